/*
 * SPDX-FileCopyrightText: Copyright (c) 2025 NVIDIA CORPORATION & AFFILIATES. All rights reserved.
 * SPDX-License-Identifier: BSD-3-Clause
 */

#include "group_norm_nhwc_bwd_one_pass_kernel.cuh"
#include "group_norm_nhwc_fwd_one_pass_kernel.cuh"
#include "macros.h"

GN_FWD_BWD_ONE_PASS_DEFINITION(/* CHANNELS_PER_GROUP */ 160, /* THREADS_PER_BLOCK */ 640)


// ===== COMPILED SASS (sm_100a) =====

	.target	sm_100a

	.elftype	@"ET_EXEC"


//--------------------- .note.nv.tkinfo           --------------------------
	.section	.note.nv.tkinfo,"",@"SHT_NOTE"
	.sectionflags	@"SHF_NOTE_NV_TKINFO"
	.tkinfo
        /*0018*/ 	.word	0x00000002
        /*0030*/ 	.string	""
        /*0030*/ 	.string	"ptxas"
        /*0030*/ 	.string	"Cuda compilation tools, release 13.0, V13.0.88"
        /*0030*/ 	.string	"Build cuda_13.0.r13.0/compiler.36424714_0"
        /*0030*/ 	.string	"-arch sm_100a -m 64 "



//--------------------- .note.nv.cuinfo           --------------------------
	.section	.note.nv.cuinfo,"",@"SHT_NOTE"
	.sectionflags	@"SHF_NOTE_NV_CUINFO"
        /*0018*/ 	.short	0x0002
        /*001a*/ 	.short	0x0064
        /*001c*/ 	.short	0x0082
	.zero		2


//--------------------- .nv.info                  --------------------------
	.section	.nv.info,"",@"SHT_CUDA_INFO"
	.align	4


	//----- nvinfo : EIATTR_REGCOUNT
	.align		4
        /*0000*/ 	.byte	0x04, 0x2f
        /*0002*/ 	.short	(.L_41 - .L_40)
	.align		4
.L_40:
        /*0004*/ 	.word	index@(_Z35group_norm_nhwc_fwd_one_pass_kernelI11Fp32IOFp16WLi512ELi160ELi640EEv26Group_norm_nhwc_fwd_params)
        /*0008*/ 	.word	0x00000030


	//----- nvinfo : EIATTR_FRAME_SIZE
	.align		4
.L_41:
        /*000c*/ 	.byte	0x04, 0x11
        /*000e*/ 	.short	(.L_43 - .L_42)
	.align		4
.L_42:
        /*0010*/ 	.word	index@(_Z35group_norm_nhwc_fwd_one_pass_kernelI11Fp32IOFp16WLi512ELi160ELi640EEv26Group_norm_nhwc_fwd_params)
        /*0014*/ 	.word	0x00000480


	//----- nvinfo : EIATTR_REGCOUNT
	.align		4
.L_43:
        /*0018*/ 	.byte	0x04, 0x2f
        /*001a*/ 	.short	(.L_45 - .L_44)
	.align		4
.L_44:
        /*001c*/ 	.word	index@(_Z35group_norm_nhwc_fwd_one_pass_kernelI11Fp32IOFp16WLi256ELi160ELi640EEv26Group_norm_nhwc_fwd_params)
        /*0020*/ 	.word	0x00000060


	//----- nvinfo : EIATTR_FRAME_SIZE
	.align		4
.L_45:
        /*0024*/ 	.byte	0x04, 0x11
        /*0026*/ 	.short	(.L_47 - .L_46)
	.align		4
.L_46:
        /*0028*/ 	.word	index@(_Z35group_norm_nhwc_fwd_one_pass_kernelI11Fp32IOFp16WLi256ELi160ELi640EEv26Group_norm_nhwc_fwd_params)
        /*002c*/ 	.word	0x00000000


	//----- nvinfo : EIATTR_REGCOUNT
	.align		4
.L_47:
        /*0030*/ 	.byte	0x04, 0x2f
        /*0032*/ 	.short	(.L_49 - .L_48)
	.align		4
.L_48:
        /*0034*/ 	.word	index@(_Z35group_norm_nhwc_fwd_one_pass_kernelI11Fp32IOFp16WLi128ELi160ELi640EEv26Group_norm_nhwc_fwd_params)
        /*0038*/ 	.word	0x00000056


	//----- nvinfo : EIATTR_FRAME_SIZE
	.align		4
.L_49:
        /*003c*/ 	.byte	0x04, 0x11
        /*003e*/ 	.short	(.L_51 - .L_50)
	.align		4
.L_50:
        /*0040*/ 	.word	index@(_Z35group_norm_nhwc_fwd_one_pass_kernelI11Fp32IOFp16WLi128ELi160ELi640EEv26Group_norm_nhwc_fwd_params)
        /*0044*/ 	.word	0x00000000


	//----- nvinfo : EIATTR_REGCOUNT
	.align		4
.L_51:
        /*0048*/ 	.byte	0x04, 0x2f
        /*004a*/ 	.short	(.L_53 - .L_52)
	.align		4
.L_52:
        /*004c*/ 	.word	index@(_Z35group_norm_nhwc_fwd_one_pass_kernelI11Fp32IOFp16WLi64ELi160ELi640EEv26Group_norm_nhwc_fwd_params)
        /*0050*/ 	.word	0x00000030


	//----- nvinfo : EIATTR_FRAME_SIZE
	.align		4
.L_53:
        /*0054*/ 	.byte	0x04, 0x11
        /*0056*/ 	.short	(.L_55 - .L_54)
	.align		4
.L_54:
        /*0058*/ 	.word	index@(_Z35group_norm_nhwc_fwd_one_pass_kernelI11Fp32IOFp16WLi64ELi160ELi640EEv26Group_norm_nhwc_fwd_params)
        /*005c*/ 	.word	0x00000000


	//----- nvinfo : EIATTR_REGCOUNT
	.align		4
.L_55:
        /*0060*/ 	.byte	0x04, 0x2f
        /*0062*/ 	.short	(.L_57 - .L_56)
	.align		4
.L_56:
        /*0064*/ 	.word	index@(_Z35group_norm_nhwc_fwd_one_pass_kernelI11Fp32IOBf16WLi512ELi160ELi640EEv26Group_norm_nhwc_fwd_params)
        /*0068*/ 	.word	0x00000030


	//----- nvinfo : EIATTR_FRAME_SIZE
	.align		4
.L_57:
        /*006c*/ 	.byte	0x04, 0x11
        /*006e*/ 	.short	(.L_59 - .L_58)
	.align		4
.L_58:
        /*0070*/ 	.word	index@(_Z35group_norm_nhwc_fwd_one_pass_kernelI11Fp32IOBf16WLi512ELi160ELi640EEv26Group_norm_nhwc_fwd_params)
        /*0074*/ 	.word	0x00000480


	//----- nvinfo : EIATTR_REGCOUNT
	.align		4
.L_59:
        /*0078*/ 	.byte	0x04, 0x2f
        /*007a*/ 	.short	(.L_61 - .L_60)
	.align		4
.L_60:
        /*007c*/ 	.word	index@(_Z35group_norm_nhwc_fwd_one_pass_kernelI11Fp32IOBf16WLi256ELi160ELi640EEv26Group_norm_nhwc_fwd_params)
        /*0080*/ 	.word	0x00000060


	//----- nvinfo : EIATTR_FRAME_SIZE
	.align		4
.L_61:
        /*0084*/ 	.byte	0x04, 0x11
        /*0086*/ 	.short	(.L_63 - .L_62)
	.align		4
.L_62:
        /*0088*/ 	.word	index@(_Z35group_norm_nhwc_fwd_one_pass_kernelI11Fp32IOBf16WLi256ELi160ELi640EEv26Group_norm_nhwc_fwd_params)
        /*008c*/ 	.word	0x00000000


	//----- nvinfo : EIATTR_REGCOUNT
	.align		4
.L_63:
        /*0090*/ 	.byte	0x04, 0x2f
        /*0092*/ 	.short	(.L_65 - .L_64)
	.align		4
.L_64:
        /*0094*/ 	.word	index@(_Z35group_norm_nhwc_fwd_one_pass_kernelI11Fp32IOBf16WLi128ELi160ELi640EEv26Group_norm_nhwc_fwd_params)
        /*0098*/ 	.word	0x00000056


	//----- nvinfo : EIATTR_FRAME_SIZE
	.align		4
.L_65:
        /*009c*/ 	.byte	0x04, 0x11
        /*009e*/ 	.short	(.L_67 - .L_66)
	.align		4
.L_66:
        /*00a0*/ 	.word	index@(_Z35group_norm_nhwc_fwd_one_pass_kernelI11Fp32IOBf16WLi128ELi160ELi640EEv26Group_norm_nhwc_fwd_params)
        /*00a4*/ 	.word	0x00000000


	//----- nvinfo : EIATTR_REGCOUNT
	.align		4
.L_67:
        /*00a8*/ 	.byte	0x04, 0x2f
        /*00aa*/ 	.short	(.L_69 - .L_68)
	.align		4
.L_68:
        /*00ac*/ 	.word	index@(_Z35group_norm_nhwc_fwd_one_pass_kernelI11Fp32IOBf16WLi64ELi160ELi640EEv26Group_norm_nhwc_fwd_params)
        /*00b0*/ 	.word	0x00000030


	//----- nvinfo : EIATTR_FRAME_SIZE
	.align		4
.L_69:
        /*00b4*/ 	.byte	0x04, 0x11
        /*00b6*/ 	.short	(.L_71 - .L_70)
	.align		4
.L_70:
        /*00b8*/ 	.word	index@(_Z35group_norm_nhwc_fwd_one_pass_kernelI11Fp32IOBf16WLi64ELi160ELi640EEv26Group_norm_nhwc_fwd_params)
        /*00bc*/ 	.word	0x00000000


	//----- nvinfo : EIATTR_REGCOUNT
	.align		4
.L_71:
        /*00c0*/ 	.byte	0x04, 0x2f
        /*00c2*/ 	.short	(.L_73 - .L_72)
	.align		4
.L_72:
        /*00c4*/ 	.word	index@(_Z35group_norm_nhwc_fwd_one_pass_kernelI11Fp32IOFp32WLi512ELi160ELi640EEv26Group_norm_nhwc_fwd_params)
        /*00c8*/ 	.word	0x00000030


	//----- nvinfo : EIATTR_FRAME_SIZE
	.align		4
.L_73:
        /*00cc*/ 	.byte	0x04, 0x11
        /*00ce*/ 	.short	(.L_75 - .L_74)
	.align		4
.L_74:
        /*00d0*/ 	.word	index@(_Z35group_norm_nhwc_fwd_one_pass_kernelI11Fp32IOFp32WLi512ELi160ELi640EEv26Group_norm_nhwc_fwd_params)
        /*00d4*/ 	.word	0x000004a0


	//----- nvinfo : EIATTR_REGCOUNT
	.align		4
.L_75:
        /*00d8*/ 	.byte	0x04, 0x2f
        /*00da*/ 	.short	(.L_77 - .L_76)
	.align		4
.L_76:
        /*00dc*/ 	.word	index@(_Z35group_norm_nhwc_fwd_one_pass_kernelI11Fp32IOFp32WLi256ELi160ELi640EEv26Group_norm_nhwc_fwd_params)
        /*00e0*/ 	.word	0x00000060


	//----- nvinfo : EIATTR_FRAME_SIZE
	.align		4
.L_77:
        /*00e4*/ 	.byte	0x04, 0x11
        /*00e6*/ 	.short	(.L_79 - .L_78)
	.align		4
.L_78:
        /*00e8*/ 	.word	index@(_Z35group_norm_nhwc_fwd_one_pass_kernelI11Fp32IOFp32WLi256ELi160ELi640EEv26Group_norm_nhwc_fwd_params)
        /*00ec*/ 	.word	0x00000000


	//----- nvinfo : EIATTR_REGCOUNT
	.align		4
.L_79:
        /*00f0*/ 	.byte	0x04, 0x2f
        /*00f2*/ 	.short	(.L_81 - .L_80)
	.align		4
.L_80:
        /*00f4*/ 	.word	index@(_Z35group_norm_nhwc_fwd_one_pass_kernelI11Fp32IOFp32WLi128ELi160ELi640EEv26Group_norm_nhwc_fwd_params)
        /*00f8*/ 	.word	0x00000056


	//----- nvinfo : EIATTR_FRAME_SIZE
	.align		4
.L_81:
        /*00fc*/ 	.byte	0x04, 0x11
        /*00fe*/ 	.short	(.L_83 - .L_82)
	.align		4
.L_82:
        /*0100*/ 	.word	index@(_Z35group_norm_nhwc_fwd_one_pass_kernelI11Fp32IOFp32WLi128ELi160ELi640EEv26Group_norm_nhwc_fwd_params)
        /*0104*/ 	.word	0x00000000


	//----- nvinfo : EIATTR_REGCOUNT
	.align		4
.L_83:
        /*0108*/ 	.byte	0x04, 0x2f
        /*010a*/ 	.short	(.L_85 - .L_84)
	.align		4
.L_84:
        /*010c*/ 	.word	index@(_Z35group_norm_nhwc_fwd_one_pass_kernelI11Fp32IOFp32WLi64ELi160ELi640EEv26Group_norm_nhwc_fwd_params)
        /*0110*/ 	.word	0x00000030


	//----- nvinfo : EIATTR_FRAME_SIZE
	.align		4
.L_85:
        /*0114*/ 	.byte	0x04, 0x11
        /*0116*/ 	.short	(.L_87 - .L_86)
	.align		4
.L_86:
        /*0118*/ 	.word	index@(_Z35group_norm_nhwc_fwd_one_pass_kernelI11Fp32IOFp32WLi64ELi160ELi640EEv26Group_norm_nhwc_fwd_params)
        /*011c*/ 	.word	0x00000000


	//----- nvinfo : EIATTR_REGCOUNT
	.align		4
.L_87:
        /*0120*/ 	.byte	0x04, 0x2f
        /*0122*/ 	.short	(.L_89 - .L_88)
	.align		4
.L_88:
        /*0124*/ 	.word	index@(_Z35group_norm_nhwc_fwd_one_pass_kernelI11Fp16IOFp16WLi512ELi160ELi640EEv26Group_norm_nhwc_fwd_params)
        /*0128*/ 	.word	0x00000060


	//----- nvinfo : EIATTR_FRAME_SIZE
	.align		4
.L_89:
        /*012c*/ 	.byte	0x04, 0x11
        /*012e*/ 	.short	(.L_91 - .L_90)
	.align		4
.L_90:
        /*0130*/ 	.word	index@(_Z35group_norm_nhwc_fwd_one_pass_kernelI11Fp16IOFp16WLi512ELi160ELi640EEv26Group_norm_nhwc_fwd_params)
        /*0134*/ 	.word	0x00000110


	//----- nvinfo : EIATTR_REGCOUNT
	.align		4
.L_91:
        /*0138*/ 	.byte	0x04, 0x2f
        /*013a*/ 	.short	(.L_93 - .L_92)
	.align		4
.L_92:
        /*013c*/ 	.word	index@(_Z35group_norm_nhwc_fwd_one_pass_kernelI11Fp16IOFp16WLi256ELi160ELi640EEv26Group_norm_nhwc_fwd_params)
        /*0140*/ 	.word	0x00000060


	//----- nvinfo : EIATTR_FRAME_SIZE
	.align		4
.L_93:
        /*0144*/ 	.byte	0x04, 0x11
        /*0146*/ 	.short	(.L_95 - .L_94)
	.align		4
.L_94:
        /*0148*/ 	.word	index@(_Z35group_norm_nhwc_fwd_one_pass_kernelI11Fp16IOFp16WLi256ELi160ELi640EEv26Group_norm_nhwc_fwd_params)
        /*014c*/ 	.word	0x00000000


	//----- nvinfo : EIATTR_REGCOUNT
	.align		4
.L_95:
        /*0150*/ 	.byte	0x04, 0x2f
        /*0152*/ 	.short	(.L_97 - .L_96)
	.align		4
.L_96:
        /*0154*/ 	.word	index@(_Z35group_norm_nhwc_fwd_one_pass_kernelI11Fp16IOFp16WLi128ELi160ELi640EEv26Group_norm_nhwc_fwd_params)
        /*0158*/ 	.word	0x00000058


	//----- nvinfo : EIATTR_FRAME_SIZE
	.align		4
.L_97:
        /*015c*/ 	.byte	0x04, 0x11
        /*015e*/ 	.short	(.L_99 - .L_98)
	.align		4
.L_98:
        /*0160*/ 	.word	index@(_Z35group_norm_nhwc_fwd_one_pass_kernelI11Fp16IOFp16WLi128ELi160ELi640EEv26Group_norm_nhwc_fwd_params)
        /*0164*/ 	.word	0x00000000


	//----- nvinfo : EIATTR_REGCOUNT
	.align		4
.L_99:
        /*0168*/ 	.byte	0x04, 0x2f
        /*016a*/ 	.short	(.L_101 - .L_100)
	.align		4
.L_100:
        /*016c*/ 	.word	index@(_Z35group_norm_nhwc_fwd_one_pass_kernelI11Fp16IOFp16WLi64ELi160ELi640EEv26Group_norm_nhwc_fwd_params)
        /*0170*/ 	.word	0x00000030


	//----- nvinfo : EIATTR_FRAME_SIZE
	.align		4
.L_101:
        /*0174*/ 	.byte	0x04, 0x11
        /*0176*/ 	.short	(.L_103 - .L_102)
	.align		4
.L_102:
        /*0178*/ 	.word	index@(_Z35group_norm_nhwc_fwd_one_pass_kernelI11Fp16IOFp16WLi64ELi160ELi640EEv26Group_norm_nhwc_fwd_params)
        /*017c*/ 	.word	0x00000000


	//----- nvinfo : EIATTR_REGCOUNT
	.align		4
.L_103:
        /*0180*/ 	.byte	0x04, 0x2f
        /*0182*/ 	.short	(.L_105 - .L_104)
	.align		4
.L_104:
        /*0184*/ 	.word	index@(_Z35group_norm_nhwc_fwd_one_pass_kernelI11Fp16IOBf16WLi512ELi160ELi640EEv26Group_norm_nhwc_fwd_params)
        /*0188*/ 	.word	0x00000060


	//----- nvinfo : EIATTR_FRAME_SIZE
	.align		4
.L_105:
        /*018c*/ 	.byte	0x04, 0x11
        /*018e*/ 	.short	(.L_107 - .L_106)
	.align		4
.L_106:
        /*0190*/ 	.word	index@(_Z35group_norm_nhwc_fwd_one_pass_kernelI11Fp16IOBf16WLi512ELi160ELi640EEv26Group_norm_nhwc_fwd_params)
        /*0194*/ 	.word	0x00000110


	//----- nvinfo : EIATTR_REGCOUNT
	.align		4
.L_107:
        /*0198*/ 	.byte	0x04, 0x2f
        /*019a*/ 	.short	(.L_109 - .L_108)
	.align		4
.L_108:
        /*019c*/ 	.word	index@(_Z35group_norm_nhwc_fwd_one_pass_kernelI11Fp16IOBf16WLi256ELi160ELi640EEv26Group_norm_nhwc_fwd_params)
        /*01a0*/ 	.word	0x00000060


	//----- nvinfo : EIATTR_FRAME_SIZE
	.align		4
.L_109:
        /*01a4*/ 	.byte	0x04, 0x11
        /*01a6*/ 	.short	(.L_111 - .L_110)
	.align		4
.L_110:
        /*01a8*/ 	.word	index@(_Z35group_norm_nhwc_fwd_one_pass_kernelI11Fp16IOBf16WLi256ELi160ELi640EEv26Group_norm_nhwc_fwd_params)
        /*01ac*/ 	.word	0x00000000


	//----- nvinfo : EIATTR_REGCOUNT
	.align		4
.L_111:
        /*01b0*/ 	.byte	0x04, 0x2f
        /*01b2*/ 	.short	(.L_113 - .L_112)
	.align		4
.L_112:
        /*01b4*/ 	.word	index@(_Z35group_norm_nhwc_fwd_one_pass_kernelI11Fp16IOBf16WLi128ELi160ELi640EEv26Group_norm_nhwc_fwd_params)
        /*01b8*/ 	.word	0x00000058


	//----- nvinfo : EIATTR_FRAME_SIZE
	.align		4
.L_113:
        /*01bc*/ 	.byte	0x04, 0x11
        /*01be*/ 	.short	(.L_115 - .L_114)
	.align		4
.L_114:
        /*01c0*/ 	.word	index@(_Z35group_norm_nhwc_fwd_one_pass_kernelI11Fp16IOBf16WLi128ELi160ELi640EEv26Group_norm_nhwc_fwd_params)
        /*01c4*/ 	.word	0x00000000


	//----- nvinfo : EIATTR_REGCOUNT
	.align		4
.L_115:
        /*01c8*/ 	.byte	0x04, 0x2f
        /*01ca*/ 	.short	(.L_117 - .L_116)
	.align		4
.L_116:
        /*01cc*/ 	.word	index@(_Z35group_norm_nhwc_fwd_one_pass_kernelI11Fp16IOBf16WLi64ELi160ELi640EEv26Group_norm_nhwc_fwd_params)
        /*01d0*/ 	.word	0x00000030


	//----- nvinfo : EIATTR_FRAME_SIZE
	.align		4
.L_117:
        /*01d4*/ 	.byte	0x04, 0x11
        /*01d6*/ 	.short	(.L_119 - .L_118)
	.align		4
.L_118:
        /*01d8*/ 	.word	index@(_Z35group_norm_nhwc_fwd_one_pass_kernelI11Fp16IOBf16WLi64ELi160ELi640EEv26Group_norm_nhwc_fwd_params)
        /*01dc*/ 	.word	0x00000000


	//----- nvinfo : EIATTR_REGCOUNT
	.align		4
.L_119:
        /*01e0*/ 	.byte	0x04, 0x2f
        /*01e2*/ 	.short	(.L_121 - .L_120)
	.align		4
.L_120:
        /*01e4*/ 	.word	index@(_Z35group_norm_nhwc_fwd_one_pass_kernelI11Fp16IOFp32WLi512ELi160ELi640EEv26Group_norm_nhwc_fwd_params)
        /*01e8*/ 	.word	0x00000060


	//----- nvinfo : EIATTR_FRAME_SIZE
	.align		4
.L_121:
        /*01ec*/ 	.byte	0x04, 0x11
        /*01ee*/ 	.short	(.L_123 - .L_122)
	.align		4
.L_122:
        /*01f0*/ 	.word	index@(_Z35group_norm_nhwc_fwd_one_pass_kernelI11Fp16IOFp32WLi512ELi160ELi640EEv26Group_norm_nhwc_fwd_params)
        /*01f4*/ 	.word	0x00000110


	//----- nvinfo : EIATTR_REGCOUNT
	.align		4
.L_123:
        /*01f8*/ 	.byte	0x04, 0x2f
        /*01fa*/ 	.short	(.L_125 - .L_124)
	.align		4
.L_124:
        /*01fc*/ 	.word	index@(_Z35group_norm_nhwc_fwd_one_pass_kernelI11Fp16IOFp32WLi256ELi160ELi640EEv26Group_norm_nhwc_fwd_params)
        /*0200*/ 	.word	0x00000060


	//----- nvinfo : EIATTR_FRAME_SIZE
	.align		4
.L_125:
        /*0204*/ 	.byte	0x04, 0x11
        /*0206*/ 	.short	(.L_127 - .L_126)
	.align		4
.L_126:
        /*0208*/ 	.word	index@(_Z35group_norm_nhwc_fwd_one_pass_kernelI11Fp16IOFp32WLi256ELi160ELi640EEv26Group_norm_nhwc_fwd_params)
        /*020c*/ 	.word	0x00000000


	//----- nvinfo : EIATTR_REGCOUNT
	.align		4
.L_127:
        /*0210*/ 	.byte	0x04, 0x2f
        /*0212*/ 	.short	(.L_129 - .L_128)
	.align		4
.L_128:
        /*0214*/ 	.word	index@(_Z35group_norm_nhwc_fwd_one_pass_kernelI11Fp16IOFp32WLi128ELi160ELi640EEv26Group_norm_nhwc_fwd_params)
        /*0218*/ 	.word	0x00000058


	//----- nvinfo : EIATTR_FRAME_SIZE
	.align		4
.L_129:
        /*021c*/ 	.byte	0x04, 0x11
        /*021e*/ 	.short	(.L_131 - .L_130)
	.align		4
.L_130:
        /*0220*/ 	.word	index@(_Z35group_norm_nhwc_fwd_one_pass_kernelI11Fp16IOFp32WLi128ELi160ELi640EEv26Group_norm_nhwc_fwd_params)
        /*0224*/ 	.word	0x00000000


	//----- nvinfo : EIATTR_REGCOUNT
	.align		4
.L_131:
        /*0228*/ 	.byte	0x04, 0x2f
        /*022a*/ 	.short	(.L_133 - .L_132)
	.align		4
.L_132:
        /*022c*/ 	.word	index@(_Z35group_norm_nhwc_fwd_one_pass_kernelI11Fp16IOFp32WLi64ELi160ELi640EEv26Group_norm_nhwc_fwd_params)
        /*0230*/ 	.word	0x00000030


	//----- nvinfo : EIATTR_FRAME_SIZE
	.align		4
.L_133:
        /*0234*/ 	.byte	0x04, 0x11
        /*0236*/ 	.short	(.L_135 - .L_134)
	.align		4
.L_134:
        /*0238*/ 	.word	index@(_Z35group_norm_nhwc_fwd_one_pass_kernelI11Fp16IOFp32WLi64ELi160ELi640EEv26Group_norm_nhwc_fwd_params)
        /*023c*/ 	.word	0x00000000


	//----- nvinfo : EIATTR_REGCOUNT
	.align		4
.L_135:
        /*0240*/ 	.byte	0x04, 0x2f
        /*0242*/ 	.short	(.L_137 - .L_136)
	.align		4
.L_136:
        /*0244*/ 	.word	index@(_Z35group_norm_nhwc_fwd_one_pass_kernelI11Bf16IOFp16WLi512ELi160ELi640EEv26Group_norm_nhwc_fwd_params)
        /*0248*/ 	.word	0x00000030


	//----- nvinfo : EIATTR_FRAME_SIZE
	.align		4
.L_137:
        /*024c*/ 	.byte	0x04, 0x11
        /*024e*/ 	.short	(.L_139 - .L_138)
	.align		4
.L_138:
        /*0250*/ 	.word	index@(_Z35group_norm_nhwc_fwd_one_pass_kernelI11Bf16IOFp16WLi512ELi160ELi640EEv26Group_norm_nhwc_fwd_params)
        /*0254*/ 	.word	0x00000430


	//----- nvinfo : EIATTR_REGCOUNT
	.align		4
.L_139:
        /*0258*/ 	.byte	0x04, 0x2f
        /*025a*/ 	.short	(.L_141 - .L_140)
	.align		4
.L_140:
        /*025c*/ 	.word	index@(_Z35group_norm_nhwc_fwd_one_pass_kernelI11Bf16IOFp16WLi256ELi160ELi640EEv26Group_norm_nhwc_fwd_params)
        /*0260*/ 	.word	0x00000060


	//----- nvinfo : EIATTR_FRAME_SIZE
	.align		4
.L_141:
        /*0264*/ 	.byte	0x04, 0x11
        /*0266*/ 	.short	(.L_143 - .L_142)
	.align		4
.L_142:
        /*0268*/ 	.word	index@(_Z35group_norm_nhwc_fwd_one_pass_kernelI11Bf16IOFp16WLi256ELi160ELi640EEv26Group_norm_nhwc_fwd_params)
        /*026c*/ 	.word	0x00000000


	//----- nvinfo : EIATTR_REGCOUNT
	.align		4
.L_143:
        /*0270*/ 	.byte	0x04, 0x2f
        /*0272*/ 	.short	(.L_145 - .L_144)
	.align		4
.L_144:
        /*0274*/ 	.word	index@(_Z35group_norm_nhwc_fwd_one_pass_kernelI11Bf16IOFp16WLi128ELi160ELi640EEv26Group_norm_nhwc_fwd_params)
        /*0278*/ 	.word	0x00000058


	//----- nvinfo : EIATTR_FRAME_SIZE
	.align		4
.L_145:
        /*027c*/ 	.byte	0x04, 0x11
        /*027e*/ 	.short	(.L_147 - .L_146)
	.align		4
.L_146:
        /*0280*/ 	.word	index@(_Z35group_norm_nhwc_fwd_one_pass_kernelI11Bf16IOFp16WLi128ELi160ELi640EEv26Group_norm_nhwc_fwd_params)
        /*0284*/ 	.word	0x00000000


	//----- nvinfo : EIATTR_REGCOUNT
	.align		4
.L_147:
        /*0288*/ 	.byte	0x04, 0x2f
        /*028a*/ 	.short	(.L_149 - .L_148)
	.align		4
.L_148:
        /*028c*/ 	.word	index@(_Z35group_norm_nhwc_fwd_one_pass_kernelI11Bf16IOFp16WLi64ELi160ELi640EEv26Group_norm_nhwc_fwd_params)
        /*0290*/ 	.word	0x00000030


	//----- nvinfo : EIATTR_FRAME_SIZE
	.align		4
.L_149:
        /*0294*/ 	.byte	0x04, 0x11
        /*0296*/ 	.short	(.L_151 - .L_150)
	.align		4
.L_150:
        /*0298*/ 	.word	index@(_Z35group_norm_nhwc_fwd_one_pass_kernelI11Bf16IOFp16WLi64ELi160ELi640EEv26Group_norm_nhwc_fwd_params)
        /*029c*/ 	.word	0x00000000


	//----- nvinfo : EIATTR_REGCOUNT
	.align		4
.L_151:
        /*02a0*/ 	.byte	0x04, 0x2f
        /*02a2*/ 	.short	(.L_153 - .L_152)
	.align		4
.L_152:
        /*02a4*/ 	.word	index@(_Z35group_norm_nhwc_fwd_one_pass_kernelI11Bf16IOBf16WLi512ELi160ELi640EEv26Group_norm_nhwc_fwd_params)
        /*02a8*/ 	.word	0x00000030


	//----- nvinfo : EIATTR_FRAME_SIZE
	.align		4
.L_153:
        /*02ac*/ 	.byte	0x04, 0x11
        /*02ae*/ 	.short	(.L_155 - .L_154)
	.align		4
.L_154:
        /*02b0*/ 	.word	index@(_Z35group_norm_nhwc_fwd_one_pass_kernelI11Bf16IOBf16WLi512ELi160ELi640EEv26Group_norm_nhwc_fwd_params)
        /*02b4*/ 	.word	0x00000430


	//----- nvinfo : EIATTR_REGCOUNT
	.align		4
.L_155:
        /*02b8*/ 	.byte	0x04, 0x2f
        /*02ba*/ 	.short	(.L_157 - .L_156)
	.align		4
.L_156:
        /*02bc*/ 	.word	index@(_Z35group_norm_nhwc_fwd_one_pass_kernelI11Bf16IOBf16WLi256ELi160ELi640EEv26Group_norm_nhwc_fwd_params)
        /*02c0*/ 	.word	0x00000060


	//----- nvinfo : EIATTR_FRAME_SIZE
	.align		4
.L_157:
        /*02c4*/ 	.byte	0x04, 0x11
        /*02c6*/ 	.short	(.L_159 - .L_158)
	.align		4
.L_158:
        /*02c8*/ 	.word	index@(_Z35group_norm_nhwc_fwd_one_pass_kernelI11Bf16IOBf16WLi256ELi160ELi640EEv26Group_norm_nhwc_fwd_params)
        /*02cc*/ 	.word	0x00000000


	//----- nvinfo : EIATTR_REGCOUNT
	.align		4
.L_159:
        /*02d0*/ 	.byte	0x04, 0x2f
        /*02d2*/ 	.short	(.L_161 - .L_160)
	.align		4
.L_160:
        /*02d4*/ 	.word	index@(_Z35group_norm_nhwc_fwd_one_pass_kernelI11Bf16IOBf16WLi128ELi160ELi640EEv26Group_norm_nhwc_fwd_params)
        /*02d8*/ 	.word	0x00000058


	//----- nvinfo : EIATTR_FRAME_SIZE
	.align		4
.L_161:
        /*02dc*/ 	.byte	0x04, 0x11
        /*02de*/ 	.short	(.L_163 - .L_162)
	.align		4
.L_162:
        /*02e0*/ 	.word	index@(_Z35group_norm_nhwc_fwd_one_pass_kernelI11Bf16IOBf16WLi128ELi160ELi640EEv26Group_norm_nhwc_fwd_params)
        /*02e4*/ 	.word	0x00000000


	//----- nvinfo : EIATTR_REGCOUNT
	.align		4
.L_163:
        /*02e8*/ 	.byte	0x04, 0x2f
        /*02ea*/ 	.short	(.L_165 - .L_164)
	.align		4
.L_164:
        /*02ec*/ 	.word	index@(_Z35group_norm_nhwc_fwd_one_pass_kernelI11Bf16IOBf16WLi64ELi160ELi640EEv26Group_norm_nhwc_fwd_params)
        /*02f0*/ 	.word	0x00000030


	//----- nvinfo : EIATTR_FRAME_SIZE
	.align		4
.L_165:
        /*02f4*/ 	.byte	0x04, 0x11
        /*02f6*/ 	.short	(.L_167 - .L_166)
	.align		4
.L_166:
        /*02f8*/ 	.word	index@(_Z35group_norm_nhwc_fwd_one_pass_kernelI11Bf16IOBf16WLi64ELi160ELi640EEv26Group_norm_nhwc_fwd_params)
        /*02fc*/ 	.word	0x00000000


	//----- nvinfo : EIATTR_REGCOUNT
	.align		4
.L_167:
        /*0300*/ 	.byte	0x04, 0x2f
        /*0302*/ 	.short	(.L_169 - .L_168)
	.align		4
.L_168:
        /*0304*/ 	.word	index@(_Z35group_norm_nhwc_fwd_one_pass_kernelI11Bf16IOFp32WLi512ELi160ELi640EEv26Group_norm_nhwc_fwd_params)
        /*0308*/ 	.word	0x00000030


	//----- nvinfo : EIATTR_FRAME_SIZE
	.align		4
.L_169:
        /*030c*/ 	.byte	0x04, 0x11
        /*030e*/ 	.short	(.L_171 - .L_170)
	.align		4
.L_170:
        /*0310*/ 	.word	index@(_Z35group_norm_nhwc_fwd_one_pass_kernelI11Bf16IOFp32WLi512ELi160ELi640EEv26Group_norm_nhwc_fwd_params)
        /*0314*/ 	.word	0x00000430


	//----- nvinfo : EIATTR_REGCOUNT
	.align		4
.L_171:
        /*0318*/ 	.byte	0x04, 0x2f
        /*031a*/ 	.short	(.L_173 - .L_172)
	.align		4
.L_172:
        /*031c*/ 	.word	index@(_Z35group_norm_nhwc_fwd_one_pass_kernelI11Bf16IOFp32WLi256ELi160ELi640EEv26Group_norm_nhwc_fwd_params)
        /*0320*/ 	.word	0x00000060


	//----- nvinfo : EIATTR_FRAME_SIZE
	.align		4
.L_173:
        /*0324*/ 	.byte	0x04, 0x11
        /*0326*/ 	.short	(.L_175 - .L_174)
	.align		4
.L_174:
        /*0328*/ 	.word	index@(_Z35group_norm_nhwc_fwd_one_pass_kernelI11Bf16IOFp32WLi256ELi160ELi640EEv26Group_norm_nhwc_fwd_params)
        /*032c*/ 	.word	0x00000000


	//----- nvinfo : EIATTR_REGCOUNT
	.align		4
.L_175:
        /*0330*/ 	.byte	0x04, 0x2f
        /*0332*/ 	.short	(.L_177 - .L_176)
	.align		4
.L_176:
        /*0334*/ 	.word	index@(_Z35group_norm_nhwc_fwd_one_pass_kernelI11Bf16IOFp32WLi128ELi160ELi640EEv26Group_norm_nhwc_fwd_params)
        /*0338*/ 	.word	0x00000058


	//----- nvinfo : EIATTR_FRAME_SIZE
	.align		4
.L_177:
        /*033c*/ 	.byte	0x04, 0x11
        /*033e*/ 	.short	(.L_179 - .L_178)
	.align		4
.L_178:
        /*0340*/ 	.word	index@(_Z35group_norm_nhwc_fwd_one_pass_kernelI11Bf16IOFp32WLi128ELi160ELi640EEv26Group_norm_nhwc_fwd_params)
        /*0344*/ 	.word	0x00000000


	//----- nvinfo : EIATTR_REGCOUNT
	.align		4
.L_179:
        /*0348*/ 	.byte	0x04, 0x2f
        /*034a*/ 	.short	(.L_181 - .L_180)
	.align		4
.L_180:
        /*034c*/ 	.word	index@(_Z35group_norm_nhwc_fwd_one_pass_kernelI11Bf16IOFp32WLi64ELi160ELi640EEv26Group_norm_nhwc_fwd_params)
        /*0350*/ 	.word	0x00000030


	//----- nvinfo : EIATTR_FRAME_SIZE
	.align		4
.L_181:
        /*0354*/ 	.byte	0x04, 0x11
        /*0356*/ 	.short	(.L_183 - .L_182)
	.align		4
.L_182:
        /*0358*/ 	.word	index@(_Z35group_norm_nhwc_fwd_one_pass_kernelI11Bf16IOFp32WLi64ELi160ELi640EEv26Group_norm_nhwc_fwd_params)
        /*035c*/ 	.word	0x00000000


	//----- nvinfo : EIATTR_REGCOUNT
	.align		4
.L_183:
        /*0360*/ 	.byte	0x04, 0x2f
        /*0362*/ 	.short	(.L_185 - .L_184)
	.align		4
.L_184:
        /*0364*/ 	.word	index@(_Z35group_norm_nhwc_bwd_one_pass_kernelI11Fp32IOFp16WLi512ELi160ELi640EEv26Group_norm_nhwc_bwd_params)
        /*0368*/ 	.word	0x00000030


	//----- nvinfo : EIATTR_FRAME_SIZE
	.align		4
.L_185:
        /*036c*/ 	.byte	0x04, 0x11
        /*036e*/ 	.short	(.L_187 - .L_186)
	.align		4
.L_186:
        /*0370*/ 	.word	index@(_Z35group_norm_nhwc_bwd_one_pass_kernelI11Fp32IOFp16WLi512ELi160ELi640EEv26Group_norm_nhwc_bwd_params)
        /*0374*/ 	.word	0x00000af0


	//----- nvinfo : EIATTR_REGCOUNT
	.align		4
.L_187:
        /*0378*/ 	.byte	0x04, 0x2f
        /*037a*/ 	.short	(.L_189 - .L_188)
	.align		4
.L_188:
        /*037c*/ 	.word	index@(_Z35group_norm_nhwc_bwd_one_pass_kernelI11Fp32IOFp16WLi256ELi160ELi640EEv26Group_norm_nhwc_bwd_params)
        /*0380*/ 	.word	0x00000030


	//----- nvinfo : EIATTR_FRAME_SIZE
	.align		4
.L_189:
        /*0384*/ 	.byte	0x04, 0x11
        /*0386*/ 	.short	(.L_191 - .L_190)
	.align		4
.L_190:
        /*0388*/ 	.word	index@(_Z35group_norm_nhwc_bwd_one_pass_kernelI11Fp32IOFp16WLi256ELi160ELi640EEv26Group_norm_nhwc_bwd_params)
        /*038c*/ 	.word	0x00000580


	//----- nvinfo : EIATTR_REGCOUNT
	.align		4
.L_191:
        /*0390*/ 	.byte	0x04, 0x2f
        /*0392*/ 	.short	(.L_193 - .L_192)
	.align		4
.L_192:
        /*0394*/ 	.word	index@(_Z35group_norm_nhwc_bwd_one_pass_kernelI11Fp32IOFp16WLi128ELi160ELi640EEv26Group_norm_nhwc_bwd_params)
        /*0398*/ 	.word	0x00000060


	//----- nvinfo : EIATTR_FRAME_SIZE
	.align		4
.L_193:
        /*039c*/ 	.byte	0x04, 0x11
        /*039e*/ 	.short	(.L_195 - .L_194)
	.align		4
.L_194:
        /*03a0*/ 	.word	index@(_Z35group_norm_nhwc_bwd_one_pass_kernelI11Fp32IOFp16WLi128ELi160ELi640EEv26Group_norm_nhwc_bwd_params)
        /*03a4*/ 	.word	0x00000000


	//----- nvinfo : EIATTR_REGCOUNT
	.align		4
.L_195:
        /*03a8*/ 	.byte	0x04, 0x2f
        /*03aa*/ 	.short	(.L_197 - .L_196)
	.align		4
.L_196:
        /*03ac*/ 	.word	index@(_Z35group_norm_nhwc_bwd_one_pass_kernelI11Fp32IOFp16WLi64ELi160ELi640EEv26Group_norm_nhwc_bwd_params)
        /*03b0*/ 	.word	0x00000060


	//----- nvinfo : EIATTR_FRAME_SIZE
	.align		4
.L_197:
        /*03b4*/ 	.byte	0x04, 0x11
        /*03b6*/ 	.short	(.L_199 - .L_198)
	.align		4
.L_198:
        /*03b8*/ 	.word	index@(_Z35group_norm_nhwc_bwd_one_pass_kernelI11Fp32IOFp16WLi64ELi160ELi640EEv26Group_norm_nhwc_bwd_params)
        /*03bc*/ 	.word	0x00000000


	//----- nvinfo : EIATTR_REGCOUNT
	.align		4
.L_199:
        /*03c0*/ 	.byte	0x04, 0x2f
        /*03c2*/ 	.short	(.L_201 - .L_200)
	.align		4
.L_200:
        /*03c4*/ 	.word	index@(_Z35group_norm_nhwc_bwd_one_pass_kernelI11Fp32IOBf16WLi512ELi160ELi640EEv26Group_norm_nhwc_bwd_params)
        /*03c8*/ 	.word	0x00000030


	//----- nvinfo : EIATTR_FRAME_SIZE
	.align		4
.L_201:
        /*03cc*/ 	.byte	0x04, 0x11
        /*03ce*/ 	.short	(.L_203 - .L_202)
	.align		4
.L_202:
        /*03d0*/ 	.word	index@(_Z35group_norm_nhwc_bwd_one_pass_kernelI11Fp32IOBf16WLi512ELi160ELi640EEv26Group_norm_nhwc_bwd_params)
        /*03d4*/ 	.word	0x00000af0


	//----- nvinfo : EIATTR_REGCOUNT
	.align		4
.L_203:
        /*03d8*/ 	.byte	0x04, 0x2f
        /*03da*/ 	.short	(.L_205 - .L_204)
	.align		4
.L_204:
        /*03dc*/ 	.word	index@(_Z35group_norm_nhwc_bwd_one_pass_kernelI11Fp32IOBf16WLi256ELi160ELi640EEv26Group_norm_nhwc_bwd_params)
        /*03e0*/ 	.word	0x00000030


	//----- nvinfo : EIATTR_FRAME_SIZE
	.align		4
.L_205:
        /*03e4*/ 	.byte	0x04, 0x11
        /*03e6*/ 	.short	(.L_207 - .L_206)
	.align		4
.L_206:
        /*03e8*/ 	.word	index@(_Z35group_norm_nhwc_bwd_one_pass_kernelI11Fp32IOBf16WLi256ELi160ELi640EEv26Group_norm_nhwc_bwd_params)
        /*03ec*/ 	.word	0x000005a0


	//----- nvinfo : EIATTR_REGCOUNT
	.align		4
.L_207:
        /*03f0*/ 	.byte	0x04, 0x2f
        /*03f2*/ 	.short	(.L_209 - .L_208)
	.align		4
.L_208:
        /*03f4*/ 	.word	index@(_Z35group_norm_nhwc_bwd_one_pass_kernelI11Fp32IOBf16WLi128ELi160ELi640EEv26Group_norm_nhwc_bwd_params)
        /*03f8*/ 	.word	0x00000060


	//----- nvinfo : EIATTR_FRAME_SIZE
	.align		4
.L_209:
        /*03fc*/ 	.byte	0x04, 0x11
        /*03fe*/ 	.short	(.L_211 - .L_210)
	.align		4
.L_210:
        /*0400*/ 	.word	index@(_Z35group_norm_nhwc_bwd_one_pass_kernelI11Fp32IOBf16WLi128ELi160ELi640EEv26Group_norm_nhwc_bwd_params)
        /*0404*/ 	.word	0x00000000


	//----- nvinfo : EIATTR_REGCOUNT
	.align		4
.L_211:
        /*0408*/ 	.byte	0x04, 0x2f
        /*040a*/ 	.short	(.L_213 - .L_212)
	.align		4
.L_212:
        /*040c*/ 	.word	index@(_Z35group_norm_nhwc_bwd_one_pass_kernelI11Fp32IOBf16WLi64ELi160ELi640EEv26Group_norm_nhwc_bwd_params)
        /*0410*/ 	.word	0x00000060


	//----- nvinfo : EIATTR_FRAME_SIZE
	.align		4
.L_213:
        /*0414*/ 	.byte	0x04, 0x11
        /*0416*/ 	.short	(.L_215 - .L_214)
	.align		4
.L_214:
        /*0418*/ 	.word	index@(_Z35group_norm_nhwc_bwd_one_pass_kernelI11Fp32IOBf16WLi64ELi160ELi640EEv26Group_norm_nhwc_bwd_params)
        /*041c*/ 	.word	0x00000000


	//----- nvinfo : EIATTR_REGCOUNT
	.align		4
.L_215:
        /*0420*/ 	.byte	0x04, 0x2f
        /*0422*/ 	.short	(.L_217 - .L_216)
	.align		4
.L_216:
        /*0424*/ 	.word	index@(_Z35group_norm_nhwc_bwd_one_pass_kernelI11Fp32IOFp32WLi512ELi160ELi640EEv26Group_norm_nhwc_bwd_params)
        /*0428*/ 	.word	0x00000030


	//----- nvinfo : EIATTR_FRAME_SIZE
	.align		4
.L_217:
        /*042c*/ 	.byte	0x04, 0x11
        /*042e*/ 	.short	(.L_219 - .L_218)
	.align		4
.L_218:
        /*0430*/ 	.word	index@(_Z35group_norm_nhwc_bwd_one_pass_kernelI11Fp32IOFp32WLi512ELi160ELi640EEv26Group_norm_nhwc_bwd_params)
        /*0434*/ 	.word	0x00000ac0


	//----- nvinfo : EIATTR_REGCOUNT
	.align		4
.L_219:
        /*0438*/ 	.byte	0x04, 0x2f
        /*043a*/ 	.short	(.L_221 - .L_220)
	.align		4
.L_220:
        /*043c*/ 	.word	index@(_Z35group_norm_nhwc_bwd_one_pass_kernelI11Fp32IOFp32WLi256ELi160ELi640EEv26Group_norm_nhwc_bwd_params)
        /*0440*/ 	.word	0x00000030


	//----- nvinfo : EIATTR_FRAME_SIZE
	.align		4
.L_221:
        /*0444*/ 	.byte	0x04, 0x11
        /*0446*/ 	.short	(.L_223 - .L_222)
	.align		4
.L_222:
        /*0448*/ 	.word	index@(_Z35group_norm_nhwc_bwd_one_pass_kernelI11Fp32IOFp32WLi256ELi160ELi640EEv26Group_norm_nhwc_bwd_params)
        /*044c*/ 	.word	0x00000570


	//----- nvinfo : EIATTR_REGCOUNT
	.align		4
.L_223:
        /*0450*/ 	.byte	0x04, 0x2f
        /*0452*/ 	.short	(.L_225 - .L_224)
	.align		4
.L_224:
        /*0454*/ 	.word	index@(_Z35group_norm_nhwc_bwd_one_pass_kernelI11Fp32IOFp32WLi128ELi160ELi640EEv26Group_norm_nhwc_bwd_params)
        /*0458*/ 	.word	0x00000060


	//----- nvinfo : EIATTR_FRAME_SIZE
	.align		4
.L_225:
        /*045c*/ 	.byte	0x04, 0x11
        /*045e*/ 	.short	(.L_227 - .L_226)
	.align		4
.L_226:
        /*0460*/ 	.word	index@(_Z35group_norm_nhwc_bwd_one_pass_kernelI11Fp32IOFp32WLi128ELi160ELi640EEv26Group_norm_nhwc_bwd_params)
        /*0464*/ 	.word	0x00000000


	//----- nvinfo : EIATTR_REGCOUNT
	.align		4
.L_227:
        /*0468*/ 	.byte	0x04, 0x2f
        /*046a*/ 	.short	(.L_229 - .L_228)
	.align		4
.L_228:
        /*046c*/ 	.word	index@(_Z35group_norm_nhwc_bwd_one_pass_kernelI11Fp32IOFp32WLi64ELi160ELi640EEv26Group_norm_nhwc_bwd_params)
        /*0470*/ 	.word	0x00000060


	//----- nvinfo : EIATTR_FRAME_SIZE
	.align		4
.L_229:
        /*0474*/ 	.byte	0x04, 0x11
        /*0476*/ 	.short	(.L_231 - .L_230)
	.align		4
.L_230:
        /*0478*/ 	.word	index@(_Z35group_norm_nhwc_bwd_one_pass_kernelI11Fp32IOFp32WLi64ELi160ELi640EEv26Group_norm_nhwc_bwd_params)
        /*047c*/ 	.word	0x00000000


	//----- nvinfo : EIATTR_REGCOUNT
	.align		4
.L_231:
        /*0480*/ 	.byte	0x04, 0x2f
        /*0482*/ 	.short	(.L_233 - .L_232)
	.align		4
.L_232:
        /*0484*/ 	.word	index@(_Z35group_norm_nhwc_bwd_one_pass_kernelI11Fp16IOFp16WLi512ELi160ELi640EEv26Group_norm_nhwc_bwd_params)
        /*0488*/ 	.word	0x00000030


	//----- nvinfo : EIATTR_FRAME_SIZE
	.align		4
.L_233:
        /*048c*/ 	.byte	0x04, 0x11
        /*048e*/ 	.short	(.L_235 - .L_234)
	.align		4
.L_234:
        /*0490*/ 	.word	index@(_Z35group_norm_nhwc_bwd_one_pass_kernelI11Fp16IOFp16WLi512ELi160ELi640EEv26Group_norm_nhwc_bwd_params)
        /*0494*/ 	.word	0x000008b0


	//----- nvinfo : EIATTR_REGCOUNT
	.align		4
.L_235:
        /*0498*/ 	.byte	0x04, 0x2f
        /*049a*/ 	.short	(.L_237 - .L_236)
	.align		4
.L_236:
        /*049c*/ 	.word	index@(_Z35group_norm_nhwc_bwd_one_pass_kernelI11Fp16IOFp16WLi256ELi160ELi640EEv26Group_norm_nhwc_bwd_params)
        /*04a0*/ 	.word	0x00000060


	//----- nvinfo : EIATTR_FRAME_SIZE
	.align		4
.L_237:
        /*04a4*/ 	.byte	0x04, 0x11
        /*04a6*/ 	.short	(.L_239 - .L_238)
	.align		4
.L_238:
        /*04a8*/ 	.word	index@(_Z35group_norm_nhwc_bwd_one_pass_kernelI11Fp16IOFp16WLi256ELi160ELi640EEv26Group_norm_nhwc_bwd_params)
        /*04ac*/ 	.word	0x00000220


	//----- nvinfo : EIATTR_REGCOUNT
	.align		4
.L_239:
        /*04b0*/ 	.byte	0x04, 0x2f
        /*04b2*/ 	.short	(.L_241 - .L_240)
	.align		4
.L_240:
        /*04b4*/ 	.word	index@(_Z35group_norm_nhwc_bwd_one_pass_kernelI11Fp16IOFp16WLi128ELi160ELi640EEv26Group_norm_nhwc_bwd_params)
        /*04b8*/ 	.word	0x00000058


	//----- nvinfo : EIATTR_FRAME_SIZE
	.align		4
.L_241:
        /*04bc*/ 	.byte	0x04, 0x11
        /*04be*/ 	.short	(.L_243 - .L_242)
	.align		4
.L_242:
        /*04c0*/ 	.word	index@(_Z35group_norm_nhwc_bwd_one_pass_kernelI11Fp16IOFp16WLi128ELi160ELi640EEv26Group_norm_nhwc_bwd_params)
        /*04c4*/ 	.word	0x00000000


	//----- nvinfo : EIATTR_REGCOUNT
	.align		4
.L_243:
        /*04c8*/ 	.byte	0x04, 0x2f
        /*04ca*/ 	.short	(.L_245 - .L_244)
	.align		4
.L_244:
        /*04cc*/ 	.word	index@(_Z35group_norm_nhwc_bwd_one_pass_kernelI11Fp16IOFp16WLi64ELi160ELi640EEv26Group_norm_nhwc_bwd_params)
        /*04d0*/ 	.word	0x0000003b


	//----- nvinfo : EIATTR_FRAME_SIZE
	.align		4
.L_245:
        /*04d4*/ 	.byte	0x04, 0x11
        /*04d6*/ 	.short	(.L_247 - .L_246)
	.align		4
.L_246:
        /*04d8*/ 	.word	index@(_Z35group_norm_nhwc_bwd_one_pass_kernelI11Fp16IOFp16WLi64ELi160ELi640EEv26Group_norm_nhwc_bwd_params)
        /*04dc*/ 	.word	0x00000000


	//----- nvinfo : EIATTR_REGCOUNT
	.align		4
.L_247:
        /*04e0*/ 	.byte	0x04, 0x2f
        /*04e2*/ 	.short	(.L_249 - .L_248)
	.align		4
.L_248:
        /*04e4*/ 	.word	index@(_Z35group_norm_nhwc_bwd_one_pass_kernelI11Fp16IOBf16WLi512ELi160ELi640EEv26Group_norm_nhwc_bwd_params)
        /*04e8*/ 	.word	0x00000030


	//----- nvinfo : EIATTR_FRAME_SIZE
	.align		4
.L_249:
        /*04ec*/ 	.byte	0x04, 0x11
        /*04ee*/ 	.short	(.L_251 - .L_250)
	.align		4
.L_250:
        /*04f0*/ 	.word	index@(_Z35group_norm_nhwc_bwd_one_pass_kernelI11Fp16IOBf16WLi512ELi160ELi640EEv26Group_norm_nhwc_bwd_params)
        /*04f4*/ 	.word	0x000008b0


	//----- nvinfo : EIATTR_REGCOUNT
	.align		4
.L_251:
        /*04f8*/ 	.byte	0x04, 0x2f
        /*04fa*/ 	.short	(.L_253 - .L_252)
	.align		4
.L_252:
        /*04fc*/ 	.word	index@(_Z35group_norm_nhwc_bwd_one_pass_kernelI11Fp16IOBf16WLi256ELi160ELi640EEv26Group_norm_nhwc_bwd_params)
        /*0500*/ 	.word	0x00000060


	//----- nvinfo : EIATTR_FRAME_SIZE
	.align		4
.L_253:
        /*0504*/ 	.byte	0x04, 0x11
        /*0506*/ 	.short	(.L_255 - .L_254)
	.align		4
.L_254:
        /*0508*/ 	.word	index@(_Z35group_norm_nhwc_bwd_one_pass_kernelI11Fp16IOBf16WLi256ELi160ELi640EEv26Group_norm_nhwc_bwd_params)
        /*050c*/ 	.word	0x00000220


	//----- nvinfo : EIATTR_REGCOUNT
	.align		4
.L_255:
        /*0510*/ 	.byte	0x04, 0x2f
        /*0512*/ 	.short	(.L_257 - .L_256)
	.align		4
.L_256:
        /*0514*/ 	.word	index@(_Z35group_norm_nhwc_bwd_one_pass_kernelI11Fp16IOBf16WLi128ELi160ELi640EEv26Group_norm_nhwc_bwd_params)
        /*0518*/ 	.word	0x00000058


	//----- nvinfo : EIATTR_FRAME_SIZE
	.align		4
.L_257:
        /*051c*/ 	.byte	0x04, 0x11
        /*051e*/ 	.short	(.L_259 - .L_258)
	.align		4
.L_258:
        /*0520*/ 	.word	index@(_Z35group_norm_nhwc_bwd_one_pass_kernelI11Fp16IOBf16WLi128ELi160ELi640EEv26Group_norm_nhwc_bwd_params)
        /*0524*/ 	.word	0x00000000


	//----- nvinfo : EIATTR_REGCOUNT
	.align		4
.L_259:
        /*0528*/ 	.byte	0x04, 0x2f
        /*052a*/ 	.short	(.L_261 - .L_260)
	.align		4
.L_260:
        /*052c*/ 	.word	index@(_Z35group_norm_nhwc_bwd_one_pass_kernelI11Fp16IOBf16WLi64ELi160ELi640EEv26Group_norm_nhwc_bwd_params)
        /*0530*/ 	.word	0x0000003b


	//----- nvinfo : EIATTR_FRAME_SIZE
	.align		4
.L_261:
        /*0534*/ 	.byte	0x04, 0x11
        /*0536*/ 	.short	(.L_263 - .L_262)
	.align		4
.L_262:
        /*0538*/ 	.word	index@(_Z35group_norm_nhwc_bwd_one_pass_kernelI11Fp16IOBf16WLi64ELi160ELi640EEv26Group_norm_nhwc_bwd_params)
        /*053c*/ 	.word	0x00000000


	//----- nvinfo : EIATTR_REGCOUNT
	.align		4
.L_263:
        /*0540*/ 	.byte	0x04, 0x2f
        /*0542*/ 	.short	(.L_265 - .L_264)
	.align		4
.L_264:
        /*0544*/ 	.word	index@(_Z35group_norm_nhwc_bwd_one_pass_kernelI11Fp16IOFp32WLi512ELi160ELi640EEv26Group_norm_nhwc_bwd_params)
        /*0548*/ 	.word	0x00000030


	//----- nvinfo : EIATTR_FRAME_SIZE
	.align		4
.L_265:
        /*054c*/ 	.byte	0x04, 0x11
        /*054e*/ 	.short	(.L_267 - .L_266)
	.align		4
.L_266:
        /*0550*/ 	.word	index@(_Z35group_norm_nhwc_bwd_one_pass_kernelI11Fp16IOFp32WLi512ELi160ELi640EEv26Group_norm_nhwc_bwd_params)
        /*0554*/ 	.word	0x000008e0


	//----- nvinfo : EIATTR_REGCOUNT
	.align		4
.L_267:
        /*0558*/ 	.byte	0x04, 0x2f
        /*055a*/ 	.short	(.L_269 - .L_268)
	.align		4
.L_268:
        /*055c*/ 	.word	index@(_Z35group_norm_nhwc_bwd_one_pass_kernelI11Fp16IOFp32WLi256ELi160ELi640EEv26Group_norm_nhwc_bwd_params)
        /*0560*/ 	.word	0x00000060


	//----- nvinfo : EIATTR_FRAME_SIZE
	.align		4
.L_269:
        /*0564*/ 	.byte	0x04, 0x11
        /*0566*/ 	.short	(.L_271 - .L_270)
	.align		4
.L_270:
        /*0568*/ 	.word	index@(_Z35group_norm_nhwc_bwd_one_pass_kernelI11Fp16IOFp32WLi256ELi160ELi640EEv26Group_norm_nhwc_bwd_params)
        /*056c*/ 	.word	0x00000210


	//----- nvinfo : EIATTR_REGCOUNT
	.align		4
.L_271:
        /*0570*/ 	.byte	0x04, 0x2f
        /*0572*/ 	.short	(.L_273 - .L_272)
	.align		4
.L_272:
        /*0574*/ 	.word	index@(_Z35group_norm_nhwc_bwd_one_pass_kernelI11Fp16IOFp32WLi128ELi160ELi640EEv26Group_norm_nhwc_bwd_params)
        /*0578*/ 	.word	0x0000005a


	//----- nvinfo : EIATTR_FRAME_SIZE
	.align		4
.L_273:
        /*057c*/ 	.byte	0x04, 0x11
        /*057e*/ 	.short	(.L_275 - .L_274)
	.align		4
.L_274:
        /*0580*/ 	.word	index@(_Z35group_norm_nhwc_bwd_one_pass_kernelI11Fp16IOFp32WLi128ELi160ELi640EEv26Group_norm_nhwc_bwd_params)
        /*0584*/ 	.word	0x00000000


	//----- nvinfo : EIATTR_REGCOUNT
	.align		4
.L_275:
        /*0588*/ 	.byte	0x04, 0x2f
        /*058a*/ 	.short	(.L_277 - .L_276)
	.align		4
.L_276:
        /*058c*/ 	.word	index@(_Z35group_norm_nhwc_bwd_one_pass_kernelI11Fp16IOFp32WLi64ELi160ELi640EEv26Group_norm_nhwc_bwd_params)
        /*0590*/ 	.word	0x0000003c


	//----- nvinfo : EIATTR_FRAME_SIZE
	.align		4
.L_277:
        /*0594*/ 	.byte	0x04, 0x11
        /*0596*/ 	.short	(.L_279 - .L_278)
	.align		4
.L_278:
        /*0598*/ 	.word	index@(_Z35group_norm_nhwc_bwd_one_pass_kernelI11Fp16IOFp32WLi64ELi160ELi640EEv26Group_norm_nhwc_bwd_params)
        /*059c*/ 	.word	0x00000000


	//----- nvinfo : EIATTR_REGCOUNT
	.align		4
.L_279:
        /*05a0*/ 	.byte	0x04, 0x2f
        /*05a2*/ 	.short	(.L_281 - .L_280)
	.align		4
.L_280:
        /*05a4*/ 	.word	index@(_Z35group_norm_nhwc_bwd_one_pass_kernelI11Bf16IOFp16WLi512ELi160ELi640EEv26Group_norm_nhwc_bwd_params)
        /*05a8*/ 	.word	0x00000030


	//----- nvinfo : EIATTR_FRAME_SIZE
	.align		4
.L_281:
        /*05ac*/ 	.byte	0x04, 0x11
        /*05ae*/ 	.short	(.L_283 - .L_282)
	.align		4
.L_282:
        /*05b0*/ 	.word	index@(_Z35group_norm_nhwc_bwd_one_pass_kernelI11Bf16IOFp16WLi512ELi160ELi640EEv26Group_norm_nhwc_bwd_params)
        /*05b4*/ 	.word	0x00000ab0


	//----- nvinfo : EIATTR_REGCOUNT
	.align		4
.L_283:
        /*05b8*/ 	.byte	0x04, 0x2f
        /*05ba*/ 	.short	(.L_285 - .L_284)
	.align		4
.L_284:
        /*05bc*/ 	.word	index@(_Z35group_norm_nhwc_bwd_one_pass_kernelI11Bf16IOFp16WLi256ELi160ELi640EEv26Group_norm_nhwc_bwd_params)
        /*05c0*/ 	.word	0x00000030


	//----- nvinfo : EIATTR_FRAME_SIZE
	.align		4
.L_285:
        /*05c4*/ 	.byte	0x04, 0x11
        /*05c6*/ 	.short	(.L_287 - .L_286)
	.align		4
.L_286:
        /*05c8*/ 	.word	index@(_Z35group_norm_nhwc_bwd_one_pass_kernelI11Bf16IOFp16WLi256ELi160ELi640EEv26Group_norm_nhwc_bwd_params)
        /*05cc*/ 	.word	0x000004d0


	//----- nvinfo : EIATTR_REGCOUNT
	.align		4
.L_287:
        /*05d0*/ 	.byte	0x04, 0x2f
        /*05d2*/ 	.short	(.L_289 - .L_288)
	.align		4
.L_288:
        /*05d4*/ 	.word	index@(_Z35group_norm_nhwc_bwd_one_pass_kernelI11Bf16IOFp16WLi128ELi160ELi640EEv26Group_norm_nhwc_bwd_params)
        /*05d8*/ 	.word	0x00000060


	//----- nvinfo : EIATTR_FRAME_SIZE
	.align		4
.L_289:
        /*05dc*/ 	.byte	0x04, 0x11
        /*05de*/ 	.short	(.L_291 - .L_290)
	.align		4
.L_290:
        /*05e0*/ 	.word	index@(_Z35group_norm_nhwc_bwd_one_pass_kernelI11Bf16IOFp16WLi128ELi160ELi640EEv26Group_norm_nhwc_bwd_params)
        /*05e4*/ 	.word	0x00000000


	//----- nvinfo : EIATTR_REGCOUNT
	.align		4
.L_291:
        /*05e8*/ 	.byte	0x04, 0x2f
        /*05ea*/ 	.short	(.L_293 - .L_292)
	.align		4
.L_292:
        /*05ec*/ 	.word	index@(_Z35group_norm_nhwc_bwd_one_pass_kernelI11Bf16IOFp16WLi64ELi160ELi640EEv26Group_norm_nhwc_bwd_params)
        /*05f0*/ 	.word	0x00000052


	//----- nvinfo : EIATTR_FRAME_SIZE
	.align		4
.L_293:
        /*05f4*/ 	.byte	0x04, 0x11
        /*05f6*/ 	.short	(.L_295 - .L_294)
	.align		4
.L_294:
        /*05f8*/ 	.word	index@(_Z35group_norm_nhwc_bwd_one_pass_kernelI11Bf16IOFp16WLi64ELi160ELi640EEv26Group_norm_nhwc_bwd_params)
        /*05fc*/ 	.word	0x00000000


	//----- nvinfo : EIATTR_REGCOUNT
	.align		4
.L_295:
        /*0600*/ 	.byte	0x04, 0x2f
        /*0602*/ 	.short	(.L_297 - .L_296)
	.align		4
.L_296:
        /*0604*/ 	.word	index@(_Z35group_norm_nhwc_bwd_one_pass_kernelI11Bf16IOBf16WLi512ELi160ELi640EEv26Group_norm_nhwc_bwd_params)
        /*0608*/ 	.word	0x00000030


	//----- nvinfo : EIATTR_FRAME_SIZE
	.align		4
.L_297:
        /*060c*/ 	.byte	0x04, 0x11
        /*060e*/ 	.short	(.L_299 - .L_298)
	.align		4
.L_298:
        /*0610*/ 	.word	index@(_Z35group_norm_nhwc_bwd_one_pass_kernelI11Bf16IOBf16WLi512ELi160ELi640EEv26Group_norm_nhwc_bwd_params)
        /*0614*/ 	.word	0x00000ab0


	//----- nvinfo : EIATTR_REGCOUNT
	.align		4
.L_299:
        /*0618*/ 	.byte	0x04, 0x2f
        /*061a*/ 	.short	(.L_301 - .L_300)
	.align		4
.L_300:
        /*061c*/ 	.word	index@(_Z35group_norm_nhwc_bwd_one_pass_kernelI11Bf16IOBf16WLi256ELi160ELi640EEv26Group_norm_nhwc_bwd_params)
        /*0620*/ 	.word	0x00000030


	//----- nvinfo : EIATTR_FRAME_SIZE
	.align		4
.L_301:
        /*0624*/ 	.byte	0x04, 0x11
        /*0626*/ 	.short	(.L_303 - .L_302)
	.align		4
.L_302:
        /*0628*/ 	.word	index@(_Z35group_norm_nhwc_bwd_one_pass_kernelI11Bf16IOBf16WLi256ELi160ELi640EEv26Group_norm_nhwc_bwd_params)
        /*062c*/ 	.word	0x000004d0


	//----- nvinfo : EIATTR_REGCOUNT
	.align		4
.L_303:
        /*0630*/ 	.byte	0x04, 0x2f
        /*0632*/ 	.short	(.L_305 - .L_304)
	.align		4
.L_304:
        /*0634*/ 	.word	index@(_Z35group_norm_nhwc_bwd_one_pass_kernelI11Bf16IOBf16WLi128ELi160ELi640EEv26Group_norm_nhwc_bwd_params)
        /*0638*/ 	.word	0x00000060


	//----- nvinfo : EIATTR_FRAME_SIZE
	.align		4
.L_305:
        /*063c*/ 	.byte	0x04, 0x11
        /*063e*/ 	.short	(.L_307 - .L_306)
	.align		4
.L_306:
        /*0640*/ 	.word	index@(_Z35group_norm_nhwc_bwd_one_pass_kernelI11Bf16IOBf16WLi128ELi160ELi640EEv26Group_norm_nhwc_bwd_params)
        /*0644*/ 	.word	0x00000000


	//----- nvinfo : EIATTR_REGCOUNT
	.align		4
.L_307:
        /*0648*/ 	.byte	0x04, 0x2f
        /*064a*/ 	.short	(.L_309 - .L_308)
	.align		4
.L_308:
        /*064c*/ 	.word	index@(_Z35group_norm_nhwc_bwd_one_pass_kernelI11Bf16IOBf16WLi64ELi160ELi640EEv26Group_norm_nhwc_bwd_params)
        /*0650*/ 	.word	0x00000052


	//----- nvinfo : EIATTR_FRAME_SIZE
	.align		4
.L_309:
        /*0654*/ 	.byte	0x04, 0x11
        /*0656*/ 	.short	(.L_311 - .L_310)
	.align		4
.L_310:
        /*0658*/ 	.word	index@(_Z35group_norm_nhwc_bwd_one_pass_kernelI11Bf16IOBf16WLi64ELi160ELi640EEv26Group_norm_nhwc_bwd_params)
        /*065c*/ 	.word	0x00000000


	//----- nvinfo : EIATTR_REGCOUNT
	.align		4
.L_311:
        /*0660*/ 	.byte	0x04, 0x2f
        /*0662*/ 	.short	(.L_313 - .L_312)
	.align		4
.L_312:
        /*0664*/ 	.word	index@(_Z35group_norm_nhwc_bwd_one_pass_kernelI11Bf16IOFp32WLi512ELi160ELi640EEv26Group_norm_nhwc_bwd_params)
        /*0668*/ 	.word	0x00000030


	//----- nvinfo : EIATTR_FRAME_SIZE
	.align		4
.L_313:
        /*066c*/ 	.byte	0x04, 0x11
        /*066e*/ 	.short	(.L_315 - .L_314)
	.align		4
.L_314:
        /*0670*/ 	.word	index@(_Z35group_norm_nhwc_bwd_one_pass_kernelI11Bf16IOFp32WLi512ELi160ELi640EEv26Group_norm_nhwc_bwd_params)
        /*0674*/ 	.word	0x00000aa0


	//----- nvinfo : EIATTR_REGCOUNT
	.align		4
.L_315:
        /*0678*/ 	.byte	0x04, 0x2f
        /*067a*/ 	.short	(.L_317 - .L_316)
	.align		4
.L_316:
        /*067c*/ 	.word	index@(_Z35group_norm_nhwc_bwd_one_pass_kernelI11Bf16IOFp32WLi256ELi160ELi640EEv26Group_norm_nhwc_bwd_params)
        /*0680*/ 	.word	0x00000030


	//----- nvinfo : EIATTR_FRAME_SIZE
	.align		4
.L_317:
        /*0684*/ 	.byte	0x04, 0x11
        /*0686*/ 	.short	(.L_319 - .L_318)
	.align		4
.L_318:
        /*0688*/ 	.word	index@(_Z35group_norm_nhwc_bwd_one_pass_kernelI11Bf16IOFp32WLi256ELi160ELi640EEv26Group_norm_nhwc_bwd_params)
        /*068c*/ 	.word	0x000004e0


	//----- nvinfo : EIATTR_REGCOUNT
	.align		4
.L_319:
        /*0690*/ 	.byte	0x04, 0x2f
        /*0692*/ 	.short	(.L_321 - .L_320)
	.align		4
.L_320:
        /*0694*/ 	.word	index@(_Z35group_norm_nhwc_bwd_one_pass_kernelI11Bf16IOFp32WLi128ELi160ELi640EEv26Group_norm_nhwc_bwd_params)
        /*0698*/ 	.word	0x00000060


	//----- nvinfo : EIATTR_FRAME_SIZE
	.align		4
.L_321:
        /*069c*/ 	.byte	0x04, 0x11
        /*069e*/ 	.short	(.L_323 - .L_322)
	.align		4
.L_322:
        /*06a0*/ 	.word	index@(_Z35group_norm_nhwc_bwd_one_pass_kernelI11Bf16IOFp32WLi128ELi160ELi640EEv26Group_norm_nhwc_bwd_params)
        /*06a4*/ 	.word	0x00000000


	//----- nvinfo : EIATTR_REGCOUNT
	.align		4
.L_323:
        /*06a8*/ 	.byte	0x04, 0x2f
        /*06aa*/ 	.short	(.L_325 - .L_324)
	.align		4
.L_324:
        /*06ac*/ 	.word	index@(_Z35group_norm_nhwc_bwd_one_pass_kernelI11Bf16IOFp32WLi64ELi160ELi640EEv26Group_norm_nhwc_bwd_params)
        /*06b0*/ 	.word	0x00000052


	//----- nvinfo : EIATTR_FRAME_SIZE
	.align		4
.L_325:
        /*06b4*/ 	.byte	0x04, 0x11
        /*06b6*/ 	.short	(.L_327 - .L_326)
	.align		4
.L_326:
        /*06b8*/ 	.word	index@(_Z35group_norm_nhwc_bwd_one_pass_kernelI11Bf16IOFp32WLi64ELi160ELi640EEv26Group_norm_nhwc_bwd_params)
        /*06bc*/ 	.word	0x00000000


	//----- nvinfo : EIATTR_REGCOUNT
	.align		4
.L_327:
        /*06c0*/ 	.byte	0x04, 0x2f
        /*06c2*/ 	.short	(.L_329 - .L_328)
	.align		4
.L_328:
        /*06c4*/ 	.word	index@(_ZN3cub18CUB_300001_SM_10006detail11EmptyKernelIvEEvv)
        /*06c8*/ 	.word	0x00000004


	//----- nvinfo : EIATTR_FRAME_SIZE
	.align		4
.L_329:
        /*06cc*/ 	.byte	0x04, 0x11
        /*06ce*/ 	.short	(.L_331 - .L_330)
	.align		4
.L_330:
        /*06d0*/ 	.word	index@(_ZN3cub18CUB_300001_SM_10006detail11EmptyKernelIvEEvv)
        /*06d4*/ 	.word	0x00000000


	//----- nvinfo : EIATTR_MIN_STACK_SIZE
	.align		4
.L_331:
        /*06d8*/ 	.byte	0x04, 0x12
        /*06da*/ 	.short	(.L_333 - .L_332)
	.align		4
.L_332:
        /*06dc*/ 	.word	index@(_ZN3cub18CUB_300001_SM_10006detail11EmptyKernelIvEEvv)
        /*06e0*/ 	.word	0x00000000


	//----- nvinfo : EIATTR_MIN_STACK_SIZE
	.align		4
.L_333:
        /*06e4*/ 	.byte	0x04, 0x12
        /*06e6*/ 	.short	(.L_335 - .L_334)
	.align		4
.L_334:
        /*06e8*/ 	.word	index@(_Z35group_norm_nhwc_bwd_one_pass_kernelI11Bf16IOFp32WLi64ELi160ELi640EEv26Group_norm_nhwc_bwd_params)
        /*06ec*/ 	.word	0x00000000


	//----- nvinfo : EIATTR_MIN_STACK_SIZE
	.align		4
.L_335:
        /*06f0*/ 	.byte	0x04, 0x12
        /*06f2*/ 	.short	(.L_337 - .L_336)
	.align		4
.L_336:
        /*06f4*/ 	.word	index@(_Z35group_norm_nhwc_bwd_one_pass_kernelI11Bf16IOFp32WLi128ELi160ELi640EEv26Group_norm_nhwc_bwd_params)
        /*06f8*/ 	.word	0x00000000


	//----- nvinfo : EIATTR_MIN_STACK_SIZE
	.align		4
.L_337:
        /*06fc*/ 	.byte	0x04, 0x12
        /*06fe*/ 	.short	(.L_339 - .L_338)
	.align		4
.L_338:
        /*0700*/ 	.word	index@(_Z35group_norm_nhwc_bwd_one_pass_kernelI11Bf16IOFp32WLi256ELi160ELi640EEv26Group_norm_nhwc_bwd_params)
        /*0704*/ 	.word	0x000004e0


	//----- nvinfo : EIATTR_MIN_STACK_SIZE
	.align		4
.L_339:
        /*0708*/ 	.byte	0x04, 0x12
        /*070a*/ 	.short	(.L_341 - .L_340)
	.align		4
.L_340:
        /*070c*/ 	.word	index@(_Z35group_norm_nhwc_bwd_one_pass_kernelI11Bf16IOFp32WLi512ELi160ELi640EEv26Group_norm_nhwc_bwd_params)
        /*0710*/ 	.word	0x00000aa0


	//----- nvinfo : EIATTR_MIN_STACK_SIZE
	.align		4
.L_341:
        /*0714*/ 	.byte	0x04, 0x12
        /*0716*/ 	.short	(.L_343 - .L_342)
	.align		4
.L_342:
        /*0718*/ 	.word	index@(_Z35group_norm_nhwc_bwd_one_pass_kernelI11Bf16IOBf16WLi64ELi160ELi640EEv26Group_norm_nhwc_bwd_params)
        /*071c*/ 	.word	0x00000000


	//----- nvinfo : EIATTR_MIN_STACK_SIZE
	.align		4
.L_343:
        /*0720*/ 	.byte	0x04, 0x12
        /*0722*/ 	.short	(.L_345 - .L_344)
	.align		4
.L_344:
        /*0724*/ 	.word	index@(_Z35group_norm_nhwc_bwd_one_pass_kernelI11Bf16IOBf16WLi128ELi160ELi640EEv26Group_norm_nhwc_bwd_params)
        /*0728*/ 	.word	0x00000000


	//----- nvinfo : EIATTR_MIN_STACK_SIZE
	.align		4
.L_345:
        /*072c*/ 	.byte	0x04, 0x12
        /*072e*/ 	.short	(.L_347 - .L_346)
	.align		4
.L_346:
        /*0730*/ 	.word	index@(_Z35group_norm_nhwc_bwd_one_pass_kernelI11Bf16IOBf16WLi256ELi160ELi640EEv26Group_norm_nhwc_bwd_params)
        /*0734*/ 	.word	0x000004d0


	//----- nvinfo : EIATTR_MIN_STACK_SIZE
	.align		4
.L_347:
        /*0738*/ 	.byte	0x04, 0x12
        /*073a*/ 	.short	(.L_349 - .L_348)
	.align		4
.L_348:
        /*073c*/ 	.word	index@(_Z35group_norm_nhwc_bwd_one_pass_kernelI11Bf16IOBf16WLi512ELi160ELi640EEv26Group_norm_nhwc_bwd_params)
        /*0740*/ 	.word	0x00000ab0


	//----- nvinfo : EIATTR_MIN_STACK_SIZE
	.align		4
.L_349:
        /*0744*/ 	.byte	0x04, 0x12
        /*0746*/ 	.short	(.L_351 - .L_350)
	.align		4
.L_350:
        /*0748*/ 	.word	index@(_Z35group_norm_nhwc_bwd_one_pass_kernelI11Bf16IOFp16WLi64ELi160ELi640EEv26Group_norm_nhwc_bwd_params)
        /*074c*/ 	.word	0x00000000


	//----- nvinfo : EIATTR_MIN_STACK_SIZE
	.align		4
.L_351:
        /*0750*/ 	.byte	0x04, 0x12
        /*0752*/ 	.short	(.L_353 - .L_352)
	.align		4
.L_352:
        /*0754*/ 	.word	index@(_Z35group_norm_nhwc_bwd_one_pass_kernelI11Bf16IOFp16WLi128ELi160ELi640EEv26Group_norm_nhwc_bwd_params)
        /*0758*/ 	.word	0x00000000


	//----- nvinfo : EIATTR_MIN_STACK_SIZE
	.align		4
.L_353:
        /*075c*/ 	.byte	0x04, 0x12
        /*075e*/ 	.short	(.L_355 - .L_354)
	.align		4
.L_354:
        /*0760*/ 	.word	index@(_Z35group_norm_nhwc_bwd_one_pass_kernelI11Bf16IOFp16WLi256ELi160ELi640EEv26Group_norm_nhwc_bwd_params)
        /*0764*/ 	.word	0x000004d0


	//----- nvinfo : EIATTR_MIN_STACK_SIZE
	.align		4
.L_355:
        /*0768*/ 	.byte	0x04, 0x12
        /*076a*/ 	.short	(.L_357 - .L_356)
	.align		4
.L_356:
        /*076c*/ 	.word	index@(_Z35group_norm_nhwc_bwd_one_pass_kernelI11Bf16IOFp16WLi512ELi160ELi640EEv26Group_norm_nhwc_bwd_params)
        /*0770*/ 	.word	0x00000ab0


	//----- nvinfo : EIATTR_MIN_STACK_SIZE
	.align		4
.L_357:
        /*0774*/ 	.byte	0x04, 0x12
        /*0776*/ 	.short	(.L_359 - .L_358)
	.align		4
.L_358:
        /*0778*/ 	.word	index@(_Z35group_norm_nhwc_bwd_one_pass_kernelI11Fp16IOFp32WLi64ELi160ELi640EEv26Group_norm_nhwc_bwd_params)
        /*077c*/ 	.word	0x00000000


	//----- nvinfo : EIATTR_MIN_STACK_SIZE
	.align		4
.L_359:
        /*0780*/ 	.byte	0x04, 0x12
        /*0782*/ 	.short	(.L_361 - .L_360)
	.align		4
.L_360:
        /*0784*/ 	.word	index@(_Z35group_norm_nhwc_bwd_one_pass_kernelI11Fp16IOFp32WLi128ELi160ELi640EEv26Group_norm_nhwc_bwd_params)
        /*0788*/ 	.word	0x00000000


	//----- nvinfo : EIATTR_MIN_STACK_SIZE
	.align		4
.L_361:
        /*078c*/ 	.byte	0x04, 0x12
        /*078e*/ 	.short	(.L_363 - .L_362)
	.align		4
.L_362:
        /*0790*/ 	.word	index@(_Z35group_norm_nhwc_bwd_one_pass_kernelI11Fp16IOFp32WLi256ELi160ELi640EEv26Group_norm_nhwc_bwd_params)
        /*0794*/ 	.word	0x00000210


	//----- nvinfo : EIATTR_MIN_STACK_SIZE
	.align		4
.L_363:
        /*0798*/ 	.byte	0x04, 0x12
        /*079a*/ 	.short	(.L_365 - .L_364)
	.align		4
.L_364:
        /*079c*/ 	.word	index@(_Z35group_norm_nhwc_bwd_one_pass_kernelI11Fp16IOFp32WLi512ELi160ELi640EEv26Group_norm_nhwc_bwd_params)
        /*07a0*/ 	.word	0x000008e0


	//----- nvinfo : EIATTR_MIN_STACK_SIZE
	.align		4
.L_365:
        /*07a4*/ 	.byte	0x04, 0x12
        /*07a6*/ 	.short	(.L_367 - .L_366)
	.align		4
.L_366:
        /*07a8*/ 	.word	index@(_Z35group_norm_nhwc_bwd_one_pass_kernelI11Fp16IOBf16WLi64ELi160ELi640EEv26Group_norm_nhwc_bwd_params)
        /*07ac*/ 	.word	0x00000000


	//----- nvinfo : EIATTR_MIN_STACK_SIZE
	.align		4
.L_367:
        /*07b0*/ 	.byte	0x04, 0x12
        /*07b2*/ 	.short	(.L_369 - .L_368)
	.align		4
.L_368:
        /*07b4*/ 	.word	index@(_Z35group_norm_nhwc_bwd_one_pass_kernelI11Fp16IOBf16WLi128ELi160ELi640EEv26Group_norm_nhwc_bwd_params)
        /*07b8*/ 	.word	0x00000000


	//----- nvinfo : EIATTR_MIN_STACK_SIZE
	.align		4
.L_369:
        /*07bc*/ 	.byte	0x04, 0x12
        /*07be*/ 	.short	(.L_371 - .L_370)
	.align		4
.L_370:
        /*07c0*/ 	.word	index@(_Z35group_norm_nhwc_bwd_one_pass_kernelI11Fp16IOBf16WLi256ELi160ELi640EEv26Group_norm_nhwc_bwd_params)
        /*07c4*/ 	.word	0x00000220


	//----- nvinfo : EIATTR_MIN_STACK_SIZE
	.align		4
.L_371:
        /*07c8*/ 	.byte	0x04, 0x12
        /*07ca*/ 	.short	(.L_373 - .L_372)
	.align		4
.L_372:
        /*07cc*/ 	.word	index@(_Z35group_norm_nhwc_bwd_one_pass_kernelI11Fp16IOBf16WLi512ELi160ELi640EEv26Group_norm_nhwc_bwd_params)
        /*07d0*/ 	.word	0x000008b0


	//----- nvinfo : EIATTR_MIN_STACK_SIZE
	.align		4
.L_373:
        /*07d4*/ 	.byte	0x04, 0x12
        /*07d6*/ 	.short	(.L_375 - .L_374)
	.align		4
.L_374:
        /*07d8*/ 	.word	index@(_Z35group_norm_nhwc_bwd_one_pass_kernelI11Fp16IOFp16WLi64ELi160ELi640EEv26Group_norm_nhwc_bwd_params)
        /*07dc*/ 	.word	0x00000000


	//----- nvinfo : EIATTR_MIN_STACK_SIZE
	.align		4
.L_375:
        /*07e0*/ 	.byte	0x04, 0x12
        /*07e2*/ 	.short	(.L_377 - .L_376)
	.align		4
.L_376:
        /*07e4*/ 	.word	index@(_Z35group_norm_nhwc_bwd_one_pass_kernelI11Fp16IOFp16WLi128ELi160ELi640EEv26Group_norm_nhwc_bwd_params)
        /*07e8*/ 	.word	0x00000000


	//----- nvinfo : EIATTR_MIN_STACK_SIZE
	.align		4
.L_377:
        /*07ec*/ 	.byte	0x04, 0x12
        /*07ee*/ 	.short	(.L_379 - .L_378)
	.align		4
.L_378:
        /*07f0*/ 	.word	index@(_Z35group_norm_nhwc_bwd_one_pass_kernelI11Fp16IOFp16WLi256ELi160ELi640EEv26Group_norm_nhwc_bwd_params)
        /*07f4*/ 	.word	0x00000220


	//----- nvinfo : EIATTR_MIN_STACK_SIZE
	.align		4
.L_379:
        /*07f8*/ 	.byte	0x04, 0x12
        /*07fa*/ 	.short	(.L_381 - .L_380)
	.align		4
.L_380:
        /*07fc*/ 	.word	index@(_Z35group_norm_nhwc_bwd_one_pass_kernelI11Fp16IOFp16WLi512ELi160ELi640EEv26Group_norm_nhwc_bwd_params)
        /*0800*/ 	.word	0x000008b0


	//----- nvinfo : EIATTR_MIN_STACK_SIZE
	.align		4
.L_381:
        /*0804*/ 	.byte	0x04, 0x12
        /*0806*/ 	.short	(.L_383 - .L_382)
	.align		4
.L_382:
        /*0808*/ 	.word	index@(_Z35group_norm_nhwc_bwd_one_pass_kernelI11Fp32IOFp32WLi64ELi160ELi640EEv26Group_norm_nhwc_bwd_params)
        /*080c*/ 	.word	0x00000000


	//----- nvinfo : EIATTR_MIN_STACK_SIZE
	.align		4
.L_383:
        /*0810*/ 	.byte	0x04, 0x12
        /*0812*/ 	.short	(.L_385 - .L_384)
	.align		4
.L_384:
        /*0814*/ 	.word	index@(_Z35group_norm_nhwc_bwd_one_pass_kernelI11Fp32IOFp32WLi128ELi160ELi640EEv26Group_norm_nhwc_bwd_params)
        /*0818*/ 	.word	0x00000000


	//----- nvinfo : EIATTR_MIN_STACK_SIZE
	.align		4
.L_385:
        /*081c*/ 	.byte	0x04, 0x12
        /*081e*/ 	.short	(.L_387 - .L_386)
	.align		4
.L_386:
        /*0820*/ 	.word	index@(_Z35group_norm_nhwc_bwd_one_pass_kernelI11Fp32IOFp32WLi256ELi160ELi640EEv26Group_norm_nhwc_bwd_params)
        /*0824*/ 	.word	0x00000570


	//----- nvinfo : EIATTR_MIN_STACK_SIZE
	.align		4
.L_387:
        /*0828*/ 	.byte	0x04, 0x12
        /*082a*/ 	.short	(.L_389 - .L_388)
	.align		4
.L_388:
        /*082c*/ 	.word	index@(_Z35group_norm_nhwc_bwd_one_pass_kernelI11Fp32IOFp32WLi512ELi160ELi640EEv26Group_norm_nhwc_bwd_params)
        /*0830*/ 	.word	0x00000ac0


	//----- nvinfo : EIATTR_MIN_STACK_SIZE
	.align		4
.L_389:
        /*0834*/ 	.byte	0x04, 0x12
        /*0836*/ 	.short	(.L_391 - .L_390)
	.align		4
.L_390:
        /*0838*/ 	.word	index@(_Z35group_norm_nhwc_bwd_one_pass_kernelI11Fp32IOBf16WLi64ELi160ELi640EEv26Group_norm_nhwc_bwd_params)
        /*083c*/ 	.word	0x00000000


	//----- nvinfo : EIATTR_MIN_STACK_SIZE
	.align		4
.L_391:
        /*0840*/ 	.byte	0x04, 0x12
        /*0842*/ 	.short	(.L_393 - .L_392)
	.align		4
.L_392:
        /*0844*/ 	.word	index@(_Z35group_norm_nhwc_bwd_one_pass_kernelI11Fp32IOBf16WLi128ELi160ELi640EEv26Group_norm_nhwc_bwd_params)
        /*0848*/ 	.word	0x00000000


	//----- nvinfo : EIATTR_MIN_STACK_SIZE
	.align		4
.L_393:
        /*084c*/ 	.byte	0x04, 0x12
        /*084e*/ 	.short	(.L_395 - .L_394)
	.align		4
.L_394:
        /*0850*/ 	.word	index@(_Z35group_norm_nhwc_bwd_one_pass_kernelI11Fp32IOBf16WLi256ELi160ELi640EEv26Group_norm_nhwc_bwd_params)
        /*0854*/ 	.word	0x000005a0


	//----- nvinfo : EIATTR_MIN_STACK_SIZE
	.align		4
.L_395:
        /*0858*/ 	.byte	0x04, 0x12
        /*085a*/ 	.short	(.L_397 - .L_396)
	.align		4
.L_396:
        /*085c*/ 	.word	index@(_Z35group_norm_nhwc_bwd_one_pass_kernelI11Fp32IOBf16WLi512ELi160ELi640EEv26Group_norm_nhwc_bwd_params)
        /*0860*/ 	.word	0x00000af0


	//----- nvinfo : EIATTR_MIN_STACK_SIZE
	.align		4
.L_397:
        /*0864*/ 	.byte	0x04, 0x12
        /*0866*/ 	.short	(.L_399 - .L_398)
	.align		4
.L_398:
        /*0868*/ 	.word	index@(_Z35group_norm_nhwc_bwd_one_pass_kernelI11Fp32IOFp16WLi64ELi160ELi640EEv26Group_norm_nhwc_bwd_params)
        /*086c*/ 	.word	0x00000000


	//----- nvinfo : EIATTR_MIN_STACK_SIZE
	.align		4
.L_399:
        /*0870*/ 	.byte	0x04, 0x12
        /*0872*/ 	.short	(.L_401 - .L_400)
	.align		4
.L_400:
        /*0874*/ 	.word	index@(_Z35group_norm_nhwc_bwd_one_pass_kernelI11Fp32IOFp16WLi128ELi160ELi640EEv26Group_norm_nhwc_bwd_params)
        /*0878*/ 	.word	0x00000000


	//----- nvinfo : EIATTR_MIN_STACK_SIZE
	.align		4
.L_401:
        /*087c*/ 	.byte	0x04, 0x12
        /*087e*/ 	.short	(.L_403 - .L_402)
	.align		4
.L_402:
        /*0880*/ 	.word	index@(_Z35group_norm_nhwc_bwd_one_pass_kernelI11Fp32IOFp16WLi256ELi160ELi640EEv26Group_norm_nhwc_bwd_params)
        /*0884*/ 	.word	0x00000580


	//----- nvinfo : EIATTR_MIN_STACK_SIZE
	.align		4
.L_403:
        /*0888*/ 	.byte	0x04, 0x12
        /*088a*/ 	.short	(.L_405 - .L_404)
	.align		4
.L_404:
        /*088c*/ 	.word	index@(_Z35group_norm_nhwc_bwd_one_pass_kernelI11Fp32IOFp16WLi512ELi160ELi640EEv26Group_norm_nhwc_bwd_params)
        /*0890*/ 	.word	0x00000af0


	//----- nvinfo : EIATTR_MIN_STACK_SIZE
	.align		4
.L_405:
        /*0894*/ 	.byte	0x04, 0x12
        /*0896*/ 	.short	(.L_407 - .L_406)
	.align		4
.L_406:
        /*0898*/ 	.word	index@(_Z35group_norm_nhwc_fwd_one_pass_kernelI11Bf16IOFp32WLi64ELi160ELi640EEv26Group_norm_nhwc_fwd_params)
        /*089c*/ 	.word	0x00000000


	//----- nvinfo : EIATTR_MIN_STACK_SIZE
	.align		4
.L_407:
        /*08a0*/ 	.byte	0x04, 0x12
        /*08a2*/ 	.short	(.L_409 - .L_408)
	.align		4
.L_408:
        /*08a4*/ 	.word	index@(_Z35group_norm_nhwc_fwd_one_pass_kernelI11Bf16IOFp32WLi128ELi160ELi640EEv26Group_norm_nhwc_fwd_params)
        /*08a8*/ 	.word	0x00000000


	//----- nvinfo : EIATTR_MIN_STACK_SIZE
	.align		4
.L_409:
        /*08ac*/ 	.byte	0x04, 0x12
        /*08ae*/ 	.short	(.L_411 - .L_410)
	.align		4
.L_410:
        /*08b0*/ 	.word	index@(_Z35group_norm_nhwc_fwd_one_pass_kernelI11Bf16IOFp32WLi256ELi160ELi640EEv26Group_norm_nhwc_fwd_params)
        /*08b4*/ 	.word	0x00000000


	//----- nvinfo : EIATTR_MIN_STACK_SIZE
	.align		4
.L_411:
        /*08b8*/ 	.byte	0x04, 0x12
        /*08ba*/ 	.short	(.L_413 - .L_412)
	.align		4
.L_412:
        /*08bc*/ 	.word	index@(_Z35group_norm_nhwc_fwd_one_pass_kernelI11Bf16IOFp32WLi512ELi160ELi640EEv26Group_norm_nhwc_fwd_params)
        /*08c0*/ 	.word	0x00000430


	//----- nvinfo : EIATTR_MIN_STACK_SIZE
	.align		4
.L_413:
        /*08c4*/ 	.byte	0x04, 0x12
        /*08c6*/ 	.short	(.L_415 - .L_414)
	.align		4
.L_414:
        /*08c8*/ 	.word	index@(_Z35group_norm_nhwc_fwd_one_pass_kernelI11Bf16IOBf16WLi64ELi160ELi640EEv26Group_norm_nhwc_fwd_params)
        /*08cc*/ 	.word	0x00000000


	//----- nvinfo : EIATTR_MIN_STACK_SIZE
	.align		4
.L_415:
        /*08d0*/ 	.byte	0x04, 0x12
        /*08d2*/ 	.short	(.L_417 - .L_416)
	.align		4
.L_416:
        /*08d4*/ 	.word	index@(_Z35group_norm_nhwc_fwd_one_pass_kernelI11Bf16IOBf16WLi128ELi160ELi640EEv26Group_norm_nhwc_fwd_params)
        /*08d8*/ 	.word	0x00000000


	//----- nvinfo : EIATTR_MIN_STACK_SIZE
	.align		4
.L_417:
        /*08dc*/ 	.byte	0x04, 0x12
        /*08de*/ 	.short	(.L_419 - .L_418)
	.align		4
.L_418:
        /*08e0*/ 	.word	index@(_Z35group_norm_nhwc_fwd_one_pass_kernelI11Bf16IOBf16WLi256ELi160ELi640EEv26Group_norm_nhwc_fwd_params)
        /*08e4*/ 	.word	0x00000000


	//----- nvinfo : EIATTR_MIN_STACK_SIZE
	.align		4
.L_419:
        /*08e8*/ 	.byte	0x04, 0x12
        /*08ea*/ 	.short	(.L_421 - .L_420)
	.align		4
.L_420:
        /*08ec*/ 	.word	index@(_Z35group_norm_nhwc_fwd_one_pass_kernelI11Bf16IOBf16WLi512ELi160ELi640EEv26Group_norm_nhwc_fwd_params)
        /*08f0*/ 	.word	0x00000430


	//----- nvinfo : EIATTR_MIN_STACK_SIZE
	.align		4
.L_421:
        /*08f4*/ 	.byte	0x04, 0x12
        /*08f6*/ 	.short	(.L_423 - .L_422)
	.align		4
.L_422:
        /*08f8*/ 	.word	index@(_Z35group_norm_nhwc_fwd_one_pass_kernelI11Bf16IOFp16WLi64ELi160ELi640EEv26Group_norm_nhwc_fwd_params)
        /*08fc*/ 	.word	0x00000000


	//----- nvinfo : EIATTR_MIN_STACK_SIZE
	.align		4
.L_423:
        /*0900*/ 	.byte	0x04, 0x12
        /*0902*/ 	.short	(.L_425 - .L_424)
	.align		4
.L_424:
        /*0904*/ 	.word	index@(_Z35group_norm_nhwc_fwd_one_pass_kernelI11Bf16IOFp16WLi128ELi160ELi640EEv26Group_norm_nhwc_fwd_params)
        /*0908*/ 	.word	0x00000000


	//----- nvinfo : EIATTR_MIN_STACK_SIZE
	.align		4
.L_425:
        /*090c*/ 	.byte	0x04, 0x12
        /*090e*/ 	.short	(.L_427 - .L_426)
	.align		4
.L_426:
        /*0910*/ 	.word	index@(_Z35group_norm_nhwc_fwd_one_pass_kernelI11Bf16IOFp16WLi256ELi160ELi640EEv26Group_norm_nhwc_fwd_params)
        /*0914*/ 	.word	0x00000000


	//----- nvinfo : EIATTR_MIN_STACK_SIZE
	.align		4
.L_427:
        /*0918*/ 	.byte	0x04, 0x12
        /*091a*/ 	.short	(.L_429 - .L_428)
	.align		4
.L_428:
        /*091c*/ 	.word	index@(_Z35group_norm_nhwc_fwd_one_pass_kernelI11Bf16IOFp16WLi512ELi160ELi640EEv26Group_norm_nhwc_fwd_params)
        /*0920*/ 	.word	0x00000430


	//----- nvinfo : EIATTR_MIN_STACK_SIZE
	.align		4
.L_429:
        /*0924*/ 	.byte	0x04, 0x12
        /*0926*/ 	.short	(.L_431 - .L_430)
	.align		4
.L_430:
        /*0928*/ 	.word	index@(_Z35group_norm_nhwc_fwd_one_pass_kernelI11Fp16IOFp32WLi64ELi160ELi640EEv26Group_norm_nhwc_fwd_params)
        /*092c*/ 	.word	0x00000000


	//----- nvinfo : EIATTR_MIN_STACK_SIZE
	.align		4
.L_431:
        /*0930*/ 	.byte	0x04, 0x12
        /*0932*/ 	.short	(.L_433 - .L_432)
	.align		4
.L_432:
        /*0934*/ 	.word	index@(_Z35group_norm_nhwc_fwd_one_pass_kernelI11Fp16IOFp32WLi128ELi160ELi640EEv26Group_norm_nhwc_fwd_params)
        /*0938*/ 	.word	0x00000000


	//----- nvinfo : EIATTR_MIN_STACK_SIZE
	.align		4
.L_433:
        /*093c*/ 	.byte	0x04, 0x12
        /*093e*/ 	.short	(.L_435 - .L_434)
	.align		4
.L_434:
        /*0940*/ 	.word	index@(_Z35group_norm_nhwc_fwd_one_pass_kernelI11Fp16IOFp32WLi256ELi160ELi640EEv26Group_norm_nhwc_fwd_params)
        /*0944*/ 	.word	0x00000000


	//----- nvinfo : EIATTR_MIN_STACK_SIZE
	.align		4
.L_435:
        /*0948*/ 	.byte	0x04, 0x12
        /*094a*/ 	.short	(.L_437 - .L_436)
	.align		4
.L_436:
        /*094c*/ 	.word	index@(_Z35group_norm_nhwc_fwd_one_pass_kernelI11Fp16IOFp32WLi512ELi160ELi640EEv26Group_norm_nhwc_fwd_params)
        /*0950*/ 	.word	0x00000110


	//----- nvinfo : EIATTR_MIN_STACK_SIZE
	.align		4
.L_437:
        /*0954*/ 	.byte	0x04, 0x12
        /*0956*/ 	.short	(.L_439 - .L_438)
	.align		4
.L_438:
        /*0958*/ 	.word	index@(_Z35group_norm_nhwc_fwd_one_pass_kernelI11Fp16IOBf16WLi64ELi160ELi640EEv26Group_norm_nhwc_fwd_params)
        /*095c*/ 	.word	0x00000000


	//----- nvinfo : EIATTR_MIN_STACK_SIZE
	.align		4
.L_439:
        /*0960*/ 	.byte	0x04, 0x12
        /*0962*/ 	.short	(.L_441 - .L_440)
	.align		4
.L_440:
        /*0964*/ 	.word	index@(_Z35group_norm_nhwc_fwd_one_pass_kernelI11Fp16IOBf16WLi128ELi160ELi640EEv26Group_norm_nhwc_fwd_params)
        /*0968*/ 	.word	0x00000000


	//----- nvinfo : EIATTR_MIN_STACK_SIZE
	.align		4
.L_441:
        /*096c*/ 	.byte	0x04, 0x12
        /*096e*/ 	.short	(.L_443 - .L_442)
	.align		4
.L_442:
        /*0970*/ 	.word	index@(_Z35group_norm_nhwc_fwd_one_pass_kernelI11Fp16IOBf16WLi256ELi160ELi640EEv26Group_norm_nhwc_fwd_params)
        /*0974*/ 	.word	0x00000000


	//----- nvinfo : EIATTR_MIN_STACK_SIZE
	.align		4
.L_443:
        /*0978*/ 	.byte	0x04, 0x12
        /*097a*/ 	.short	(.L_445 - .L_444)
	.align		4
.L_444:
        /*097c*/ 	.word	index@(_Z35group_norm_nhwc_fwd_one_pass_kernelI11Fp16IOBf16WLi512ELi160ELi640EEv26Group_norm_nhwc_fwd_params)
        /*0980*/ 	.word	0x00000110


	//----- nvinfo : EIATTR_MIN_STACK_SIZE
	.align		4
.L_445:
        /*0984*/ 	.byte	0x04, 0x12
        /*0986*/ 	.short	(.L_447 - .L_446)
	.align		4
.L_446:
        /*0988*/ 	.word	index@(_Z35group_norm_nhwc_fwd_one_pass_kernelI11Fp16IOFp16WLi64ELi160ELi640EEv26Group_norm_nhwc_fwd_params)
        /*098c*/ 	.word	0x00000000


	//----- nvinfo : EIATTR_MIN_STACK_SIZE
	.align		4
.L_447:
        /*0990*/ 	.byte	0x04, 0x12
        /*0992*/ 	.short	(.L_449 - .L_448)
	.align		4
.L_448:
        /*0994*/ 	.word	index@(_Z35group_norm_nhwc_fwd_one_pass_kernelI11Fp16IOFp16WLi128ELi160ELi640EEv26Group_norm_nhwc_fwd_params)
        /*0998*/ 	.word	0x00000000


	//----- nvinfo : EIATTR_MIN_STACK_SIZE
	.align		4
.L_449:
        /*099c*/ 	.byte	0x04, 0x12
        /*099e*/ 	.short	(.L_451 - .L_450)
	.align		4
.L_450:
        /*09a0*/ 	.word	index@(_Z35group_norm_nhwc_fwd_one_pass_kernelI11Fp16IOFp16WLi256ELi160ELi640EEv26Group_norm_nhwc_fwd_params)
        /*09a4*/ 	.word	0x00000000


	//----- nvinfo : EIATTR_MIN_STACK_SIZE
	.align		4
.L_451:
        /*09a8*/ 	.byte	0x04, 0x12
        /*09aa*/ 	.short	(.L_453 - .L_452)
	.align		4
.L_452:
        /*09ac*/ 	.word	index@(_Z35group_norm_nhwc_fwd_one_pass_kernelI11Fp16IOFp16WLi512ELi160ELi640EEv26Group_norm_nhwc_fwd_params)
        /*09b0*/ 	.word	0x00000110


	//----- nvinfo : EIATTR_MIN_STACK_SIZE
	.align		4
.L_453:
        /*09b4*/ 	.byte	0x04, 0x12
        /*09b6*/ 	.short	(.L_455 - .L_454)
	.align		4
.L_454:
        /*09b8*/ 	.word	index@(_Z35group_norm_nhwc_fwd_one_pass_kernelI11Fp32IOFp32WLi64ELi160ELi640EEv26Group_norm_nhwc_fwd_params)
        /*09bc*/ 	.word	0x00000000


	//----- nvinfo : EIATTR_MIN_STACK_SIZE
	.align		4
.L_455:
        /*09c0*/ 	.byte	0x04, 0x12
        /*09c2*/ 	.short	(.L_457 - .L_456)
	.align		4
.L_456:
        /*09c4*/ 	.word	index@(_Z35group_norm_nhwc_fwd_one_pass_kernelI11Fp32IOFp32WLi128ELi160ELi640EEv26Group_norm_nhwc_fwd_params)
        /*09c8*/ 	.word	0x00000000


	//----- nvinfo : EIATTR_MIN_STACK_SIZE
	.align		4
.L_457:
        /*09cc*/ 	.byte	0x04, 0x12
        /*09ce*/ 	.short	(.L_459 - .L_458)
	.align		4
.L_458:
        /*09d0*/ 	.word	index@(_Z35group_norm_nhwc_fwd_one_pass_kernelI11Fp32IOFp32WLi256ELi160ELi640EEv26Group_norm_nhwc_fwd_params)
        /*09d4*/ 	.word	0x00000000


	//----- nvinfo : EIATTR_MIN_STACK_SIZE
	.align		4
.L_459:
        /*09d8*/ 	.byte	0x04, 0x12
        /*09da*/ 	.short	(.L_461 - .L_460)
	.align		4
.L_460:
        /*09dc*/ 	.word	index@(_Z35group_norm_nhwc_fwd_one_pass_kernelI11Fp32IOFp32WLi512ELi160ELi640EEv26Group_norm_nhwc_fwd_params)
        /*09e0*/ 	.word	0x000004a0


	//----- nvinfo : EIATTR_MIN_STACK_SIZE
	.align		4
.L_461:
        /*09e4*/ 	.byte	0x04, 0x12
        /*09e6*/ 	.short	(.L_463 - .L_462)
	.align		4
.L_462:
        /*09e8*/ 	.word	index@(_Z35group_norm_nhwc_fwd_one_pass_kernelI11Fp32IOBf16WLi64ELi160ELi640EEv26Group_norm_nhwc_fwd_params)
        /*09ec*/ 	.word	0x00000000


	//----- nvinfo : EIATTR_MIN_STACK_SIZE
	.align		4
.L_463:
        /*09f0*/ 	.byte	0x04, 0x12
        /*09f2*/ 	.short	(.L_465 - .L_464)
	.align		4
.L_464:
        /*09f4*/ 	.word	index@(_Z35group_norm_nhwc_fwd_one_pass_kernelI11Fp32IOBf16WLi128ELi160ELi640EEv26Group_norm_nhwc_fwd_params)
        /*09f8*/ 	.word	0x00000000


	//----- nvinfo : EIATTR_MIN_STACK_SIZE
	.align		4
.L_465:
        /*09fc*/ 	.byte	0x04, 0x12
        /*09fe*/ 	.short	(.L_467 - .L_466)
	.align		4
.L_466:
        /*0a00*/ 	.word	index@(_Z35group_norm_nhwc_fwd_one_pass_kernelI11Fp32IOBf16WLi256ELi160ELi640EEv26Group_norm_nhwc_fwd_params)
        /*0a04*/ 	.word	0x00000000


	//----- nvinfo : EIATTR_MIN_STACK_SIZE
	.align		4
.L_467:
        /*0a08*/ 	.byte	0x04, 0x12
        /*0a0a*/ 	.short	(.L_469 - .L_468)
	.align		4
.L_468:
        /*0a0c*/ 	.word	index@(_Z35group_norm_nhwc_fwd_one_pass_kernelI11Fp32IOBf16WLi512ELi160ELi640EEv26Group_norm_nhwc_fwd_params)
        /*0a10*/ 	.word	0x00000480


	//----- nvinfo : EIATTR_MIN_STACK_SIZE
	.align		4
.L_469:
        /*0a14*/ 	.byte	0x04, 0x12
        /*0a16*/ 	.short	(.L_471 - .L_470)
	.align		4
.L_470:
        /*0a18*/ 	.word	index@(_Z35group_norm_nhwc_fwd_one_pass_kernelI11Fp32IOFp16WLi64ELi160ELi640EEv26Group_norm_nhwc_fwd_params)
        /*0a1c*/ 	.word	0x00000000


	//----- nvinfo : EIATTR_MIN_STACK_SIZE
	.align		4
.L_471:
        /*0a20*/ 	.byte	0x04, 0x12
        /*0a22*/ 	.short	(.L_473 - .L_472)
	.align		4
.L_472:
        /*0a24*/ 	.word	index@(_Z35group_norm_nhwc_fwd_one_pass_kernelI11Fp32IOFp16WLi128ELi160ELi640EEv26Group_norm_nhwc_fwd_params)
        /*0a28*/ 	.word	0x00000000


	//----- nvinfo : EIATTR_MIN_STACK_SIZE
	.align		4
.L_473:
        /*0a2c*/ 	.byte	0x04, 0x12
        /*0a2e*/ 	.short	(.L_475 - .L_474)
	.align		4
.L_474:
        /*0a30*/ 	.word	index@(_Z35group_norm_nhwc_fwd_one_pass_kernelI11Fp32IOFp16WLi256ELi160ELi640EEv26Group_norm_nhwc_fwd_params)
        /*0a34*/ 	.word	0x00000000


	//----- nvinfo : EIATTR_MIN_STACK_SIZE
	.align		4
.L_475:
        /*0a38*/ 	.byte	0x04, 0x12
        /*0a3a*/ 	.short	(.L_477 - .L_476)
	.align		4
.L_476:
        /*0a3c*/ 	.word	index@(_Z35group_norm_nhwc_fwd_one_pass_kernelI11Fp32IOFp16WLi512ELi160ELi640EEv26Group_norm_nhwc_fwd_params)
        /*0a40*/ 	.word	0x00000480
.L_477:


//--------------------- .nv.compat                --------------------------
	.section	.nv.compat,"",@"SHT_CUDA_COMPAT_INFO"
	.align	4
        /*0000*/ 	.byte	0x02, 0x09, 0x01, 0x00, 0x02, 0x02, 0x01, 0x00, 0x02, 0x05, 0x05, 0x00, 0x03, 0x07, 0x01, 0x01
        /*0010*/ 	.byte	0x02, 0x03, 0x00, 0x00, 0x02, 0x06, 0x01, 0x00, 0x04, 0x0b, 0x08, 0x00, 0x09, 0x00, 0x00, 0x00
        /*0020*/ 	.byte	0x00, 0x00, 0x00, 0x00


//--------------------- .nv.info._ZN3cub18CUB_300001_SM_10006detail11EmptyKernelIvEEvv --------------------------
	.section	.nv.info._ZN3cub18CUB_300001_SM_10006detail11EmptyKernelIvEEvv,"",@"SHT_CUDA_INFO"
	.sectionflags	@""
	.align	4


	//----- nvinfo : EIATTR_CUDA_API_VERSION
	.align		4
        /*0000*/ 	.byte	0x04, 0x37
        /*0002*/ 	.short	(.L_479 - .L_478)
.L_478:
        /*0004*/ 	.word	0x00000082


	//----- nvinfo : EIATTR_SPARSE_MMA_MASK
	.align		4
.L_479:
        /*0008*/ 	.byte	0x03, 0x50
        /*000a*/ 	.short	0x0000


	//----- nvinfo : EIATTR_MAXREG_COUNT
	.align		4
        /*000c*/ 	.byte	0x03, 0x1b
        /*000e*/ 	.short	0x00ff


	//----- nvinfo : EIATTR_MERCURY_ISA_VERSION
	.align		4
        /*0010*/ 	.byte	0x03, 0x5f
        /*0012*/ 	.short	0x0101


	//----- nvinfo : EIATTR_VRC_CTA_INIT_COUNT
	.align		4
        /*0014*/ 	.byte	0x02, 0x4a
	.zero		1
	.zero		1


	//----- nvinfo : EIATTR_EXIT_INSTR_OFFSETS
	.align		4
        /*0018*/ 	.byte	0x04, 0x1c
        /*001a*/ 	.short	(.L_481 - .L_480)


	//   ....[0]....
.L_480:
        /*001c*/ 	.word	0x00000010


	//----- nvinfo : EIATTR_SW_WAR
	.align		4
.L_481:
        /*0020*/ 	.byte	0x04, 0x36
        /*0022*/ 	.short	(.L_483 - .L_482)
.L_482:
        /*0024*/ 	.word	0x00000008
.L_483:


//--------------------- .nv.info._Z35group_norm_nhwc_bwd_one_pass_kernelI11Bf16IOFp32WLi64ELi160ELi640EEv26Group_norm_nhwc_bwd_params --------------------------
	.section	.nv.info._Z35group_norm_nhwc_bwd_one_pass_kernelI11Bf16IOFp32WLi64ELi160ELi640EEv26Group_norm_nhwc_bwd_params,"",@"SHT_CUDA_INFO"
	.sectionflags	@""
	.align	4


	//----- nvinfo : EIATTR_CUDA_API_VERSION
	.align		4
        /*0000*/ 	.byte	0x04, 0x37
        /*0002*/ 	.short	(.L_485 - .L_484)
.L_484:
        /*0004*/ 	.word	0x00000082


	//----- nvinfo : EIATTR_KPARAM_INFO
	.align		4
.L_485:
        /*0008*/ 	.byte	0x04, 0x17
        /*000a*/ 	.short	(.L_487 - .L_486)
.L_486:
        /*000c*/ 	.word	0x00000000
        /*0010*/ 	.short	0x0000
        /*0012*/ 	.short	0x0000
        /*0014*/ 	.byte	0x00, 0xf0, 0xe1, 0x02


	//----- nvinfo : EIATTR_SPARSE_MMA_MASK
	.align		4
.L_487:
        /*0018*/ 	.byte	0x03, 0x50
        /*001a*/ 	.short	0x0000


	//----- nvinfo : EIATTR_MAXREG_COUNT
	.align		4
        /*001c*/ 	.byte	0x03, 0x1b
        /*001e*/ 	.short	0x0060


	//----- nvinfo : EIATTR_NUM_BARRIERS
	.align		4
        /*0020*/ 	.byte	0x02, 0x4c
        /*0022*/ 	.byte	0x01
	.zero		1


	//----- nvinfo : EIATTR_MERCURY_ISA_VERSION
	.align		4
        /*0024*/ 	.byte	0x03, 0x5f
        /*0026*/ 	.short	0x0101


	//----- nvinfo : EIATTR_INT_WARP_WIDE_INSTR_OFFSETS
	.align		4
        /*0028*/ 	.byte	0x04, 0x31
        /*002a*/ 	.short	(.L_489 - .L_488)


	//   ....[0]....
.L_488:
        /*002c*/ 	.word	0x00002f00


	//----- nvinfo : EIATTR_COOP_GROUP_MASK_REGIDS
	.align		4
.L_489:
        /*0030*/ 	.byte	0x04, 0x29
        /*0032*/ 	.short	(.L_491 - .L_490)


	//   ....[0]....
.L_490:
        /*0034*/ 	.word	0xffffffff


	//   ....[1]....
        /*0038*/ 	.word	0xffffffff


	//   ....[2]....
        /*003c*/ 	.word	0xffffffff


	//   ....[3]....
        /*0040*/ 	.word	0xffffffff


	//   ....[4]....
        /*0044*/ 	.word	0xffffffff


	//   ....[5]....
        /*0048*/ 	.word	0xffffffff


	//   ....[6]....
        /*004c*/ 	.word	0xffffffff


	//   ....[7]....
        /*0050*/ 	.word	0xffffffff


	//   ....[8]....
        /*0054*/ 	.word	0xffffffff


	//   ....[9]....
        /*0058*/ 	.word	0xffffffff


	//----- nvinfo : EIATTR_COOP_GROUP_INSTR_OFFSETS
	.align		4
.L_491:
        /*005c*/ 	.byte	0x04, 0x28
        /*005e*/ 	.short	(.L_493 - .L_492)


	//   ....[0]....
.L_492:
        /*0060*/ 	.word	0x00002cd0


	//   ....[1]....
        /*0064*/ 	.word	0x00002d10


	//   ....[2]....
        /*0068*/ 	.word	0x00002d50


	//   ....[3]....
        /*006c*/ 	.word	0x00002d80


	//   ....[4]....
        /*0070*/ 	.word	0x00002de0


	//   ....[5]....
        /*0074*/ 	.word	0x00002e00


	//   ....[6]....
        /*0078*/ 	.word	0x00002e30


	//   ....[7]....
        /*007c*/ 	.word	0x00002e50


	//   ....[8]....
        /*0080*/ 	.word	0x00002ea0


	//   ....[9]....
        /*0084*/ 	.word	0x00002eb0


	//----- nvinfo : EIATTR_VRC_CTA_INIT_COUNT
	.align		4
.L_493:
        /*0088*/ 	.byte	0x02, 0x4a
	.zero		1
	.zero		1


	//----- nvinfo : EIATTR_EXIT_INSTR_OFFSETS
	.align		4
        /*008c*/ 	.byte	0x04, 0x1c
        /*008e*/ 	.short	(.L_495 - .L_494)


	//   ....[0]....
.L_494:
        /*0090*/ 	.word	0x00005e40


	//   ....[1]....
        /*0094*/ 	.word	0x00005f70


	//   ....[2]....
        /*0098*/ 	.word	0x00006560


	//   ....[3]....
        /*009c*/ 	.word	0x00006b10


	//----- nvinfo : EIATTR_MAX_THREADS
	.align		4
.L_495:
        /*00a0*/ 	.byte	0x04, 0x05
        /*00a2*/ 	.short	(.L_497 - .L_496)
.L_496:
        /*00a4*/ 	.word	0x00000280
        /*00a8*/ 	.word	0x00000001
        /*00ac*/ 	.word	0x00000001


	//----- nvinfo : EIATTR_CRS_STACK_SIZE
	.align		4
.L_497:
        /*00b0*/ 	.byte	0x04, 0x1e
        /*00b2*/ 	.short	(.L_499 - .L_498)
.L_498:
        /*00b4*/ 	.word	0x00000000


	//----- nvinfo : EIATTR_CBANK_PARAM_SIZE
	.align		4
.L_499:
        /*00b8*/ 	.byte	0x03, 0x19
        /*00ba*/ 	.short	0x00b8


	//----- nvinfo : EIATTR_PARAM_CBANK
	.align		4
        /*00bc*/ 	.byte	0x04, 0x0a
        /*00be*/ 	.short	(.L_501 - .L_500)
	.align		4
.L_500:
        /*00c0*/ 	.word	index@(.nv.constant0._Z35group_norm_nhwc_bwd_one_pass_kernelI11Bf16IOFp32WLi64ELi160ELi640EEv26Group_norm_nhwc_bwd_params)
        /*00c4*/ 	.short	0x0380
        /*00c6*/ 	.short	0x00b8


	//----- nvinfo : EIATTR_SW_WAR
	.align		4
.L_501:
        /*00c8*/ 	.byte	0x04, 0x36
        /*00ca*/ 	.short	(.L_503 - .L_502)
.L_502:
        /*00cc*/ 	.word	0x00000008
.L_503:


//--------------------- .nv.info._Z35group_norm_nhwc_bwd_one_pass_kernelI11Bf16IOFp32WLi128ELi160ELi640EEv26Group_norm_nhwc_bwd_params --------------------------
	.section	.nv.info._Z35group_norm_nhwc_bwd_one_pass_kernelI11Bf16IOFp32WLi128ELi160ELi640EEv26Group_norm_nhwc_bwd_params,"",@"SHT_CUDA_INFO"
	.sectionflags	@""
	.align	4


	//----- nvinfo : EIATTR_CUDA_API_VERSION
	.align		4
        /*0000*/ 	.byte	0x04, 0x37
        /*0002*/ 	.short	(.L_505 - .L_504)
.L_504:
        /*0004*/ 	.word	0x00000082


	//----- nvinfo : EIATTR_KPARAM_INFO
	.align		4
.L_505:
        /*0008*/ 	.byte	0x04, 0x17
        /*000a*/ 	.short	(.L_507 - .L_506)
.L_506:
        /*000c*/ 	.word	0x00000000
        /*0010*/ 	.short	0x0000
        /*0012*/ 	.short	0x0000
        /*0014*/ 	.byte	0x00, 0xf0, 0xe1, 0x02


	//----- nvinfo : EIATTR_SPARSE_MMA_MASK
	.align		4
.L_507:
        /*0018*/ 	.byte	0x03, 0x50
        /*001a*/ 	.short	0x0000


	//----- nvinfo : EIATTR_MAXREG_COUNT
	.align		4
        /*001c*/ 	.byte	0x03, 0x1b
        /*001e*/ 	.short	0x0060


	//----- nvinfo : EIATTR_NUM_BARRIERS
	.align		4
        /*0020*/ 	.byte	0x02, 0x4c
        /*0022*/ 	.byte	0x01
	.zero		1


	//----- nvinfo : EIATTR_MERCURY_ISA_VERSION
	.align		4
        /*0024*/ 	.byte	0x03, 0x5f
        /*0026*/ 	.short	0x0101


	//----- nvinfo : EIATTR_INT_WARP_WIDE_INSTR_OFFSETS
	.align		4
        /*0028*/ 	.byte	0x04, 0x31
        /*002a*/ 	.short	(.L_509 - .L_508)


	//   ....[0]....
.L_508:
        /*002c*/ 	.word	0x000056e0


	//----- nvinfo : EIATTR_COOP_GROUP_MASK_REGIDS
	.align		4
.L_509:
        /*0030*/ 	.byte	0x04, 0x29
        /*0032*/ 	.short	(.L_511 - .L_510)


	//   ....[0]....
.L_510:
        /*0034*/ 	.word	0xffffffff


	//   ....[1]....
        /*0038*/ 	.word	0xffffffff


	//   ....[2]....
        /*003c*/ 	.word	0xffffffff


	//   ....[3]....
        /*0040*/ 	.word	0xffffffff


	//   ....[4]....
        /*0044*/ 	.word	0xffffffff


	//   ....[5]....
        /*0048*/ 	.word	0xffffffff


	//   ....[6]....
        /*004c*/ 	.word	0xffffffff


	//   ....[7]....
        /*0050*/ 	.word	0xffffffff


	//   ....[8]....
        /*0054*/ 	.word	0xffffffff


	//   ....[9]....
        /*0058*/ 	.word	0xffffffff


	//----- nvinfo : EIATTR_COOP_GROUP_INSTR_OFFSETS
	.align		4
.L_511:
        /*005c*/ 	.byte	0x04, 0x28
        /*005e*/ 	.short	(.L_513 - .L_512)


	//   ....[0]....
.L_512:
        /*0060*/ 	.word	0x000054a0


	//   ....[1]....
        /*0064*/ 	.word	0x000054c0


	//   ....[2]....
        /*0068*/ 	.word	0x00005540


	//   ....[3]....
        /*006c*/ 	.word	0x00005550


	//   ....[4]....
        /*0070*/ 	.word	0x000055a0


	//   ....[5]....
        /*0074*/ 	.word	0x000055b0


	//   ....[6]....
        /*0078*/ 	.word	0x000055e0


	//   ....[7]....
        /*007c*/ 	.word	0x00005610


	//   ....[8]....
        /*0080*/ 	.word	0x00005680


	//   ....[9]....
        /*0084*/ 	.word	0x00005690


	//----- nvinfo : EIATTR_VRC_CTA_INIT_COUNT
	.align		4
.L_513:
        /*0088*/ 	.byte	0x02, 0x4a
	.zero		1
	.zero		1


	//----- nvinfo : EIATTR_EXIT_INSTR_OFFSETS
	.align		4
        /*008c*/ 	.byte	0x04, 0x1c
        /*008e*/ 	.short	(.L_515 - .L_514)


	//   ....[0]....
.L_514:
        /*0090*/ 	.word	0x0000aa30


	//   ....[1]....
        /*0094*/ 	.word	0x0000ab60


	//   ....[2]....
        /*0098*/ 	.word	0x0000b130


	//   ....[3]....
        /*009c*/ 	.word	0x0000b6e0


	//----- nvinfo : EIATTR_MAX_THREADS
	.align		4
.L_515:
        /*00a0*/ 	.byte	0x04, 0x05
        /*00a2*/ 	.short	(.L_517 - .L_516)
.L_516:
        /*00a4*/ 	.word	0x00000280
        /*00a8*/ 	.word	0x00000001
        /*00ac*/ 	.word	0x00000001


	//----- nvinfo : EIATTR_CRS_STACK_SIZE
	.align		4
.L_517:
        /*00b0*/ 	.byte	0x04, 0x1e
        /*00b2*/ 	.short	(.L_519 - .L_518)
.L_518:
        /*00b4*/ 	.word	0x00000000


	//----- nvinfo : EIATTR_CBANK_PARAM_SIZE
	.align		4
.L_519:
        /*00b8*/ 	.byte	0x03, 0x19
        /*00ba*/ 	.short	0x00b8


	//----- nvinfo : EIATTR_PARAM_CBANK
	.align		4
        /*00bc*/ 	.byte	0x04, 0x0a
        /*00be*/ 	.short	(.L_521 - .L_520)
	.align		4
.L_520:
        /*00c0*/ 	.word	index@(.nv.constant0._Z35group_norm_nhwc_bwd_one_pass_kernelI11Bf16IOFp32WLi128ELi160ELi640EEv26Group_norm_nhwc_bwd_params)
        /*00c4*/ 	.short	0x0380
        /*00c6*/ 	.short	0x00b8


	//----- nvinfo : EIATTR_SW_WAR
	.align		4
.L_521:
        /*00c8*/ 	.byte	0x04, 0x36
        /*00ca*/ 	.short	(.L_523 - .L_522)
.L_522:
        /*00cc*/ 	.word	0x00000008
.L_523:


//--------------------- .nv.info._Z35group_norm_nhwc_bwd_one_pass_kernelI11Bf16IOFp32WLi256ELi160ELi640EEv26Group_norm_nhwc_bwd_params --------------------------
	.section	.nv.info._Z35group_norm_nhwc_bwd_one_pass_kernelI11Bf16IOFp32WLi256ELi160ELi640EEv26Group_norm_nhwc_bwd_params,"",@"SHT_CUDA_INFO"
	.sectionflags	@""
	.align	4


	//----- nvinfo : EIATTR_CUDA_API_VERSION
	.align		4
        /*0000*/ 	.byte	0x04, 0x37
        /*0002*/ 	.short	(.L_525 - .L_524)
.L_524:
        /*0004*/ 	.word	0x00000082


	//----- nvinfo : EIATTR_KPARAM_INFO
	.align		4
.L_525:
        /*0008*/ 	.byte	0x04, 0x17
        /*000a*/ 	.short	(.L_527 - .L_526)
.L_526:
        /*000c*/ 	.word	0x00000000
        /*0010*/ 	.short	0x0000
        /*0012*/ 	.short	0x0000
        /*0014*/ 	.byte	0x00, 0xf0, 0xe1, 0x02


	//----- nvinfo : EIATTR_SPARSE_MMA_MASK
	.align		4
.L_527:
        /*0018*/ 	.byte	0x03, 0x50
        /*001a*/ 	.short	0x0000


	//----- nvinfo : EIATTR_MAXREG_COUNT
	.align		4
        /*001c*/ 	.byte	0x03, 0x1b
        /*001e*/ 	.short	0x0060


	//----- nvinfo : EIATTR_NUM_BARRIERS
	.align		4
        /*0020*/ 	.byte	0x02, 0x4c
        /*0022*/ 	.byte	0x01
	.zero		1


	//----- nvinfo : EIATTR_ANNOTATIONS
	.align		4
        /*0024*/ 	.byte	0x04, 0x55
        /*0026*/ 	.short	(.L_529 - .L_528)


	//   ....[0]....
.L_528:
        /*0028*/ 	.word	0x00000001
        /*002c*/ 	.byte	0xa0, 0x01, 0x00, 0x00, 0x01, 0x00, 0x00, 0x00, 0xb0, 0x01, 0x00, 0x00, 0x01, 0x00, 0x00, 0x00
        /* <DEDUP_REMOVED lines=378> */
        /*17dc*/ 	.byte	0xd0, 0xea, 0x00, 0x00, 0x01, 0x00, 0x00, 0x00, 0xe0, 0xea, 0x00, 0x00


	//----- nvinfo : EIATTR_MERCURY_ISA_VERSION
	.align		4
.L_529:
        /*17e8*/ 	.byte	0x03, 0x5f
        /*17ea*/ 	.short	0x0101


	//----- nvinfo : EIATTR_INT_WARP_WIDE_INSTR_OFFSETS
	.align		4
        /*17ec*/ 	.byte	0x04, 0x31
        /*17ee*/ 	.short	(.L_531 - .L_530)


	//   ....[0]....
.L_530:
        /*17f0*/ 	.word	0x0000ee50


	//   ....[1]....
        /*17f4*/ 	.word	0x0000ffd0


	//   ....[2]....
        /*17f8*/ 	.word	0x00010010


	//   ....[3]....
        /*17fc*/ 	.word	0x00010050


	//   ....[4]....
        /*1800*/ 	.word	0x00010090


	//   ....[5]....
        /*1804*/ 	.word	0x000102b0


	//----- nvinfo : EIATTR_COOP_GROUP_MASK_REGIDS
	.align		4
.L_531:
        /*1808*/ 	.byte	0x04, 0x29
        /*180a*/ 	.short	(.L_533 - .L_532)


	//   ....[0]....
.L_532:
        /*180c*/ 	.word	0xffffffff


	//   ....[1]....
        /*1810*/ 	.word	0xffffffff


	//   ....[2]....
        /*1814*/ 	.word	0xffffffff


	//   ....[3]....
        /*1818*/ 	.word	0xffffffff


	//   ....[4]....
        /*181c*/ 	.word	0xffffffff


	//   ....[5]....
        /*1820*/ 	.word	0xffffffff


	//   ....[6]....
        /*1824*/ 	.word	0xffffffff


	//   ....[7]....
        /*1828*/ 	.word	0xffffffff


	//   ....[8]....
        /*182c*/ 	.word	0xffffffff


	//   ....[9]....
        /*1830*/ 	.word	0xffffffff


	//----- nvinfo : EIATTR_COOP_GROUP_INSTR_OFFSETS
	.align		4
.L_533:
        /*1834*/ 	.byte	0x04, 0x28
        /*1836*/ 	.short	(.L_535 - .L_534)


	//   ....[0]....
.L_534:
        /*1838*/ 	.word	0x0000ebf0


	//   ....[1]....
        /*183c*/ 	.word	0x0000ec20


	//   ....[2]....
        /*1840*/ 	.word	0x0000ecf0


	//   ....[3]....
        /*1844*/ 	.word	0x0000ed00


	//   ....[4]....
        /*1848*/ 	.word	0x0000ed30


	//   ....[5]....
        /*184c*/ 	.word	0x0000ed50


	//   ....[6]....
        /*1850*/ 	.word	0x0000ed80


	//   ....[7]....
        /*1854*/ 	.word	0x0000eda0


	//   ....[8]....
        /*1858*/ 	.word	0x0000edf0


	//   ....[9]....
        /*185c*/ 	.word	0x0000ee00


	//----- nvinfo : EIATTR_VRC_CTA_INIT_COUNT
	.align		4
.L_535:
        /*1860*/ 	.byte	0x02, 0x4a
	.zero		1
	.zero		1


	//----- nvinfo : EIATTR_EXIT_INSTR_OFFSETS
	.align		4
        /*1864*/ 	.byte	0x04, 0x1c
        /*1866*/ 	.short	(.L_537 - .L_536)


	//   ....[0]....
.L_536:
        /*1868*/ 	.word	0x00010e30


	//   ....[1]....
        /*186c*/ 	.word	0x00010f60


	//   ....[2]....
        /*1870*/ 	.word	0x00011540


	//   ....[3]....
        /*1874*/ 	.word	0x00011af0


	//----- nvinfo : EIATTR_MAX_THREADS
	.align		4
.L_537:
        /*1878*/ 	.byte	0x04, 0x05
        /*187a*/ 	.short	(.L_539 - .L_538)
.L_538:
        /*187c*/ 	.word	0x00000280
        /*1880*/ 	.word	0x00000001
        /*1884*/ 	.word	0x00000001


	//----- nvinfo : EIATTR_CRS_STACK_SIZE
	.align		4
.L_539:
        /*1888*/ 	.byte	0x04, 0x1e
        /*188a*/ 	.short	(.L_541 - .L_540)
.L_540:
        /*188c*/ 	.word	0x00000000


	//----- nvinfo : EIATTR_CBANK_PARAM_SIZE
	.align		4
.L_541:
        /*1890*/ 	.byte	0x03, 0x19
        /*1892*/ 	.short	0x00b8


	//----- nvinfo : EIATTR_PARAM_CBANK
	.align		4
        /*1894*/ 	.byte	0x04, 0x0a
        /*1896*/ 	.short	(.L_543 - .L_542)
	.align		4
.L_542:
        /*1898*/ 	.word	index@(.nv.constant0._Z35group_norm_nhwc_bwd_one_pass_kernelI11Bf16IOFp32WLi256ELi160ELi640EEv26Group_norm_nhwc_bwd_params)
        /*189c*/ 	.short	0x0380
        /*189e*/ 	.short	0x00b8


	//----- nvinfo : EIATTR_SW_WAR
	.align		4
.L_543:
        /*18a0*/ 	.byte	0x04, 0x36
        /*18a2*/ 	.short	(.L_545 - .L_544)
.L_544:
        /*18a4*/ 	.word	0x00000008
.L_545:


//--------------------- .nv.info._Z35group_norm_nhwc_bwd_one_pass_kernelI11Bf16IOFp32WLi512ELi160ELi640EEv26Group_norm_nhwc_bwd_params --------------------------
	.section	.nv.info._Z35group_norm_nhwc_bwd_one_pass_kernelI11Bf16IOFp32WLi512ELi160ELi640EEv26Group_norm_nhwc_bwd_params,"",@"SHT_CUDA_INFO"
	.sectionflags	@""
	.align	4


	//----- nvinfo : EIATTR_CUDA_API_VERSION
	.align		4
        /*0000*/ 	.byte	0x04, 0x37
        /*0002*/ 	.short	(.L_547 - .L_546)
.L_546:
        /*0004*/ 	.word	0x00000082


	//----- nvinfo : EIATTR_KPARAM_INFO
	.align		4
.L_547:
        /*0008*/ 	.byte	0x04, 0x17
        /*000a*/ 	.short	(.L_549 - .L_548)
.L_548:
        /*000c*/ 	.word	0x00000000
        /*0010*/ 	.short	0x0000
        /*0012*/ 	.short	0x0000
        /*0014*/ 	.byte	0x00, 0xf0, 0xe1, 0x02


	//----- nvinfo : EIATTR_SPARSE_MMA_MASK
	.align		4
.L_549:
        /*0018*/ 	.byte	0x03, 0x50
        /*001a*/ 	.short	0x0000


	//----- nvinfo : EIATTR_MAXREG_COUNT
	.align		4
        /*001c*/ 	.byte	0x03, 0x1b
        /*001e*/ 	.short	0x0060


	//----- nvinfo : EIATTR_NUM_BARRIERS
	.align		4
        /*0020*/ 	.byte	0x02, 0x4c
        /*0022*/ 	.byte	0x01
	.zero		1


	//----- nvinfo : EIATTR_ANNOTATIONS
	.align		4
        /*0024*/ 	.byte	0x04, 0x55
        /*0026*/ 	.short	(.L_551 - .L_550)


	//   ....[0]....
.L_550:
        /* <DEDUP_REMOVED lines=848> */


	//----- nvinfo : EIATTR_MERCURY_ISA_VERSION
	.align		4
.L_551:
        /*3518*/ 	.byte	0x03, 0x5f
        /*351a*/ 	.short	0x0101


	//----- nvinfo : EIATTR_INT_WARP_WIDE_INSTR_OFFSETS
	.align		4
        /*351c*/ 	.byte	0x04, 0x31
        /*351e*/ 	.short	(.L_553 - .L_552)


	//   ....[0]....
.L_552:
        /*3520*/ 	.word	0x0001def0


	//   ....[1]....
        /*3524*/ 	.word	0x0001f070


	//   ....[2]....
        /*3528*/ 	.word	0x0001f0b0


	//   ....[3]....
        /*352c*/ 	.word	0x0001f0f0


	//   ....[4]....
        /*3530*/ 	.word	0x0001f130


	//   ....[5]....
        /*3534*/ 	.word	0x0001f350


	//----- nvinfo : EIATTR_COOP_GROUP_MASK_REGIDS
	.align		4
.L_553:
        /*3538*/ 	.byte	0x04, 0x29
        /*353a*/ 	.short	(.L_555 - .L_554)


	//   ....[0]....
.L_554:
        /*353c*/ 	.word	0xffffffff


	//   ....[1]....
        /*3540*/ 	.word	0xffffffff


	//   ....[2]....
        /*3544*/ 	.word	0xffffffff


	//   ....[3]....
        /*3548*/ 	.word	0xffffffff


	//   ....[4]....
        /*354c*/ 	.word	0xffffffff


	//   ....[5]....
        /*3550*/ 	.word	0xffffffff


	//   ....[6]....
        /*3554*/ 	.word	0xffffffff


	//   ....[7]....
        /*3558*/ 	.word	0xffffffff


	//   ....[8]....
        /*355c*/ 	.word	0xffffffff


	//   ....[9]....
        /*3560*/ 	.word	0xffffffff


	//----- nvinfo : EIATTR_COOP_GROUP_INSTR_OFFSETS
	.align		4
.L_555:
        /*3564*/ 	.byte	0x04, 0x28
        /*3566*/ 	.short	(.L_557 - .L_556)


	//   ....[0]....
.L_556:
        /*3568*/ 	.word	0x0001dc90


	//   ....[1]....
        /*356c*/ 	.word	0x0001dcc0


	//   ....[2]....
        /*3570*/ 	.word	0x0001dd90


	//   ....[3]....
        /*3574*/ 	.word	0x0001dda0


	//   ....[4]....
        /*3578*/ 	.word	0x0001ddd0


	//   ....[5]....
        /*357c*/ 	.word	0x0001ddf0


	//   ....[6]....
        /*3580*/ 	.word	0x0001de20


	//   ....[7]....
        /*3584*/ 	.word	0x0001de40


	//   ....[8]....
        /*3588*/ 	.word	0x0001de90


	//   ....[9]....
        /*358c*/ 	.word	0x0001dea0


	//----- nvinfo : EIATTR_VRC_CTA_INIT_COUNT
	.align		4
.L_557:
        /*3590*/ 	.byte	0x02, 0x4a
	.zero		1
	.zero		1


	//----- nvinfo : EIATTR_EXIT_INSTR_OFFSETS
	.align		4
        /*3594*/ 	.byte	0x04, 0x1c
        /*3596*/ 	.short	(.L_559 - .L_558)


	//   ....[0]....
.L_558:
        /*3598*/ 	.word	0x0001fed0


	//   ....[1]....
        /*359c*/ 	.word	0x00020000


	//   ....[2]....
        /*35a0*/ 	.word	0x000205e0


	//   ....[3]....
        /*35a4*/ 	.word	0x00020b90


	//----- nvinfo : EIATTR_MAX_THREADS
	.align		4
.L_559:
        /*35a8*/ 	.byte	0x04, 0x05
        /*35aa*/ 	.short	(.L_561 - .L_560)
.L_560:
        /*35ac*/ 	.word	0x00000280
        /*35b0*/ 	.word	0x00000001
        /*35b4*/ 	.word	0x00000001


	//----- nvinfo : EIATTR_CRS_STACK_SIZE
	.align		4
.L_561:
        /*35b8*/ 	.byte	0x04, 0x1e
        /*35ba*/ 	.short	(.L_563 - .L_562)
.L_562:
        /*35bc*/ 	.word	0x00000000


	//----- nvinfo : EIATTR_CBANK_PARAM_SIZE
	.align		4
.L_563:
        /*35c0*/ 	.byte	0x03, 0x19
        /*35c2*/ 	.short	0x00b8


	//----- nvinfo : EIATTR_PARAM_CBANK
	.align		4
        /*35c4*/ 	.byte	0x04, 0x0a
        /*35c6*/ 	.short	(.L_565 - .L_564)
	.align		4
.L_564:
        /*35c8*/ 	.word	index@(.nv.constant0._Z35group_norm_nhwc_bwd_one_pass_kernelI11Bf16IOFp32WLi512ELi160ELi640EEv26Group_norm_nhwc_bwd_params)
        /*35cc*/ 	.short	0x0380
        /*35ce*/ 	.short	0x00b8


	//----- nvinfo : EIATTR_SW_WAR
	.align		4
.L_565:
        /*35d0*/ 	.byte	0x04, 0x36
        /*35d2*/ 	.short	(.L_567 - .L_566)
.L_566:
        /*35d4*/ 	.word	0x00000008
.L_567:


//--------------------- .nv.info._Z35group_norm_nhwc_bwd_one_pass_kernelI11Bf16IOBf16WLi64ELi160ELi640EEv26Group_norm_nhwc_bwd_params --------------------------
	.section	.nv.info._Z35group_norm_nhwc_bwd_one_pass_kernelI11Bf16IOBf16WLi64ELi160ELi640EEv26Group_norm_nhwc_bwd_params,"",@"SHT_CUDA_INFO"
	.sectionflags	@""
	.align	4


	//----- nvinfo : EIATTR_CUDA_API_VERSION
	.align		4
        /*0000*/ 	.byte	0x04, 0x37
        /*0002*/ 	.short	(.L_569 - .L_568)
.L_568:
        /*0004*/ 	.word	0x00000082


	//----- nvinfo : EIATTR_KPARAM_INFO
	.align		4
.L_569:
        /*0008*/ 	.byte	0x04, 0x17
        /*000a*/ 	.short	(.L_571 - .L_570)
.L_570:
        /*000c*/ 	.word	0x00000000
        /*0010*/ 	.short	0x0000
        /*0012*/ 	.short	0x0000
        /*0014*/ 	.byte	0x00, 0xf0, 0xe1, 0x02


	//----- nvinfo : EIATTR_SPARSE_MMA_MASK
	.align		4
.L_571:
        /*0018*/ 	.byte	0x03, 0x50
        /*001a*/ 	.short	0x0000


	//----- nvinfo : EIATTR_MAXREG_COUNT
	.align		4
        /*001c*/ 	.byte	0x03, 0x1b
        /*001e*/ 	.short	0x0060


	//----- nvinfo : EIATTR_NUM_BARRIERS
	.align		4
        /*0020*/ 	.byte	0x02, 0x4c
        /*0022*/ 	.byte	0x01
	.zero		1


	//----- nvinfo : EIATTR_MERCURY_ISA_VERSION
	.align		4
        /*0024*/ 	.byte	0x03, 0x5f
        /*0026*/ 	.short	0x0101


	//----- nvinfo : EIATTR_INT_WARP_WIDE_INSTR_OFFSETS
	.align		4
        /*0028*/ 	.byte	0x04, 0x31
        /*002a*/ 	.short	(.L_573 - .L_572)


	//   ....[0]....
.L_572:
        /*002c*/ 	.word	0x00002f70


	//----- nvinfo : EIATTR_COOP_GROUP_MASK_REGIDS
	.align		4
.L_573:
        /*0030*/ 	.byte	0x04, 0x29
        /*0032*/ 	.short	(.L_575 - .L_574)


	//   ....[0]....
.L_574:
        /*0034*/ 	.word	0xffffffff


	//   ....[1]....
        /*0038*/ 	.word	0xffffffff


	//   ....[2]....
        /*003c*/ 	.word	0xffffffff


	//   ....[3]....
        /*0040*/ 	.word	0xffffffff


	//   ....[4]....
        /*0044*/ 	.word	0xffffffff


	//   ....[5]....
        /*0048*/ 	.word	0xffffffff


	//   ....[6]....
        /*004c*/ 	.word	0xffffffff


	//   ....[7]....
        /*0050*/ 	.word	0xffffffff


	//   ....[8]....
        /*0054*/ 	.word	0xffffffff


	//   ....[9]....
        /*0058*/ 	.word	0xffffffff


	//----- nvinfo : EIATTR_COOP_GROUP_INSTR_OFFSETS
	.align		4
.L_575:
        /*005c*/ 	.byte	0x04, 0x28
        /*005e*/ 	.short	(.L_577 - .L_576)


	//   ....[0]....
.L_576:
        /*0060*/ 	.word	0x00002d00


	//   ....[1]....
        /*0064*/ 	.word	0x00002d40


	//   ....[2]....
        /*0068*/ 	.word	0x00002dc0


	//   ....[3]....
        /*006c*/ 	.word	0x00002de0


	//   ....[4]....
        /*0070*/ 	.word	0x00002e50


	//   ....[5]....
        /*0074*/ 	.word	0x00002e70


	//   ....[6]....
        /*0078*/ 	.word	0x00002ea0


	//   ....[7]....
        /*007c*/ 	.word	0x00002ec0


	//   ....[8]....
        /*0080*/ 	.word	0x00002f10


	//   ....[9]....
        /*0084*/ 	.word	0x00002f20


	//----- nvinfo : EIATTR_VRC_CTA_INIT_COUNT
	.align		4
.L_577:
        /*0088*/ 	.byte	0x02, 0x4a
	.zero		1
	.zero		1


	//----- nvinfo : EIATTR_EXIT_INSTR_OFFSETS
	.align		4
        /*008c*/ 	.byte	0x04, 0x1c
        /*008e*/ 	.short	(.L_579 - .L_578)


	//   ....[0]....
.L_578:
        /*0090*/ 	.word	0x00005eb0


	//   ....[1]....
        /*0094*/ 	.word	0x00005fe0


	//   ....[2]....
        /*0098*/ 	.word	0x00006600


	//   ....[3]....
        /*009c*/ 	.word	0x00006c00


	//----- nvinfo : EIATTR_MAX_THREADS
	.align		4
.L_579:
        /*00a0*/ 	.byte	0x04, 0x05
        /*00a2*/ 	.short	(.L_581 - .L_580)
.L_580:
        /*00a4*/ 	.word	0x00000280
        /*00a8*/ 	.word	0x00000001
        /*00ac*/ 	.word	0x00000001


	//----- nvinfo : EIATTR_CRS_STACK_SIZE
	.align		4
.L_581:
        /*00b0*/ 	.byte	0x04, 0x1e
        /*00b2*/ 	.short	(.L_583 - .L_582)
.L_582:
        /*00b4*/ 	.word	0x00000000


	//----- nvinfo : EIATTR_CBANK_PARAM_SIZE
	.align		4
.L_583:
        /*00b8*/ 	.byte	0x03, 0x19
        /*00ba*/ 	.short	0x00b8


	//----- nvinfo : EIATTR_PARAM_CBANK
	.align		4
        /*00bc*/ 	.byte	0x04, 0x0a
        /*00be*/ 	.short	(.L_585 - .L_584)
	.align		4
.L_584:
        /*00c0*/ 	.word	index@(.nv.constant0._Z35group_norm_nhwc_bwd_one_pass_kernelI11Bf16IOBf16WLi64ELi160ELi640EEv26Group_norm_nhwc_bwd_params)
        /*00c4*/ 	.short	0x0380
        /*00c6*/ 	.short	0x00b8


	//----- nvinfo : EIATTR_SW_WAR
	.align		4
.L_585:
        /*00c8*/ 	.byte	0x04, 0x36
        /*00ca*/ 	.short	(.L_587 - .L_586)
.L_586:
        /*00cc*/ 	.word	0x00000008
.L_587:


//--------------------- .nv.info._Z35group_norm_nhwc_bwd_one_pass_kernelI11Bf16IOBf16WLi128ELi160ELi640EEv26Group_norm_nhwc_bwd_params --------------------------
	.section	.nv.info._Z35group_norm_nhwc_bwd_one_pass_kernelI11Bf16IOBf16WLi128ELi160ELi640EEv26Group_norm_nhwc_bwd_params,"",@"SHT_CUDA_INFO"
	.sectionflags	@""
	.align	4


	//----- nvinfo : EIATTR_CUDA_API_VERSION
	.align		4
        /*0000*/ 	.byte	0x04, 0x37
        /*0002*/ 	.short	(.L_589 - .L_588)
.L_588:
        /*0004*/ 	.word	0x00000082


	//----- nvinfo : EIATTR_KPARAM_INFO
	.align		4
.L_589:
        /*0008*/ 	.byte	0x04, 0x17
        /*000a*/ 	.short	(.L_591 - .L_590)
.L_590:
        /*000c*/ 	.word	0x00000000
        /*0010*/ 	.short	0x0000
        /*0012*/ 	.short	0x0000
        /*0014*/ 	.byte	0x00, 0xf0, 0xe1, 0x02


	//----- nvinfo : EIATTR_SPARSE_MMA_MASK
	.align		4
.L_591:
        /*0018*/ 	.byte	0x03, 0x50
        /*001a*/ 	.short	0x0000


	//----- nvinfo : EIATTR_MAXREG_COUNT
	.align		4
        /*001c*/ 	.byte	0x03, 0x1b
        /*001e*/ 	.short	0x0060


	//----- nvinfo : EIATTR_NUM_BARRIERS
	.align		4
        /*0020*/ 	.byte	0x02, 0x4c
        /*0022*/ 	.byte	0x01
	.zero		1


	//----- nvinfo : EIATTR_MERCURY_ISA_VERSION
	.align		4
        /*0024*/ 	.byte	0x03, 0x5f
        /*0026*/ 	.short	0x0101


	//----- nvinfo : EIATTR_INT_WARP_WIDE_INSTR_OFFSETS
	.align		4
        /*0028*/ 	.byte	0x04, 0x31
        /*002a*/ 	.short	(.L_593 - .L_592)


	//   ....[0]....
.L_592:
        /*002c*/ 	.word	0x00005740


	//----- nvinfo : EIATTR_COOP_GROUP_MASK_REGIDS
	.align		4
.L_593:
        /*0030*/ 	.byte	0x04, 0x29
        /*0032*/ 	.short	(.L_595 - .L_594)


	//   ....[0]....
.L_594:
        /*0034*/ 	.word	0xffffffff


	//   ....[1]....
        /*0038*/ 	.word	0xffffffff


	//   ....[2]....
        /*003c*/ 	.word	0xffffffff


	//   ....[3]....
        /*0040*/ 	.word	0xffffffff


	//   ....[4]....
        /*0044*/ 	.word	0xffffffff


	//   ....[5]....
        /*0048*/ 	.word	0xffffffff


	//   ....[6]....
        /*004c*/ 	.word	0xffffffff


	//   ....[7]....
        /*0050*/ 	.word	0xffffffff


	//   ....[8]....
        /*0054*/ 	.word	0xffffffff


	//   ....[9]....
        /*0058*/ 	.word	0xffffffff


	//----- nvinfo : EIATTR_COOP_GROUP_INSTR_OFFSETS
	.align		4
.L_595:
        /*005c*/ 	.byte	0x04, 0x28
        /*005e*/ 	.short	(.L_597 - .L_596)


	//   ....[0]....
.L_596:
        /*0060*/ 	.word	0x000054f0


	//   ....[1]....
        /*0064*/ 	.word	0x00005520


	//   ....[2]....
        /*0068*/ 	.word	0x000055a0


	//   ....[3]....
        /*006c*/ 	.word	0x000055b0


	//   ....[4]....
        /*0070*/ 	.word	0x00005600


	//   ....[5]....
        /*0074*/ 	.word	0x00005610


	//   ....[6]....
        /*0078*/ 	.word	0x00005640


	//   ....[7]....
        /*007c*/ 	.word	0x00005670


	//   ....[8]....
        /*0080*/ 	.word	0x000056e0


	//   ....[9]....
        /*0084*/ 	.word	0x000056f0


	//----- nvinfo : EIATTR_VRC_CTA_INIT_COUNT
	.align		4
.L_597:
        /*0088*/ 	.byte	0x02, 0x4a
	.zero		1
	.zero		1


	//----- nvinfo : EIATTR_EXIT_INSTR_OFFSETS
	.align		4
        /*008c*/ 	.byte	0x04, 0x1c
        /*008e*/ 	.short	(.L_599 - .L_598)


	//   ....[0]....
.L_598:
        /*0090*/ 	.word	0x0000aa90


	//   ....[1]....
        /*0094*/ 	.word	0x0000abc0


	//   ....[2]....
        /*0098*/ 	.word	0x0000b1c0


	//   ....[3]....
        /*009c*/ 	.word	0x0000b7c0


	//----- nvinfo : EIATTR_MAX_THREADS
	.align		4
.L_599:
        /*00a0*/ 	.byte	0x04, 0x05
        /*00a2*/ 	.short	(.L_601 - .L_600)
.L_600:
        /*00a4*/ 	.word	0x00000280
        /*00a8*/ 	.word	0x00000001
        /*00ac*/ 	.word	0x00000001


	//----- nvinfo : EIATTR_CRS_STACK_SIZE
	.align		4
.L_601:
        /*00b0*/ 	.byte	0x04, 0x1e
        /*00b2*/ 	.short	(.L_603 - .L_602)
.L_602:
        /*00b4*/ 	.word	0x00000000


	//----- nvinfo : EIATTR_CBANK_PARAM_SIZE
	.align		4
.L_603:
        /*00b8*/ 	.byte	0x03, 0x19
        /*00ba*/ 	.short	0x00b8


	//----- nvinfo : EIATTR_PARAM_CBANK
	.align		4
        /*00bc*/ 	.byte	0x04, 0x0a
        /*00be*/ 	.short	(.L_605 - .L_604)
	.align		4
.L_604:
        /*00c0*/ 	.word	index@(.nv.constant0._Z35group_norm_nhwc_bwd_one_pass_kernelI11Bf16IOBf16WLi128ELi160ELi640EEv26Group_norm_nhwc_bwd_params)
        /*00c4*/ 	.short	0x0380
        /*00c6*/ 	.short	0x00b8


	//----- nvinfo : EIATTR_SW_WAR
	.align		4
.L_605:
        /*00c8*/ 	.byte	0x04, 0x36
        /*00ca*/ 	.short	(.L_607 - .L_606)
.L_606:
        /*00cc*/ 	.word	0x00000008
.L_607:


//--------------------- .nv.info._Z35group_norm_nhwc_bwd_one_pass_kernelI11Bf16IOBf16WLi256ELi160ELi640EEv26Group_norm_nhwc_bwd_params --------------------------
	.section	.nv.info._Z35group_norm_nhwc_bwd_one_pass_kernelI11Bf16IOBf16WLi256ELi160ELi640EEv26Group_norm_nhwc_bwd_params,"",@"SHT_CUDA_INFO"
	.sectionflags	@""
	.align	4


	//----- nvinfo : EIATTR_CUDA_API_VERSION
	.align		4
        /*0000*/ 	.byte	0x04, 0x37
        /*0002*/ 	.short	(.L_609 - .L_608)
.L_608:
        /*0004*/ 	.word	0x00000082


	//----- nvinfo : EIATTR_KPARAM_INFO
	.align		4
.L_609:
        /*0008*/ 	.byte	0x04, 0x17
        /*000a*/ 	.short	(.L_611 - .L_610)
.L_610:
        /*000c*/ 	.word	0x00000000
        /*0010*/ 	.short	0x0000
        /*0012*/ 	.short	0x0000
        /*0014*/ 	.byte	0x00, 0xf0, 0xe1, 0x02


	//----- nvinfo : EIATTR_SPARSE_MMA_MASK
	.align		4
.L_611:
        /*0018*/ 	.byte	0x03, 0x50
        /*001a*/ 	.short	0x0000


	//----- nvinfo : EIATTR_MAXREG_COUNT
	.align		4
        /*001c*/ 	.byte	0x03, 0x1b
        /*001e*/ 	.short	0x0060


	//----- nvinfo : EIATTR_NUM_BARRIERS
	.align		4
        /*0020*/ 	.byte	0x02, 0x4c
        /*0022*/ 	.byte	0x01
	.zero		1


	//----- nvinfo : EIATTR_ANNOTATIONS
	.align		4
        /*0024*/ 	.byte	0x04, 0x55
        /*0026*/ 	.short	(.L_613 - .L_612)


	//   ....[0]....
.L_612:
        /* <DEDUP_REMOVED lines=382> */
        /*17fc*/ 	.byte	0x10, 0xea, 0x00, 0x00


	//----- nvinfo : EIATTR_MERCURY_ISA_VERSION
	.align		4
.L_613:
        /*1800*/ 	.byte	0x03, 0x5f
        /*1802*/ 	.short	0x0101


	//----- nvinfo : EIATTR_INT_WARP_WIDE_INSTR_OFFSETS
	.align		4
        /*1804*/ 	.byte	0x04, 0x31
        /*1806*/ 	.short	(.L_615 - .L_614)


	//   ....[0]....
.L_614:
        /*1808*/ 	.word	0x0000ee10


	//   ....[1]....
        /*180c*/ 	.word	0x0000ff90


	//   ....[2]....
        /*1810*/ 	.word	0x0000ffd0


	//   ....[3]....
        /*1814*/ 	.word	0x00010010


	//   ....[4]....
        /*1818*/ 	.word	0x00010050


	//   ....[5]....
        /*181c*/ 	.word	0x00010270


	//----- nvinfo : EIATTR_COOP_GROUP_MASK_REGIDS
	.align		4
.L_615:
        /*1820*/ 	.byte	0x04, 0x29
        /*1822*/ 	.short	(.L_617 - .L_616)


	//   ....[0]....
.L_616:
        /*1824*/ 	.word	0xffffffff


	//   ....[1]....
        /*1828*/ 	.word	0xffffffff


	//   ....[2]....
        /*182c*/ 	.word	0xffffffff


	//   ....[3]....
        /*1830*/ 	.word	0xffffffff


	//   ....[4]....
        /*1834*/ 	.word	0xffffffff


	//   ....[5]....
        /*1838*/ 	.word	0xffffffff


	//   ....[6]....
        /*183c*/ 	.word	0xffffffff


	//   ....[7]....
        /*1840*/ 	.word	0xffffffff


	//   ....[8]....
        /*1844*/ 	.word	0xffffffff


	//   ....[9]....
        /*1848*/ 	.word	0xffffffff


	//----- nvinfo : EIATTR_COOP_GROUP_INSTR_OFFSETS
	.align		4
.L_617:
        /*184c*/ 	.byte	0x04, 0x28
        /*184e*/ 	.short	(.L_619 - .L_618)


	//   ....[0]....
.L_618:
        /*1850*/ 	.word	0x0000eba0


	//   ....[1]....
        /*1854*/ 	.word	0x0000ebe0


	//   ....[2]....
        /*1858*/ 	.word	0x0000ecb0


	//   ....[3]....
        /*185c*/ 	.word	0x0000ecc0


	//   ....[4]....
        /*1860*/ 	.word	0x0000ecf0


	//   ....[5]....
        /*1864*/ 	.word	0x0000ed10


	//   ....[6]....
        /*1868*/ 	.word	0x0000ed40


	//   ....[7]....
        /*186c*/ 	.word	0x0000ed60


	//   ....[8]....
        /*1870*/ 	.word	0x0000edb0


	//   ....[9]....
        /*1874*/ 	.word	0x0000edc0


	//----- nvinfo : EIATTR_VRC_CTA_INIT_COUNT
	.align		4
.L_619:
        /*1878*/ 	.byte	0x02, 0x4a
	.zero		1
	.zero		1


	//----- nvinfo : EIATTR_EXIT_INSTR_OFFSETS
	.align		4
        /*187c*/ 	.byte	0x04, 0x1c
        /*187e*/ 	.short	(.L_621 - .L_620)


	//   ....[0]....
.L_620:
        /*1880*/ 	.word	0x00010df0


	//   ....[1]....
        /*1884*/ 	.word	0x00010f20


	//   ....[2]....
        /*1888*/ 	.word	0x00011520


	//   ....[3]....
        /*188c*/ 	.word	0x00011b20


	//----- nvinfo : EIATTR_MAX_THREADS
	.align		4
.L_621:
        /*1890*/ 	.byte	0x04, 0x05
        /*1892*/ 	.short	(.L_623 - .L_622)
.L_622:
        /*1894*/ 	.word	0x00000280
        /*1898*/ 	.word	0x00000001
        /*189c*/ 	.word	0x00000001


	//----- nvinfo : EIATTR_CRS_STACK_SIZE
	.align		4
.L_623:
        /*18a0*/ 	.byte	0x04, 0x1e
        /*18a2*/ 	.short	(.L_625 - .L_624)
.L_624:
        /*18a4*/ 	.word	0x00000000


	//----- nvinfo : EIATTR_CBANK_PARAM_SIZE
	.align		4
.L_625:
        /*18a8*/ 	.byte	0x03, 0x19
        /*18aa*/ 	.short	0x00b8


	//----- nvinfo : EIATTR_PARAM_CBANK
	.align		4
        /*18ac*/ 	.byte	0x04, 0x0a
        /*18ae*/ 	.short	(.L_627 - .L_626)
	.align		4
.L_626:
        /*18b0*/ 	.word	index@(.nv.constant0._Z35group_norm_nhwc_bwd_one_pass_kernelI11Bf16IOBf16WLi256ELi160ELi640EEv26Group_norm_nhwc_bwd_params)
        /*18b4*/ 	.short	0x0380
        /*18b6*/ 	.short	0x00b8


	//----- nvinfo : EIATTR_SW_WAR
	.align		4
.L_627:
        /*18b8*/ 	.byte	0x04, 0x36
        /*18ba*/ 	.short	(.L_629 - .L_628)
.L_628:
        /*18bc*/ 	.word	0x00000008
.L_629:


//--------------------- .nv.info._Z35group_norm_nhwc_bwd_one_pass_kernelI11Bf16IOBf16WLi512ELi160ELi640EEv26Group_norm_nhwc_bwd_params --------------------------
	.section	.nv.info._Z35group_norm_nhwc_bwd_one_pass_kernelI11Bf16IOBf16WLi512ELi160ELi640EEv26Group_norm_nhwc_bwd_params,"",@"SHT_CUDA_INFO"
	.sectionflags	@""
	.align	4


	//----- nvinfo : EIATTR_CUDA_API_VERSION
	.align		4
        /*0000*/ 	.byte	0x04, 0x37
        /*0002*/ 	.short	(.L_631 - .L_630)
.L_630:
        /*0004*/ 	.word	0x00000082


	//----- nvinfo : EIATTR_KPARAM_INFO
	.align		4
.L_631:
        /*0008*/ 	.byte	0x04, 0x17
        /*000a*/ 	.short	(.L_633 - .L_632)
.L_632:
        /*000c*/ 	.word	0x00000000
        /*0010*/ 	.short	0x0000
        /*0012*/ 	.short	0x0000
        /*0014*/ 	.byte	0x00, 0xf0, 0xe1, 0x02


	//----- nvinfo : EIATTR_SPARSE_MMA_MASK
	.align		4
.L_633:
        /*0018*/ 	.byte	0x03, 0x50
        /*001a*/ 	.short	0x0000


	//----- nvinfo : EIATTR_MAXREG_COUNT
	.align		4
        /*001c*/ 	.byte	0x03, 0x1b
        /*001e*/ 	.short	0x0060


	//----- nvinfo : EIATTR_NUM_BARRIERS
	.align		4
        /*0020*/ 	.byte	0x02, 0x4c
        /*0022*/ 	.byte	0x01
	.zero		1


	//----- nvinfo : EIATTR_ANNOTATIONS
	.align		4
        /*0024*/ 	.byte	0x04, 0x55
        /*0026*/ 	.short	(.L_635 - .L_634)


	//   ....[0]....
.L_634:
        /* <DEDUP_REMOVED lines=852> */


	//----- nvinfo : EIATTR_MERCURY_ISA_VERSION
	.align		4
.L_635:
        /*3550*/ 	.byte	0x03, 0x5f
        /*3552*/ 	.short	0x0101


	//----- nvinfo : EIATTR_INT_WARP_WIDE_INSTR_OFFSETS
	.align		4
        /*3554*/ 	.byte	0x04, 0x31
        /*3556*/ 	.short	(.L_637 - .L_636)


	//   ....[0]....
.L_636:
        /*3558*/ 	.word	0x0001ddb0


	//   ....[1]....
        /*355c*/ 	.word	0x0001ef30


	//   ....[2]....
        /*3560*/ 	.word	0x0001ef70


	//   ....[3]....
        /*3564*/ 	.word	0x0001efb0


	//   ....[4]....
        /*3568*/ 	.word	0x0001eff0


	//   ....[5]....
        /*356c*/ 	.word	0x0001f210


	//----- nvinfo : EIATTR_COOP_GROUP_MASK_REGIDS
	.align		4
.L_637:
        /*3570*/ 	.byte	0x04, 0x29
        /*3572*/ 	.short	(.L_639 - .L_638)


	//   ....[0]....
.L_638:
        /*3574*/ 	.word	0xffffffff


	//   ....[1]....
        /*3578*/ 	.word	0xffffffff


	//   ....[2]....
        /*357c*/ 	.word	0xffffffff


	//   ....[3]....
        /*3580*/ 	.word	0xffffffff


	//   ....[4]....
        /*3584*/ 	.word	0xffffffff


	//   ....[5]....
        /*3588*/ 	.word	0xffffffff


	//   ....[6]....
        /*358c*/ 	.word	0xffffffff


	//   ....[7]....
        /*3590*/ 	.word	0xffffffff


	//   ....[8]....
        /*3594*/ 	.word	0xffffffff


	//   ....[9]....
        /*3598*/ 	.word	0xffffffff


	//----- nvinfo : EIATTR_COOP_GROUP_INSTR_OFFSETS
	.align		4
.L_639:
        /*359c*/ 	.byte	0x04, 0x28
        /*359e*/ 	.short	(.L_641 - .L_640)


	//   ....[0]....
.L_640:
        /*35a0*/ 	.word	0x0001db50


	//   ....[1]....
        /*35a4*/ 	.word	0x0001db80


	//   ....[2]....
        /*35a8*/ 	.word	0x0001dc50


	//   ....[3]....
        /*35ac*/ 	.word	0x0001dc60


	//   ....[4]....
        /*35b0*/ 	.word	0x0001dc90


	//   ....[5]....
        /*35b4*/ 	.word	0x0001dcb0


	//   ....[6]....
        /*35b8*/ 	.word	0x0001dce0


	//   ....[7]....
        /*35bc*/ 	.word	0x0001dd00


	//   ....[8]....
        /*35c0*/ 	.word	0x0001dd50


	//   ....[9]....
        /*35c4*/ 	.word	0x0001dd60


	//----- nvinfo : EIATTR_VRC_CTA_INIT_COUNT
	.align		4
.L_641:
        /*35c8*/ 	.byte	0x02, 0x4a
	.zero		1
	.zero		1


	//----- nvinfo : EIATTR_EXIT_INSTR_OFFSETS
	.align		4
        /*35cc*/ 	.byte	0x04, 0x1c
        /*35ce*/ 	.short	(.L_643 - .L_642)


	//   ....[0]....
.L_642:
        /*35d0*/ 	.word	0x0001fd90


	//   ....[1]....
        /*35d4*/ 	.word	0x0001fec0


	//   ....[2]....
        /*35d8*/ 	.word	0x000204c0


	//   ....[3]....
        /*35dc*/ 	.word	0x00020ac0


	//----- nvinfo : EIATTR_MAX_THREADS
	.align		4
.L_643:
        /*35e0*/ 	.byte	0x04, 0x05
        /*35e2*/ 	.short	(.L_645 - .L_644)
.L_644:
        /*35e4*/ 	.word	0x00000280
        /*35e8*/ 	.word	0x00000001
        /*35ec*/ 	.word	0x00000001


	//----- nvinfo : EIATTR_CRS_STACK_SIZE
	.align		4
.L_645:
        /*35f0*/ 	.byte	0x04, 0x1e
        /*35f2*/ 	.short	(.L_647 - .L_646)
.L_646:
        /*35f4*/ 	.word	0x00000000


	//----- nvinfo : EIATTR_CBANK_PARAM_SIZE
	.align		4
.L_647:
        /*35f8*/ 	.byte	0x03, 0x19
        /*35fa*/ 	.short	0x00b8


	//----- nvinfo : EIATTR_PARAM_CBANK
	.align		4
        /*35fc*/ 	.byte	0x04, 0x0a
        /*35fe*/ 	.short	(.L_649 - .L_648)
	.align		4
.L_648:
        /*3600*/ 	.word	index@(.nv.constant0._Z35group_norm_nhwc_bwd_one_pass_kernelI11Bf16IOBf16WLi512ELi160ELi640EEv26Group_norm_nhwc_bwd_params)
        /*3604*/ 	.short	0x0380
        /*3606*/ 	.short	0x00b8


	//----- nvinfo : EIATTR_SW_WAR
	.align		4
.L_649:
        /*3608*/ 	.byte	0x04, 0x36
        /*360a*/ 	.short	(.L_651 - .L_650)
.L_650:
        /*360c*/ 	.word	0x00000008
.L_651:


//--------------------- .nv.info._Z35group_norm_nhwc_bwd_one_pass_kernelI11Bf16IOFp16WLi64ELi160ELi640EEv26Group_norm_nhwc_bwd_params --------------------------
	.section	.nv.info._Z35group_norm_nhwc_bwd_one_pass_kernelI11Bf16IOFp16WLi64ELi160ELi640EEv26Group_norm_nhwc_bwd_params,"",@"SHT_CUDA_INFO"
	.sectionflags	@""
	.align	4


	//----- nvinfo : EIATTR_CUDA_API_VERSION
	.align		4
        /*0000*/ 	.byte	0x04, 0x37
        /*0002*/ 	.short	(.L_653 - .L_652)
.L_652:
        /*0004*/ 	.word	0x00000082


	//----- nvinfo : EIATTR_KPARAM_INFO
	.align		4
.L_653:
        /*0008*/ 	.byte	0x04, 0x17
        /*000a*/ 	.short	(.L_655 - .L_654)
.L_654:
        /*000c*/ 	.word	0x00000000
        /*0010*/ 	.short	0x0000
        /*0012*/ 	.short	0x0000
        /*0014*/ 	.byte	0x00, 0xf0, 0xe1, 0x02


	//----- nvinfo : EIATTR_SPARSE_MMA_MASK
	.align		4
.L_655:
        /*0018*/ 	.byte	0x03, 0x50
        /*001a*/ 	.short	0x0000


	//----- nvinfo : EIATTR_MAXREG_COUNT
	.align		4
        /*001c*/ 	.byte	0x03, 0x1b
        /*001e*/ 	.short	0x0060


	//----- nvinfo : EIATTR_NUM_BARRIERS
	.align		4
        /*0020*/ 	.byte	0x02, 0x4c
        /*0022*/ 	.byte	0x01
	.zero		1


	//----- nvinfo : EIATTR_MERCURY_ISA_VERSION
	.align		4
        /*0024*/ 	.byte	0x03, 0x5f
        /*0026*/ 	.short	0x0101


	//----- nvinfo : EIATTR_INT_WARP_WIDE_INSTR_OFFSETS
	.align		4
        /*0028*/ 	.byte	0x04, 0x31
        /*002a*/ 	.short	(.L_657 - .L_656)


	//   ....[0]....
.L_656:
        /*002c*/ 	.word	0x00002f70


	//----- nvinfo : EIATTR_COOP_GROUP_MASK_REGIDS
	.align		4
.L_657:
        /*0030*/ 	.byte	0x04, 0x29
        /*0032*/ 	.short	(.L_659 - .L_658)


	//   ....[0]....
.L_658:
        /*0034*/ 	.word	0xffffffff


	//   ....[1]....
        /*0038*/ 	.word	0xffffffff


	//   ....[2]....
        /*003c*/ 	.word	0xffffffff


	//   ....[3]....
        /*0040*/ 	.word	0xffffffff


	//   ....[4]....
        /*0044*/ 	.word	0xffffffff


	//   ....[5]....
        /*0048*/ 	.word	0xffffffff


	//   ....[6]....
        /*004c*/ 	.word	0xffffffff


	//   ....[7]....
        /*0050*/ 	.word	0xffffffff


	//   ....[8]....
        /*0054*/ 	.word	0xffffffff


	//   ....[9]....
        /*0058*/ 	.word	0xffffffff


	//----- nvinfo : EIATTR_COOP_GROUP_INSTR_OFFSETS
	.align		4
.L_659:
        /*005c*/ 	.byte	0x04, 0x28
        /*005e*/ 	.short	(.L_661 - .L_660)


	//   ....[0]....
.L_660:
        /*0060*/ 	.word	0x00002d00


	//   ....[1]....
        /*0064*/ 	.word	0x00002d40


	//   ....[2]....
        /*0068*/ 	.word	0x00002dc0


	//   ....[3]....
        /*006c*/ 	.word	0x00002de0


	//   ....[4]....
        /*0070*/ 	.word	0x00002e50


	//   ....[5]....
        /*0074*/ 	.word	0x00002e70


	//   ....[6]....
        /*0078*/ 	.word	0x00002ea0


	//   ....[7]....
        /*007c*/ 	.word	0x00002ec0


	//   ....[8]....
        /*0080*/ 	.word	0x00002f10


	//   ....[9]....
        /*0084*/ 	.word	0x00002f20


	//----- nvinfo : EIATTR_VRC_CTA_INIT_COUNT
	.align		4
.L_661:
        /*0088*/ 	.byte	0x02, 0x4a
	.zero		1
	.zero		1


	//----- nvinfo : EIATTR_EXIT_INSTR_OFFSETS
	.align		4
        /*008c*/ 	.byte	0x04, 0x1c
        /*008e*/ 	.short	(.L_663 - .L_662)


	//   ....[0]....
.L_662:
        /*0090*/ 	.word	0x00005eb0


	//   ....[1]....
        /*0094*/ 	.word	0x00005fe0


	//   ....[2]....
        /*0098*/ 	.word	0x00006600


	//   ....[3]....
        /*009c*/ 	.word	0x00006c00


	//----- nvinfo : EIATTR_MAX_THREADS
	.align		4
.L_663:
        /*00a0*/ 	.byte	0x04, 0x05
        /*00a2*/ 	.short	(.L_665 - .L_664)
.L_664:
        /*00a4*/ 	.word	0x00000280
        /*00a8*/ 	.word	0x00000001
        /*00ac*/ 	.word	0x00000001


	//----- nvinfo : EIATTR_CRS_STACK_SIZE
	.align		4
.L_665:
        /*00b0*/ 	.byte	0x04, 0x1e
        /*00b2*/ 	.short	(.L_667 - .L_666)
.L_666:
        /*00b4*/ 	.word	0x00000000


	//----- nvinfo : EIATTR_CBANK_PARAM_SIZE
	.align		4
.L_667:
        /*00b8*/ 	.byte	0x03, 0x19
        /*00ba*/ 	.short	0x00b8


	//----- nvinfo : EIATTR_PARAM_CBANK
	.align		4
        /*00bc*/ 	.byte	0x04, 0x0a
        /*00be*/ 	.short	(.L_669 - .L_668)
	.align		4
.L_668:
        /*00c0*/ 	.word	index@(.nv.constant0._Z35group_norm_nhwc_bwd_one_pass_kernelI11Bf16IOFp16WLi64ELi160ELi640EEv26Group_norm_nhwc_bwd_params)
        /*00c4*/ 	.short	0x0380
        /*00c6*/ 	.short	0x00b8


	//----- nvinfo : EIATTR_SW_WAR
	.align		4
.L_669:
        /*00c8*/ 	.byte	0x04, 0x36
        /*00ca*/ 	.short	(.L_671 - .L_670)
.L_670:
        /*00cc*/ 	.word	0x00000008
.L_671:


//--------------------- .nv.info._Z35group_norm_nhwc_bwd_one_pass_kernelI11Bf16IOFp16WLi128ELi160ELi640EEv26Group_norm_nhwc_bwd_params --------------------------
	.section	.nv.info._Z35group_norm_nhwc_bwd_one_pass_kernelI11Bf16IOFp16WLi128ELi160ELi640EEv26Group_norm_nhwc_bwd_params,"",@"SHT_CUDA_INFO"
	.sectionflags	@""
	.align	4


	//----- nvinfo : EIATTR_CUDA_API_VERSION
	.align		4
        /*0000*/ 	.byte	0x04, 0x37
        /*0002*/ 	.short	(.L_673 - .L_672)
.L_672:
        /*0004*/ 	.word	0x00000082


	//----- nvinfo : EIATTR_KPARAM_INFO
	.align		4
.L_673:
        /*0008*/ 	.byte	0x04, 0x17
        /*000a*/ 	.short	(.L_675 - .L_674)
.L_674:
        /*000c*/ 	.word	0x00000000
        /*0010*/ 	.short	0x0000
        /*0012*/ 	.short	0x0000
        /*0014*/ 	.byte	0x00, 0xf0, 0xe1, 0x02


	//----- nvinfo : EIATTR_SPARSE_MMA_MASK
	.align		4
.L_675:
        /*0018*/ 	.byte	0x03, 0x50
        /*001a*/ 	.short	0x0000


	//----- nvinfo : EIATTR_MAXREG_COUNT
	.align		4
        /*001c*/ 	.byte	0x03, 0x1b
        /*001e*/ 	.short	0x0060


	//----- nvinfo : EIATTR_NUM_BARRIERS
	.align		4
        /*0020*/ 	.byte	0x02, 0x4c
        /*0022*/ 	.byte	0x01
	.zero		1


	//----- nvinfo : EIATTR_MERCURY_ISA_VERSION
	.align		4
        /*0024*/ 	.byte	0x03, 0x5f
        /*0026*/ 	.short	0x0101


	//----- nvinfo : EIATTR_INT_WARP_WIDE_INSTR_OFFSETS
	.align		4
        /*0028*/ 	.byte	0x04, 0x31
        /*002a*/ 	.short	(.L_677 - .L_676)


	//   ....[0]....
.L_676:
        /*002c*/ 	.word	0x00005740


	//----- nvinfo : EIATTR_COOP_GROUP_MASK_REGIDS
	.align		4
.L_677:
        /*0030*/ 	.byte	0x04, 0x29
        /*0032*/ 	.short	(.L_679 - .L_678)


	//   ....[0]....
.L_678:
        /*0034*/ 	.word	0xffffffff


	//   ....[1]....
        /*0038*/ 	.word	0xffffffff


	//   ....[2]....
        /*003c*/ 	.word	0xffffffff


	//   ....[3]....
        /*0040*/ 	.word	0xffffffff


	//   ....[4]....
        /*0044*/ 	.word	0xffffffff


	//   ....[5]....
        /*0048*/ 	.word	0xffffffff


	//   ....[6]....
        /*004c*/ 	.word	0xffffffff


	//   ....[7]....
        /*0050*/ 	.word	0xffffffff


	//   ....[8]....
        /*0054*/ 	.word	0xffffffff


	//   ....[9]....
        /*0058*/ 	.word	0xffffffff


	//----- nvinfo : EIATTR_COOP_GROUP_INSTR_OFFSETS
	.align		4
.L_679:
        /*005c*/ 	.byte	0x04, 0x28
        /*005e*/ 	.short	(.L_681 - .L_680)


	//   ....[0]....
.L_680:
        /*0060*/ 	.word	0x000054f0


	//   ....[1]....
        /*0064*/ 	.word	0x00005520


	//   ....[2]....
        /*0068*/ 	.word	0x000055a0


	//   ....[3]....
        /*006c*/ 	.word	0x000055b0


	//   ....[4]....
        /*0070*/ 	.word	0x00005600


	//   ....[5]....
        /*0074*/ 	.word	0x00005610


	//   ....[6]....
        /*0078*/ 	.word	0x00005640


	//   ....[7]....
        /*007c*/ 	.word	0x00005670


	//   ....[8]....
        /*0080*/ 	.word	0x000056e0


	//   ....[9]....
        /*0084*/ 	.word	0x000056f0


	//----- nvinfo : EIATTR_VRC_CTA_INIT_COUNT
	.align		4
.L_681:
        /*0088*/ 	.byte	0x02, 0x4a
	.zero		1
	.zero		1


	//----- nvinfo : EIATTR_EXIT_INSTR_OFFSETS
	.align		4
        /*008c*/ 	.byte	0x04, 0x1c
        /*008e*/ 	.short	(.L_683 - .L_682)


	//   ....[0]....
.L_682:
        /*0090*/ 	.word	0x0000aa90


	//   ....[1]....
        /*0094*/ 	.word	0x0000abc0


	//   ....[2]....
        /*0098*/ 	.word	0x0000b1c0


	//   ....[3]....
        /*009c*/ 	.word	0x0000b7c0


	//----- nvinfo : EIATTR_MAX_THREADS
	.align		4
.L_683:
        /*00a0*/ 	.byte	0x04, 0x05
        /*00a2*/ 	.short	(.L_685 - .L_684)
.L_684:
        /*00a4*/ 	.word	0x00000280
        /*00a8*/ 	.word	0x00000001
        /*00ac*/ 	.word	0x00000001


	//----- nvinfo : EIATTR_CRS_STACK_SIZE
	.align		4
.L_685:
        /*00b0*/ 	.byte	0x04, 0x1e
        /*00b2*/ 	.short	(.L_687 - .L_686)
.L_686:
        /*00b4*/ 	.word	0x00000000


	//----- nvinfo : EIATTR_CBANK_PARAM_SIZE
	.align		4
.L_687:
        /*00b8*/ 	.byte	0x03, 0x19
        /*00ba*/ 	.short	0x00b8


	//----- nvinfo : EIATTR_PARAM_CBANK
	.align		4
        /*00bc*/ 	.byte	0x04, 0x0a
        /*00be*/ 	.short	(.L_689 - .L_688)
	.align		4
.L_688:
        /*00c0*/ 	.word	index@(.nv.constant0._Z35group_norm_nhwc_bwd_one_pass_kernelI11Bf16IOFp16WLi128ELi160ELi640EEv26Group_norm_nhwc_bwd_params)
        /*00c4*/ 	.short	0x0380
        /*00c6*/ 	.short	0x00b8


	//----- nvinfo : EIATTR_SW_WAR
	.align		4
.L_689:
        /*00c8*/ 	.byte	0x04, 0x36
        /*00ca*/ 	.short	(.L_691 - .L_690)
.L_690:
        /*00cc*/ 	.word	0x00000008
.L_691:


//--------------------- .nv.info._Z35group_norm_nhwc_bwd_one_pass_kernelI11Bf16IOFp16WLi256ELi160ELi640EEv26Group_norm_nhwc_bwd_params --------------------------
	.section	.nv.info._Z35group_norm_nhwc_bwd_one_pass_kernelI11Bf16IOFp16WLi256ELi160ELi640EEv26Group_norm_nhwc_bwd_params,"",@"SHT_CUDA_INFO"
	.sectionflags	@""
	.align	4


	//----- nvinfo : EIATTR_CUDA_API_VERSION
	.align		4
        /*0000*/ 	.byte	0x04, 0x37
        /*0002*/ 	.short	(.L_693 - .L_692)
.L_692:
        /*0004*/ 	.word	0x00000082


	//----- nvinfo : EIATTR_KPARAM_INFO
	.align		4
.L_693:
        /*0008*/ 	.byte	0x04, 0x17
        /*000a*/ 	.short	(.L_695 - .L_694)
.L_694:
        /*000c*/ 	.word	0x00000000
        /*0010*/ 	.short	0x0000
        /*0012*/ 	.short	0x0000
        /*0014*/ 	.byte	0x00, 0xf0, 0xe1, 0x02


	//----- nvinfo : EIATTR_SPARSE_MMA_MASK
	.align		4
.L_695:
        /*0018*/ 	.byte	0x03, 0x50
        /*001a*/ 	.short	0x0000


	//----- nvinfo : EIATTR_MAXREG_COUNT
	.align		4
        /*001c*/ 	.byte	0x03, 0x1b
        /*001e*/ 	.short	0x0060


	//----- nvinfo : EIATTR_NUM_BARRIERS
	.align		4
        /*0020*/ 	.byte	0x02, 0x4c
        /*0022*/ 	.byte	0x01
	.zero		1


	//----- nvinfo : EIATTR_ANNOTATIONS
	.align		4
        /*0024*/ 	.byte	0x04, 0x55
        /*0026*/ 	.short	(.L_697 - .L_696)


	//   ....[0]....
.L_696:
        /* <DEDUP_REMOVED lines=383> */


	//----- nvinfo : EIATTR_MERCURY_ISA_VERSION
	.align		4
.L_697:
        /*1800*/ 	.byte	0x03, 0x5f
        /*1802*/ 	.short	0x0101


	//----- nvinfo : EIATTR_INT_WARP_WIDE_INSTR_OFFSETS
	.align		4
        /*1804*/ 	.byte	0x04, 0x31
        /*1806*/ 	.short	(.L_699 - .L_698)


	//   ....[0]....
.L_698:
        /*1808*/ 	.word	0x0000ee10


	//   ....[1]....
        /*180c*/ 	.word	0x0000ff90


	//   ....[2]....
        /*1810*/ 	.word	0x0000ffd0


	//   ....[3]....
        /*1814*/ 	.word	0x00010010


	//   ....[4]....
        /*1818*/ 	.word	0x00010050


	//   ....[5]....
        /*181c*/ 	.word	0x00010270


	//----- nvinfo : EIATTR_COOP_GROUP_MASK_REGIDS
	.align		4
.L_699:
        /*1820*/ 	.byte	0x04, 0x29
        /*1822*/ 	.short	(.L_701 - .L_700)


	//   ....[0]....
.L_700:
        /*1824*/ 	.word	0xffffffff


	//   ....[1]....
        /*1828*/ 	.word	0xffffffff


	//   ....[2]....
        /*182c*/ 	.word	0xffffffff


	//   ....[3]....
        /*1830*/ 	.word	0xffffffff


	//   ....[4]....
        /*1834*/ 	.word	0xffffffff


	//   ....[5]....
        /*1838*/ 	.word	0xffffffff


	//   ....[6]....
        /*183c*/ 	.word	0xffffffff


	//   ....[7]....
        /*1840*/ 	.word	0xffffffff


	//   ....[8]....
        /*1844*/ 	.word	0xffffffff


	//   ....[9]....
        /*1848*/ 	.word	0xffffffff


	//----- nvinfo : EIATTR_COOP_GROUP_INSTR_OFFSETS
	.align		4
.L_701:
        /*184c*/ 	.byte	0x04, 0x28
        /*184e*/ 	.short	(.L_703 - .L_702)


	//   ....[0]....
.L_702:
        /*1850*/ 	.word	0x0000eba0


	//   ....[1]....
        /*1854*/ 	.word	0x0000ebe0


	//   ....[2]....
        /*1858*/ 	.word	0x0000ecb0


	//   ....[3]....
        /*185c*/ 	.word	0x0000ecc0


	//   ....[4]....
        /*1860*/ 	.word	0x0000ecf0


	//   ....[5]....
        /*1864*/ 	.word	0x0000ed10


	//   ....[6]....
        /*1868*/ 	.word	0x0000ed40


	//   ....[7]....
        /*186c*/ 	.word	0x0000ed60


	//   ....[8]....
        /*1870*/ 	.word	0x0000edb0


	//   ....[9]....
        /*1874*/ 	.word	0x0000edc0


	//----- nvinfo : EIATTR_VRC_CTA_INIT_COUNT
	.align		4
.L_703:
        /*1878*/ 	.byte	0x02, 0x4a
	.zero		1
	.zero		1


	//----- nvinfo : EIATTR_EXIT_INSTR_OFFSETS
	.align		4
        /*187c*/ 	.byte	0x04, 0x1c
        /*187e*/ 	.short	(.L_705 - .L_704)


	//   ....[0]....
.L_704:
        /*1880*/ 	.word	0x00010df0


	//   ....[1]....
        /*1884*/ 	.word	0x00010f20


	//   ....[2]....
        /*1888*/ 	.word	0x00011520


	//   ....[3]....
        /*188c*/ 	.word	0x00011b20


	//----- nvinfo : EIATTR_MAX_THREADS
	.align		4
.L_705:
        /*1890*/ 	.byte	0x04, 0x05
        /*1892*/ 	.short	(.L_707 - .L_706)
.L_706:
        /*1894*/ 	.word	0x00000280
        /*1898*/ 	.word	0x00000001
        /*189c*/ 	.word	0x00000001


	//----- nvinfo : EIATTR_CRS_STACK_SIZE
	.align		4
.L_707:
        /*18a0*/ 	.byte	0x04, 0x1e
        /*18a2*/ 	.short	(.L_709 - .L_708)
.L_708:
        /*18a4*/ 	.word	0x00000000


	//----- nvinfo : EIATTR_CBANK_PARAM_SIZE
	.align		4
.L_709:
        /*18a8*/ 	.byte	0x03, 0x19
        /*18aa*/ 	.short	0x00b8


	//----- nvinfo : EIATTR_PARAM_CBANK
	.align		4
        /*18ac*/ 	.byte	0x04, 0x0a
        /*18ae*/ 	.short	(.L_711 - .L_710)
	.align		4
.L_710:
        /*18b0*/ 	.word	index@(.nv.constant0._Z35group_norm_nhwc_bwd_one_pass_kernelI11Bf16IOFp16WLi256ELi160ELi640EEv26Group_norm_nhwc_bwd_params)
        /*18b4*/ 	.short	0x0380
        /*18b6*/ 	.short	0x00b8


	//----- nvinfo : EIATTR_SW_WAR
	.align		4
.L_711:
        /*18b8*/ 	.byte	0x04, 0x36
        /*18ba*/ 	.short	(.L_713 - .L_712)
.L_712:
        /*18bc*/ 	.word	0x00000008
.L_713:


//--------------------- .nv.info._Z35group_norm_nhwc_bwd_one_pass_kernelI11Bf16IOFp16WLi512ELi160ELi640EEv26Group_norm_nhwc_bwd_params --------------------------
	.section	.nv.info._Z35group_norm_nhwc_bwd_one_pass_kernelI11Bf16IOFp16WLi512ELi160ELi640EEv26Group_norm_nhwc_bwd_params,"",@"SHT_CUDA_INFO"
	.sectionflags	@""
	.align	4


	//----- nvinfo : EIATTR_CUDA_API_VERSION
	.align		4
        /*0000*/ 	.byte	0x04, 0x37
        /*0002*/ 	.short	(.L_715 - .L_714)
.L_714:
        /*0004*/ 	.word	0x00000082


	//----- nvinfo : EIATTR_KPARAM_INFO
	.align		4
.L_715:
        /*0008*/ 	.byte	0x04, 0x17
        /*000a*/ 	.short	(.L_717 - .L_716)
.L_716:
        /*000c*/ 	.word	0x00000000
        /*0010*/ 	.short	0x0000
        /*0012*/ 	.short	0x0000
        /*0014*/ 	.byte	0x00, 0xf0, 0xe1, 0x02


	//----- nvinfo : EIATTR_SPARSE_MMA_MASK
	.align		4
.L_717:
        /*0018*/ 	.byte	0x03, 0x50
        /*001a*/ 	.short	0x0000


	//----- nvinfo : EIATTR_MAXREG_COUNT
	.align		4
        /*001c*/ 	.byte	0x03, 0x1b
        /*001e*/ 	.short	0x0060


	//----- nvinfo : EIATTR_NUM_BARRIERS
	.align		4
        /*0020*/ 	.byte	0x02, 0x4c
        /*0022*/ 	.byte	0x01
	.zero		1


	//----- nvinfo : EIATTR_ANNOTATIONS
	.align		4
        /*0024*/ 	.byte	0x04, 0x55
        /*0026*/ 	.short	(.L_719 - .L_718)


	//   ....[0]....
.L_718:
        /* <DEDUP_REMOVED lines=852> */


	//----- nvinfo : EIATTR_MERCURY_ISA_VERSION
	.align		4
.L_719:
        /*3550*/ 	.byte	0x03, 0x5f
        /*3552*/ 	.short	0x0101


	//----- nvinfo : EIATTR_INT_WARP_WIDE_INSTR_OFFSETS
	.align		4
        /*3554*/ 	.byte	0x04, 0x31
        /*3556*/ 	.short	(.L_721 - .L_720)


	//   ....[0]....
.L_720:
        /*3558*/ 	.word	0x0001ddb0


	//   ....[1]....
        /*355c*/ 	.word	0x0001ef30


	//   ....[2]....
        /*3560*/ 	.word	0x0001ef70


	//   ....[3]....
        /*3564*/ 	.word	0x0001efb0


	//   ....[4]....
        /*3568*/ 	.word	0x0001eff0


	//   ....[5]....
        /*356c*/ 	.word	0x0001f210


	//----- nvinfo : EIATTR_COOP_GROUP_MASK_REGIDS
	.align		4
.L_721:
        /*3570*/ 	.byte	0x04, 0x29
        /*3572*/ 	.short	(.L_723 - .L_722)


	//   ....[0]....
.L_722:
        /*3574*/ 	.word	0xffffffff


	//   ....[1]....
        /*3578*/ 	.word	0xffffffff


	//   ....[2]....
        /*357c*/ 	.word	0xffffffff


	//   ....[3]....
        /*3580*/ 	.word	0xffffffff


	//   ....[4]....
        /*3584*/ 	.word	0xffffffff


	//   ....[5]....
        /*3588*/ 	.word	0xffffffff


	//   ....[6]....
        /*358c*/ 	.word	0xffffffff


	//   ....[7]....
        /*3590*/ 	.word	0xffffffff


	//   ....[8]....
        /*3594*/ 	.word	0xffffffff


	//   ....[9]....
        /*3598*/ 	.word	0xffffffff


	//----- nvinfo : EIATTR_COOP_GROUP_INSTR_OFFSETS
	.align		4
.L_723:
        /*359c*/ 	.byte	0x04, 0x28
        /*359e*/ 	.short	(.L_725 - .L_724)


	//   ....[0]....
.L_724:
        /*35a0*/ 	.word	0x0001db50


	//   ....[1]....
        /*35a4*/ 	.word	0x0001db80


	//   ....[2]....
        /*35a8*/ 	.word	0x0001dc50


	//   ....[3]....
        /*35ac*/ 	.word	0x0001dc60


	//   ....[4]....
        /*35b0*/ 	.word	0x0001dc90


	//   ....[5]....
        /*35b4*/ 	.word	0x0001dcb0


	//   ....[6]....
        /*35b8*/ 	.word	0x0001dce0


	//   ....[7]....
        /*35bc*/ 	.word	0x0001dd00


	//   ....[8]....
        /*35c0*/ 	.word	0x0001dd50


	//   ....[9]....
        /*35c4*/ 	.word	0x0001dd60


	//----- nvinfo : EIATTR_VRC_CTA_INIT_COUNT
	.align		4
.L_725:
        /*35c8*/ 	.byte	0x02, 0x4a
	.zero		1
	.zero		1


	//----- nvinfo : EIATTR_EXIT_INSTR_OFFSETS
	.align		4
        /*35cc*/ 	.byte	0x04, 0x1c
        /*35ce*/ 	.short	(.L_727 - .L_726)


	//   ....[0]....
.L_726:
        /*35d0*/ 	.word	0x0001fd90


	//   ....[1]....
        /*35d4*/ 	.word	0x0001fec0


	//   ....[2]....
        /*35d8*/ 	.word	0x000204c0


	//   ....[3]....
        /*35dc*/ 	.word	0x00020ac0


	//----- nvinfo : EIATTR_MAX_THREADS
	.align		4
.L_727:
        /*35e0*/ 	.byte	0x04, 0x05
        /*35e2*/ 	.short	(.L_729 - .L_728)
.L_728:
        /*35e4*/ 	.word	0x00000280
        /*35e8*/ 	.word	0x00000001
        /*35ec*/ 	.word	0x00000001


	//----- nvinfo : EIATTR_CRS_STACK_SIZE
	.align		4
.L_729:
        /*35f0*/ 	.byte	0x04, 0x1e
        /*35f2*/ 	.short	(.L_731 - .L_730)
.L_730:
        /*35f4*/ 	.word	0x00000000


	//----- nvinfo : EIATTR_CBANK_PARAM_SIZE
	.align		4
.L_731:
        /*35f8*/ 	.byte	0x03, 0x19
        /*35fa*/ 	.short	0x00b8


	//----- nvinfo : EIATTR_PARAM_CBANK
	.align		4
        /*35fc*/ 	.byte	0x04, 0x0a
        /*35fe*/ 	.short	(.L_733 - .L_732)
	.align		4
.L_732:
        /*3600*/ 	.word	index@(.nv.constant0._Z35group_norm_nhwc_bwd_one_pass_kernelI11Bf16IOFp16WLi512ELi160ELi640EEv26Group_norm_nhwc_bwd_params)
        /*3604*/ 	.short	0x0380
        /*3606*/ 	.short	0x00b8


	//----- nvinfo : EIATTR_SW_WAR
	.align		4
.L_733:
        /*3608*/ 	.byte	0x04, 0x36
        /*360a*/ 	.short	(.L_735 - .L_734)
.L_734:
        /*360c*/ 	.word	0x00000008
.L_735:


//--------------------- .nv.info._Z35group_norm_nhwc_bwd_one_pass_kernelI11Fp16IOFp32WLi64ELi160ELi640EEv26Group_norm_nhwc_bwd_params --------------------------
	.section	.nv.info._Z35group_norm_nhwc_bwd_one_pass_kernelI11Fp16IOFp32WLi64ELi160ELi640EEv26Group_norm_nhwc_bwd_params,"",@"SHT_CUDA_INFO"
	.sectionflags	@""
	.align	4


	//----- nvinfo : EIATTR_CUDA_API_VERSION
	.align		4
        /*0000*/ 	.byte	0x04, 0x37
        /*0002*/ 	.short	(.L_737 - .L_736)
.L_736:
        /*0004*/ 	.word	0x00000082


	//----- nvinfo : EIATTR_KPARAM_INFO
	.align		4
.L_737:
        /*0008*/ 	.byte	0x04, 0x17
        /*000a*/ 	.short	(.L_739 - .L_738)
.L_738:
        /*000c*/ 	.word	0x00000000
        /*0010*/ 	.short	0x0000
        /*0012*/ 	.short	0x0000
        /*0014*/ 	.byte	0x00, 0xf0, 0xe1, 0x02


	//----- nvinfo : EIATTR_SPARSE_MMA_MASK
	.align		4
.L_739:
        /*0018*/ 	.byte	0x03, 0x50
        /*001a*/ 	.short	0x0000


	//----- nvinfo : EIATTR_MAXREG_COUNT
	.align		4
        /*001c*/ 	.byte	0x03, 0x1b
        /*001e*/ 	.short	0x0060


	//----- nvinfo : EIATTR_NUM_BARRIERS
	.align		4
        /*0020*/ 	.byte	0x02, 0x4c
        /*0022*/ 	.byte	0x01
	.zero		1


	//----- nvinfo : EIATTR_MERCURY_ISA_VERSION
	.align		4
        /*0024*/ 	.byte	0x03, 0x5f
        /*0026*/ 	.short	0x0101


	//----- nvinfo : EIATTR_INT_WARP_WIDE_INSTR_OFFSETS
	.align		4
        /*0028*/ 	.byte	0x04, 0x31
        /*002a*/ 	.short	(.L_741 - .L_740)


	//   ....[0]....
.L_740:
        /*002c*/ 	.word	0x00002e60


	//----- nvinfo : EIATTR_COOP_GROUP_MASK_REGIDS
	.align		4
.L_741:
        /*0030*/ 	.byte	0x04, 0x29
        /*0032*/ 	.short	(.L_743 - .L_742)


	//   ....[0]....
.L_742:
        /*0034*/ 	.word	0xffffffff


	//   ....[1]....
        /*0038*/ 	.word	0xffffffff


	//   ....[2]....
        /*003c*/ 	.word	0xffffffff


	//   ....[3]....
        /*0040*/ 	.word	0xffffffff


	//   ....[4]....
        /*0044*/ 	.word	0xffffffff


	//   ....[5]....
        /*0048*/ 	.word	0xffffffff


	//   ....[6]....
        /*004c*/ 	.word	0xffffffff


	//   ....[7]....
        /*0050*/ 	.word	0xffffffff


	//   ....[8]....
        /*0054*/ 	.word	0xffffffff


	//   ....[9]....
        /*0058*/ 	.word	0xffffffff


	//----- nvinfo : EIATTR_COOP_GROUP_INSTR_OFFSETS
	.align		4
.L_743:
        /*005c*/ 	.byte	0x04, 0x28
        /*005e*/ 	.short	(.L_745 - .L_744)


	//   ....[0]....
.L_744:
        /*0060*/ 	.word	0x00002bf0


	//   ....[1]....
        /*0064*/ 	.word	0x00002c30


	//   ....[2]....
        /*0068*/ 	.word	0x00002cc0


	//   ....[3]....
        /*006c*/ 	.word	0x00002ce0


	//   ....[4]....
        /*0070*/ 	.word	0x00002d40


	//   ....[5]....
        /*0074*/ 	.word	0x00002d60


	//   ....[6]....
        /*0078*/ 	.word	0x00002d90


	//   ....[7]....
        /*007c*/ 	.word	0x00002db0


	//   ....[8]....
        /*0080*/ 	.word	0x00002e00


	//   ....[9]....
        /*0084*/ 	.word	0x00002e10


	//----- nvinfo : EIATTR_VRC_CTA_INIT_COUNT
	.align		4
.L_745:
        /*0088*/ 	.byte	0x02, 0x4a
	.zero		1
	.zero		1


	//----- nvinfo : EIATTR_EXIT_INSTR_OFFSETS
	.align		4
        /*008c*/ 	.byte	0x04, 0x1c
        /*008e*/ 	.short	(.L_747 - .L_746)


	//   ....[0]....
.L_746:
        /*0090*/ 	.word	0x00005e50


	//   ....[1]....
        /*0094*/ 	.word	0x00005f80


	//   ....[2]....
        /*0098*/ 	.word	0x00006570


	//   ....[3]....
        /*009c*/ 	.word	0x00006b20


	//----- nvinfo : EIATTR_MAX_THREADS
	.align		4
.L_747:
        /*00a0*/ 	.byte	0x04, 0x05
        /*00a2*/ 	.short	(.L_749 - .L_748)
.L_748:
        /*00a4*/ 	.word	0x00000280
        /*00a8*/ 	.word	0x00000001
        /*00ac*/ 	.word	0x00000001


	//----- nvinfo : EIATTR_CRS_STACK_SIZE
	.align		4
.L_749:
        /*00b0*/ 	.byte	0x04, 0x1e
        /*00b2*/ 	.short	(.L_751 - .L_750)
.L_750:
        /*00b4*/ 	.word	0x00000000


	//----- nvinfo : EIATTR_CBANK_PARAM_SIZE
	.align		4
.L_751:
        /*00b8*/ 	.byte	0x03, 0x19
        /*00ba*/ 	.short	0x00b8


	//----- nvinfo : EIATTR_PARAM_CBANK
	.align		4
        /*00bc*/ 	.byte	0x04, 0x0a
        /*00be*/ 	.short	(.L_753 - .L_752)
	.align		4
.L_752:
        /*00c0*/ 	.word	index@(.nv.constant0._Z35group_norm_nhwc_bwd_one_pass_kernelI11Fp16IOFp32WLi64ELi160ELi640EEv26Group_norm_nhwc_bwd_params)
        /*00c4*/ 	.short	0x0380
        /*00c6*/ 	.short	0x00b8


	//----- nvinfo : EIATTR_SW_WAR
	.align		4
.L_753:
        /*00c8*/ 	.byte	0x04, 0x36
        /*00ca*/ 	.short	(.L_755 - .L_754)
.L_754:
        /*00cc*/ 	.word	0x00000008
.L_755:


//--------------------- .nv.info._Z35group_norm_nhwc_bwd_one_pass_kernelI11Fp16IOFp32WLi128ELi160ELi640EEv26Group_norm_nhwc_bwd_params --------------------------
	.section	.nv.info._Z35group_norm_nhwc_bwd_one_pass_kernelI11Fp16IOFp32WLi128ELi160ELi640EEv26Group_norm_nhwc_bwd_params,"",@"SHT_CUDA_INFO"
	.sectionflags	@""
	.align	4


	//----- nvinfo : EIATTR_CUDA_API_VERSION
	.align		4
        /*0000*/ 	.byte	0x04, 0x37
        /*0002*/ 	.short	(.L_757 - .L_756)
.L_756:
        /*0004*/ 	.word	0x00000082


	//----- nvinfo : EIATTR_KPARAM_INFO
	.align		4
.L_757:
        /*0008*/ 	.byte	0x04, 0x17
        /*000a*/ 	.short	(.L_759 - .L_758)
.L_758:
        /*000c*/ 	.word	0x00000000
        /*0010*/ 	.short	0x0000
        /*0012*/ 	.short	0x0000
        /*0014*/ 	.byte	0x00, 0xf0, 0xe1, 0x02


	//----- nvinfo : EIATTR_SPARSE_MMA_MASK
	.align		4
.L_759:
        /*0018*/ 	.byte	0x03, 0x50
        /*001a*/ 	.short	0x0000


	//----- nvinfo : EIATTR_MAXREG_COUNT
	.align		4
        /*001c*/ 	.byte	0x03, 0x1b
        /*001e*/ 	.short	0x0060


	//----- nvinfo : EIATTR_NUM_BARRIERS
	.align		4
        /*0020*/ 	.byte	0x02, 0x4c
        /*0022*/ 	.byte	0x01
	.zero		1


	//----- nvinfo : EIATTR_MERCURY_ISA_VERSION
	.align		4
        /*0024*/ 	.byte	0x03, 0x5f
        /*0026*/ 	.short	0x0101


	//----- nvinfo : EIATTR_INT_WARP_WIDE_INSTR_OFFSETS
	.align		4
        /*0028*/ 	.byte	0x04, 0x31
        /*002a*/ 	.short	(.L_761 - .L_760)


	//   ....[0]....
.L_760:
        /*002c*/ 	.word	0x00005440


	//----- nvinfo : EIATTR_COOP_GROUP_MASK_REGIDS
	.align		4
.L_761:
        /*0030*/ 	.byte	0x04, 0x29
        /*0032*/ 	.short	(.L_763 - .L_762)


	//   ....[0]....
.L_762:
        /*0034*/ 	.word	0xffffffff


	//   ....[1]....
        /*0038*/ 	.word	0xffffffff


	//   ....[2]....
        /*003c*/ 	.word	0xffffffff


	//   ....[3]....
        /*0040*/ 	.word	0xffffffff


	//   ....[4]....
        /*0044*/ 	.word	0xffffffff


	//   ....[5]....
        /*0048*/ 	.word	0xffffffff


	//   ....[6]....
        /*004c*/ 	.word	0xffffffff


	//   ....[7]....
        /*0050*/ 	.word	0xffffffff


	//   ....[8]....
        /*0054*/ 	.word	0xffffffff


	//   ....[9]....
        /*0058*/ 	.word	0xffffffff


	//----- nvinfo : EIATTR_COOP_GROUP_INSTR_OFFSETS
	.align		4
.L_763:
        /*005c*/ 	.byte	0x04, 0x28
        /*005e*/ 	.short	(.L_765 - .L_764)


	//   ....[0]....
.L_764:
        /*0060*/ 	.word	0x000051d0


	//   ....[1]....
        /*0064*/ 	.word	0x00005210


	//   ....[2]....
        /*0068*/ 	.word	0x00005290


	//   ....[3]....
        /*006c*/ 	.word	0x000052b0


	//   ....[4]....
        /*0070*/ 	.word	0x00005300


	//   ....[5]....
        /*0074*/ 	.word	0x00005310


	//   ....[6]....
        /*0078*/ 	.word	0x00005340


	//   ....[7]....
        /*007c*/ 	.word	0x00005370


	//   ....[8]....
        /*0080*/ 	.word	0x000053e0


	//   ....[9]....
        /*0084*/ 	.word	0x000053f0


	//----- nvinfo : EIATTR_VRC_CTA_INIT_COUNT
	.align		4
.L_765:
        /*0088*/ 	.byte	0x02, 0x4a
	.zero		1
	.zero		1


	//----- nvinfo : EIATTR_EXIT_INSTR_OFFSETS
	.align		4
        /*008c*/ 	.byte	0x04, 0x1c
        /*008e*/ 	.short	(.L_767 - .L_766)


	//   ....[0]....
.L_766:
        /*0090*/ 	.word	0x0000a730


	//   ....[1]....
        /*0094*/ 	.word	0x0000a860


	//   ....[2]....
        /*0098*/ 	.word	0x0000ae50


	//   ....[3]....
        /*009c*/ 	.word	0x0000b400


	//----- nvinfo : EIATTR_MAX_THREADS
	.align		4
.L_767:
        /*00a0*/ 	.byte	0x04, 0x05
        /*00a2*/ 	.short	(.L_769 - .L_768)
.L_768:
        /*00a4*/ 	.word	0x00000280
        /*00a8*/ 	.word	0x00000001
        /*00ac*/ 	.word	0x00000001


	//----- nvinfo : EIATTR_CRS_STACK_SIZE
	.align		4
.L_769:
        /*00b0*/ 	.byte	0x04, 0x1e
        /*00b2*/ 	.short	(.L_771 - .L_770)
.L_770:
        /*00b4*/ 	.word	0x00000000


	//----- nvinfo : EIATTR_CBANK_PARAM_SIZE
	.align		4
.L_771:
        /*00b8*/ 	.byte	0x03, 0x19
        /*00ba*/ 	.short	0x00b8


	//----- nvinfo : EIATTR_PARAM_CBANK
	.align		4
        /*00bc*/ 	.byte	0x04, 0x0a
        /*00be*/ 	.short	(.L_773 - .L_772)
	.align		4
.L_772:
        /*00c0*/ 	.word	index@(.nv.constant0._Z35group_norm_nhwc_bwd_one_pass_kernelI11Fp16IOFp32WLi128ELi160ELi640EEv26Group_norm_nhwc_bwd_params)
        /*00c4*/ 	.short	0x0380
        /*00c6*/ 	.short	0x00b8


	//----- nvinfo : EIATTR_SW_WAR
	.align		4
.L_773:
        /*00c8*/ 	.byte	0x04, 0x36
        /*00ca*/ 	.short	(.L_775 - .L_774)
.L_774:
        /*00cc*/ 	.word	0x00000008
.L_775:


//--------------------- .nv.info._Z35group_norm_nhwc_bwd_one_pass_kernelI11Fp16IOFp32WLi256ELi160ELi640EEv26Group_norm_nhwc_bwd_params --------------------------
	.section	.nv.info._Z35group_norm_nhwc_bwd_one_pass_kernelI11Fp16IOFp32WLi256ELi160ELi640EEv26Group_norm_nhwc_bwd_params,"",@"SHT_CUDA_INFO"
	.sectionflags	@""
	.align	4


	//----- nvinfo : EIATTR_CUDA_API_VERSION
	.align		4
        /*0000*/ 	.byte	0x04, 0x37
        /*0002*/ 	.short	(.L_777 - .L_776)
.L_776:
        /*0004*/ 	.word	0x00000082


	//----- nvinfo : EIATTR_KPARAM_INFO
	.align		4
.L_777:
        /*0008*/ 	.byte	0x04, 0x17
        /*000a*/ 	.short	(.L_779 - .L_778)
.L_778:
        /*000c*/ 	.word	0x00000000
        /*0010*/ 	.short	0x0000
        /*0012*/ 	.short	0x0000
        /*0014*/ 	.byte	0x00, 0xf0, 0xe1, 0x02


	//----- nvinfo : EIATTR_SPARSE_MMA_MASK
	.align		4
.L_779:
        /*0018*/ 	.byte	0x03, 0x50
        /*001a*/ 	.short	0x0000


	//----- nvinfo : EIATTR_MAXREG_COUNT
	.align		4
        /*001c*/ 	.byte	0x03, 0x1b
        /*001e*/ 	.short	0x0060


	//----- nvinfo : EIATTR_NUM_BARRIERS
	.align		4
        /*0020*/ 	.byte	0x02, 0x4c
        /*0022*/ 	.byte	0x01
	.zero		1


	//----- nvinfo : EIATTR_ANNOTATIONS
	.align		4
        /*0024*/ 	.byte	0x04, 0x55
        /*0026*/ 	.short	(.L_781 - .L_780)


	//   ....[0]....
.L_780:
        /* <DEDUP_REMOVED lines=120> */


	//----- nvinfo : EIATTR_MERCURY_ISA_VERSION
	.align		4
.L_781:
        /*0798*/ 	.byte	0x03, 0x5f
        /*079a*/ 	.short	0x0101


	//----- nvinfo : EIATTR_INT_WARP_WIDE_INSTR_OFFSETS
	.align		4
        /*079c*/ 	.byte	0x04, 0x31
        /*079e*/ 	.short	(.L_783 - .L_782)


	//   ....[0]....
.L_782:
        /*07a0*/ 	.word	0x0000cd40


	//   ....[1]....
        /*07a4*/ 	.word	0x0000dec0


	//   ....[2]....
        /*07a8*/ 	.word	0x0000df00


	//   ....[3]....
        /*07ac*/ 	.word	0x0000df40


	//   ....[4]....
        /*07b0*/ 	.word	0x0000df80


	//   ....[5]....
        /*07b4*/ 	.word	0x0000e1a0


	//----- nvinfo : EIATTR_COOP_GROUP_MASK_REGIDS
	.align		4
.L_783:
        /*07b8*/ 	.byte	0x04, 0x29
        /*07ba*/ 	.short	(.L_785 - .L_784)


	//   ....[0]....
.L_784:
        /*07bc*/ 	.word	0xffffffff


	//   ....[1]....
        /*07c0*/ 	.word	0xffffffff


	//   ....[2]....
        /*07c4*/ 	.word	0xffffffff


	//   ....[3]....
        /*07c8*/ 	.word	0xffffffff


	//   ....[4]....
        /*07cc*/ 	.word	0xffffffff


	//   ....[5]....
        /*07d0*/ 	.word	0xffffffff


	//   ....[6]....
        /*07d4*/ 	.word	0xffffffff


	//   ....[7]....
        /*07d8*/ 	.word	0xffffffff


	//   ....[8]....
        /*07dc*/ 	.word	0xffffffff


	//   ....[9]....
        /*07e0*/ 	.word	0xffffffff


	//----- nvinfo : EIATTR_COOP_GROUP_INSTR_OFFSETS
	.align		4
.L_785:
        /*07e4*/ 	.byte	0x04, 0x28
        /*07e6*/ 	.short	(.L_787 - .L_786)


	//   ....[0]....
.L_786:
        /*07e8*/ 	.word	0x0000cad0


	//   ....[1]....
        /*07ec*/ 	.word	0x0000cb10


	//   ....[2]....
        /*07f0*/ 	.word	0x0000cba0


	//   ....[3]....
        /*07f4*/ 	.word	0x0000cbb0


	//   ....[4]....
        /*07f8*/ 	.word	0x0000cbe0


	//   ....[5]....
        /*07fc*/ 	.word	0x0000cc00


	//   ....[6]....
        /*0800*/ 	.word	0x0000cc40


	//   ....[7]....
        /*0804*/ 	.word	0x0000cc50


	//   ....[8]....
        /*0808*/ 	.word	0x0000cce0


	//   ....[9]....
        /*080c*/ 	.word	0x0000ccf0


	//----- nvinfo : EIATTR_VRC_CTA_INIT_COUNT
	.align		4
.L_787:
        /*0810*/ 	.byte	0x02, 0x4a
	.zero		1
	.zero		1


	//----- nvinfo : EIATTR_EXIT_INSTR_OFFSETS
	.align		4
        /*0814*/ 	.byte	0x04, 0x1c
        /*0816*/ 	.short	(.L_789 - .L_788)


	//   ....[0]....
.L_788:
        /*0818*/ 	.word	0x0000ece0


	//   ....[1]....
        /*081c*/ 	.word	0x0000ee10


	//   ....[2]....
        /*0820*/ 	.word	0x0000f400


	//   ....[3]....
        /*0824*/ 	.word	0x0000f9b0


	//----- nvinfo : EIATTR_MAX_THREADS
	.align		4
.L_789:
        /*0828*/ 	.byte	0x04, 0x05
        /*082a*/ 	.short	(.L_791 - .L_790)
.L_790:
        /*082c*/ 	.word	0x00000280
        /*0830*/ 	.word	0x00000001
        /*0834*/ 	.word	0x00000001


	//----- nvinfo : EIATTR_CRS_STACK_SIZE
	.align		4
.L_791:
        /*0838*/ 	.byte	0x04, 0x1e
        /*083a*/ 	.short	(.L_793 - .L_792)
.L_792:
        /*083c*/ 	.word	0x00000000


	//----- nvinfo : EIATTR_CBANK_PARAM_SIZE
	.align		4
.L_793:
        /*0840*/ 	.byte	0x03, 0x19
        /*0842*/ 	.short	0x00b8


	//----- nvinfo : EIATTR_PARAM_CBANK
	.align		4
        /*0844*/ 	.byte	0x04, 0x0a
        /*0846*/ 	.short	(.L_795 - .L_794)
	.align		4
.L_794:
        /*0848*/ 	.word	index@(.nv.constant0._Z35group_norm_nhwc_bwd_one_pass_kernelI11Fp16IOFp32WLi256ELi160ELi640EEv26Group_norm_nhwc_bwd_params)
        /*084c*/ 	.short	0x0380
        /*084e*/ 	.short	0x00b8


	//----- nvinfo : EIATTR_SW_WAR
	.align		4
.L_795:
        /*0850*/ 	.byte	0x04, 0x36
        /*0852*/ 	.short	(.L_797 - .L_796)
.L_796:
        /*0854*/ 	.word	0x00000008
.L_797:


//--------------------- .nv.info._Z35group_norm_nhwc_bwd_one_pass_kernelI11Fp16IOFp32WLi512ELi160ELi640EEv26Group_norm_nhwc_bwd_params --------------------------
	.section	.nv.info._Z35group_norm_nhwc_bwd_one_pass_kernelI11Fp16IOFp32WLi512ELi160ELi640EEv26Group_norm_nhwc_bwd_params,"",@"SHT_CUDA_INFO"
	.sectionflags	@""
	.align	4


	//----- nvinfo : EIATTR_CUDA_API_VERSION
	.align		4
        /*0000*/ 	.byte	0x04, 0x37
        /*0002*/ 	.short	(.L_799 - .L_798)
.L_798:
        /*0004*/ 	.word	0x00000082


	//----- nvinfo : EIATTR_KPARAM_INFO
	.align		4
.L_799:
        /*0008*/ 	.byte	0x04, 0x17
        /*000a*/ 	.short	(.L_801 - .L_800)
.L_800:
        /*000c*/ 	.word	0x00000000
        /*0010*/ 	.short	0x0000
        /*0012*/ 	.short	0x0000
        /*0014*/ 	.byte	0x00, 0xf0, 0xe1, 0x02


	//----- nvinfo : EIATTR_SPARSE_MMA_MASK
	.align		4
.L_801:
        /*0018*/ 	.byte	0x03, 0x50
        /*001a*/ 	.short	0x0000


	//----- nvinfo : EIATTR_MAXREG_COUNT
	.align		4
        /*001c*/ 	.byte	0x03, 0x1b
        /*001e*/ 	.short	0x0060


	//----- nvinfo : EIATTR_NUM_BARRIERS
	.align		4
        /*0020*/ 	.byte	0x02, 0x4c
        /*0022*/ 	.byte	0x01
	.zero		1


	//----- nvinfo : EIATTR_ANNOTATIONS
	.align		4
        /*0024*/ 	.byte	0x04, 0x55
        /*0026*/ 	.short	(.L_803 - .L_802)


	//   ....[0]....
.L_802:
        /* <DEDUP_REMOVED lines=1099> */


	//----- nvinfo : EIATTR_MERCURY_ISA_VERSION
	.align		4
.L_803:
        /*44c0*/ 	.byte	0x03, 0x5f
        /*44c2*/ 	.short	0x0101


	//----- nvinfo : EIATTR_INT_WARP_WIDE_INSTR_OFFSETS
	.align		4
        /*44c4*/ 	.byte	0x04, 0x31
        /*44c6*/ 	.short	(.L_805 - .L_804)


	//   ....[0]....
.L_804:
        /*44c8*/ 	.word	0x000205b0


	//   ....[1]....
        /*44cc*/ 	.word	0x00021730


	//   ....[2]....
        /*44d0*/ 	.word	0x00021770


	//   ....[3]....
        /*44d4*/ 	.word	0x000217b0


	//   ....[4]....
        /*44d8*/ 	.word	0x000217f0


	//   ....[5]....
        /*44dc*/ 	.word	0x00021a10


	//----- nvinfo : EIATTR_COOP_GROUP_MASK_REGIDS
	.align		4
.L_805:
        /*44e0*/ 	.byte	0x04, 0x29
        /*44e2*/ 	.short	(.L_807 - .L_806)


	//   ....[0]....
.L_806:
        /*44e4*/ 	.word	0xffffffff


	//   ....[1]....
        /*44e8*/ 	.word	0xffffffff


	//   ....[2]....
        /*44ec*/ 	.word	0xffffffff


	//   ....[3]....
        /*44f0*/ 	.word	0xffffffff


	//   ....[4]....
        /*44f4*/ 	.word	0xffffffff


	//   ....[5]....
        /*44f8*/ 	.word	0xffffffff


	//   ....[6]....
        /*44fc*/ 	.word	0xffffffff


	//   ....[7]....
        /*4500*/ 	.word	0xffffffff


	//   ....[8]....
        /*4504*/ 	.word	0xffffffff


	//   ....[9]....
        /*4508*/ 	.word	0xffffffff


	//----- nvinfo : EIATTR_COOP_GROUP_INSTR_OFFSETS
	.align		4
.L_807:
        /*450c*/ 	.byte	0x04, 0x28
        /*450e*/ 	.short	(.L_809 - .L_808)


	//   ....[0]....
.L_808:
        /*4510*/ 	.word	0x00020350


	//   ....[1]....
        /*4514*/ 	.word	0x00020380


	//   ....[2]....
        /*4518*/ 	.word	0x00020450


	//   ....[3]....
        /*451c*/ 	.word	0x00020460


	//   ....[4]....
        /*4520*/ 	.word	0x00020490


	//   ....[5]....
        /*4524*/ 	.word	0x000204b0


	//   ....[6]....
        /*4528*/ 	.word	0x000204e0


	//   ....[7]....
        /*452c*/ 	.word	0x00020500


	//   ....[8]....
        /*4530*/ 	.word	0x00020550


	//   ....[9]....
        /*4534*/ 	.word	0x00020560


	//----- nvinfo : EIATTR_VRC_CTA_INIT_COUNT
	.align		4
.L_809:
        /*4538*/ 	.byte	0x02, 0x4a
	.zero		1
	.zero		1


	//----- nvinfo : EIATTR_EXIT_INSTR_OFFSETS
	.align		4
        /*453c*/ 	.byte	0x04, 0x1c
        /*453e*/ 	.short	(.L_811 - .L_810)


	//   ....[0]....
.L_810:
        /*4540*/ 	.word	0x00022550


	//   ....[1]....
        /*4544*/ 	.word	0x00022680


	//   ....[2]....
        /*4548*/ 	.word	0x00022c60


	//   ....[3]....
        /*454c*/ 	.word	0x00023210


	//----- nvinfo : EIATTR_MAX_THREADS
	.align		4
.L_811:
        /*4550*/ 	.byte	0x04, 0x05
        /*4552*/ 	.short	(.L_813 - .L_812)
.L_812:
        /*4554*/ 	.word	0x00000280
        /*4558*/ 	.word	0x00000001
        /*455c*/ 	.word	0x00000001


	//----- nvinfo : EIATTR_CRS_STACK_SIZE
	.align		4
.L_813:
        /*4560*/ 	.byte	0x04, 0x1e
        /*4562*/ 	.short	(.L_815 - .L_814)
.L_814:
        /*4564*/ 	.word	0x00000000


	//----- nvinfo : EIATTR_CBANK_PARAM_SIZE
	.align		4
.L_815:
        /*4568*/ 	.byte	0x03, 0x19
        /*456a*/ 	.short	0x00b8


	//----- nvinfo : EIATTR_PARAM_CBANK
	.align		4
        /*456c*/ 	.byte	0x04, 0x0a
        /*456e*/ 	.short	(.L_817 - .L_816)
	.align		4
.L_816:
        /*4570*/ 	.word	index@(.nv.constant0._Z35group_norm_nhwc_bwd_one_pass_kernelI11Fp16IOFp32WLi512ELi160ELi640EEv26Group_norm_nhwc_bwd_params)
        /*4574*/ 	.short	0x0380
        /*4576*/ 	.short	0x00b8


	//----- nvinfo : EIATTR_SW_WAR
	.align		4
.L_817:
        /*4578*/ 	.byte	0x04, 0x36
        /*457a*/ 	.short	(.L_819 - .L_818)
.L_818:
        /*457c*/ 	.word	0x00000008
.L_819:


//--------------------- .nv.info._Z35group_norm_nhwc_bwd_one_pass_kernelI11Fp16IOBf16WLi64ELi160ELi640EEv26Group_norm_nhwc_bwd_params --------------------------
	.section	.nv.info._Z35group_norm_nhwc_bwd_one_pass_kernelI11Fp16IOBf16WLi64ELi160ELi640EEv26Group_norm_nhwc_bwd_params,"",@"SHT_CUDA_INFO"
	.sectionflags	@""
	.align	4


	//----- nvinfo : EIATTR_CUDA_API_VERSION
	.align		4
        /*0000*/ 	.byte	0x04, 0x37
        /*0002*/ 	.short	(.L_821 - .L_820)
.L_820:
        /*0004*/ 	.word	0x00000082


	//----- nvinfo : EIATTR_KPARAM_INFO
	.align		4
.L_821:
        /*0008*/ 	.byte	0x04, 0x17
        /*000a*/ 	.short	(.L_823 - .L_822)
.L_822:
        /*000c*/ 	.word	0x00000000
        /*0010*/ 	.short	0x0000
        /*0012*/ 	.short	0x0000
        /*0014*/ 	.byte	0x00, 0xf0, 0xe1, 0x02


	//----- nvinfo : EIATTR_SPARSE_MMA_MASK
	.align		4
.L_823:
        /*0018*/ 	.byte	0x03, 0x50
        /*001a*/ 	.short	0x0000


	//----- nvinfo : EIATTR_MAXREG_COUNT
	.align		4
        /*001c*/ 	.byte	0x03, 0x1b
        /*001e*/ 	.short	0x0060


	//----- nvinfo : EIATTR_NUM_BARRIERS
	.align		4
        /*0020*/ 	.byte	0x02, 0x4c
        /*0022*/ 	.byte	0x01
	.zero		1


	//----- nvinfo : EIATTR_MERCURY_ISA_VERSION
	.align		4
        /*0024*/ 	.byte	0x03, 0x5f
        /*0026*/ 	.short	0x0101


	//----- nvinfo : EIATTR_INT_WARP_WIDE_INSTR_OFFSETS
	.align		4
        /*0028*/ 	.byte	0x04, 0x31
        /*002a*/ 	.short	(.L_825 - .L_824)


	//   ....[0]....
.L_824:
        /*002c*/ 	.word	0x00002ee0


	//----- nvinfo : EIATTR_COOP_GROUP_MASK_REGIDS
	.align		4
.L_825:
        /*0030*/ 	.byte	0x04, 0x29
        /*0032*/ 	.short	(.L_827 - .L_826)


	//   ....[0]....
.L_826:
        /*0034*/ 	.word	0xffffffff


	//   ....[1]....
        /*0038*/ 	.word	0xffffffff


	//   ....[2]....
        /*003c*/ 	.word	0xffffffff


	//   ....[3]....
        /*0040*/ 	.word	0xffffffff


	//   ....[4]....
        /*0044*/ 	.word	0xffffffff


	//   ....[5]....
        /*0048*/ 	.word	0xffffffff


	//   ....[6]....
        /*004c*/ 	.word	0xffffffff


	//   ....[7]....
        /*0050*/ 	.word	0xffffffff


	//   ....[8]....
        /*0054*/ 	.word	0xffffffff


	//   ....[9]....
        /*0058*/ 	.word	0xffffffff


	//----- nvinfo : EIATTR_COOP_GROUP_INSTR_OFFSETS
	.align		4
.L_827:
        /*005c*/ 	.byte	0x04, 0x28
        /*005e*/ 	.short	(.L_829 - .L_828)


	//   ....[0]....
.L_828:
        /*0060*/ 	.word	0x00002cb0


	//   ....[1]....
        /*0064*/ 	.word	0x00002cf0


	//   ....[2]....
        /*0068*/ 	.word	0x00002d40


	//   ....[3]....
        /*006c*/ 	.word	0x00002d70


	//   ....[4]....
        /*0070*/ 	.word	0x00002dc0


	//   ....[5]....
        /*0074*/ 	.word	0x00002de0


	//   ....[6]....
        /*0078*/ 	.word	0x00002e10


	//   ....[7]....
        /*007c*/ 	.word	0x00002e30


	//   ....[8]....
        /*0080*/ 	.word	0x00002e80


	//   ....[9]....
        /*0084*/ 	.word	0x00002e90


	//----- nvinfo : EIATTR_VRC_CTA_INIT_COUNT
	.align		4
.L_829:
        /*0088*/ 	.byte	0x02, 0x4a
	.zero		1
	.zero		1


	//----- nvinfo : EIATTR_EXIT_INSTR_OFFSETS
	.align		4
        /*008c*/ 	.byte	0x04, 0x1c
        /*008e*/ 	.short	(.L_831 - .L_830)


	//   ....[0]....
.L_830:
        /*0090*/ 	.word	0x00005ed0


	//   ....[1]....
        /*0094*/ 	.word	0x00006000


	//   ....[2]....
        /*0098*/ 	.word	0x00006620


	//   ....[3]....
        /*009c*/ 	.word	0x00006c20


	//----- nvinfo : EIATTR_MAX_THREADS
	.align		4
.L_831:
        /*00a0*/ 	.byte	0x04, 0x05
        /*00a2*/ 	.short	(.L_833 - .L_832)
.L_832:
        /*00a4*/ 	.word	0x00000280
        /*00a8*/ 	.word	0x00000001
        /*00ac*/ 	.word	0x00000001


	//----- nvinfo : EIATTR_CRS_STACK_SIZE
	.align		4
.L_833:
        /*00b0*/ 	.byte	0x04, 0x1e
        /*00b2*/ 	.short	(.L_835 - .L_834)
.L_834:
        /*00b4*/ 	.word	0x00000000


	//----- nvinfo : EIATTR_CBANK_PARAM_SIZE
	.align		4
.L_835:
        /*00b8*/ 	.byte	0x03, 0x19
        /*00ba*/ 	.short	0x00b8


	//----- nvinfo : EIATTR_PARAM_CBANK
	.align		4
        /*00bc*/ 	.byte	0x04, 0x0a
        /*00be*/ 	.short	(.L_837 - .L_836)
	.align		4
.L_836:
        /*00c0*/ 	.word	index@(.nv.constant0._Z35group_norm_nhwc_bwd_one_pass_kernelI11Fp16IOBf16WLi64ELi160ELi640EEv26Group_norm_nhwc_bwd_params)
        /*00c4*/ 	.short	0x0380
        /*00c6*/ 	.short	0x00b8


	//----- nvinfo : EIATTR_SW_WAR
	.align		4
.L_837:
        /*00c8*/ 	.byte	0x04, 0x36
        /*00ca*/ 	.short	(.L_839 - .L_838)
.L_838:
        /*00cc*/ 	.word	0x00000008
.L_839:


//--------------------- .nv.info._Z35group_norm_nhwc_bwd_one_pass_kernelI11Fp16IOBf16WLi128ELi160ELi640EEv26Group_norm_nhwc_bwd_params --------------------------
	.section	.nv.info._Z35group_norm_nhwc_bwd_one_pass_kernelI11Fp16IOBf16WLi128ELi160ELi640EEv26Group_norm_nhwc_bwd_params,"",@"SHT_CUDA_INFO"
	.sectionflags	@""
	.align	4


	//----- nvinfo : EIATTR_CUDA_API_VERSION
	.align		4
        /*0000*/ 	.byte	0x04, 0x37
        /*0002*/ 	.short	(.L_841 - .L_840)
.L_840:
        /*0004*/ 	.word	0x00000082


	//----- nvinfo : EIATTR_KPARAM_INFO
	.align		4
.L_841:
        /*0008*/ 	.byte	0x04, 0x17
        /*000a*/ 	.short	(.L_843 - .L_842)
.L_842:
        /*000c*/ 	.word	0x00000000
        /*0010*/ 	.short	0x0000
        /*0012*/ 	.short	0x0000
        /*0014*/ 	.byte	0x00, 0xf0, 0xe1, 0x02


	//----- nvinfo : EIATTR_SPARSE_MMA_MASK
	.align		4
.L_843:
        /*0018*/ 	.byte	0x03, 0x50
        /*001a*/ 	.short	0x0000


	//----- nvinfo : EIATTR_MAXREG_COUNT
	.align		4
        /*001c*/ 	.byte	0x03, 0x1b
        /*001e*/ 	.short	0x0060


	//----- nvinfo : EIATTR_NUM_BARRIERS
	.align		4
        /*0020*/ 	.byte	0x02, 0x4c
        /*0022*/ 	.byte	0x01
	.zero		1


	//----- nvinfo : EIATTR_MERCURY_ISA_VERSION
	.align		4
        /*0024*/ 	.byte	0x03, 0x5f
        /*0026*/ 	.short	0x0101


	//----- nvinfo : EIATTR_INT_WARP_WIDE_INSTR_OFFSETS
	.align		4
        /*0028*/ 	.byte	0x04, 0x31
        /*002a*/ 	.short	(.L_845 - .L_844)


	//   ....[0]....
.L_844:
        /*002c*/ 	.word	0x000054b0


	//----- nvinfo : EIATTR_COOP_GROUP_MASK_REGIDS
	.align		4
.L_845:
        /*0030*/ 	.byte	0x04, 0x29
        /*0032*/ 	.short	(.L_847 - .L_846)


	//   ....[0]....
.L_846:
        /*0034*/ 	.word	0xffffffff


	//   ....[1]....
        /*0038*/ 	.word	0xffffffff


	//   ....[2]....
        /*003c*/ 	.word	0xffffffff


	//   ....[3]....
        /*0040*/ 	.word	0xffffffff


	//   ....[4]....
        /*0044*/ 	.word	0xffffffff


	//   ....[5]....
        /*0048*/ 	.word	0xffffffff


	//   ....[6]....
        /*004c*/ 	.word	0xffffffff


	//   ....[7]....
        /*0050*/ 	.word	0xffffffff


	//   ....[8]....
        /*0054*/ 	.word	0xffffffff


	//   ....[9]....
        /*0058*/ 	.word	0xffffffff


	//----- nvinfo : EIATTR_COOP_GROUP_INSTR_OFFSETS
	.align		4
.L_847:
        /*005c*/ 	.byte	0x04, 0x28
        /*005e*/ 	.short	(.L_849 - .L_848)


	//   ....[0]....
.L_848:
        /*0060*/ 	.word	0x00005240


	//   ....[1]....
        /*0064*/ 	.word	0x00005280


	//   ....[2]....
        /*0068*/ 	.word	0x00005310


	//   ....[3]....
        /*006c*/ 	.word	0x00005330


	//   ....[4]....
        /*0070*/ 	.word	0x00005390


	//   ....[5]....
        /*0074*/ 	.word	0x000053b0


	//   ....[6]....
        /*0078*/ 	.word	0x000053e0


	//   ....[7]....
        /*007c*/ 	.word	0x00005400


	//   ....[8]....
        /*0080*/ 	.word	0x00005450


	//   ....[9]....
        /*0084*/ 	.word	0x00005460


	//----- nvinfo : EIATTR_VRC_CTA_INIT_COUNT
	.align		4
.L_849:
        /*0088*/ 	.byte	0x02, 0x4a
	.zero		1
	.zero		1


	//----- nvinfo : EIATTR_EXIT_INSTR_OFFSETS
	.align		4
        /*008c*/ 	.byte	0x04, 0x1c
        /*008e*/ 	.short	(.L_851 - .L_850)


	//   ....[0]....
.L_850:
        /*0090*/ 	.word	0x0000a7a0


	//   ....[1]....
        /*0094*/ 	.word	0x0000a8d0


	//   ....[2]....
        /*0098*/ 	.word	0x0000aec0


	//   ....[3]....
        /*009c*/ 	.word	0x0000b4c0


	//----- nvinfo : EIATTR_MAX_THREADS
	.align		4
.L_851:
        /*00a0*/ 	.byte	0x04, 0x05
        /*00a2*/ 	.short	(.L_853 - .L_852)
.L_852:
        /*00a4*/ 	.word	0x00000280
        /*00a8*/ 	.word	0x00000001
        /*00ac*/ 	.word	0x00000001


	//----- nvinfo : EIATTR_CRS_STACK_SIZE
	.align		4
.L_853:
        /*00b0*/ 	.byte	0x04, 0x1e
        /*00b2*/ 	.short	(.L_855 - .L_854)
.L_854:
        /*00b4*/ 	.word	0x00000000


	//----- nvinfo : EIATTR_CBANK_PARAM_SIZE
	.align		4
.L_855:
        /*00b8*/ 	.byte	0x03, 0x19
        /*00ba*/ 	.short	0x00b8


	//----- nvinfo : EIATTR_PARAM_CBANK
	.align		4
        /*00bc*/ 	.byte	0x04, 0x0a
        /*00be*/ 	.short	(.L_857 - .L_856)
	.align		4
.L_856:
        /*00c0*/ 	.word	index@(.nv.constant0._Z35group_norm_nhwc_bwd_one_pass_kernelI11Fp16IOBf16WLi128ELi160ELi640EEv26Group_norm_nhwc_bwd_params)
        /*00c4*/ 	.short	0x0380
        /*00c6*/ 	.short	0x00b8


	//----- nvinfo : EIATTR_SW_WAR
	.align		4
.L_857:
        /*00c8*/ 	.byte	0x04, 0x36
        /*00ca*/ 	.short	(.L_859 - .L_858)
.L_858:
        /*00cc*/ 	.word	0x00000008
.L_859:


//--------------------- .nv.info._Z35group_norm_nhwc_bwd_one_pass_kernelI11Fp16IOBf16WLi256ELi160ELi640EEv26Group_norm_nhwc_bwd_params --------------------------
	.section	.nv.info._Z35group_norm_nhwc_bwd_one_pass_kernelI11Fp16IOBf16WLi256ELi160ELi640EEv26Group_norm_nhwc_bwd_params,"",@"SHT_CUDA_INFO"
	.sectionflags	@""
	.align	4


	//----- nvinfo : EIATTR_CUDA_API_VERSION
	.align		4
        /*0000*/ 	.byte	0x04, 0x37
        /*0002*/ 	.short	(.L_861 - .L_860)
.L_860:
        /*0004*/ 	.word	0x00000082


	//----- nvinfo : EIATTR_KPARAM_INFO
	.align		4
.L_861:
        /*0008*/ 	.byte	0x04, 0x17
        /*000a*/ 	.short	(.L_863 - .L_862)
.L_862:
        /*000c*/ 	.word	0x00000000
        /*0010*/ 	.short	0x0000
        /*0012*/ 	.short	0x0000
        /*0014*/ 	.byte	0x00, 0xf0, 0xe1, 0x02


	//----- nvinfo : EIATTR_SPARSE_MMA_MASK
	.align		4
.L_863:
        /*0018*/ 	.byte	0x03, 0x50
        /*001a*/ 	.short	0x0000


	//----- nvinfo : EIATTR_MAXREG_COUNT
	.align		4
        /*001c*/ 	.byte	0x03, 0x1b
        /*001e*/ 	.short	0x0060


	//----- nvinfo : EIATTR_NUM_BARRIERS
	.align		4
        /*0020*/ 	.byte	0x02, 0x4c
        /*0022*/ 	.byte	0x01
	.zero		1


	//----- nvinfo : EIATTR_ANNOTATIONS
	.align		4
        /*0024*/ 	.byte	0x04, 0x55
        /*0026*/ 	.short	(.L_865 - .L_864)


	//   ....[0]....
.L_864:
        /* <DEDUP_REMOVED lines=119> */


	//----- nvinfo : EIATTR_MERCURY_ISA_VERSION
	.align		4
.L_865:
        /*0780*/ 	.byte	0x03, 0x5f
        /*0782*/ 	.short	0x0101


	//----- nvinfo : EIATTR_INT_WARP_WIDE_INSTR_OFFSETS
	.align		4
        /*0784*/ 	.byte	0x04, 0x31
        /*0786*/ 	.short	(.L_867 - .L_866)


	//   ....[0]....
.L_866:
        /*0788*/ 	.word	0x0000cd00


	//   ....[1]....
        /*078c*/ 	.word	0x0000de80


	//   ....[2]....
        /*0790*/ 	.word	0x0000dec0


	//   ....[3]....
        /*0794*/ 	.word	0x0000df00


	//   ....[4]....
        /*0798*/ 	.word	0x0000df40


	//   ....[5]....
        /*079c*/ 	.word	0x0000e160


	//----- nvinfo : EIATTR_COOP_GROUP_MASK_REGIDS
	.align		4
.L_867:
        /*07a0*/ 	.byte	0x04, 0x29
        /*07a2*/ 	.short	(.L_869 - .L_868)


	//   ....[0]....
.L_868:
        /*07a4*/ 	.word	0xffffffff


	//   ....[1]....
        /*07a8*/ 	.word	0xffffffff


	//   ....[2]....
        /*07ac*/ 	.word	0xffffffff


	//   ....[3]....
        /*07b0*/ 	.word	0xffffffff


	//   ....[4]....
        /*07b4*/ 	.word	0xffffffff


	//   ....[5]....
        /*07b8*/ 	.word	0xffffffff


	//   ....[6]....
        /*07bc*/ 	.word	0xffffffff


	//   ....[7]....
        /*07c0*/ 	.word	0xffffffff


	//   ....[8]....
        /*07c4*/ 	.word	0xffffffff


	//   ....[9]....
        /*07c8*/ 	.word	0xffffffff


	//----- nvinfo : EIATTR_COOP_GROUP_INSTR_OFFSETS
	.align		4
.L_869:
        /*07cc*/ 	.byte	0x04, 0x28
        /*07ce*/ 	.short	(.L_871 - .L_870)


	//   ....[0]....
.L_870:
        /*07d0*/ 	.word	0x0000ca90


	//   ....[1]....
        /*07d4*/ 	.word	0x0000cad0


	//   ....[2]....
        /*07d8*/ 	.word	0x0000cb60


	//   ....[3]....
        /*07dc*/ 	.word	0x0000cb70


	//   ....[4]....
        /*07e0*/ 	.word	0x0000cba0


	//   ....[5]....
        /*07e4*/ 	.word	0x0000cbc0


	//   ....[6]....
        /*07e8*/ 	.word	0x0000cc00


	//   ....[7]....
        /*07ec*/ 	.word	0x0000cc10


	//   ....[8]....
        /*07f0*/ 	.word	0x0000cca0


	//   ....[9]....
        /*07f4*/ 	.word	0x0000ccb0


	//----- nvinfo : EIATTR_VRC_CTA_INIT_COUNT
	.align		4
.L_871:
        /*07f8*/ 	.byte	0x02, 0x4a
	.zero		1
	.zero		1


	//----- nvinfo : EIATTR_EXIT_INSTR_OFFSETS
	.align		4
        /*07fc*/ 	.byte	0x04, 0x1c
        /*07fe*/ 	.short	(.L_873 - .L_872)


	//   ....[0]....
.L_872:
        /*0800*/ 	.word	0x0000eca0


	//   ....[1]....
        /*0804*/ 	.word	0x0000edd0


	//   ....[2]....
        /*0808*/ 	.word	0x0000f3f0


	//   ....[3]....
        /*080c*/ 	.word	0x0000f9f0


	//----- nvinfo : EIATTR_MAX_THREADS
	.align		4
.L_873:
        /*0810*/ 	.byte	0x04, 0x05
        /*0812*/ 	.short	(.L_875 - .L_874)
.L_874:
        /*0814*/ 	.word	0x00000280
        /*0818*/ 	.word	0x00000001
        /*081c*/ 	.word	0x00000001


	//----- nvinfo : EIATTR_CRS_STACK_SIZE
	.align		4
.L_875:
        /*0820*/ 	.byte	0x04, 0x1e
        /*0822*/ 	.short	(.L_877 - .L_876)
.L_876:
        /*0824*/ 	.word	0x00000000


	//----- nvinfo : EIATTR_CBANK_PARAM_SIZE
	.align		4
.L_877:
        /*0828*/ 	.byte	0x03, 0x19
        /*082a*/ 	.short	0x00b8


	//----- nvinfo : EIATTR_PARAM_CBANK
	.align		4
        /*082c*/ 	.byte	0x04, 0x0a
        /*082e*/ 	.short	(.L_879 - .L_878)
	.align		4
.L_878:
        /*0830*/ 	.word	index@(.nv.constant0._Z35group_norm_nhwc_bwd_one_pass_kernelI11Fp16IOBf16WLi256ELi160ELi640EEv26Group_norm_nhwc_bwd_params)
        /*0834*/ 	.short	0x0380
        /*0836*/ 	.short	0x00b8


	//----- nvinfo : EIATTR_SW_WAR
	.align		4
.L_879:
        /*0838*/ 	.byte	0x04, 0x36
        /*083a*/ 	.short	(.L_881 - .L_880)
.L_880:
        /*083c*/ 	.word	0x00000008
.L_881:


//--------------------- .nv.info._Z35group_norm_nhwc_bwd_one_pass_kernelI11Fp16IOBf16WLi512ELi160ELi640EEv26Group_norm_nhwc_bwd_params --------------------------
	.section	.nv.info._Z35group_norm_nhwc_bwd_one_pass_kernelI11Fp16IOBf16WLi512ELi160ELi640EEv26Group_norm_nhwc_bwd_params,"",@"SHT_CUDA_INFO"
	.sectionflags	@""
	.align	4


	//----- nvinfo : EIATTR_CUDA_API_VERSION
	.align		4
        /*0000*/ 	.byte	0x04, 0x37
        /*0002*/ 	.short	(.L_883 - .L_882)
.L_882:
        /*0004*/ 	.word	0x00000082


	//----- nvinfo : EIATTR_KPARAM_INFO
	.align		4
.L_883:
        /*0008*/ 	.byte	0x04, 0x17
        /*000a*/ 	.short	(.L_885 - .L_884)
.L_884:
        /*000c*/ 	.word	0x00000000
        /*0010*/ 	.short	0x0000
        /*0012*/ 	.short	0x0000
        /*0014*/ 	.byte	0x00, 0xf0, 0xe1, 0x02


	//----- nvinfo : EIATTR_SPARSE_MMA_MASK
	.align		4
.L_885:
        /*0018*/ 	.byte	0x03, 0x50
        /*001a*/ 	.short	0x0000


	//----- nvinfo : EIATTR_MAXREG_COUNT
	.align		4
        /*001c*/ 	.byte	0x03, 0x1b
        /*001e*/ 	.short	0x0060


	//----- nvinfo : EIATTR_NUM_BARRIERS
	.align		4
        /*0020*/ 	.byte	0x02, 0x4c
        /*0022*/ 	.byte	0x01
	.zero		1


	//----- nvinfo : EIATTR_ANNOTATIONS
	.align		4
        /*0024*/ 	.byte	0x04, 0x55
        /*0026*/ 	.short	(.L_887 - .L_886)


	//   ....[0]....
.L_886:
        /* <DEDUP_REMOVED lines=1057> */


	//----- nvinfo : EIATTR_MERCURY_ISA_VERSION
	.align		4
.L_887:
        /*4228*/ 	.byte	0x03, 0x5f
        /*422a*/ 	.short	0x0101


	//----- nvinfo : EIATTR_INT_WARP_WIDE_INSTR_OFFSETS
	.align		4
        /*422c*/ 	.byte	0x04, 0x31
        /*422e*/ 	.short	(.L_889 - .L_888)


	//   ....[0]....
.L_888:
        /*4230*/ 	.word	0x00020020


	//   ....[1]....
        /*4234*/ 	.word	0x000211a0


	//   ....[2]....
        /*4238*/ 	.word	0x000211e0


	//   ....[3]....
        /*423c*/ 	.word	0x00021220


	//   ....[4]....
        /*4240*/ 	.word	0x00021260


	//   ....[5]....
        /*4244*/ 	.word	0x00021480


	//----- nvinfo : EIATTR_COOP_GROUP_MASK_REGIDS
	.align		4
.L_889:
        /*4248*/ 	.byte	0x04, 0x29
        /*424a*/ 	.short	(.L_891 - .L_890)


	//   ....[0]....
.L_890:
        /*424c*/ 	.word	0xffffffff


	//   ....[1]....
        /*4250*/ 	.word	0xffffffff


	//   ....[2]....
        /*4254*/ 	.word	0xffffffff


	//   ....[3]....
        /*4258*/ 	.word	0xffffffff


	//   ....[4]....
        /*425c*/ 	.word	0xffffffff


	//   ....[5]....
        /*4260*/ 	.word	0xffffffff


	//   ....[6]....
        /*4264*/ 	.word	0xffffffff


	//   ....[7]....
        /*4268*/ 	.word	0xffffffff


	//   ....[8]....
        /*426c*/ 	.word	0xffffffff


	//   ....[9]....
        /*4270*/ 	.word	0xffffffff


	//----- nvinfo : EIATTR_COOP_GROUP_INSTR_OFFSETS
	.align		4
.L_891:
        /*4274*/ 	.byte	0x04, 0x28
        /*4276*/ 	.short	(.L_893 - .L_892)


	//   ....[0]....
.L_892:
        /*4278*/ 	.word	0x0001fdc0


	//   ....[1]....
        /*427c*/ 	.word	0x0001fdf0


	//   ....[2]....
        /*4280*/ 	.word	0x0001fec0


	//   ....[3]....
        /*4284*/ 	.word	0x0001fed0


	//   ....[4]....
        /*4288*/ 	.word	0x0001ff00


	//   ....[5]....
        /*428c*/ 	.word	0x0001ff20


	//   ....[6]....
        /*4290*/ 	.word	0x0001ff50


	//   ....[7]....
        /*4294*/ 	.word	0x0001ff70


	//   ....[8]....
        /*4298*/ 	.word	0x0001ffc0


	//   ....[9]....
        /*429c*/ 	.word	0x0001ffd0


	//----- nvinfo : EIATTR_VRC_CTA_INIT_COUNT
	.align		4
.L_893:
        /*42a0*/ 	.byte	0x02, 0x4a
	.zero		1
	.zero		1


	//----- nvinfo : EIATTR_EXIT_INSTR_OFFSETS
	.align		4
        /*42a4*/ 	.byte	0x04, 0x1c
        /*42a6*/ 	.short	(.L_895 - .L_894)


	//   ....[0]....
.L_894:
        /*42a8*/ 	.word	0x00021fc0


	//   ....[1]....
        /*42ac*/ 	.word	0x000220f0


	//   ....[2]....
        /*42b0*/ 	.word	0x000226f0


	//   ....[3]....
        /*42b4*/ 	.word	0x00022cf0


	//----- nvinfo : EIATTR_MAX_THREADS
	.align		4
.L_895:
        /*42b8*/ 	.byte	0x04, 0x05
        /*42ba*/ 	.short	(.L_897 - .L_896)
.L_896:
        /*42bc*/ 	.word	0x00000280
        /*42c0*/ 	.word	0x00000001
        /*42c4*/ 	.word	0x00000001


	//----- nvinfo : EIATTR_CRS_STACK_SIZE
	.align		4
.L_897:
        /*42c8*/ 	.byte	0x04, 0x1e
        /*42ca*/ 	.short	(.L_899 - .L_898)
.L_898:
        /*42cc*/ 	.word	0x00000000


	//----- nvinfo : EIATTR_CBANK_PARAM_SIZE
	.align		4
.L_899:
        /*42d0*/ 	.byte	0x03, 0x19
        /*42d2*/ 	.short	0x00b8


	//----- nvinfo : EIATTR_PARAM_CBANK
	.align		4
        /*42d4*/ 	.byte	0x04, 0x0a
        /*42d6*/ 	.short	(.L_901 - .L_900)
	.align		4
.L_900:
        /*42d8*/ 	.word	index@(.nv.constant0._Z35group_norm_nhwc_bwd_one_pass_kernelI11Fp16IOBf16WLi512ELi160ELi640EEv26Group_norm_nhwc_bwd_params)
        /*42dc*/ 	.short	0x0380
        /*42de*/ 	.short	0x00b8


	//----- nvinfo : EIATTR_SW_WAR
	.align		4
.L_901:
        /*42e0*/ 	.byte	0x04, 0x36
        /*42e2*/ 	.short	(.L_903 - .L_902)
.L_902:
        /*42e4*/ 	.word	0x00000008
.L_903:


//--------------------- .nv.info._Z35group_norm_nhwc_bwd_one_pass_kernelI11Fp16IOFp16WLi64ELi160ELi640EEv26Group_norm_nhwc_bwd_params --------------------------
	.section	.nv.info._Z35group_norm_nhwc_bwd_one_pass_kernelI11Fp16IOFp16WLi64ELi160ELi640EEv26Group_norm_nhwc_bwd_params,"",@"SHT_CUDA_INFO"
	.sectionflags	@""
	.align	4


	//----- nvinfo : EIATTR_CUDA_API_VERSION
	.align		4
        /*0000*/ 	.byte	0x04, 0x37
        /*0002*/ 	.short	(.L_905 - .L_904)
.L_904:
        /*0004*/ 	.word	0x00000082


	//----- nvinfo : EIATTR_KPARAM_INFO
	.align		4
.L_905:
        /*0008*/ 	.byte	0x04, 0x17
        /*000a*/ 	.short	(.L_907 - .L_906)
.L_906:
        /*000c*/ 	.word	0x00000000
        /*0010*/ 	.short	0x0000
        /*0012*/ 	.short	0x0000
        /*0014*/ 	.byte	0x00, 0xf0, 0xe1, 0x02


	//----- nvinfo : EIATTR_SPARSE_MMA_MASK
	.align		4
.L_907:
        /*0018*/ 	.byte	0x03, 0x50
        /*001a*/ 	.short	0x0000


	//----- nvinfo : EIATTR_MAXREG_COUNT
	.align		4
        /*001c*/ 	.byte	0x03, 0x1b
        /*001e*/ 	.short	0x0060


	//----- nvinfo : EIATTR_NUM_BARRIERS
	.align		4
        /*0020*/ 	.byte	0x02, 0x4c
        /*0022*/ 	.byte	0x01
	.zero		1


	//----- nvinfo : EIATTR_MERCURY_ISA_VERSION
	.align		4
        /*0024*/ 	.byte	0x03, 0x5f
        /*0026*/ 	.short	0x0101


	//----- nvinfo : EIATTR_INT_WARP_WIDE_INSTR_OFFSETS
	.align		4
        /*0028*/ 	.byte	0x04, 0x31
        /*002a*/ 	.short	(.L_909 - .L_908)


	//   ....[0]....
.L_908:
        /*002c*/ 	.word	0x00002ee0


	//----- nvinfo : EIATTR_COOP_GROUP_MASK_REGIDS
	.align		4
.L_909:
        /*0030*/ 	.byte	0x04, 0x29
        /*0032*/ 	.short	(.L_911 - .L_910)


	//   ....[0]....
.L_910:
        /*0034*/ 	.word	0xffffffff


	//   ....[1]....
        /*0038*/ 	.word	0xffffffff


	//   ....[2]....
        /*003c*/ 	.word	0xffffffff


	//   ....[3]....
        /*0040*/ 	.word	0xffffffff


	//   ....[4]....
        /*0044*/ 	.word	0xffffffff


	//   ....[5]....
        /*0048*/ 	.word	0xffffffff


	//   ....[6]....
        /*004c*/ 	.word	0xffffffff


	//   ....[7]....
        /*0050*/ 	.word	0xffffffff


	//   ....[8]....
        /*0054*/ 	.word	0xffffffff


	//   ....[9]....
        /*0058*/ 	.word	0xffffffff


	//----- nvinfo : EIATTR_COOP_GROUP_INSTR_OFFSETS
	.align		4
.L_911:
        /*005c*/ 	.byte	0x04, 0x28
        /*005e*/ 	.short	(.L_913 - .L_912)


	//   ....[0]....
.L_912:
        /*0060*/ 	.word	0x00002cb0


	//   ....[1]....
        /*0064*/ 	.word	0x00002cf0


	//   ....[2]....
        /*0068*/ 	.word	0x00002d40


	//   ....[3]....
        /*006c*/ 	.word	0x00002d70


	//   ....[4]....
        /*0070*/ 	.word	0x00002dc0


	//   ....[5]....
        /*0074*/ 	.word	0x00002de0


	//   ....[6]....
        /*0078*/ 	.word	0x00002e10


	//   ....[7]....
        /*007c*/ 	.word	0x00002e30


	//   ....[8]....
        /*0080*/ 	.word	0x00002e80


	//   ....[9]....
        /*0084*/ 	.word	0x00002e90


	//----- nvinfo : EIATTR_VRC_CTA_INIT_COUNT
	.align		4
.L_913:
        /*0088*/ 	.byte	0x02, 0x4a
	.zero		1
	.zero		1


	//----- nvinfo : EIATTR_EXIT_INSTR_OFFSETS
	.align		4
        /*008c*/ 	.byte	0x04, 0x1c
        /*008e*/ 	.short	(.L_915 - .L_914)


	//   ....[0]....
.L_914:
        /*0090*/ 	.word	0x00005ed0


	//   ....[1]....
        /*0094*/ 	.word	0x00006000


	//   ....[2]....
        /*0098*/ 	.word	0x00006620


	//   ....[3]....
        /*009c*/ 	.word	0x00006c20


	//----- nvinfo : EIATTR_MAX_THREADS
	.align		4
.L_915:
        /*00a0*/ 	.byte	0x04, 0x05
        /*00a2*/ 	.short	(.L_917 - .L_916)
.L_916:
        /*00a4*/ 	.word	0x00000280
        /*00a8*/ 	.word	0x00000001
        /*00ac*/ 	.word	0x00000001


	//----- nvinfo : EIATTR_CRS_STACK_SIZE
	.align		4
.L_917:
        /*00b0*/ 	.byte	0x04, 0x1e
        /*00b2*/ 	.short	(.L_919 - .L_918)
.L_918:
        /*00b4*/ 	.word	0x00000000


	//----- nvinfo : EIATTR_CBANK_PARAM_SIZE
	.align		4
.L_919:
        /*00b8*/ 	.byte	0x03, 0x19
        /*00ba*/ 	.short	0x00b8


	//----- nvinfo : EIATTR_PARAM_CBANK
	.align		4
        /*00bc*/ 	.byte	0x04, 0x0a
        /*00be*/ 	.short	(.L_921 - .L_920)
	.align		4
.L_920:
        /*00c0*/ 	.word	index@(.nv.constant0._Z35group_norm_nhwc_bwd_one_pass_kernelI11Fp16IOFp16WLi64ELi160ELi640EEv26Group_norm_nhwc_bwd_params)
        /*00c4*/ 	.short	0x0380
        /*00c6*/ 	.short	0x00b8


	//----- nvinfo : EIATTR_SW_WAR
	.align		4
.L_921:
        /*00c8*/ 	.byte	0x04, 0x36
        /*00ca*/ 	.short	(.L_923 - .L_922)
.L_922:
        /*00cc*/ 	.word	0x00000008
.L_923:


//--------------------- .nv.info._Z35group_norm_nhwc_bwd_one_pass_kernelI11Fp16IOFp16WLi128ELi160ELi640EEv26Group_norm_nhwc_bwd_params --------------------------
	.section	.nv.info._Z35group_norm_nhwc_bwd_one_pass_kernelI11Fp16IOFp16WLi128ELi160ELi640EEv26Group_norm_nhwc_bwd_params,"",@"SHT_CUDA_INFO"
	.sectionflags	@""
	.align	4


	//----- nvinfo : EIATTR_CUDA_API_VERSION
	.align		4
        /*0000*/ 	.byte	0x04, 0x37
        /*0002*/ 	.short	(.L_925 - .L_924)
.L_924:
        /*0004*/ 	.word	0x00000082


	//----- nvinfo : EIATTR_KPARAM_INFO
	.align		4
.L_925:
        /*0008*/ 	.byte	0x04, 0x17
        /*000a*/ 	.short	(.L_927 - .L_926)
.L_926:
        /*000c*/ 	.word	0x00000000
        /*0010*/ 	.short	0x0000
        /*0012*/ 	.short	0x0000
        /*0014*/ 	.byte	0x00, 0xf0, 0xe1, 0x02


	//----- nvinfo : EIATTR_SPARSE_MMA_MASK
	.align		4
.L_927:
        /*0018*/ 	.byte	0x03, 0x50
        /*001a*/ 	.short	0x0000


	//----- nvinfo : EIATTR_MAXREG_COUNT
	.align		4
        /*001c*/ 	.byte	0x03, 0x1b
        /*001e*/ 	.short	0x0060


	//----- nvinfo : EIATTR_NUM_BARRIERS
	.align		4
        /*0020*/ 	.byte	0x02, 0x4c
        /*0022*/ 	.byte	0x01
	.zero		1


	//----- nvinfo : EIATTR_MERCURY_ISA_VERSION
	.align		4
        /*0024*/ 	.byte	0x03, 0x5f
        /*0026*/ 	.short	0x0101


	//----- nvinfo : EIATTR_INT_WARP_WIDE_INSTR_OFFSETS
	.align		4
        /*0028*/ 	.byte	0x04, 0x31
        /*002a*/ 	.short	(.L_929 - .L_928)


	//   ....[0]....
.L_928:
        /*002c*/ 	.word	0x000054b0


	//----- nvinfo : EIATTR_COOP_GROUP_MASK_REGIDS
	.align		4
.L_929:
        /*0030*/ 	.byte	0x04, 0x29
        /*0032*/ 	.short	(.L_931 - .L_930)


	//   ....[0]....
.L_930:
        /*0034*/ 	.word	0xffffffff


	//   ....[1]....
        /*0038*/ 	.word	0xffffffff


	//   ....[2]....
        /*003c*/ 	.word	0xffffffff


	//   ....[3]....
        /*0040*/ 	.word	0xffffffff


	//   ....[4]....
        /*0044*/ 	.word	0xffffffff


	//   ....[5]....
        /*0048*/ 	.word	0xffffffff


	//   ....[6]....
        /*004c*/ 	.word	0xffffffff


	//   ....[7]....
        /*0050*/ 	.word	0xffffffff


	//   ....[8]....
        /*0054*/ 	.word	0xffffffff


	//   ....[9]....
        /*0058*/ 	.word	0xffffffff


	//----- nvinfo : EIATTR_COOP_GROUP_INSTR_OFFSETS
	.align		4
.L_931:
        /*005c*/ 	.byte	0x04, 0x28
        /*005e*/ 	.short	(.L_933 - .L_932)


	//   ....[0]....
.L_932:
        /*0060*/ 	.word	0x00005240


	//   ....[1]....
        /*0064*/ 	.word	0x00005280


	//   ....[2]....
        /*0068*/ 	.word	0x00005310


	//   ....[3]....
        /*006c*/ 	.word	0x00005330


	//   ....[4]....
        /*0070*/ 	.word	0x00005390


	//   ....[5]....
        /*0074*/ 	.word	0x000053b0


	//   ....[6]....
        /*0078*/ 	.word	0x000053e0


	//   ....[7]....
        /*007c*/ 	.word	0x00005400


	//   ....[8]....
        /*0080*/ 	.word	0x00005450


	//   ....[9]....
        /*0084*/ 	.word	0x00005460


	//----- nvinfo : EIATTR_VRC_CTA_INIT_COUNT
	.align		4
.L_933:
        /*0088*/ 	.byte	0x02, 0x4a
	.zero		1
	.zero		1


	//----- nvinfo : EIATTR_EXIT_INSTR_OFFSETS
	.align		4
        /*008c*/ 	.byte	0x04, 0x1c
        /*008e*/ 	.short	(.L_935 - .L_934)


	//   ....[0]....
.L_934:
        /*0090*/ 	.word	0x0000a7a0


	//   ....[1]....
        /*0094*/ 	.word	0x0000a8d0


	//   ....[2]....
        /*0098*/ 	.word	0x0000aec0


	//   ....[3]....
        /*009c*/ 	.word	0x0000b4c0


	//----- nvinfo : EIATTR_MAX_THREADS
	.align		4
.L_935:
        /*00a0*/ 	.byte	0x04, 0x05
        /*00a2*/ 	.short	(.L_937 - .L_936)
.L_936:
        /*00a4*/ 	.word	0x00000280
        /*00a8*/ 	.word	0x00000001
        /*00ac*/ 	.word	0x00000001


	//----- nvinfo : EIATTR_CRS_STACK_SIZE
	.align		4
.L_937:
        /*00b0*/ 	.byte	0x04, 0x1e
        /*00b2*/ 	.short	(.L_939 - .L_938)
.L_938:
        /*00b4*/ 	.word	0x00000000


	//----- nvinfo : EIATTR_CBANK_PARAM_SIZE
	.align		4
.L_939:
        /*00b8*/ 	.byte	0x03, 0x19
        /*00ba*/ 	.short	0x00b8


	//----- nvinfo : EIATTR_PARAM_CBANK
	.align		4
        /*00bc*/ 	.byte	0x04, 0x0a
        /*00be*/ 	.short	(.L_941 - .L_940)
	.align		4
.L_940:
        /*00c0*/ 	.word	index@(.nv.constant0._Z35group_norm_nhwc_bwd_one_pass_kernelI11Fp16IOFp16WLi128ELi160ELi640EEv26Group_norm_nhwc_bwd_params)
        /*00c4*/ 	.short	0x0380
        /*00c6*/ 	.short	0x00b8


	//----- nvinfo : EIATTR_SW_WAR
	.align		4
.L_941:
        /*00c8*/ 	.byte	0x04, 0x36
        /*00ca*/ 	.short	(.L_943 - .L_942)
.L_942:
        /*00cc*/ 	.word	0x00000008
.L_943:


//--------------------- .nv.info._Z35group_norm_nhwc_bwd_one_pass_kernelI11Fp16IOFp16WLi256ELi160ELi640EEv26Group_norm_nhwc_bwd_params --------------------------
	.section	.nv.info._Z35group_norm_nhwc_bwd_one_pass_kernelI11Fp16IOFp16WLi256ELi160ELi640EEv26Group_norm_nhwc_bwd_params,"",@"SHT_CUDA_INFO"
	.sectionflags	@""
	.align	4


	//----- nvinfo : EIATTR_CUDA_API_VERSION
	.align		4
        /*0000*/ 	.byte	0x04, 0x37
        /*0002*/ 	.short	(.L_945 - .L_944)
.L_944:
        /*0004*/ 	.word	0x00000082


	//----- nvinfo : EIATTR_KPARAM_INFO
	.align		4
.L_945:
        /*0008*/ 	.byte	0x04, 0x17
        /*000a*/ 	.short	(.L_947 - .L_946)
.L_946:
        /*000c*/ 	.word	0x00000000
        /*0010*/ 	.short	0x0000
        /*0012*/ 	.short	0x0000
        /*0014*/ 	.byte	0x00, 0xf0, 0xe1, 0x02


	//----- nvinfo : EIATTR_SPARSE_MMA_MASK
	.align		4
.L_947:
        /*0018*/ 	.byte	0x03, 0x50
        /*001a*/ 	.short	0x0000


	//----- nvinfo : EIATTR_MAXREG_COUNT
	.align		4
        /*001c*/ 	.byte	0x03, 0x1b
        /*001e*/ 	.short	0x0060


	//----- nvinfo : EIATTR_NUM_BARRIERS
	.align		4
        /*0020*/ 	.byte	0x02, 0x4c
        /*0022*/ 	.byte	0x01
	.zero		1


	//----- nvinfo : EIATTR_ANNOTATIONS
	.align		4
        /*0024*/ 	.byte	0x04, 0x55
        /*0026*/ 	.short	(.L_949 - .L_948)


	//   ....[0]....
.L_948:
        /* <DEDUP_REMOVED lines=124> */


	//----- nvinfo : EIATTR_MERCURY_ISA_VERSION
	.align		4
.L_949:
        /*07d0*/ 	.byte	0x03, 0x5f
        /*07d2*/ 	.short	0x0101


	//----- nvinfo : EIATTR_INT_WARP_WIDE_INSTR_OFFSETS
	.align		4
        /*07d4*/ 	.byte	0x04, 0x31
        /*07d6*/ 	.short	(.L_951 - .L_950)


	//   ....[0]....
.L_950:
        /*07d8*/ 	.word	0x0000cdf0


	//   ....[1]....
        /*07dc*/ 	.word	0x0000df70


	//   ....[2]....
        /*07e0*/ 	.word	0x0000dfb0


	//   ....[3]....
        /*07e4*/ 	.word	0x0000dff0


	//   ....[4]....
        /*07e8*/ 	.word	0x0000e030


	//   ....[5]....
        /*07ec*/ 	.word	0x0000e250


	//----- nvinfo : EIATTR_COOP_GROUP_MASK_REGIDS
	.align		4
.L_951:
        /*07f0*/ 	.byte	0x04, 0x29
        /*07f2*/ 	.short	(.L_953 - .L_952)


	//   ....[0]....
.L_952:
        /*07f4*/ 	.word	0xffffffff


	//   ....[1]....
        /*07f8*/ 	.word	0xffffffff


	//   ....[2]....
        /*07fc*/ 	.word	0xffffffff


	//   ....[3]....
        /*0800*/ 	.word	0xffffffff


	//   ....[4]....
        /*0804*/ 	.word	0xffffffff


	//   ....[5]....
        /*0808*/ 	.word	0xffffffff


	//   ....[6]....
        /*080c*/ 	.word	0xffffffff


	//   ....[7]....
        /*0810*/ 	.word	0xffffffff


	//   ....[8]....
        /*0814*/ 	.word	0xffffffff


	//   ....[9]....
        /*0818*/ 	.word	0xffffffff


	//----- nvinfo : EIATTR_COOP_GROUP_INSTR_OFFSETS
	.align		4
.L_953:
        /*081c*/ 	.byte	0x04, 0x28
        /*081e*/ 	.short	(.L_955 - .L_954)


	//   ....[0]....
.L_954:
        /*0820*/ 	.word	0x0000cb80


	//   ....[1]....
        /*0824*/ 	.word	0x0000cbc0


	//   ....[2]....
        /*0828*/ 	.word	0x0000cc50


	//   ....[3]....
        /*082c*/ 	.word	0x0000cc60


	//   ....[4]....
        /*0830*/ 	.word	0x0000ccb0


	//   ....[5]....
        /*0834*/ 	.word	0x0000ccc0


	//   ....[6]....
        /*0838*/ 	.word	0x0000ccf0


	//   ....[7]....
        /*083c*/ 	.word	0x0000cd20


	//   ....[8]....
        /*0840*/ 	.word	0x0000cd90


	//   ....[9]....
        /*0844*/ 	.word	0x0000cda0


	//----- nvinfo : EIATTR_VRC_CTA_INIT_COUNT
	.align		4
.L_955:
        /*0848*/ 	.byte	0x02, 0x4a
	.zero		1
	.zero		1


	//----- nvinfo : EIATTR_EXIT_INSTR_OFFSETS
	.align		4
        /*084c*/ 	.byte	0x04, 0x1c
        /*084e*/ 	.short	(.L_957 - .L_956)


	//   ....[0]....
.L_956:
        /*0850*/ 	.word	0x0000ed90


	//   ....[1]....
        /*0854*/ 	.word	0x0000eec0


	//   ....[2]....
        /*0858*/ 	.word	0x0000f4e0


	//   ....[3]....
        /*085c*/ 	.word	0x0000fae0


	//----- nvinfo : EIATTR_MAX_THREADS
	.align		4
.L_957:
        /*0860*/ 	.byte	0x04, 0x05
        /*0862*/ 	.short	(.L_959 - .L_958)
.L_958:
        /*0864*/ 	.word	0x00000280
        /*0868*/ 	.word	0x00000001
        /*086c*/ 	.word	0x00000001


	//----- nvinfo : EIATTR_CRS_STACK_SIZE
	.align		4
.L_959:
        /*0870*/ 	.byte	0x04, 0x1e
        /*0872*/ 	.short	(.L_961 - .L_960)
.L_960:
        /*0874*/ 	.word	0x00000000


	//----- nvinfo : EIATTR_CBANK_PARAM_SIZE
	.align		4
.L_961:
        /*0878*/ 	.byte	0x03, 0x19
        /*087a*/ 	.short	0x00b8


	//----- nvinfo : EIATTR_PARAM_CBANK
	.align		4
        /*087c*/ 	.byte	0x04, 0x0a
        /*087e*/ 	.short	(.L_963 - .L_962)
	.align		4
.L_962:
        /*0880*/ 	.word	index@(.nv.constant0._Z35group_norm_nhwc_bwd_one_pass_kernelI11Fp16IOFp16WLi256ELi160ELi640EEv26Group_norm_nhwc_bwd_params)
        /*0884*/ 	.short	0x0380
        /*0886*/ 	.short	0x00b8


	//----- nvinfo : EIATTR_SW_WAR
	.align		4
.L_963:
        /*0888*/ 	.byte	0x04, 0x36
        /*088a*/ 	.short	(.L_965 - .L_964)
.L_964:
        /*088c*/ 	.word	0x00000008
.L_965:


//--------------------- .nv.info._Z35group_norm_nhwc_bwd_one_pass_kernelI11Fp16IOFp16WLi512ELi160ELi640EEv26Group_norm_nhwc_bwd_params --------------------------
	.section	.nv.info._Z35group_norm_nhwc_bwd_one_pass_kernelI11Fp16IOFp16WLi512ELi160ELi640EEv26Group_norm_nhwc_bwd_params,"",@"SHT_CUDA_INFO"
	.sectionflags	@""
	.align	4


	//----- nvinfo : EIATTR_CUDA_API_VERSION
	.align		4
        /*0000*/ 	.byte	0x04, 0x37
        /*0002*/ 	.short	(.L_967 - .L_966)
.L_966:
        /*0004*/ 	.word	0x00000082


	//----- nvinfo : EIATTR_KPARAM_INFO
	.align		4
.L_967:
        /*0008*/ 	.byte	0x04, 0x17
        /*000a*/ 	.short	(.L_969 - .L_968)
.L_968:
        /*000c*/ 	.word	0x00000000
        /*0010*/ 	.short	0x0000
        /*0012*/ 	.short	0x0000
        /*0014*/ 	.byte	0x00, 0xf0, 0xe1, 0x02


	//----- nvinfo : EIATTR_SPARSE_MMA_MASK
	.align		4
.L_969:
        /*0018*/ 	.byte	0x03, 0x50
        /*001a*/ 	.short	0x0000


	//----- nvinfo : EIATTR_MAXREG_COUNT
	.align		4
        /*001c*/ 	.byte	0x03, 0x1b
        /*001e*/ 	.short	0x0060


	//----- nvinfo : EIATTR_NUM_BARRIERS
	.align		4
        /*0020*/ 	.byte	0x02, 0x4c
        /*0022*/ 	.byte	0x01
	.zero		1


	//----- nvinfo : EIATTR_ANNOTATIONS
	.align		4
        /*0024*/ 	.byte	0x04, 0x55
        /*0026*/ 	.short	(.L_971 - .L_970)


	//   ....[0]....
.L_970:
        /* <DEDUP_REMOVED lines=1057> */


	//----- nvinfo : EIATTR_MERCURY_ISA_VERSION
	.align		4
.L_971:
        /*4228*/ 	.byte	0x03, 0x5f
        /*422a*/ 	.short	0x0101


	//----- nvinfo : EIATTR_INT_WARP_WIDE_INSTR_OFFSETS
	.align		4
        /*422c*/ 	.byte	0x04, 0x31
        /*422e*/ 	.short	(.L_973 - .L_972)


	//   ....[0]....
.L_972:
        /*4230*/ 	.word	0x00020020


	//   ....[1]....
        /*4234*/ 	.word	0x000211a0


	//   ....[2]....
        /*4238*/ 	.word	0x000211e0


	//   ....[3]....
        /*423c*/ 	.word	0x00021220


	//   ....[4]....
        /*4240*/ 	.word	0x00021260


	//   ....[5]....
        /*4244*/ 	.word	0x00021480


	//----- nvinfo : EIATTR_COOP_GROUP_MASK_REGIDS
	.align		4
.L_973:
        /*4248*/ 	.byte	0x04, 0x29
        /*424a*/ 	.short	(.L_975 - .L_974)


	//   ....[0]....
.L_974:
        /*424c*/ 	.word	0xffffffff


	//   ....[1]....
        /*4250*/ 	.word	0xffffffff


	//   ....[2]....
        /*4254*/ 	.word	0xffffffff


	//   ....[3]....
        /*4258*/ 	.word	0xffffffff


	//   ....[4]....
        /*425c*/ 	.word	0xffffffff


	//   ....[5]....
        /*4260*/ 	.word	0xffffffff


	//   ....[6]....
        /*4264*/ 	.word	0xffffffff


	//   ....[7]....
        /*4268*/ 	.word	0xffffffff


	//   ....[8]....
        /*426c*/ 	.word	0xffffffff


	//   ....[9]....
        /*4270*/ 	.word	0xffffffff


	//----- nvinfo : EIATTR_COOP_GROUP_INSTR_OFFSETS
	.align		4
.L_975:
        /*4274*/ 	.byte	0x04, 0x28
        /*4276*/ 	.short	(.L_977 - .L_976)


	//   ....[0]....
.L_976:
        /*4278*/ 	.word	0x0001fdc0


	//   ....[1]....
        /*427c*/ 	.word	0x0001fdf0


	//   ....[2]....
        /*4280*/ 	.word	0x0001fec0


	//   ....[3]....
        /*4284*/ 	.word	0x0001fed0


	//   ....[4]....
        /*4288*/ 	.word	0x0001ff00


	//   ....[5]....
        /*428c*/ 	.word	0x0001ff20


	//   ....[6]....
        /*4290*/ 	.word	0x0001ff50


	//   ....[7]....
        /*4294*/ 	.word	0x0001ff70


	//   ....[8]....
        /*4298*/ 	.word	0x0001ffc0


	//   ....[9]....
        /*429c*/ 	.word	0x0001ffd0


	//----- nvinfo : EIATTR_VRC_CTA_INIT_COUNT
	.align		4
.L_977:
        /*42a0*/ 	.byte	0x02, 0x4a
	.zero		1
	.zero		1


	//----- nvinfo : EIATTR_EXIT_INSTR_OFFSETS
	.align		4
        /*42a4*/ 	.byte	0x04, 0x1c
        /*42a6*/ 	.short	(.L_979 - .L_978)


	//   ....[0]....
.L_978:
        /*42a8*/ 	.word	0x00021fc0


	//   ....[1]....
        /*42ac*/ 	.word	0x000220f0


	//   ....[2]....
        /*42b0*/ 	.word	0x000226f0


	//   ....[3]....
        /*42b4*/ 	.word	0x00022cf0


	//----- nvinfo : EIATTR_MAX_THREADS
	.align		4
.L_979:
        /*42b8*/ 	.byte	0x04, 0x05
        /*42ba*/ 	.short	(.L_981 - .L_980)
.L_980:
        /*42bc*/ 	.word	0x00000280
        /*42c0*/ 	.word	0x00000001
        /*42c4*/ 	.word	0x00000001


	//----- nvinfo : EIATTR_CRS_STACK_SIZE
	.align		4
.L_981:
        /*42c8*/ 	.byte	0x04, 0x1e
        /*42ca*/ 	.short	(.L_983 - .L_982)
.L_982:
        /*42cc*/ 	.word	0x00000000


	//----- nvinfo : EIATTR_CBANK_PARAM_SIZE
	.align		4
.L_983:
        /*42d0*/ 	.byte	0x03, 0x19
        /*42d2*/ 	.short	0x00b8


	//----- nvinfo : EIATTR_PARAM_CBANK
	.align		4
        /*42d4*/ 	.byte	0x04, 0x0a
        /*42d6*/ 	.short	(.L_985 - .L_984)
	.align		4
.L_984:
        /*42d8*/ 	.word	index@(.nv.constant0._Z35group_norm_nhwc_bwd_one_pass_kernelI11Fp16IOFp16WLi512ELi160ELi640EEv26Group_norm_nhwc_bwd_params)
        /*42dc*/ 	.short	0x0380
        /*42de*/ 	.short	0x00b8


	//----- nvinfo : EIATTR_SW_WAR
	.align		4
.L_985:
        /*42e0*/ 	.byte	0x04, 0x36
        /*42e2*/ 	.short	(.L_987 - .L_986)
.L_986:
        /*42e4*/ 	.word	0x00000008
.L_987:


//--------------------- .nv.info._Z35group_norm_nhwc_bwd_one_pass_kernelI11Fp32IOFp32WLi64ELi160ELi640EEv26Group_norm_nhwc_bwd_params --------------------------
	.section	.nv.info._Z35group_norm_nhwc_bwd_one_pass_kernelI11Fp32IOFp32WLi64ELi160ELi640EEv26Group_norm_nhwc_bwd_params,"",@"SHT_CUDA_INFO"
	.sectionflags	@""
	.align	4


	//----- nvinfo : EIATTR_CUDA_API_VERSION
	.align		4
        /*0000*/ 	.byte	0x04, 0x37
        /*0002*/ 	.short	(.L_989 - .L_988)
.L_988:
        /*0004*/ 	.word	0x00000082


	//----- nvinfo : EIATTR_KPARAM_INFO
	.align		4
.L_989:
        /*0008*/ 	.byte	0x04, 0x17
        /*000a*/ 	.short	(.L_991 - .L_990)
.L_990:
        /*000c*/ 	.word	0x00000000
        /*0010*/ 	.short	0x0000
        /*0012*/ 	.short	0x0000
        /*0014*/ 	.byte	0x00, 0xf0, 0xe1, 0x02


	//----- nvinfo : EIATTR_SPARSE_MMA_MASK
	.align		4
.L_991:
        /*0018*/ 	.byte	0x03, 0x50
        /*001a*/ 	.short	0x0000


	//----- nvinfo : EIATTR_MAXREG_COUNT
	.align		4
        /*001c*/ 	.byte	0x03, 0x1b
        /*001e*/ 	.short	0x0060


	//----- nvinfo : EIATTR_NUM_BARRIERS
	.align		4
        /*0020*/ 	.byte	0x02, 0x4c
        /*0022*/ 	.byte	0x01
	.zero		1


	//----- nvinfo : EIATTR_MERCURY_ISA_VERSION
	.align		4
        /*0024*/ 	.byte	0x03, 0x5f
        /*0026*/ 	.short	0x0101


	//----- nvinfo : EIATTR_COOP_GROUP_MASK_REGIDS
	.align		4
        /*0028*/ 	.byte	0x04, 0x29
        /*002a*/ 	.short	(.L_993 - .L_992)


	//   ....[0]....
.L_992:
        /*002c*/ 	.word	0xffffffff


	//   ....[1]....
        /*0030*/ 	.word	0xffffffff


	//   ....[2]....
        /*0034*/ 	.word	0xffffffff


	//   ....[3]....
        /*0038*/ 	.word	0xffffffff


	//   ....[4]....
        /*003c*/ 	.word	0xffffffff


	//   ....[5]....
        /*0040*/ 	.word	0xffffffff


	//   ....[6]....
        /*0044*/ 	.word	0xffffffff


	//   ....[7]....
        /*0048*/ 	.word	0xffffffff


	//   ....[8]....
        /*004c*/ 	.word	0xffffffff


	//   ....[9]....
        /*0050*/ 	.word	0xffffffff


	//----- nvinfo : EIATTR_COOP_GROUP_INSTR_OFFSETS
	.align		4
.L_993:
        /*0054*/ 	.byte	0x04, 0x28
        /*0056*/ 	.short	(.L_995 - .L_994)


	//   ....[0]....
.L_994:
        /*0058*/ 	.word	0x00002980


	//   ....[1]....
        /*005c*/ 	.word	0x000029b0


	//   ....[2]....
        /*0060*/ 	.word	0x00002a00


	//   ....[3]....
        /*0064*/ 	.word	0x00002a20


	//   ....[4]....
        /*0068*/ 	.word	0x00002a50


	//   ....[5]....
        /*006c*/ 	.word	0x00002a70


	//   ....[6]....
        /*0070*/ 	.word	0x00002aa0


	//   ....[7]....
        /*0074*/ 	.word	0x00002ac0


	//   ....[8]....
        /*0078*/ 	.word	0x00002b10


	//   ....[9]....
        /*007c*/ 	.word	0x00002b20


	//----- nvinfo : EIATTR_VRC_CTA_INIT_COUNT
	.align		4
.L_995:
        /*0080*/ 	.byte	0x02, 0x4a
	.zero		1
	.zero		1


	//----- nvinfo : EIATTR_EXIT_INSTR_OFFSETS
	.align		4
        /*0084*/ 	.byte	0x04, 0x1c
        /*0086*/ 	.short	(.L_997 - .L_996)


	//   ....[0]....
.L_996:
        /*0088*/ 	.word	0x00005620


	//   ....[1]....
        /*008c*/ 	.word	0x00005750


	//   ....[2]....
        /*0090*/ 	.word	0x00005d20


	//   ....[3]....
        /*0094*/ 	.word	0x000062d0


	//----- nvinfo : EIATTR_MAX_THREADS
	.align		4
.L_997:
        /*0098*/ 	.byte	0x04, 0x05
        /*009a*/ 	.short	(.L_999 - .L_998)
.L_998:
        /*009c*/ 	.word	0x00000280
        /*00a0*/ 	.word	0x00000001
        /*00a4*/ 	.word	0x00000001


	//----- nvinfo : EIATTR_CRS_STACK_SIZE
	.align		4
.L_999:
        /*00a8*/ 	.byte	0x04, 0x1e
        /*00aa*/ 	.short	(.L_1001 - .L_1000)
.L_1000:
        /*00ac*/ 	.word	0x00000000


	//----- nvinfo : EIATTR_CBANK_PARAM_SIZE
	.align		4
.L_1001:
        /*00b0*/ 	.byte	0x03, 0x19
        /*00b2*/ 	.short	0x00b8


	//----- nvinfo : EIATTR_PARAM_CBANK
	.align		4
        /*00b4*/ 	.byte	0x04, 0x0a
        /*00b6*/ 	.short	(.L_1003 - .L_1002)
	.align		4
.L_1002:
        /*00b8*/ 	.word	index@(.nv.constant0._Z35group_norm_nhwc_bwd_one_pass_kernelI11Fp32IOFp32WLi64ELi160ELi640EEv26Group_norm_nhwc_bwd_params)
        /*00bc*/ 	.short	0x0380
        /*00be*/ 	.short	0x00b8


	//----- nvinfo : EIATTR_SW_WAR
	.align		4
.L_1003:
        /*00c0*/ 	.byte	0x04, 0x36
        /*00c2*/ 	.short	(.L_1005 - .L_1004)
.L_1004:
        /*00c4*/ 	.word	0x00000008
.L_1005:


//--------------------- .nv.info._Z35group_norm_nhwc_bwd_one_pass_kernelI11Fp32IOFp32WLi128ELi160ELi640EEv26Group_norm_nhwc_bwd_params --------------------------
	.section	.nv.info._Z35group_norm_nhwc_bwd_one_pass_kernelI11Fp32IOFp32WLi128ELi160ELi640EEv26Group_norm_nhwc_bwd_params,"",@"SHT_CUDA_INFO"
	.sectionflags	@""
	.align	4


	//----- nvinfo : EIATTR_CUDA_API_VERSION
	.align		4
        /*0000*/ 	.byte	0x04, 0x37
        /*0002*/ 	.short	(.L_1007 - .L_1006)
.L_1006:
        /*0004*/ 	.word	0x00000082


	//----- nvinfo : EIATTR_KPARAM_INFO
	.align		4
.L_1007:
        /*0008*/ 	.byte	0x04, 0x17
        /*000a*/ 	.short	(.L_1009 - .L_1008)
.L_1008:
        /*000c*/ 	.word	0x00000000
        /*0010*/ 	.short	0x0000
        /*0012*/ 	.short	0x0000
        /*0014*/ 	.byte	0x00, 0xf0, 0xe1, 0x02


	//----- nvinfo : EIATTR_SPARSE_MMA_MASK
	.align		4
.L_1009:
        /*0018*/ 	.byte	0x03, 0x50
        /*001a*/ 	.short	0x0000


	//----- nvinfo : EIATTR_MAXREG_COUNT
	.align		4
        /*001c*/ 	.byte	0x03, 0x1b
        /*001e*/ 	.short	0x0060


	//----- nvinfo : EIATTR_NUM_BARRIERS
	.align		4
        /*0020*/ 	.byte	0x02, 0x4c
        /*0022*/ 	.byte	0x01
	.zero		1


	//----- nvinfo : EIATTR_MERCURY_ISA_VERSION
	.align		4
        /*0024*/ 	.byte	0x03, 0x5f
        /*0026*/ 	.short	0x0101


	//----- nvinfo : EIATTR_INT_WARP_WIDE_INSTR_OFFSETS
	.align		4
        /*0028*/ 	.byte	0x04, 0x31
        /*002a*/ 	.short	(.L_1011 - .L_1010)


	//   ....[0]....
.L_1010:
        /*002c*/ 	.word	0x00004d50


	//----- nvinfo : EIATTR_COOP_GROUP_MASK_REGIDS
	.align		4
.L_1011:
        /*0030*/ 	.byte	0x04, 0x29
        /*0032*/ 	.short	(.L_1013 - .L_1012)


	//   ....[0]....
.L_1012:
        /*0034*/ 	.word	0xffffffff


	//   ....[1]....
        /*0038*/ 	.word	0xffffffff


	//   ....[2]....
        /*003c*/ 	.word	0xffffffff


	//   ....[3]....
        /*0040*/ 	.word	0xffffffff


	//   ....[4]....
        /*0044*/ 	.word	0xffffffff


	//   ....[5]....
        /*0048*/ 	.word	0xffffffff


	//   ....[6]....
        /*004c*/ 	.word	0xffffffff


	//   ....[7]....
        /*0050*/ 	.word	0xffffffff


	//   ....[8]....
        /*0054*/ 	.word	0xffffffff


	//   ....[9]....
        /*0058*/ 	.word	0xffffffff


	//----- nvinfo : EIATTR_COOP_GROUP_INSTR_OFFSETS
	.align		4
.L_1013:
        /*005c*/ 	.byte	0x04, 0x28
        /*005e*/ 	.short	(.L_1015 - .L_1014)


	//   ....[0]....
.L_1014:
        /*0060*/ 	.word	0x00004b00


	//   ....[1]....
        /*0064*/ 	.word	0x00004b20


	//   ....[2]....
        /*0068*/ 	.word	0x00004be0


	//   ....[3]....
        /*006c*/ 	.word	0x00004bf0


	//   ....[4]....
        /*0070*/ 	.word	0x00004c20


	//   ....[5]....
        /*0074*/ 	.word	0x00004c40


	//   ....[6]....
        /*0078*/ 	.word	0x00004c70


	//   ....[7]....
        /*007c*/ 	.word	0x00004c90


	//   ....[8]....
        /*0080*/ 	.word	0x00004ce0


	//   ....[9]....
        /*0084*/ 	.word	0x00004cf0


	//----- nvinfo : EIATTR_VRC_CTA_INIT_COUNT
	.align		4
.L_1015:
        /*0088*/ 	.byte	0x02, 0x4a
	.zero		1
	.zero		1


	//----- nvinfo : EIATTR_EXIT_INSTR_OFFSETS
	.align		4
        /*008c*/ 	.byte	0x04, 0x1c
        /*008e*/ 	.short	(.L_1017 - .L_1016)


	//   ....[0]....
.L_1016:
        /*0090*/ 	.word	0x00009c60


	//   ....[1]....
        /*0094*/ 	.word	0x00009d90


	//   ....[2]....
        /*0098*/ 	.word	0x0000a380


	//   ....[3]....
        /*009c*/ 	.word	0x0000a930


	//----- nvinfo : EIATTR_MAX_THREADS
	.align		4
.L_1017:
        /*00a0*/ 	.byte	0x04, 0x05
        /*00a2*/ 	.short	(.L_1019 - .L_1018)
.L_1018:
        /*00a4*/ 	.word	0x00000280
        /*00a8*/ 	.word	0x00000001
        /*00ac*/ 	.word	0x00000001


	//----- nvinfo : EIATTR_CRS_STACK_SIZE
	.align		4
.L_1019:
        /*00b0*/ 	.byte	0x04, 0x1e
        /*00b2*/ 	.short	(.L_1021 - .L_1020)
.L_1020:
        /*00b4*/ 	.word	0x00000000


	//----- nvinfo : EIATTR_CBANK_PARAM_SIZE
	.align		4
.L_1021:
        /*00b8*/ 	.byte	0x03, 0x19
        /*00ba*/ 	.short	0x00b8


	//----- nvinfo : EIATTR_PARAM_CBANK
	.align		4
        /*00bc*/ 	.byte	0x04, 0x0a
        /*00be*/ 	.short	(.L_1023 - .L_1022)
	.align		4
.L_1022:
        /*00c0*/ 	.word	index@(.nv.constant0._Z35group_norm_nhwc_bwd_one_pass_kernelI11Fp32IOFp32WLi128ELi160ELi640EEv26Group_norm_nhwc_bwd_params)
        /*00c4*/ 	.short	0x0380
        /*00c6*/ 	.short	0x00b8


	//----- nvinfo : EIATTR_SW_WAR
	.align		4
.L_1023:
        /*00c8*/ 	.byte	0x04, 0x36
        /*00ca*/ 	.short	(.L_1025 - .L_1024)
.L_1024:
        /*00cc*/ 	.word	0x00000008
.L_1025:


//--------------------- .nv.info._Z35group_norm_nhwc_bwd_one_pass_kernelI11Fp32IOFp32WLi256ELi160ELi640EEv26Group_norm_nhwc_bwd_params --------------------------
	.section	.nv.info._Z35group_norm_nhwc_bwd_one_pass_kernelI11Fp32IOFp32WLi256ELi160ELi640EEv26Group_norm_nhwc_bwd_params,"",@"SHT_CUDA_INFO"
	.sectionflags	@""
	.align	4


	//----- nvinfo : EIATTR_CUDA_API_VERSION
	.align		4
        /*0000*/ 	.byte	0x04, 0x37
        /*0002*/ 	.short	(.L_1027 - .L_1026)
.L_1026:
        /*0004*/ 	.word	0x00000082


	//----- nvinfo : EIATTR_KPARAM_INFO
	.align		4
.L_1027:
        /*0008*/ 	.byte	0x04, 0x17
        /*000a*/ 	.short	(.L_1029 - .L_1028)
.L_1028:
        /*000c*/ 	.word	0x00000000
        /*0010*/ 	.short	0x0000
        /*0012*/ 	.short	0x0000
        /*0014*/ 	.byte	0x00, 0xf0, 0xe1, 0x02


	//----- nvinfo : EIATTR_SPARSE_MMA_MASK
	.align		4
.L_1029:
        /*0018*/ 	.byte	0x03, 0x50
        /*001a*/ 	.short	0x0000


	//----- nvinfo : EIATTR_MAXREG_COUNT
	.align		4
        /*001c*/ 	.byte	0x03, 0x1b
        /*001e*/ 	.short	0x0060


	//----- nvinfo : EIATTR_NUM_BARRIERS
	.align		4
        /*0020*/ 	.byte	0x02, 0x4c
        /*0022*/ 	.byte	0x01
	.zero		1


	//----- nvinfo : EIATTR_ANNOTATIONS
	.align		4
        /*0024*/ 	.byte	0x04, 0x55
        /*0026*/ 	.short	(.L_1031 - .L_1030)


	//   ....[0]....
.L_1030:
        /* <DEDUP_REMOVED lines=356> */


	//----- nvinfo : EIATTR_MERCURY_ISA_VERSION
	.align		4
.L_1031:
        /*1650*/ 	.byte	0x03, 0x5f
        /*1652*/ 	.short	0x0101


	//----- nvinfo : EIATTR_INT_WARP_WIDE_INSTR_OFFSETS
	.align		4
        /*1654*/ 	.byte	0x04, 0x31
        /*1656*/ 	.short	(.L_1033 - .L_1032)


	//   ....[0]....
.L_1032:
        /*1658*/ 	.word	0x0000dd50


	//   ....[1]....
        /*165c*/ 	.word	0x0000eed0


	//   ....[2]....
        /*1660*/ 	.word	0x0000ef10


	//   ....[3]....
        /*1664*/ 	.word	0x0000ef50


	//   ....[4]....
        /*1668*/ 	.word	0x0000ef90


	//   ....[5]....
        /*166c*/ 	.word	0x0000f1b0


	//----- nvinfo : EIATTR_COOP_GROUP_MASK_REGIDS
	.align		4
.L_1033:
        /*1670*/ 	.byte	0x04, 0x29
        /*1672*/ 	.short	(.L_1035 - .L_1034)


	//   ....[0]....
.L_1034:
        /*1674*/ 	.word	0xffffffff


	//   ....[1]....
        /*1678*/ 	.word	0xffffffff


	//   ....[2]....
        /*167c*/ 	.word	0xffffffff


	//   ....[3]....
        /*1680*/ 	.word	0xffffffff


	//   ....[4]....
        /*1684*/ 	.word	0xffffffff


	//   ....[5]....
        /*1688*/ 	.word	0xffffffff


	//   ....[6]....
        /*168c*/ 	.word	0xffffffff


	//   ....[7]....
        /*1690*/ 	.word	0xffffffff


	//   ....[8]....
        /*1694*/ 	.word	0xffffffff


	//   ....[9]....
        /*1698*/ 	.word	0xffffffff


	//----- nvinfo : EIATTR_COOP_GROUP_INSTR_OFFSETS
	.align		4
.L_1035:
        /*169c*/ 	.byte	0x04, 0x28
        /*169e*/ 	.short	(.L_1037 - .L_1036)


	//   ....[0]....
.L_1036:
        /*16a0*/ 	.word	0x0000dae0


	//   ....[1]....
        /*16a4*/ 	.word	0x0000db20


	//   ....[2]....
        /*16a8*/ 	.word	0x0000dbf0


	//   ....[3]....
        /*16ac*/ 	.word	0x0000dc00


	//   ....[4]....
        /*16b0*/ 	.word	0x0000dc30


	//   ....[5]....
        /*16b4*/ 	.word	0x0000dc50


	//   ....[6]....
        /*16b8*/ 	.word	0x0000dc80


	//   ....[7]....
        /*16bc*/ 	.word	0x0000dca0


	//   ....[8]....
        /*16c0*/ 	.word	0x0000dcf0


	//   ....[9]....
        /*16c4*/ 	.word	0x0000dd00


	//----- nvinfo : EIATTR_VRC_CTA_INIT_COUNT
	.align		4
.L_1037:
        /*16c8*/ 	.byte	0x02, 0x4a
	.zero		1
	.zero		1


	//----- nvinfo : EIATTR_EXIT_INSTR_OFFSETS
	.align		4
        /*16cc*/ 	.byte	0x04, 0x1c
        /*16ce*/ 	.short	(.L_1039 - .L_1038)


	//   ....[0]....
.L_1038:
        /*16d0*/ 	.word	0x0000fc50


	//   ....[1]....
        /*16d4*/ 	.word	0x0000fd80


	//   ....[2]....
        /*16d8*/ 	.word	0x00010360


	//   ....[3]....
        /*16dc*/ 	.word	0x00010910


	//----- nvinfo : EIATTR_MAX_THREADS
	.align		4
.L_1039:
        /*16e0*/ 	.byte	0x04, 0x05
        /*16e2*/ 	.short	(.L_1041 - .L_1040)
.L_1040:
        /*16e4*/ 	.word	0x00000280
        /*16e8*/ 	.word	0x00000001
        /*16ec*/ 	.word	0x00000001


	//----- nvinfo : EIATTR_CRS_STACK_SIZE
	.align		4
.L_1041:
        /*16f0*/ 	.byte	0x04, 0x1e
        /*16f2*/ 	.short	(.L_1043 - .L_1042)
.L_1042:
        /*16f4*/ 	.word	0x00000000


	//----- nvinfo : EIATTR_CBANK_PARAM_SIZE
	.align		4
.L_1043:
        /*16f8*/ 	.byte	0x03, 0x19
        /*16fa*/ 	.short	0x00b8


	//----- nvinfo : EIATTR_PARAM_CBANK
	.align		4
        /*16fc*/ 	.byte	0x04, 0x0a
        /*16fe*/ 	.short	(.L_1045 - .L_1044)
	.align		4
.L_1044:
        /*1700*/ 	.word	index@(.nv.constant0._Z35group_norm_nhwc_bwd_one_pass_kernelI11Fp32IOFp32WLi256ELi160ELi640EEv26Group_norm_nhwc_bwd_params)
        /*1704*/ 	.short	0x0380
        /*1706*/ 	.short	0x00b8


	//----- nvinfo : EIATTR_SW_WAR
	.align		4
.L_1045:
        /*1708*/ 	.byte	0x04, 0x36
        /*170a*/ 	.short	(.L_1047 - .L_1046)
.L_1046:
        /*170c*/ 	.word	0x00000008
.L_1047:


//--------------------- .nv.info._Z35group_norm_nhwc_bwd_one_pass_kernelI11Fp32IOFp32WLi512ELi160ELi640EEv26Group_norm_nhwc_bwd_params --------------------------
	.section	.nv.info._Z35group_norm_nhwc_bwd_one_pass_kernelI11Fp32IOFp32WLi512ELi160ELi640EEv26Group_norm_nhwc_bwd_params,"",@"SHT_CUDA_INFO"
	.sectionflags	@""
	.align	4


	//----- nvinfo : EIATTR_CUDA_API_VERSION
	.align		4
        /*0000*/ 	.byte	0x04, 0x37
        /*0002*/ 	.short	(.L_1049 - .L_1048)
.L_1048:
        /*0004*/ 	.word	0x00000082


	//----- nvinfo : EIATTR_KPARAM_INFO
	.align		4
.L_1049:
        /*0008*/ 	.byte	0x04, 0x17
        /*000a*/ 	.short	(.L_1051 - .L_1050)
.L_1050:
        /*000c*/ 	.word	0x00000000
        /*0010*/ 	.short	0x0000
        /*0012*/ 	.short	0x0000
        /*0014*/ 	.byte	0x00, 0xf0, 0xe1, 0x02


	//----- nvinfo : EIATTR_SPARSE_MMA_MASK
	.align		4
.L_1051:
        /*0018*/ 	.byte	0x03, 0x50
        /*001a*/ 	.short	0x0000


	//----- nvinfo : EIATTR_MAXREG_COUNT
	.align		4
        /*001c*/ 	.byte	0x03, 0x1b
        /*001e*/ 	.short	0x0060


	//----- nvinfo : EIATTR_NUM_BARRIERS
	.align		4
        /*0020*/ 	.byte	0x02, 0x4c
        /*0022*/ 	.byte	0x01
	.zero		1


	//----- nvinfo : EIATTR_ANNOTATIONS
	.align		4
        /*0024*/ 	.byte	0x04, 0x55
        /*0026*/ 	.short	(.L_1053 - .L_1052)


	//   ....[0]....
.L_1052:
        /* <DEDUP_REMOVED lines=761> */


	//----- nvinfo : EIATTR_MERCURY_ISA_VERSION
	.align		4
.L_1053:
        /*2fa0*/ 	.byte	0x03, 0x5f
        /*2fa2*/ 	.short	0x0101


	//----- nvinfo : EIATTR_INT_WARP_WIDE_INSTR_OFFSETS
	.align		4
        /*2fa4*/ 	.byte	0x04, 0x31
        /*2fa6*/ 	.short	(.L_1055 - .L_1054)


	//   ....[0]....
.L_1054:
        /*2fa8*/ 	.word	0x0001b2f0


	//   ....[1]....
        /*2fac*/ 	.word	0x0001c470


	//   ....[2]....
        /*2fb0*/ 	.word	0x0001c4b0


	//   ....[3]....
        /*2fb4*/ 	.word	0x0001c4f0


	//   ....[4]....
        /*2fb8*/ 	.word	0x0001c530


	//   ....[5]....
        /*2fbc*/ 	.word	0x0001c750


	//----- nvinfo : EIATTR_COOP_GROUP_MASK_REGIDS
	.align		4
.L_1055:
        /*2fc0*/ 	.byte	0x04, 0x29
        /*2fc2*/ 	.short	(.L_1057 - .L_1056)


	//   ....[0]....
.L_1056:
        /*2fc4*/ 	.word	0xffffffff


	//   ....[1]....
        /*2fc8*/ 	.word	0xffffffff


	//   ....[2]....
        /*2fcc*/ 	.word	0xffffffff


	//   ....[3]....
        /*2fd0*/ 	.word	0xffffffff


	//   ....[4]....
        /*2fd4*/ 	.word	0xffffffff


	//   ....[5]....
        /*2fd8*/ 	.word	0xffffffff


	//   ....[6]....
        /*2fdc*/ 	.word	0xffffffff


	//   ....[7]....
        /*2fe0*/ 	.word	0xffffffff


	//   ....[8]....
        /*2fe4*/ 	.word	0xffffffff


	//   ....[9]....
        /*2fe8*/ 	.word	0xffffffff


	//----- nvinfo : EIATTR_COOP_GROUP_INSTR_OFFSETS
	.align		4
.L_1057:
        /*2fec*/ 	.byte	0x04, 0x28
        /*2fee*/ 	.short	(.L_1059 - .L_1058)


	//   ....[0]....
.L_1058:
        /*2ff0*/ 	.word	0x0001b080


	//   ....[1]....
        /*2ff4*/ 	.word	0x0001b0c0


	//   ....[2]....
        /*2ff8*/ 	.word	0x0001b190


	//   ....[3]....
        /*2ffc*/ 	.word	0x0001b1a0


	//   ....[4]....
        /*3000*/ 	.word	0x0001b1d0


	//   ....[5]....
        /*3004*/ 	.word	0x0001b1f0


	//   ....[6]....
        /*3008*/ 	.word	0x0001b220


	//   ....[7]....
        /*300c*/ 	.word	0x0001b240


	//   ....[8]....
        /*3010*/ 	.word	0x0001b290


	//   ....[9]....
        /*3014*/ 	.word	0x0001b2a0


	//----- nvinfo : EIATTR_VRC_CTA_INIT_COUNT
	.align		4
.L_1059:
        /*3018*/ 	.byte	0x02, 0x4a
	.zero		1
	.zero		1


	//----- nvinfo : EIATTR_EXIT_INSTR_OFFSETS
	.align		4
        /*301c*/ 	.byte	0x04, 0x1c
        /*301e*/ 	.short	(.L_1061 - .L_1060)


	//   ....[0]....
.L_1060:
        /*3020*/ 	.word	0x0001d1f0


	//   ....[1]....
        /*3024*/ 	.word	0x0001d320


	//   ....[2]....
        /*3028*/ 	.word	0x0001d900


	//   ....[3]....
        /*302c*/ 	.word	0x0001deb0


	//----- nvinfo : EIATTR_MAX_THREADS
	.align		4
.L_1061:
        /*3030*/ 	.byte	0x04, 0x05
        /*3032*/ 	.short	(.L_1063 - .L_1062)
.L_1062:
        /*3034*/ 	.word	0x00000280
        /*3038*/ 	.word	0x00000001
        /*303c*/ 	.word	0x00000001


	//----- nvinfo : EIATTR_CRS_STACK_SIZE
	.align		4
.L_1063:
        /*3040*/ 	.byte	0x04, 0x1e
        /*3042*/ 	.short	(.L_1065 - .L_1064)
.L_1064:
        /*3044*/ 	.word	0x00000000


	//----- nvinfo : EIATTR_CBANK_PARAM_SIZE
	.align		4
.L_1065:
        /*3048*/ 	.byte	0x03, 0x19
        /*304a*/ 	.short	0x00b8


	//----- nvinfo : EIATTR_PARAM_CBANK
	.align		4
        /*304c*/ 	.byte	0x04, 0x0a
        /*304e*/ 	.short	(.L_1067 - .L_1066)
	.align		4
.L_1066:
        /*3050*/ 	.word	index@(.nv.constant0._Z35group_norm_nhwc_bwd_one_pass_kernelI11Fp32IOFp32WLi512ELi160ELi640EEv26Group_norm_nhwc_bwd_params)
        /*3054*/ 	.short	0x0380
        /*3056*/ 	.short	0x00b8


	//----- nvinfo : EIATTR_SW_WAR
	.align		4
.L_1067:
        /*3058*/ 	.byte	0x04, 0x36
        /*305a*/ 	.short	(.L_1069 - .L_1068)
.L_1068:
        /*305c*/ 	.word	0x00000008
.L_1069:


//--------------------- .nv.info._Z35group_norm_nhwc_bwd_one_pass_kernelI11Fp32IOBf16WLi64ELi160ELi640EEv26Group_norm_nhwc_bwd_params --------------------------
	.section	.nv.info._Z35group_norm_nhwc_bwd_one_pass_kernelI11Fp32IOBf16WLi64ELi160ELi640EEv26Group_norm_nhwc_bwd_params,"",@"SHT_CUDA_INFO"
	.sectionflags	@""
	.align	4


	//----- nvinfo : EIATTR_CUDA_API_VERSION
	.align		4
        /*0000*/ 	.byte	0x04, 0x37
        /*0002*/ 	.short	(.L_1071 - .L_1070)
.L_1070:
        /*0004*/ 	.word	0x00000082


	//----- nvinfo : EIATTR_KPARAM_INFO
	.align		4
.L_1071:
        /*0008*/ 	.byte	0x04, 0x17
        /*000a*/ 	.short	(.L_1073 - .L_1072)
.L_1072:
        /*000c*/ 	.word	0x00000000
        /*0010*/ 	.short	0x0000
        /*0012*/ 	.short	0x0000
        /*0014*/ 	.byte	0x00, 0xf0, 0xe1, 0x02


	//----- nvinfo : EIATTR_SPARSE_MMA_MASK
	.align		4
.L_1073:
        /*0018*/ 	.byte	0x03, 0x50
        /*001a*/ 	.short	0x0000


	//----- nvinfo : EIATTR_MAXREG_COUNT
	.align		4
        /*001c*/ 	.byte	0x03, 0x1b
        /*001e*/ 	.short	0x0060


	//----- nvinfo : EIATTR_NUM_BARRIERS
	.align		4
        /*0020*/ 	.byte	0x02, 0x4c
        /*0022*/ 	.byte	0x01
	.zero		1


	//----- nvinfo : EIATTR_MERCURY_ISA_VERSION
	.align		4
        /*0024*/ 	.byte	0x03, 0x5f
        /*0026*/ 	.short	0x0101


	//----- nvinfo : EIATTR_COOP_GROUP_MASK_REGIDS
	.align		4
        /*0028*/ 	.byte	0x04, 0x29
        /*002a*/ 	.short	(.L_1075 - .L_1074)


	//   ....[0]....
.L_1074:
        /*002c*/ 	.word	0xffffffff


	//   ....[1]....
        /*0030*/ 	.word	0xffffffff


	//   ....[2]....
        /*0034*/ 	.word	0xffffffff


	//   ....[3]....
        /*0038*/ 	.word	0xffffffff


	//   ....[4]....
        /*003c*/ 	.word	0xffffffff


	//   ....[5]....
        /*0040*/ 	.word	0xffffffff


	//   ....[6]....
        /*0044*/ 	.word	0xffffffff


	//   ....[7]....
        /*0048*/ 	.word	0xffffffff


	//   ....[8]....
        /*004c*/ 	.word	0xffffffff


	//   ....[9]....
        /*0050*/ 	.word	0xffffffff


	//----- nvinfo : EIATTR_COOP_GROUP_INSTR_OFFSETS
	.align		4
.L_1075:
        /*0054*/ 	.byte	0x04, 0x28
        /*0056*/ 	.short	(.L_1077 - .L_1076)


	//   ....[0]....
.L_1076:
        /*0058*/ 	.word	0x000029a0


	//   ....[1]....
        /*005c*/ 	.word	0x000029e0


	//   ....[2]....
        /*0060*/ 	.word	0x00002a50


	//   ....[3]....
        /*0064*/ 	.word	0x00002a70


	//   ....[4]....
        /*0068*/ 	.word	0x00002ab0


	//   ....[5]....
        /*006c*/ 	.word	0x00002ad0


	//   ....[6]....
        /*0070*/ 	.word	0x00002b00


	//   ....[7]....
        /*0074*/ 	.word	0x00002b20


	//   ....[8]....
        /*0078*/ 	.word	0x00002b70


	//   ....[9]....
        /*007c*/ 	.word	0x00002b80


	//----- nvinfo : EIATTR_VRC_CTA_INIT_COUNT
	.align		4
.L_1077:
        /*0080*/ 	.byte	0x02, 0x4a
	.zero		1
	.zero		1


	//----- nvinfo : EIATTR_EXIT_INSTR_OFFSETS
	.align		4
        /*0084*/ 	.byte	0x04, 0x1c
        /*0086*/ 	.short	(.L_1079 - .L_1078)


	//   ....[0]....
.L_1078:
        /*0088*/ 	.word	0x000056c0


	//   ....[1]....
        /*008c*/ 	.word	0x00005800


	//   ....[2]....
        /*0090*/ 	.word	0x00005e20


	//   ....[3]....
        /*0094*/ 	.word	0x00006420


	//----- nvinfo : EIATTR_MAX_THREADS
	.align		4
.L_1079:
        /*0098*/ 	.byte	0x04, 0x05
        /*009a*/ 	.short	(.L_1081 - .L_1080)
.L_1080:
        /*009c*/ 	.word	0x00000280
        /*00a0*/ 	.word	0x00000001
        /*00a4*/ 	.word	0x00000001


	//----- nvinfo : EIATTR_CRS_STACK_SIZE
	.align		4
.L_1081:
        /*00a8*/ 	.byte	0x04, 0x1e
        /*00aa*/ 	.short	(.L_1083 - .L_1082)
.L_1082:
        /*00ac*/ 	.word	0x00000000


	//----- nvinfo : EIATTR_CBANK_PARAM_SIZE
	.align		4
.L_1083:
        /*00b0*/ 	.byte	0x03, 0x19
        /*00b2*/ 	.short	0x00b8


	//----- nvinfo : EIATTR_PARAM_CBANK
	.align		4
        /*00b4*/ 	.byte	0x04, 0x0a
        /*00b6*/ 	.short	(.L_1085 - .L_1084)
	.align		4
.L_1084:
        /*00b8*/ 	.word	index@(.nv.constant0._Z35group_norm_nhwc_bwd_one_pass_kernelI11Fp32IOBf16WLi64ELi160ELi640EEv26Group_norm_nhwc_bwd_params)
        /*00bc*/ 	.short	0x0380
        /*00be*/ 	.short	0x00b8


	//----- nvinfo : EIATTR_SW_WAR
	.align		4
.L_1085:
        /*00c0*/ 	.byte	0x04, 0x36
        /*00c2*/ 	.short	(.L_1087 - .L_1086)
.L_1086:
        /*00c4*/ 	.word	0x00000008
.L_1087:


//--------------------- .nv.info._Z35group_norm_nhwc_bwd_one_pass_kernelI11Fp32IOBf16WLi128ELi160ELi640EEv26Group_norm_nhwc_bwd_params --------------------------
	.section	.nv.info._Z35group_norm_nhwc_bwd_one_pass_kernelI11Fp32IOBf16WLi128ELi160ELi640EEv26Group_norm_nhwc_bwd_params,"",@"SHT_CUDA_INFO"
	.sectionflags	@""
	.align	4


	//----- nvinfo : EIATTR_CUDA_API_VERSION
	.align		4
        /*0000*/ 	.byte	0x04, 0x37
        /*0002*/ 	.short	(.L_1089 - .L_1088)
.L_1088:
        /*0004*/ 	.word	0x00000082


	//----- nvinfo : EIATTR_KPARAM_INFO
	.align		4
.L_1089:
        /*0008*/ 	.byte	0x04, 0x17
        /*000a*/ 	.short	(.L_1091 - .L_1090)
.L_1090:
        /*000c*/ 	.word	0x00000000
        /*0010*/ 	.short	0x0000
        /*0012*/ 	.short	0x0000
        /*0014*/ 	.byte	0x00, 0xf0, 0xe1, 0x02


	//----- nvinfo : EIATTR_SPARSE_MMA_MASK
	.align		4
.L_1091:
        /*0018*/ 	.byte	0x03, 0x50
        /*001a*/ 	.short	0x0000


	//----- nvinfo : EIATTR_MAXREG_COUNT
	.align		4
        /*001c*/ 	.byte	0x03, 0x1b
        /*001e*/ 	.short	0x0060


	//----- nvinfo : EIATTR_NUM_BARRIERS
	.align		4
        /*0020*/ 	.byte	0x02, 0x4c
        /*0022*/ 	.byte	0x01
	.zero		1


	//----- nvinfo : EIATTR_MERCURY_ISA_VERSION
	.align		4
        /*0024*/ 	.byte	0x03, 0x5f
        /*0026*/ 	.short	0x0101


	//----- nvinfo : EIATTR_INT_WARP_WIDE_INSTR_OFFSETS
	.align		4
        /*0028*/ 	.byte	0x04, 0x31
        /*002a*/ 	.short	(.L_1093 - .L_1092)


	//   ....[0]....
.L_1092:
        /*002c*/ 	.word	0x00004dd0


	//----- nvinfo : EIATTR_COOP_GROUP_MASK_REGIDS
	.align		4
.L_1093:
        /*0030*/ 	.byte	0x04, 0x29
        /*0032*/ 	.short	(.L_1095 - .L_1094)


	//   ....[0]....
.L_1094:
        /*0034*/ 	.word	0xffffffff


	//   ....[1]....
        /*0038*/ 	.word	0xffffffff


	//   ....[2]....
        /*003c*/ 	.word	0xffffffff


	//   ....[3]....
        /*0040*/ 	.word	0xffffffff


	//   ....[4]....
        /*0044*/ 	.word	0xffffffff


	//   ....[5]....
        /*0048*/ 	.word	0xffffffff


	//   ....[6]....
        /*004c*/ 	.word	0xffffffff


	//   ....[7]....
        /*0050*/ 	.word	0xffffffff


	//   ....[8]....
        /*0054*/ 	.word	0xffffffff


	//   ....[9]....
        /*0058*/ 	.word	0xffffffff


	//----- nvinfo : EIATTR_COOP_GROUP_INSTR_OFFSETS
	.align		4
.L_1095:
        /*005c*/ 	.byte	0x04, 0x28
        /*005e*/ 	.short	(.L_1097 - .L_1096)


	//   ....[0]....
.L_1096:
        /*0060*/ 	.word	0x00004b80


	//   ....[1]....
        /*0064*/ 	.word	0x00004ba0


	//   ....[2]....
        /*0068*/ 	.word	0x00004c60


	//   ....[3]....
        /*006c*/ 	.word	0x00004c70


	//   ....[4]....
        /*0070*/ 	.word	0x00004ca0


	//   ....[5]....
        /*0074*/ 	.word	0x00004cc0


	//   ....[6]....
        /*0078*/ 	.word	0x00004cf0


	//   ....[7]....
        /*007c*/ 	.word	0x00004d10


	//   ....[8]....
        /*0080*/ 	.word	0x00004d60


	//   ....[9]....
        /*0084*/ 	.word	0x00004d70


	//----- nvinfo : EIATTR_VRC_CTA_INIT_COUNT
	.align		4
.L_1097:
        /*0088*/ 	.byte	0x02, 0x4a
	.zero		1
	.zero		1


	//----- nvinfo : EIATTR_EXIT_INSTR_OFFSETS
	.align		4
        /*008c*/ 	.byte	0x04, 0x1c
        /*008e*/ 	.short	(.L_1099 - .L_1098)


	//   ....[0]....
.L_1098:
        /*0090*/ 	.word	0x00009ce0


	//   ....[1]....
        /*0094*/ 	.word	0x00009e10


	//   ....[2]....
        /*0098*/ 	.word	0x0000a420


	//   ....[3]....
        /*009c*/ 	.word	0x0000aa20


	//----- nvinfo : EIATTR_MAX_THREADS
	.align		4
.L_1099:
        /*00a0*/ 	.byte	0x04, 0x05
        /*00a2*/ 	.short	(.L_1101 - .L_1100)
.L_1100:
        /*00a4*/ 	.word	0x00000280
        /*00a8*/ 	.word	0x00000001
        /*00ac*/ 	.word	0x00000001


	//----- nvinfo : EIATTR_CRS_STACK_SIZE
	.align		4
.L_1101:
        /*00b0*/ 	.byte	0x04, 0x1e
        /*00b2*/ 	.short	(.L_1103 - .L_1102)
.L_1102:
        /*00b4*/ 	.word	0x00000000


	//----- nvinfo : EIATTR_CBANK_PARAM_SIZE
	.align		4
.L_1103:
        /*00b8*/ 	.byte	0x03, 0x19
        /*00ba*/ 	.short	0x00b8


	//----- nvinfo : EIATTR_PARAM_CBANK
	.align		4
        /*00bc*/ 	.byte	0x04, 0x0a
        /*00be*/ 	.short	(.L_1105 - .L_1104)
	.align		4
.L_1104:
        /*00c0*/ 	.word	index@(.nv.constant0._Z35group_norm_nhwc_bwd_one_pass_kernelI11Fp32IOBf16WLi128ELi160ELi640EEv26Group_norm_nhwc_bwd_params)
        /*00c4*/ 	.short	0x0380
        /*00c6*/ 	.short	0x00b8


	//----- nvinfo : EIATTR_SW_WAR
	.align		4
.L_1105:
        /*00c8*/ 	.byte	0x04, 0x36
        /*00ca*/ 	.short	(.L_1107 - .L_1106)
.L_1106:
        /*00cc*/ 	.word	0x00000008
.L_1107:


//--------------------- .nv.info._Z35group_norm_nhwc_bwd_one_pass_kernelI11Fp32IOBf16WLi256ELi160ELi640EEv26Group_norm_nhwc_bwd_params --------------------------
	.section	.nv.info._Z35group_norm_nhwc_bwd_one_pass_kernelI11Fp32IOBf16WLi256ELi160ELi640EEv26Group_norm_nhwc_bwd_params,"",@"SHT_CUDA_INFO"
	.sectionflags	@""
	.align	4


	//----- nvinfo : EIATTR_CUDA_API_VERSION
	.align		4
        /*0000*/ 	.byte	0x04, 0x37
        /*0002*/ 	.short	(.L_1109 - .L_1108)
.L_1108:
        /*0004*/ 	.word	0x00000082


	//----- nvinfo : EIATTR_KPARAM_INFO
	.align		4
.L_1109:
        /*0008*/ 	.byte	0x04, 0x17
        /*000a*/ 	.short	(.L_1111 - .L_1110)
.L_1110:
        /*000c*/ 	.word	0x00000000
        /*0010*/ 	.short	0x0000
        /*0012*/ 	.short	0x0000
        /*0014*/ 	.byte	0x00, 0xf0, 0xe1, 0x02


	//----- nvinfo : EIATTR_SPARSE_MMA_MASK
	.align		4
.L_1111:
        /*0018*/ 	.byte	0x03, 0x50
        /*001a*/ 	.short	0x0000


	//----- nvinfo : EIATTR_MAXREG_COUNT
	.align		4
        /*001c*/ 	.byte	0x03, 0x1b
        /*001e*/ 	.short	0x0060


	//----- nvinfo : EIATTR_NUM_BARRIERS
	.align		4
        /*0020*/ 	.byte	0x02, 0x4c
        /*0022*/ 	.byte	0x01
	.zero		1


	//----- nvinfo : EIATTR_ANNOTATIONS
	.align		4
        /*0024*/ 	.byte	0x04, 0x55
        /*0026*/ 	.short	(.L_1113 - .L_1112)


	//   ....[0]....
.L_1112:
        /* <DEDUP_REMOVED lines=366> */


	//----- nvinfo : EIATTR_MERCURY_ISA_VERSION
	.align		4
.L_1113:
        /*16f8*/ 	.byte	0x03, 0x5f
        /*16fa*/ 	.short	0x0101


	//----- nvinfo : EIATTR_INT_WARP_WIDE_INSTR_OFFSETS
	.align		4
        /*16fc*/ 	.byte	0x04, 0x31
        /*16fe*/ 	.short	(.L_1115 - .L_1114)


	//   ....[0]....
.L_1114:
        /*1700*/ 	.word	0x0000e0a0


	//   ....[1]....
        /*1704*/ 	.word	0x0000f220


	//   ....[2]....
        /*1708*/ 	.word	0x0000f260


	//   ....[3]....
        /*170c*/ 	.word	0x0000f2a0


	//   ....[4]....
        /*1710*/ 	.word	0x0000f2e0


	//   ....[5]....
        /*1714*/ 	.word	0x0000f500


	//----- nvinfo : EIATTR_COOP_GROUP_MASK_REGIDS
	.align		4
.L_1115:
        /*1718*/ 	.byte	0x04, 0x29
        /*171a*/ 	.short	(.L_1117 - .L_1116)


	//   ....[0]....
.L_1116:
        /*171c*/ 	.word	0xffffffff


	//   ....[1]....
        /*1720*/ 	.word	0xffffffff


	//   ....[2]....
        /*1724*/ 	.word	0xffffffff


	//   ....[3]....
        /*1728*/ 	.word	0xffffffff


	//   ....[4]....
        /*172c*/ 	.word	0xffffffff


	//   ....[5]....
        /*1730*/ 	.word	0xffffffff


	//   ....[6]....
        /*1734*/ 	.word	0xffffffff


	//   ....[7]....
        /*1738*/ 	.word	0xffffffff


	//   ....[8]....
        /*173c*/ 	.word	0xffffffff


	//   ....[9]....
        /*1740*/ 	.word	0xffffffff


	//----- nvinfo : EIATTR_COOP_GROUP_INSTR_OFFSETS
	.align		4
.L_1117:
        /*1744*/ 	.byte	0x04, 0x28
        /*1746*/ 	.short	(.L_1119 - .L_1118)


	//   ....[0]....
.L_1118:
        /*1748*/ 	.word	0x0000de40


	//   ....[1]....
        /*174c*/ 	.word	0x0000de70


	//   ....[2]....
        /*1750*/ 	.word	0x0000df40


	//   ....[3]....
        /*1754*/ 	.word	0x0000df50


	//   ....[4]....
        /*1758*/ 	.word	0x0000df80


	//   ....[5]....
        /*175c*/ 	.word	0x0000dfa0


	//   ....[6]....
        /*1760*/ 	.word	0x0000dfd0


	//   ....[7]....
        /*1764*/ 	.word	0x0000dff0


	//   ....[8]....
        /*1768*/ 	.word	0x0000e040


	//   ....[9]....
        /*176c*/ 	.word	0x0000e050


	//----- nvinfo : EIATTR_VRC_CTA_INIT_COUNT
	.align		4
.L_1119:
        /*1770*/ 	.byte	0x02, 0x4a
	.zero		1
	.zero		1


	//----- nvinfo : EIATTR_EXIT_INSTR_OFFSETS
	.align		4
        /*1774*/ 	.byte	0x04, 0x1c
        /*1776*/ 	.short	(.L_1121 - .L_1120)


	//   ....[0]....
.L_1120:
        /*1778*/ 	.word	0x0000ffa0


	//   ....[1]....
        /*177c*/ 	.word	0x000100d0


	//   ....[2]....
        /*1780*/ 	.word	0x000106d0


	//   ....[3]....
        /*1784*/ 	.word	0x00010cd0


	//----- nvinfo : EIATTR_MAX_THREADS
	.align		4
.L_1121:
        /*1788*/ 	.byte	0x04, 0x05
        /*178a*/ 	.short	(.L_1123 - .L_1122)
.L_1122:
        /*178c*/ 	.word	0x00000280
        /*1790*/ 	.word	0x00000001
        /*1794*/ 	.word	0x00000001


	//----- nvinfo : EIATTR_CRS_STACK_SIZE
	.align		4
.L_1123:
        /*1798*/ 	.byte	0x04, 0x1e
        /*179a*/ 	.short	(.L_1125 - .L_1124)
.L_1124:
        /*179c*/ 	.word	0x00000000


	//----- nvinfo : EIATTR_CBANK_PARAM_SIZE
	.align		4
.L_1125:
        /*17a0*/ 	.byte	0x03, 0x19
        /*17a2*/ 	.short	0x00b8


	//----- nvinfo : EIATTR_PARAM_CBANK
	.align		4
        /*17a4*/ 	.byte	0x04, 0x0a
        /*17a6*/ 	.short	(.L_1127 - .L_1126)
	.align		4
.L_1126:
        /*17a8*/ 	.word	index@(.nv.constant0._Z35group_norm_nhwc_bwd_one_pass_kernelI11Fp32IOBf16WLi256ELi160ELi640EEv26Group_norm_nhwc_bwd_params)
        /*17ac*/ 	.short	0x0380
        /*17ae*/ 	.short	0x00b8


	//----- nvinfo : EIATTR_SW_WAR
	.align		4
.L_1127:
        /*17b0*/ 	.byte	0x04, 0x36
        /*17b2*/ 	.short	(.L_1129 - .L_1128)
.L_1128:
        /*17b4*/ 	.word	0x00000008
.L_1129:


//--------------------- .nv.info._Z35group_norm_nhwc_bwd_one_pass_kernelI11Fp32IOBf16WLi512ELi160ELi640EEv26Group_norm_nhwc_bwd_params --------------------------
	.section	.nv.info._Z35group_norm_nhwc_bwd_one_pass_kernelI11Fp32IOBf16WLi512ELi160ELi640EEv26Group_norm_nhwc_bwd_params,"",@"SHT_CUDA_INFO"
	.sectionflags	@""
	.align	4


	//----- nvinfo : EIATTR_CUDA_API_VERSION
	.align		4
        /*0000*/ 	.byte	0x04, 0x37
        /*0002*/ 	.short	(.L_1131 - .L_1130)
.L_1130:
        /*0004*/ 	.word	0x00000082


	//----- nvinfo : EIATTR_KPARAM_INFO
	.align		4
.L_1131:
        /*0008*/ 	.byte	0x04, 0x17
        /*000a*/ 	.short	(.L_1133 - .L_1132)
.L_1132:
        /*000c*/ 	.word	0x00000000
        /*0010*/ 	.short	0x0000
        /*0012*/ 	.short	0x0000
        /*0014*/ 	.byte	0x00, 0xf0, 0xe1, 0x02


	//----- nvinfo : EIATTR_SPARSE_MMA_MASK
	.align		4
.L_1133:
        /*0018*/ 	.byte	0x03, 0x50
        /*001a*/ 	.short	0x0000


	//----- nvinfo : EIATTR_MAXREG_COUNT
	.align		4
        /*001c*/ 	.byte	0x03, 0x1b
        /*001e*/ 	.short	0x0060


	//----- nvinfo : EIATTR_NUM_BARRIERS
	.align		4
        /*0020*/ 	.byte	0x02, 0x4c
        /*0022*/ 	.byte	0x01
	.zero		1


	//----- nvinfo : EIATTR_ANNOTATIONS
	.align		4
        /*0024*/ 	.byte	0x04, 0x55
        /*0026*/ 	.short	(.L_1135 - .L_1134)


	//   ....[0]....
.L_1134:
        /* <DEDUP_REMOVED lines=773> */


	//----- nvinfo : EIATTR_MERCURY_ISA_VERSION
	.align		4
.L_1135:
        /*3060*/ 	.byte	0x03, 0x5f
        /*3062*/ 	.short	0x0101


	//----- nvinfo : EIATTR_INT_WARP_WIDE_INSTR_OFFSETS
	.align		4
        /*3064*/ 	.byte	0x04, 0x31
        /*3066*/ 	.short	(.L_1137 - .L_1136)


	//   ....[0]....
.L_1136:
        /*3068*/ 	.word	0x0001b740


	//   ....[1]....
        /*306c*/ 	.word	0x0001c8c0


	//   ....[2]....
        /*3070*/ 	.word	0x0001c900


	//   ....[3]....
        /*3074*/ 	.word	0x0001c940


	//   ....[4]....
        /*3078*/ 	.word	0x0001c980


	//   ....[5]....
        /*307c*/ 	.word	0x0001cba0


	//----- nvinfo : EIATTR_COOP_GROUP_MASK_REGIDS
	.align		4
.L_1137:
        /*3080*/ 	.byte	0x04, 0x29
        /*3082*/ 	.short	(.L_1139 - .L_1138)


	//   ....[0]....
.L_1138:
        /*3084*/ 	.word	0xffffffff


	//   ....[1]....
        /*3088*/ 	.word	0xffffffff


	//   ....[2]....
        /*308c*/ 	.word	0xffffffff


	//   ....[3]....
        /*3090*/ 	.word	0xffffffff


	//   ....[4]....
        /*3094*/ 	.word	0xffffffff


	//   ....[5]....
        /*3098*/ 	.word	0xffffffff


	//   ....[6]....
        /*309c*/ 	.word	0xffffffff


	//   ....[7]....
        /*30a0*/ 	.word	0xffffffff


	//   ....[8]....
        /*30a4*/ 	.word	0xffffffff


	//   ....[9]....
        /*30a8*/ 	.word	0xffffffff


	//----- nvinfo : EIATTR_COOP_GROUP_INSTR_OFFSETS
	.align		4
.L_1139:
        /*30ac*/ 	.byte	0x04, 0x28
        /*30ae*/ 	.short	(.L_1141 - .L_1140)


	//   ....[0]....
.L_1140:
        /*30b0*/ 	.word	0x0001b4e0


	//   ....[1]....
        /*30b4*/ 	.word	0x0001b510


	//   ....[2]....
        /*30b8*/ 	.word	0x0001b5e0


	//   ....[3]....
        /*30bc*/ 	.word	0x0001b5f0


	//   ....[4]....
        /*30c0*/ 	.word	0x0001b620


	//   ....[5]....
        /*30c4*/ 	.word	0x0001b640


	//   ....[6]....
        /*30c8*/ 	.word	0x0001b670


	//   ....[7]....
        /*30cc*/ 	.word	0x0001b690


	//   ....[8]....
        /*30d0*/ 	.word	0x0001b6e0


	//   ....[9]....
        /*30d4*/ 	.word	0x0001b6f0


	//----- nvinfo : EIATTR_VRC_CTA_INIT_COUNT
	.align		4
.L_1141:
        /*30d8*/ 	.byte	0x02, 0x4a
	.zero		1
	.zero		1


	//----- nvinfo : EIATTR_EXIT_INSTR_OFFSETS
	.align		4
        /*30dc*/ 	.byte	0x04, 0x1c
        /*30de*/ 	.short	(.L_1143 - .L_1142)


	//   ....[0]....
.L_1142:
        /*30e0*/ 	.word	0x0001d640


	//   ....[1]....
        /*30e4*/ 	.word	0x0001d770


	//   ....[2]....
        /*30e8*/ 	.word	0x0001dd70


	//   ....[3]....
        /*30ec*/ 	.word	0x0001e370


	//----- nvinfo : EIATTR_MAX_THREADS
	.align		4
.L_1143:
        /*30f0*/ 	.byte	0x04, 0x05
        /*30f2*/ 	.short	(.L_1145 - .L_1144)
.L_1144:
        /*30f4*/ 	.word	0x00000280
        /*30f8*/ 	.word	0x00000001
        /*30fc*/ 	.word	0x00000001


	//----- nvinfo : EIATTR_CRS_STACK_SIZE
	.align		4
.L_1145:
        /*3100*/ 	.byte	0x04, 0x1e
        /*3102*/ 	.short	(.L_1147 - .L_1146)
.L_1146:
        /*3104*/ 	.word	0x00000000


	//----- nvinfo : EIATTR_CBANK_PARAM_SIZE
	.align		4
.L_1147:
        /*3108*/ 	.byte	0x03, 0x19
        /*310a*/ 	.short	0x00b8


	//----- nvinfo : EIATTR_PARAM_CBANK
	.align		4
        /*310c*/ 	.byte	0x04, 0x0a
        /*310e*/ 	.short	(.L_1149 - .L_1148)
	.align		4
.L_1148:
        /*3110*/ 	.word	index@(.nv.constant0._Z35group_norm_nhwc_bwd_one_pass_kernelI11Fp32IOBf16WLi512ELi160ELi640EEv26Group_norm_nhwc_bwd_params)
        /*3114*/ 	.short	0x0380
        /*3116*/ 	.short	0x00b8


	//----- nvinfo : EIATTR_SW_WAR
	.align		4
.L_1149:
        /*3118*/ 	.byte	0x04, 0x36
        /*311a*/ 	.short	(.L_1151 - .L_1150)
.L_1150:
        /*311c*/ 	.word	0x00000008
.L_1151:


//--------------------- .nv.info._Z35group_norm_nhwc_bwd_one_pass_kernelI11Fp32IOFp16WLi64ELi160ELi640EEv26Group_norm_nhwc_bwd_params --------------------------
	.section	.nv.info._Z35group_norm_nhwc_bwd_one_pass_kernelI11Fp32IOFp16WLi64ELi160ELi640EEv26Group_norm_nhwc_bwd_params,"",@"SHT_CUDA_INFO"
	.sectionflags	@""
	.align	4


	//----- nvinfo : EIATTR_CUDA_API_VERSION
	.align		4
        /*0000*/ 	.byte	0x04, 0x37
        /*0002*/ 	.short	(.L_1153 - .L_1152)
.L_1152:
        /*0004*/ 	.word	0x00000082


	//----- nvinfo : EIATTR_KPARAM_INFO
	.align		4
.L_1153:
        /*0008*/ 	.byte	0x04, 0x17
        /*000a*/ 	.short	(.L_1155 - .L_1154)
.L_1154:
        /*000c*/ 	.word	0x00000000
        /*0010*/ 	.short	0x0000
        /*0012*/ 	.short	0x0000
        /*0014*/ 	.byte	0x00, 0xf0, 0xe1, 0x02


	//----- nvinfo : EIATTR_SPARSE_MMA_MASK
	.align		4
.L_1155:
        /*0018*/ 	.byte	0x03, 0x50
        /*001a*/ 	.short	0x0000


	//----- nvinfo : EIATTR_MAXREG_COUNT
	.align		4
        /*001c*/ 	.byte	0x03, 0x1b
        /*001e*/ 	.short	0x0060


	//----- nvinfo : EIATTR_NUM_BARRIERS
	.align		4
        /*0020*/ 	.byte	0x02, 0x4c
        /*0022*/ 	.byte	0x01
	.zero		1


	//----- nvinfo : EIATTR_MERCURY_ISA_VERSION
	.align		4
        /*0024*/ 	.byte	0x03, 0x5f
        /*0026*/ 	.short	0x0101


	//----- nvinfo : EIATTR_COOP_GROUP_MASK_REGIDS
	.align		4
        /*0028*/ 	.byte	0x04, 0x29
        /*002a*/ 	.short	(.L_1157 - .L_1156)


	//   ....[0]....
.L_1156:
        /*002c*/ 	.word	0xffffffff


	//   ....[1]....
        /*0030*/ 	.word	0xffffffff


	//   ....[2]....
        /*0034*/ 	.word	0xffffffff


	//   ....[3]....
        /*0038*/ 	.word	0xffffffff


	//   ....[4]....
        /*003c*/ 	.word	0xffffffff


	//   ....[5]....
        /*0040*/ 	.word	0xffffffff


	//   ....[6]....
        /*0044*/ 	.word	0xffffffff


	//   ....[7]....
        /*0048*/ 	.word	0xffffffff


	//   ....[8]....
        /*004c*/ 	.word	0xffffffff


	//   ....[9]....
        /*0050*/ 	.word	0xffffffff


	//----- nvinfo : EIATTR_COOP_GROUP_INSTR_OFFSETS
	.align		4
.L_1157:
        /*0054*/ 	.byte	0x04, 0x28
        /*0056*/ 	.short	(.L_1159 - .L_1158)


	//   ....[0]....
.L_1158:
        /*0058*/ 	.word	0x000029a0


	//   ....[1]....
        /*005c*/ 	.word	0x000029e0


	//   ....[2]....
        /*0060*/ 	.word	0x00002a50


	//   ....[3]....
        /*0064*/ 	.word	0x00002a70


	//   ....[4]....
        /*0068*/ 	.word	0x00002ab0


	//   ....[5]....
        /*006c*/ 	.word	0x00002ad0


	//   ....[6]....
        /*0070*/ 	.word	0x00002b00


	//   ....[7]....
        /*0074*/ 	.word	0x00002b20


	//   ....[8]....
        /*0078*/ 	.word	0x00002b70


	//   ....[9]....
        /*007c*/ 	.word	0x00002b80


	//----- nvinfo : EIATTR_VRC_CTA_INIT_COUNT
	.align		4
.L_1159:
        /*0080*/ 	.byte	0x02, 0x4a
	.zero		1
	.zero		1


	//----- nvinfo : EIATTR_EXIT_INSTR_OFFSETS
	.align		4
        /*0084*/ 	.byte	0x04, 0x1c
        /*0086*/ 	.short	(.L_1161 - .L_1160)


	//   ....[0]....
.L_1160:
        /*0088*/ 	.word	0x000056c0


	//   ....[1]....
        /*008c*/ 	.word	0x00005800


	//   ....[2]....
        /*0090*/ 	.word	0x00005e20


	//   ....[3]....
        /*0094*/ 	.word	0x00006420


	//----- nvinfo : EIATTR_MAX_THREADS
	.align		4
.L_1161:
        /*0098*/ 	.byte	0x04, 0x05
        /*009a*/ 	.short	(.L_1163 - .L_1162)
.L_1162:
        /*009c*/ 	.word	0x00000280
        /*00a0*/ 	.word	0x00000001
        /*00a4*/ 	.word	0x00000001


	//----- nvinfo : EIATTR_CRS_STACK_SIZE
	.align		4
.L_1163:
        /*00a8*/ 	.byte	0x04, 0x1e
        /*00aa*/ 	.short	(.L_1165 - .L_1164)
.L_1164:
        /*00ac*/ 	.word	0x00000000


	//----- nvinfo : EIATTR_CBANK_PARAM_SIZE
	.align		4
.L_1165:
        /*00b0*/ 	.byte	0x03, 0x19
        /*00b2*/ 	.short	0x00b8


	//----- nvinfo : EIATTR_PARAM_CBANK
	.align		4
        /*00b4*/ 	.byte	0x04, 0x0a
        /*00b6*/ 	.short	(.L_1167 - .L_1166)
	.align		4
.L_1166:
        /*00b8*/ 	.word	index@(.nv.constant0._Z35group_norm_nhwc_bwd_one_pass_kernelI11Fp32IOFp16WLi64ELi160ELi640EEv26Group_norm_nhwc_bwd_params)
        /*00bc*/ 	.short	0x0380
        /*00be*/ 	.short	0x00b8


	//----- nvinfo : EIATTR_SW_WAR
	.align		4
.L_1167:
        /*00c0*/ 	.byte	0x04, 0x36
        /*00c2*/ 	.short	(.L_1169 - .L_1168)
.L_1168:
        /*00c4*/ 	.word	0x00000008
.L_1169:


//--------------------- .nv.info._Z35group_norm_nhwc_bwd_one_pass_kernelI11Fp32IOFp16WLi128ELi160ELi640EEv26Group_norm_nhwc_bwd_params --------------------------
	.section	.nv.info._Z35group_norm_nhwc_bwd_one_pass_kernelI11Fp32IOFp16WLi128ELi160ELi640EEv26Group_norm_nhwc_bwd_params,"",@"SHT_CUDA_INFO"
	.sectionflags	@""
	.align	4


	//----- nvinfo : EIATTR_CUDA_API_VERSION
	.align		4
        /*0000*/ 	.byte	0x04, 0x37
        /*0002*/ 	.short	(.L_1171 - .L_1170)
.L_1170:
        /*0004*/ 	.word	0x00000082


	//----- nvinfo : EIATTR_KPARAM_INFO
	.align		4
.L_1171:
        /*0008*/ 	.byte	0x04, 0x17
        /*000a*/ 	.short	(.L_1173 - .L_1172)
.L_1172:
        /*000c*/ 	.word	0x00000000
        /*0010*/ 	.short	0x0000
        /*0012*/ 	.short	0x0000
        /*0014*/ 	.byte	0x00, 0xf0, 0xe1, 0x02


	//----- nvinfo : EIATTR_SPARSE_MMA_MASK
	.align		4
.L_1173:
        /*0018*/ 	.byte	0x03, 0x50
        /*001a*/ 	.short	0x0000


	//----- nvinfo : EIATTR_MAXREG_COUNT
	.align		4
        /*001c*/ 	.byte	0x03, 0x1b
        /*001e*/ 	.short	0x0060


	//----- nvinfo : EIATTR_NUM_BARRIERS
	.align		4
        /*0020*/ 	.byte	0x02, 0x4c
        /*0022*/ 	.byte	0x01
	.zero		1


	//----- nvinfo : EIATTR_MERCURY_ISA_VERSION
	.align		4
        /*0024*/ 	.byte	0x03, 0x5f
        /*0026*/ 	.short	0x0101


	//----- nvinfo : EIATTR_INT_WARP_WIDE_INSTR_OFFSETS
	.align		4
        /*0028*/ 	.byte	0x04, 0x31
        /*002a*/ 	.short	(.L_1175 - .L_1174)


	//   ....[0]....
.L_1174:
        /*002c*/ 	.word	0x00004dd0


	//----- nvinfo : EIATTR_COOP_GROUP_MASK_REGIDS
	.align		4
.L_1175:
        /*0030*/ 	.byte	0x04, 0x29
        /*0032*/ 	.short	(.L_1177 - .L_1176)


	//   ....[0]....
.L_1176:
        /*0034*/ 	.word	0xffffffff


	//   ....[1]....
        /*0038*/ 	.word	0xffffffff


	//   ....[2]....
        /*003c*/ 	.word	0xffffffff


	//   ....[3]....
        /*0040*/ 	.word	0xffffffff


	//   ....[4]....
        /*0044*/ 	.word	0xffffffff


	//   ....[5]....
        /*0048*/ 	.word	0xffffffff


	//   ....[6]....
        /*004c*/ 	.word	0xffffffff


	//   ....[7]....
        /*0050*/ 	.word	0xffffffff


	//   ....[8]....
        /*0054*/ 	.word	0xffffffff


	//   ....[9]....
        /*0058*/ 	.word	0xffffffff


	//----- nvinfo : EIATTR_COOP_GROUP_INSTR_OFFSETS
	.align		4
.L_1177:
        /*005c*/ 	.byte	0x04, 0x28
        /*005e*/ 	.short	(.L_1179 - .L_1178)


	//   ....[0]....
.L_1178:
        /*0060*/ 	.word	0x00004b80


	//   ....[1]....
        /*0064*/ 	.word	0x00004ba0


	//   ....[2]....
        /*0068*/ 	.word	0x00004c60


	//   ....[3]....
        /*006c*/ 	.word	0x00004c70


	//   ....[4]....
        /*0070*/ 	.word	0x00004ca0


	//   ....[5]....
        /*0074*/ 	.word	0x00004cc0


	//   ....[6]....
        /*0078*/ 	.word	0x00004cf0


	//   ....[7]....
        /*007c*/ 	.word	0x00004d10


	//   ....[8]....
        /*0080*/ 	.word	0x00004d60


	//   ....[9]....
        /*0084*/ 	.word	0x00004d70


	//----- nvinfo : EIATTR_VRC_CTA_INIT_COUNT
	.align		4
.L_1179:
        /*0088*/ 	.byte	0x02, 0x4a
	.zero		1
	.zero		1


	//----- nvinfo : EIATTR_EXIT_INSTR_OFFSETS
	.align		4
        /*008c*/ 	.byte	0x04, 0x1c
        /*008e*/ 	.short	(.L_1181 - .L_1180)


	//   ....[0]....
.L_1180:
        /*0090*/ 	.word	0x00009ce0


	//   ....[1]....
        /*0094*/ 	.word	0x00009e10


	//   ....[2]....
        /*0098*/ 	.word	0x0000a420


	//   ....[3]....
        /*009c*/ 	.word	0x0000aa20


	//----- nvinfo : EIATTR_MAX_THREADS
	.align		4
.L_1181:
        /*00a0*/ 	.byte	0x04, 0x05
        /*00a2*/ 	.short	(.L_1183 - .L_1182)
.L_1182:
        /*00a4*/ 	.word	0x00000280
        /*00a8*/ 	.word	0x00000001
        /*00ac*/ 	.word	0x00000001


	//----- nvinfo : EIATTR_CRS_STACK_SIZE
	.align		4
.L_1183:
        /*00b0*/ 	.byte	0x04, 0x1e
        /*00b2*/ 	.short	(.L_1185 - .L_1184)
.L_1184:
        /*00b4*/ 	.word	0x00000000


	//----- nvinfo : EIATTR_CBANK_PARAM_SIZE
	.align		4
.L_1185:
        /*00b8*/ 	.byte	0x03, 0x19
        /*00ba*/ 	.short	0x00b8


	//----- nvinfo : EIATTR_PARAM_CBANK
	.align		4
        /*00bc*/ 	.byte	0x04, 0x0a
        /*00be*/ 	.short	(.L_1187 - .L_1186)
	.align		4
.L_1186:
        /*00c0*/ 	.word	index@(.nv.constant0._Z35group_norm_nhwc_bwd_one_pass_kernelI11Fp32IOFp16WLi128ELi160ELi640EEv26Group_norm_nhwc_bwd_params)
        /*00c4*/ 	.short	0x0380
        /*00c6*/ 	.short	0x00b8


	//----- nvinfo : EIATTR_SW_WAR
	.align		4
.L_1187:
        /*00c8*/ 	.byte	0x04, 0x36
        /*00ca*/ 	.short	(.L_1189 - .L_1188)
.L_1188:
        /*00cc*/ 	.word	0x00000008
.L_1189:


//--------------------- .nv.info._Z35group_norm_nhwc_bwd_one_pass_kernelI11Fp32IOFp16WLi256ELi160ELi640EEv26Group_norm_nhwc_bwd_params --------------------------
	.section	.nv.info._Z35group_norm_nhwc_bwd_one_pass_kernelI11Fp32IOFp16WLi256ELi160ELi640EEv26Group_norm_nhwc_bwd_params,"",@"SHT_CUDA_INFO"
	.sectionflags	@""
	.align	4


	//----- nvinfo : EIATTR_CUDA_API_VERSION
	.align		4
        /*0000*/ 	.byte	0x04, 0x37
        /*0002*/ 	.short	(.L_1191 - .L_1190)
.L_1190:
        /*0004*/ 	.word	0x00000082


	//----- nvinfo : EIATTR_KPARAM_INFO
	.align		4
.L_1191:
        /*0008*/ 	.byte	0x04, 0x17
        /*000a*/ 	.short	(.L_1193 - .L_1192)
.L_1192:
        /*000c*/ 	.word	0x00000000
        /*0010*/ 	.short	0x0000
        /*0012*/ 	.short	0x0000
        /*0014*/ 	.byte	0x00, 0xf0, 0xe1, 0x02


	//----- nvinfo : EIATTR_SPARSE_MMA_MASK
	.align		4
.L_1193:
        /*0018*/ 	.byte	0x03, 0x50
        /*001a*/ 	.short	0x0000


	//----- nvinfo : EIATTR_MAXREG_COUNT
	.align		4
        /*001c*/ 	.byte	0x03, 0x1b
        /*001e*/ 	.short	0x0060


	//----- nvinfo : EIATTR_NUM_BARRIERS
	.align		4
        /*0020*/ 	.byte	0x02, 0x4c
        /*0022*/ 	.byte	0x01
	.zero		1


	//----- nvinfo : EIATTR_ANNOTATIONS
	.align		4
        /*0024*/ 	.byte	0x04, 0x55
        /*0026*/ 	.short	(.L_1195 - .L_1194)


	//   ....[0]....
.L_1194:
        /* <DEDUP_REMOVED lines=365> */


	//----- nvinfo : EIATTR_MERCURY_ISA_VERSION
	.align		4
.L_1195:
        /*16e8*/ 	.byte	0x03, 0x5f
        /*16ea*/ 	.short	0x0101


	//----- nvinfo : EIATTR_INT_WARP_WIDE_INSTR_OFFSETS
	.align		4
        /*16ec*/ 	.byte	0x04, 0x31
        /*16ee*/ 	.short	(.L_1197 - .L_1196)


	//   ....[0]....
.L_1196:
        /*16f0*/ 	.word	0x0000dfe0


	//   ....[1]....
        /*16f4*/ 	.word	0x0000f160


	//   ....[2]....
        /*16f8*/ 	.word	0x0000f1a0


	//   ....[3]....
        /*16fc*/ 	.word	0x0000f1e0


	//   ....[4]....
        /*1700*/ 	.word	0x0000f220


	//   ....[5]....
        /*1704*/ 	.word	0x0000f440


	//----- nvinfo : EIATTR_COOP_GROUP_MASK_REGIDS
	.align		4
.L_1197:
        /*1708*/ 	.byte	0x04, 0x29
        /*170a*/ 	.short	(.L_1199 - .L_1198)


	//   ....[0]....
.L_1198:
        /*170c*/ 	.word	0xffffffff


	//   ....[1]....
        /*1710*/ 	.word	0xffffffff


	//   ....[2]....
        /*1714*/ 	.word	0xffffffff


	//   ....[3]....
        /*1718*/ 	.word	0xffffffff


	//   ....[4]....
        /*171c*/ 	.word	0xffffffff


	//   ....[5]....
        /*1720*/ 	.word	0xffffffff


	//   ....[6]....
        /*1724*/ 	.word	0xffffffff


	//   ....[7]....
        /*1728*/ 	.word	0xffffffff


	//   ....[8]....
        /*172c*/ 	.word	0xffffffff


	//   ....[9]....
        /*1730*/ 	.word	0xffffffff


	//----- nvinfo : EIATTR_COOP_GROUP_INSTR_OFFSETS
	.align		4
.L_1199:
        /*1734*/ 	.byte	0x04, 0x28
        /*1736*/ 	.short	(.L_1201 - .L_1200)


	//   ....[0]....
.L_1200:
        /*1738*/ 	.word	0x0000dd80


	//   ....[1]....
        /*173c*/ 	.word	0x0000ddb0


	//   ....[2]....
        /*1740*/ 	.word	0x0000de80


	//   ....[3]....
        /*1744*/ 	.word	0x0000de90


	//   ....[4]....
        /*1748*/ 	.word	0x0000dec0


	//   ....[5]....
        /*174c*/ 	.word	0x0000dee0


	//   ....[6]....
        /*1750*/ 	.word	0x0000df10


	//   ....[7]....
        /*1754*/ 	.word	0x0000df30


	//   ....[8]....
        /*1758*/ 	.word	0x0000df80


	//   ....[9]....
        /*175c*/ 	.word	0x0000df90


	//----- nvinfo : EIATTR_VRC_CTA_INIT_COUNT
	.align		4
.L_1201:
        /*1760*/ 	.byte	0x02, 0x4a
	.zero		1
	.zero		1


	//----- nvinfo : EIATTR_EXIT_INSTR_OFFSETS
	.align		4
        /*1764*/ 	.byte	0x04, 0x1c
        /*1766*/ 	.short	(.L_1203 - .L_1202)


	//   ....[0]....
.L_1202:
        /*1768*/ 	.word	0x0000fee0


	//   ....[1]....
        /*176c*/ 	.word	0x00010010


	//   ....[2]....
        /*1770*/ 	.word	0x00010610


	//   ....[3]....
        /*1774*/ 	.word	0x00010c10


	//----- nvinfo : EIATTR_MAX_THREADS
	.align		4
.L_1203:
        /*1778*/ 	.byte	0x04, 0x05
        /*177a*/ 	.short	(.L_1205 - .L_1204)
.L_1204:
        /*177c*/ 	.word	0x00000280
        /*1780*/ 	.word	0x00000001
        /*1784*/ 	.word	0x00000001


	//----- nvinfo : EIATTR_CRS_STACK_SIZE
	.align		4
.L_1205:
        /*1788*/ 	.byte	0x04, 0x1e
        /*178a*/ 	.short	(.L_1207 - .L_1206)
.L_1206:
        /*178c*/ 	.word	0x00000000


	//----- nvinfo : EIATTR_CBANK_PARAM_SIZE
	.align		4
.L_1207:
        /*1790*/ 	.byte	0x03, 0x19
        /*1792*/ 	.short	0x00b8


	//----- nvinfo : EIATTR_PARAM_CBANK
	.align		4
        /*1794*/ 	.byte	0x04, 0x0a
        /*1796*/ 	.short	(.L_1209 - .L_1208)
	.align		4
.L_1208:
        /*1798*/ 	.word	index@(.nv.constant0._Z35group_norm_nhwc_bwd_one_pass_kernelI11Fp32IOFp16WLi256ELi160ELi640EEv26Group_norm_nhwc_bwd_params)
        /*179c*/ 	.short	0x0380
        /*179e*/ 	.short	0x00b8


	//----- nvinfo : EIATTR_SW_WAR
	.align		4
.L_1209:
        /*17a0*/ 	.byte	0x04, 0x36
        /*17a2*/ 	.short	(.L_1211 - .L_1210)
.L_1210:
        /*17a4*/ 	.word	0x00000008
.L_1211:


//--------------------- .nv.info._Z35group_norm_nhwc_bwd_one_pass_kernelI11Fp32IOFp16WLi512ELi160ELi640EEv26Group_norm_nhwc_bwd_params --------------------------
	.section	.nv.info._Z35group_norm_nhwc_bwd_one_pass_kernelI11Fp32IOFp16WLi512ELi160ELi640EEv26Group_norm_nhwc_bwd_params,"",@"SHT_CUDA_INFO"
	.sectionflags	@""
	.align	4


	//----- nvinfo : EIATTR_CUDA_API_VERSION
	.align		4
        /*0000*/ 	.byte	0x04, 0x37
        /*0002*/ 	.short	(.L_1213 - .L_1212)
.L_1212:
        /*0004*/ 	.word	0x00000082


	//----- nvinfo : EIATTR_KPARAM_INFO
	.align		4
.L_1213:
        /*0008*/ 	.byte	0x04, 0x17
        /*000a*/ 	.short	(.L_1215 - .L_1214)
.L_1214:
        /*000c*/ 	.word	0x00000000
        /*0010*/ 	.short	0x0000
        /*0012*/ 	.short	0x0000
        /*0014*/ 	.byte	0x00, 0xf0, 0xe1, 0x02


	//----- nvinfo : EIATTR_SPARSE_MMA_MASK
	.align		4
.L_1215:
        /*0018*/ 	.byte	0x03, 0x50
        /*001a*/ 	.short	0x0000


	//----- nvinfo : EIATTR_MAXREG_COUNT
	.align		4
        /*001c*/ 	.byte	0x03, 0x1b
        /*001e*/ 	.short	0x0060


	//----- nvinfo : EIATTR_NUM_BARRIERS
	.align		4
        /*0020*/ 	.byte	0x02, 0x4c
        /*0022*/ 	.byte	0x01
	.zero		1


	//----- nvinfo : EIATTR_ANNOTATIONS
	.align		4
        /*0024*/ 	.byte	0x04, 0x55
        /*0026*/ 	.short	(.L_1217 - .L_1216)


	//   ....[0]....
.L_1216:
        /* <DEDUP_REMOVED lines=773> */


	//----- nvinfo : EIATTR_MERCURY_ISA_VERSION
	.align		4
.L_1217:
        /*3060*/ 	.byte	0x03, 0x5f
        /*3062*/ 	.short	0x0101


	//----- nvinfo : EIATTR_INT_WARP_WIDE_INSTR_OFFSETS
	.align		4
        /*3064*/ 	.byte	0x04, 0x31
        /*3066*/ 	.short	(.L_1219 - .L_1218)


	//   ....[0]....
.L_1218:
        /*3068*/ 	.word	0x0001b6f0


	//   ....[1]....
        /*306c*/ 	.word	0x0001c870


	//   ....[2]....
        /*3070*/ 	.word	0x0001c8b0


	//   ....[3]....
        /*3074*/ 	.word	0x0001c8f0


	//   ....[4]....
        /*3078*/ 	.word	0x0001c930


	//   ....[5]....
        /*307c*/ 	.word	0x0001cb50


	//----- nvinfo : EIATTR_COOP_GROUP_MASK_REGIDS
	.align		4
.L_1219:
        /*3080*/ 	.byte	0x04, 0x29
        /*3082*/ 	.short	(.L_1221 - .L_1220)


	//   ....[0]....
.L_1220:
        /*3084*/ 	.word	0xffffffff


	//   ....[1]....
        /*3088*/ 	.word	0xffffffff


	//   ....[2]....
        /*308c*/ 	.word	0xffffffff


	//   ....[3]....
        /*3090*/ 	.word	0xffffffff


	//   ....[4]....
        /*3094*/ 	.word	0xffffffff


	//   ....[5]....
        /*3098*/ 	.word	0xffffffff


	//   ....[6]....
        /*309c*/ 	.word	0xffffffff


	//   ....[7]....
        /*30a0*/ 	.word	0xffffffff


	//   ....[8]....
        /*30a4*/ 	.word	0xffffffff


	//   ....[9]....
        /*30a8*/ 	.word	0xffffffff


	//----- nvinfo : EIATTR_COOP_GROUP_INSTR_OFFSETS
	.align		4
.L_1221:
        /*30ac*/ 	.byte	0x04, 0x28
        /*30ae*/ 	.short	(.L_1223 - .L_1222)


	//   ....[0]....
.L_1222:
        /*30b0*/ 	.word	0x0001b490


	//   ....[1]....
        /*30b4*/ 	.word	0x0001b4c0


	//   ....[2]....
        /*30b8*/ 	.word	0x0001b590


	//   ....[3]....
        /*30bc*/ 	.word	0x0001b5a0


	//   ....[4]....
        /*30c0*/ 	.word	0x0001b5d0


	//   ....[5]....
        /*30c4*/ 	.word	0x0001b5f0


	//   ....[6]....
        /*30c8*/ 	.word	0x0001b620


	//   ....[7]....
        /*30cc*/ 	.word	0x0001b640


	//   ....[8]....
        /*30d0*/ 	.word	0x0001b690


	//   ....[9]....
        /*30d4*/ 	.word	0x0001b6a0


	//----- nvinfo : EIATTR_VRC_CTA_INIT_COUNT
	.align		4
.L_1223:
        /*30d8*/ 	.byte	0x02, 0x4a
	.zero		1
	.zero		1


	//----- nvinfo : EIATTR_EXIT_INSTR_OFFSETS
	.align		4
        /*30dc*/ 	.byte	0x04, 0x1c
        /*30de*/ 	.short	(.L_1225 - .L_1224)


	//   ....[0]....
.L_1224:
        /*30e0*/ 	.word	0x0001d5f0


	//   ....[1]....
        /*30e4*/ 	.word	0x0001d720


	//   ....[2]....
        /*30e8*/ 	.word	0x0001dd20


	//   ....[3]....
        /*30ec*/ 	.word	0x0001e320


	//----- nvinfo : EIATTR_MAX_THREADS
	.align		4
.L_1225:
        /*30f0*/ 	.byte	0x04, 0x05
        /*30f2*/ 	.short	(.L_1227 - .L_1226)
.L_1226:
        /*30f4*/ 	.word	0x00000280
        /*30f8*/ 	.word	0x00000001
        /*30fc*/ 	.word	0x00000001


	//----- nvinfo : EIATTR_CRS_STACK_SIZE
	.align		4
.L_1227:
        /*3100*/ 	.byte	0x04, 0x1e
        /*3102*/ 	.short	(.L_1229 - .L_1228)
.L_1228:
        /*3104*/ 	.word	0x00000000


	//----- nvinfo : EIATTR_CBANK_PARAM_SIZE
	.align		4
.L_1229:
        /*3108*/ 	.byte	0x03, 0x19
        /*310a*/ 	.short	0x00b8


	//----- nvinfo : EIATTR_PARAM_CBANK
	.align		4
        /*310c*/ 	.byte	0x04, 0x0a
        /*310e*/ 	.short	(.L_1231 - .L_1230)
	.align		4
.L_1230:
        /*3110*/ 	.word	index@(.nv.constant0._Z35group_norm_nhwc_bwd_one_pass_kernelI11Fp32IOFp16WLi512ELi160ELi640EEv26Group_norm_nhwc_bwd_params)
        /*3114*/ 	.short	0x0380
        /*3116*/ 	.short	0x00b8


	//----- nvinfo : EIATTR_SW_WAR
	.align		4
.L_1231:
        /*3118*/ 	.byte	0x04, 0x36
        /*311a*/ 	.short	(.L_1233 - .L_1232)
.L_1232:
        /*311c*/ 	.word	0x00000008
.L_1233:


//--------------------- .nv.info._Z35group_norm_nhwc_fwd_one_pass_kernelI11Bf16IOFp32WLi64ELi160ELi640EEv26Group_norm_nhwc_fwd_params --------------------------
	.section	.nv.info._Z35group_norm_nhwc_fwd_one_pass_kernelI11Bf16IOFp32WLi64ELi160ELi640EEv26Group_norm_nhwc_fwd_params,"",@"SHT_CUDA_INFO"
	.sectionflags	@""
	.align	4


	//----- nvinfo : EIATTR_CUDA_API_VERSION
	.align		4
        /*0000*/ 	.byte	0x04, 0x37
        /*0002*/ 	.short	(.L_1235 - .L_1234)
.L_1234:
        /*0004*/ 	.word	0x00000082


	//----- nvinfo : EIATTR_KPARAM_INFO
	.align		4
.L_1235:
        /*0008*/ 	.byte	0x04, 0x17
        /*000a*/ 	.short	(.L_1237 - .L_1236)
.L_1236:
        /*000c*/ 	.word	0x00000000
        /*0010*/ 	.short	0x0000
        /*0012*/ 	.short	0x0000
        /*0014*/ 	.byte	0x00, 0xf0, 0x81, 0x02


	//----- nvinfo : EIATTR_SPARSE_MMA_MASK
	.align		4
.L_1237:
        /*0018*/ 	.byte	0x03, 0x50
        /*001a*/ 	.short	0x0000


	//----- nvinfo : EIATTR_MAXREG_COUNT
	.align		4
        /*001c*/ 	.byte	0x03, 0x1b
        /*001e*/ 	.short	0x0060


	//----- nvinfo : EIATTR_NUM_BARRIERS
	.align		4
        /*0020*/ 	.byte	0x02, 0x4c
        /*0022*/ 	.byte	0x01
	.zero		1


	//----- nvinfo : EIATTR_MERCURY_ISA_VERSION
	.align		4
        /*0024*/ 	.byte	0x03, 0x5f
        /*0026*/ 	.short	0x0101


	//----- nvinfo : EIATTR_INT_WARP_WIDE_INSTR_OFFSETS
	.align		4
        /*0028*/ 	.byte	0x04, 0x31
        /*002a*/ 	.short	(.L_1239 - .L_1238)


	//   ....[0]....
.L_1238:
        /*002c*/ 	.word	0x00001ac0


	//   ....[1]....
        /*0030*/ 	.word	0x00001b00


	//   ....[2]....
        /*0034*/ 	.word	0x00001b80


	//   ....[3]....
        /*0038*/ 	.word	0x00001b90


	//   ....[4]....
        /*003c*/ 	.word	0x00001d40


	//   ....[5]....
        /*0040*/ 	.word	0x00001d90


	//   ....[6]....
        /*0044*/ 	.word	0x00001db0


	//   ....[7]....
        /*0048*/ 	.word	0x00001de0


	//   ....[8]....
        /*004c*/ 	.word	0x00002100


	//   ....[9]....
        /*0050*/ 	.word	0x00002130


	//   ....[10]....
        /*0054*/ 	.word	0x00002150


	//   ....[11]....
        /*0058*/ 	.word	0x00002190


	//   ....[12]....
        /*005c*/ 	.word	0x000023d0


	//   ....[13]....
        /*0060*/ 	.word	0x000023f0


	//----- nvinfo : EIATTR_COOP_GROUP_MASK_REGIDS
	.align		4
.L_1239:
        /*0064*/ 	.byte	0x04, 0x29
        /*0066*/ 	.short	(.L_1241 - .L_1240)


	//   ....[0]....
.L_1240:
        /*0068*/ 	.word	0xffffffff


	//   ....[1]....
        /*006c*/ 	.word	0xffffffff


	//   ....[2]....
        /*0070*/ 	.word	0xffffffff


	//   ....[3]....
        /*0074*/ 	.word	0xffffffff


	//   ....[4]....
        /*0078*/ 	.word	0xffffffff


	//   ....[5]....
        /*007c*/ 	.word	0xffffffff


	//   ....[6]....
        /*0080*/ 	.word	0xffffffff


	//   ....[7]....
        /*0084*/ 	.word	0xffffffff


	//   ....[8]....
        /*0088*/ 	.word	0xffffffff


	//   ....[9]....
        /*008c*/ 	.word	0xffffffff


	//----- nvinfo : EIATTR_COOP_GROUP_INSTR_OFFSETS
	.align		4
.L_1241:
        /*0090*/ 	.byte	0x04, 0x28
        /*0092*/ 	.short	(.L_1243 - .L_1242)


	//   ....[0]....
.L_1242:
        /*0094*/ 	.word	0x00001110


	//   ....[1]....
        /*0098*/ 	.word	0x00001120


	//   ....[2]....
        /*009c*/ 	.word	0x00001150


	//   ....[3]....
        /*00a0*/ 	.word	0x00001160


	//   ....[4]....
        /*00a4*/ 	.word	0x000011a0


	//   ....[5]....
        /*00a8*/ 	.word	0x000011b0


	//   ....[6]....
        /*00ac*/ 	.word	0x000011f0


	//   ....[7]....
        /*00b0*/ 	.word	0x00001200


	//   ....[8]....
        /*00b4*/ 	.word	0x00001290


	//   ....[9]....
        /*00b8*/ 	.word	0x000012a0


	//----- nvinfo : EIATTR_VRC_CTA_INIT_COUNT
	.align		4
.L_1243:
        /*00bc*/ 	.byte	0x02, 0x4a
	.zero		1
	.zero		1


	//----- nvinfo : EIATTR_EXIT_INSTR_OFFSETS
	.align		4
        /*00c0*/ 	.byte	0x04, 0x1c
        /*00c2*/ 	.short	(.L_1245 - .L_1244)


	//   ....[0]....
.L_1244:
        /*00c4*/ 	.word	0x00000070


	//   ....[1]....
        /*00c8*/ 	.word	0x00004540


	//----- nvinfo : EIATTR_MAX_THREADS
	.align		4
.L_1245:
        /*00cc*/ 	.byte	0x04, 0x05
        /*00ce*/ 	.short	(.L_1247 - .L_1246)
.L_1246:
        /*00d0*/ 	.word	0x00000280
        /*00d4*/ 	.word	0x00000001
        /*00d8*/ 	.word	0x00000001


	//----- nvinfo : EIATTR_CRS_STACK_SIZE
	.align		4
.L_1247:
        /*00dc*/ 	.byte	0x04, 0x1e
        /*00de*/ 	.short	(.L_1249 - .L_1248)
.L_1248:
        /*00e0*/ 	.word	0x00000000


	//----- nvinfo : EIATTR_CBANK_PARAM_SIZE
	.align		4
.L_1249:
        /*00e4*/ 	.byte	0x03, 0x19
        /*00e6*/ 	.short	0x00a0


	//----- nvinfo : EIATTR_PARAM_CBANK
	.align		4
        /*00e8*/ 	.byte	0x04, 0x0a
        /*00ea*/ 	.short	(.L_1251 - .L_1250)
	.align		4
.L_1250:
        /*00ec*/ 	.word	index@(.nv.constant0._Z35group_norm_nhwc_fwd_one_pass_kernelI11Bf16IOFp32WLi64ELi160ELi640EEv26Group_norm_nhwc_fwd_params)
        /*00f0*/ 	.short	0x0380
        /*00f2*/ 	.short	0x00a0


	//----- nvinfo : EIATTR_SW_WAR
	.align		4
.L_1251:
        /*00f4*/ 	.byte	0x04, 0x36
        /*00f6*/ 	.short	(.L_1253 - .L_1252)
.L_1252:
        /*00f8*/ 	.word	0x00000008
.L_1253:


//--------------------- .nv.info._Z35group_norm_nhwc_fwd_one_pass_kernelI11Bf16IOFp32WLi128ELi160ELi640EEv26Group_norm_nhwc_fwd_params --------------------------
	.section	.nv.info._Z35group_norm_nhwc_fwd_one_pass_kernelI11Bf16IOFp32WLi128ELi160ELi640EEv26Group_norm_nhwc_fwd_params,"",@"SHT_CUDA_INFO"
	.sectionflags	@""
	.align	4


	//----- nvinfo : EIATTR_CUDA_API_VERSION
	.align		4
        /*0000*/ 	.byte	0x04, 0x37
        /*0002*/ 	.short	(.L_1255 - .L_1254)
.L_1254:
        /*0004*/ 	.word	0x00000082


	//----- nvinfo : EIATTR_KPARAM_INFO
	.align		4
.L_1255:
        /*0008*/ 	.byte	0x04, 0x17
        /*000a*/ 	.short	(.L_1257 - .L_1256)
.L_1256:
        /*000c*/ 	.word	0x00000000
        /*0010*/ 	.short	0x0000
        /*0012*/ 	.short	0x0000
        /*0014*/ 	.byte	0x00, 0xf0, 0x81, 0x02


	//----- nvinfo : EIATTR_SPARSE_MMA_MASK
	.align		4
.L_1257:
        /*0018*/ 	.byte	0x03, 0x50
        /*001a*/ 	.short	0x0000


	//----- nvinfo : EIATTR_MAXREG_COUNT
	.align		4
        /*001c*/ 	.byte	0x03, 0x1b
        /*001e*/ 	.short	0x0060


	//----- nvinfo : EIATTR_NUM_BARRIERS
	.align		4
        /*0020*/ 	.byte	0x02, 0x4c
        /*0022*/ 	.byte	0x01
	.zero		1


	//----- nvinfo : EIATTR_MERCURY_ISA_VERSION
	.align		4
        /*0024*/ 	.byte	0x03, 0x5f
        /*0026*/ 	.short	0x0101


	//----- nvinfo : EIATTR_COOP_GROUP_MASK_REGIDS
	.align		4
        /*0028*/ 	.byte	0x04, 0x29
        /*002a*/ 	.short	(.L_1259 - .L_1258)


	//   ....[0]....
.L_1258:
        /*002c*/ 	.word	0xffffffff


	//   ....[1]....
        /*0030*/ 	.word	0xffffffff


	//   ....[2]....
        /*0034*/ 	.word	0xffffffff


	//   ....[3]....
        /*0038*/ 	.word	0xffffffff


	//   ....[4]....
        /*003c*/ 	.word	0xffffffff


	//   ....[5]....
        /*0040*/ 	.word	0xffffffff


	//   ....[6]....
        /*0044*/ 	.word	0xffffffff


	//   ....[7]....
        /*0048*/ 	.word	0xffffffff


	//   ....[8]....
        /*004c*/ 	.word	0xffffffff


	//   ....[9]....
        /*0050*/ 	.word	0xffffffff


	//----- nvinfo : EIATTR_COOP_GROUP_INSTR_OFFSETS
	.align		4
.L_1259:
        /*0054*/ 	.byte	0x04, 0x28
        /*0056*/ 	.short	(.L_1261 - .L_1260)


	//   ....[0]....
.L_1260:
        /*0058*/ 	.word	0x00001c10


	//   ....[1]....
        /*005c*/ 	.word	0x00001c20


	//   ....[2]....
        /*0060*/ 	.word	0x00001c60


	//   ....[3]....
        /*0064*/ 	.word	0x00001c70


	//   ....[4]....
        /*0068*/ 	.word	0x00001cb0


	//   ....[5]....
        /*006c*/ 	.word	0x00001cc0


	//   ....[6]....
        /*0070*/ 	.word	0x00001d00


	//   ....[7]....
        /*0074*/ 	.word	0x00001d10


	//   ....[8]....
        /*0078*/ 	.word	0x00001da0


	//   ....[9]....
        /*007c*/ 	.word	0x00001db0


	//----- nvinfo : EIATTR_VRC_CTA_INIT_COUNT
	.align		4
.L_1261:
        /*0080*/ 	.byte	0x02, 0x4a
	.zero		1
	.zero		1


	//----- nvinfo : EIATTR_EXIT_INSTR_OFFSETS
	.align		4
        /*0084*/ 	.byte	0x04, 0x1c
        /*0086*/ 	.short	(.L_1263 - .L_1262)


	//   ....[0]....
.L_1262:
        /*0088*/ 	.word	0x00000060


	//   ....[1]....
        /*008c*/ 	.word	0x000068e0


	//----- nvinfo : EIATTR_MAX_THREADS
	.align		4
.L_1263:
        /*0090*/ 	.byte	0x04, 0x05
        /*0092*/ 	.short	(.L_1265 - .L_1264)
.L_1264:
        /*0094*/ 	.word	0x00000280
        /*0098*/ 	.word	0x00000001
        /*009c*/ 	.word	0x00000001


	//----- nvinfo : EIATTR_CRS_STACK_SIZE
	.align		4
.L_1265:
        /*00a0*/ 	.byte	0x04, 0x1e
        /*00a2*/ 	.short	(.L_1267 - .L_1266)
.L_1266:
        /*00a4*/ 	.word	0x00000000


	//----- nvinfo : EIATTR_CBANK_PARAM_SIZE
	.align		4
.L_1267:
        /*00a8*/ 	.byte	0x03, 0x19
        /*00aa*/ 	.short	0x00a0


	//----- nvinfo : EIATTR_PARAM_CBANK
	.align		4
        /*00ac*/ 	.byte	0x04, 0x0a
        /*00ae*/ 	.short	(.L_1269 - .L_1268)
	.align		4
.L_1268:
        /*00b0*/ 	.word	index@(.nv.constant0._Z35group_norm_nhwc_fwd_one_pass_kernelI11Bf16IOFp32WLi128ELi160ELi640EEv26Group_norm_nhwc_fwd_params)
        /*00b4*/ 	.short	0x0380
        /*00b6*/ 	.short	0x00a0


	//----- nvinfo : EIATTR_SW_WAR
	.align		4
.L_1269:
        /*00b8*/ 	.byte	0x04, 0x36
        /*00ba*/ 	.short	(.L_1271 - .L_1270)
.L_1270:
        /*00bc*/ 	.word	0x00000008
.L_1271:


//--------------------- .nv.info._Z35group_norm_nhwc_fwd_one_pass_kernelI11Bf16IOFp32WLi256ELi160ELi640EEv26Group_norm_nhwc_fwd_params --------------------------
	.section	.nv.info._Z35group_norm_nhwc_fwd_one_pass_kernelI11Bf16IOFp32WLi256ELi160ELi640EEv26Group_norm_nhwc_fwd_params,"",@"SHT_CUDA_INFO"
	.sectionflags	@""
	.align	4


	//----- nvinfo : EIATTR_CUDA_API_VERSION
	.align		4
        /*0000*/ 	.byte	0x04, 0x37
        /*0002*/ 	.short	(.L_1273 - .L_1272)
.L_1272:
        /*0004*/ 	.word	0x00000082


	//----- nvinfo : EIATTR_KPARAM_INFO
	.align		4
.L_1273:
        /*0008*/ 	.byte	0x04, 0x17
        /*000a*/ 	.short	(.L_1275 - .L_1274)
.L_1274:
        /*000c*/ 	.word	0x00000000
        /*0010*/ 	.short	0x0000
        /*0012*/ 	.short	0x0000
        /*0014*/ 	.byte	0x00, 0xf0, 0x81, 0x02


	//----- nvinfo : EIATTR_SPARSE_MMA_MASK
	.align		4
.L_1275:
        /*0018*/ 	.byte	0x03, 0x50
        /*001a*/ 	.short	0x0000


	//----- nvinfo : EIATTR_MAXREG_COUNT
	.align		4
        /*001c*/ 	.byte	0x03, 0x1b
        /*001e*/ 	.short	0x0060


	//----- nvinfo : EIATTR_NUM_BARRIERS
	.align		4
        /*0020*/ 	.byte	0x02, 0x4c
        /*0022*/ 	.byte	0x01
	.zero		1


	//----- nvinfo : EIATTR_MERCURY_ISA_VERSION
	.align		4
        /*0024*/ 	.byte	0x03, 0x5f
        /*0026*/ 	.short	0x0101


	//----- nvinfo : EIATTR_COOP_GROUP_MASK_REGIDS
	.align		4
        /*0028*/ 	.byte	0x04, 0x29
        /*002a*/ 	.short	(.L_1277 - .L_1276)


	//   ....[0]....
.L_1276:
        /*002c*/ 	.word	0xffffffff


	//   ....[1]....
        /*0030*/ 	.word	0xffffffff


	//   ....[2]....
        /*0034*/ 	.word	0xffffffff


	//   ....[3]....
        /*0038*/ 	.word	0xffffffff


	//   ....[4]....
        /*003c*/ 	.word	0xffffffff


	//   ....[5]....
        /*0040*/ 	.word	0xffffffff


	//   ....[6]....
        /*0044*/ 	.word	0xffffffff


	//   ....[7]....
        /*0048*/ 	.word	0xffffffff


	//   ....[8]....
        /*004c*/ 	.word	0xffffffff


	//   ....[9]....
        /*0050*/ 	.word	0xffffffff


	//----- nvinfo : EIATTR_COOP_GROUP_INSTR_OFFSETS
	.align		4
.L_1277:
        /*0054*/ 	.byte	0x04, 0x28
        /*0056*/ 	.short	(.L_1279 - .L_1278)


	//   ....[0]....
.L_1278:
        /*0058*/ 	.word	0x00003490


	//   ....[1]....
        /*005c*/ 	.word	0x000034a0


	//   ....[2]....
        /*0060*/ 	.word	0x000034e0


	//   ....[3]....
        /*0064*/ 	.word	0x000034f0


	//   ....[4]....
        /*0068*/ 	.word	0x00003530


	//   ....[5]....
        /*006c*/ 	.word	0x00003540


	//   ....[6]....
        /*0070*/ 	.word	0x00003590


	//   ....[7]....
        /*0074*/ 	.word	0x000035a0


	//   ....[8]....
        /*0078*/ 	.word	0x00003630


	//   ....[9]....
        /*007c*/ 	.word	0x00003640


	//----- nvinfo : EIATTR_VRC_CTA_INIT_COUNT
	.align		4
.L_1279:
        /*0080*/ 	.byte	0x02, 0x4a
	.zero		1
	.zero		1


	//----- nvinfo : EIATTR_EXIT_INSTR_OFFSETS
	.align		4
        /*0084*/ 	.byte	0x04, 0x1c
        /*0086*/ 	.short	(.L_1281 - .L_1280)


	//   ....[0]....
.L_1280:
        /*0088*/ 	.word	0x00000060


	//   ....[1]....
        /*008c*/ 	.word	0x0000cb40


	//----- nvinfo : EIATTR_MAX_THREADS
	.align		4
.L_1281:
        /*0090*/ 	.byte	0x04, 0x05
        /*0092*/ 	.short	(.L_1283 - .L_1282)
.L_1282:
        /*0094*/ 	.word	0x00000280
        /*0098*/ 	.word	0x00000001
        /*009c*/ 	.word	0x00000001


	//----- nvinfo : EIATTR_CRS_STACK_SIZE
	.align		4
.L_1283:
        /*00a0*/ 	.byte	0x04, 0x1e
        /*00a2*/ 	.short	(.L_1285 - .L_1284)
.L_1284:
        /*00a4*/ 	.word	0x00000000


	//----- nvinfo : EIATTR_CBANK_PARAM_SIZE
	.align		4
.L_1285:
        /*00a8*/ 	.byte	0x03, 0x19
        /*00aa*/ 	.short	0x00a0


	//----- nvinfo : EIATTR_PARAM_CBANK
	.align		4
        /*00ac*/ 	.byte	0x04, 0x0a
        /*00ae*/ 	.short	(.L_1287 - .L_1286)
	.align		4
.L_1286:
        /*00b0*/ 	.word	index@(.nv.constant0._Z35group_norm_nhwc_fwd_one_pass_kernelI11Bf16IOFp32WLi256ELi160ELi640EEv26Group_norm_nhwc_fwd_params)
        /*00b4*/ 	.short	0x0380
        /*00b6*/ 	.short	0x00a0


	//----- nvinfo : EIATTR_SW_WAR
	.align		4
.L_1287:
        /*00b8*/ 	.byte	0x04, 0x36
        /*00ba*/ 	.short	(.L_1289 - .L_1288)
.L_1288:
        /*00bc*/ 	.word	0x00000008
.L_1289:


//--------------------- .nv.info._Z35group_norm_nhwc_fwd_one_pass_kernelI11Bf16IOFp32WLi512ELi160ELi640EEv26Group_norm_nhwc_fwd_params --------------------------
	.section	.nv.info._Z35group_norm_nhwc_fwd_one_pass_kernelI11Bf16IOFp32WLi512ELi160ELi640EEv26Group_norm_nhwc_fwd_params,"",@"SHT_CUDA_INFO"
	.sectionflags	@""
	.align	4


	//----- nvinfo : EIATTR_CUDA_API_VERSION
	.align		4
        /*0000*/ 	.byte	0x04, 0x37
        /*0002*/ 	.short	(.L_1291 - .L_1290)
.L_1290:
        /*0004*/ 	.word	0x00000082


	//----- nvinfo : EIATTR_KPARAM_INFO
	.align		4
.L_1291:
        /*0008*/ 	.byte	0x04, 0x17
        /*000a*/ 	.short	(.L_1293 - .L_1292)
.L_1292:
        /*000c*/ 	.word	0x00000000
        /*0010*/ 	.short	0x0000
        /*0012*/ 	.short	0x0000
        /*0014*/ 	.byte	0x00, 0xf0, 0x81, 0x02


	//----- nvinfo : EIATTR_SPARSE_MMA_MASK
	.align		4
.L_1293:
        /*0018*/ 	.byte	0x03, 0x50
        /*001a*/ 	.short	0x0000


	//----- nvinfo : EIATTR_MAXREG_COUNT
	.align		4
        /*001c*/ 	.byte	0x03, 0x1b
        /*001e*/ 	.short	0x0060


	//----- nvinfo : EIATTR_NUM_BARRIERS
	.align		4
        /*0020*/ 	.byte	0x02, 0x4c
        /*0022*/ 	.byte	0x01
	.zero		1


	//----- nvinfo : EIATTR_ANNOTATIONS
	.align		4
        /*0024*/ 	.byte	0x04, 0x55
        /*0026*/ 	.short	(.L_1295 - .L_1294)


	//   ....[0]....
.L_1294:
        /* <DEDUP_REMOVED lines=185> */


	//----- nvinfo : EIATTR_MERCURY_ISA_VERSION
	.align		4
.L_1295:
        /*0ba8*/ 	.byte	0x03, 0x5f
        /*0baa*/ 	.short	0x0101


	//----- nvinfo : EIATTR_INT_WARP_WIDE_INSTR_OFFSETS
	.align		4
        /*0bac*/ 	.byte	0x04, 0x31
        /*0bae*/ 	.short	(.L_1297 - .L_1296)


	//   ....[0]....
.L_1296:
        /*0bb0*/ 	.word	0x0000a200


	//   ....[1]....
        /*0bb4*/ 	.word	0x0000a230


	//   ....[2]....
        /*0bb8*/ 	.word	0x0000a270


	//   ....[3]....
        /*0bbc*/ 	.word	0x0000a470


	//   ....[4]....
        /*0bc0*/ 	.word	0x0000a4a0


	//   ....[5]....
        /*0bc4*/ 	.word	0x0000a4e0


	//   ....[6]....
        /*0bc8*/ 	.word	0x0000a510


	//   ....[7]....
        /*0bcc*/ 	.word	0x0000a550


	//   ....[8]....
        /*0bd0*/ 	.word	0x0000a8e0


	//   ....[9]....
        /*0bd4*/ 	.word	0x0000a910


	//   ....[10]....
        /*0bd8*/ 	.word	0x0000a930


	//   ....[11]....
        /*0bdc*/ 	.word	0x0000a950


	//   ....[12]....
        /*0be0*/ 	.word	0x0000aba0


	//   ....[13]....
        /*0be4*/ 	.word	0x0000abc0


	//----- nvinfo : EIATTR_COOP_GROUP_MASK_REGIDS
	.align		4
.L_1297:
        /*0be8*/ 	.byte	0x04, 0x29
        /*0bea*/ 	.short	(.L_1299 - .L_1298)


	//   ....[0]....
.L_1298:
        /*0bec*/ 	.word	0xffffffff


	//   ....[1]....
        /*0bf0*/ 	.word	0xffffffff


	//   ....[2]....
        /*0bf4*/ 	.word	0xffffffff


	//   ....[3]....
        /*0bf8*/ 	.word	0xffffffff


	//   ....[4]....
        /*0bfc*/ 	.word	0xffffffff


	//   ....[5]....
        /*0c00*/ 	.word	0xffffffff


	//   ....[6]....
        /*0c04*/ 	.word	0xffffffff


	//   ....[7]....
        /*0c08*/ 	.word	0xffffffff


	//   ....[8]....
        /*0c0c*/ 	.word	0xffffffff


	//   ....[9]....
        /*0c10*/ 	.word	0xffffffff


	//----- nvinfo : EIATTR_COOP_GROUP_INSTR_OFFSETS
	.align		4
.L_1299:
        /*0c14*/ 	.byte	0x04, 0x28
        /*0c16*/ 	.short	(.L_1301 - .L_1300)


	//   ....[0]....
.L_1300:
        /*0c18*/ 	.word	0x00009710


	//   ....[1]....
        /*0c1c*/ 	.word	0x00009720


	//   ....[2]....
        /*0c20*/ 	.word	0x00009760


	//   ....[3]....
        /*0c24*/ 	.word	0x00009770


	//   ....[4]....
        /*0c28*/ 	.word	0x000097b0


	//   ....[5]....
        /*0c2c*/ 	.word	0x000097c0


	//   ....[6]....
        /*0c30*/ 	.word	0x00009810


	//   ....[7]....
        /*0c34*/ 	.word	0x00009820


	//   ....[8]....
        /*0c38*/ 	.word	0x00009980


	//   ....[9]....
        /*0c3c*/ 	.word	0x00009990


	//----- nvinfo : EIATTR_VRC_CTA_INIT_COUNT
	.align		4
.L_1301:
        /*0c40*/ 	.byte	0x02, 0x4a
	.zero		1
	.zero		1


	//----- nvinfo : EIATTR_EXIT_INSTR_OFFSETS
	.align		4
        /*0c44*/ 	.byte	0x04, 0x1c
        /*0c46*/ 	.short	(.L_1303 - .L_1302)


	//   ....[0]....
.L_1302:
        /*0c48*/ 	.word	0x00000080


	//   ....[1]....
        /*0c4c*/ 	.word	0x0000c860


	//----- nvinfo : EIATTR_MAX_THREADS
	.align		4
.L_1303:
        /*0c50*/ 	.byte	0x04, 0x05
        /*0c52*/ 	.short	(.L_1305 - .L_1304)
.L_1304:
        /*0c54*/ 	.word	0x00000280
        /*0c58*/ 	.word	0x00000001
        /*0c5c*/ 	.word	0x00000001


	//----- nvinfo : EIATTR_CRS_STACK_SIZE
	.align		4
.L_1305:
        /*0c60*/ 	.byte	0x04, 0x1e
        /*0c62*/ 	.short	(.L_1307 - .L_1306)
.L_1306:
        /*0c64*/ 	.word	0x00000000


	//----- nvinfo : EIATTR_CBANK_PARAM_SIZE
	.align		4
.L_1307:
        /*0c68*/ 	.byte	0x03, 0x19
        /*0c6a*/ 	.short	0x00a0


	//----- nvinfo : EIATTR_PARAM_CBANK
	.align		4
        /*0c6c*/ 	.byte	0x04, 0x0a
        /*0c6e*/ 	.short	(.L_1309 - .L_1308)
	.align		4
.L_1308:
        /*0c70*/ 	.word	index@(.nv.constant0._Z35group_norm_nhwc_fwd_one_pass_kernelI11Bf16IOFp32WLi512ELi160ELi640EEv26Group_norm_nhwc_fwd_params)
        /*0c74*/ 	.short	0x0380
        /*0c76*/ 	.short	0x00a0


	//----- nvinfo : EIATTR_SW_WAR
	.align		4
.L_1309:
        /*0c78*/ 	.byte	0x04, 0x36
        /*0c7a*/ 	.short	(.L_1311 - .L_1310)
.L_1310:
        /*0c7c*/ 	.word	0x00000008
.L_1311:


//--------------------- .nv.info._Z35group_norm_nhwc_fwd_one_pass_kernelI11Bf16IOBf16WLi64ELi160ELi640EEv26Group_norm_nhwc_fwd_params --------------------------
	.section	.nv.info._Z35group_norm_nhwc_fwd_one_pass_kernelI11Bf16IOBf16WLi64ELi160ELi640EEv26Group_norm_nhwc_fwd_params,"",@"SHT_CUDA_INFO"
	.sectionflags	@""
	.align	4


	//----- nvinfo : EIATTR_CUDA_API_VERSION
	.align		4
        /*0000*/ 	.byte	0x04, 0x37
        /*0002*/ 	.short	(.L_1313 - .L_1312)
.L_1312:
        /*0004*/ 	.word	0x00000082


	//----- nvinfo : EIATTR_KPARAM_INFO
	.align		4
.L_1313:
        /*0008*/ 	.byte	0x04, 0x17
        /*000a*/ 	.short	(.L_1315 - .L_1314)
.L_1314:
        /*000c*/ 	.word	0x00000000
        /*0010*/ 	.short	0x0000
        /*0012*/ 	.short	0x0000
        /*0014*/ 	.byte	0x00, 0xf0, 0x81, 0x02


	//----- nvinfo : EIATTR_SPARSE_MMA_MASK
	.align		4
.L_1315:
        /*0018*/ 	.byte	0x03, 0x50
        /*001a*/ 	.short	0x0000


	//----- nvinfo : EIATTR_MAXREG_COUNT
	.align		4
        /*001c*/ 	.byte	0x03, 0x1b
        /*001e*/ 	.short	0x0060


	//----- nvinfo : EIATTR_NUM_BARRIERS
	.align		4
        /*0020*/ 	.byte	0x02, 0x4c
        /*0022*/ 	.byte	0x01
	.zero		1


	//----- nvinfo : EIATTR_MERCURY_ISA_VERSION
	.align		4
        /*0024*/ 	.byte	0x03, 0x5f
        /*0026*/ 	.short	0x0101


	//----- nvinfo : EIATTR_INT_WARP_WIDE_INSTR_OFFSETS
	.align		4
        /*0028*/ 	.byte	0x04, 0x31
        /*002a*/ 	.short	(.L_1317 - .L_1316)


	//   ....[0]....
.L_1316:
        /*002c*/ 	.word	0x00001ac0


	//   ....[1]....
        /*0030*/ 	.word	0x00001b00


	//   ....[2]....
        /*0034*/ 	.word	0x00001b80


	//   ....[3]....
        /*0038*/ 	.word	0x00001b90


	//   ....[4]....
        /*003c*/ 	.word	0x00001d30


	//   ....[5]....
        /*0040*/ 	.word	0x00001d90


	//   ....[6]....
        /*0044*/ 	.word	0x00001db0


	//   ....[7]....
        /*0048*/ 	.word	0x00001de0


	//   ....[8]....
        /*004c*/ 	.word	0x00002100


	//   ....[9]....
        /*0050*/ 	.word	0x00002130


	//   ....[10]....
        /*0054*/ 	.word	0x00002150


	//   ....[11]....
        /*0058*/ 	.word	0x00002180


	//   ....[12]....
        /*005c*/ 	.word	0x000023d0


	//   ....[13]....
        /*0060*/ 	.word	0x000023f0


	//----- nvinfo : EIATTR_COOP_GROUP_MASK_REGIDS
	.align		4
.L_1317:
        /*0064*/ 	.byte	0x04, 0x29
        /*0066*/ 	.short	(.L_1319 - .L_1318)


	//   ....[0]....
.L_1318:
        /*0068*/ 	.word	0xffffffff


	//   ....[1]....
        /*006c*/ 	.word	0xffffffff


	//   ....[2]....
        /*0070*/ 	.word	0xffffffff


	//   ....[3]....
        /*0074*/ 	.word	0xffffffff


	//   ....[4]....
        /*0078*/ 	.word	0xffffffff


	//   ....[5]....
        /*007c*/ 	.word	0xffffffff


	//   ....[6]....
        /*0080*/ 	.word	0xffffffff


	//   ....[7]....
        /*0084*/ 	.word	0xffffffff


	//   ....[8]....
        /*0088*/ 	.word	0xffffffff


	//   ....[9]....
        /*008c*/ 	.word	0xffffffff


	//----- nvinfo : EIATTR_COOP_GROUP_INSTR_OFFSETS
	.align		4
.L_1319:
        /*0090*/ 	.byte	0x04, 0x28
        /*0092*/ 	.short	(.L_1321 - .L_1320)


	//   ....[0]....
.L_1320:
        /*0094*/ 	.word	0x00001110


	//   ....[1]....
        /*0098*/ 	.word	0x00001120


	//   ....[2]....
        /*009c*/ 	.word	0x00001150


	//   ....[3]....
        /*00a0*/ 	.word	0x00001160


	//   ....[4]....
        /*00a4*/ 	.word	0x000011a0


	//   ....[5]....
        /*00a8*/ 	.word	0x000011b0


	//   ....[6]....
        /*00ac*/ 	.word	0x000011f0


	//   ....[7]....
        /*00b0*/ 	.word	0x00001200


	//   ....[8]....
        /*00b4*/ 	.word	0x00001290


	//   ....[9]....
        /*00b8*/ 	.word	0x000012a0


	//----- nvinfo : EIATTR_VRC_CTA_INIT_COUNT
	.align		4
.L_1321:
        /*00bc*/ 	.byte	0x02, 0x4a
	.zero		1
	.zero		1


	//----- nvinfo : EIATTR_EXIT_INSTR_OFFSETS
	.align		4
        /*00c0*/ 	.byte	0x04, 0x1c
        /*00c2*/ 	.short	(.L_1323 - .L_1322)


	//   ....[0]....
.L_1322:
        /*00c4*/ 	.word	0x00000070


	//   ....[1]....
        /*00c8*/ 	.word	0x000045a0


	//----- nvinfo : EIATTR_MAX_THREADS
	.align		4
.L_1323:
        /*00cc*/ 	.byte	0x04, 0x05
        /*00ce*/ 	.short	(.L_1325 - .L_1324)
.L_1324:
        /*00d0*/ 	.word	0x00000280
        /*00d4*/ 	.word	0x00000001
        /*00d8*/ 	.word	0x00000001


	//----- nvinfo : EIATTR_CRS_STACK_SIZE
	.align		4
.L_1325:
        /*00dc*/ 	.byte	0x04, 0x1e
        /*00de*/ 	.short	(.L_1327 - .L_1326)
.L_1326:
        /*00e0*/ 	.word	0x00000000


	//----- nvinfo : EIATTR_CBANK_PARAM_SIZE
	.align		4
.L_1327:
        /*00e4*/ 	.byte	0x03, 0x19
        /*00e6*/ 	.short	0x00a0


	//----- nvinfo : EIATTR_PARAM_CBANK
	.align		4
        /*00e8*/ 	.byte	0x04, 0x0a
        /*00ea*/ 	.short	(.L_1329 - .L_1328)
	.align		4
.L_1328:
        /*00ec*/ 	.word	index@(.nv.constant0._Z35group_norm_nhwc_fwd_one_pass_kernelI11Bf16IOBf16WLi64ELi160ELi640EEv26Group_norm_nhwc_fwd_params)
        /*00f0*/ 	.short	0x0380
        /*00f2*/ 	.short	0x00a0


	//----- nvinfo : EIATTR_SW_WAR
	.align		4
.L_1329:
        /*00f4*/ 	.byte	0x04, 0x36
        /*00f6*/ 	.short	(.L_1331 - .L_1330)
.L_1330:
        /*00f8*/ 	.word	0x00000008
.L_1331:


//--------------------- .nv.info._Z35group_norm_nhwc_fwd_one_pass_kernelI11Bf16IOBf16WLi128ELi160ELi640EEv26Group_norm_nhwc_fwd_params --------------------------
	.section	.nv.info._Z35group_norm_nhwc_fwd_one_pass_kernelI11Bf16IOBf16WLi128ELi160ELi640EEv26Group_norm_nhwc_fwd_params,"",@"SHT_CUDA_INFO"
	.sectionflags	@""
	.align	4


	//----- nvinfo : EIATTR_CUDA_API_VERSION
	.align		4
        /*0000*/ 	.byte	0x04, 0x37
        /*0002*/ 	.short	(.L_1333 - .L_1332)
.L_1332:
        /*0004*/ 	.word	0x00000082


	//----- nvinfo : EIATTR_KPARAM_INFO
	.align		4
.L_1333:
        /*0008*/ 	.byte	0x04, 0x17
        /*000a*/ 	.short	(.L_1335 - .L_1334)
.L_1334:
        /*000c*/ 	.word	0x00000000
        /*0010*/ 	.short	0x0000
        /*0012*/ 	.short	0x0000
        /*0014*/ 	.byte	0x00, 0xf0, 0x81, 0x02


	//----- nvinfo : EIATTR_SPARSE_MMA_MASK
	.align		4
.L_1335:
        /*0018*/ 	.byte	0x03, 0x50
        /*001a*/ 	.short	0x0000


	//----- nvinfo : EIATTR_MAXREG_COUNT
	.align		4
        /*001c*/ 	.byte	0x03, 0x1b
        /*001e*/ 	.short	0x0060


	//----- nvinfo : EIATTR_NUM_BARRIERS
	.align		4
        /*0020*/ 	.byte	0x02, 0x4c
        /*0022*/ 	.byte	0x01
	.zero		1


	//----- nvinfo : EIATTR_MERCURY_ISA_VERSION
	.align		4
        /*0024*/ 	.byte	0x03, 0x5f
        /*0026*/ 	.short	0x0101


	//----- nvinfo : EIATTR_COOP_GROUP_MASK_REGIDS
	.align		4
        /*0028*/ 	.byte	0x04, 0x29
        /*002a*/ 	.short	(.L_1337 - .L_1336)


	//   ....[0]....
.L_1336:
        /*002c*/ 	.word	0xffffffff


	//   ....[1]....
        /*0030*/ 	.word	0xffffffff


	//   ....[2]....
        /*0034*/ 	.word	0xffffffff


	//   ....[3]....
        /*0038*/ 	.word	0xffffffff


	//   ....[4]....
        /*003c*/ 	.word	0xffffffff


	//   ....[5]....
        /*0040*/ 	.word	0xffffffff


	//   ....[6]....
        /*0044*/ 	.word	0xffffffff


	//   ....[7]....
        /*0048*/ 	.word	0xffffffff


	//   ....[8]....
        /*004c*/ 	.word	0xffffffff


	//   ....[9]....
        /*0050*/ 	.word	0xffffffff


	//----- nvinfo : EIATTR_COOP_GROUP_INSTR_OFFSETS
	.align		4
.L_1337:
        /*0054*/ 	.byte	0x04, 0x28
        /*0056*/ 	.short	(.L_1339 - .L_1338)


	//   ....[0]....
.L_1338:
        /*0058*/ 	.word	0x00001c20


	//   ....[1]....
        /*005c*/ 	.word	0x00001c30


	//   ....[2]....
        /*0060*/ 	.word	0x00001c70


	//   ....[3]....
        /*0064*/ 	.word	0x00001c80


	//   ....[4]....
        /*0068*/ 	.word	0x00001cc0


	//   ....[5]....
        /*006c*/ 	.word	0x00001cd0


	//   ....[6]....
        /*0070*/ 	.word	0x00001d10


	//   ....[7]....
        /*0074*/ 	.word	0x00001d20


	//   ....[8]....
        /*0078*/ 	.word	0x00001db0


	//   ....[9]....
        /*007c*/ 	.word	0x00001dc0


	//----- nvinfo : EIATTR_VRC_CTA_INIT_COUNT
	.align		4
.L_1339:
        /*0080*/ 	.byte	0x02, 0x4a
	.zero		1
	.zero		1


	//----- nvinfo : EIATTR_EXIT_INSTR_OFFSETS
	.align		4
        /*0084*/ 	.byte	0x04, 0x1c
        /*0086*/ 	.short	(.L_1341 - .L_1340)


	//   ....[0]....
.L_1340:
        /*0088*/ 	.word	0x00000060


	//   ....[1]....
        /*008c*/ 	.word	0x00006950


	//----- nvinfo : EIATTR_MAX_THREADS
	.align		4
.L_1341:
        /*0090*/ 	.byte	0x04, 0x05
        /*0092*/ 	.short	(.L_1343 - .L_1342)
.L_1342:
        /*0094*/ 	.word	0x00000280
        /*0098*/ 	.word	0x00000001
        /*009c*/ 	.word	0x00000001


	//----- nvinfo : EIATTR_CRS_STACK_SIZE
	.align		4
.L_1343:
        /*00a0*/ 	.byte	0x04, 0x1e
        /*00a2*/ 	.short	(.L_1345 - .L_1344)
.L_1344:
        /*00a4*/ 	.word	0x00000000


	//----- nvinfo : EIATTR_CBANK_PARAM_SIZE
	.align		4
.L_1345:
        /*00a8*/ 	.byte	0x03, 0x19
        /*00aa*/ 	.short	0x00a0


	//----- nvinfo : EIATTR_PARAM_CBANK
	.align		4
        /*00ac*/ 	.byte	0x04, 0x0a
        /*00ae*/ 	.short	(.L_1347 - .L_1346)
	.align		4
.L_1346:
        /*00b0*/ 	.word	index@(.nv.constant0._Z35group_norm_nhwc_fwd_one_pass_kernelI11Bf16IOBf16WLi128ELi160ELi640EEv26Group_norm_nhwc_fwd_params)
        /*00b4*/ 	.short	0x0380
        /*00b6*/ 	.short	0x00a0


	//----- nvinfo : EIATTR_SW_WAR
	.align		4
.L_1347:
        /*00b8*/ 	.byte	0x04, 0x36
        /*00ba*/ 	.short	(.L_1349 - .L_1348)
.L_1348:
        /*00bc*/ 	.word	0x00000008
.L_1349:


//--------------------- .nv.info._Z35group_norm_nhwc_fwd_one_pass_kernelI11Bf16IOBf16WLi256ELi160ELi640EEv26Group_norm_nhwc_fwd_params --------------------------
	.section	.nv.info._Z35group_norm_nhwc_fwd_one_pass_kernelI11Bf16IOBf16WLi256ELi160ELi640EEv26Group_norm_nhwc_fwd_params,"",@"SHT_CUDA_INFO"
	.sectionflags	@""
	.align	4


	//----- nvinfo : EIATTR_CUDA_API_VERSION
	.align		4
        /*0000*/ 	.byte	0x04, 0x37
        /*0002*/ 	.short	(.L_1351 - .L_1350)
.L_1350:
        /*0004*/ 	.word	0x00000082


	//----- nvinfo : EIATTR_KPARAM_INFO
	.align		4
.L_1351:
        /*0008*/ 	.byte	0x04, 0x17
        /*000a*/ 	.short	(.L_1353 - .L_1352)
.L_1352:
        /*000c*/ 	.word	0x00000000
        /*0010*/ 	.short	0x0000
        /*0012*/ 	.short	0x0000
        /*0014*/ 	.byte	0x00, 0xf0, 0x81, 0x02


	//----- nvinfo : EIATTR_SPARSE_MMA_MASK
	.align		4
.L_1353:
        /*0018*/ 	.byte	0x03, 0x50
        /*001a*/ 	.short	0x0000


	//----- nvinfo : EIATTR_MAXREG_COUNT
	.align		4
        /*001c*/ 	.byte	0x03, 0x1b
        /*001e*/ 	.short	0x0060


	//----- nvinfo : EIATTR_NUM_BARRIERS
	.align		4
        /*0020*/ 	.byte	0x02, 0x4c
        /*0022*/ 	.byte	0x01
	.zero		1


	//----- nvinfo : EIATTR_MERCURY_ISA_VERSION
	.align		4
        /*0024*/ 	.byte	0x03, 0x5f
        /*0026*/ 	.short	0x0101


	//----- nvinfo : EIATTR_COOP_GROUP_MASK_REGIDS
	.align		4
        /*0028*/ 	.byte	0x04, 0x29
        /*002a*/ 	.short	(.L_1355 - .L_1354)


	//   ....[0]....
.L_1354:
        /*002c*/ 	.word	0xffffffff


	//   ....[1]....
        /*0030*/ 	.word	0xffffffff


	//   ....[2]....
        /*0034*/ 	.word	0xffffffff


	//   ....[3]....
        /*0038*/ 	.word	0xffffffff


	//   ....[4]....
        /*003c*/ 	.word	0xffffffff


	//   ....[5]....
        /*0040*/ 	.word	0xffffffff


	//   ....[6]....
        /*0044*/ 	.word	0xffffffff


	//   ....[7]....
        /*0048*/ 	.word	0xffffffff


	//   ....[8]....
        /*004c*/ 	.word	0xffffffff


	//   ....[9]....
        /*0050*/ 	.word	0xffffffff


	//----- nvinfo : EIATTR_COOP_GROUP_INSTR_OFFSETS
	.align		4
.L_1355:
        /*0054*/ 	.byte	0x04, 0x28
        /*0056*/ 	.short	(.L_1357 - .L_1356)


	//   ....[0]....
.L_1356:
        /*0058*/ 	.word	0x00003490


	//   ....[1]....
        /*005c*/ 	.word	0x000034a0


	//   ....[2]....
        /*0060*/ 	.word	0x000034e0


	//   ....[3]....
        /*0064*/ 	.word	0x000034f0


	//   ....[4]....
        /*0068*/ 	.word	0x00003530


	//   ....[5]....
        /*006c*/ 	.word	0x00003540


	//   ....[6]....
        /*0070*/ 	.word	0x00003590


	//   ....[7]....
        /*0074*/ 	.word	0x000035a0


	//   ....[8]....
        /*0078*/ 	.word	0x00003630


	//   ....[9]....
        /*007c*/ 	.word	0x00003640


	//----- nvinfo : EIATTR_VRC_CTA_INIT_COUNT
	.align		4
.L_1357:
        /*0080*/ 	.byte	0x02, 0x4a
	.zero		1
	.zero		1


	//----- nvinfo : EIATTR_EXIT_INSTR_OFFSETS
	.align		4
        /*0084*/ 	.byte	0x04, 0x1c
        /*0086*/ 	.short	(.L_1359 - .L_1358)


	//   ....[0]....
.L_1358:
        /*0088*/ 	.word	0x00000060


	//   ....[1]....
        /*008c*/ 	.word	0x0000cba0


	//----- nvinfo : EIATTR_MAX_THREADS
	.align		4
.L_1359:
        /*0090*/ 	.byte	0x04, 0x05
        /*0092*/ 	.short	(.L_1361 - .L_1360)
.L_1360:
        /*0094*/ 	.word	0x00000280
        /*0098*/ 	.word	0x00000001
        /*009c*/ 	.word	0x00000001


	//----- nvinfo : EIATTR_CRS_STACK_SIZE
	.align		4
.L_1361:
        /*00a0*/ 	.byte	0x04, 0x1e
        /*00a2*/ 	.short	(.L_1363 - .L_1362)
.L_1362:
        /*00a4*/ 	.word	0x00000000


	//----- nvinfo : EIATTR_CBANK_PARAM_SIZE
	.align		4
.L_1363:
        /*00a8*/ 	.byte	0x03, 0x19
        /*00aa*/ 	.short	0x00a0


	//----- nvinfo : EIATTR_PARAM_CBANK
	.align		4
        /*00ac*/ 	.byte	0x04, 0x0a
        /*00ae*/ 	.short	(.L_1365 - .L_1364)
	.align		4
.L_1364:
        /*00b0*/ 	.word	index@(.nv.constant0._Z35group_norm_nhwc_fwd_one_pass_kernelI11Bf16IOBf16WLi256ELi160ELi640EEv26Group_norm_nhwc_fwd_params)
        /*00b4*/ 	.short	0x0380
        /*00b6*/ 	.short	0x00a0


	//----- nvinfo : EIATTR_SW_WAR
	.align		4
.L_1365:
        /*00b8*/ 	.byte	0x04, 0x36
        /*00ba*/ 	.short	(.L_1367 - .L_1366)
.L_1366:
        /*00bc*/ 	.word	0x00000008
.L_1367:


//--------------------- .nv.info._Z35group_norm_nhwc_fwd_one_pass_kernelI11Bf16IOBf16WLi512ELi160ELi640EEv26Group_norm_nhwc_fwd_params --------------------------
	.section	.nv.info._Z35group_norm_nhwc_fwd_one_pass_kernelI11Bf16IOBf16WLi512ELi160ELi640EEv26Group_norm_nhwc_fwd_params,"",@"SHT_CUDA_INFO"
	.sectionflags	@""
	.align	4


	//----- nvinfo : EIATTR_CUDA_API_VERSION
	.align		4
        /*0000*/ 	.byte	0x04, 0x37
        /*0002*/ 	.short	(.L_1369 - .L_1368)
.L_1368:
        /*0004*/ 	.word	0x00000082


	//----- nvinfo : EIATTR_KPARAM_INFO
	.align		4
.L_1369:
        /*0008*/ 	.byte	0x04, 0x17
        /*000a*/ 	.short	(.L_1371 - .L_1370)
.L_1370:
        /*000c*/ 	.word	0x00000000
        /*0010*/ 	.short	0x0000
        /*0012*/ 	.short	0x0000
        /*0014*/ 	.byte	0x00, 0xf0, 0x81, 0x02


	//----- nvinfo : EIATTR_SPARSE_MMA_MASK
	.align		4
.L_1371:
        /*0018*/ 	.byte	0x03, 0x50
        /*001a*/ 	.short	0x0000


	//----- nvinfo : EIATTR_MAXREG_COUNT
	.align		4
        /*001c*/ 	.byte	0x03, 0x1b
        /*001e*/ 	.short	0x0060


	//----- nvinfo : EIATTR_NUM_BARRIERS
	.align		4
        /*0020*/ 	.byte	0x02, 0x4c
        /*0022*/ 	.byte	0x01
	.zero		1


	//----- nvinfo : EIATTR_ANNOTATIONS
	.align		4
        /*0024*/ 	.byte	0x04, 0x55
        /*0026*/ 	.short	(.L_1373 - .L_1372)


	//   ....[0]....
.L_1372:
        /* <DEDUP_REMOVED lines=185> */


	//----- nvinfo : EIATTR_MERCURY_ISA_VERSION
	.align		4
.L_1373:
        /*0ba8*/ 	.byte	0x03, 0x5f
        /*0baa*/ 	.short	0x0101


	//----- nvinfo : EIATTR_INT_WARP_WIDE_INSTR_OFFSETS
	.align		4
        /*0bac*/ 	.byte	0x04, 0x31
        /*0bae*/ 	.short	(.L_1375 - .L_1374)


	//   ....[0]....
.L_1374:
        /*0bb0*/ 	.word	0x0000a200


	//   ....[1]....
        /*0bb4*/ 	.word	0x0000a230


	//   ....[2]....
        /*0bb8*/ 	.word	0x0000a270


	//   ....[3]....
        /*0bbc*/ 	.word	0x0000a470


	//   ....[4]....
        /*0bc0*/ 	.word	0x0000a4a0


	//   ....[5]....
        /*0bc4*/ 	.word	0x0000a4e0


	//   ....[6]....
        /*0bc8*/ 	.word	0x0000a510


	//   ....[7]....
        /*0bcc*/ 	.word	0x0000a550


	//   ....[8]....
        /*0bd0*/ 	.word	0x0000a8e0


	//   ....[9]....
        /*0bd4*/ 	.word	0x0000a910


	//   ....[10]....
        /*0bd8*/ 	.word	0x0000a930


	//   ....[11]....
        /*0bdc*/ 	.word	0x0000a950


	//   ....[12]....
        /*0be0*/ 	.word	0x0000aba0


	//   ....[13]....
        /*0be4*/ 	.word	0x0000abc0


	//----- nvinfo : EIATTR_COOP_GROUP_MASK_REGIDS
	.align		4
.L_1375:
        /*0be8*/ 	.byte	0x04, 0x29
        /*0bea*/ 	.short	(.L_1377 - .L_1376)


	//   ....[0]....
.L_1376:
        /*0bec*/ 	.word	0xffffffff


	//   ....[1]....
        /*0bf0*/ 	.word	0xffffffff


	//   ....[2]....
        /*0bf4*/ 	.word	0xffffffff


	//   ....[3]....
        /*0bf8*/ 	.word	0xffffffff


	//   ....[4]....
        /*0bfc*/ 	.word	0xffffffff


	//   ....[5]....
        /*0c00*/ 	.word	0xffffffff


	//   ....[6]....
        /*0c04*/ 	.word	0xffffffff


	//   ....[7]....
        /*0c08*/ 	.word	0xffffffff


	//   ....[8]....
        /*0c0c*/ 	.word	0xffffffff


	//   ....[9]....
        /*0c10*/ 	.word	0xffffffff


	//----- nvinfo : EIATTR_COOP_GROUP_INSTR_OFFSETS
	.align		4
.L_1377:
        /*0c14*/ 	.byte	0x04, 0x28
        /*0c16*/ 	.short	(.L_1379 - .L_1378)


	//   ....[0]....
.L_1378:
        /*0c18*/ 	.word	0x00009710


	//   ....[1]....
        /*0c1c*/ 	.word	0x00009720


	//   ....[2]....
        /*0c20*/ 	.word	0x00009760


	//   ....[3]....
        /*0c24*/ 	.word	0x00009770


	//   ....[4]....
        /*0c28*/ 	.word	0x000097b0


	//   ....[5]....
        /*0c2c*/ 	.word	0x000097c0


	//   ....[6]....
        /*0c30*/ 	.word	0x00009810


	//   ....[7]....
        /*0c34*/ 	.word	0x00009820


	//   ....[8]....
        /*0c38*/ 	.word	0x00009980


	//   ....[9]....
        /*0c3c*/ 	.word	0x00009990


	//----- nvinfo : EIATTR_VRC_CTA_INIT_COUNT
	.align		4
.L_1379:
        /*0c40*/ 	.byte	0x02, 0x4a
	.zero		1
	.zero		1


	//----- nvinfo : EIATTR_EXIT_INSTR_OFFSETS
	.align		4
        /*0c44*/ 	.byte	0x04, 0x1c
        /*0c46*/ 	.short	(.L_1381 - .L_1380)


	//   ....[0]....
.L_1380:
        /*0c48*/ 	.word	0x00000080


	//   ....[1]....
        /*0c4c*/ 	.word	0x0000c8c0


	//----- nvinfo : EIATTR_MAX_THREADS
	.align		4
.L_1381:
        /*0c50*/ 	.byte	0x04, 0x05
        /*0c52*/ 	.short	(.L_1383 - .L_1382)
.L_1382:
        /*0c54*/ 	.word	0x00000280
        /*0c58*/ 	.word	0x00000001
        /*0c5c*/ 	.word	0x00000001


	//----- nvinfo : EIATTR_CRS_STACK_SIZE
	.align		4
.L_1383:
        /*0c60*/ 	.byte	0x04, 0x1e
        /*0c62*/ 	.short	(.L_1385 - .L_1384)
.L_1384:
        /*0c64*/ 	.word	0x00000000


	//----- nvinfo : EIATTR_CBANK_PARAM_SIZE
	.align		4
.L_1385:
        /*0c68*/ 	.byte	0x03, 0x19
        /*0c6a*/ 	.short	0x00a0


	//----- nvinfo : EIATTR_PARAM_CBANK
	.align		4
        /*0c6c*/ 	.byte	0x04, 0x0a
        /*0c6e*/ 	.short	(.L_1387 - .L_1386)
	.align		4
.L_1386:
        /*0c70*/ 	.word	index@(.nv.constant0._Z35group_norm_nhwc_fwd_one_pass_kernelI11Bf16IOBf16WLi512ELi160ELi640EEv26Group_norm_nhwc_fwd_params)
        /*0c74*/ 	.short	0x0380
        /*0c76*/ 	.short	0x00a0


	//----- nvinfo : EIATTR_SW_WAR
	.align		4
.L_1387:
        /*0c78*/ 	.byte	0x04, 0x36
        /*0c7a*/ 	.short	(.L_1389 - .L_1388)
.L_1388:
        /*0c7c*/ 	.word	0x00000008
.L_1389:


//--------------------- .nv.info._Z35group_norm_nhwc_fwd_one_pass_kernelI11Bf16IOFp16WLi64ELi160ELi640EEv26Group_norm_nhwc_fwd_params --------------------------
	.section	.nv.info._Z35group_norm_nhwc_fwd_one_pass_kernelI11Bf16IOFp16WLi64ELi160ELi640EEv26Group_norm_nhwc_fwd_params,"",@"SHT_CUDA_INFO"
	.sectionflags	@""
	.align	4


	//----- nvinfo : EIATTR_CUDA_API_VERSION
	.align		4
        /*0000*/ 	.byte	0x04, 0x37
        /*0002*/ 	.short	(.L_1391 - .L_1390)
.L_1390:
        /*0004*/ 	.word	0x00000082


	//----- nvinfo : EIATTR_KPARAM_INFO
	.align		4
.L_1391:
        /*0008*/ 	.byte	0x04, 0x17
        /*000a*/ 	.short	(.L_1393 - .L_1392)
.L_1392:
        /*000c*/ 	.word	0x00000000
        /*0010*/ 	.short	0x0000
        /*0012*/ 	.short	0x0000
        /*0014*/ 	.byte	0x00, 0xf0, 0x81, 0x02


	//----- nvinfo : EIATTR_SPARSE_MMA_MASK
	.align		4
.L_1393:
        /*0018*/ 	.byte	0x03, 0x50
        /*001a*/ 	.short	0x0000


	//----- nvinfo : EIATTR_MAXREG_COUNT
	.align		4
        /*001c*/ 	.byte	0x03, 0x1b
        /*001e*/ 	.short	0x0060


	//----- nvinfo : EIATTR_NUM_BARRIERS
	.align		4
        /*0020*/ 	.byte	0x02, 0x4c
        /*0022*/ 	.byte	0x01
	.zero		1


	//----- nvinfo : EIATTR_MERCURY_ISA_VERSION
	.align		4
        /*0024*/ 	.byte	0x03, 0x5f
        /*0026*/ 	.short	0x0101


	//----- nvinfo : EIATTR_INT_WARP_WIDE_INSTR_OFFSETS
	.align		4
        /*0028*/ 	.byte	0x04, 0x31
        /*002a*/ 	.short	(.L_1395 - .L_1394)


	//   ....[0]....
.L_1394:
        /*002c*/ 	.word	0x00001ac0


	//   ....[1]....
        /*0030*/ 	.word	0x00001b00


	//   ....[2]....
        /*0034*/ 	.word	0x00001b80


	//   ....[3]....
        /*0038*/ 	.word	0x00001b90


	//   ....[4]....
        /*003c*/ 	.word	0x00001d40


	//   ....[5]....
        /*0040*/ 	.word	0x00001d90


	//   ....[6]....
        /*0044*/ 	.word	0x00001db0


	//   ....[7]....
        /*0048*/ 	.word	0x00001de0


	//   ....[8]....
        /*004c*/ 	.word	0x00002100


	//   ....[9]....
        /*0050*/ 	.word	0x00002130


	//   ....[10]....
        /*0054*/ 	.word	0x00002150


	//   ....[11]....
        /*0058*/ 	.word	0x00002180


	//   ....[12]....
        /*005c*/ 	.word	0x000023d0


	//   ....[13]....
        /*0060*/ 	.word	0x000023f0


	//----- nvinfo : EIATTR_COOP_GROUP_MASK_REGIDS
	.align		4
.L_1395:
        /*0064*/ 	.byte	0x04, 0x29
        /*0066*/ 	.short	(.L_1397 - .L_1396)


	//   ....[0]....
.L_1396:
        /*0068*/ 	.word	0xffffffff


	//   ....[1]....
        /*006c*/ 	.word	0xffffffff


	//   ....[2]....
        /*0070*/ 	.word	0xffffffff


	//   ....[3]....
        /*0074*/ 	.word	0xffffffff


	//   ....[4]....
        /*0078*/ 	.word	0xffffffff


	//   ....[5]....
        /*007c*/ 	.word	0xffffffff


	//   ....[6]....
        /*0080*/ 	.word	0xffffffff


	//   ....[7]....
        /*0084*/ 	.word	0xffffffff


	//   ....[8]....
        /*0088*/ 	.word	0xffffffff


	//   ....[9]....
        /*008c*/ 	.word	0xffffffff


	//----- nvinfo : EIATTR_COOP_GROUP_INSTR_OFFSETS
	.align		4
.L_1397:
        /*0090*/ 	.byte	0x04, 0x28
        /*0092*/ 	.short	(.L_1399 - .L_1398)


	//   ....[0]....
.L_1398:
        /*0094*/ 	.word	0x00001110


	//   ....[1]....
        /*0098*/ 	.word	0x00001120


	//   ....[2]....
        /*009c*/ 	.word	0x00001150


	//   ....[3]....
        /*00a0*/ 	.word	0x00001160


	//   ....[4]....
        /*00a4*/ 	.word	0x000011a0


	//   ....[5]....
        /*00a8*/ 	.word	0x000011b0


	//   ....[6]....
        /*00ac*/ 	.word	0x000011f0


	//   ....[7]....
        /*00b0*/ 	.word	0x00001200


	//   ....[8]....
        /*00b4*/ 	.word	0x00001290


	//   ....[9]....
        /*00b8*/ 	.word	0x000012a0


	//----- nvinfo : EIATTR_VRC_CTA_INIT_COUNT
	.align		4
.L_1399:
        /*00bc*/ 	.byte	0x02, 0x4a
	.zero		1
	.zero		1


	//----- nvinfo : EIATTR_EXIT_INSTR_OFFSETS
	.align		4
        /*00c0*/ 	.byte	0x04, 0x1c
        /*00c2*/ 	.short	(.L_1401 - .L_1400)


	//   ....[0]....
.L_1400:
        /*00c4*/ 	.word	0x00000070


	//   ....[1]....
        /*00c8*/ 	.word	0x000045a0


	//----- nvinfo : EIATTR_MAX_THREADS
	.align		4
.L_1401:
        /*00cc*/ 	.byte	0x04, 0x05
        /*00ce*/ 	.short	(.L_1403 - .L_1402)
.L_1402:
        /*00d0*/ 	.word	0x00000280
        /*00d4*/ 	.word	0x00000001
        /*00d8*/ 	.word	0x00000001


	//----- nvinfo : EIATTR_CRS_STACK_SIZE
	.align		4
.L_1403:
        /*00dc*/ 	.byte	0x04, 0x1e
        /*00de*/ 	.short	(.L_1405 - .L_1404)
.L_1404:
        /*00e0*/ 	.word	0x00000000


	//----- nvinfo : EIATTR_CBANK_PARAM_SIZE
	.align		4
.L_1405:
        /*00e4*/ 	.byte	0x03, 0x19
        /*00e6*/ 	.short	0x00a0


	//----- nvinfo : EIATTR_PARAM_CBANK
	.align		4
        /*00e8*/ 	.byte	0x04, 0x0a
        /*00ea*/ 	.short	(.L_1407 - .L_1406)
	.align		4
.L_1406:
        /*00ec*/ 	.word	index@(.nv.constant0._Z35group_norm_nhwc_fwd_one_pass_kernelI11Bf16IOFp16WLi64ELi160ELi640EEv26Group_norm_nhwc_fwd_params)
        /*00f0*/ 	.short	0x0380
        /*00f2*/ 	.short	0x00a0


	//----- nvinfo : EIATTR_SW_WAR
	.align		4
.L_1407:
        /*00f4*/ 	.byte	0x04, 0x36
        /*00f6*/ 	.short	(.L_1409 - .L_1408)
.L_1408:
        /*00f8*/ 	.word	0x00000008
.L_1409:


//--------------------- .nv.info._Z35group_norm_nhwc_fwd_one_pass_kernelI11Bf16IOFp16WLi128ELi160ELi640EEv26Group_norm_nhwc_fwd_params --------------------------
	.section	.nv.info._Z35group_norm_nhwc_fwd_one_pass_kernelI11Bf16IOFp16WLi128ELi160ELi640EEv26Group_norm_nhwc_fwd_params,"",@"SHT_CUDA_INFO"
	.sectionflags	@""
	.align	4


	//----- nvinfo : EIATTR_CUDA_API_VERSION
	.align		4
        /*0000*/ 	.byte	0x04, 0x37
        /*0002*/ 	.short	(.L_1411 - .L_1410)
.L_1410:
        /*0004*/ 	.word	0x00000082


	//----- nvinfo : EIATTR_KPARAM_INFO
	.align		4
.L_1411:
        /*0008*/ 	.byte	0x04, 0x17
        /*000a*/ 	.short	(.L_1413 - .L_1412)
.L_1412:
        /*000c*/ 	.word	0x00000000
        /*0010*/ 	.short	0x0000
        /*0012*/ 	.short	0x0000
        /*0014*/ 	.byte	0x00, 0xf0, 0x81, 0x02


	//----- nvinfo : EIATTR_SPARSE_MMA_MASK
	.align		4
.L_1413:
        /*0018*/ 	.byte	0x03, 0x50
        /*001a*/ 	.short	0x0000


	//----- nvinfo : EIATTR_MAXREG_COUNT
	.align		4
        /*001c*/ 	.byte	0x03, 0x1b
        /*001e*/ 	.short	0x0060


	//----- nvinfo : EIATTR_NUM_BARRIERS
	.align		4
        /*0020*/ 	.byte	0x02, 0x4c
        /*0022*/ 	.byte	0x01
	.zero		1


	//----- nvinfo : EIATTR_MERCURY_ISA_VERSION
	.align		4
        /*0024*/ 	.byte	0x03, 0x5f
        /*0026*/ 	.short	0x0101


	//----- nvinfo : EIATTR_COOP_GROUP_MASK_REGIDS
	.align		4
        /*0028*/ 	.byte	0x04, 0x29
        /*002a*/ 	.short	(.L_1415 - .L_1414)


	//   ....[0]....
.L_1414:
        /*002c*/ 	.word	0xffffffff


	//   ....[1]....
        /*0030*/ 	.word	0xffffffff


	//   ....[2]....
        /*0034*/ 	.word	0xffffffff


	//   ....[3]....
        /*0038*/ 	.word	0xffffffff


	//   ....[4]....
        /*003c*/ 	.word	0xffffffff


	//   ....[5]....
        /*0040*/ 	.word	0xffffffff


	//   ....[6]....
        /*0044*/ 	.word	0xffffffff


	//   ....[7]....
        /*0048*/ 	.word	0xffffffff


	//   ....[8]....
        /*004c*/ 	.word	0xffffffff


	//   ....[9]....
        /*0050*/ 	.word	0xffffffff


	//----- nvinfo : EIATTR_COOP_GROUP_INSTR_OFFSETS
	.align		4
.L_1415:
        /*0054*/ 	.byte	0x04, 0x28
        /*0056*/ 	.short	(.L_1417 - .L_1416)


	//   ....[0]....
.L_1416:
        /*0058*/ 	.word	0x00001c20


	//   ....[1]....
        /*005c*/ 	.word	0x00001c30


	//   ....[2]....
        /*0060*/ 	.word	0x00001c70


	//   ....[3]....
        /*0064*/ 	.word	0x00001c80


	//   ....[4]....
        /*0068*/ 	.word	0x00001cc0


	//   ....[5]....
        /*006c*/ 	.word	0x00001cd0


	//   ....[6]....
        /*0070*/ 	.word	0x00001d10


	//   ....[7]....
        /*0074*/ 	.word	0x00001d20


	//   ....[8]....
        /*0078*/ 	.word	0x00001db0


	//   ....[9]....
        /*007c*/ 	.word	0x00001dc0


	//----- nvinfo : EIATTR_VRC_CTA_INIT_COUNT
	.align		4
.L_1417:
        /*0080*/ 	.byte	0x02, 0x4a
	.zero		1
	.zero		1


	//----- nvinfo : EIATTR_EXIT_INSTR_OFFSETS
	.align		4
        /*0084*/ 	.byte	0x04, 0x1c
        /*0086*/ 	.short	(.L_1419 - .L_1418)


	//   ....[0]....
.L_1418:
        /*0088*/ 	.word	0x00000060


	//   ....[1]....
        /*008c*/ 	.word	0x00006950


	//----- nvinfo : EIATTR_MAX_THREADS
	.align		4
.L_1419:
        /*0090*/ 	.byte	0x04, 0x05
        /*0092*/ 	.short	(.L_1421 - .L_1420)
.L_1420:
        /*0094*/ 	.word	0x00000280
        /*0098*/ 	.word	0x00000001
        /*009c*/ 	.word	0x00000001


	//----- nvinfo : EIATTR_CRS_STACK_SIZE
	.align		4
.L_1421:
        /*00a0*/ 	.byte	0x04, 0x1e
        /*00a2*/ 	.short	(.L_1423 - .L_1422)
.L_1422:
        /*00a4*/ 	.word	0x00000000


	//----- nvinfo : EIATTR_CBANK_PARAM_SIZE
	.align		4
.L_1423:
        /*00a8*/ 	.byte	0x03, 0x19
        /*00aa*/ 	.short	0x00a0


	//----- nvinfo : EIATTR_PARAM_CBANK
	.align		4
        /*00ac*/ 	.byte	0x04, 0x0a
        /*00ae*/ 	.short	(.L_1425 - .L_1424)
	.align		4
.L_1424:
        /*00b0*/ 	.word	index@(.nv.constant0._Z35group_norm_nhwc_fwd_one_pass_kernelI11Bf16IOFp16WLi128ELi160ELi640EEv26Group_norm_nhwc_fwd_params)
        /*00b4*/ 	.short	0x0380
        /*00b6*/ 	.short	0x00a0


	//----- nvinfo : EIATTR_SW_WAR
	.align		4
.L_1425:
        /*00b8*/ 	.byte	0x04, 0x36
        /*00ba*/ 	.short	(.L_1427 - .L_1426)
.L_1426:
        /*00bc*/ 	.word	0x00000008
.L_1427:


//--------------------- .nv.info._Z35group_norm_nhwc_fwd_one_pass_kernelI11Bf16IOFp16WLi256ELi160ELi640EEv26Group_norm_nhwc_fwd_params --------------------------
	.section	.nv.info._Z35group_norm_nhwc_fwd_one_pass_kernelI11Bf16IOFp16WLi256ELi160ELi640EEv26Group_norm_nhwc_fwd_params,"",@"SHT_CUDA_INFO"
	.sectionflags	@""
	.align	4


	//----- nvinfo : EIATTR_CUDA_API_VERSION
	.align		4
        /*0000*/ 	.byte	0x04, 0x37
        /*0002*/ 	.short	(.L_1429 - .L_1428)
.L_1428:
        /*0004*/ 	.word	0x00000082


	//----- nvinfo : EIATTR_KPARAM_INFO
	.align		4
.L_1429:
        /*0008*/ 	.byte	0x04, 0x17
        /*000a*/ 	.short	(.L_1431 - .L_1430)
.L_1430:
        /*000c*/ 	.word	0x00000000
        /*0010*/ 	.short	0x0000
        /*0012*/ 	.short	0x0000
        /*0014*/ 	.byte	0x00, 0xf0, 0x81, 0x02


	//----- nvinfo : EIATTR_SPARSE_MMA_MASK
	.align		4
.L_1431:
        /*0018*/ 	.byte	0x03, 0x50
        /*001a*/ 	.short	0x0000


	//----- nvinfo : EIATTR_MAXREG_COUNT
	.align		4
        /*001c*/ 	.byte	0x03, 0x1b
        /*001e*/ 	.short	0x0060


	//----- nvinfo : EIATTR_NUM_BARRIERS
	.align		4
        /*0020*/ 	.byte	0x02, 0x4c
        /*0022*/ 	.byte	0x01
	.zero		1


	//----- nvinfo : EIATTR_MERCURY_ISA_VERSION
	.align		4
        /*0024*/ 	.byte	0x03, 0x5f
        /*0026*/ 	.short	0x0101


	//----- nvinfo : EIATTR_COOP_GROUP_MASK_REGIDS
	.align		4
        /*0028*/ 	.byte	0x04, 0x29
        /*002a*/ 	.short	(.L_1433 - .L_1432)


	//   ....[0]....
.L_1432:
        /*002c*/ 	.word	0xffffffff


	//   ....[1]....
        /*0030*/ 	.word	0xffffffff


	//   ....[2]....
        /*0034*/ 	.word	0xffffffff


	//   ....[3]....
        /*0038*/ 	.word	0xffffffff


	//   ....[4]....
        /*003c*/ 	.word	0xffffffff


	//   ....[5]....
        /*0040*/ 	.word	0xffffffff


	//   ....[6]....
        /*0044*/ 	.word	0xffffffff


	//   ....[7]....
        /*0048*/ 	.word	0xffffffff


	//   ....[8]....
        /*004c*/ 	.word	0xffffffff


	//   ....[9]....
        /*0050*/ 	.word	0xffffffff


	//----- nvinfo : EIATTR_COOP_GROUP_INSTR_OFFSETS
	.align		4
.L_1433:
        /*0054*/ 	.byte	0x04, 0x28
        /*0056*/ 	.short	(.L_1435 - .L_1434)


	//   ....[0]....
.L_1434:
        /*0058*/ 	.word	0x00003490


	//   ....[1]....
        /*005c*/ 	.word	0x000034a0


	//   ....[2]....
        /*0060*/ 	.word	0x000034e0


	//   ....[3]....
        /*0064*/ 	.word	0x000034f0


	//   ....[4]....
        /*0068*/ 	.word	0x00003530


	//   ....[5]....
        /*006c*/ 	.word	0x00003540


	//   ....[6]....
        /*0070*/ 	.word	0x00003590


	//   ....[7]....
        /*0074*/ 	.word	0x000035a0


	//   ....[8]....
        /*0078*/ 	.word	0x00003630


	//   ....[9]....
        /*007c*/ 	.word	0x00003640


	//----- nvinfo : EIATTR_VRC_CTA_INIT_COUNT
	.align		4
.L_1435:
        /*0080*/ 	.byte	0x02, 0x4a
	.zero		1
	.zero		1


	//----- nvinfo : EIATTR_EXIT_INSTR_OFFSETS
	.align		4
        /*0084*/ 	.byte	0x04, 0x1c
        /*0086*/ 	.short	(.L_1437 - .L_1436)


	//   ....[0]....
.L_1436:
        /*0088*/ 	.word	0x00000060


	//   ....[1]....
        /*008c*/ 	.word	0x0000cba0


	//----- nvinfo : EIATTR_MAX_THREADS
	.align		4
.L_1437:
        /*0090*/ 	.byte	0x04, 0x05
        /*0092*/ 	.short	(.L_1439 - .L_1438)
.L_1438:
        /*0094*/ 	.word	0x00000280
        /*0098*/ 	.word	0x00000001
        /*009c*/ 	.word	0x00000001


	//----- nvinfo : EIATTR_CRS_STACK_SIZE
	.align		4
.L_1439:
        /*00a0*/ 	.byte	0x04, 0x1e
        /*00a2*/ 	.short	(.L_1441 - .L_1440)
.L_1440:
        /*00a4*/ 	.word	0x00000000


	//----- nvinfo : EIATTR_CBANK_PARAM_SIZE
	.align		4
.L_1441:
        /*00a8*/ 	.byte	0x03, 0x19
        /*00aa*/ 	.short	0x00a0


	//----- nvinfo : EIATTR_PARAM_CBANK
	.align		4
        /*00ac*/ 	.byte	0x04, 0x0a
        /*00ae*/ 	.short	(.L_1443 - .L_1442)
	.align		4
.L_1442:
        /*00b0*/ 	.word	index@(.nv.constant0._Z35group_norm_nhwc_fwd_one_pass_kernelI11Bf16IOFp16WLi256ELi160ELi640EEv26Group_norm_nhwc_fwd_params)
        /*00b4*/ 	.short	0x0380
        /*00b6*/ 	.short	0x00a0


	//----- nvinfo : EIATTR_SW_WAR
	.align		4
.L_1443:
        /*00b8*/ 	.byte	0x04, 0x36
        /*00ba*/ 	.short	(.L_1445 - .L_1444)
.L_1444:
        /*00bc*/ 	.word	0x00000008
.L_1445:


//--------------------- .nv.info._Z35group_norm_nhwc_fwd_one_pass_kernelI11Bf16IOFp16WLi512ELi160ELi640EEv26Group_norm_nhwc_fwd_params --------------------------
	.section	.nv.info._Z35group_norm_nhwc_fwd_one_pass_kernelI11Bf16IOFp16WLi512ELi160ELi640EEv26Group_norm_nhwc_fwd_params,"",@"SHT_CUDA_INFO"
	.sectionflags	@""
	.align	4


	//----- nvinfo : EIATTR_CUDA_API_VERSION
	.align		4
        /*0000*/ 	.byte	0x04, 0x37
        /*0002*/ 	.short	(.L_1447 - .L_1446)
.L_1446:
        /*0004*/ 	.word	0x00000082


	//----- nvinfo : EIATTR_KPARAM_INFO
	.align		4
.L_1447:
        /*0008*/ 	.byte	0x04, 0x17
        /*000a*/ 	.short	(.L_1449 - .L_1448)
.L_1448:
        /*000c*/ 	.word	0x00000000
        /*0010*/ 	.short	0x0000
        /*0012*/ 	.short	0x0000
        /*0014*/ 	.byte	0x00, 0xf0, 0x81, 0x02


	//----- nvinfo : EIATTR_SPARSE_MMA_MASK
	.align		4
.L_1449:
        /*0018*/ 	.byte	0x03, 0x50
        /*001a*/ 	.short	0x0000


	//----- nvinfo : EIATTR_MAXREG_COUNT
	.align		4
        /*001c*/ 	.byte	0x03, 0x1b
        /*001e*/ 	.short	0x0060


	//----- nvinfo : EIATTR_NUM_BARRIERS
	.align		4
        /*0020*/ 	.byte	0x02, 0x4c
        /*0022*/ 	.byte	0x01
	.zero		1


	//----- nvinfo : EIATTR_ANNOTATIONS
	.align		4
        /*0024*/ 	.byte	0x04, 0x55
        /*0026*/ 	.short	(.L_1451 - .L_1450)


	//   ....[0]....
.L_1450:
        /* <DEDUP_REMOVED lines=185> */


	//----- nvinfo : EIATTR_MERCURY_ISA_VERSION
	.align		4
.L_1451:
        /*0ba8*/ 	.byte	0x03, 0x5f
        /*0baa*/ 	.short	0x0101


	//----- nvinfo : EIATTR_INT_WARP_WIDE_INSTR_OFFSETS
	.align		4
        /*0bac*/ 	.byte	0x04, 0x31
        /*0bae*/ 	.short	(.L_1453 - .L_1452)


	//   ....[0]....
.L_1452:
        /*0bb0*/ 	.word	0x0000a200


	//   ....[1]....
        /*0bb4*/ 	.word	0x0000a230


	//   ....[2]....
        /*0bb8*/ 	.word	0x0000a270


	//   ....[3]....
        /*0bbc*/ 	.word	0x0000a470


	//   ....[4]....
        /*0bc0*/ 	.word	0x0000a4a0


	//   ....[5]....
        /*0bc4*/ 	.word	0x0000a4e0


	//   ....[6]....
        /*0bc8*/ 	.word	0x0000a510


	//   ....[7]....
        /*0bcc*/ 	.word	0x0000a550


	//   ....[8]....
        /*0bd0*/ 	.word	0x0000a8e0


	//   ....[9]....
        /*0bd4*/ 	.word	0x0000a910


	//   ....[10]....
        /*0bd8*/ 	.word	0x0000a930


	//   ....[11]....
        /*0bdc*/ 	.word	0x0000a950


	//   ....[12]....
        /*0be0*/ 	.word	0x0000aba0


	//   ....[13]....
        /*0be4*/ 	.word	0x0000abc0


	//----- nvinfo : EIATTR_COOP_GROUP_MASK_REGIDS
	.align		4
.L_1453:
        /*0be8*/ 	.byte	0x04, 0x29
        /*0bea*/ 	.short	(.L_1455 - .L_1454)


	//   ....[0]....
.L_1454:
        /*0bec*/ 	.word	0xffffffff


	//   ....[1]....
        /*0bf0*/ 	.word	0xffffffff


	//   ....[2]....
        /*0bf4*/ 	.word	0xffffffff


	//   ....[3]....
        /*0bf8*/ 	.word	0xffffffff


	//   ....[4]....
        /*0bfc*/ 	.word	0xffffffff


	//   ....[5]....
        /*0c00*/ 	.word	0xffffffff


	//   ....[6]....
        /*0c04*/ 	.word	0xffffffff


	//   ....[7]....
        /*0c08*/ 	.word	0xffffffff


	//   ....[8]....
        /*0c0c*/ 	.word	0xffffffff


	//   ....[9]....
        /*0c10*/ 	.word	0xffffffff


	//----- nvinfo : EIATTR_COOP_GROUP_INSTR_OFFSETS
	.align		4
.L_1455:
        /*0c14*/ 	.byte	0x04, 0x28
        /*0c16*/ 	.short	(.L_1457 - .L_1456)


	//   ....[0]....
.L_1456:
        /*0c18*/ 	.word	0x00009710


	//   ....[1]....
        /*0c1c*/ 	.word	0x00009720


	//   ....[2]....
        /*0c20*/ 	.word	0x00009760


	//   ....[3]....
        /*0c24*/ 	.word	0x00009770


	//   ....[4]....
        /*0c28*/ 	.word	0x000097b0


	//   ....[5]....
        /*0c2c*/ 	.word	0x000097c0


	//   ....[6]....
        /*0c30*/ 	.word	0x00009810


	//   ....[7]....
        /*0c34*/ 	.word	0x00009820


	//   ....[8]....
        /*0c38*/ 	.word	0x00009980


	//   ....[9]....
        /*0c3c*/ 	.word	0x00009990


	//----- nvinfo : EIATTR_VRC_CTA_INIT_COUNT
	.align		4
.L_1457:
        /*0c40*/ 	.byte	0x02, 0x4a
	.zero		1
	.zero		1


	//----- nvinfo : EIATTR_EXIT_INSTR_OFFSETS
	.align		4
        /*0c44*/ 	.byte	0x04, 0x1c
        /*0c46*/ 	.short	(.L_1459 - .L_1458)


	//   ....[0]....
.L_1458:
        /*0c48*/ 	.word	0x00000080


	//   ....[1]....
        /*0c4c*/ 	.word	0x0000c8c0


	//----- nvinfo : EIATTR_MAX_THREADS
	.align		4
.L_1459:
        /*0c50*/ 	.byte	0x04, 0x05
        /*0c52*/ 	.short	(.L_1461 - .L_1460)
.L_1460:
        /*0c54*/ 	.word	0x00000280
        /*0c58*/ 	.word	0x00000001
        /*0c5c*/ 	.word	0x00000001


	//----- nvinfo : EIATTR_CRS_STACK_SIZE
	.align		4
.L_1461:
        /*0c60*/ 	.byte	0x04, 0x1e
        /*0c62*/ 	.short	(.L_1463 - .L_1462)
.L_1462:
        /*0c64*/ 	.word	0x00000000


	//----- nvinfo : EIATTR_CBANK_PARAM_SIZE
	.align		4
.L_1463:
        /*0c68*/ 	.byte	0x03, 0x19
        /*0c6a*/ 	.short	0x00a0


	//----- nvinfo : EIATTR_PARAM_CBANK
	.align		4
        /*0c6c*/ 	.byte	0x04, 0x0a
        /*0c6e*/ 	.short	(.L_1465 - .L_1464)
	.align		4
.L_1464:
        /*0c70*/ 	.word	index@(.nv.constant0._Z35group_norm_nhwc_fwd_one_pass_kernelI11Bf16IOFp16WLi512ELi160ELi640EEv26Group_norm_nhwc_fwd_params)
        /*0c74*/ 	.short	0x0380
        /*0c76*/ 	.short	0x00a0


	//----- nvinfo : EIATTR_SW_WAR
	.align		4
.L_1465:
        /*0c78*/ 	.byte	0x04, 0x36
        /*0c7a*/ 	.short	(.L_1467 - .L_1466)
.L_1466:
        /*0c7c*/ 	.word	0x00000008
.L_1467:


//--------------------- .nv.info._Z35group_norm_nhwc_fwd_one_pass_kernelI11Fp16IOFp32WLi64ELi160ELi640EEv26Group_norm_nhwc_fwd_params --------------------------
	.section	.nv.info._Z35group_norm_nhwc_fwd_one_pass_kernelI11Fp16IOFp32WLi64ELi160ELi640EEv26Group_norm_nhwc_fwd_params,"",@"SHT_CUDA_INFO"
	.sectionflags	@""
	.align	4


	//----- nvinfo : EIATTR_CUDA_API_VERSION
	.align		4
        /*0000*/ 	.byte	0x04, 0x37
        /*0002*/ 	.short	(.L_1469 - .L_1468)
.L_1468:
        /*0004*/ 	.word	0x00000082


	//----- nvinfo : EIATTR_KPARAM_INFO
	.align		4
.L_1469:
        /*0008*/ 	.byte	0x04, 0x17
        /*000a*/ 	.short	(.L_1471 - .L_1470)
.L_1470:
        /*000c*/ 	.word	0x00000000
        /*0010*/ 	.short	0x0000
        /*0012*/ 	.short	0x0000
        /*0014*/ 	.byte	0x00, 0xf0, 0x81, 0x02


	//----- nvinfo : EIATTR_SPARSE_MMA_MASK
	.align		4
.L_1471:
        /*0018*/ 	.byte	0x03, 0x50
        /*001a*/ 	.short	0x0000


	//----- nvinfo : EIATTR_MAXREG_COUNT
	.align		4
        /*001c*/ 	.byte	0x03, 0x1b
        /*001e*/ 	.short	0x0060


	//----- nvinfo : EIATTR_NUM_BARRIERS
	.align		4
        /*0020*/ 	.byte	0x02, 0x4c
        /*0022*/ 	.byte	0x01
	.zero		1


	//----- nvinfo : EIATTR_MERCURY_ISA_VERSION
	.align		4
        /*0024*/ 	.byte	0x03, 0x5f
        /*0026*/ 	.short	0x0101


	//----- nvinfo : EIATTR_INT_WARP_WIDE_INSTR_OFFSETS
	.align		4
        /*0028*/ 	.byte	0x04, 0x31
        /*002a*/ 	.short	(.L_1473 - .L_1472)


	//   ....[0]....
.L_1472:
        /*002c*/ 	.word	0x00001a40


	//   ....[1]....
        /*0030*/ 	.word	0x00001a80


	//   ....[2]....
        /*0034*/ 	.word	0x00001b00


	//   ....[3]....
        /*0038*/ 	.word	0x00001b10


	//   ....[4]....
        /*003c*/ 	.word	0x00001cb0


	//   ....[5]....
        /*0040*/ 	.word	0x00001d10


	//   ....[6]....
        /*0044*/ 	.word	0x00001d30


	//   ....[7]....
        /*0048*/ 	.word	0x00001d60


	//   ....[8]....
        /*004c*/ 	.word	0x00002080


	//   ....[9]....
        /*0050*/ 	.word	0x000020b0


	//   ....[10]....
        /*0054*/ 	.word	0x000020d0


	//   ....[11]....
        /*0058*/ 	.word	0x00002100


	//   ....[12]....
        /*005c*/ 	.word	0x00002350


	//   ....[13]....
        /*0060*/ 	.word	0x00002370


	//----- nvinfo : EIATTR_COOP_GROUP_MASK_REGIDS
	.align		4
.L_1473:
        /*0064*/ 	.byte	0x04, 0x29
        /*0066*/ 	.short	(.L_1475 - .L_1474)


	//   ....[0]....
.L_1474:
        /*0068*/ 	.word	0xffffffff


	//   ....[1]....
        /*006c*/ 	.word	0xffffffff


	//   ....[2]....
        /*0070*/ 	.word	0xffffffff


	//   ....[3]....
        /*0074*/ 	.word	0xffffffff


	//   ....[4]....
        /*0078*/ 	.word	0xffffffff


	//   ....[5]....
        /*007c*/ 	.word	0xffffffff


	//   ....[6]....
        /*0080*/ 	.word	0xffffffff


	//   ....[7]....
        /*0084*/ 	.word	0xffffffff


	//   ....[8]....
        /*0088*/ 	.word	0xffffffff


	//   ....[9]....
        /*008c*/ 	.word	0xffffffff


	//----- nvinfo : EIATTR_COOP_GROUP_INSTR_OFFSETS
	.align		4
.L_1475:
        /*0090*/ 	.byte	0x04, 0x28
        /*0092*/ 	.short	(.L_1477 - .L_1476)


	//   ....[0]....
.L_1476:
        /*0094*/ 	.word	0x00001090


	//   ....[1]....
        /*0098*/ 	.word	0x000010a0


	//   ....[2]....
        /*009c*/ 	.word	0x000010d0


	//   ....[3]....
        /*00a0*/ 	.word	0x000010e0


	//   ....[4]....
        /*00a4*/ 	.word	0x00001120


	//   ....[5]....
        /*00a8*/ 	.word	0x00001130


	//   ....[6]....
        /*00ac*/ 	.word	0x00001170


	//   ....[7]....
        /*00b0*/ 	.word	0x00001180


	//   ....[8]....
        /*00b4*/ 	.word	0x00001210


	//   ....[9]....
        /*00b8*/ 	.word	0x00001220


	//----- nvinfo : EIATTR_VRC_CTA_INIT_COUNT
	.align		4
.L_1477:
        /*00bc*/ 	.byte	0x02, 0x4a
	.zero		1
	.zero		1


	//----- nvinfo : EIATTR_EXIT_INSTR_OFFSETS
	.align		4
        /*00c0*/ 	.byte	0x04, 0x1c
        /*00c2*/ 	.short	(.L_1479 - .L_1478)


	//   ....[0]....
.L_1478:
        /*00c4*/ 	.word	0x00000070


	//   ....[1]....
        /*00c8*/ 	.word	0x000044c0


	//----- nvinfo : EIATTR_MAX_THREADS
	.align		4
.L_1479:
        /*00cc*/ 	.byte	0x04, 0x05
        /*00ce*/ 	.short	(.L_1481 - .L_1480)
.L_1480:
        /*00d0*/ 	.word	0x00000280
        /*00d4*/ 	.word	0x00000001
        /*00d8*/ 	.word	0x00000001


	//----- nvinfo : EIATTR_CRS_STACK_SIZE
	.align		4
.L_1481:
        /*00dc*/ 	.byte	0x04, 0x1e
        /*00de*/ 	.short	(.L_1483 - .L_1482)
.L_1482:
        /*00e0*/ 	.word	0x00000000


	//----- nvinfo : EIATTR_CBANK_PARAM_SIZE
	.align		4
.L_1483:
        /*00e4*/ 	.byte	0x03, 0x19
        /*00e6*/ 	.short	0x00a0


	//----- nvinfo : EIATTR_PARAM_CBANK
	.align		4
        /*00e8*/ 	.byte	0x04, 0x0a
        /*00ea*/ 	.short	(.L_1485 - .L_1484)
	.align		4
.L_1484:
        /*00ec*/ 	.word	index@(.nv.constant0._Z35group_norm_nhwc_fwd_one_pass_kernelI11Fp16IOFp32WLi64ELi160ELi640EEv26Group_norm_nhwc_fwd_params)
        /*00f0*/ 	.short	0x0380
        /*00f2*/ 	.short	0x00a0


	//----- nvinfo : EIATTR_SW_WAR
	.align		4
.L_1485:
        /*00f4*/ 	.byte	0x04, 0x36
        /*00f6*/ 	.short	(.L_1487 - .L_1486)
.L_1486:
        /*00f8*/ 	.word	0x00000008
.L_1487:


//--------------------- .nv.info._Z35group_norm_nhwc_fwd_one_pass_kernelI11Fp16IOFp32WLi128ELi160ELi640EEv26Group_norm_nhwc_fwd_params --------------------------
	.section	.nv.info._Z35group_norm_nhwc_fwd_one_pass_kernelI11Fp16IOFp32WLi128ELi160ELi640EEv26Group_norm_nhwc_fwd_params,"",@"SHT_CUDA_INFO"
	.sectionflags	@""
	.align	4


	//----- nvinfo : EIATTR_CUDA_API_VERSION
	.align		4
        /*0000*/ 	.byte	0x04, 0x37
        /*0002*/ 	.short	(.L_1489 - .L_1488)
.L_1488:
        /*0004*/ 	.word	0x00000082


	//----- nvinfo : EIATTR_KPARAM_INFO
	.align		4
.L_1489:
        /*0008*/ 	.byte	0x04, 0x17
        /*000a*/ 	.short	(.L_1491 - .L_1490)
.L_1490:
        /*000c*/ 	.word	0x00000000
        /*0010*/ 	.short	0x0000
        /*0012*/ 	.short	0x0000
        /*0014*/ 	.byte	0x00, 0xf0, 0x81, 0x02


	//----- nvinfo : EIATTR_SPARSE_MMA_MASK
	.align		4
.L_1491:
        /*0018*/ 	.byte	0x03, 0x50
        /*001a*/ 	.short	0x0000


	//----- nvinfo : EIATTR_MAXREG_COUNT
	.align		4
        /*001c*/ 	.byte	0x03, 0x1b
        /*001e*/ 	.short	0x0060


	//----- nvinfo : EIATTR_NUM_BARRIERS
	.align		4
        /*0020*/ 	.byte	0x02, 0x4c
        /*0022*/ 	.byte	0x01
	.zero		1


	//----- nvinfo : EIATTR_MERCURY_ISA_VERSION
	.align		4
        /*0024*/ 	.byte	0x03, 0x5f
        /*0026*/ 	.short	0x0101


	//----- nvinfo : EIATTR_COOP_GROUP_MASK_REGIDS
	.align		4
        /*0028*/ 	.byte	0x04, 0x29
        /*002a*/ 	.short	(.L_1493 - .L_1492)


	//   ....[0]....
.L_1492:
        /*002c*/ 	.word	0xffffffff


	//   ....[1]....
        /*0030*/ 	.word	0xffffffff


	//   ....[2]....
        /*0034*/ 	.word	0xffffffff


	//   ....[3]....
        /*0038*/ 	.word	0xffffffff


	//   ....[4]....
        /*003c*/ 	.word	0xffffffff


	//   ....[5]....
        /*0040*/ 	.word	0xffffffff


	//   ....[6]....
        /*0044*/ 	.word	0xffffffff


	//   ....[7]....
        /*0048*/ 	.word	0xffffffff


	//   ....[8]....
        /*004c*/ 	.word	0xffffffff


	//   ....[9]....
        /*0050*/ 	.word	0xffffffff


	//----- nvinfo : EIATTR_COOP_GROUP_INSTR_OFFSETS
	.align		4
.L_1493:
        /*0054*/ 	.byte	0x04, 0x28
        /*0056*/ 	.short	(.L_1495 - .L_1494)


	//   ....[0]....
.L_1494:
        /*0058*/ 	.word	0x00001b40


	//   ....[1]....
        /*005c*/ 	.word	0x00001b50


	//   ....[2]....
        /*0060*/ 	.word	0x00001b80


	//   ....[3]....
        /*0064*/ 	.word	0x00001b90


	//   ....[4]....
        /*0068*/ 	.word	0x00001bd0


	//   ....[5]....
        /*006c*/ 	.word	0x00001be0


	//   ....[6]....
        /*0070*/ 	.word	0x00001c20


	//   ....[7]....
        /*0074*/ 	.word	0x00001c30


	//   ....[8]....
        /*0078*/ 	.word	0x00001cc0


	//   ....[9]....
        /*007c*/ 	.word	0x00001cd0


	//----- nvinfo : EIATTR_VRC_CTA_INIT_COUNT
	.align		4
.L_1495:
        /*0080*/ 	.byte	0x02, 0x4a
	.zero		1
	.zero		1


	//----- nvinfo : EIATTR_EXIT_INSTR_OFFSETS
	.align		4
        /*0084*/ 	.byte	0x04, 0x1c
        /*0086*/ 	.short	(.L_1497 - .L_1496)


	//   ....[0]....
.L_1496:
        /*0088*/ 	.word	0x00000060


	//   ....[1]....
        /*008c*/ 	.word	0x00006800


	//----- nvinfo : EIATTR_MAX_THREADS
	.align		4
.L_1497:
        /*0090*/ 	.byte	0x04, 0x05
        /*0092*/ 	.short	(.L_1499 - .L_1498)
.L_1498:
        /*0094*/ 	.word	0x00000280
        /*0098*/ 	.word	0x00000001
        /*009c*/ 	.word	0x00000001


	//----- nvinfo : EIATTR_CRS_STACK_SIZE
	.align		4
.L_1499:
        /*00a0*/ 	.byte	0x04, 0x1e
        /*00a2*/ 	.short	(.L_1501 - .L_1500)
.L_1500:
        /*00a4*/ 	.word	0x00000000


	//----- nvinfo : EIATTR_CBANK_PARAM_SIZE
	.align		4
.L_1501:
        /*00a8*/ 	.byte	0x03, 0x19
        /*00aa*/ 	.short	0x00a0


	//----- nvinfo : EIATTR_PARAM_CBANK
	.align		4
        /*00ac*/ 	.byte	0x04, 0x0a
        /*00ae*/ 	.short	(.L_1503 - .L_1502)
	.align		4
.L_1502:
        /*00b0*/ 	.word	index@(.nv.constant0._Z35group_norm_nhwc_fwd_one_pass_kernelI11Fp16IOFp32WLi128ELi160ELi640EEv26Group_norm_nhwc_fwd_params)
        /*00b4*/ 	.short	0x0380
        /*00b6*/ 	.short	0x00a0


	//----- nvinfo : EIATTR_SW_WAR
	.align		4
.L_1503:
        /*00b8*/ 	.byte	0x04, 0x36
        /*00ba*/ 	.short	(.L_1505 - .L_1504)
.L_1504:
        /*00bc*/ 	.word	0x00000008
.L_1505:


//--------------------- .nv.info._Z35group_norm_nhwc_fwd_one_pass_kernelI11Fp16IOFp32WLi256ELi160ELi640EEv26Group_norm_nhwc_fwd_params --------------------------
	.section	.nv.info._Z35group_norm_nhwc_fwd_one_pass_kernelI11Fp16IOFp32WLi256ELi160ELi640EEv26Group_norm_nhwc_fwd_params,"",@"SHT_CUDA_INFO"
	.sectionflags	@""
	.align	4


	//----- nvinfo : EIATTR_CUDA_API_VERSION
	.align		4
        /*0000*/ 	.byte	0x04, 0x37
        /*0002*/ 	.short	(.L_1507 - .L_1506)
.L_1506:
        /*0004*/ 	.word	0x00000082


	//----- nvinfo : EIATTR_KPARAM_INFO
	.align		4
.L_1507:
        /*0008*/ 	.byte	0x04, 0x17
        /*000a*/ 	.short	(.L_1509 - .L_1508)
.L_1508:
        /*000c*/ 	.word	0x00000000
        /*0010*/ 	.short	0x0000
        /*0012*/ 	.short	0x0000
        /*0014*/ 	.byte	0x00, 0xf0, 0x81, 0x02


	//----- nvinfo : EIATTR_SPARSE_MMA_MASK
	.align		4
.L_1509:
        /*0018*/ 	.byte	0x03, 0x50
        /*001a*/ 	.short	0x0000


	//----- nvinfo : EIATTR_MAXREG_COUNT
	.align		4
        /*001c*/ 	.byte	0x03, 0x1b
        /*001e*/ 	.short	0x0060


	//----- nvinfo : EIATTR_NUM_BARRIERS
	.align		4
        /*0020*/ 	.byte	0x02, 0x4c
        /*0022*/ 	.byte	0x01
	.zero		1


	//----- nvinfo : EIATTR_MERCURY_ISA_VERSION
	.align		4
        /*0024*/ 	.byte	0x03, 0x5f
        /*0026*/ 	.short	0x0101


	//----- nvinfo : EIATTR_COOP_GROUP_MASK_REGIDS
	.align		4
        /*0028*/ 	.byte	0x04, 0x29
        /*002a*/ 	.short	(.L_1511 - .L_1510)


	//   ....[0]....
.L_1510:
        /*002c*/ 	.word	0xffffffff


	//   ....[1]....
        /*0030*/ 	.word	0xffffffff


	//   ....[2]....
        /*0034*/ 	.word	0xffffffff


	//   ....[3]....
        /*0038*/ 	.word	0xffffffff


	//   ....[4]....
        /*003c*/ 	.word	0xffffffff


	//   ....[5]....
        /*0040*/ 	.word	0xffffffff


	//   ....[6]....
        /*0044*/ 	.word	0xffffffff


	//   ....[7]....
        /*0048*/ 	.word	0xffffffff


	//   ....[8]....
        /*004c*/ 	.word	0xffffffff


	//   ....[9]....
        /*0050*/ 	.word	0xffffffff


	//----- nvinfo : EIATTR_COOP_GROUP_INSTR_OFFSETS
	.align		4
.L_1511:
        /*0054*/ 	.byte	0x04, 0x28
        /*0056*/ 	.short	(.L_1513 - .L_1512)


	//   ....[0]....
.L_1512:
        /*0058*/ 	.word	0x00003280


	//   ....[1]....
        /*005c*/ 	.word	0x00003290


	//   ....[2]....
        /*0060*/ 	.word	0x000032d0


	//   ....[3]....
        /*0064*/ 	.word	0x000032e0


	//   ....[4]....
        /*0068*/ 	.word	0x00003320


	//   ....[5]....
        /*006c*/ 	.word	0x00003330


	//   ....[6]....
        /*0070*/ 	.word	0x00003380


	//   ....[7]....
        /*0074*/ 	.word	0x00003390


	//   ....[8]....
        /*0078*/ 	.word	0x00003420


	//   ....[9]....
        /*007c*/ 	.word	0x00003430


	//----- nvinfo : EIATTR_VRC_CTA_INIT_COUNT
	.align		4
.L_1513:
        /*0080*/ 	.byte	0x02, 0x4a
	.zero		1
	.zero		1


	//----- nvinfo : EIATTR_EXIT_INSTR_OFFSETS
	.align		4
        /*0084*/ 	.byte	0x04, 0x1c
        /*0086*/ 	.short	(.L_1515 - .L_1514)


	//   ....[0]....
.L_1514:
        /*0088*/ 	.word	0x00000060


	//   ....[1]....
        /*008c*/ 	.word	0x0000c930


	//----- nvinfo : EIATTR_MAX_THREADS
	.align		4
.L_1515:
        /*0090*/ 	.byte	0x04, 0x05
        /*0092*/ 	.short	(.L_1517 - .L_1516)
.L_1516:
        /*0094*/ 	.word	0x00000280
        /*0098*/ 	.word	0x00000001
        /*009c*/ 	.word	0x00000001


	//----- nvinfo : EIATTR_CRS_STACK_SIZE
	.align		4
.L_1517:
        /*00a0*/ 	.byte	0x04, 0x1e
        /*00a2*/ 	.short	(.L_1519 - .L_1518)
.L_1518:
        /*00a4*/ 	.word	0x00000000


	//----- nvinfo : EIATTR_CBANK_PARAM_SIZE
	.align		4
.L_1519:
        /*00a8*/ 	.byte	0x03, 0x19
        /*00aa*/ 	.short	0x00a0


	//----- nvinfo : EIATTR_PARAM_CBANK
	.align		4
        /*00ac*/ 	.byte	0x04, 0x0a
        /*00ae*/ 	.short	(.L_1521 - .L_1520)
	.align		4
.L_1520:
        /*00b0*/ 	.word	index@(.nv.constant0._Z35group_norm_nhwc_fwd_one_pass_kernelI11Fp16IOFp32WLi256ELi160ELi640EEv26Group_norm_nhwc_fwd_params)
        /*00b4*/ 	.short	0x0380
        /*00b6*/ 	.short	0x00a0


	//----- nvinfo : EIATTR_SW_WAR
	.align		4
.L_1521:
        /*00b8*/ 	.byte	0x04, 0x36
        /*00ba*/ 	.short	(.L_1523 - .L_1522)
.L_1522:
        /*00bc*/ 	.word	0x00000008
.L_1523:


//--------------------- .nv.info._Z35group_norm_nhwc_fwd_one_pass_kernelI11Fp16IOFp32WLi512ELi160ELi640EEv26Group_norm_nhwc_fwd_params --------------------------
	.section	.nv.info._Z35group_norm_nhwc_fwd_one_pass_kernelI11Fp16IOFp32WLi512ELi160ELi640EEv26Group_norm_nhwc_fwd_params,"",@"SHT_CUDA_INFO"
	.sectionflags	@""
	.align	4


	//----- nvinfo : EIATTR_CUDA_API_VERSION
	.align		4
        /*0000*/ 	.byte	0x04, 0x37
        /*0002*/ 	.short	(.L_1525 - .L_1524)
.L_1524:
        /*0004*/ 	.word	0x00000082


	//----- nvinfo : EIATTR_KPARAM_INFO
	.align		4
.L_1525:
        /*0008*/ 	.byte	0x04, 0x17
        /*000a*/ 	.short	(.L_1527 - .L_1526)
.L_1526:
        /*000c*/ 	.word	0x00000000
        /*0010*/ 	.short	0x0000
        /*0012*/ 	.short	0x0000
        /*0014*/ 	.byte	0x00, 0xf0, 0x81, 0x02


	//----- nvinfo : EIATTR_SPARSE_MMA_MASK
	.align		4
.L_1527:
        /*0018*/ 	.byte	0x03, 0x50
        /*001a*/ 	.short	0x0000


	//----- nvinfo : EIATTR_MAXREG_COUNT
	.align		4
        /*001c*/ 	.byte	0x03, 0x1b
        /*001e*/ 	.short	0x0060


	//----- nvinfo : EIATTR_NUM_BARRIERS
	.align		4
        /*0020*/ 	.byte	0x02, 0x4c
        /*0022*/ 	.byte	0x01
	.zero		1


	//----- nvinfo : EIATTR_MERCURY_ISA_VERSION
	.align		4
        /*0024*/ 	.byte	0x03, 0x5f
        /*0026*/ 	.short	0x0101


	//----- nvinfo : EIATTR_INT_WARP_WIDE_INSTR_OFFSETS
	.align		4
        /*0028*/ 	.byte	0x04, 0x31
        /*002a*/ 	.short	(.L_1529 - .L_1528)


	//   ....[0]....
.L_1528:
        /*002c*/ 	.word	0x00008b00


	//   ....[1]....
        /*0030*/ 	.word	0x00008b30


	//   ....[2]....
        /*0034*/ 	.word	0x00008b70


	//   ....[3]....
        /*0038*/ 	.word	0x00008d70


	//   ....[4]....
        /*003c*/ 	.word	0x00008da0


	//   ....[5]....
        /*0040*/ 	.word	0x00008de0


	//   ....[6]....
        /*0044*/ 	.word	0x00008e20


	//   ....[7]....
        /*0048*/ 	.word	0x00008e50


	//   ....[8]....
        /*004c*/ 	.word	0x000091e0


	//   ....[9]....
        /*0050*/ 	.word	0x00009210


	//   ....[10]....
        /*0054*/ 	.word	0x00009230


	//   ....[11]....
        /*0058*/ 	.word	0x00009250


	//   ....[12]....
        /*005c*/ 	.word	0x000094a0


	//   ....[13]....
        /*0060*/ 	.word	0x000094c0


	//----- nvinfo : EIATTR_COOP_GROUP_MASK_REGIDS
	.align		4
.L_1529:
        /*0064*/ 	.byte	0x04, 0x29
        /*0066*/ 	.short	(.L_1531 - .L_1530)


	//   ....[0]....
.L_1530:
        /*0068*/ 	.word	0xffffffff


	//   ....[1]....
        /*006c*/ 	.word	0xffffffff


	//   ....[2]....
        /*0070*/ 	.word	0xffffffff


	//   ....[3]....
        /*0074*/ 	.word	0xffffffff


	//   ....[4]....
        /*0078*/ 	.word	0xffffffff


	//   ....[5]....
        /*007c*/ 	.word	0xffffffff


	//   ....[6]....
        /*0080*/ 	.word	0xffffffff


	//   ....[7]....
        /*0084*/ 	.word	0xffffffff


	//   ....[8]....
        /*0088*/ 	.word	0xffffffff


	//   ....[9]....
        /*008c*/ 	.word	0xffffffff


	//----- nvinfo : EIATTR_COOP_GROUP_INSTR_OFFSETS
	.align		4
.L_1531:
        /*0090*/ 	.byte	0x04, 0x28
        /*0092*/ 	.short	(.L_1533 - .L_1532)


	//   ....[0]....
.L_1532:
        /*0094*/ 	.word	0x00008080


	//   ....[1]....
        /*0098*/ 	.word	0x00008090


	//   ....[2]....
        /*009c*/ 	.word	0x000080d0


	//   ....[3]....
        /*00a0*/ 	.word	0x000080e0


	//   ....[4]....
        /*00a4*/ 	.word	0x00008120


	//   ....[5]....
        /*00a8*/ 	.word	0x00008130


	//   ....[6]....
        /*00ac*/ 	.word	0x00008180


	//   ....[7]....
        /*00b0*/ 	.word	0x00008190


	//   ....[8]....
        /*00b4*/ 	.word	0x00008240


	//   ....[9]....
        /*00b8*/ 	.word	0x00008270


	//----- nvinfo : EIATTR_VRC_CTA_INIT_COUNT
	.align		4
.L_1533:
        /*00bc*/ 	.byte	0x02, 0x4a
	.zero		1
	.zero		1


	//----- nvinfo : EIATTR_EXIT_INSTR_OFFSETS
	.align		4
        /*00c0*/ 	.byte	0x04, 0x1c
        /*00c2*/ 	.short	(.L_1535 - .L_1534)


	//   ....[0]....
.L_1534:
        /*00c4*/ 	.word	0x00000080


	//   ....[1]....
        /*00c8*/ 	.word	0x0000b0b0


	//----- nvinfo : EIATTR_MAX_THREADS
	.align		4
.L_1535:
        /*00cc*/ 	.byte	0x04, 0x05
        /*00ce*/ 	.short	(.L_1537 - .L_1536)
.L_1536:
        /*00d0*/ 	.word	0x00000280
        /*00d4*/ 	.word	0x00000001
        /*00d8*/ 	.word	0x00000001


	//----- nvinfo : EIATTR_CRS_STACK_SIZE
	.align		4
.L_1537:
        /*00dc*/ 	.byte	0x04, 0x1e
        /*00de*/ 	.short	(.L_1539 - .L_1538)
.L_1538:
        /*00e0*/ 	.word	0x00000000


	//----- nvinfo : EIATTR_CBANK_PARAM_SIZE
	.align		4
.L_1539:
        /*00e4*/ 	.byte	0x03, 0x19
        /*00e6*/ 	.short	0x00a0


	//----- nvinfo : EIATTR_PARAM_CBANK
	.align		4
        /*00e8*/ 	.byte	0x04, 0x0a
        /*00ea*/ 	.short	(.L_1541 - .L_1540)
	.align		4
.L_1540:
        /*00ec*/ 	.word	index@(.nv.constant0._Z35group_norm_nhwc_fwd_one_pass_kernelI11Fp16IOFp32WLi512ELi160ELi640EEv26Group_norm_nhwc_fwd_params)
        /*00f0*/ 	.short	0x0380
        /*00f2*/ 	.short	0x00a0


	//----- nvinfo : EIATTR_SW_WAR
	.align		4
.L_1541:
        /*00f4*/ 	.byte	0x04, 0x36
        /*00f6*/ 	.short	(.L_1543 - .L_1542)
.L_1542:
        /*00f8*/ 	.word	0x00000008
.L_1543:


//--------------------- .nv.info._Z35group_norm_nhwc_fwd_one_pass_kernelI11Fp16IOBf16WLi64ELi160ELi640EEv26Group_norm_nhwc_fwd_params --------------------------
	.section	.nv.info._Z35group_norm_nhwc_fwd_one_pass_kernelI11Fp16IOBf16WLi64ELi160ELi640EEv26Group_norm_nhwc_fwd_params,"",@"SHT_CUDA_INFO"
	.sectionflags	@""
	.align	4


	//----- nvinfo : EIATTR_CUDA_API_VERSION
	.align		4
        /*0000*/ 	.byte	0x04, 0x37
        /*0002*/ 	.short	(.L_1545 - .L_1544)
.L_1544:
        /*0004*/ 	.word	0x00000082


	//----- nvinfo : EIATTR_KPARAM_INFO
	.align		4
.L_1545:
        /*0008*/ 	.byte	0x04, 0x17
        /*000a*/ 	.short	(.L_1547 - .L_1546)
.L_1546:
        /*000c*/ 	.word	0x00000000
        /*0010*/ 	.short	0x0000
        /*0012*/ 	.short	0x0000
        /*0014*/ 	.byte	0x00, 0xf0, 0x81, 0x02


	//----- nvinfo : EIATTR_SPARSE_MMA_MASK
	.align		4
.L_1547:
        /*0018*/ 	.byte	0x03, 0x50
        /*001a*/ 	.short	0x0000


	//----- nvinfo : EIATTR_MAXREG_COUNT
	.align		4
        /*001c*/ 	.byte	0x03, 0x1b
        /*001e*/ 	.short	0x0060


	//----- nvinfo : EIATTR_NUM_BARRIERS
	.align		4
        /*0020*/ 	.byte	0x02, 0x4c
        /*0022*/ 	.byte	0x01
	.zero		1


	//----- nvinfo : EIATTR_MERCURY_ISA_VERSION
	.align		4
        /*0024*/ 	.byte	0x03, 0x5f
        /*0026*/ 	.short	0x0101


	//----- nvinfo : EIATTR_INT_WARP_WIDE_INSTR_OFFSETS
	.align		4
        /*0028*/ 	.byte	0x04, 0x31
        /*002a*/ 	.short	(.L_1549 - .L_1548)


	//   ....[0]....
.L_1548:
        /*002c*/ 	.word	0x00001a40


	//   ....[1]....
        /*0030*/ 	.word	0x00001a80


	//   ....[2]....
        /*0034*/ 	.word	0x00001b00


	//   ....[3]....
        /*0038*/ 	.word	0x00001b10


	//   ....[4]....
        /*003c*/ 	.word	0x00001cb0


	//   ....[5]....
        /*0040*/ 	.word	0x00001d10


	//   ....[6]....
        /*0044*/ 	.word	0x00001d30


	//   ....[7]....
        /*0048*/ 	.word	0x00001d60


	//   ....[8]....
        /*004c*/ 	.word	0x00002080


	//   ....[9]....
        /*0050*/ 	.word	0x000020b0


	//   ....[10]....
        /*0054*/ 	.word	0x000020d0


	//   ....[11]....
        /*0058*/ 	.word	0x00002100


	//   ....[12]....
        /*005c*/ 	.word	0x00002350


	//   ....[13]....
        /*0060*/ 	.word	0x00002370


	//----- nvinfo : EIATTR_COOP_GROUP_MASK_REGIDS
	.align		4
.L_1549:
        /*0064*/ 	.byte	0x04, 0x29
        /*0066*/ 	.short	(.L_1551 - .L_1550)


	//   ....[0]....
.L_1550:
        /*0068*/ 	.word	0xffffffff


	//   ....[1]....
        /*006c*/ 	.word	0xffffffff


	//   ....[2]....
        /*0070*/ 	.word	0xffffffff


	//   ....[3]....
        /*0074*/ 	.word	0xffffffff


	//   ....[4]....
        /*0078*/ 	.word	0xffffffff


	//   ....[5]....
        /*007c*/ 	.word	0xffffffff


	//   ....[6]....
        /*0080*/ 	.word	0xffffffff


	//   ....[7]....
        /*0084*/ 	.word	0xffffffff


	//   ....[8]....
        /*0088*/ 	.word	0xffffffff


	//   ....[9]....
        /*008c*/ 	.word	0xffffffff


	//----- nvinfo : EIATTR_COOP_GROUP_INSTR_OFFSETS
	.align		4
.L_1551:
        /*0090*/ 	.byte	0x04, 0x28
        /*0092*/ 	.short	(.L_1553 - .L_1552)


	//   ....[0]....
.L_1552:
        /*0094*/ 	.word	0x00001090


	//   ....[1]....
        /*0098*/ 	.word	0x000010a0


	//   ....[2]....
        /*009c*/ 	.word	0x000010d0


	//   ....[3]....
        /*00a0*/ 	.word	0x000010e0


	//   ....[4]....
        /*00a4*/ 	.word	0x00001120


	//   ....[5]....
        /*00a8*/ 	.word	0x00001130


	//   ....[6]....
        /*00ac*/ 	.word	0x00001170


	//   ....[7]....
        /*00b0*/ 	.word	0x00001180


	//   ....[8]....
        /*00b4*/ 	.word	0x00001210


	//   ....[9]....
        /*00b8*/ 	.word	0x00001220


	//----- nvinfo : EIATTR_VRC_CTA_INIT_COUNT
	.align		4
.L_1553:
        /*00bc*/ 	.byte	0x02, 0x4a
	.zero		1
	.zero		1


	//----- nvinfo : EIATTR_EXIT_INSTR_OFFSETS
	.align		4
        /*00c0*/ 	.byte	0x04, 0x1c
        /*00c2*/ 	.short	(.L_1555 - .L_1554)


	//   ....[0]....
.L_1554:
        /*00c4*/ 	.word	0x00000070


	//   ....[1]....
        /*00c8*/ 	.word	0x00004520


	//----- nvinfo : EIATTR_MAX_THREADS
	.align		4
.L_1555:
        /*00cc*/ 	.byte	0x04, 0x05
        /*00ce*/ 	.short	(.L_1557 - .L_1556)
.L_1556:
        /*00d0*/ 	.word	0x00000280
        /*00d4*/ 	.word	0x00000001
        /*00d8*/ 	.word	0x00000001


	//----- nvinfo : EIATTR_CRS_STACK_SIZE
	.align		4
.L_1557:
        /*00dc*/ 	.byte	0x04, 0x1e
        /*00de*/ 	.short	(.L_1559 - .L_1558)
.L_1558:
        /*00e0*/ 	.word	0x00000000


	//----- nvinfo : EIATTR_CBANK_PARAM_SIZE
	.align		4
.L_1559:
        /*00e4*/ 	.byte	0x03, 0x19
        /*00e6*/ 	.short	0x00a0


	//----- nvinfo : EIATTR_PARAM_CBANK
	.align		4
        /*00e8*/ 	.byte	0x04, 0x0a
        /*00ea*/ 	.short	(.L_1561 - .L_1560)
	.align		4
.L_1560:
        /*00ec*/ 	.word	index@(.nv.constant0._Z35group_norm_nhwc_fwd_one_pass_kernelI11Fp16IOBf16WLi64ELi160ELi640EEv26Group_norm_nhwc_fwd_params)
        /*00f0*/ 	.short	0x0380
        /*00f2*/ 	.short	0x00a0


	//----- nvinfo : EIATTR_SW_WAR
	.align		4
.L_1561:
        /*00f4*/ 	.byte	0x04, 0x36
        /*00f6*/ 	.short	(.L_1563 - .L_1562)
.L_1562:
        /*00f8*/ 	.word	0x00000008
.L_1563:


//--------------------- .nv.info._Z35group_norm_nhwc_fwd_one_pass_kernelI11Fp16IOBf16WLi128ELi160ELi640EEv26Group_norm_nhwc_fwd_params --------------------------
	.section	.nv.info._Z35group_norm_nhwc_fwd_one_pass_kernelI11Fp16IOBf16WLi128ELi160ELi640EEv26Group_norm_nhwc_fwd_params,"",@"SHT_CUDA_INFO"
	.sectionflags	@""
	.align	4


	//----- nvinfo : EIATTR_CUDA_API_VERSION
	.align		4
        /*0000*/ 	.byte	0x04, 0x37
        /*0002*/ 	.short	(.L_1565 - .L_1564)
.L_1564:
        /*0004*/ 	.word	0x00000082


	//----- nvinfo : EIATTR_KPARAM_INFO
	.align		4
.L_1565:
        /*0008*/ 	.byte	0x04, 0x17
        /*000a*/ 	.short	(.L_1567 - .L_1566)
.L_1566:
        /*000c*/ 	.word	0x00000000
        /*0010*/ 	.short	0x0000
        /*0012*/ 	.short	0x0000
        /*0014*/ 	.byte	0x00, 0xf0, 0x81, 0x02


	//----- nvinfo : EIATTR_SPARSE_MMA_MASK
	.align		4
.L_1567:
        /*0018*/ 	.byte	0x03, 0x50
        /*001a*/ 	.short	0x0000


	//----- nvinfo : EIATTR_MAXREG_COUNT
	.align		4
        /*001c*/ 	.byte	0x03, 0x1b
        /*001e*/ 	.short	0x0060


	//----- nvinfo : EIATTR_NUM_BARRIERS
	.align		4
        /*0020*/ 	.byte	0x02, 0x4c
        /*0022*/ 	.byte	0x01
	.zero		1


	//----- nvinfo : EIATTR_MERCURY_ISA_VERSION
	.align		4
        /*0024*/ 	.byte	0x03, 0x5f
        /*0026*/ 	.short	0x0101


	//----- nvinfo : EIATTR_COOP_GROUP_MASK_REGIDS
	.align		4
        /*0028*/ 	.byte	0x04, 0x29
        /*002a*/ 	.short	(.L_1569 - .L_1568)


	//   ....[0]....
.L_1568:
        /*002c*/ 	.word	0xffffffff


	//   ....[1]....
        /*0030*/ 	.word	0xffffffff


	//   ....[2]....
        /*0034*/ 	.word	0xffffffff


	//   ....[3]....
        /*0038*/ 	.word	0xffffffff


	//   ....[4]....
        /*003c*/ 	.word	0xffffffff


	//   ....[5]....
        /*0040*/ 	.word	0xffffffff


	//   ....[6]....
        /*0044*/ 	.word	0xffffffff


	//   ....[7]....
        /*0048*/ 	.word	0xffffffff


	//   ....[8]....
        /*004c*/ 	.word	0xffffffff


	//   ....[9]....
        /*0050*/ 	.word	0xffffffff


	//----- nvinfo : EIATTR_COOP_GROUP_INSTR_OFFSETS
	.align		4
.L_1569:
        /*0054*/ 	.byte	0x04, 0x28
        /*0056*/ 	.short	(.L_1571 - .L_1570)


	//   ....[0]....
.L_1570:
        /*0058*/ 	.word	0x00001b40


	//   ....[1]....
        /*005c*/ 	.word	0x00001b50


	//   ....[2]....
        /*0060*/ 	.word	0x00001b80


	//   ....[3]....
        /*0064*/ 	.word	0x00001b90


	//   ....[4]....
        /*0068*/ 	.word	0x00001bd0


	//   ....[5]....
        /*006c*/ 	.word	0x00001be0


	//   ....[6]....
        /*0070*/ 	.word	0x00001c20


	//   ....[7]....
        /*0074*/ 	.word	0x00001c30


	//   ....[8]....
        /*0078*/ 	.word	0x00001cc0


	//   ....[9]....
        /*007c*/ 	.word	0x00001cd0


	//----- nvinfo : EIATTR_VRC_CTA_INIT_COUNT
	.align		4
.L_1571:
        /*0080*/ 	.byte	0x02, 0x4a
	.zero		1
	.zero		1


	//----- nvinfo : EIATTR_EXIT_INSTR_OFFSETS
	.align		4
        /*0084*/ 	.byte	0x04, 0x1c
        /*0086*/ 	.short	(.L_1573 - .L_1572)


	//   ....[0]....
.L_1572:
        /*0088*/ 	.word	0x00000060


	//   ....[1]....
        /*008c*/ 	.word	0x00006860


	//----- nvinfo : EIATTR_MAX_THREADS
	.align		4
.L_1573:
        /*0090*/ 	.byte	0x04, 0x05
        /*0092*/ 	.short	(.L_1575 - .L_1574)
.L_1574:
        /*0094*/ 	.word	0x00000280
        /*0098*/ 	.word	0x00000001
        /*009c*/ 	.word	0x00000001


	//----- nvinfo : EIATTR_CRS_STACK_SIZE
	.align		4
.L_1575:
        /*00a0*/ 	.byte	0x04, 0x1e
        /*00a2*/ 	.short	(.L_1577 - .L_1576)
.L_1576:
        /*00a4*/ 	.word	0x00000000


	//----- nvinfo : EIATTR_CBANK_PARAM_SIZE
	.align		4
.L_1577:
        /*00a8*/ 	.byte	0x03, 0x19
        /*00aa*/ 	.short	0x00a0


	//----- nvinfo : EIATTR_PARAM_CBANK
	.align		4
        /*00ac*/ 	.byte	0x04, 0x0a
        /*00ae*/ 	.short	(.L_1579 - .L_1578)
	.align		4
.L_1578:
        /*00b0*/ 	.word	index@(.nv.constant0._Z35group_norm_nhwc_fwd_one_pass_kernelI11Fp16IOBf16WLi128ELi160ELi640EEv26Group_norm_nhwc_fwd_params)
        /*00b4*/ 	.short	0x0380
        /*00b6*/ 	.short	0x00a0


	//----- nvinfo : EIATTR_SW_WAR
	.align		4
.L_1579:
        /*00b8*/ 	.byte	0x04, 0x36
        /*00ba*/ 	.short	(.L_1581 - .L_1580)
.L_1580:
        /*00bc*/ 	.word	0x00000008
.L_1581:


//--------------------- .nv.info._Z35group_norm_nhwc_fwd_one_pass_kernelI11Fp16IOBf16WLi256ELi160ELi640EEv26Group_norm_nhwc_fwd_params --------------------------
	.section	.nv.info._Z35group_norm_nhwc_fwd_one_pass_kernelI11Fp16IOBf16WLi256ELi160ELi640EEv26Group_norm_nhwc_fwd_params,"",@"SHT_CUDA_INFO"
	.sectionflags	@""
	.align	4


	//----- nvinfo : EIATTR_CUDA_API_VERSION
	.align		4
        /*0000*/ 	.byte	0x04, 0x37
        /*0002*/ 	.short	(.L_1583 - .L_1582)
.L_1582:
        /*0004*/ 	.word	0x00000082


	//----- nvinfo : EIATTR_KPARAM_INFO
	.align		4
.L_1583:
        /*0008*/ 	.byte	0x04, 0x17
        /*000a*/ 	.short	(.L_1585 - .L_1584)
.L_1584:
        /*000c*/ 	.word	0x00000000
        /*0010*/ 	.short	0x0000
        /*0012*/ 	.short	0x0000
        /*0014*/ 	.byte	0x00, 0xf0, 0x81, 0x02


	//----- nvinfo : EIATTR_SPARSE_MMA_MASK
	.align		4
.L_1585:
        /*0018*/ 	.byte	0x03, 0x50
        /*001a*/ 	.short	0x0000


	//----- nvinfo : EIATTR_MAXREG_COUNT
	.align		4
        /*001c*/ 	.byte	0x03, 0x1b
        /*001e*/ 	.short	0x0060


	//----- nvinfo : EIATTR_NUM_BARRIERS
	.align		4
        /*0020*/ 	.byte	0x02, 0x4c
        /*0022*/ 	.byte	0x01
	.zero		1


	//----- nvinfo : EIATTR_MERCURY_ISA_VERSION
	.align		4
        /*0024*/ 	.byte	0x03, 0x5f
        /*0026*/ 	.short	0x0101


	//----- nvinfo : EIATTR_COOP_GROUP_MASK_REGIDS
	.align		4
        /*0028*/ 	.byte	0x04, 0x29
        /*002a*/ 	.short	(.L_1587 - .L_1586)


	//   ....[0]....
.L_1586:
        /*002c*/ 	.word	0xffffffff


	//   ....[1]....
        /*0030*/ 	.word	0xffffffff


	//   ....[2]....
        /*0034*/ 	.word	0xffffffff


	//   ....[3]....
        /*0038*/ 	.word	0xffffffff


	//   ....[4]....
        /*003c*/ 	.word	0xffffffff


	//   ....[5]....
        /*0040*/ 	.word	0xffffffff


	//   ....[6]....
        /*0044*/ 	.word	0xffffffff


	//   ....[7]....
        /*0048*/ 	.word	0xffffffff


	//   ....[8]....
        /*004c*/ 	.word	0xffffffff


	//   ....[9]....
        /*0050*/ 	.word	0xffffffff


	//----- nvinfo : EIATTR_COOP_GROUP_INSTR_OFFSETS
	.align		4
.L_1587:
        /*0054*/ 	.byte	0x04, 0x28
        /*0056*/ 	.short	(.L_1589 - .L_1588)


	//   ....[0]....
.L_1588:
        /*0058*/ 	.word	0x00003280


	//   ....[1]....
        /*005c*/ 	.word	0x00003290


	//   ....[2]....
        /*0060*/ 	.word	0x000032d0


	//   ....[3]....
        /*0064*/ 	.word	0x000032e0


	//   ....[4]....
        /*0068*/ 	.word	0x00003320


	//   ....[5]....
        /*006c*/ 	.word	0x00003330


	//   ....[6]....
        /*0070*/ 	.word	0x00003380


	//   ....[7]....
        /*0074*/ 	.word	0x00003390


	//   ....[8]....
        /*0078*/ 	.word	0x00003420


	//   ....[9]....
        /*007c*/ 	.word	0x00003430


	//----- nvinfo : EIATTR_VRC_CTA_INIT_COUNT
	.align		4
.L_1589:
        /*0080*/ 	.byte	0x02, 0x4a
	.zero		1
	.zero		1


	//----- nvinfo : EIATTR_EXIT_INSTR_OFFSETS
	.align		4
        /*0084*/ 	.byte	0x04, 0x1c
        /*0086*/ 	.short	(.L_1591 - .L_1590)


	//   ....[0]....
.L_1590:
        /*0088*/ 	.word	0x00000060


	//   ....[1]....
        /*008c*/ 	.word	0x0000c990


	//----- nvinfo : EIATTR_MAX_THREADS
	.align		4
.L_1591:
        /*0090*/ 	.byte	0x04, 0x05
        /*0092*/ 	.short	(.L_1593 - .L_1592)
.L_1592:
        /*0094*/ 	.word	0x00000280
        /*0098*/ 	.word	0x00000001
        /*009c*/ 	.word	0x00000001


	//----- nvinfo : EIATTR_CRS_STACK_SIZE
	.align		4
.L_1593:
        /*00a0*/ 	.byte	0x04, 0x1e
        /*00a2*/ 	.short	(.L_1595 - .L_1594)
.L_1594:
        /*00a4*/ 	.word	0x00000000


	//----- nvinfo : EIATTR_CBANK_PARAM_SIZE
	.align		4
.L_1595:
        /*00a8*/ 	.byte	0x03, 0x19
        /*00aa*/ 	.short	0x00a0


	//----- nvinfo : EIATTR_PARAM_CBANK
	.align		4
        /*00ac*/ 	.byte	0x04, 0x0a
        /*00ae*/ 	.short	(.L_1597 - .L_1596)
	.align		4
.L_1596:
        /*00b0*/ 	.word	index@(.nv.constant0._Z35group_norm_nhwc_fwd_one_pass_kernelI11Fp16IOBf16WLi256ELi160ELi640EEv26Group_norm_nhwc_fwd_params)
        /*00b4*/ 	.short	0x0380
        /*00b6*/ 	.short	0x00a0


	//----- nvinfo : EIATTR_SW_WAR
	.align		4
.L_1597:
        /*00b8*/ 	.byte	0x04, 0x36
        /*00ba*/ 	.short	(.L_1599 - .L_1598)
.L_1598:
        /*00bc*/ 	.word	0x00000008
.L_1599:


//--------------------- .nv.info._Z35group_norm_nhwc_fwd_one_pass_kernelI11Fp16IOBf16WLi512ELi160ELi640EEv26Group_norm_nhwc_fwd_params --------------------------
	.section	.nv.info._Z35group_norm_nhwc_fwd_one_pass_kernelI11Fp16IOBf16WLi512ELi160ELi640EEv26Group_norm_nhwc_fwd_params,"",@"SHT_CUDA_INFO"
	.sectionflags	@""
	.align	4


	//----- nvinfo : EIATTR_CUDA_API_VERSION
	.align		4
        /*0000*/ 	.byte	0x04, 0x37
        /*0002*/ 	.short	(.L_1601 - .L_1600)
.L_1600:
        /*0004*/ 	.word	0x00000082


	//----- nvinfo : EIATTR_KPARAM_INFO
	.align		4
.L_1601:
        /*0008*/ 	.byte	0x04, 0x17
        /*000a*/ 	.short	(.L_1603 - .L_1602)
.L_1602:
        /*000c*/ 	.word	0x00000000
        /*0010*/ 	.short	0x0000
        /*0012*/ 	.short	0x0000
        /*0014*/ 	.byte	0x00, 0xf0, 0x81, 0x02


	//----- nvinfo : EIATTR_SPARSE_MMA_MASK
	.align		4
.L_1603:
        /*0018*/ 	.byte	0x03, 0x50
        /*001a*/ 	.short	0x0000


	//----- nvinfo : EIATTR_MAXREG_COUNT
	.align		4
        /*001c*/ 	.byte	0x03, 0x1b
        /*001e*/ 	.short	0x0060


	//----- nvinfo : EIATTR_NUM_BARRIERS
	.align		4
        /*0020*/ 	.byte	0x02, 0x4c
        /*0022*/ 	.byte	0x01
	.zero		1


	//----- nvinfo : EIATTR_MERCURY_ISA_VERSION
	.align		4
        /*0024*/ 	.byte	0x03, 0x5f
        /*0026*/ 	.short	0x0101


	//----- nvinfo : EIATTR_INT_WARP_WIDE_INSTR_OFFSETS
	.align		4
        /*0028*/ 	.byte	0x04, 0x31
        /*002a*/ 	.short	(.L_1605 - .L_1604)


	//   ....[0]....
.L_1604:
        /*002c*/ 	.word	0x00008b00


	//   ....[1]....
        /*0030*/ 	.word	0x00008b30


	//   ....[2]....
        /*0034*/ 	.word	0x00008b70


	//   ....[3]....
        /*0038*/ 	.word	0x00008d70


	//   ....[4]....
        /*003c*/ 	.word	0x00008da0


	//   ....[5]....
        /*0040*/ 	.word	0x00008de0


	//   ....[6]....
        /*0044*/ 	.word	0x00008e20


	//   ....[7]....
        /*0048*/ 	.word	0x00008e50


	//   ....[8]....
        /*004c*/ 	.word	0x000091e0


	//   ....[9]....
        /*0050*/ 	.word	0x00009210


	//   ....[10]....
        /*0054*/ 	.word	0x00009230


	//   ....[11]....
        /*0058*/ 	.word	0x00009250


	//   ....[12]....
        /*005c*/ 	.word	0x000094a0


	//   ....[13]....
        /*0060*/ 	.word	0x000094c0


	//----- nvinfo : EIATTR_COOP_GROUP_MASK_REGIDS
	.align		4
.L_1605:
        /*0064*/ 	.byte	0x04, 0x29
        /*0066*/ 	.short	(.L_1607 - .L_1606)


	//   ....[0]....
.L_1606:
        /*0068*/ 	.word	0xffffffff


	//   ....[1]....
        /*006c*/ 	.word	0xffffffff


	//   ....[2]....
        /*0070*/ 	.word	0xffffffff


	//   ....[3]....
        /*0074*/ 	.word	0xffffffff


	//   ....[4]....
        /*0078*/ 	.word	0xffffffff


	//   ....[5]....
        /*007c*/ 	.word	0xffffffff


	//   ....[6]....
        /*0080*/ 	.word	0xffffffff


	//   ....[7]....
        /*0084*/ 	.word	0xffffffff


	//   ....[8]....
        /*0088*/ 	.word	0xffffffff


	//   ....[9]....
        /*008c*/ 	.word	0xffffffff


	//----- nvinfo : EIATTR_COOP_GROUP_INSTR_OFFSETS
	.align		4
.L_1607:
        /*0090*/ 	.byte	0x04, 0x28
        /*0092*/ 	.short	(.L_1609 - .L_1608)


	//   ....[0]....
.L_1608:
        /*0094*/ 	.word	0x00008080


	//   ....[1]....
        /*0098*/ 	.word	0x00008090


	//   ....[2]....
        /*009c*/ 	.word	0x000080d0


	//   ....[3]....
        /*00a0*/ 	.word	0x000080e0


	//   ....[4]....
        /*00a4*/ 	.word	0x00008120


	//   ....[5]....
        /*00a8*/ 	.word	0x00008130


	//   ....[6]....
        /*00ac*/ 	.word	0x00008180


	//   ....[7]....
        /*00b0*/ 	.word	0x00008190


	//   ....[8]....
        /*00b4*/ 	.word	0x00008240


	//   ....[9]....
        /*00b8*/ 	.word	0x00008270


	//----- nvinfo : EIATTR_VRC_CTA_INIT_COUNT
	.align		4
.L_1609:
        /*00bc*/ 	.byte	0x02, 0x4a
	.zero		1
	.zero		1


	//----- nvinfo : EIATTR_EXIT_INSTR_OFFSETS
	.align		4
        /*00c0*/ 	.byte	0x04, 0x1c
        /*00c2*/ 	.short	(.L_1611 - .L_1610)


	//   ....[0]....
.L_1610:
        /*00c4*/ 	.word	0x00000080


	//   ....[1]....
        /*00c8*/ 	.word	0x0000b110


	//----- nvinfo : EIATTR_MAX_THREADS
	.align		4
.L_1611:
        /*00cc*/ 	.byte	0x04, 0x05
        /*00ce*/ 	.short	(.L_1613 - .L_1612)
.L_1612:
        /*00d0*/ 	.word	0x00000280
        /*00d4*/ 	.word	0x00000001
        /*00d8*/ 	.word	0x00000001


	//----- nvinfo : EIATTR_CRS_STACK_SIZE
	.align		4
.L_1613:
        /*00dc*/ 	.byte	0x04, 0x1e
        /*00de*/ 	.short	(.L_1615 - .L_1614)
.L_1614:
        /*00e0*/ 	.word	0x00000000


	//----- nvinfo : EIATTR_CBANK_PARAM_SIZE
	.align		4
.L_1615:
        /*00e4*/ 	.byte	0x03, 0x19
        /*00e6*/ 	.short	0x00a0


	//----- nvinfo : EIATTR_PARAM_CBANK
	.align		4
        /*00e8*/ 	.byte	0x04, 0x0a
        /*00ea*/ 	.short	(.L_1617 - .L_1616)
	.align		4
.L_1616:
        /*00ec*/ 	.word	index@(.nv.constant0._Z35group_norm_nhwc_fwd_one_pass_kernelI11Fp16IOBf16WLi512ELi160ELi640EEv26Group_norm_nhwc_fwd_params)
        /*00f0*/ 	.short	0x0380
        /*00f2*/ 	.short	0x00a0


	//----- nvinfo : EIATTR_SW_WAR
	.align		4
.L_1617:
        /*00f4*/ 	.byte	0x04, 0x36
        /*00f6*/ 	.short	(.L_1619 - .L_1618)
.L_1618:
        /*00f8*/ 	.word	0x00000008
.L_1619:


//--------------------- .nv.info._Z35group_norm_nhwc_fwd_one_pass_kernelI11Fp16IOFp16WLi64ELi160ELi640EEv26Group_norm_nhwc_fwd_params --------------------------
	.section	.nv.info._Z35group_norm_nhwc_fwd_one_pass_kernelI11Fp16IOFp16WLi64ELi160ELi640EEv26Group_norm_nhwc_fwd_params,"",@"SHT_CUDA_INFO"
	.sectionflags	@""
	.align	4


	//----- nvinfo : EIATTR_CUDA_API_VERSION
	.align		4
        /*0000*/ 	.byte	0x04, 0x37
        /*0002*/ 	.short	(.L_1621 - .L_1620)
.L_1620:
        /*0004*/ 	.word	0x00000082


	//----- nvinfo : EIATTR_KPARAM_INFO
	.align		4
.L_1621:
        /*0008*/ 	.byte	0x04, 0x17
        /*000a*/ 	.short	(.L_1623 - .L_1622)
.L_1622:
        /*000c*/ 	.word	0x00000000
        /*0010*/ 	.short	0x0000
        /*0012*/ 	.short	0x0000
        /*0014*/ 	.byte	0x00, 0xf0, 0x81, 0x02


	//----- nvinfo : EIATTR_SPARSE_MMA_MASK
	.align		4
.L_1623:
        /*0018*/ 	.byte	0x03, 0x50
        /*001a*/ 	.short	0x0000


	//----- nvinfo : EIATTR_MAXREG_COUNT
	.align		4
        /*001c*/ 	.byte	0x03, 0x1b
        /*001e*/ 	.short	0x0060


	//----- nvinfo : EIATTR_NUM_BARRIERS
	.align		4
        /*0020*/ 	.byte	0x02, 0x4c
        /*0022*/ 	.byte	0x01
	.zero		1


	//----- nvinfo : EIATTR_MERCURY_ISA_VERSION
	.align		4
        /*0024*/ 	.byte	0x03, 0x5f
        /*0026*/ 	.short	0x0101


	//----- nvinfo : EIATTR_INT_WARP_WIDE_INSTR_OFFSETS
	.align		4
        /*0028*/ 	.byte	0x04, 0x31
        /*002a*/ 	.short	(.L_1625 - .L_1624)


	//   ....[0]....
.L_1624:
        /*002c*/ 	.word	0x00001a40


	//   ....[1]....
        /*0030*/ 	.word	0x00001a80


	//   ....[2]....
        /*0034*/ 	.word	0x00001b00


	//   ....[3]....
        /*0038*/ 	.word	0x00001b10


	//   ....[4]....
        /*003c*/ 	.word	0x00001cb0


	//   ....[5]....
        /*0040*/ 	.word	0x00001d10


	//   ....[6]....
        /*0044*/ 	.word	0x00001d30


	//   ....[7]....
        /*0048*/ 	.word	0x00001d60


	//   ....[8]....
        /*004c*/ 	.word	0x00002080


	//   ....[9]....
        /*0050*/ 	.word	0x000020b0


	//   ....[10]....
        /*0054*/ 	.word	0x000020d0


	//   ....[11]....
        /*0058*/ 	.word	0x00002100


	//   ....[12]....
        /*005c*/ 	.word	0x00002350


	//   ....[13]....
        /*0060*/ 	.word	0x00002370


	//----- nvinfo : EIATTR_COOP_GROUP_MASK_REGIDS
	.align		4
.L_1625:
        /*0064*/ 	.byte	0x04, 0x29
        /*0066*/ 	.short	(.L_1627 - .L_1626)


	//   ....[0]....
.L_1626:
        /*0068*/ 	.word	0xffffffff


	//   ....[1]....
        /*006c*/ 	.word	0xffffffff


	//   ....[2]....
        /*0070*/ 	.word	0xffffffff


	//   ....[3]....
        /*0074*/ 	.word	0xffffffff


	//   ....[4]....
        /*0078*/ 	.word	0xffffffff


	//   ....[5]....
        /*007c*/ 	.word	0xffffffff


	//   ....[6]....
        /*0080*/ 	.word	0xffffffff


	//   ....[7]....
        /*0084*/ 	.word	0xffffffff


	//   ....[8]....
        /*0088*/ 	.word	0xffffffff


	//   ....[9]....
        /*008c*/ 	.word	0xffffffff


	//----- nvinfo : EIATTR_COOP_GROUP_INSTR_OFFSETS
	.align		4
.L_1627:
        /*0090*/ 	.byte	0x04, 0x28
        /*0092*/ 	.short	(.L_1629 - .L_1628)


	//   ....[0]....
.L_1628:
        /*0094*/ 	.word	0x00001090


	//   ....[1]....
        /*0098*/ 	.word	0x000010a0


	//   ....[2]....
        /*009c*/ 	.word	0x000010d0


	//   ....[3]....
        /*00a0*/ 	.word	0x000010e0


	//   ....[4]....
        /*00a4*/ 	.word	0x00001120


	//   ....[5]....
        /*00a8*/ 	.word	0x00001130


	//   ....[6]....
        /*00ac*/ 	.word	0x00001170


	//   ....[7]....
        /*00b0*/ 	.word	0x00001180


	//   ....[8]....
        /*00b4*/ 	.word	0x00001210


	//   ....[9]....
        /*00b8*/ 	.word	0x00001220


	//----- nvinfo : EIATTR_VRC_CTA_INIT_COUNT
	.align		4
.L_1629:
        /*00bc*/ 	.byte	0x02, 0x4a
	.zero		1
	.zero		1


	//----- nvinfo : EIATTR_EXIT_INSTR_OFFSETS
	.align		4
        /*00c0*/ 	.byte	0x04, 0x1c
        /*00c2*/ 	.short	(.L_1631 - .L_1630)


	//   ....[0]....
.L_1630:
        /*00c4*/ 	.word	0x00000070


	//   ....[1]....
        /*00c8*/ 	.word	0x00004520


	//----- nvinfo : EIATTR_MAX_THREADS
	.align		4
.L_1631:
        /*00cc*/ 	.byte	0x04, 0x05
        /*00ce*/ 	.short	(.L_1633 - .L_1632)
.L_1632:
        /*00d0*/ 	.word	0x00000280
        /*00d4*/ 	.word	0x00000001
        /*00d8*/ 	.word	0x00000001


	//----- nvinfo : EIATTR_CRS_STACK_SIZE
	.align		4
.L_1633:
        /*00dc*/ 	.byte	0x04, 0x1e
        /*00de*/ 	.short	(.L_1635 - .L_1634)
.L_1634:
        /*00e0*/ 	.word	0x00000000


	//----- nvinfo : EIATTR_CBANK_PARAM_SIZE
	.align		4
.L_1635:
        /*00e4*/ 	.byte	0x03, 0x19
        /*00e6*/ 	.short	0x00a0


	//----- nvinfo : EIATTR_PARAM_CBANK
	.align		4
        /*00e8*/ 	.byte	0x04, 0x0a
        /*00ea*/ 	.short	(.L_1637 - .L_1636)
	.align		4
.L_1636:
        /*00ec*/ 	.word	index@(.nv.constant0._Z35group_norm_nhwc_fwd_one_pass_kernelI11Fp16IOFp16WLi64ELi160ELi640EEv26Group_norm_nhwc_fwd_params)
        /*00f0*/ 	.short	0x0380
        /*00f2*/ 	.short	0x00a0


	//----- nvinfo : EIATTR_SW_WAR
	.align		4
.L_1637:
        /*00f4*/ 	.byte	0x04, 0x36
        /*00f6*/ 	.short	(.L_1639 - .L_1638)
.L_1638:
        /*00f8*/ 	.word	0x00000008
.L_1639:


//--------------------- .nv.info._Z35group_norm_nhwc_fwd_one_pass_kernelI11Fp16IOFp16WLi128ELi160ELi640EEv26Group_norm_nhwc_fwd_params --------------------------
	.section	.nv.info._Z35group_norm_nhwc_fwd_one_pass_kernelI11Fp16IOFp16WLi128ELi160ELi640EEv26Group_norm_nhwc_fwd_params,"",@"SHT_CUDA_INFO"
	.sectionflags	@""
	.align	4


	//----- nvinfo : EIATTR_CUDA_API_VERSION
	.align		4
        /*0000*/ 	.byte	0x04, 0x37
        /*0002*/ 	.short	(.L_1641 - .L_1640)
.L_1640:
        /*0004*/ 	.word	0x00000082


	//----- nvinfo : EIATTR_KPARAM_INFO
	.align		4
.L_1641:
        /*0008*/ 	.byte	0x04, 0x17
        /*000a*/ 	.short	(.L_1643 - .L_1642)
.L_1642:
        /*000c*/ 	.word	0x00000000
        /*0010*/ 	.short	0x0000
        /*0012*/ 	.short	0x0000
        /*0014*/ 	.byte	0x00, 0xf0, 0x81, 0x02


	//----- nvinfo : EIATTR_SPARSE_MMA_MASK
	.align		4
.L_1643:
        /*0018*/ 	.byte	0x03, 0x50
        /*001a*/ 	.short	0x0000


	//----- nvinfo : EIATTR_MAXREG_COUNT
	.align		4
        /*001c*/ 	.byte	0x03, 0x1b
        /*001e*/ 	.short	0x0060


	//----- nvinfo : EIATTR_NUM_BARRIERS
	.align		4
        /*0020*/ 	.byte	0x02, 0x4c
        /*0022*/ 	.byte	0x01
	.zero		1


	//----- nvinfo : EIATTR_MERCURY_ISA_VERSION
	.align		4
        /*0024*/ 	.byte	0x03, 0x5f
        /*0026*/ 	.short	0x0101


	//----- nvinfo : EIATTR_COOP_GROUP_MASK_REGIDS
	.align		4
        /*0028*/ 	.byte	0x04, 0x29
        /*002a*/ 	.short	(.L_1645 - .L_1644)


	//   ....[0]....
.L_1644:
        /*002c*/ 	.word	0xffffffff


	//   ....[1]....
        /*0030*/ 	.word	0xffffffff


	//   ....[2]....
        /*0034*/ 	.word	0xffffffff


	//   ....[3]....
        /*0038*/ 	.word	0xffffffff


	//   ....[4]....
        /*003c*/ 	.word	0xffffffff


	//   ....[5]....
        /*0040*/ 	.word	0xffffffff


	//   ....[6]....
        /*0044*/ 	.word	0xffffffff


	//   ....[7]....
        /*0048*/ 	.word	0xffffffff


	//   ....[8]....
        /*004c*/ 	.word	0xffffffff


	//   ....[9]....
        /*0050*/ 	.word	0xffffffff


	//----- nvinfo : EIATTR_COOP_GROUP_INSTR_OFFSETS
	.align		4
.L_1645:
        /*0054*/ 	.byte	0x04, 0x28
        /*0056*/ 	.short	(.L_1647 - .L_1646)


	//   ....[0]....
.L_1646:
        /*0058*/ 	.word	0x00001b40


	//   ....[1]....
        /*005c*/ 	.word	0x00001b50


	//   ....[2]....
        /*0060*/ 	.word	0x00001b80


	//   ....[3]....
        /*0064*/ 	.word	0x00001b90


	//   ....[4]....
        /*0068*/ 	.word	0x00001bd0


	//   ....[5]....
        /*006c*/ 	.word	0x00001be0


	//   ....[6]....
        /*0070*/ 	.word	0x00001c20


	//   ....[7]....
        /*0074*/ 	.word	0x00001c30


	//   ....[8]....
        /*0078*/ 	.word	0x00001cc0


	//   ....[9]....
        /*007c*/ 	.word	0x00001cd0


	//----- nvinfo : EIATTR_VRC_CTA_INIT_COUNT
	.align		4
.L_1647:
        /*0080*/ 	.byte	0x02, 0x4a
	.zero		1
	.zero		1


	//----- nvinfo : EIATTR_EXIT_INSTR_OFFSETS
	.align		4
        /*0084*/ 	.byte	0x04, 0x1c
        /*0086*/ 	.short	(.L_1649 - .L_1648)


	//   ....[0]....
.L_1648:
        /*0088*/ 	.word	0x00000060


	//   ....[1]....
        /*008c*/ 	.word	0x00006860


	//----- nvinfo : EIATTR_MAX_THREADS
	.align		4
.L_1649:
        /*0090*/ 	.byte	0x04, 0x05
        /*0092*/ 	.short	(.L_1651 - .L_1650)
.L_1650:
        /*0094*/ 	.word	0x00000280
        /*0098*/ 	.word	0x00000001
        /*009c*/ 	.word	0x00000001


	//----- nvinfo : EIATTR_CRS_STACK_SIZE
	.align		4
.L_1651:
        /*00a0*/ 	.byte	0x04, 0x1e
        /*00a2*/ 	.short	(.L_1653 - .L_1652)
.L_1652:
        /*00a4*/ 	.word	0x00000000


	//----- nvinfo : EIATTR_CBANK_PARAM_SIZE
	.align		4
.L_1653:
        /*00a8*/ 	.byte	0x03, 0x19
        /*00aa*/ 	.short	0x00a0


	//----- nvinfo : EIATTR_PARAM_CBANK
	.align		4
        /*00ac*/ 	.byte	0x04, 0x0a
        /*00ae*/ 	.short	(.L_1655 - .L_1654)
	.align		4
.L_1654:
        /*00b0*/ 	.word	index@(.nv.constant0._Z35group_norm_nhwc_fwd_one_pass_kernelI11Fp16IOFp16WLi128ELi160ELi640EEv26Group_norm_nhwc_fwd_params)
        /*00b4*/ 	.short	0x0380
        /*00b6*/ 	.short	0x00a0


	//----- nvinfo : EIATTR_SW_WAR
	.align		4
.L_1655:
        /*00b8*/ 	.byte	0x04, 0x36
        /*00ba*/ 	.short	(.L_1657 - .L_1656)
.L_1656:
        /*00bc*/ 	.word	0x00000008
.L_1657:


//--------------------- .nv.info._Z35group_norm_nhwc_fwd_one_pass_kernelI11Fp16IOFp16WLi256ELi160ELi640EEv26Group_norm_nhwc_fwd_params --------------------------
	.section	.nv.info._Z35group_norm_nhwc_fwd_one_pass_kernelI11Fp16IOFp16WLi256ELi160ELi640EEv26Group_norm_nhwc_fwd_params,"",@"SHT_CUDA_INFO"
	.sectionflags	@""
	.align	4


	//----- nvinfo : EIATTR_CUDA_API_VERSION
	.align		4
        /*0000*/ 	.byte	0x04, 0x37
        /*0002*/ 	.short	(.L_1659 - .L_1658)
.L_1658:
        /*0004*/ 	.word	0x00000082


	//----- nvinfo : EIATTR_KPARAM_INFO
	.align		4
.L_1659:
        /*0008*/ 	.byte	0x04, 0x17
        /*000a*/ 	.short	(.L_1661 - .L_1660)
.L_1660:
        /*000c*/ 	.word	0x00000000
        /*0010*/ 	.short	0x0000
        /*0012*/ 	.short	0x0000
        /*0014*/ 	.byte	0x00, 0xf0, 0x81, 0x02


	//----- nvinfo : EIATTR_SPARSE_MMA_MASK
	.align		4
.L_1661:
        /*0018*/ 	.byte	0x03, 0x50
        /*001a*/ 	.short	0x0000


	//----- nvinfo : EIATTR_MAXREG_COUNT
	.align		4
        /*001c*/ 	.byte	0x03, 0x1b
        /*001e*/ 	.short	0x0060


	//----- nvinfo : EIATTR_NUM_BARRIERS
	.align		4
        /*0020*/ 	.byte	0x02, 0x4c
        /*0022*/ 	.byte	0x01
	.zero		1


	//----- nvinfo : EIATTR_MERCURY_ISA_VERSION
	.align		4
        /*0024*/ 	.byte	0x03, 0x5f
        /*0026*/ 	.short	0x0101


	//----- nvinfo : EIATTR_COOP_GROUP_MASK_REGIDS
	.align		4
        /*0028*/ 	.byte	0x04, 0x29
        /*002a*/ 	.short	(.L_1663 - .L_1662)


	//   ....[0]....
.L_1662:
        /*002c*/ 	.word	0xffffffff


	//   ....[1]....
        /*0030*/ 	.word	0xffffffff


	//   ....[2]....
        /*0034*/ 	.word	0xffffffff


	//   ....[3]....
        /*0038*/ 	.word	0xffffffff


	//   ....[4]....
        /*003c*/ 	.word	0xffffffff


	//   ....[5]....
        /*0040*/ 	.word	0xffffffff


	//   ....[6]....
        /*0044*/ 	.word	0xffffffff


	//   ....[7]....
        /*0048*/ 	.word	0xffffffff


	//   ....[8]....
        /*004c*/ 	.word	0xffffffff


	//   ....[9]....
        /*0050*/ 	.word	0xffffffff


	//----- nvinfo : EIATTR_COOP_GROUP_INSTR_OFFSETS
	.align		4
.L_1663:
        /*0054*/ 	.byte	0x04, 0x28
        /*0056*/ 	.short	(.L_1665 - .L_1664)


	//   ....[0]....
.L_1664:
        /*0058*/ 	.word	0x00003280


	//   ....[1]....
        /*005c*/ 	.word	0x00003290


	//   ....[2]....
        /*0060*/ 	.word	0x000032d0


	//   ....[3]....
        /*0064*/ 	.word	0x000032e0


	//   ....[4]....
        /*0068*/ 	.word	0x00003320


	//   ....[5]....
        /*006c*/ 	.word	0x00003330


	//   ....[6]....
        /*0070*/ 	.word	0x00003380


	//   ....[7]....
        /*0074*/ 	.word	0x00003390


	//   ....[8]....
        /*0078*/ 	.word	0x00003420


	//   ....[9]....
        /*007c*/ 	.word	0x00003430


	//----- nvinfo : EIATTR_VRC_CTA_INIT_COUNT
	.align		4
.L_1665:
        /*0080*/ 	.byte	0x02, 0x4a
	.zero		1
	.zero		1


	//----- nvinfo : EIATTR_EXIT_INSTR_OFFSETS
	.align		4
        /*0084*/ 	.byte	0x04, 0x1c
        /*0086*/ 	.short	(.L_1667 - .L_1666)


	//   ....[0]....
.L_1666:
        /*0088*/ 	.word	0x00000060


	//   ....[1]....
        /*008c*/ 	.word	0x0000c990


	//----- nvinfo : EIATTR_MAX_THREADS
	.align		4
.L_1667:
        /*0090*/ 	.byte	0x04, 0x05
        /*0092*/ 	.short	(.L_1669 - .L_1668)
.L_1668:
        /*0094*/ 	.word	0x00000280
        /*0098*/ 	.word	0x00000001
        /*009c*/ 	.word	0x00000001


	//----- nvinfo : EIATTR_CRS_STACK_SIZE
	.align		4
.L_1669:
        /*00a0*/ 	.byte	0x04, 0x1e
        /*00a2*/ 	.short	(.L_1671 - .L_1670)
.L_1670:
        /*00a4*/ 	.word	0x00000000


	//----- nvinfo : EIATTR_CBANK_PARAM_SIZE
	.align		4
.L_1671:
        /*00a8*/ 	.byte	0x03, 0x19
        /*00aa*/ 	.short	0x00a0


	//----- nvinfo : EIATTR_PARAM_CBANK
	.align		4
        /*00ac*/ 	.byte	0x04, 0x0a
        /*00ae*/ 	.short	(.L_1673 - .L_1672)
	.align		4
.L_1672:
        /*00b0*/ 	.word	index@(.nv.constant0._Z35group_norm_nhwc_fwd_one_pass_kernelI11Fp16IOFp16WLi256ELi160ELi640EEv26Group_norm_nhwc_fwd_params)
        /*00b4*/ 	.short	0x0380
        /*00b6*/ 	.short	0x00a0


	//----- nvinfo : EIATTR_SW_WAR
	.align		4
.L_1673:
        /*00b8*/ 	.byte	0x04, 0x36
        /*00ba*/ 	.short	(.L_1675 - .L_1674)
.L_1674:
        /*00bc*/ 	.word	0x00000008
.L_1675:


//--------------------- .nv.info._Z35group_norm_nhwc_fwd_one_pass_kernelI11Fp16IOFp16WLi512ELi160ELi640EEv26Group_norm_nhwc_fwd_params --------------------------
	.section	.nv.info._Z35group_norm_nhwc_fwd_one_pass_kernelI11Fp16IOFp16WLi512ELi160ELi640EEv26Group_norm_nhwc_fwd_params,"",@"SHT_CUDA_INFO"
	.sectionflags	@""
	.align	4


	//----- nvinfo : EIATTR_CUDA_API_VERSION
	.align		4
        /*0000*/ 	.byte	0x04, 0x37
        /*0002*/ 	.short	(.L_1677 - .L_1676)
.L_1676:
        /*0004*/ 	.word	0x00000082


	//----- nvinfo : EIATTR_KPARAM_INFO
	.align		4
.L_1677:
        /*0008*/ 	.byte	0x04, 0x17
        /*000a*/ 	.short	(.L_1679 - .L_1678)
.L_1678:
        /*000c*/ 	.word	0x00000000
        /*0010*/ 	.short	0x0000
        /*0012*/ 	.short	0x0000
        /*0014*/ 	.byte	0x00, 0xf0, 0x81, 0x02


	//----- nvinfo : EIATTR_SPARSE_MMA_MASK
	.align		4
.L_1679:
        /*0018*/ 	.byte	0x03, 0x50
        /*001a*/ 	.short	0x0000


	//----- nvinfo : EIATTR_MAXREG_COUNT
	.align		4
        /*001c*/ 	.byte	0x03, 0x1b
        /*001e*/ 	.short	0x0060


	//----- nvinfo : EIATTR_NUM_BARRIERS
	.align		4
        /*0020*/ 	.byte	0x02, 0x4c
        /*0022*/ 	.byte	0x01
	.zero		1


	//----- nvinfo : EIATTR_MERCURY_ISA_VERSION
	.align		4
        /*0024*/ 	.byte	0x03, 0x5f
        /*0026*/ 	.short	0x0101


	//----- nvinfo : EIATTR_INT_WARP_WIDE_INSTR_OFFSETS
	.align		4
        /*0028*/ 	.byte	0x04, 0x31
        /*002a*/ 	.short	(.L_1681 - .L_1680)


	//   ....[0]....
.L_1680:
        /*002c*/ 	.word	0x00008b00


	//   ....[1]....
        /*0030*/ 	.word	0x00008b30


	//   ....[2]....
        /*0034*/ 	.word	0x00008b70


	//   ....[3]....
        /*0038*/ 	.word	0x00008d70


	//   ....[4]....
        /*003c*/ 	.word	0x00008da0


	//   ....[5]....
        /*0040*/ 	.word	0x00008de0


	//   ....[6]....
        /*0044*/ 	.word	0x00008e20


	//   ....[7]....
        /*0048*/ 	.word	0x00008e50


	//   ....[8]....
        /*004c*/ 	.word	0x000091e0


	//   ....[9]....
        /*0050*/ 	.word	0x00009210


	//   ....[10]....
        /*0054*/ 	.word	0x00009230


	//   ....[11]....
        /*0058*/ 	.word	0x00009250


	//   ....[12]....
        /*005c*/ 	.word	0x000094a0


	//   ....[13]....
        /*0060*/ 	.word	0x000094c0


	//----- nvinfo : EIATTR_COOP_GROUP_MASK_REGIDS
	.align		4
.L_1681:
        /*0064*/ 	.byte	0x04, 0x29
        /*0066*/ 	.short	(.L_1683 - .L_1682)


	//   ....[0]....
.L_1682:
        /*0068*/ 	.word	0xffffffff


	//   ....[1]....
        /*006c*/ 	.word	0xffffffff


	//   ....[2]....
        /*0070*/ 	.word	0xffffffff


	//   ....[3]....
        /*0074*/ 	.word	0xffffffff


	//   ....[4]....
        /*0078*/ 	.word	0xffffffff


	//   ....[5]....
        /*007c*/ 	.word	0xffffffff


	//   ....[6]....
        /*0080*/ 	.word	0xffffffff


	//   ....[7]....
        /*0084*/ 	.word	0xffffffff


	//   ....[8]....
        /*0088*/ 	.word	0xffffffff


	//   ....[9]....
        /*008c*/ 	.word	0xffffffff


	//----- nvinfo : EIATTR_COOP_GROUP_INSTR_OFFSETS
	.align		4
.L_1683:
        /*0090*/ 	.byte	0x04, 0x28
        /*0092*/ 	.short	(.L_1685 - .L_1684)


	//   ....[0]....
.L_1684:
        /*0094*/ 	.word	0x00008080


	//   ....[1]....
        /*0098*/ 	.word	0x00008090


	//   ....[2]....
        /*009c*/ 	.word	0x000080d0


	//   ....[3]....
        /*00a0*/ 	.word	0x000080e0


	//   ....[4]....
        /*00a4*/ 	.word	0x00008120


	//   ....[5]....
        /*00a8*/ 	.word	0x00008130


	//   ....[6]....
        /*00ac*/ 	.word	0x00008180


	//   ....[7]....
        /*00b0*/ 	.word	0x00008190


	//   ....[8]....
        /*00b4*/ 	.word	0x00008240


	//   ....[9]....
        /*00b8*/ 	.word	0x00008270


	//----- nvinfo : EIATTR_VRC_CTA_INIT_COUNT
	.align		4
.L_1685:
        /*00bc*/ 	.byte	0x02, 0x4a
	.zero		1
	.zero		1


	//----- nvinfo : EIATTR_EXIT_INSTR_OFFSETS
	.align		4
        /*00c0*/ 	.byte	0x04, 0x1c
        /*00c2*/ 	.short	(.L_1687 - .L_1686)


	//   ....[0]....
.L_1686:
        /*00c4*/ 	.word	0x00000080


	//   ....[1]....
        /*00c8*/ 	.word	0x0000b110


	//----- nvinfo : EIATTR_MAX_THREADS
	.align		4
.L_1687:
        /*00cc*/ 	.byte	0x04, 0x05
        /*00ce*/ 	.short	(.L_1689 - .L_1688)
.L_1688:
        /*00d0*/ 	.word	0x00000280
        /*00d4*/ 	.word	0x00000001
        /*00d8*/ 	.word	0x00000001


	//----- nvinfo : EIATTR_CRS_STACK_SIZE
	.align		4
.L_1689:
        /*00dc*/ 	.byte	0x04, 0x1e
        /*00de*/ 	.short	(.L_1691 - .L_1690)
.L_1690:
        /*00e0*/ 	.word	0x00000000


	//----- nvinfo : EIATTR_CBANK_PARAM_SIZE
	.align		4
.L_1691:
        /*00e4*/ 	.byte	0x03, 0x19
        /*00e6*/ 	.short	0x00a0


	//----- nvinfo : EIATTR_PARAM_CBANK
	.align		4
        /*00e8*/ 	.byte	0x04, 0x0a
        /*00ea*/ 	.short	(.L_1693 - .L_1692)
	.align		4
.L_1692:
        /*00ec*/ 	.word	index@(.nv.constant0._Z35group_norm_nhwc_fwd_one_pass_kernelI11Fp16IOFp16WLi512ELi160ELi640EEv26Group_norm_nhwc_fwd_params)
        /*00f0*/ 	.short	0x0380
        /*00f2*/ 	.short	0x00a0


	//----- nvinfo : EIATTR_SW_WAR
	.align		4
.L_1693:
        /*00f4*/ 	.byte	0x04, 0x36
        /*00f6*/ 	.short	(.L_1695 - .L_1694)
.L_1694:
        /*00f8*/ 	.word	0x00000008
.L_1695:


//--------------------- .nv.info._Z35group_norm_nhwc_fwd_one_pass_kernelI11Fp32IOFp32WLi64ELi160ELi640EEv26Group_norm_nhwc_fwd_params --------------------------
	.section	.nv.info._Z35group_norm_nhwc_fwd_one_pass_kernelI11Fp32IOFp32WLi64ELi160ELi640EEv26Group_norm_nhwc_fwd_params,"",@"SHT_CUDA_INFO"
	.sectionflags	@""
	.align	4


	//----- nvinfo : EIATTR_CUDA_API_VERSION
	.align		4
        /*0000*/ 	.byte	0x04, 0x37
        /*0002*/ 	.short	(.L_1697 - .L_1696)
.L_1696:
        /*0004*/ 	.word	0x00000082


	//----- nvinfo : EIATTR_KPARAM_INFO
	.align		4
.L_1697:
        /*0008*/ 	.byte	0x04, 0x17
        /*000a*/ 	.short	(.L_1699 - .L_1698)
.L_1698:
        /*000c*/ 	.word	0x00000000
        /*0010*/ 	.short	0x0000
        /*0012*/ 	.short	0x0000
        /*0014*/ 	.byte	0x00, 0xf0, 0x81, 0x02


	//----- nvinfo : EIATTR_SPARSE_MMA_MASK
	.align		4
.L_1699:
        /*0018*/ 	.byte	0x03, 0x50
        /*001a*/ 	.short	0x0000


	//----- nvinfo : EIATTR_MAXREG_COUNT
	.align		4
        /*001c*/ 	.byte	0x03, 0x1b
        /*001e*/ 	.short	0x0060


	//----- nvinfo : EIATTR_NUM_BARRIERS
	.align		4
        /*0020*/ 	.byte	0x02, 0x4c
        /*0022*/ 	.byte	0x01
	.zero		1


	//----- nvinfo : EIATTR_MERCURY_ISA_VERSION
	.align		4
        /*0024*/ 	.byte	0x03, 0x5f
        /*0026*/ 	.short	0x0101


	//----- nvinfo : EIATTR_INT_WARP_WIDE_INSTR_OFFSETS
	.align		4
        /*0028*/ 	.byte	0x04, 0x31
        /*002a*/ 	.short	(.L_1701 - .L_1700)


	//   ....[0]....
.L_1700:
        /*002c*/ 	.word	0x00001970


	//   ....[1]....
        /*0030*/ 	.word	0x000019b0


	//   ....[2]....
        /*0034*/ 	.word	0x00001a30


	//   ....[3]....
        /*0038*/ 	.word	0x00001a40


	//   ....[4]....
        /*003c*/ 	.word	0x00001be0


	//   ....[5]....
        /*0040*/ 	.word	0x00001c40


	//   ....[6]....
        /*0044*/ 	.word	0x00001c60


	//   ....[7]....
        /*0048*/ 	.word	0x00001c90


	//   ....[8]....
        /*004c*/ 	.word	0x00001fb0


	//   ....[9]....
        /*0050*/ 	.word	0x00001fe0


	//   ....[10]....
        /*0054*/ 	.word	0x00002000


	//   ....[11]....
        /*0058*/ 	.word	0x00002030


	//   ....[12]....
        /*005c*/ 	.word	0x00002280


	//   ....[13]....
        /*0060*/ 	.word	0x000022a0


	//----- nvinfo : EIATTR_COOP_GROUP_MASK_REGIDS
	.align		4
.L_1701:
        /*0064*/ 	.byte	0x04, 0x29
        /*0066*/ 	.short	(.L_1703 - .L_1702)


	//   ....[0]....
.L_1702:
        /*0068*/ 	.word	0xffffffff


	//   ....[1]....
        /*006c*/ 	.word	0xffffffff


	//   ....[2]....
        /*0070*/ 	.word	0xffffffff


	//   ....[3]....
        /*0074*/ 	.word	0xffffffff


	//   ....[4]....
        /*0078*/ 	.word	0xffffffff


	//   ....[5]....
        /*007c*/ 	.word	0xffffffff


	//   ....[6]....
        /*0080*/ 	.word	0xffffffff


	//   ....[7]....
        /*0084*/ 	.word	0xffffffff


	//   ....[8]....
        /*0088*/ 	.word	0xffffffff


	//   ....[9]....
        /*008c*/ 	.word	0xffffffff


	//----- nvinfo : EIATTR_COOP_GROUP_INSTR_OFFSETS
	.align		4
.L_1703:
        /*0090*/ 	.byte	0x04, 0x28
        /*0092*/ 	.short	(.L_1705 - .L_1704)


	//   ....[0]....
.L_1704:
        /*0094*/ 	.word	0x00000fc0


	//   ....[1]....
        /*0098*/ 	.word	0x00000fd0


	//   ....[2]....
        /*009c*/ 	.word	0x00001000


	//   ....[3]....
        /*00a0*/ 	.word	0x00001010


	//   ....[4]....
        /*00a4*/ 	.word	0x00001050


	//   ....[5]....
        /*00a8*/ 	.word	0x00001060


	//   ....[6]....
        /*00ac*/ 	.word	0x000010a0


	//   ....[7]....
        /*00b0*/ 	.word	0x000010b0


	//   ....[8]....
        /*00b4*/ 	.word	0x00001140


	//   ....[9]....
        /*00b8*/ 	.word	0x00001150


	//----- nvinfo : EIATTR_VRC_CTA_INIT_COUNT
	.align		4
.L_1705:
        /*00bc*/ 	.byte	0x02, 0x4a
	.zero		1
	.zero		1


	//----- nvinfo : EIATTR_EXIT_INSTR_OFFSETS
	.align		4
        /*00c0*/ 	.byte	0x04, 0x1c
        /*00c2*/ 	.short	(.L_1707 - .L_1706)


	//   ....[0]....
.L_1706:
        /*00c4*/ 	.word	0x00000070


	//   ....[1]....
        /*00c8*/ 	.word	0x000042d0


	//----- nvinfo : EIATTR_MAX_THREADS
	.align		4
.L_1707:
        /*00cc*/ 	.byte	0x04, 0x05
        /*00ce*/ 	.short	(.L_1709 - .L_1708)
.L_1708:
        /*00d0*/ 	.word	0x00000280
        /*00d4*/ 	.word	0x00000001
        /*00d8*/ 	.word	0x00000001


	//----- nvinfo : EIATTR_CRS_STACK_SIZE
	.align		4
.L_1709:
        /*00dc*/ 	.byte	0x04, 0x1e
        /*00de*/ 	.short	(.L_1711 - .L_1710)
.L_1710:
        /*00e0*/ 	.word	0x00000000


	//----- nvinfo : EIATTR_CBANK_PARAM_SIZE
	.align		4
.L_1711:
        /*00e4*/ 	.byte	0x03, 0x19
        /*00e6*/ 	.short	0x00a0


	//----- nvinfo : EIATTR_PARAM_CBANK
	.align		4
        /*00e8*/ 	.byte	0x04, 0x0a
        /*00ea*/ 	.short	(.L_1713 - .L_1712)
	.align		4
.L_1712:
        /*00ec*/ 	.word	index@(.nv.constant0._Z35group_norm_nhwc_fwd_one_pass_kernelI11Fp32IOFp32WLi64ELi160ELi640EEv26Group_norm_nhwc_fwd_params)
        /*00f0*/ 	.short	0x0380
        /*00f2*/ 	.short	0x00a0


	//----- nvinfo : EIATTR_SW_WAR
	.align		4
.L_1713:
        /*00f4*/ 	.byte	0x04, 0x36
        /*00f6*/ 	.short	(.L_1715 - .L_1714)
.L_1714:
        /*00f8*/ 	.word	0x00000008
.L_1715:


//--------------------- .nv.info._Z35group_norm_nhwc_fwd_one_pass_kernelI11Fp32IOFp32WLi128ELi160ELi640EEv26Group_norm_nhwc_fwd_params --------------------------
	.section	.nv.info._Z35group_norm_nhwc_fwd_one_pass_kernelI11Fp32IOFp32WLi128ELi160ELi640EEv26Group_norm_nhwc_fwd_params,"",@"SHT_CUDA_INFO"
	.sectionflags	@""
	.align	4


	//----- nvinfo : EIATTR_CUDA_API_VERSION
	.align		4
        /*0000*/ 	.byte	0x04, 0x37
        /*0002*/ 	.short	(.L_1717 - .L_1716)
.L_1716:
        /*0004*/ 	.word	0x00000082


	//----- nvinfo : EIATTR_KPARAM_INFO
	.align		4
.L_1717:
        /*0008*/ 	.byte	0x04, 0x17
        /*000a*/ 	.short	(.L_1719 - .L_1718)
.L_1718:
        /*000c*/ 	.word	0x00000000
        /*0010*/ 	.short	0x0000
        /*0012*/ 	.short	0x0000
        /*0014*/ 	.byte	0x00, 0xf0, 0x81, 0x02


	//----- nvinfo : EIATTR_SPARSE_MMA_MASK
	.align		4
.L_1719:
        /*0018*/ 	.byte	0x03, 0x50
        /*001a*/ 	.short	0x0000


	//----- nvinfo : EIATTR_MAXREG_COUNT
	.align		4
        /*001c*/ 	.byte	0x03, 0x1b
        /*001e*/ 	.short	0x0060


	//----- nvinfo : EIATTR_NUM_BARRIERS
	.align		4
        /*0020*/ 	.byte	0x02, 0x4c
        /*0022*/ 	.byte	0x01
	.zero		1


	//----- nvinfo : EIATTR_MERCURY_ISA_VERSION
	.align		4
        /*0024*/ 	.byte	0x03, 0x5f
        /*0026*/ 	.short	0x0101


	//----- nvinfo : EIATTR_COOP_GROUP_MASK_REGIDS
	.align		4
        /*0028*/ 	.byte	0x04, 0x29
        /*002a*/ 	.short	(.L_1721 - .L_1720)


	//   ....[0]....
.L_1720:
        /*002c*/ 	.word	0xffffffff


	//   ....[1]....
        /*0030*/ 	.word	0xffffffff


	//   ....[2]....
        /*0034*/ 	.word	0xffffffff


	//   ....[3]....
        /*0038*/ 	.word	0xffffffff


	//   ....[4]....
        /*003c*/ 	.word	0xffffffff


	//   ....[5]....
        /*0040*/ 	.word	0xffffffff


	//   ....[6]....
        /*0044*/ 	.word	0xffffffff


	//   ....[7]....
        /*0048*/ 	.word	0xffffffff


	//   ....[8]....
        /*004c*/ 	.word	0xffffffff


	//   ....[9]....
        /*0050*/ 	.word	0xffffffff


	//----- nvinfo : EIATTR_COOP_GROUP_INSTR_OFFSETS
	.align		4
.L_1721:
        /*0054*/ 	.byte	0x04, 0x28
        /*0056*/ 	.short	(.L_1723 - .L_1722)


	//   ....[0]....
.L_1722:
        /*0058*/ 	.word	0x00001980


	//   ....[1]....
        /*005c*/ 	.word	0x00001990


	//   ....[2]....
        /*0060*/ 	.word	0x000019c0


	//   ....[3]....
        /*0064*/ 	.word	0x000019d0


	//   ....[4]....
        /*0068*/ 	.word	0x00001a10


	//   ....[5]....
        /*006c*/ 	.word	0x00001a20


	//   ....[6]....
        /*0070*/ 	.word	0x00001a60


	//   ....[7]....
        /*0074*/ 	.word	0x00001a70


	//   ....[8]....
        /*0078*/ 	.word	0x00001ad0


	//   ....[9]....
        /*007c*/ 	.word	0x00001ae0


	//----- nvinfo : EIATTR_VRC_CTA_INIT_COUNT
	.align		4
.L_1723:
        /*0080*/ 	.byte	0x02, 0x4a
	.zero		1
	.zero		1


	//----- nvinfo : EIATTR_EXIT_INSTR_OFFSETS
	.align		4
        /*0084*/ 	.byte	0x04, 0x1c
        /*0086*/ 	.short	(.L_1725 - .L_1724)


	//   ....[0]....
.L_1724:
        /*0088*/ 	.word	0x00000060


	//   ....[1]....
        /*008c*/ 	.word	0x00006420


	//----- nvinfo : EIATTR_MAX_THREADS
	.align		4
.L_1725:
        /*0090*/ 	.byte	0x04, 0x05
        /*0092*/ 	.short	(.L_1727 - .L_1726)
.L_1726:
        /*0094*/ 	.word	0x00000280
        /*0098*/ 	.word	0x00000001
        /*009c*/ 	.word	0x00000001


	//----- nvinfo : EIATTR_CRS_STACK_SIZE
	.align		4
.L_1727:
        /*00a0*/ 	.byte	0x04, 0x1e
        /*00a2*/ 	.short	(.L_1729 - .L_1728)
.L_1728:
        /*00a4*/ 	.word	0x00000000


	//----- nvinfo : EIATTR_CBANK_PARAM_SIZE
	.align		4
.L_1729:
        /*00a8*/ 	.byte	0x03, 0x19
        /*00aa*/ 	.short	0x00a0


	//----- nvinfo : EIATTR_PARAM_CBANK
	.align		4
        /*00ac*/ 	.byte	0x04, 0x0a
        /*00ae*/ 	.short	(.L_1731 - .L_1730)
	.align		4
.L_1730:
        /*00b0*/ 	.word	index@(.nv.constant0._Z35group_norm_nhwc_fwd_one_pass_kernelI11Fp32IOFp32WLi128ELi160ELi640EEv26Group_norm_nhwc_fwd_params)
        /*00b4*/ 	.short	0x0380
        /*00b6*/ 	.short	0x00a0


	//----- nvinfo : EIATTR_SW_WAR
	.align		4
.L_1731:
        /*00b8*/ 	.byte	0x04, 0x36
        /*00ba*/ 	.short	(.L_1733 - .L_1732)
.L_1732:
        /*00bc*/ 	.word	0x00000008
.L_1733:


//--------------------- .nv.info._Z35group_norm_nhwc_fwd_one_pass_kernelI11Fp32IOFp32WLi256ELi160ELi640EEv26Group_norm_nhwc_fwd_params --------------------------
	.section	.nv.info._Z35group_norm_nhwc_fwd_one_pass_kernelI11Fp32IOFp32WLi256ELi160ELi640EEv26Group_norm_nhwc_fwd_params,"",@"SHT_CUDA_INFO"
	.sectionflags	@""
	.align	4


	//----- nvinfo : EIATTR_CUDA_API_VERSION
	.align		4
        /*0000*/ 	.byte	0x04, 0x37
        /*0002*/ 	.short	(.L_1735 - .L_1734)
.L_1734:
        /*0004*/ 	.word	0x00000082


	//----- nvinfo : EIATTR_KPARAM_INFO
	.align		4
.L_1735:
        /*0008*/ 	.byte	0x04, 0x17
        /*000a*/ 	.short	(.L_1737 - .L_1736)
.L_1736:
        /*000c*/ 	.word	0x00000000
        /*0010*/ 	.short	0x0000
        /*0012*/ 	.short	0x0000
        /*0014*/ 	.byte	0x00, 0xf0, 0x81, 0x02


	//----- nvinfo : EIATTR_SPARSE_MMA_MASK
	.align		4
.L_1737:
        /*0018*/ 	.byte	0x03, 0x50
        /*001a*/ 	.short	0x0000


	//----- nvinfo : EIATTR_MAXREG_COUNT
	.align		4
        /*001c*/ 	.byte	0x03, 0x1b
        /*001e*/ 	.short	0x0060


	//----- nvinfo : EIATTR_NUM_BARRIERS
	.align		4
        /*0020*/ 	.byte	0x02, 0x4c
        /*0022*/ 	.byte	0x01
	.zero		1


	//----- nvinfo : EIATTR_MERCURY_ISA_VERSION
	.align		4
        /*0024*/ 	.byte	0x03, 0x5f
        /*0026*/ 	.short	0x0101


	//----- nvinfo : EIATTR_COOP_GROUP_MASK_REGIDS
	.align		4
        /*0028*/ 	.byte	0x04, 0x29
        /*002a*/ 	.short	(.L_1739 - .L_1738)


	//   ....[0]....
.L_1738:
        /*002c*/ 	.word	0xffffffff


	//   ....[1]....
        /*0030*/ 	.word	0xffffffff


	//   ....[2]....
        /*0034*/ 	.word	0xffffffff


	//   ....[3]....
        /*0038*/ 	.word	0xffffffff


	//   ....[4]....
        /*003c*/ 	.word	0xffffffff


	//   ....[5]....
        /*0040*/ 	.word	0xffffffff


	//   ....[6]....
        /*0044*/ 	.word	0xffffffff


	//   ....[7]....
        /*0048*/ 	.word	0xffffffff


	//   ....[8]....
        /*004c*/ 	.word	0xffffffff


	//   ....[9]....
        /*0050*/ 	.word	0xffffffff


	//----- nvinfo : EIATTR_COOP_GROUP_INSTR_OFFSETS
	.align		4
.L_1739:
        /*0054*/ 	.byte	0x04, 0x28
        /*0056*/ 	.short	(.L_1741 - .L_1740)


	//   ....[0]....
.L_1740:
        /*0058*/ 	.word	0x00002eb0


	//   ....[1]....
        /*005c*/ 	.word	0x00002ec0


	//   ....[2]....
        /*0060*/ 	.word	0x00002ef0


	//   ....[3]....
        /*0064*/ 	.word	0x00002f00


	//   ....[4]....
        /*0068*/ 	.word	0x00002f40


	//   ....[5]....
        /*006c*/ 	.word	0x00002f50


	//   ....[6]....
        /*0070*/ 	.word	0x00002fa0


	//   ....[7]....
        /*0074*/ 	.word	0x00002fb0


	//   ....[8]....
        /*0078*/ 	.word	0x00003040


	//   ....[9]....
        /*007c*/ 	.word	0x00003050


	//----- nvinfo : EIATTR_VRC_CTA_INIT_COUNT
	.align		4
.L_1741:
        /*0080*/ 	.byte	0x02, 0x4a
	.zero		1
	.zero		1


	//----- nvinfo : EIATTR_EXIT_INSTR_OFFSETS
	.align		4
        /*0084*/ 	.byte	0x04, 0x1c
        /*0086*/ 	.short	(.L_1743 - .L_1742)


	//   ....[0]....
.L_1742:
        /*0088*/ 	.word	0x00000060


	//   ....[1]....
        /*008c*/ 	.word	0x0000c150


	//----- nvinfo : EIATTR_MAX_THREADS
	.align		4
.L_1743:
        /*0090*/ 	.byte	0x04, 0x05
        /*0092*/ 	.short	(.L_1745 - .L_1744)
.L_1744:
        /*0094*/ 	.word	0x00000280
        /*0098*/ 	.word	0x00000001
        /*009c*/ 	.word	0x00000001


	//----- nvinfo : EIATTR_CRS_STACK_SIZE
	.align		4
.L_1745:
        /*00a0*/ 	.byte	0x04, 0x1e
        /*00a2*/ 	.short	(.L_1747 - .L_1746)
.L_1746:
        /*00a4*/ 	.word	0x00000000


	//----- nvinfo : EIATTR_CBANK_PARAM_SIZE
	.align		4
.L_1747:
        /*00a8*/ 	.byte	0x03, 0x19
        /*00aa*/ 	.short	0x00a0


	//----- nvinfo : EIATTR_PARAM_CBANK
	.align		4
        /*00ac*/ 	.byte	0x04, 0x0a
        /*00ae*/ 	.short	(.L_1749 - .L_1748)
	.align		4
.L_1748:
        /*00b0*/ 	.word	index@(.nv.constant0._Z35group_norm_nhwc_fwd_one_pass_kernelI11Fp32IOFp32WLi256ELi160ELi640EEv26Group_norm_nhwc_fwd_params)
        /*00b4*/ 	.short	0x0380
        /*00b6*/ 	.short	0x00a0


	//----- nvinfo : EIATTR_SW_WAR
	.align		4
.L_1749:
        /*00b8*/ 	.byte	0x04, 0x36
        /*00ba*/ 	.short	(.L_1751 - .L_1750)
.L_1750:
        /*00bc*/ 	.word	0x00000008
.L_1751:


//--------------------- .nv.info._Z35group_norm_nhwc_fwd_one_pass_kernelI11Fp32IOFp32WLi512ELi160ELi640EEv26Group_norm_nhwc_fwd_params --------------------------
	.section	.nv.info._Z35group_norm_nhwc_fwd_one_pass_kernelI11Fp32IOFp32WLi512ELi160ELi640EEv26Group_norm_nhwc_fwd_params,"",@"SHT_CUDA_INFO"
	.sectionflags	@""
	.align	4


	//----- nvinfo : EIATTR_CUDA_API_VERSION
	.align		4
        /*0000*/ 	.byte	0x04, 0x37
        /*0002*/ 	.short	(.L_1753 - .L_1752)
.L_1752:
        /*0004*/ 	.word	0x00000082


	//----- nvinfo : EIATTR_KPARAM_INFO
	.align		4
.L_1753:
        /*0008*/ 	.byte	0x04, 0x17
        /*000a*/ 	.short	(.L_1755 - .L_1754)
.L_1754:
        /*000c*/ 	.word	0x00000000
        /*0010*/ 	.short	0x0000
        /*0012*/ 	.short	0x0000
        /*0014*/ 	.byte	0x00, 0xf0, 0x81, 0x02


	//----- nvinfo : EIATTR_SPARSE_MMA_MASK
	.align		4
.L_1755:
        /*0018*/ 	.byte	0x03, 0x50
        /*001a*/ 	.short	0x0000


	//----- nvinfo : EIATTR_MAXREG_COUNT
	.align		4
        /*001c*/ 	.byte	0x03, 0x1b
        /*001e*/ 	.short	0x0060


	//----- nvinfo : EIATTR_NUM_BARRIERS
	.align		4
        /*0020*/ 	.byte	0x02, 0x4c
        /*0022*/ 	.byte	0x01
	.zero		1


	//----- nvinfo : EIATTR_ANNOTATIONS
	.align		4
        /*0024*/ 	.byte	0x04, 0x55
        /*0026*/ 	.short	(.L_1757 - .L_1756)


	//   ....[0]....
.L_1756:
        /* <DEDUP_REMOVED lines=280> */


	//----- nvinfo : EIATTR_MERCURY_ISA_VERSION
	.align		4
.L_1757:
        /*1198*/ 	.byte	0x03, 0x5f
        /*119a*/ 	.short	0x0101


	//----- nvinfo : EIATTR_COOP_GROUP_MASK_REGIDS
	.align		4
        /*119c*/ 	.byte	0x04, 0x29
        /*119e*/ 	.short	(.L_1759 - .L_1758)


	//   ....[0]....
.L_1758:
        /*11a0*/ 	.word	0xffffffff


	//   ....[1]....
        /*11a4*/ 	.word	0xffffffff


	//   ....[2]....
        /*11a8*/ 	.word	0xffffffff


	//   ....[3]....
        /*11ac*/ 	.word	0xffffffff


	//   ....[4]....
        /*11b0*/ 	.word	0xffffffff


	//   ....[5]....
        /*11b4*/ 	.word	0xffffffff


	//   ....[6]....
        /*11b8*/ 	.word	0xffffffff


	//   ....[7]....
        /*11bc*/ 	.word	0xffffffff


	//   ....[8]....
        /*11c0*/ 	.word	0xffffffff


	//   ....[9]....
        /*11c4*/ 	.word	0xffffffff


	//----- nvinfo : EIATTR_COOP_GROUP_INSTR_OFFSETS
	.align		4
.L_1759:
        /*11c8*/ 	.byte	0x04, 0x28
        /*11ca*/ 	.short	(.L_1761 - .L_1760)


	//   ....[0]....
.L_1760:
        /*11cc*/ 	.word	0x000095a0


	//   ....[1]....
        /*11d0*/ 	.word	0x000095d0


	//   ....[2]....
        /*11d4*/ 	.word	0x000095f0


	//   ....[3]....
        /*11d8*/ 	.word	0x00009620


	//   ....[4]....
        /*11dc*/ 	.word	0x00009630


	//   ....[5]....
        /*11e0*/ 	.word	0x00009650


	//   ....[6]....
        /*11e4*/ 	.word	0x00009680


	//   ....[7]....
        /*11e8*/ 	.word	0x000096a0


	//   ....[8]....
        /*11ec*/ 	.word	0x00009770


	//   ....[9]....
        /*11f0*/ 	.word	0x00009780


	//----- nvinfo : EIATTR_VRC_CTA_INIT_COUNT
	.align		4
.L_1761:
        /*11f4*/ 	.byte	0x02, 0x4a
	.zero		1
	.zero		1


	//----- nvinfo : EIATTR_EXIT_INSTR_OFFSETS
	.align		4
        /*11f8*/ 	.byte	0x04, 0x1c
        /*11fa*/ 	.short	(.L_1763 - .L_1762)


	//   ....[0]....
.L_1762:
        /*11fc*/ 	.word	0x00000080


	//   ....[1]....
        /*1200*/ 	.word	0x00012560


	//----- nvinfo : EIATTR_MAX_THREADS
	.align		4
.L_1763:
        /*1204*/ 	.byte	0x04, 0x05
        /*1206*/ 	.short	(.L_1765 - .L_1764)
.L_1764:
        /*1208*/ 	.word	0x00000280
        /*120c*/ 	.word	0x00000001
        /*1210*/ 	.word	0x00000001


	//----- nvinfo : EIATTR_CRS_STACK_SIZE
	.align		4
.L_1765:
        /*1214*/ 	.byte	0x04, 0x1e
        /*1216*/ 	.short	(.L_1767 - .L_1766)
.L_1766:
        /*1218*/ 	.word	0x00000000


	//----- nvinfo : EIATTR_CBANK_PARAM_SIZE
	.align		4
.L_1767:
        /*121c*/ 	.byte	0x03, 0x19
        /*121e*/ 	.short	0x00a0


	//----- nvinfo : EIATTR_PARAM_CBANK
	.align		4
        /*1220*/ 	.byte	0x04, 0x0a
        /*1222*/ 	.short	(.L_1769 - .L_1768)
	.align		4
.L_1768:
        /*1224*/ 	.word	index@(.nv.constant0._Z35group_norm_nhwc_fwd_one_pass_kernelI11Fp32IOFp32WLi512ELi160ELi640EEv26Group_norm_nhwc_fwd_params)
        /*1228*/ 	.short	0x0380
        /*122a*/ 	.short	0x00a0


	//----- nvinfo : EIATTR_SW_WAR
	.align		4
.L_1769:
        /*122c*/ 	.byte	0x04, 0x36
        /*122e*/ 	.short	(.L_1771 - .L_1770)
.L_1770:
        /*1230*/ 	.word	0x00000008
.L_1771:


//--------------------- .nv.info._Z35group_norm_nhwc_fwd_one_pass_kernelI11Fp32IOBf16WLi64ELi160ELi640EEv26Group_norm_nhwc_fwd_params --------------------------
	.section	.nv.info._Z35group_norm_nhwc_fwd_one_pass_kernelI11Fp32IOBf16WLi64ELi160ELi640EEv26Group_norm_nhwc_fwd_params,"",@"SHT_CUDA_INFO"
	.sectionflags	@""
	.align	4


	//----- nvinfo : EIATTR_CUDA_API_VERSION
	.align		4
        /*0000*/ 	.byte	0x04, 0x37
        /*0002*/ 	.short	(.L_1773 - .L_1772)
.L_1772:
        /*0004*/ 	.word	0x00000082


	//----- nvinfo : EIATTR_KPARAM_INFO
	.align		4
.L_1773:
        /*0008*/ 	.byte	0x04, 0x17
        /*000a*/ 	.short	(.L_1775 - .L_1774)
.L_1774:
        /*000c*/ 	.word	0x00000000
        /*0010*/ 	.short	0x0000
        /*0012*/ 	.short	0x0000
        /*0014*/ 	.byte	0x00, 0xf0, 0x81, 0x02


	//----- nvinfo : EIATTR_SPARSE_MMA_MASK
	.align		4
.L_1775:
        /*0018*/ 	.byte	0x03, 0x50
        /*001a*/ 	.short	0x0000


	//----- nvinfo : EIATTR_MAXREG_COUNT
	.align		4
        /*001c*/ 	.byte	0x03, 0x1b
        /*001e*/ 	.short	0x0060


	//----- nvinfo : EIATTR_NUM_BARRIERS
	.align		4
        /*0020*/ 	.byte	0x02, 0x4c
        /*0022*/ 	.byte	0x01
	.zero		1


	//----- nvinfo : EIATTR_MERCURY_ISA_VERSION
	.align		4
        /*0024*/ 	.byte	0x03, 0x5f
        /*0026*/ 	.short	0x0101


	//----- nvinfo : EIATTR_INT_WARP_WIDE_INSTR_OFFSETS
	.align		4
        /*0028*/ 	.byte	0x04, 0x31
        /*002a*/ 	.short	(.L_1777 - .L_1776)


	//   ....[0]....
.L_1776:
        /*002c*/ 	.word	0x00001970


	//   ....[1]....
        /*0030*/ 	.word	0x000019b0


	//   ....[2]....
        /*0034*/ 	.word	0x00001a30


	//   ....[3]....
        /*0038*/ 	.word	0x00001a40


	//   ....[4]....
        /*003c*/ 	.word	0x00001be0


	//   ....[5]....
        /*0040*/ 	.word	0x00001c40


	//   ....[6]....
        /*0044*/ 	.word	0x00001c60


	//   ....[7]....
        /*0048*/ 	.word	0x00001c90


	//   ....[8]....
        /*004c*/ 	.word	0x00001fb0


	//   ....[9]....
        /*0050*/ 	.word	0x00001fe0


	//   ....[10]....
        /*0054*/ 	.word	0x00002000


	//   ....[11]....
        /*0058*/ 	.word	0x00002030


	//   ....[12]....
        /*005c*/ 	.word	0x00002280


	//   ....[13]....
        /*0060*/ 	.word	0x000022a0


	//----- nvinfo : EIATTR_COOP_GROUP_MASK_REGIDS
	.align		4
.L_1777:
        /*0064*/ 	.byte	0x04, 0x29
        /*0066*/ 	.short	(.L_1779 - .L_1778)


	//   ....[0]....
.L_1778:
        /*0068*/ 	.word	0xffffffff


	//   ....[1]....
        /*006c*/ 	.word	0xffffffff


	//   ....[2]....
        /*0070*/ 	.word	0xffffffff


	//   ....[3]....
        /*0074*/ 	.word	0xffffffff


	//   ....[4]....
        /*0078*/ 	.word	0xffffffff


	//   ....[5]....
        /*007c*/ 	.word	0xffffffff


	//   ....[6]....
        /*0080*/ 	.word	0xffffffff


	//   ....[7]....
        /*0084*/ 	.word	0xffffffff


	//   ....[8]....
        /*0088*/ 	.word	0xffffffff


	//   ....[9]....
        /*008c*/ 	.word	0xffffffff


	//----- nvinfo : EIATTR_COOP_GROUP_INSTR_OFFSETS
	.align		4
.L_1779:
        /*0090*/ 	.byte	0x04, 0x28
        /*0092*/ 	.short	(.L_1781 - .L_1780)


	//   ....[0]....
.L_1780:
        /*0094*/ 	.word	0x00000fc0


	//   ....[1]....
        /*0098*/ 	.word	0x00000fd0


	//   ....[2]....
        /*009c*/ 	.word	0x00001000


	//   ....[3]....
        /*00a0*/ 	.word	0x00001010


	//   ....[4]....
        /*00a4*/ 	.word	0x00001050


	//   ....[5]....
        /*00a8*/ 	.word	0x00001060


	//   ....[6]....
        /*00ac*/ 	.word	0x000010a0


	//   ....[7]....
        /*00b0*/ 	.word	0x000010b0


	//   ....[8]....
        /*00b4*/ 	.word	0x00001140


	//   ....[9]....
        /*00b8*/ 	.word	0x00001150


	//----- nvinfo : EIATTR_VRC_CTA_INIT_COUNT
	.align		4
.L_1781:
        /*00bc*/ 	.byte	0x02, 0x4a
	.zero		1
	.zero		1


	//----- nvinfo : EIATTR_EXIT_INSTR_OFFSETS
	.align		4
        /*00c0*/ 	.byte	0x04, 0x1c
        /*00c2*/ 	.short	(.L_1783 - .L_1782)


	//   ....[0]....
.L_1782:
        /*00c4*/ 	.word	0x00000070


	//   ....[1]....
        /*00c8*/ 	.word	0x00004330


	//----- nvinfo : EIATTR_MAX_THREADS
	.align		4
.L_1783:
        /*00cc*/ 	.byte	0x04, 0x05
        /*00ce*/ 	.short	(.L_1785 - .L_1784)
.L_1784:
        /*00d0*/ 	.word	0x00000280
        /*00d4*/ 	.word	0x00000001
        /*00d8*/ 	.word	0x00000001


	//----- nvinfo : EIATTR_CRS_STACK_SIZE
	.align		4
.L_1785:
        /*00dc*/ 	.byte	0x04, 0x1e
        /*00de*/ 	.short	(.L_1787 - .L_1786)
.L_1786:
        /*00e0*/ 	.word	0x00000000


	//----- nvinfo : EIATTR_CBANK_PARAM_SIZE
	.align		4
.L_1787:
        /*00e4*/ 	.byte	0x03, 0x19
        /*00e6*/ 	.short	0x00a0


	//----- nvinfo : EIATTR_PARAM_CBANK
	.align		4
        /*00e8*/ 	.byte	0x04, 0x0a
        /*00ea*/ 	.short	(.L_1789 - .L_1788)
	.align		4
.L_1788:
        /*00ec*/ 	.word	index@(.nv.constant0._Z35group_norm_nhwc_fwd_one_pass_kernelI11Fp32IOBf16WLi64ELi160ELi640EEv26Group_norm_nhwc_fwd_params)
        /*00f0*/ 	.short	0x0380
        /*00f2*/ 	.short	0x00a0


	//----- nvinfo : EIATTR_SW_WAR
	.align		4
.L_1789:
        /*00f4*/ 	.byte	0x04, 0x36
        /*00f6*/ 	.short	(.L_1791 - .L_1790)
.L_1790:
        /*00f8*/ 	.word	0x00000008
.L_1791:


//--------------------- .nv.info._Z35group_norm_nhwc_fwd_one_pass_kernelI11Fp32IOBf16WLi128ELi160ELi640EEv26Group_norm_nhwc_fwd_params --------------------------
	.section	.nv.info._Z35group_norm_nhwc_fwd_one_pass_kernelI11Fp32IOBf16WLi128ELi160ELi640EEv26Group_norm_nhwc_fwd_params,"",@"SHT_CUDA_INFO"
	.sectionflags	@""
	.align	4


	//----- nvinfo : EIATTR_CUDA_API_VERSION
	.align		4
        /*0000*/ 	.byte	0x04, 0x37
        /*0002*/ 	.short	(.L_1793 - .L_1792)
.L_1792:
        /*0004*/ 	.word	0x00000082


	//----- nvinfo : EIATTR_KPARAM_INFO
	.align		4
.L_1793:
        /*0008*/ 	.byte	0x04, 0x17
        /*000a*/ 	.short	(.L_1795 - .L_1794)
.L_1794:
        /*000c*/ 	.word	0x00000000
        /*0010*/ 	.short	0x0000
        /*0012*/ 	.short	0x0000
        /*0014*/ 	.byte	0x00, 0xf0, 0x81, 0x02


	//----- nvinfo : EIATTR_SPARSE_MMA_MASK
	.align		4
.L_1795:
        /*0018*/ 	.byte	0x03, 0x50
        /*001a*/ 	.short	0x0000


	//----- nvinfo : EIATTR_MAXREG_COUNT
	.align		4
        /*001c*/ 	.byte	0x03, 0x1b
        /*001e*/ 	.short	0x0060


	//----- nvinfo : EIATTR_NUM_BARRIERS
	.align		4
        /*0020*/ 	.byte	0x02, 0x4c
        /*0022*/ 	.byte	0x01
	.zero		1


	//----- nvinfo : EIATTR_MERCURY_ISA_VERSION
	.align		4
        /*0024*/ 	.byte	0x03, 0x5f
        /*0026*/ 	.short	0x0101


	//----- nvinfo : EIATTR_COOP_GROUP_MASK_REGIDS
	.align		4
        /*0028*/ 	.byte	0x04, 0x29
        /*002a*/ 	.short	(.L_1797 - .L_1796)


	//   ....[0]....
.L_1796:
        /*002c*/ 	.word	0xffffffff


	//   ....[1]....
        /*0030*/ 	.word	0xffffffff


	//   ....[2]....
        /*0034*/ 	.word	0xffffffff


	//   ....[3]....
        /*0038*/ 	.word	0xffffffff


	//   ....[4]....
        /*003c*/ 	.word	0xffffffff


	//   ....[5]....
        /*0040*/ 	.word	0xffffffff


	//   ....[6]....
        /*0044*/ 	.word	0xffffffff


	//   ....[7]....
        /*0048*/ 	.word	0xffffffff


	//   ....[8]....
        /*004c*/ 	.word	0xffffffff


	//   ....[9]....
        /*0050*/ 	.word	0xffffffff


	//----- nvinfo : EIATTR_COOP_GROUP_INSTR_OFFSETS
	.align		4
.L_1797:
        /*0054*/ 	.byte	0x04, 0x28
        /*0056*/ 	.short	(.L_1799 - .L_1798)


	//   ....[0]....
.L_1798:
        /*0058*/ 	.word	0x00001940


	//   ....[1]....
        /*005c*/ 	.word	0x00001950


	//   ....[2]....
        /*0060*/ 	.word	0x00001980


	//   ....[3]....
        /*0064*/ 	.word	0x00001990


	//   ....[4]....
        /*0068*/ 	.word	0x000019d0


	//   ....[5]....
        /*006c*/ 	.word	0x000019e0


	//   ....[6]....
        /*0070*/ 	.word	0x00001a20


	//   ....[7]....
        /*0074*/ 	.word	0x00001a30


	//   ....[8]....
        /*0078*/ 	.word	0x00001ac0


	//   ....[9]....
        /*007c*/ 	.word	0x00001ad0


	//----- nvinfo : EIATTR_VRC_CTA_INIT_COUNT
	.align		4
.L_1799:
        /*0080*/ 	.byte	0x02, 0x4a
	.zero		1
	.zero		1


	//----- nvinfo : EIATTR_EXIT_INSTR_OFFSETS
	.align		4
        /*0084*/ 	.byte	0x04, 0x1c
        /*0086*/ 	.short	(.L_1801 - .L_1800)


	//   ....[0]....
.L_1800:
        /*0088*/ 	.word	0x00000060


	//   ....[1]....
        /*008c*/ 	.word	0x00006470


	//----- nvinfo : EIATTR_MAX_THREADS
	.align		4
.L_1801:
        /*0090*/ 	.byte	0x04, 0x05
        /*0092*/ 	.short	(.L_1803 - .L_1802)
.L_1802:
        /*0094*/ 	.word	0x00000280
        /*0098*/ 	.word	0x00000001
        /*009c*/ 	.word	0x00000001


	//----- nvinfo : EIATTR_CRS_STACK_SIZE
	.align		4
.L_1803:
        /*00a0*/ 	.byte	0x04, 0x1e
        /*00a2*/ 	.short	(.L_1805 - .L_1804)
.L_1804:
        /*00a4*/ 	.word	0x00000000


	//----- nvinfo : EIATTR_CBANK_PARAM_SIZE
	.align		4
.L_1805:
        /*00a8*/ 	.byte	0x03, 0x19
        /*00aa*/ 	.short	0x00a0


	//----- nvinfo : EIATTR_PARAM_CBANK
	.align		4
        /*00ac*/ 	.byte	0x04, 0x0a
        /*00ae*/ 	.short	(.L_1807 - .L_1806)
	.align		4
.L_1806:
        /*00b0*/ 	.word	index@(.nv.constant0._Z35group_norm_nhwc_fwd_one_pass_kernelI11Fp32IOBf16WLi128ELi160ELi640EEv26Group_norm_nhwc_fwd_params)
        /*00b4*/ 	.short	0x0380
        /*00b6*/ 	.short	0x00a0


	//----- nvinfo : EIATTR_SW_WAR
	.align		4
.L_1807:
        /*00b8*/ 	.byte	0x04, 0x36
        /*00ba*/ 	.short	(.L_1809 - .L_1808)
.L_1808:
        /*00bc*/ 	.word	0x00000008
.L_1809:


//--------------------- .nv.info._Z35group_norm_nhwc_fwd_one_pass_kernelI11Fp32IOBf16WLi256ELi160ELi640EEv26Group_norm_nhwc_fwd_params --------------------------
	.section	.nv.info._Z35group_norm_nhwc_fwd_one_pass_kernelI11Fp32IOBf16WLi256ELi160ELi640EEv26Group_norm_nhwc_fwd_params,"",@"SHT_CUDA_INFO"
	.sectionflags	@""
	.align	4


	//----- nvinfo : EIATTR_CUDA_API_VERSION
	.align		4
        /*0000*/ 	.byte	0x04, 0x37
        /*0002*/ 	.short	(.L_1811 - .L_1810)
.L_1810:
        /*0004*/ 	.word	0x00000082


	//----- nvinfo : EIATTR_KPARAM_INFO
	.align		4
.L_1811:
        /*0008*/ 	.byte	0x04, 0x17
        /*000a*/ 	.short	(.L_1813 - .L_1812)
.L_1812:
        /*000c*/ 	.word	0x00000000
        /*0010*/ 	.short	0x0000
        /*0012*/ 	.short	0x0000
        /*0014*/ 	.byte	0x00, 0xf0, 0x81, 0x02


	//----- nvinfo : EIATTR_SPARSE_MMA_MASK
	.align		4
.L_1813:
        /*0018*/ 	.byte	0x03, 0x50
        /*001a*/ 	.short	0x0000


	//----- nvinfo : EIATTR_MAXREG_COUNT
	.align		4
        /*001c*/ 	.byte	0x03, 0x1b
        /*001e*/ 	.short	0x0060


	//----- nvinfo : EIATTR_NUM_BARRIERS
	.align		4
        /*0020*/ 	.byte	0x02, 0x4c
        /*0022*/ 	.byte	0x01
	.zero		1


	//----- nvinfo : EIATTR_MERCURY_ISA_VERSION
	.align		4
        /*0024*/ 	.byte	0x03, 0x5f
        /*0026*/ 	.short	0x0101


	//----- nvinfo : EIATTR_COOP_GROUP_MASK_REGIDS
	.align		4
        /*0028*/ 	.byte	0x04, 0x29
        /*002a*/ 	.short	(.L_1815 - .L_1814)


	//   ....[0]....
.L_1814:
        /*002c*/ 	.word	0xffffffff


	//   ....[1]....
        /*0030*/ 	.word	0xffffffff


	//   ....[2]....
        /*0034*/ 	.word	0xffffffff


	//   ....[3]....
        /*0038*/ 	.word	0xffffffff


	//   ....[4]....
        /*003c*/ 	.word	0xffffffff


	//   ....[5]....
        /*0040*/ 	.word	0xffffffff


	//   ....[6]....
        /*0044*/ 	.word	0xffffffff


	//   ....[7]....
        /*0048*/ 	.word	0xffffffff


	//   ....[8]....
        /*004c*/ 	.word	0xffffffff


	//   ....[9]....
        /*0050*/ 	.word	0xffffffff


	//----- nvinfo : EIATTR_COOP_GROUP_INSTR_OFFSETS
	.align		4
.L_1815:
        /*0054*/ 	.byte	0x04, 0x28
        /*0056*/ 	.short	(.L_1817 - .L_1816)


	//   ....[0]....
.L_1816:
        /*0058*/ 	.word	0x00002eb0


	//   ....[1]....
        /*005c*/ 	.word	0x00002ec0


	//   ....[2]....
        /*0060*/ 	.word	0x00002ef0


	//   ....[3]....
        /*0064*/ 	.word	0x00002f00


	//   ....[4]....
        /*0068*/ 	.word	0x00002f40


	//   ....[5]....
        /*006c*/ 	.word	0x00002f50


	//   ....[6]....
        /*0070*/ 	.word	0x00002fa0


	//   ....[7]....
        /*0074*/ 	.word	0x00002fb0


	//   ....[8]....
        /*0078*/ 	.word	0x00003040


	//   ....[9]....
        /*007c*/ 	.word	0x00003050


	//----- nvinfo : EIATTR_VRC_CTA_INIT_COUNT
	.align		4
.L_1817:
        /*0080*/ 	.byte	0x02, 0x4a
	.zero		1
	.zero		1


	//----- nvinfo : EIATTR_EXIT_INSTR_OFFSETS
	.align		4
        /*0084*/ 	.byte	0x04, 0x1c
        /*0086*/ 	.short	(.L_1819 - .L_1818)


	//   ....[0]....
.L_1818:
        /*0088*/ 	.word	0x00000060


	//   ....[1]....
        /*008c*/ 	.word	0x0000c1b0


	//----- nvinfo : EIATTR_MAX_THREADS
	.align		4
.L_1819:
        /*0090*/ 	.byte	0x04, 0x05
        /*0092*/ 	.short	(.L_1821 - .L_1820)
.L_1820:
        /*0094*/ 	.word	0x00000280
        /*0098*/ 	.word	0x00000001
        /*009c*/ 	.word	0x00000001


	//----- nvinfo : EIATTR_CRS_STACK_SIZE
	.align		4
.L_1821:
        /*00a0*/ 	.byte	0x04, 0x1e
        /*00a2*/ 	.short	(.L_1823 - .L_1822)
.L_1822:
        /*00a4*/ 	.word	0x00000000


	//----- nvinfo : EIATTR_CBANK_PARAM_SIZE
	.align		4
.L_1823:
        /*00a8*/ 	.byte	0x03, 0x19
        /*00aa*/ 	.short	0x00a0


	//----- nvinfo : EIATTR_PARAM_CBANK
	.align		4
        /*00ac*/ 	.byte	0x04, 0x0a
        /*00ae*/ 	.short	(.L_1825 - .L_1824)
	.align		4
.L_1824:
        /*00b0*/ 	.word	index@(.nv.constant0._Z35group_norm_nhwc_fwd_one_pass_kernelI11Fp32IOBf16WLi256ELi160ELi640EEv26Group_norm_nhwc_fwd_params)
        /*00b4*/ 	.short	0x0380
        /*00b6*/ 	.short	0x00a0


	//----- nvinfo : EIATTR_SW_WAR
	.align		4
.L_1825:
        /*00b8*/ 	.byte	0x04, 0x36
        /*00ba*/ 	.short	(.L_1827 - .L_1826)
.L_1826:
        /*00bc*/ 	.word	0x00000008
.L_1827:


//--------------------- .nv.info._Z35group_norm_nhwc_fwd_one_pass_kernelI11Fp32IOBf16WLi512ELi160ELi640EEv26Group_norm_nhwc_fwd_params --------------------------
	.section	.nv.info._Z35group_norm_nhwc_fwd_one_pass_kernelI11Fp32IOBf16WLi512ELi160ELi640EEv26Group_norm_nhwc_fwd_params,"",@"SHT_CUDA_INFO"
	.sectionflags	@""
	.align	4


	//----- nvinfo : EIATTR_CUDA_API_VERSION
	.align		4
        /*0000*/ 	.byte	0x04, 0x37
        /*0002*/ 	.short	(.L_1829 - .L_1828)
.L_1828:
        /*0004*/ 	.word	0x00000082


	//----- nvinfo : EIATTR_KPARAM_INFO
	.align		4
.L_1829:
        /*0008*/ 	.byte	0x04, 0x17
        /*000a*/ 	.short	(.L_1831 - .L_1830)
.L_1830:
        /*000c*/ 	.word	0x00000000
        /*0010*/ 	.short	0x0000
        /*0012*/ 	.short	0x0000
        /*0014*/ 	.byte	0x00, 0xf0, 0x81, 0x02


	//----- nvinfo : EIATTR_SPARSE_MMA_MASK
	.align		4
.L_1831:
        /*0018*/ 	.byte	0x03, 0x50
        /*001a*/ 	.short	0x0000


	//----- nvinfo : EIATTR_MAXREG_COUNT
	.align		4
        /*001c*/ 	.byte	0x03, 0x1b
        /*001e*/ 	.short	0x0060


	//----- nvinfo : EIATTR_NUM_BARRIERS
	.align		4
        /*0020*/ 	.byte	0x02, 0x4c
        /*0022*/ 	.byte	0x01
	.zero		1


	//----- nvinfo : EIATTR_ANNOTATIONS
	.align		4
        /*0024*/ 	.byte	0x04, 0x55
        /*0026*/ 	.short	(.L_1833 - .L_1832)


	//   ....[0]....
.L_1832:
        /* <DEDUP_REMOVED lines=274> */


	//----- nvinfo : EIATTR_MERCURY_ISA_VERSION
	.align		4
.L_1833:
        /*1130*/ 	.byte	0x03, 0x5f
        /*1132*/ 	.short	0x0101


	//----- nvinfo : EIATTR_COOP_GROUP_MASK_REGIDS
	.align		4
        /*1134*/ 	.byte	0x04, 0x29
        /*1136*/ 	.short	(.L_1835 - .L_1834)


	//   ....[0]....
.L_1834:
        /*1138*/ 	.word	0xffffffff


	//   ....[1]....
        /*113c*/ 	.word	0xffffffff


	//   ....[2]....
        /*1140*/ 	.word	0xffffffff


	//   ....[3]....
        /*1144*/ 	.word	0xffffffff


	//   ....[4]....
        /*1148*/ 	.word	0xffffffff


	//   ....[5]....
        /*114c*/ 	.word	0xffffffff


	//   ....[6]....
        /*1150*/ 	.word	0xffffffff


	//   ....[7]....
        /*1154*/ 	.word	0xffffffff


	//   ....[8]....
        /*1158*/ 	.word	0xffffffff


	//   ....[9]....
        /*115c*/ 	.word	0xffffffff


	//----- nvinfo : EIATTR_COOP_GROUP_INSTR_OFFSETS
	.align		4
.L_1835:
        /*1160*/ 	.byte	0x04, 0x28
        /*1162*/ 	.short	(.L_1837 - .L_1836)


	//   ....[0]....
.L_1836:
        /*1164*/ 	.word	0x00009460


	//   ....[1]....
        /*1168*/ 	.word	0x00009490


	//   ....[2]....
        /*116c*/ 	.word	0x000094b0


	//   ....[3]....
        /*1170*/ 	.word	0x000094e0


	//   ....[4]....
        /*1174*/ 	.word	0x000094f0


	//   ....[5]....
        /*1178*/ 	.word	0x00009510


	//   ....[6]....
        /*117c*/ 	.word	0x00009540


	//   ....[7]....
        /*1180*/ 	.word	0x00009560


	//   ....[8]....
        /*1184*/ 	.word	0x00009630


	//   ....[9]....
        /*1188*/ 	.word	0x00009640


	//----- nvinfo : EIATTR_VRC_CTA_INIT_COUNT
	.align		4
.L_1837:
        /*118c*/ 	.byte	0x02, 0x4a
	.zero		1
	.zero		1


	//----- nvinfo : EIATTR_EXIT_INSTR_OFFSETS
	.align		4
        /*1190*/ 	.byte	0x04, 0x1c
        /*1192*/ 	.short	(.L_1839 - .L_1838)


	//   ....[0]....
.L_1838:
        /*1194*/ 	.word	0x00000080


	//   ....[1]....
        /*1198*/ 	.word	0x00012440


	//----- nvinfo : EIATTR_MAX_THREADS
	.align		4
.L_1839:
        /*119c*/ 	.byte	0x04, 0x05
        /*119e*/ 	.short	(.L_1841 - .L_1840)
.L_1840:
        /*11a0*/ 	.word	0x00000280
        /*11a4*/ 	.word	0x00000001
        /*11a8*/ 	.word	0x00000001


	//----- nvinfo : EIATTR_CRS_STACK_SIZE
	.align		4
.L_1841:
        /*11ac*/ 	.byte	0x04, 0x1e
        /*11ae*/ 	.short	(.L_1843 - .L_1842)
.L_1842:
        /*11b0*/ 	.word	0x00000000


	//----- nvinfo : EIATTR_CBANK_PARAM_SIZE
	.align		4
.L_1843:
        /*11b4*/ 	.byte	0x03, 0x19
        /*11b6*/ 	.short	0x00a0


	//----- nvinfo : EIATTR_PARAM_CBANK
	.align		4
        /*11b8*/ 	.byte	0x04, 0x0a
        /*11ba*/ 	.short	(.L_1845 - .L_1844)
	.align		4
.L_1844:
        /*11bc*/ 	.word	index@(.nv.constant0._Z35group_norm_nhwc_fwd_one_pass_kernelI11Fp32IOBf16WLi512ELi160ELi640EEv26Group_norm_nhwc_fwd_params)
        /*11c0*/ 	.short	0x0380
        /*11c2*/ 	.short	0x00a0


	//----- nvinfo : EIATTR_SW_WAR
	.align		4
.L_1845:
        /*11c4*/ 	.byte	0x04, 0x36
        /*11c6*/ 	.short	(.L_1847 - .L_1846)
.L_1846:
        /*11c8*/ 	.word	0x00000008
.L_1847:


//--------------------- .nv.info._Z35group_norm_nhwc_fwd_one_pass_kernelI11Fp32IOFp16WLi64ELi160ELi640EEv26Group_norm_nhwc_fwd_params --------------------------
	.section	.nv.info._Z35group_norm_nhwc_fwd_one_pass_kernelI11Fp32IOFp16WLi64ELi160ELi640EEv26Group_norm_nhwc_fwd_params,"",@"SHT_CUDA_INFO"
	.sectionflags	@""
	.align	4


	//----- nvinfo : EIATTR_CUDA_API_VERSION
	.align		4
        /*0000*/ 	.byte	0x04, 0x37
        /*0002*/ 	.short	(.L_1849 - .L_1848)
.L_1848:
        /*0004*/ 	.word	0x00000082


	//----- nvinfo : EIATTR_KPARAM_INFO
	.align		4
.L_1849:
        /*0008*/ 	.byte	0x04, 0x17
        /*000a*/ 	.short	(.L_1851 - .L_1850)
.L_1850:
        /*000c*/ 	.word	0x00000000
        /*0010*/ 	.short	0x0000
        /*0012*/ 	.short	0x0000
        /*0014*/ 	.byte	0x00, 0xf0, 0x81, 0x02


	//----- nvinfo : EIATTR_SPARSE_MMA_MASK
	.align		4
.L_1851:
        /*0018*/ 	.byte	0x03, 0x50
        /*001a*/ 	.short	0x0000


	//----- nvinfo : EIATTR_MAXREG_COUNT
	.align		4
        /*001c*/ 	.byte	0x03, 0x1b
        /*001e*/ 	.short	0x0060


	//----- nvinfo : EIATTR_NUM_BARRIERS
	.align		4
        /*0020*/ 	.byte	0x02, 0x4c
        /*0022*/ 	.byte	0x01
	.zero		1


	//----- nvinfo : EIATTR_MERCURY_ISA_VERSION
	.align		4
        /*0024*/ 	.byte	0x03, 0x5f
        /*0026*/ 	.short	0x0101


	//----- nvinfo : EIATTR_INT_WARP_WIDE_INSTR_OFFSETS
	.align		4
        /*0028*/ 	.byte	0x04, 0x31
        /*002a*/ 	.short	(.L_1853 - .L_1852)


	//   ....[0]....
.L_1852:
        /*002c*/ 	.word	0x00001970


	//   ....[1]....
        /*0030*/ 	.word	0x000019b0


	//   ....[2]....
        /*0034*/ 	.word	0x00001a30


	//   ....[3]....
        /*0038*/ 	.word	0x00001a40


	//   ....[4]....
        /*003c*/ 	.word	0x00001be0


	//   ....[5]....
        /*0040*/ 	.word	0x00001c40


	//   ....[6]....
        /*0044*/ 	.word	0x00001c60


	//   ....[7]....
        /*0048*/ 	.word	0x00001c90


	//   ....[8]....
        /*004c*/ 	.word	0x00001fb0


	//   ....[9]....
        /*0050*/ 	.word	0x00001fe0


	//   ....[10]....
        /*0054*/ 	.word	0x00002000


	//   ....[11]....
        /*0058*/ 	.word	0x00002030


	//   ....[12]....
        /*005c*/ 	.word	0x00002280


	//   ....[13]....
        /*0060*/ 	.word	0x000022a0


	//----- nvinfo : EIATTR_COOP_GROUP_MASK_REGIDS
	.align		4
.L_1853:
        /*0064*/ 	.byte	0x04, 0x29
        /*0066*/ 	.short	(.L_1855 - .L_1854)


	//   ....[0]....
.L_1854:
        /*0068*/ 	.word	0xffffffff


	//   ....[1]....
        /*006c*/ 	.word	0xffffffff


	//   ....[2]....
        /*0070*/ 	.word	0xffffffff


	//   ....[3]....
        /*0074*/ 	.word	0xffffffff


	//   ....[4]....
        /*0078*/ 	.word	0xffffffff


	//   ....[5]....
        /*007c*/ 	.word	0xffffffff


	//   ....[6]....
        /*0080*/ 	.word	0xffffffff


	//   ....[7]....
        /*0084*/ 	.word	0xffffffff


	//   ....[8]....
        /*0088*/ 	.word	0xffffffff


	//   ....[9]....
        /*008c*/ 	.word	0xffffffff


	//----- nvinfo : EIATTR_COOP_GROUP_INSTR_OFFSETS
	.align		4
.L_1855:
        /*0090*/ 	.byte	0x04, 0x28
        /*0092*/ 	.short	(.L_1857 - .L_1856)


	//   ....[0]....
.L_1856:
        /*0094*/ 	.word	0x00000fc0


	//   ....[1]....
        /*0098*/ 	.word	0x00000fd0


	//   ....[2]....
        /*009c*/ 	.word	0x00001000


	//   ....[3]....
        /*00a0*/ 	.word	0x00001010


	//   ....[4]....
        /*00a4*/ 	.word	0x00001050


	//   ....[5]....
        /*00a8*/ 	.word	0x00001060


	//   ....[6]....
        /*00ac*/ 	.word	0x000010a0


	//   ....[7]....
        /*00b0*/ 	.word	0x000010b0


	//   ....[8]....
        /*00b4*/ 	.word	0x00001140


	//   ....[9]....
        /*00b8*/ 	.word	0x00001150


	//----- nvinfo : EIATTR_VRC_CTA_INIT_COUNT
	.align		4
.L_1857:
        /*00bc*/ 	.byte	0x02, 0x4a
	.zero		1
	.zero		1


	//----- nvinfo : EIATTR_EXIT_INSTR_OFFSETS
	.align		4
        /*00c0*/ 	.byte	0x04, 0x1c
        /*00c2*/ 	.short	(.L_1859 - .L_1858)


	//   ....[0]....
.L_1858:
        /*00c4*/ 	.word	0x00000070


	//   ....[1]....
        /*00c8*/ 	.word	0x00004330


	//----- nvinfo : EIATTR_MAX_THREADS
	.align		4
.L_1859:
        /*00cc*/ 	.byte	0x04, 0x05
        /*00ce*/ 	.short	(.L_1861 - .L_1860)
.L_1860:
        /*00d0*/ 	.word	0x00000280
        /*00d4*/ 	.word	0x00000001
        /*00d8*/ 	.word	0x00000001


	//----- nvinfo : EIATTR_CRS_STACK_SIZE
	.align		4
.L_1861:
        /*00dc*/ 	.byte	0x04, 0x1e
        /*00de*/ 	.short	(.L_1863 - .L_1862)
.L_1862:
        /*00e0*/ 	.word	0x00000000


	//----- nvinfo : EIATTR_CBANK_PARAM_SIZE
	.align		4
.L_1863:
        /*00e4*/ 	.byte	0x03, 0x19
        /*00e6*/ 	.short	0x00a0


	//----- nvinfo : EIATTR_PARAM_CBANK
	.align		4
        /*00e8*/ 	.byte	0x04, 0x0a
        /*00ea*/ 	.short	(.L_1865 - .L_1864)
	.align		4
.L_1864:
        /*00ec*/ 	.word	index@(.nv.constant0._Z35group_norm_nhwc_fwd_one_pass_kernelI11Fp32IOFp16WLi64ELi160ELi640EEv26Group_norm_nhwc_fwd_params)
        /*00f0*/ 	.short	0x0380
        /*00f2*/ 	.short	0x00a0


	//----- nvinfo : EIATTR_SW_WAR
	.align		4
.L_1865:
        /*00f4*/ 	.byte	0x04, 0x36
        /*00f6*/ 	.short	(.L_1867 - .L_1866)
.L_1866:
        /*00f8*/ 	.word	0x00000008
.L_1867:


//--------------------- .nv.info._Z35group_norm_nhwc_fwd_one_pass_kernelI11Fp32IOFp16WLi128ELi160ELi640EEv26Group_norm_nhwc_fwd_params --------------------------
	.section	.nv.info._Z35group_norm_nhwc_fwd_one_pass_kernelI11Fp32IOFp16WLi128ELi160ELi640EEv26Group_norm_nhwc_fwd_params,"",@"SHT_CUDA_INFO"
	.sectionflags	@""
	.align	4


	//----- nvinfo : EIATTR_CUDA_API_VERSION
	.align		4
        /*0000*/ 	.byte	0x04, 0x37
        /*0002*/ 	.short	(.L_1869 - .L_1868)
.L_1868:
        /*0004*/ 	.word	0x00000082


	//----- nvinfo : EIATTR_KPARAM_INFO
	.align		4
.L_1869:
        /*0008*/ 	.byte	0x04, 0x17
        /*000a*/ 	.short	(.L_1871 - .L_1870)
.L_1870:
        /*000c*/ 	.word	0x00000000
        /*0010*/ 	.short	0x0000
        /*0012*/ 	.short	0x0000
        /*0014*/ 	.byte	0x00, 0xf0, 0x81, 0x02


	//----- nvinfo : EIATTR_SPARSE_MMA_MASK
	.align		4
.L_1871:
        /*0018*/ 	.byte	0x03, 0x50
        /*001a*/ 	.short	0x0000


	//----- nvinfo : EIATTR_MAXREG_COUNT
	.align		4
        /*001c*/ 	.byte	0x03, 0x1b
        /*001e*/ 	.short	0x0060


	//----- nvinfo : EIATTR_NUM_BARRIERS
	.align		4
        /*0020*/ 	.byte	0x02, 0x4c
        /*0022*/ 	.byte	0x01
	.zero		1


	//----- nvinfo : EIATTR_MERCURY_ISA_VERSION
	.align		4
        /*0024*/ 	.byte	0x03, 0x5f
        /*0026*/ 	.short	0x0101


	//----- nvinfo : EIATTR_COOP_GROUP_MASK_REGIDS
	.align		4
        /*0028*/ 	.byte	0x04, 0x29
        /*002a*/ 	.short	(.L_1873 - .L_1872)


	//   ....[0]....
.L_1872:
        /*002c*/ 	.word	0xffffffff


	//   ....[1]....
        /*0030*/ 	.word	0xffffffff


	//   ....[2]....
        /*0034*/ 	.word	0xffffffff


	//   ....[3]....
        /*0038*/ 	.word	0xffffffff


	//   ....[4]....
        /*003c*/ 	.word	0xffffffff


	//   ....[5]....
        /*0040*/ 	.word	0xffffffff


	//   ....[6]....
        /*0044*/ 	.word	0xffffffff


	//   ....[7]....
        /*0048*/ 	.word	0xffffffff


	//   ....[8]....
        /*004c*/ 	.word	0xffffffff


	//   ....[9]....
        /*0050*/ 	.word	0xffffffff


	//----- nvinfo : EIATTR_COOP_GROUP_INSTR_OFFSETS
	.align		4
.L_1873:
        /*0054*/ 	.byte	0x04, 0x28
        /*0056*/ 	.short	(.L_1875 - .L_1874)


	//   ....[0]....
.L_1874:
        /*0058*/ 	.word	0x00001940


	//   ....[1]....
        /*005c*/ 	.word	0x00001950


	//   ....[2]....
        /*0060*/ 	.word	0x00001980


	//   ....[3]....
        /*0064*/ 	.word	0x00001990


	//   ....[4]....
        /*0068*/ 	.word	0x000019d0


	//   ....[5]....
        /*006c*/ 	.word	0x000019e0


	//   ....[6]....
        /*0070*/ 	.word	0x00001a20


	//   ....[7]....
        /*0074*/ 	.word	0x00001a30


	//   ....[8]....
        /*0078*/ 	.word	0x00001ac0


	//   ....[9]....
        /*007c*/ 	.word	0x00001ad0


	//----- nvinfo : EIATTR_VRC_CTA_INIT_COUNT
	.align		4
.L_1875:
        /*0080*/ 	.byte	0x02, 0x4a
	.zero		1
	.zero		1


	//----- nvinfo : EIATTR_EXIT_INSTR_OFFSETS
	.align		4
        /*0084*/ 	.byte	0x04, 0x1c
        /*0086*/ 	.short	(.L_1877 - .L_1876)


	//   ....[0]....
.L_1876:
        /*0088*/ 	.word	0x00000060


	//   ....[1]....
        /*008c*/ 	.word	0x00006470


	//----- nvinfo : EIATTR_MAX_THREADS
	.align		4
.L_1877:
        /*0090*/ 	.byte	0x04, 0x05
        /*0092*/ 	.short	(.L_1879 - .L_1878)
.L_1878:
        /*0094*/ 	.word	0x00000280
        /*0098*/ 	.word	0x00000001
        /*009c*/ 	.word	0x00000001


	//----- nvinfo : EIATTR_CRS_STACK_SIZE
	.align		4
.L_1879:
        /*00a0*/ 	.byte	0x04, 0x1e
        /*00a2*/ 	.short	(.L_1881 - .L_1880)
.L_1880:
        /*00a4*/ 	.word	0x00000000


	//----- nvinfo : EIATTR_CBANK_PARAM_SIZE
	.align		4
.L_1881:
        /*00a8*/ 	.byte	0x03, 0x19
        /*00aa*/ 	.short	0x00a0


	//----- nvinfo : EIATTR_PARAM_CBANK
	.align		4
        /*00ac*/ 	.byte	0x04, 0x0a
        /*00ae*/ 	.short	(.L_1883 - .L_1882)
	.align		4
.L_1882:
        /*00b0*/ 	.word	index@(.nv.constant0._Z35group_norm_nhwc_fwd_one_pass_kernelI11Fp32IOFp16WLi128ELi160ELi640EEv26Group_norm_nhwc_fwd_params)
        /*00b4*/ 	.short	0x0380
        /*00b6*/ 	.short	0x00a0


	//----- nvinfo : EIATTR_SW_WAR
	.align		4
.L_1883:
        /*00b8*/ 	.byte	0x04, 0x36
        /*00ba*/ 	.short	(.L_1885 - .L_1884)
.L_1884:
        /*00bc*/ 	.word	0x00000008
.L_1885:


//--------------------- .nv.info._Z35group_norm_nhwc_fwd_one_pass_kernelI11Fp32IOFp16WLi256ELi160ELi640EEv26Group_norm_nhwc_fwd_params --------------------------
	.section	.nv.info._Z35group_norm_nhwc_fwd_one_pass_kernelI11Fp32IOFp16WLi256ELi160ELi640EEv26Group_norm_nhwc_fwd_params,"",@"SHT_CUDA_INFO"
	.sectionflags	@""
	.align	4


	//----- nvinfo : EIATTR_CUDA_API_VERSION
	.align		4
        /*0000*/ 	.byte	0x04, 0x37
        /*0002*/ 	.short	(.L_1887 - .L_1886)
.L_1886:
        /*0004*/ 	.word	0x00000082


	//----- nvinfo : EIATTR_KPARAM_INFO
	.align		4
.L_1887:
        /*0008*/ 	.byte	0x04, 0x17
        /*000a*/ 	.short	(.L_1889 - .L_1888)
.L_1888:
        /*000c*/ 	.word	0x00000000
        /*0010*/ 	.short	0x0000
        /*0012*/ 	.short	0x0000
        /*0014*/ 	.byte	0x00, 0xf0, 0x81, 0x02


	//----- nvinfo : EIATTR_SPARSE_MMA_MASK
	.align		4
.L_1889:
        /*0018*/ 	.byte	0x03, 0x50
        /*001a*/ 	.short	0x0000


	//----- nvinfo : EIATTR_MAXREG_COUNT
	.align		4
        /*001c*/ 	.byte	0x03, 0x1b
        /*001e*/ 	.short	0x0060


	//----- nvinfo : EIATTR_NUM_BARRIERS
	.align		4
        /*0020*/ 	.byte	0x02, 0x4c
        /*0022*/ 	.byte	0x01
	.zero		1


	//----- nvinfo : EIATTR_MERCURY_ISA_VERSION
	.align		4
        /*0024*/ 	.byte	0x03, 0x5f
        /*0026*/ 	.short	0x0101


	//----- nvinfo : EIATTR_COOP_GROUP_MASK_REGIDS
	.align		4
        /*0028*/ 	.byte	0x04, 0x29
        /*002a*/ 	.short	(.L_1891 - .L_1890)


	//   ....[0]....
.L_1890:
        /*002c*/ 	.word	0xffffffff


	//   ....[1]....
        /*0030*/ 	.word	0xffffffff


	//   ....[2]....
        /*0034*/ 	.word	0xffffffff


	//   ....[3]....
        /*0038*/ 	.word	0xffffffff


	//   ....[4]....
        /*003c*/ 	.word	0xffffffff


	//   ....[5]....
        /*0040*/ 	.word	0xffffffff


	//   ....[6]....
        /*0044*/ 	.word	0xffffffff


	//   ....[7]....
        /*0048*/ 	.word	0xffffffff


	//   ....[8]....
        /*004c*/ 	.word	0xffffffff


	//   ....[9]....
        /*0050*/ 	.word	0xffffffff


	//----- nvinfo : EIATTR_COOP_GROUP_INSTR_OFFSETS
	.align		4
.L_1891:
        /*0054*/ 	.byte	0x04, 0x28
        /*0056*/ 	.short	(.L_1893 - .L_1892)


	//   ....[0]....
.L_1892:
        /*0058*/ 	.word	0x00002eb0


	//   ....[1]....
        /*005c*/ 	.word	0x00002ec0


	//   ....[2]....
        /*0060*/ 	.word	0x00002ef0


	//   ....[3]....
        /*0064*/ 	.word	0x00002f00


	//   ....[4]....
        /*0068*/ 	.word	0x00002f40


	//   ....[5]....
        /*006c*/ 	.word	0x00002f50


	//   ....[6]....
        /*0070*/ 	.word	0x00002fa0


	//   ....[7]....
        /*0074*/ 	.word	0x00002fb0


	//   ....[8]....
        /*0078*/ 	.word	0x00003040


	//   ....[9]....
        /*007c*/ 	.word	0x00003050


	//----- nvinfo : EIATTR_VRC_CTA_INIT_COUNT
	.align		4
.L_1893:
        /*0080*/ 	.byte	0x02, 0x4a
	.zero		1
	.zero		1


	//----- nvinfo : EIATTR_EXIT_INSTR_OFFSETS
	.align		4
        /*0084*/ 	.byte	0x04, 0x1c
        /*0086*/ 	.short	(.L_1895 - .L_1894)


	//   ....[0]....
.L_1894:
        /*0088*/ 	.word	0x00000060


	//   ....[1]....
        /*008c*/ 	.word	0x0000c1b0


	//----- nvinfo : EIATTR_MAX_THREADS
	.align		4
.L_1895:
        /*0090*/ 	.byte	0x04, 0x05
        /*0092*/ 	.short	(.L_1897 - .L_1896)
.L_1896:
        /*0094*/ 	.word	0x00000280
        /*0098*/ 	.word	0x00000001
        /*009c*/ 	.word	0x00000001


	//----- nvinfo : EIATTR_CRS_STACK_SIZE
	.align		4
.L_1897:
        /*00a0*/ 	.byte	0x04, 0x1e
        /*00a2*/ 	.short	(.L_1899 - .L_1898)
.L_1898:
        /*00a4*/ 	.word	0x00000000


	//----- nvinfo : EIATTR_CBANK_PARAM_SIZE
	.align		4
.L_1899:
        /*00a8*/ 	.byte	0x03, 0x19
        /*00aa*/ 	.short	0x00a0


	//----- nvinfo : EIATTR_PARAM_CBANK
	.align		4
        /*00ac*/ 	.byte	0x04, 0x0a
        /*00ae*/ 	.short	(.L_1901 - .L_1900)
	.align		4
.L_1900:
        /*00b0*/ 	.word	index@(.nv.constant0._Z35group_norm_nhwc_fwd_one_pass_kernelI11Fp32IOFp16WLi256ELi160ELi640EEv26Group_norm_nhwc_fwd_params)
        /*00b4*/ 	.short	0x0380
        /*00b6*/ 	.short	0x00a0


	//----- nvinfo : EIATTR_SW_WAR
	.align		4
.L_1901:
        /*00b8*/ 	.byte	0x04, 0x36
        /*00ba*/ 	.short	(.L_1903 - .L_1902)
.L_1902:
        /*00bc*/ 	.word	0x00000008
.L_1903:


//--------------------- .nv.info._Z35group_norm_nhwc_fwd_one_pass_kernelI11Fp32IOFp16WLi512ELi160ELi640EEv26Group_norm_nhwc_fwd_params --------------------------
	.section	.nv.info._Z35group_norm_nhwc_fwd_one_pass_kernelI11Fp32IOFp16WLi512ELi160ELi640EEv26Group_norm_nhwc_fwd_params,"",@"SHT_CUDA_INFO"
	.sectionflags	@""
	.align	4


	//----- nvinfo : EIATTR_CUDA_API_VERSION
	.align		4
        /*0000*/ 	.byte	0x04, 0x37
        /*0002*/ 	.short	(.L_1905 - .L_1904)
.L_1904:
        /*0004*/ 	.word	0x00000082


	//----- nvinfo : EIATTR_KPARAM_INFO
	.align		4
.L_1905:
        /*0008*/ 	.byte	0x04, 0x17
        /*000a*/ 	.short	(.L_1907 - .L_1906)
.L_1906:
        /*000c*/ 	.word	0x00000000
        /*0010*/ 	.short	0x0000
        /*0012*/ 	.short	0x0000
        /*0014*/ 	.byte	0x00, 0xf0, 0x81, 0x02


	//----- nvinfo : EIATTR_SPARSE_MMA_MASK
	.align		4
.L_1907:
        /*0018*/ 	.byte	0x03, 0x50
        /*001a*/ 	.short	0x0000


	//----- nvinfo : EIATTR_MAXREG_COUNT
	.align		4
        /*001c*/ 	.byte	0x03, 0x1b
        /*001e*/ 	.short	0x0060


	//----- nvinfo : EIATTR_NUM_BARRIERS
	.align		4
        /*0020*/ 	.byte	0x02, 0x4c
        /*0022*/ 	.byte	0x01
	.zero		1


	//----- nvinfo : EIATTR_ANNOTATIONS
	.align		4
        /*0024*/ 	.byte	0x04, 0x55
        /*0026*/ 	.short	(.L_1909 - .L_1908)


	//   ....[0]....
.L_1908:
        /* <DEDUP_REMOVED lines=274> */


	//----- nvinfo : EIATTR_MERCURY_ISA_VERSION
	.align		4
.L_1909:
        /*1130*/ 	.byte	0x03, 0x5f
        /*1132*/ 	.short	0x0101


	//----- nvinfo : EIATTR_COOP_GROUP_MASK_REGIDS
	.align		4
        /*1134*/ 	.byte	0x04, 0x29
        /*1136*/ 	.short	(.L_1911 - .L_1910)


	//   ....[0]....
.L_1910:
        /*1138*/ 	.word	0xffffffff


	//   ....[1]....
        /*113c*/ 	.word	0xffffffff


	//   ....[2]....
        /*1140*/ 	.word	0xffffffff


	//   ....[3]....
        /*1144*/ 	.word	0xffffffff


	//   ....[4]....
        /*1148*/ 	.word	0xffffffff


	//   ....[5]....
        /*114c*/ 	.word	0xffffffff


	//   ....[6]....
        /*1150*/ 	.word	0xffffffff


	//   ....[7]....
        /*1154*/ 	.word	0xffffffff


	//   ....[8]....
        /*1158*/ 	.word	0xffffffff


	//   ....[9]....
        /*115c*/ 	.word	0xffffffff


	//----- nvinfo : EIATTR_COOP_GROUP_INSTR_OFFSETS
	.align		4
.L_1911:
        /*1160*/ 	.byte	0x04, 0x28
        /*1162*/ 	.short	(.L_1913 - .L_1912)


	//   ....[0]....
.L_1912:
        /*1164*/ 	.word	0x00009460


	//   ....[1]....
        /*1168*/ 	.word	0x00009490


	//   ....[2]....
        /*116c*/ 	.word	0x000094b0


	//   ....[3]....
        /*1170*/ 	.word	0x000094e0


	//   ....[4]....
        /*1174*/ 	.word	0x000094f0


	//   ....[5]....
        /*1178*/ 	.word	0x00009510


	//   ....[6]....
        /*117c*/ 	.word	0x00009540


	//   ....[7]....
        /*1180*/ 	.word	0x00009560


	//   ....[8]....
        /*1184*/ 	.word	0x00009630


	//   ....[9]....
        /*1188*/ 	.word	0x00009640


	//----- nvinfo : EIATTR_VRC_CTA_INIT_COUNT
	.align		4
.L_1913:
        /*118c*/ 	.byte	0x02, 0x4a
	.zero		1
	.zero		1


	//----- nvinfo : EIATTR_EXIT_INSTR_OFFSETS
	.align		4
        /*1190*/ 	.byte	0x04, 0x1c
        /*1192*/ 	.short	(.L_1915 - .L_1914)


	//   ....[0]....
.L_1914:
        /*1194*/ 	.word	0x00000080


	//   ....[1]....
        /*1198*/ 	.word	0x00012440


	//----- nvinfo : EIATTR_MAX_THREADS
	.align		4
.L_1915:
        /*119c*/ 	.byte	0x04, 0x05
        /*119e*/ 	.short	(.L_1917 - .L_1916)
.L_1916:
        /*11a0*/ 	.word	0x00000280
        /*11a4*/ 	.word	0x00000001
        /*11a8*/ 	.word	0x00000001


	//----- nvinfo : EIATTR_CRS_STACK_SIZE
	.align		4
.L_1917:
        /*11ac*/ 	.byte	0x04, 0x1e
        /*11ae*/ 	.short	(.L_1919 - .L_1918)
.L_1918:
        /*11b0*/ 	.word	0x00000000


	//----- nvinfo : EIATTR_CBANK_PARAM_SIZE
	.align		4
.L_1919:
        /*11b4*/ 	.byte	0x03, 0x19
        /*11b6*/ 	.short	0x00a0


	//----- nvinfo : EIATTR_PARAM_CBANK
	.align		4
        /*11b8*/ 	.byte	0x04, 0x0a
        /*11ba*/ 	.short	(.L_1921 - .L_1920)
	.align		4
.L_1920:
        /*11bc*/ 	.word	index@(.nv.constant0._Z35group_norm_nhwc_fwd_one_pass_kernelI11Fp32IOFp16WLi512ELi160ELi640EEv26Group_norm_nhwc_fwd_params)
        /*11c0*/ 	.short	0x0380
        /*11c2*/ 	.short	0x00a0


	//----- nvinfo : EIATTR_SW_WAR
	.align		4
.L_1921:
        /*11c4*/ 	.byte	0x04, 0x36
        /*11c6*/ 	.short	(.L_1923 - .L_1922)
.L_1922:
        /*11c8*/ 	.word	0x00000008
.L_1923:


//--------------------- .nv.callgraph             --------------------------
	.section	.nv.callgraph,"",@"SHT_CUDA_CALLGRAPH"
	.align	4
	.sectionentsize	8
	.align		4
        /*0000*/ 	.word	0x00000000
	.align		4
        /*0004*/ 	.word	0xffffffff
	.align		4
        /*0008*/ 	.word	0x00000000
	.align		4
        /*000c*/ 	.word	0xfffffffe
	.align		4
        /*0010*/ 	.word	0x00000000
	.align		4
        /*0014*/ 	.word	0xfffffffd
	.align		4
        /*0018*/ 	.word	0x00000000
	.align		4
        /*001c*/ 	.word	0xfffffffc


//--------------------- .nv.constant4             --------------------------
	.section	.nv.constant4,"a",@progbits
	.align	8
	.align		8
.nv.constant4:
        /*0000*/ 	.dword	_ZN62_INTERNAL_fe989378_31_group_norm_nhwc_one_pass_160_cu_f4b18ab14cuda3std3__45__cpo5beginE
	.align		8
        /*0008*/ 	.dword	_ZN62_INTERNAL_fe989378_31_group_norm_nhwc_one_pass_160_cu_f4b18ab14cuda3std3__45__cpo3endE
	.align		8
        /*0010*/ 	.dword	_ZN62_INTERNAL_fe989378_31_group_norm_nhwc_one_pass_160_cu_f4b18ab14cuda3std3__45__cpo6cbeginE
	.align		8
        /*0018*/ 	.dword	_ZN62_INTERNAL_fe989378_31_group_norm_nhwc_one_pass_160_cu_f4b18ab14cuda3std3__45__cpo4cendE
	.align		8
        /*0020*/ 	.dword	_ZN62_INTERNAL_fe989378_31_group_norm_nhwc_one_pass_160_cu_f4b18ab14cuda3std3__45__cpo6rbeginE
	.align		8
        /*0028*/ 	.dword	_ZN62_INTERNAL_fe989378_31_group_norm_nhwc_one_pass_160_cu_f4b18ab14cuda3std3__45__cpo4rendE
	.align		8
        /*0030*/ 	.dword	_ZN62_INTERNAL_fe989378_31_group_norm_nhwc_one_pass_160_cu_f4b18ab14cuda3std3__45__cpo7crbeginE
	.align		8
        /*0038*/ 	.dword	_ZN62_INTERNAL_fe989378_31_group_norm_nhwc_one_pass_160_cu_f4b18ab14cuda3std3__45__cpo5crendE
	.align		8
        /*0040*/ 	.dword	_ZN62_INTERNAL_fe989378_31_group_norm_nhwc_one_pass_160_cu_f4b18ab14cuda3std3__464_GLOBAL__N__fe989378_31_group_norm_nhwc_one_pass_160_cu_f4b18ab16ignoreE
	.align		8
        /*0048*/ 	.dword	_ZN62_INTERNAL_fe989378_31_group_norm_nhwc_one_pass_160_cu_f4b18ab14cuda3std3__419piecewise_constructE
	.align		8
        /*0050*/ 	.dword	_ZN62_INTERNAL_fe989378_31_group_norm_nhwc_one_pass_160_cu_f4b18ab14cuda3std3__48in_placeE
	.align		8
        /*0058*/ 	.dword	_ZN62_INTERNAL_fe989378_31_group_norm_nhwc_one_pass_160_cu_f4b18ab14cuda3std3__420unreachable_sentinelE
	.align		8
        /*0060*/ 	.dword	_ZN62_INTERNAL_fe989378_31_group_norm_nhwc_one_pass_160_cu_f4b18ab14cuda3std3__47nulloptE
	.align		8
        /*0068*/ 	.dword	_ZN62_INTERNAL_fe989378_31_group_norm_nhwc_one_pass_160_cu_f4b18ab14cuda3std3__48unexpectE
	.align		8
        /*0070*/ 	.dword	_ZN62_INTERNAL_fe989378_31_group_norm_nhwc_one_pass_160_cu_f4b18ab14cuda3std6ranges3__45__cpo4swapE
	.align		8
        /*0078*/ 	.dword	_ZN62_INTERNAL_fe989378_31_group_norm_nhwc_one_pass_160_cu_f4b18ab14cuda3std6ranges3__45__cpo9iter_moveE
	.align		8
        /*0080*/ 	.dword	_ZN62_INTERNAL_fe989378_31_group_norm_nhwc_one_pass_160_cu_f4b18ab14cuda3std6ranges3__45__cpo5beginE
	.align		8
        /*0088*/ 	.dword	_ZN62_INTERNAL_fe989378_31_group_norm_nhwc_one_pass_160_cu_f4b18ab14cuda3std6ranges3__45__cpo3endE
	.align		8
        /*0090*/ 	.dword	_ZN62_INTERNAL_fe989378_31_group_norm_nhwc_one_pass_160_cu_f4b18ab14cuda3std6ranges3__45__cpo6cbeginE
	.align		8
        /*0098*/ 	.dword	_ZN62_INTERNAL_fe989378_31_group_norm_nhwc_one_pass_160_cu_f4b18ab14cuda3std6ranges3__45__cpo4cendE
	.align		8
        /*00a0*/ 	.dword	_ZN62_INTERNAL_fe989378_31_group_norm_nhwc_one_pass_160_cu_f4b18ab14cuda3std6ranges3__45__cpo7advanceE
	.align		8
        /*00a8*/ 	.dword	_ZN62_INTERNAL_fe989378_31_group_norm_nhwc_one_pass_160_cu_f4b18ab14cuda3std6ranges3__45__cpo9iter_swapE
	.align		8
        /*00b0*/ 	.dword	_ZN62_INTERNAL_fe989378_31_group_norm_nhwc_one_pass_160_cu_f4b18ab14cuda3std6ranges3__45__cpo4nextE
	.align		8
        /*00b8*/ 	.dword	_ZN62_INTERNAL_fe989378_31_group_norm_nhwc_one_pass_160_cu_f4b18ab14cuda3std6ranges3__45__cpo4prevE
	.align		8
        /*00c0*/ 	.dword	_ZN62_INTERNAL_fe989378_31_group_norm_nhwc_one_pass_160_cu_f4b18ab14cuda3std6ranges3__45__cpo4dataE
	.align		8
        /*00c8*/ 	.dword	_ZN62_INTERNAL_fe989378_31_group_norm_nhwc_one_pass_160_cu_f4b18ab14cuda3std6ranges3__45__cpo5cdataE
	.align		8
        /*00d0*/ 	.dword	_ZN62_INTERNAL_fe989378_31_group_norm_nhwc_one_pass_160_cu_f4b18ab14cuda3std6ranges3__45__cpo4sizeE
	.align		8
        /*00d8*/ 	.dword	_ZN62_INTERNAL_fe989378_31_group_norm_nhwc_one_pass_160_cu_f4b18ab14cuda3std6ranges3__45__cpo5ssizeE
	.align		8
        /*00e0*/ 	.dword	_ZN62_INTERNAL_fe989378_31_group_norm_nhwc_one_pass_160_cu_f4b18ab14cuda3std6ranges3__45__cpo8distanceE
	.align		8
        /*00e8*/ 	.dword	_ZN62_INTERNAL_fe989378_31_group_norm_nhwc_one_pass_160_cu_f4b18ab16thrust24THRUST_300001_SM_1000_NS6system6detail10sequential3seqE
	.align		8
        /*00f0*/ 	.dword	_ZN62_INTERNAL_fe989378_31_group_norm_nhwc_one_pass_160_cu_f4b18ab16thrust24THRUST_300001_SM_1000_NS12placeholders2_1E
	.align		8
        /*00f8*/ 	.dword	_ZN62_INTERNAL_fe989378_31_group_norm_nhwc_one_pass_160_cu_f4b18ab16thrust24THRUST_300001_SM_1000_NS12placeholders2_2E
	.align		8
        /*0100*/ 	.dword	_ZN62_INTERNAL_fe989378_31_group_norm_nhwc_one_pass_160_cu_f4b18ab16thrust24THRUST_300001_SM_1000_NS12placeholders2_3E
	.align		8
        /*0108*/ 	.dword	_ZN62_INTERNAL_fe989378_31_group_norm_nhwc_one_pass_160_cu_f4b18ab16thrust24THRUST_300001_SM_1000_NS12placeholders2_4E
	.align		8
        /*0110*/ 	.dword	_ZN62_INTERNAL_fe989378_31_group_norm_nhwc_one_pass_160_cu_f4b18ab16thrust24THRUST_300001_SM_1000_NS12placeholders2_5E
	.align		8
        /*0118*/ 	.dword	_ZN62_INTERNAL_fe989378_31_group_norm_nhwc_one_pass_160_cu_f4b18ab16thrust24THRUST_300001_SM_1000_NS12placeholders2_6E
	.align		8
        /*0120*/ 	.dword	_ZN62_INTERNAL_fe989378_31_group_norm_nhwc_one_pass_160_cu_f4b18ab16thrust24THRUST_300001_SM_1000_NS12placeholders2_7E
	.align		8
        /*0128*/ 	.dword	_ZN62_INTERNAL_fe989378_31_group_norm_nhwc_one_pass_160_cu_f4b18ab16thrust24THRUST_300001_SM_1000_NS12placeholders2_8E
	.align		8
        /*0130*/ 	.dword	_ZN62_INTERNAL_fe989378_31_group_norm_nhwc_one_pass_160_cu_f4b18ab16thrust24THRUST_300001_SM_1000_NS12placeholders2_9E
	.align		8
        /*0138*/ 	.dword	_ZN62_INTERNAL_fe989378_31_group_norm_nhwc_one_pass_160_cu_f4b18ab16thrust24THRUST_300001_SM_1000_NS12placeholders3_10E


//--------------------- .text._ZN3cub18CUB_300001_SM_10006detail11EmptyKernelIvEEvv --------------------------
	.section	.text._ZN3cub18CUB_300001_SM_10006detail11EmptyKernelIvEEvv,"ax",@progbits
	.align	128
        .global         _ZN3cub18CUB_300001_SM_10006detail11EmptyKernelIvEEvv
        .type           _ZN3cub18CUB_300001_SM_10006detail11EmptyKernelIvEEvv,@function
        .size           _ZN3cub18CUB_300001_SM_10006detail11EmptyKernelIvEEvv,(.L_x_4879 - _ZN3cub18CUB_300001_SM_10006detail11EmptyKernelIvEEvv)
        .other          _ZN3cub18CUB_300001_SM_10006detail11EmptyKernelIvEEvv,@"STO_CUDA_ENTRY STV_DEFAULT"
_ZN3cub18CUB_300001_SM_10006detail11EmptyKernelIvEEvv:
.text._ZN3cub18CUB_300001_SM_10006detail11EmptyKernelIvEEvv:
[----:B------:R-:W-:Y:S01]  /*0000*/  LDC R1, c[0x0][0x37c] ;  /* 0x0000df00ff017b82 */ /* 0x000fe20000000800 */
[----:B------:R-:W-:Y:S05]  /*0010*/  EXIT ;  /* 0x000000000000794d */ /* 0x000fea0003800000 */
.L_x_0:
[----:B------:R-:W-:-:S00]  /*0020*/  BRA `(.L_x_0) ;  /* 0xfffffffc00fc7947 */ /* 0x000fc0000383ffff */
[----:B------:R-:W-:-:S00]  /*0030*/  NOP ;  /* 0x0000000000007918 */ /* 0x000fc00000000000 */
        /* <DEDUP_REMOVED lines=12> */
.L_x_4879:


//--------------------- .text._Z35group_norm_nhwc_bwd_one_pass_kernelI11Bf16IOFp32WLi64ELi160ELi640EEv26Group_norm_nhwc_bwd_params --------------------------
	.section	.text._Z35group_norm_nhwc_bwd_one_pass_kernelI11Bf16IOFp32WLi64ELi160ELi640EEv26Group_norm_nhwc_bwd_params,"ax",@progbits
	.align	128
        .global         _Z35group_norm_nhwc_bwd_one_pass_kernelI11Bf16IOFp32WLi64ELi160ELi640EEv26Group_norm_nhwc_bwd_params
        .type           _Z35group_norm_nhwc_bwd_one_pass_kernelI11Bf16IOFp32WLi64ELi160ELi640EEv26Group_norm_nhwc_bwd_params,@function
        .size           _Z35group_norm_nhwc_bwd_one_pass_kernelI11Bf16IOFp32WLi64ELi160ELi640EEv26Group_norm_nhwc_bwd_params,(.L_x_4880 - _Z35group_norm_nhwc_bwd_one_pass_kernelI11Bf16IOFp32WLi64ELi160ELi640EEv26Group_norm_nhwc_bwd_params)
        .other          _Z35group_norm_nhwc_bwd_one_pass_kernelI11Bf16IOFp32WLi64ELi160ELi640EEv26Group_norm_nhwc_bwd_params,@"STO_CUDA_ENTRY STV_DEFAULT"
_Z35group_norm_nhwc_bwd_one_pass_kernelI11Bf16IOFp32WLi64ELi160ELi640EEv26Group_norm_nhwc_bwd_params:
.text._Z35group_norm_nhwc_bwd_one_pass_kernelI11Bf16IOFp32WLi64ELi160ELi640EEv26Group_norm_nhwc_bwd_params:
[----:B------:R-:W-:Y:S08]  /*0000*/  LDC R1, c[0x0][0x37c] ;  /* 0x0000df00ff017b82 */ /* 0x000ff00000000800 */
[----:B------:R-:W0:Y:S01]  /*0010*/  S2UR UR8, SR_CTAID.Y ;  /* 0x00000000000879c3 */ /* 0x000e220000002600 */
[----:B------:R-:W1:Y:S01]  /*0020*/  LDCU UR4, c[0x0][0x410] ;  /* 0x00008200ff0477ac */ /* 0x000e620008000800 */
[----:B------:R-:W1:Y:S01]  /*0030*/  LDCU UR5, c[0x0][0x3e0] ;  /* 0x00007c00ff0577ac */ /* 0x000e620008000800 */
[----:B------:R-:W2:Y:S01]  /*0040*/  LDCU.64 UR6, c[0x0][0x358] ;  /* 0x00006b00ff0677ac */ /* 0x000ea20008000a00 */
[----:B-1----:R-:W-:-:S04]  /*0050*/  UIMAD UR4, UR4, UR5, URZ ;  /* 0x00000005040472a4 */ /* 0x002fc8000f8e02ff */
[----:B0-----:R-:W-:-:S09]  /*0060*/  UISETP.GE.AND UP0, UPT, UR8, UR4, UPT ;  /* 0x000000040800728c */ /* 0x001fd2000bf06270 */
[----:B--2---:R-:W-:Y:S05]  /*0070*/  BRA.U UP0, `(.L_x_1) ;  /* 0x0000005d00147547 */ /* 0x004fea000b800000 */
[----:B------:R-:W0:Y:S01]  /*0080*/  S2R R4, SR_TID.X ;  /* 0x0000000000047919 */ /* 0x000e220000002100 */
[----:B------:R-:W-:Y:S01]  /*0090*/  HFMA2 R38, -RZ, RZ, 0, 0 ;  /* 0x00000000ff267431 */ /* 0x000fe200000001ff */
[----:B------:R-:W-:Y:S02]  /*00a0*/  MOV R41, UR8 ;  /* 0x0000000800297c02 */ /* 0x000fe40008000f00 */
[----:B0-----:R-:W-:-:S05]  /*00b0*/  LOP3.LUT R0, R4, 0xffff, RZ, 0xc0, !PT ;  /* 0x0000ffff04007812 */ /* 0x001fca00078ec0ff */
[----:B------:R-:W-:-:S05]  /*00c0*/  IMAD R0, R0, 0x334, RZ ;  /* 0x0000033400007824 */ /* 0x000fca00078e02ff */
[----:B------:R-:W-:Y:S02]  /*00d0*/  SHF.R.U32.HI R40, RZ, 0x10, R0 ;  /* 0x00000010ff287819 */ /* 0x000fe40000011600 */
[----:B------:R-:W0:Y:S02]  /*00e0*/  S2R R0, SR_LANEID ;  /* 0x0000000000007919 */ /* 0x000e240000000000 */
[----:B------:R-:W-:-:S05]  /*00f0*/  PRMT R2, R40, 0x9910, RZ ;  /* 0x0000991028027816 */ /* 0x000fca00000000ff */
[----:B------:R-:W-:-:S05]  /*0100*/  IMAD R2, R2, 0x50, RZ ;  /* 0x0000005002027824 */ /* 0x000fca00078e02ff */
[----:B------:R-:W-:-:S04]  /*0110*/  IADD3 R2, PT, PT, RZ, -R2, RZ ;  /* 0x80000002ff027210 */ /* 0x000fc80007ffe0ff */
[----:B------:R-:W-:-:S04]  /*0120*/  PRMT R39, R2, 0x7710, RZ ;  /* 0x0000771002277816 */ /* 0x000fc800000000ff */
[----:B------:R-:W-:-:S04]  /*0130*/  IADD3 R39, PT, PT, R39, R4, RZ ;  /* 0x0000000427277210 */ /* 0x000fc80007ffe0ff */
[----:B------:R-:W-:-:S04]  /*0140*/  SHF.L.U32 R39, R39, 0x1, RZ ;  /* 0x0000000127277819 */ /* 0x000fc800000006ff */
[----:B------:R-:W-:-:S07]  /*0150*/  LOP3.LUT R2, R39, 0xffff, RZ, 0xc0, !PT ;  /* 0x0000ffff27027812 */ /* 0x000fce00078ec0ff */
.L_x_44:
[----:B-1----:R-:W1:Y:S01]  /*0160*/  LDC R10, c[0x0][0x410] ;  /* 0x00010400ff0a7b82 */ /* 0x002e620000000800 */
[----:B--2---:R-:W2:Y:S01]  /*0170*/  LDCU UR4, c[0x0][0x41c] ;  /* 0x00008380ff0477ac */ /* 0x004ea20008000800 */
[----:B------:R-:W-:Y:S01]  /*0180*/  ISETP.GE.AND P2, PT, R41, RZ, PT ;  /* 0x000000ff2900720c */ /* 0x000fe20003f46270 */
[----:B---3--:R-:W3:Y:S01]  /*0190*/  LDCU.128 UR8, c[0x0][0x400] ;  /* 0x00008000ff0877ac */ /* 0x008ee20008000c00 */
[----:B01----:R-:W-:-:S04]  /*01a0*/  IABS R7, R10 ;  /* 0x0000000a00077213 */ /* 0x003fc80000000000 */
[----:B------:R-:W1:Y:S08]  /*01b0*/  I2F.RP R6, R7 ;  /* 0x0000000700067306 */ /* 0x000e700000209400 */
[----:B-1----:R-:W1:Y:S02]  /*01c0*/  MUFU.RCP R6, R6 ;  /* 0x0000000600067308 */ /* 0x002e640000001000 */
[----:B-1--4-:R-:W-:-:S06]  /*01d0*/  IADD3 R4, PT, PT, R6, 0xffffffe, RZ ;  /* 0x0ffffffe06047810 */ /* 0x012fcc0007ffe0ff */
[----:B------:R1:W4:Y:S02]  /*01e0*/  F2I.FTZ.U32.TRUNC.NTZ R5, R4 ;  /* 0x0000000400057305 */ /* 0x000324000021f000 */
[----:B-1----:R-:W-:Y:S02]  /*01f0*/  MOV R4, RZ ;  /* 0x000000ff00047202 */ /* 0x002fe40000000f00 */
[----:B----4-:R-:W-:-:S05]  /*0200*/  IADD3 R8, PT, PT, RZ, -R5, RZ ;  /* 0x80000005ff087210 */ /* 0x010fca0007ffe0ff */
[----:B------:R-:W-:Y:S01]  /*0210*/  IMAD R3, R8, R7, RZ ;  /* 0x0000000708037224 */ /* 0x000fe200078e02ff */
[----:B------:R-:W-:-:S03]  /*0220*/  IABS R8, R41 ;  /* 0x0000002900087213 */ /* 0x000fc60000000000 */
[----:B------:R-:W-:Y:S02]  /*0230*/  IMAD.HI.U32 R5, R5, R3, R4 ;  /* 0x0000000305057227 */ /* 0x000fe400078e0004 */
[----:B------:R-:W2:Y:S04]  /*0240*/  S2R R3, SR_CTAID.X ;  /* 0x0000000000037919 */ /* 0x000ea80000002500 */
[----:B------:R-:W-:-:S05]  /*0250*/  IMAD.HI.U32 R5, R5, R8, RZ ;  /* 0x0000000805057227 */ /* 0x000fca00078e00ff */
[----:B------:R-:W-:-:S05]  /*0260*/  IADD3 R6, PT, PT, -R5, RZ, RZ ;  /* 0x000000ff05067210 */ /* 0x000fca0007ffe1ff */
[----:B------:R-:W-:Y:S01]  /*0270*/  IMAD R4, R7, R6, R8 ;  /* 0x0000000607047224 */ /* 0x000fe200078e0208 */
[----:B------:R-:W-:-:S04]  /*0280*/  LOP3.LUT R6, R41, R10, RZ, 0x3c, !PT ;  /* 0x0000000a29067212 */ /* 0x000fc800078e3cff */
[----:B------:R-:W-:Y:S02]  /*0290*/  ISETP.GT.U32.AND P3, PT, R7, R4, PT ;  /* 0x000000040700720c */ /* 0x000fe40003f64070 */
[----:B------:R-:W-:Y:S01]  /*02a0*/  ISETP.GE.AND P4, PT, R6, RZ, PT ;  /* 0x000000ff0600720c */ /* 0x000fe20003f86270 */
[----:B--2---:R-:W-:-:S10]  /*02b0*/  IMAD R9, R3, UR4, R40 ;  /* 0x0000000403097c24 */ /* 0x004fd4000f8e0228 */
[-C--:B------:R-:W-:Y:S01]  /*02c0*/  @!P3 IADD3 R4, PT, PT, R4, -R7.reuse, RZ ;  /* 0x800000070404b210 */ /* 0x080fe20007ffe0ff */
[----:B------:R-:W1:Y:S01]  /*02d0*/  LDCU.U8 UR4, c[0x0][0x414] ;  /* 0x00008280ff0477ac */ /* 0x000e620008000000 */
[----:B------:R-:W-:Y:S02]  /*02e0*/  @!P3 IADD3 R5, PT, PT, R5, 0x1, RZ ;  /* 0x000000010505b810 */ /* 0x000fe40007ffe0ff */
[----:B---3--:R-:W-:Y:S02]  /*02f0*/  ISETP.GE.U32.AND P1, PT, R9, UR8, PT ;  /* 0x0000000809007c0c */ /* 0x008fe4000bf26070 */
[----:B------:R-:W-:Y:S02]  /*0300*/  SHF.R.S32.HI R13, RZ, 0x1f, R9 ;  /* 0x0000001fff0d7819 */ /* 0x000fe40000011409 */
[----:B------:R-:W-:Y:S02]  /*0310*/  ISETP.GE.U32.AND P0, PT, R4, R7, PT ;  /* 0x000000070400720c */ /* 0x000fe40003f06070 */
[----:B------:R-:W-:-:S02]  /*0320*/  ISETP.GT.U32.AND P5, PT, R7, R4, PT ;  /* 0x000000040700720c */ /* 0x000fc40003fa4070 */
[----:B------:R-:W-:Y:S02]  /*0330*/  ISETP.GE.AND.EX P1, PT, R13, UR9, PT, P1 ;  /* 0x000000090d007c0c */ /* 0x000fe4000bf26310 */
[----:B------:R-:W-:Y:S02]  /*0340*/  IADD3 R7, PT, PT, R4, -R7, RZ ;  /* 0x8000000704077210 */ /* 0x000fe40007ffe0ff */
[----:B------:R-:W-:Y:S02]  /*0350*/  IADD3 R15, PT, PT, R9, 0x8, RZ ;  /* 0x00000008090f7810 */ /* 0x000fe40007ffe0ff */
[----:B------:R-:W-:Y:S02]  /*0360*/  SEL R4, R7, R4, !P5 ;  /* 0x0000000407047207 */ /* 0x000fe40006800000 */
[----:B------:R-:W-:Y:S02]  /*0370*/  ISETP.GE.U32.AND P3, PT, R15, UR8, PT ;  /* 0x000000080f007c0c */ /* 0x000fe4000bf66070 */
[----:B------:R-:W-:-:S02]  /*0380*/  SHF.R.S32.HI R19, RZ, 0x1f, R15 ;  /* 0x0000001fff137819 */ /* 0x000fc4000001140f */
[----:B------:R-:W-:Y:S01]  /*0390*/  ISETP.NE.AND P5, PT, R10, RZ, PT ;  /* 0x000000ff0a00720c */ /* 0x000fe20003fa5270 */
[----:B------:R-:W2:Y:S01]  /*03a0*/  @!P1 LDC.64 R20, c[0x0][0x3f8] ;  /* 0x0000fe00ff149b82 */ /* 0x000ea20000000a00 */
[----:B------:R-:W-:Y:S02]  /*03b0*/  LOP3.LUT R7, RZ, R10, RZ, 0x33, !PT ;  /* 0x0000000aff077212 */ /* 0x000fe400078e33ff */
[----:B------:R-:W-:Y:S02]  /*03c0*/  @!P2 IADD3 R4, PT, PT, -R4, RZ, RZ ;  /* 0x000000ff0404a210 */ /* 0x000fe40007ffe1ff */
[----:B------:R-:W-:Y:S02]  /*03d0*/  ISETP.GE.AND.EX P3, PT, R19, UR9, PT, P3 ;  /* 0x0000000913007c0c */ /* 0x000fe4000bf66330 */
[----:B------:R-:W-:Y:S01]  /*03e0*/  @P0 IADD3 R5, PT, PT, R5, 0x1, RZ ;  /* 0x0000000105050810 */ /* 0x000fe20007ffe0ff */
[----:B------:R-:W3:Y:S01]  /*03f0*/  @!P1 LDC.64 R22, c[0x0][0x3a0] ;  /* 0x0000e800ff169b82 */ /* 0x000ee20000000a00 */
[----:B------:R-:W-:-:S02]  /*0400*/  SEL R61, R7, R4, !P5 ;  /* 0x00000004073d7207 */ /* 0x000fc40006800000 */
[----:B------:R-:W-:Y:S02]  /*0410*/  @!P4 IADD3 R5, PT, PT, -R5, RZ, RZ ;  /* 0x000000ff0505c210 */ /* 0x000fe40007ffe1ff */
[----:B------:R-:W-:Y:S01]  /*0420*/  IADD3 R17, PT, PT, R9, 0x10, RZ ;  /* 0x0000001009117810 */ /* 0x000fe20007ffe0ff */
[----:B------:R-:W-:Y:S01]  /*0430*/  IMAD R11, R61, 0xa0, RZ ;  /* 0x000000a03d0b7824 */ /* 0x000fe200078e02ff */
[----:B------:R-:W-:Y:S01]  /*0440*/  SEL R5, R7, R5, !P5 ;  /* 0x0000000507057207 */ /* 0x000fe20006800000 */
[----:B------:R-:W4:Y:S03]  /*0450*/  @!P1 LDC.64 R24, c[0x0][0x398] ;  /* 0x0000e600ff189b82 */ /* 0x000f260000000a00 */
[----:B------:R-:W-:Y:S02]  /*0460*/  IADD3 R64, P0, PT, R11, R2, RZ ;  /* 0x000000020b407210 */ /* 0x000fe40007f1e0ff */
[----:B------:R-:W-:-:S02]  /*0470*/  SHF.R.S32.HI R2, RZ, 0x1f, R5 ;  /* 0x0000001fff027819 */ /* 0x000fc40000011405 */
[----:B------:R-:W-:Y:S01]  /*0480*/  LEA.HI.X.SX32 R65, R11, RZ, 0x1, P0 ;  /* 0x000000ff0b417211 */ /* 0x000fe200000f0eff */
[----:B------:R-:W0:Y:S01]  /*0490*/  @!P3 LDC.64 R26, c[0x0][0x3f8] ;  /* 0x0000fe00ff1abb82 */ /* 0x000e220000000a00 */
[----:B------:R-:W-:Y:S01]  /*04a0*/  ISETP.GE.U32.AND P0, PT, R17, UR8, PT ;  /* 0x0000000811007c0c */ /* 0x000fe2000bf06070 */
[----:B------:R-:W-:Y:S02]  /*04b0*/  IMAD R2, R2, UR10, RZ ;  /* 0x0000000a02027c24 */ /* 0x000fe4000f8e02ff */
[----:B------:R-:W-:-:S04]  /*04c0*/  IMAD.WIDE.U32 R64, R5, UR10, R64 ;  /* 0x0000000a05407c25 */ /* 0x000fc8000f8e0040 */
[----:B------:R-:W-:Y:S01]  /*04d0*/  IMAD R67, R5, UR11, R2 ;  /* 0x0000000b05437c24 */ /* 0x000fe2000f8e0202 */
[----:B------:R-:W-:Y:S01]  /*04e0*/  @!P1 MOV R66, R64 ;  /* 0x0000004000429202 */ /* 0x000fe20000000f00 */
[----:B--2---:R-:W-:Y:S01]  /*04f0*/  @!P1 IMAD R2, R13, R20, RZ ;  /* 0x000000140d029224 */ /* 0x004fe200078e02ff */
[----:B------:R-:W-:Y:S01]  /*0500*/  @!P3 MOV R12, R64 ;  /* 0x00000040000cb202 */ /* 0x000fe20000000f00 */
[----:B------:R-:W2:Y:S01]  /*0510*/  @!P3 LDC.64 R28, c[0x0][0x3a0] ;  /* 0x0000e800ff1cbb82 */ /* 0x000ea20000000a00 */
[----:B------:R-:W-:Y:S01]  /*0520*/  IADD3 R67, PT, PT, R65, R67, RZ ;  /* 0x0000004341437210 */ /* 0x000fe20007ffe0ff */
[C---:B------:R-:W-:Y:S01]  /*0530*/  @!P1 IMAD R7, R9.reuse, R21, R2 ;  /* 0x0000001509079224 */ /* 0x040fe200078e0202 */
[----:B------:R-:W-:Y:S02]  /*0540*/  SHF.R.S32.HI R21, RZ, 0x1f, R17 ;  /* 0x0000001fff157819 */ /* 0x000fe40000011411 */
[----:B------:R-:W-:Y:S01]  /*0550*/  @!P3 MOV R13, R67 ;  /* 0x00000043000db202 */ /* 0x000fe20000000f00 */
[----:B------:R-:W-:Y:S01]  /*0560*/  @!P1 IMAD.WIDE.U32 R4, R9, R20, R66 ;  /* 0x0000001409049225 */ /* 0x000fe200078e0042 */
[----:B------:R-:W-:Y:S01]  /*0570*/  ISETP.GE.AND.EX P0, PT, R21, UR9, PT, P0 ;  /* 0x0000000915007c0c */ /* 0x000fe2000bf06300 */
[----:B------:R-:W1:Y:S03]  /*0580*/  @!P3 LDC.64 R30, c[0x0][0x398] ;  /* 0x0000e600ff1ebb82 */ /* 0x000e660000000a00 */
[----:B------:R-:W-:Y:S01]  /*0590*/  @!P1 IADD3 R5, PT, PT, R5, R7, RZ ;  /* 0x0000000705059210 */ /* 0x000fe20007ffe0ff */
[-C--:B0-----:R-:W-:Y:S01]  /*05a0*/  @!P3 IMAD R8, R19, R26.reuse, RZ ;  /* 0x0000001a1308b224 */ /* 0x081fe200078e02ff */
[C---:B------:R-:W-:Y:S01]  /*05b0*/  @!P1 SHF.L.U32 R11, R4.reuse, 0x1, RZ ;  /* 0x00000001040b9819 */ /* 0x040fe200000006ff */
[----:B------:R-:W-:Y:S01]  /*05c0*/  @!P3 IMAD.WIDE.U32 R12, R15, R26, R12 ;  /* 0x0000001a0f0cb225 */ /* 0x000fe200078e000c */
[----:B------:R-:W-:-:S02]  /*05d0*/  @!P1 SHF.L.U64.HI R2, R4, 0x1, R5 ;  /* 0x0000000104029819 */ /* 0x000fc40000010205 */
[----:B------:R-:W-:Y:S02]  /*05e0*/  CS2R R4, SRZ ;  /* 0x0000000000047805 */ /* 0x000fe4000001ff00 */
[----:B---3--:R-:W-:Y:S01]  /*05f0*/  @!P1 IADD3 R6, P2, PT, R11, R22, RZ ;  /* 0x000000160b069210 */ /* 0x008fe20007f5e0ff */
[----:B------:R-:W-:Y:S01]  /*0600*/  @!P3 IMAD R19, R15, R27, R8 ;  /* 0x0000001b0f13b224 */ /* 0x000fe200078e0208 */
[----:B------:R-:W-:Y:S01]  /*0610*/  IADD3 R27, PT, PT, R9, 0x18, RZ ;  /* 0x00000018091b7810 */ /* 0x000fe20007ffe0ff */
[----:B------:R-:W0:Y:S01]  /*0620*/  @!P0 LDC.64 R34, c[0x0][0x3a0] ;  /* 0x0000e800ff228b82 */ /* 0x000e220000000a00 */
[----:B------:R-:W-:Y:S02]  /*0630*/  @!P1 IADD3.X R7, PT, PT, R2, R23, RZ, P2, !PT ;  /* 0x0000001702079210 */ /* 0x000fe400017fe4ff */
[----:B------:R-:W-:Y:S02]  /*0640*/  @!P3 IADD3 R13, PT, PT, R13, R19, RZ ;  /* 0x000000130d0db210 */ /* 0x000fe40007ffe0ff */
[----:B------:R-:W-:Y:S01]  /*0650*/  ISETP.GE.U32.AND P2, PT, R27, UR8, PT ;  /* 0x000000081b007c0c */ /* 0x000fe2000bf46070 */
[----:B------:R-:W3:Y:S01]  /*0660*/  @!P1 LDG.E R4, desc[UR6][R6.64] ;  /* 0x0000000606049981 */ /* 0x000ee2000c1e1900 */
[----:B------:R-:W-:Y:S01]  /*0670*/  SHF.R.S32.HI R19, RZ, 0x1f, R27 ;  /* 0x0000001fff137819 */ /* 0x000fe2000001141b */
[----:B------:R-:W0:Y:S01]  /*0680*/  @!P0 LDC.64 R22, c[0x0][0x3f8] ;  /* 0x0000fe00ff168b82 */ /* 0x000e220000000a00 */
[----:B----4-:R-:W-:-:S02]  /*0690*/  @!P1 IADD3 R10, P4, PT, R11, R24, RZ ;  /* 0x000000180b0a9210 */ /* 0x010fc40007f9e0ff */
[----:B------:R-:W-:Y:S02]  /*06a0*/  ISETP.GE.AND.EX P2, PT, R19, UR9, PT, P2 ;  /* 0x0000000913007c0c */ /* 0x000fe4000bf46320 */
[----:B------:R-:W-:Y:S02]  /*06b0*/  @!P1 IADD3.X R11, PT, PT, R2, R25, RZ, P4, !PT ;  /* 0x00000019020b9210 */ /* 0x000fe400027fe4ff */
[C---:B------:R-:W-:Y:S01]  /*06c0*/  @!P3 SHF.L.U32 R15, R12.reuse, 0x1, RZ ;  /* 0x000000010c0fb819 */ /* 0x040fe200000006ff */
[----:B------:R-:W4:Y:S01]  /*06d0*/  @!P0 LDC.64 R44, c[0x0][0x398] ;  /* 0x0000e600ff2c8b82 */ /* 0x000f220000000a00 */
[----:B------:R-:W-:Y:S01]  /*06e0*/  @!P3 SHF.L.U64.HI R2, R12, 0x1, R13 ;  /* 0x000000010c02b819 */ /* 0x000fe2000001020d */
[----:B------:R1:W3:Y:S01]  /*06f0*/  @!P1 LDG.E R5, desc[UR6][R10.64] ;  /* 0x000000060a059981 */ /* 0x0002e2000c1e1900 */
[C---:B--2---:R-:W-:Y:S02]  /*0700*/  @!P3 IADD3 R12, P1, PT, R15.reuse, R28, RZ ;  /* 0x0000001c0f0cb210 */ /* 0x044fe40007f3e0ff */
[----:B-1----:R-:W-:-:S03]  /*0710*/  @!P3 IADD3 R14, P4, PT, R15, R30, RZ ;  /* 0x0000001e0f0eb210 */ /* 0x002fc60007f9e0ff */
[----:B------:R-:W1:Y:S01]  /*0720*/  @!P2 LDC.64 R46, c[0x0][0x3f8] ;  /* 0x0000fe00ff2eab82 */ /* 0x000e620000000a00 */
[----:B------:R-:W-:Y:S02]  /*0730*/  IADD3 R33, PT, PT, R9, 0x20, RZ ;  /* 0x0000002009217810 */ /* 0x000fe40007ffe0ff */
[C---:B------:R-:W-:Y:S02]  /*0740*/  @!P3 IADD3.X R13, PT, PT, R2.reuse, R29, RZ, P1, !PT ;  /* 0x0000001d020db210 */ /* 0x040fe40000ffe4ff */
[----:B------:R-:W-:Y:S02]  /*0750*/  @!P3 IADD3.X R15, PT, PT, R2, R31, RZ, P4, !PT ;  /* 0x0000001f020fb210 */ /* 0x000fe400027fe4ff */
[----:B------:R-:W-:Y:S01]  /*0760*/  @!P0 MOV R10, R64 ;  /* 0x00000040000a8202 */ /* 0x000fe20000000f00 */
[----:B0-----:R-:W-:Y:S01]  /*0770*/  @!P0 IMAD R2, R21, R22, RZ ;  /* 0x0000001615028224 */ /* 0x001fe200078e02ff */
[----:B------:R-:W-:Y:S02]  /*0780*/  @!P0 MOV R11, R67 ;  /* 0x00000043000b8202 */ /* 0x000fe40000000f00 */
[----:B------:R-:W-:-:S02]  /*0790*/  ISETP.GE.U32.AND P1, PT, R33, UR8, PT ;  /* 0x0000000821007c0c */ /* 0x000fc4000bf26070 */
[----:B------:R-:W-:Y:S01]  /*07a0*/  SHF.R.S32.HI R31, RZ, 0x1f, R33 ;  /* 0x0000001fff1f7819 */ /* 0x000fe20000011421 */
[C---:B------:R-:W-:Y:S02]  /*07b0*/  @!P0 IMAD R21, R17.reuse, R23, R2 ;  /* 0x0000001711158224 */ /* 0x040fe400078e0202 */
[----:B------:R-:W-:Y:S01]  /*07c0*/  @!P0 IMAD.WIDE.U32 R10, R17, R22, R10 ;  /* 0x00000016110a8225 */ /* 0x000fe200078e000a */
[----:B------:R-:W-:Y:S02]  /*07d0*/  ISETP.GE.AND.EX P1, PT, R31, UR9, PT, P1 ;  /* 0x000000091f007c0c */ /* 0x000fe4000bf26310 */
[----:B------:R-:W-:Y:S02]  /*07e0*/  CS2R R6, SRZ ;  /* 0x0000000000067805 */ /* 0x000fe4000001ff00 */
[----:B------:R-:W-:Y:S02]  /*07f0*/  IADD3 R37, PT, PT, R9, 0x28, RZ ;  /* 0x0000002809257810 */ /* 0x000fe40007ffe0ff */
[----:B------:R-:W-:-:S02]  /*0800*/  @!P0 IADD3 R11, PT, PT, R11, R21, RZ ;  /* 0x000000150b0b8210 */ /* 0x000fc40007ffe0ff */
[C---:B------:R-:W-:Y:S01]  /*0810*/  @!P0 SHF.L.U32 R29, R10.reuse, 0x1, RZ ;  /* 0x000000010a1d8819 */ /* 0x040fe200000006ff */
[----:B------:R0:W2:Y:S01]  /*0820*/  @!P3 LDG.E R6, desc[UR6][R12.64] ;  /* 0x000000060c06b981 */ /* 0x0000a2000c1e1900 */
[----:B------:R-:W-:Y:S01]  /*0830*/  ISETP.GE.U32.AND P4, PT, R37, UR8, PT ;  /* 0x0000000825007c0c */ /* 0x000fe2000bf86070 */
[----:B------:R-:W4:Y:S01]  /*0840*/  @!P2 LDC.64 R20, c[0x0][0x398] ;  /* 0x0000e600ff14ab82 */ /* 0x000f220000000a00 */
[----:B------:R-:W-:Y:S01]  /*0850*/  SHF.R.S32.HI R43, RZ, 0x1f, R37 ;  /* 0x0000001fff2b7819 */ /* 0x000fe20000011425 */
[----:B------:R4:W2:Y:S01]  /*0860*/  @!P3 LDG.E R7, desc[UR6][R14.64] ;  /* 0x000000060e07b981 */ /* 0x0008a2000c1e1900 */
[----:B------:R-:W-:Y:S01]  /*0870*/  @!P0 IADD3 R22, P6, PT, R29, R34, RZ ;  /* 0x000000221d168210 */ /* 0x000fe20007fde0ff */
[----:B-1----:R-:W-:Y:S01]  /*0880*/  @!P2 IMAD R18, R19, R46, RZ ;  /* 0x0000002e1312a224 */ /* 0x002fe200078e02ff */
[----:B------:R-:W-:Y:S02]  /*0890*/  ISETP.GE.AND.EX P4, PT, R43, UR9, PT, P4 ;  /* 0x000000092b007c0c */ /* 0x000fe4000bf86340 */
[----:B0-----:R-:W-:-:S02]  /*08a0*/  @!P0 SHF.L.U64.HI R12, R10, 0x1, R11 ;  /* 0x000000010a0c8819 */ /* 0x001fc4000001020b */
[----:B------:R-:W0:Y:S02]  /*08b0*/  @!P2 LDC.64 R10, c[0x0][0x3a0] ;  /* 0x0000e800ff0aab82 */ /* 0x000e240000000a00 */
[----:B------:R-:W-:Y:S01]  /*08c0*/  @!P0 IADD3.X R23, PT, PT, R12, R35, RZ, P6, !PT ;  /* 0x000000230c178210 */ /* 0x000fe200037fe4ff */
[----:B------:R-:W-:Y:S01]  /*08d0*/  @!P2 IMAD R35, R27, R47, R18 ;  /* 0x0000002f1b23a224 */ /* 0x000fe200078e0212 */
[----:B------:R-:W-:-:S04]  /*08e0*/  @!P2 MOV R18, R64 ;  /* 0x000000400012a202 */ /* 0x000fc80000000f00 */
[----:B----4-:R-:W1:Y:S01]  /*08f0*/  @!P1 LDC.64 R14, c[0x0][0x3f8] ;  /* 0x0000fe00ff0e9b82 */ /* 0x010e620000000a00 */
[----:B------:R-:W-:Y:S02]  /*0900*/  @!P2 MOV R19, R67 ;  /* 0x000000430013a202 */ /* 0x000fe40000000f00 */
[----:B------:R-:W-:Y:S02]  /*0910*/  @!P0 IADD3 R28, P6, PT, R29, R44, RZ ;  /* 0x0000002c1d1c8210 */ /* 0x000fe40007fde0ff */
[----:B------:R-:W-:Y:S01]  /*0920*/  IADD3 R16, PT, PT, R9, 0x30, RZ ;  /* 0x0000003009107810 */ /* 0x000fe20007ffe0ff */
[----:B------:R-:W-:Y:S01]  /*0930*/  @!P2 IMAD.WIDE.U32 R18, R27, R46, R18 ;  /* 0x0000002e1b12a225 */ /* 0x000fe200078e0012 */
[----:B------:R-:W-:Y:S01]  /*0940*/  @!P0 IADD3.X R29, PT, PT, R12, R45, RZ, P6, !PT ;  /* 0x0000002d0c1d8210 */ /* 0x000fe200037fe4ff */
[----:B------:R-:W4:Y:S01]  /*0950*/  LDC.64 R26, c[0x0][0x3b8] ;  /* 0x0000ee00ff1a7b82 */ /* 0x000f220000000a00 */
[----:B------:R-:W-:Y:S02]  /*0960*/  ISETP.GE.U32.AND P5, PT, R16, UR8, PT ;  /* 0x0000000810007c0c */ /* 0x000fe4000bfa6070 */
[----:B------:R-:W-:-:S02]  /*0970*/  SHF.R.S32.HI R25, RZ, 0x1f, R16 ;  /* 0x0000001fff197819 */ /* 0x000fc40000011410 */
[----:B------:R-:W-:-:S03]  /*0980*/  @!P2 IADD3 R19, PT, PT, R19, R35, RZ ;  /* 0x000000231313a210 */ /* 0x000fc60007ffe0ff */
[----:B------:R-:W4:Y:S01]  /*0990*/  @!P4 LDC.64 R12, c[0x0][0x3f8] ;  /* 0x0000fe00ff0ccb82 */ /* 0x000f220000000a00 */
[----:B------:R-:W-:Y:S02]  /*09a0*/  IADD3 R2, PT, PT, R9, 0x38, RZ ;  /* 0x0000003809027810 */ /* 0x000fe40007ffe0ff */
[----:B------:R-:W-:Y:S02]  /*09b0*/  CS2R R8, SRZ ;  /* 0x0000000000087805 */ /* 0x000fe4000001ff00 */
[----:B------:R-:W-:Y:S02]  /*09c0*/  ISETP.GE.AND.EX P5, PT, R25, UR9, PT, P5 ;  /* 0x0000000919007c0c */ /* 0x000fe4000bfa6350 */
[C---:B------:R-:W-:Y:S02]  /*09d0*/  @!P2 SHF.L.U32 R35, R18.reuse, 0x1, RZ ;  /* 0x000000011223a819 */ /* 0x040fe400000006ff */
[----:B------:R-:W-:Y:S01]  /*09e0*/  @!P2 SHF.L.U64.HI R24, R18, 0x1, R19 ;  /* 0x000000011218a819 */ /* 0x000fe20000010213 */
[----:B------:R1:W2:Y:S01]  /*09f0*/  @!P0 LDG.E R8, desc[UR6][R22.64] ;  /* 0x0000000616088981 */ /* 0x0002a2000c1e1900 */
[----:B------:R-:W4:Y:S01]  /*0a00*/  @!P1 LDC.64 R18, c[0x0][0x3a0] ;  /* 0x0000e800ff129b82 */ /* 0x000f220000000a00 */
[----:B------:R-:W-:-:S02]  /*0a10*/  @!P2 IADD3 R34, P6, PT, R35, R20, RZ ;  /* 0x000000142322a210 */ /* 0x000fc40007fde0ff */
[----:B------:R1:W2:Y:S01]  /*0a20*/  @!P0 LDG.E R9, desc[UR6][R28.64] ;  /* 0x000000061c098981 */ /* 0x0002a2000c1e1900 */
[----:B0-----:R-:W-:Y:S01]  /*0a30*/  @!P2 IADD3 R30, P0, PT, R35, R10, RZ ;  /* 0x0000000a231ea210 */ /* 0x001fe20007f1e0ff */
[----:B-1----:R-:W-:Y:S01]  /*0a40*/  @!P1 IMAD R10, R31, R14, RZ ;  /* 0x0000000e1f0a9224 */ /* 0x002fe200078e02ff */
[----:B------:R-:W-:Y:S02]  /*0a50*/  @!P2 IADD3.X R35, PT, PT, R24, R21, RZ, P6, !PT ;  /* 0x000000151823a210 */ /* 0x000fe400037fe4ff */
[----:B------:R-:W0:Y:S01]  /*0a60*/  @!P1 LDC.64 R22, c[0x0][0x398] ;  /* 0x0000e600ff169b82 */ /* 0x000e220000000a00 */
[----:B------:R-:W-:Y:S02]  /*0a70*/  @!P1 MOV R28, R64 ;  /* 0x00000040001c9202 */ /* 0x000fe40000000f00 */
[----:B------:R-:W-:Y:S01]  /*0a80*/  @!P1 MOV R29, R67 ;  /* 0x00000043001d9202 */ /* 0x000fe20000000f00 */
[C---:B------:R-:W-:Y:S02]  /*0a90*/  @!P1 IMAD R21, R33.reuse, R15, R10 ;  /* 0x0000000f21159224 */ /* 0x040fe400078e020a */
[----:B------:R-:W-:-:S02]  /*0aa0*/  @!P1 IMAD.WIDE.U32 R28, R33, R14, R28 ;  /* 0x0000000e211c9225 */ /* 0x000fc400078e001c */
[----:B------:R-:W1:Y:S03]  /*0ab0*/  @!P5 LDC.64 R14, c[0x0][0x3f8] ;  /* 0x0000fe00ff0edb82 */ /* 0x000e660000000a00 */
[----:B------:R-:W-:Y:S01]  /*0ac0*/  @!P1 IADD3 R29, PT, PT, R29, R21, RZ ;  /* 0x000000151d1d9210 */ /* 0x000fe20007ffe0ff */
[----:B----4-:R-:W-:Y:S01]  /*0ad0*/  @!P4 IMAD R32, R43, R12, RZ ;  /* 0x0000000c2b20c224 */ /* 0x010fe200078e02ff */
[----:B------:R-:W-:Y:S02]  /*0ae0*/  @!P2 IADD3.X R31, PT, PT, R24, R11, RZ, P0, !PT ;  /* 0x0000000b181fa210 */ /* 0x000fe400007fe4ff */
[----:B------:R-:W-:Y:S01]  /*0af0*/  ISETP.GE.U32.AND P3, PT, R2, UR8, PT ;  /* 0x0000000802007c0c */ /* 0x000fe2000bf66070 */
[----:B------:R-:W4:Y:S01]  /*0b00*/  @!P4 LDC.64 R20, c[0x0][0x3a0] ;  /* 0x0000e800ff14cb82 */ /* 0x000f220000000a00 */
[----:B------:R-:W-:Y:S02]  /*0b10*/  SHF.R.S32.HI R17, RZ, 0x1f, R2 ;  /* 0x0000001fff117819 */ /* 0x000fe40000011402 */
[----:B------:R-:W-:-:S02]  /*0b20*/  @!P1 SHF.L.U32 R43, R28, 0x1, RZ ;  /* 0x000000011c2b9819 */ /* 0x000fc400000006ff */
[----:B------:R-:W-:Y:S01]  /*0b30*/  @!P1 SHF.L.U64.HI R24, R28, 0x1, R29 ;  /* 0x000000011c189819 */ /* 0x000fe2000001021d */
[----:B------:R-:W-:Y:S01]  /*0b40*/  @!P4 IMAD R13, R37, R13, R32 ;  /* 0x0000000d250dc224 */ /* 0x000fe200078e0220 */
[----:B------:R-:W-:Y:S02]  /*0b50*/  @!P4 MOV R28, R64 ;  /* 0x00000040001cc202 */ /* 0x000fe40000000f00 */
[----:B------:R-:W-:Y:S01]  /*0b60*/  @!P4 MOV R29, R67 ;  /* 0x00000043001dc202 */ /* 0x000fe20000000f00 */
[----:B------:R-:W-:Y:S01]  /*0b70*/  IMAD.WIDE R32, R41, 0x8, R26 ;  /* 0x0000000829207825 */ /* 0x000fe200078e021a */
[----:B------:R-:W-:Y:S01]  /*0b80*/  ISETP.GE.AND.EX P3, PT, R17, UR9, PT, P3 ;  /* 0x0000000911007c0c */ /* 0x000fe2000bf66330 */
[----:B------:R-:W4:Y:S01]  /*0b90*/  @!P4 LDC.64 R26, c[0x0][0x398] ;  /* 0x0000e600ff1acb82 */ /* 0x000f220000000a00 */
[----:B------:R-:W-:Y:S01]  /*0ba0*/  CS2R R10, SRZ ;  /* 0x00000000000a7805 */ /* 0x000fe2000001ff00 */
[----:B------:R-:W-:Y:S01]  /*0bb0*/  @!P4 IMAD.WIDE.U32 R28, R37, R12, R28 ;  /* 0x0000000c251cc225 */ /* 0x000fe200078e001c */
[----:B------:R-:W-:-:S04]  /*0bc0*/  @!P1 IADD3 R36, P0, PT, R43, R18, RZ ;  /* 0x000000122b249210 */ /* 0x000fc80007f1e0ff */
[----:B------:R0:W2:Y:S01]  /*0bd0*/  @!P2 LDG.E R11, desc[UR6][R34.64] ;  /* 0x00000006220ba981 */ /* 0x0000a2000c1e1900 */
[----:B------:R-:W-:Y:S02]  /*0be0*/  @!P1 IADD3.X R37, PT, PT, R24, R19, RZ, P0, !PT ;  /* 0x0000001318259210 */ /* 0x000fe400007fe4ff */
[----:B------:R-:W-:Y:S01]  /*0bf0*/  @!P4 IADD3 R13, PT, PT, R29, R13, RZ ;  /* 0x0000000d1d0dc210 */ /* 0x000fe20007ffe0ff */
[----:B------:R4:W2:Y:S04]  /*0c00*/  LDG.E.64 R18, desc[UR6][R32.64] ;  /* 0x0000000620127981 */ /* 0x0008a8000c1e1b00 */
[----:B------:R4:W2:Y:S01]  /*0c10*/  @!P2 LDG.E R10, desc[UR6][R30.64] ;  /* 0x000000061e0aa981 */ /* 0x0008a2000c1e1900 */
[----:B0-----:R-:W-:Y:S02]  /*0c20*/  @!P1 IADD3 R34, P0, PT, R43, R22, RZ ;  /* 0x000000162b229210 */ /* 0x001fe40007f1e0ff */
[----:B------:R-:W-:Y:S01]  /*0c30*/  @!P4 SHF.L.U64.HI R22, R28, 0x1, R13 ;  /* 0x000000011c16c819 */ /* 0x000fe2000001020d */
[----:B-1----:R-:W-:Y:S01]  /*0c40*/  @!P5 IMAD R13, R25, R14, RZ ;  /* 0x0000000e190dd224 */ /* 0x002fe200078e02ff */
[----:B------:R-:W-:-:S02]  /*0c50*/  @!P1 IADD3.X R35, PT, PT, R24, R23, RZ, P0, !PT ;  /* 0x0000001718239210 */ /* 0x000fc400007fe4ff */
[----:B------:R-:W0:Y:S01]  /*0c60*/  @!P3 LDC.64 R24, c[0x0][0x3f8] ;  /* 0x0000fe00ff18bb82 */ /* 0x000e220000000a00 */
[----:B------:R-:W-:Y:S02]  /*0c70*/  @!P4 SHF.L.U32 R23, R28, 0x1, RZ ;  /* 0x000000011c17c819 */ /* 0x000fe400000006ff */
[----:B------:R-:W-:Y:S02]  /*0c80*/  MOV R12, RZ ;  /* 0x000000ff000c7202 */ /* 0x000fe40000000f00 */
[----:B----4-:R-:W-:-:S03]  /*0c90*/  @!P4 IADD3 R32, P0, PT, R23, R20, RZ ;  /* 0x000000141720c210 */ /* 0x010fc60007f1e0ff */
[----:B------:R-:W1:Y:S01]  /*0ca0*/  @!P5 LDC.64 R28, c[0x0][0x3a0] ;  /* 0x0000e800ff1cdb82 */ /* 0x000e620000000a00 */
[----:B------:R-:W-:Y:S01]  /*0cb0*/  @!P4 IADD3.X R33, PT, PT, R22, R21, RZ, P0, !PT ;  /* 0x000000151621c210 */ /* 0x000fe200007fe4ff */
[----:B------:R4:W2:Y:S01]  /*0cc0*/  @!P1 LDG.E R12, desc[UR6][R36.64] ;  /* 0x00000006240c9981 */ /* 0x0008a2000c1e1900 */
[----:B------:R-:W-:-:S04]  /*0cd0*/  @!P4 IADD3 R26, P0, PT, R23, R26, RZ ;  /* 0x0000001a171ac210 */ /* 0x000fc80007f1e0ff */
[----:B------:R-:W-:Y:S01]  /*0ce0*/  @!P4 IADD3.X R27, PT, PT, R22, R27, RZ, P0, !PT ;  /* 0x0000001b161bc210 */ /* 0x000fe200007fe4ff */
[----:B------:R-:W1:Y:S01]  /*0cf0*/  @!P5 LDC.64 R30, c[0x0][0x398] ;  /* 0x0000e600ff1edb82 */ /* 0x000e620000000a00 */
[----:B------:R-:W-:Y:S02]  /*0d00*/  ISETP.NE.AND P0, PT, RZ, UR4, PT ;  /* 0x00000004ff007c0c */ /* 0x000fe4000bf05270 */
[----:B----4-:R-:W-:Y:S02]  /*0d10*/  @!P5 MOV R36, R64 ;  /* 0x000000400024d202 */ /* 0x010fe40000000f00 */
[----:B------:R-:W-:-:S03]  /*0d20*/  @!P5 MOV R37, R67 ;  /* 0x000000430025d202 */ /* 0x000fc60000000f00 */
[----:B------:R-:W4:Y:S01]  /*0d30*/  @!P3 LDC.64 R22, c[0x0][0x3a0] ;  /* 0x0000e800ff16bb82 */ /* 0x000f220000000a00 */
[C---:B------:R-:W-:Y:S02]  /*0d40*/  @!P5 IMAD R15, R16.reuse, R15, R13 ;  /* 0x0000000f100fd224 */ /* 0x040fe400078e020d */
[----:B------:R-:W-:Y:S01]  /*0d50*/  @!P5 IMAD.WIDE.U32 R36, R16, R14, R36 ;  /* 0x0000000e1024d225 */ /* 0x000fe200078e0024 */
[----:B------:R-:W-:Y:S02]  /*0d60*/  MOV R14, RZ ;  /* 0x000000ff000e7202 */ /* 0x000fe40000000f00 */
[----:B------:R-:W-:Y:S01]  /*0d70*/  MOV R13, RZ ;  /* 0x000000ff000d7202 */ /* 0x000fe20000000f00 */
[----:B0-----:R-:W-:Y:S01]  /*0d80*/  @!P3 IMAD R17, R17, R24, RZ ;  /* 0x000000181111b224 */ /* 0x001fe200078e02ff */
[----:B------:R-:W0:Y:S02]  /*0d90*/  @!P3 LDC.64 R20, c[0x0][0x398] ;  /* 0x0000e600ff14bb82 */ /* 0x000e240000000a00 */
[----:B------:R1:W2:Y:S01]  /*0da0*/  @!P4 LDG.E R14, desc[UR6][R32.64] ;  /* 0x00000006200ec981 */ /* 0x0002a2000c1e1900 */
[----:B------:R-:W-:-:S03]  /*0db0*/  @!P3 MOV R16, R64 ;  /* 0x000000400010b202 */ /* 0x000fc60000000f00 */
[----:B------:R1:W2:Y:S02]  /*0dc0*/  @!P1 LDG.E R13, desc[UR6][R34.64] ;  /* 0x00000006220d9981 */ /* 0x0002a4000c1e1900 */
[----:B------:R-:W0:Y:S01]  /*0dd0*/  @P0 LDC.64 R42, c[0x0][0x3b0] ;  /* 0x0000ec00ff2a0b82 */ /* 0x000e220000000a00 */
[----:B-1----:R-:W-:Y:S01]  /*0de0*/  @!P3 IMAD R33, R2, R25, R17 ;  /* 0x000000190221b224 */ /* 0x002fe200078e0211 */
[----:B------:R-:W-:-:S06]  /*0df0*/  @!P3 MOV R17, R67 ;  /* 0x000000430011b202 */ /* 0x000fcc0000000f00 */
[----:B------:R-:W1:Y:S01]  /*0e00*/  LDC.64 R34, c[0x0][0x3a8] ;  /* 0x0000ea00ff227b82 */ /* 0x000e620000000a00 */
[----:B------:R-:W-:Y:S01]  /*0e10*/  @!P5 IADD3 R15, PT, PT, R37, R15, RZ ;  /* 0x0000000f250fd210 */ /* 0x000fe20007ffe0ff */
[----:B------:R-:W-:Y:S01]  /*0e20*/  @!P3 IMAD.WIDE.U32 R24, R2, R24, R16 ;  /* 0x000000180218b225 */ /* 0x000fe200078e0010 */
[C---:B------:R-:W-:Y:S02]  /*0e30*/  @!P5 SHF.L.U32 R37, R36.reuse, 0x1, RZ ;  /* 0x000000012425d819 */ /* 0x040fe400000006ff */
[----:B------:R-:W-:Y:S02]  /*0e40*/  @!P5 SHF.L.U64.HI R36, R36, 0x1, R15 ;  /* 0x000000012424d819 */ /* 0x000fe4000001020f */
[----:B------:R-:W-:Y:S02]  /*0e50*/  MOV R15, RZ ;  /* 0x000000ff000f7202 */ /* 0x000fe40000000f00 */
[----:B------:R-:W-:Y:S02]  /*0e60*/  @!P5 IADD3 R28, P1, PT, R37, R28, RZ ;  /* 0x0000001c251cd210 */ /* 0x000fe40007f3e0ff */
[----:B------:R-:W-:-:S02]  /*0e70*/  @!P3 IADD3 R25, PT, PT, R25, R33, RZ ;  /* 0x000000211919b210 */ /* 0x000fc40007ffe0ff */
[----:B------:R-:W-:Y:S01]  /*0e80*/  @!P3 SHF.L.U32 R33, R24, 0x1, RZ ;  /* 0x000000011821b819 */ /* 0x000fe200000006ff */
[----:B------:R4:W2:Y:S01]  /*0e90*/  @!P4 LDG.E R15, desc[UR6][R26.64] ;  /* 0x000000061a0fc981 */ /* 0x0008a2000c1e1900 */
[----:B------:R-:W-:Y:S02]  /*0ea0*/  @!P5 IADD3 R30, P2, PT, R37, R30, RZ ;  /* 0x0000001e251ed210 */ /* 0x000fe40007f5e0ff */
[----:B------:R-:W-:Y:S02]  /*0eb0*/  @!P5 IADD3.X R29, PT, PT, R36, R29, RZ, P1, !PT ;  /* 0x0000001d241dd210 */ /* 0x000fe40000ffe4ff */
[----:B------:R-:W-:Y:S02]  /*0ec0*/  @!P3 SHF.L.U64.HI R24, R24, 0x1, R25 ;  /* 0x000000011818b819 */ /* 0x000fe40000010219 */
[----:B------:R-:W-:Y:S02]  /*0ed0*/  LOP3.LUT R2, R39, 0xffff, RZ, 0xc0, !PT ;  /* 0x0000ffff27027812 */ /* 0x000fe400078ec0ff */
[----:B----4-:R-:W-:-:S02]  /*0ee0*/  @!P3 IADD3 R26, P1, PT, R33, R22, RZ ;  /* 0x00000016211ab210 */ /* 0x010fc40007f3e0ff */
[----:B------:R-:W-:Y:S02]  /*0ef0*/  @!P5 IADD3.X R31, PT, PT, R36, R31, RZ, P2, !PT ;  /* 0x0000001f241fd210 */ /* 0x000fe400017fe4ff */
[----:B0-----:R-:W-:Y:S02]  /*0f00*/  @!P3 IADD3 R32, P2, PT, R33, R20, RZ ;  /* 0x000000142120b210 */ /* 0x001fe40007f5e0ff */
[C---:B------:R-:W-:Y:S01]  /*0f10*/  @!P3 IADD3.X R27, PT, PT, R24.reuse, R23, RZ, P1, !PT ;  /* 0x00000017181bb210 */ /* 0x040fe20000ffe4ff */
[----:B------:R-:W-:Y:S01]  /*0f20*/  IMAD R23, R61, 0xa0, R2 ;  /* 0x000000a03d177824 */ /* 0x000fe200078e0202 */
[----:B------:R-:W-:Y:S02]  /*0f30*/  CS2R R16, SRZ ;  /* 0x0000000000107805 */ /* 0x000fe4000001ff00 */
[----:B------:R-:W-:Y:S02]  /*0f40*/  CS2R R36, SRZ ;  /* 0x0000000000247805 */ /* 0x000fe4000001ff00 */
[----:B------:R-:W-:Y:S01]  /*0f50*/  @!P3 IADD3.X R33, PT, PT, R24, R21, RZ, P2, !PT ;  /* 0x000000151821b210 */ /* 0x000fe200017fe4ff */
[C---:B------:R-:W-:Y:S01]  /*0f60*/  @P0 IMAD.WIDE R24, R23.reuse, 0x4, R42 ;  /* 0x0000000417180825 */ /* 0x040fe200078e022a */
[----:B------:R0:W4:Y:S03]  /*0f70*/  @!P5 LDG.E R16, desc[UR6][R28.64] ;  /* 0x000000061c10d981 */ /* 0x000126000c1e1900 */
[----:B-1----:R-:W-:Y:S01]  /*0f80*/  IMAD.WIDE R22, R23, 0x4, R34 ;  /* 0x0000000417167825 */ /* 0x002fe200078e0222 */
[----:B------:R-:W4:Y:S04]  /*0f90*/  @!P5 LDG.E R17, desc[UR6][R30.64] ;  /* 0x000000061e11d981 */ /* 0x000f28000c1e1900 */
[----:B------:R-:W4:Y:S04]  /*0fa0*/  @!P3 LDG.E R36, desc[UR6][R26.64] ;  /* 0x000000061a24b981 */ /* 0x000f28000c1e1900 */
[----:B------:R-:W4:Y:S04]  /*0fb0*/  @!P3 LDG.E R37, desc[UR6][R32.64] ;  /* 0x000000062025b981 */ /* 0x000f28000c1e1900 */
[----:B------:R-:W5:Y:S01]  /*0fc0*/  LDG.E.64 R22, desc[UR6][R22.64] ;  /* 0x0000000616167981 */ /* 0x000f62000c1e1b00 */
[----:B------:R-:W-:-:S06]  /*0fd0*/  CS2R R20, SRZ ;  /* 0x0000000000147805 */ /* 0x000fcc000001ff00 */
[----:B------:R1:W5:Y:S01]  /*0fe0*/  @P0 LDG.E.64 R20, desc[UR6][R24.64] ;  /* 0x0000000618140981 */ /* 0x000362000c1e1b00 */
[----:B------:R-:W-:Y:S01]  /*0ff0*/  UISETP.NE.AND UP0, UPT, UR4, URZ, UPT ;  /* 0x000000ff0400728c */ /* 0x000fe2000bf05270 */
[----:B------:R-:W-:Y:S02]  /*1000*/  MOV R59, 0x3f800000 ;  /* 0x3f800000003b7802 */ /* 0x000fe40000000f00 */
[----:B---3--:R-:W-:Y:S02]  /*1010*/  PRMT R57, R4, 0x7632, R57 ;  /* 0x0000763204397816 */ /* 0x008fe40000000039 */
[----:B------:R-:W-:Y:S02]  /*1020*/  PRMT R58, R5, 0x7632, R58 ;  /* 0x00007632053a7816 */ /* 0x000fe4000000003a */
[----:B--2---:R-:W-:Y:S02]  /*1030*/  PRMT R55, R6, 0x7632, R55 ;  /* 0x0000763206377816 */ /* 0x004fe40000000037 */
[----:B------:R-:W-:-:S02]  /*1040*/  PRMT R56, R7, 0x7632, R56 ;  /* 0x0000763207387816 */ /* 0x000fc40000000038 */
[----:B------:R-:W-:Y:S02]  /*1050*/  PRMT R53, R8, 0x7632, R53 ;  /* 0x0000763208357816 */ /* 0x000fe40000000035 */
[----:B------:R-:W-:Y:S01]  /*1060*/  PRMT R54, R9, 0x7632, R54 ;  /* 0x0000763209367816 */ /* 0x000fe20000000036 */
[----:B0-----:R-:W-:-:S05]  /*1070*/  FFMA.FTZ R28, -R18, R18, R19 ;  /* 0x00000012121c7223 */ /* 0x001fca0000010113 */
[----:B------:R-:W-:-:S13]  /*1080*/  FSETP.GTU.FTZ.AND P0, PT, R28, RZ, PT ;  /* 0x000000ff1c00720b */ /* 0x000fda0003f1c000 */
[----:B------:R-:W0:Y:S01]  /*1090*/  @P0 LDC R19, c[0x0][0x3c0] ;  /* 0x0000f000ff130b82 */ /* 0x000e220000000800 */
[----:B------:R-:W-:Y:S02]  /*10a0*/  PRMT R51, R10, 0x7632, R51 ;  /* 0x000076320a337816 */ /* 0x000fe40000000033 */
[----:B------:R-:W-:Y:S02]  /*10b0*/  PRMT R52, R11, 0x7632, R52 ;  /* 0x000076320b347816 */ /* 0x000fe40000000034 */
[----:B------:R-:W-:Y:S01]  /*10c0*/  PRMT R49, R12, 0x7632, R49 ;  /* 0x000076320c317816 */ /* 0x000fe20000000031 */
[----:B0-----:R-:W-:-:S04]  /*10d0*/  @P0 FADD.FTZ R19, R28, R19 ;  /* 0x000000131c130221 */ /* 0x001fc80000010000 */
[----:B------:R0:W2:Y:S01]  /*10e0*/  @P0 MUFU.RSQ R59, R19 ;  /* 0x00000013003b0308 */ /* 0x0000a20000001400 */
[----:B------:R-:W-:Y:S02]  /*10f0*/  PRMT R47, R14, 0x7632, R47 ;  /* 0x000076320e2f7816 */ /* 0x000fe4000000002f */
[----:B------:R-:W-:Y:S02]  /*1100*/  PRMT R50, R13, 0x7632, R50 ;  /* 0x000076320d327816 */ /* 0x000fe40000000032 */
[----:B------:R-:W-:Y:S02]  /*1110*/  PRMT R48, R15, 0x7632, R48 ;  /* 0x000076320f307816 */ /* 0x000fe40000000030 */
[----:B----4-:R-:W-:Y:S02]  /*1120*/  PRMT R45, R16, 0x7632, R45 ;  /* 0x00007632102d7816 */ /* 0x010fe4000000002d */
[----:B------:R-:W-:Y:S02]  /*1130*/  PRMT R46, R17, 0x7632, R46 ;  /* 0x00007632112e7816 */ /* 0x000fe4000000002e */
[----:B0-----:R-:W-:-:S02]  /*1140*/  PRMT R19, R36, 0x7632, R19 ;  /* 0x0000763224137816 */ /* 0x001fc40000000013 */
[----:B------:R-:W-:Y:S01]  /*1150*/  PRMT R44, R37, 0x7632, R44 ;  /* 0x00007632252c7816 */ /* 0x000fe2000000002c */
[----:B-12---:R-:W-:Y:S06]  /*1160*/  BRA.U UP0, `(.L_x_2) ;  /* 0x0000000900447547 */ /* 0x006fec000b800000 */
[----:B------:R-:W-:Y:S02]  /*1170*/  SHF.L.U32 R27, R4, 0x10, RZ ;  /* 0x00000010041b7819 */ /* 0x000fe400000006ff */
[----:B------:R-:W-:Y:S02]  /*1180*/  SHF.L.U32 R29, R57, 0x10, RZ ;  /* 0x00000010391d7819 */ /* 0x000fe400000006ff */
[----:B------:R-:W-:Y:S01]  /*1190*/  SHF.L.U32 R25, R5, 0x10, RZ ;  /* 0x0000001005197819 */ /* 0x000fe200000006ff */
[----:B------:R-:W-:Y:S01]  /*11a0*/  FADD.FTZ R26, -R18, R27 ;  /* 0x0000001b121a7221 */ /* 0x000fe20000010100 */
[----:B------:R-:W-:Y:S01]  /*11b0*/  SHF.L.U32 R24, R58, 0x10, RZ ;  /* 0x000000103a187819 */ /* 0x000fe200000006ff */
[----:B------:R-:W-:Y:S01]  /*11c0*/  FADD.FTZ R28, -R18, R29 ;  /* 0x0000001d121c7221 */ /* 0x000fe20000010100 */
[----:B------:R-:W-:Y:S01]  /*11d0*/  SHF.L.U32 R33, R6, 0x10, RZ ;  /* 0x0000001006217819 */ /* 0x000fe200000006ff */
[----:B-----5:R-:W-:Y:S01]  /*11e0*/  FMUL.FTZ R29, R22, R25 ;  /* 0x00000019161d7220 */ /* 0x020fe20000410000 */
[-C--:B------:R-:W-:Y:S01]  /*11f0*/  FMUL.FTZ R26, R26, R59.reuse ;  /* 0x0000003b1a1a7220 */ /* 0x080fe20000410000 */
[----:B------:R-:W-:Y:S01]  /*1200*/  FMUL.FTZ R27, R28, R59 ;  /* 0x0000003b1c1b7220 */ /* 0x000fe20000410000 */
[----:B------:R-:W-:Y:S01]  /*1210*/  FMUL.FTZ R30, R23, R24 ;  /* 0x00000018171e7220 */ /* 0x000fe20000410000 */
[----:B------:R-:W-:Y:S01]  /*1220*/  FADD.FTZ R31, RZ, R29 ;  /* 0x0000001dff1f7221 */ /* 0x000fe20000010000 */
[----:B------:R-:W-:Y:S01]  /*1230*/  FFMA.FTZ R28, R26, R29, RZ ;  /* 0x0000001d1a1c7223 */ /* 0x000fe200000100ff */
[----:B------:R-:W-:Y:S01]  /*1240*/  SHF.L.U32 R29, R7, 0x10, RZ ;  /* 0x00000010071d7819 */ /* 0x000fe200000006ff */
[----:B------:R-:W-:Y:S01]  /*1250*/  FADD.FTZ R32, -R18, R33 ;  /* 0x0000002112207221 */ /* 0x000fe20000010100 */
[----:B------:R-:W-:Y:S01]  /*1260*/  FADD.FTZ R31, R30, R31 ;  /* 0x0000001f1e1f7221 */ /* 0x000fe20000010000 */
[----:B------:R-:W-:Y:S01]  /*1270*/  FFMA.FTZ R28, R27, R30, R28 ;  /* 0x0000001e1b1c7223 */ /* 0x000fe2000001001c */
[----:B------:R-:W-:Y:S01]  /*1280*/  FFMA.FTZ R26, R25, R26, RZ ;  /* 0x0000001a191a7223 */ /* 0x000fe200000100ff */
[----:B------:R-:W-:Y:S01]  /*1290*/  FADD.FTZ R30, RZ, R25 ;  /* 0x00000019ff1e7221 */ /* 0x000fe20000010000 */
[----:B------:R-:W-:Y:S01]  /*12a0*/  FMUL.FTZ R34, R22, R29 ;  /* 0x0000001d16227220 */ /* 0x000fe20000410000 */
[----:B------:R-:W-:Y:S01]  /*12b0*/  FMUL.FTZ R33, R32, R59 ;  /* 0x0000003b20217220 */ /* 0x000fe20000410000 */
[----:B------:R-:W-:Y:S01]  /*12c0*/  SHF.L.U32 R25, R55, 0x10, RZ ;  /* 0x0000001037197819 */ /* 0x000fe200000006ff */
[----:B------:R-:W-:Y:S01]  /*12d0*/  FADD.FTZ R30, R29, R30 ;  /* 0x0000001e1d1e7221 */ /* 0x000fe20000010000 */
[----:B------:R-:W-:Y:S01]  /*12e0*/  FADD.FTZ R31, R31, R34 ;  /* 0x000000221f1f7221 */ /* 0x000fe20000010000 */
[----:B------:R-:W-:Y:S01]  /*12f0*/  FFMA.FTZ R32, R29, R33, R26 ;  /* 0x000000211d207223 */ /* 0x000fe2000001001a */
[----:B------:R-:W-:Y:S01]  /*1300*/  FFMA.FTZ R34, R33, R34, R28 ;  /* 0x0000002221227223 */ /* 0x000fe2000001001c */
[----:B------:R-:W-:Y:S01]  /*1310*/  FADD.FTZ R28, -R18, R25 ;  /* 0x00000019121c7221 */ /* 0x000fe20000010100 */
[----:B------:R-:W-:Y:S01]  /*1320*/  SHF.L.U32 R26, R56, 0x10, RZ ;  /* 0x00000010381a7819 */ /* 0x000fe200000006ff */
[----:B------:R-:W-:Y:S01]  /*1330*/  FFMA.FTZ R27, R24, R27, RZ ;  /* 0x0000001b181b7223 */ /* 0x000fe200000100ff */
[----:B------:R-:W-:Y:S01]  /*1340*/  FADD.FTZ R29, RZ, R24 ;  /* 0x00000018ff1d7221 */ /* 0x000fe20000010000 */
[----:B------:R-:W-:Y:S01]  /*1350*/  FMUL.FTZ R25, R28, R59 ;  /* 0x0000003b1c197220 */ /* 0x000fe20000410000 */
[----:B------:R-:W-:Y:S01]  /*1360*/  SHF.L.U32 R33, R8, 0x10, RZ ;  /* 0x0000001008217819 */ /* 0x000fe200000006ff */
[----:B------:R-:W-:Y:S01]  /*1370*/  FMUL.FTZ R24, R23, R26 ;  /* 0x0000001a17187220 */ /* 0x000fe20000410000 */
[----:B------:R-:W-:Y:S01]  /*1380*/  SHF.L.U32 R35, R53, 0x10, RZ ;  /* 0x0000001035237819 */ /* 0x000fe200000006ff */
[C---:B------:R-:W-:Y:S01]  /*1390*/  FADD.FTZ R29, R26.reuse, R29 ;  /* 0x0000001d1a1d7221 */ /* 0x040fe20000010000 */
[----:B------:R-:W-:Y:S01]  /*13a0*/  FFMA.FTZ R27, R26, R25, R27 ;  /* 0x000000191a1b7223 */ /* 0x000fe2000001001b */
[----:B------:R-:W-:Y:S01]  /*13b0*/  FFMA.FTZ R34, R25, R24, R34 ;  /* 0x0000001819227223 */ /* 0x000fe20000010022 */
[C---:B------:R-:W-:Y:S01]  /*13c0*/  FADD.FTZ R26, -R18.reuse, R33 ;  /* 0x00000021121a7221 */ /* 0x040fe20000010100 */
[----:B------:R-:W-:Y:S01]  /*13d0*/  SHF.L.U32 R25, R9, 0x10, RZ ;  /* 0x0000001009197819 */ /* 0x000fe200000006ff */
[----:B------:R-:W-:Y:S01]  /*13e0*/  FADD.FTZ R28, -R18, R35 ;  /* 0x00000023121c7221 */ /* 0x000fe20000010100 */
[----:B------:R-:W-:Y:S01]  /*13f0*/  FADD.FTZ R31, R24, R31 ;  /* 0x0000001f181f7221 */ /* 0x000fe20000010000 */
[----:B------:R-:W-:Y:S01]  /*1400*/  SHF.L.U32 R24, R54, 0x10, RZ ;  /* 0x0000001036187819 */ /* 0x000fe200000006ff */
[-C--:B------:R-:W-:Y:S01]  /*1410*/  FMUL.FTZ R33, R26, R59.reuse ;  /* 0x0000003b1a217220 */ /* 0x080fe20000410000 */
[----:B------:R-:W-:Y:S01]  /*1420*/  FMUL.FTZ R28, R28, R59 ;  /* 0x0000003b1c1c7220 */ /* 0x000fe20000410000 */
[----:B------:R-:W-:Y:S01]  /*1430*/  SHF.L.U32 R35, R10, 0x10, RZ ;  /* 0x000000100a237819 */ /* 0x000fe200000006ff */
[----:B------:R-:W-:Y:S01]  /*1440*/  FMUL.FTZ R26, R22, R25 ;  /* 0x00000019161a7220 */ /* 0x000fe20000410000 */
[----:B------:R-:W-:Y:S01]  /*1450*/  FADD.FTZ R30, R30, R25 ;  /* 0x000000191e1e7221 */ /* 0x000fe20000010000 */
[----:B------:R-:W-:Y:S01]  /*1460*/  FFMA.FTZ R32, R25, R33, R32 ;  /* 0x0000002119207223 */ /* 0x000fe20000010020 */
[----:B------:R-:W-:Y:S01]  /*1470*/  FADD.FTZ R29, R29, R24 ;  /* 0x000000181d1d7221 */ /* 0x000fe20000010000 */
[----:B------:R-:W-:Y:S01]  /*1480*/  FFMA.FTZ R27, R24, R28, R27 ;  /* 0x0000001c181b7223 */ /* 0x000fe2000001001b */
[----:B------:R-:W-:Y:S01]  /*1490*/  FMUL.FTZ R25, R23, R24 ;  /* 0x0000001817197220 */ /* 0x000fe20000410000 */
[----:B------:R-:W-:Y:S01]  /*14a0*/  FADD.FTZ R24, R31, R26 ;  /* 0x0000001a1f187221 */ /* 0x000fe20000010000 */
[----:B------:R-:W-:Y:S01]  /*14b0*/  FFMA.FTZ R33, R33, R26, R34 ;  /* 0x0000001a21217223 */ /* 0x000fe20000010022 */
[----:B------:R-:W-:Y:S01]  /*14c0*/  FADD.FTZ R26, -R18, R35 ;  /* 0x00000023121a7221 */ /* 0x000fe20000010100 */
[----:B------:R-:W-:Y:S01]  /*14d0*/  SHF.L.U32 R31, R11, 0x10, RZ ;  /* 0x000000100b1f7819 */ /* 0x000fe200000006ff */
[----:B------:R-:W-:Y:S01]  /*14e0*/  FADD.FTZ R24, R25, R24 ;  /* 0x0000001819187221 */ /* 0x000fe20000010000 */
[----:B------:R-:W-:Y:S01]  /*14f0*/  FFMA.FTZ R33, R28, R25, R33 ;  /* 0x000000191c217223 */ /* 0x000fe20000010021 */
[----:B------:R-:W-:Y:S01]  /*1500*/  FMUL.FTZ R26, R26, R59 ;  /* 0x0000003b1a1a7220 */ /* 0x000fe20000410000 */
[----:B------:R-:W-:Y:S01]  /*1510*/  SHF.L.U32 R25, R51, 0x10, RZ ;  /* 0x0000001033197819 */ /* 0x000fe200000006ff */
[----:B------:R-:W-:Y:S01]  /*1520*/  FMUL.FTZ R35, R22, R31 ;  /* 0x0000001f16237220 */ /* 0x000fe20000410000 */
[----:B------:R-:W-:Y:S01]  /*1530*/  FADD.FTZ R30, R30, R31 ;  /* 0x0000001f1e1e7221 */ /* 0x000fe20000010000 */
[----:B------:R-:W-:Y:S01]  /*1540*/  FFMA.FTZ R32, R31, R26, R32 ;  /* 0x0000001a1f207223 */ /* 0x000fe20000010020 */
[----:B------:R-:W-:Y:S01]  /*1550*/  SHF.L.U32 R31, R12, 0x10, RZ ;  /* 0x000000100c1f7819 */ /* 0x000fe200000006ff */
[----:B------:R-:W-:Y:S01]  /*1560*/  FADD.FTZ R28, R24, R35 ;  /* 0x00000023181c7221 */ /* 0x000fe20000010000 */
[----:B------:R-:W-:Y:S01]  /*1570*/  FFMA.FTZ R33, R26, R35, R33 ;  /* 0x000000231a217223 */ /* 0x000fe20000010021 */
[----:B------:R-:W-:Y:S01]  /*1580*/  SHF.L.U32 R24, R52, 0x10, RZ ;  /* 0x0000001034187819 */ /* 0x000fe200000006ff */
[C---:B------:R-:W-:Y:S01]  /*1590*/  FADD.FTZ R26, -R18.reuse, R25 ;  /* 0x00000019121a7221 */ /* 0x040fe20000010100 */
[----:B------:R-:W-:Y:S01]  /*15a0*/  FADD.FTZ R34, -R18, R31 ;  /* 0x0000001f12227221 */ /* 0x000fe20000010100 */
[----:B------:R-:W-:-:S02]  /*15b0*/  SHF.L.U32 R31, R49, 0x10, RZ ;  /* 0x00000010311f7819 */ /* 0x000fc400000006ff */
[-C--:B------:R-:W-:Y:S01]  /*15c0*/  FMUL.FTZ R26, R26, R59.reuse ;  /* 0x0000003b1a1a7220 */ /* 0x080fe20000410000 */
[----:B------:R-:W-:Y:S01]  /*15d0*/  FMUL.FTZ R25, R23, R24 ;  /* 0x0000001817197220 */ /* 0x000fe20000410000 */
[----:B------:R-:W-:Y:S01]  /*15e0*/  SHF.L.U32 R35, R13, 0x10, RZ ;  /* 0x000000100d237819 */ /* 0x000fe200000006ff */
[----:B------:R-:W-:Y:S01]  /*15f0*/  FMUL.FTZ R34, R34, R59 ;  /* 0x0000003b22227220 */ /* 0x000fe20000410000 */
[----:B------:R-:W-:Y:S01]  /*1600*/  FFMA.FTZ R27, R24, R26, R27 ;  /* 0x0000001a181b7223 */ /* 0x000fe2000001001b */
[----:B------:R-:W-:Y:S01]  /*1610*/  FFMA.FTZ R33, R26, R25, R33 ;  /* 0x000000191a217223 */ /* 0x000fe20000010021 */
[----:B------:R-:W-:Y:S01]  /*1620*/  FADD.FTZ R26, -R18, R31 ;  /* 0x0000001f121a7221 */ /* 0x000fe20000010100 */
[----:B------:R-:W-:Y:S01]  /*1630*/  FADD.FTZ R29, R29, R24 ;  /* 0x000000181d1d7221 */ /* 0x000fe20000010000 */
[----:B------:R-:W-:Y:S01]  /*1640*/  FADD.FTZ R30, R30, R35 ;  /* 0x000000231e1e7221 */ /* 0x000fe20000010000 */
[----:B------:R-:W-:Y:S01]  /*1650*/  FFMA.FTZ R32, R35, R34, R32 ;  /* 0x0000002223207223 */ /* 0x000fe20000010020 */
[----:B------:R-:W-:Y:S01]  /*1660*/  FMUL.FTZ R35, R22, R35 ;  /* 0x0000002316237220 */ /* 0x000fe20000410000 */
[----:B------:R-:W-:Y:S01]  /*1670*/  FADD.FTZ R28, R25, R28 ;  /* 0x0000001c191c7221 */ /* 0x000fe20000010000 */
[----:B------:R-:W-:Y:S01]  /*1680*/  SHF.L.U32 R24, R50, 0x10, RZ ;  /* 0x0000001032187819 */ /* 0x000fe200000006ff */
[----:B------:R-:W-:Y:S01]  /*1690*/  FMUL.FTZ R26, R26, R59 ;  /* 0x0000003b1a1a7220 */ /* 0x000fe20000410000 */
[----:B------:R-:W-:Y:S01]  /*16a0*/  SHF.L.U32 R31, R14, 0x10, RZ ;  /* 0x000000100e1f7819 */ /* 0x000fe200000006ff */
[----:B------:R-:W-:Y:S01]  /*16b0*/  FADD.FTZ R28, R28, R35 ;  /* 0x000000231c1c7221 */ /* 0x000fe20000010000 */
[----:B------:R-:W-:Y:S01]  /*16c0*/  FFMA.FTZ R33, R34, R35, R33 ;  /* 0x0000002322217223 */ /* 0x000fe20000010021 */
[----:B------:R-:W-:Y:S01]  /*16d0*/  FMUL.FTZ R25, R23, R24 ;  /* 0x0000001817197220 */ /* 0x000fe20000410000 */
[----:B------:R-:W-:Y:S01]  /*16e0*/  SHF.L.U32 R35, R47, 0x10, RZ ;  /* 0x000000102f237819 */ /* 0x000fe200000006ff */
[----:B------:R-:W-:Y:S01]  /*16f0*/  FADD.FTZ R29, R29, R24 ;  /* 0x000000181d1d7221 */ /* 0x000fe20000010000 */
[----:B------:R-:W-:Y:S01]  /*1700*/  FFMA.FTZ R27, R24, R26, R27 ;  /* 0x0000001a181b7223 */ /* 0x000fe2000001001b */
[----:B------:R-:W-:Y:S01]  /*1710*/  FADD.FTZ R24, -R18, R31 ;  /* 0x0000001f12187221 */ /* 0x000fe20000010100 */
[----:B------:R-:W-:Y:S01]  /*1720*/  FADD.FTZ R28, R25, R28 ;  /* 0x0000001c191c7221 */ /* 0x000fe20000010000 */
[----:B------:R-:W-:Y:S01]  /*1730*/  FFMA.FTZ R33, R26, R25, R33 ;  /* 0x000000191a217223 */ /* 0x000fe20000010021 */
[----:B------:R-:W-:Y:S01]  /*1740*/  SHF.L.U32 R25, R15, 0x10, RZ ;  /* 0x000000100f197819 */ /* 0x000fe200000006ff */
[----:B------:R-:W-:Y:S01]  /*1750*/  FADD.FTZ R34, -R18, R35 ;  /* 0x0000002312227221 */ /* 0x000fe20000010100 */
[----:B------:R-:W-:Y:S01]  /*1760*/  FMUL.FTZ R42, R24, R59 ;  /* 0x0000003b182a7220 */ /* 0x000fe20000410000 */
[----:B------:R-:W-:-:S02]  /*1770*/  SHF.L.U32 R26, R48, 0x10, RZ ;  /* 0x00000010301a7819 */ /* 0x000fc400000006ff */
[----:B------:R-:W-:Y:S01]  /*1780*/  SHF.L.U32 R31, R16, 0x10, RZ ;  /* 0x00000010101f7819 */ /* 0x000fe200000006ff */
[----:B------:R-:W-:Y:S01]  /*1790*/  FMUL.FTZ R34, R34, R59 ;  /* 0x0000003b22227220 */ /* 0x000fe20000410000 */
[----:B------:R-:W-:Y:S01]  /*17a0*/  FADD.FTZ R30, R30, R25 ;  /* 0x000000191e1e7221 */ /* 0x000fe20000010000 */
[----:B------:R-:W-:Y:S01]  /*17b0*/  FFMA.FTZ R32, R25, R42, R32 ;  /* 0x0000002a19207223 */ /* 0x000fe20000010020 */
[----:B------:R-:W-:Y:S01]  /*17c0*/  FMUL.FTZ R25, R22, R25 ;  /* 0x0000001916197220 */ /* 0x000fe20000410000 */
[----:B------:R-:W-:Y:S01]  /*17d0*/  FADD.FTZ R24, R29, R26 ;  /* 0x0000001a1d187221 */ /* 0x000fe20000010000 */
[----:B------:R-:W-:Y:S01]  /*17e0*/  FFMA.FTZ R27, R26, R34, R27 ;  /* 0x000000221a1b7223 */ /* 0x000fe2000001001b */
[----:B------:R-:W-:Y:S01]  /*17f0*/  FMUL.FTZ R29, R23, R26 ;  /* 0x0000001a171d7220 */ /* 0x000fe20000410000 */
[----:B------:R-:W-:Y:S01]  /*1800*/  FADD.FTZ R26, -R18, R31 ;  /* 0x0000001f121a7221 */ /* 0x000fe20000010100 */
[----:B------:R-:W-:Y:S01]  /*1810*/  FADD.FTZ R28, R28, R25 ;  /* 0x000000191c1c7221 */ /* 0x000fe20000010000 */
[----:B------:R-:W-:Y:S01]  /*1820*/  FFMA.FTZ R33, R42, R25, R33 ;  /* 0x000000192a217223 */ /* 0x000fe20000010021 */
[----:B------:R-:W-:Y:S01]  /*1830*/  SHF.L.U32 R31, R17, 0x10, RZ ;  /* 0x00000010111f7819 */ /* 0x000fe200000006ff */
[----:B------:R-:W-:Y:S01]  /*1840*/  FMUL.FTZ R42, R26, R59 ;  /* 0x0000003b1a2a7220 */ /* 0x000fe20000410000 */
[----:B------:R-:W-:Y:S01]  /*1850*/  SHF.L.U32 R25, R45, 0x10, RZ ;  /* 0x000000102d197819 */ /* 0x000fe200000006ff */
[----:B------:R-:W-:Y:S01]  /*1860*/  FADD.FTZ R28, R29, R28 ;  /* 0x0000001c1d1c7221 */ /* 0x000fe20000010000 */
[----:B------:R-:W-:Y:S01]  /*1870*/  FFMA.FTZ R33, R34, R29, R33 ;  /* 0x0000001d22217223 */ /* 0x000fe20000010021 */
[----:B------:R-:W-:Y:S01]  /*1880*/  FADD.FTZ R29, R30, R31 ;  /* 0x0000001f1e1d7221 */ /* 0x000fe20000010000 */
[----:B------:R-:W-:Y:S01]  /*1890*/  FFMA.FTZ R32, R31, R42, R32 ;  /* 0x0000002a1f207223 */ /* 0x000fe20000010020 */
        /* <DEDUP_REMOVED lines=8> */
[----:B------:R-:W-:Y:S01]  /*1920*/  SHF.L.U32 R35, R37, 0x10, RZ ;  /* 0x0000001025237819 */ /* 0x000fe200000006ff */
[----:B------:R-:W-:Y:S01]  /*1930*/  FADD.FTZ R34, -R18, R25 ;  /* 0x0000001912227221 */ /* 0x000fe20000010100 */
[----:B------:R-:W-:Y:S01]  /*1940*/  FFMA.FTZ R25, R26, R30, R27 ;  /* 0x0000001e1a197223 */ /* 0x000fe2000001001b */
[----:B------:R-:W-:Y:S01]  /*1950*/  SHF.L.U32 R27, R19, 0x10, RZ ;  /* 0x00000010131b7819 */ /* 0x000fe200000006ff */
[----:B------:R-:W-:Y:S01]  /*1960*/  FADD.FTZ R28, R31, R28 ;  /* 0x0000001c1f1c7221 */ /* 0x000fe20000010000 */
[----:B------:R-:W-:Y:S01]  /*1970*/  FFMA.FTZ R33, R30, R31, R33 ;  /* 0x0000001f1e217223 */ /* 0x000fe20000010021 */
[----:B------:R-:W-:Y:S01]  /*1980*/  FMUL.FTZ R31, R22, R35 ;  /* 0x00000023161f7220 */ /* 0x000fe20000410000 */
[----:B------:R-:W-:Y:S01]  /*1990*/  FMUL.FTZ R42, R34, R59 ;  /* 0x0000003b222a7220 */ /* 0x000fe20000410000 */
[----:B------:R-:W-:Y:S01]  /*19a0*/  SHF.L.U32 R30, R44, 0x10, RZ ;  /* 0x000000102c1e7819 */ /* 0x000fe200000006ff */
[----:B------:R-:W-:Y:S01]  /*19b0*/  FADD.FTZ R34, -R18, R27 ;  /* 0x0000001b12227221 */ /* 0x000fe20000010100 */
[----:B------:R-:W-:Y:S01]  /*19c0*/  FADD.FTZ R28, R28, R31 ;  /* 0x0000001f1c1c7221 */ /* 0x000fe20000010000 */
[----:B------:R-:W-:Y:S01]  /*19d0*/  FFMA.FTZ R33, R42, R31, R33 ;  /* 0x0000001f2a217223 */ /* 0x000fe20000010021 */
[----:B------:R-:W-:Y:S01]  /*19e0*/  FADD.FTZ R27, R24, R26 ;  /* 0x0000001a181b7221 */ /* 0x000fe20000010000 */
[----:B------:R-:W-:Y:S01]  /*19f0*/  FMUL.FTZ R31, R23, R30 ;  /* 0x0000001e171f7220 */ /* 0x000fe20000410000 */
[----:B------:R-:W-:Y:S01]  /*1a00*/  FMUL.FTZ R34, R34, R59 ;  /* 0x0000003b22227220 */ /* 0x000fe20000410000 */
[----:B------:R-:W-:Y:S01]  /*1a10*/  FADD.FTZ R26, R29, R35 ;  /* 0x000000231d1a7221 */ /* 0x000fe20000010000 */
[----:B------:R-:W-:Y:S01]  /*1a20*/  FFMA.FTZ R24, R35, R42, R32 ;  /* 0x0000002a23187223 */ /* 0x000fe20000010020 */
[----:B------:R-:W-:Y:S01]  /*1a30*/  FADD.FTZ R28, R31, R28 ;  /* 0x0000001c1f1c7221 */ /* 0x000fe20000010000 */
[----:B------:R-:W-:Y:S01]  /*1a40*/  FFMA.FTZ R31, R34, R31, R33 ;  /* 0x0000001f221f7223 */ /* 0x000fe20000010021 */
[----:B------:R-:W-:Y:S01]  /*1a50*/  FADD.FTZ R27, R27, R30 ;  /* 0x0000001e1b1b7221 */ /* 0x000fe20000010000 */
[----:B------:R-:W-:Y:S01]  /*1a60*/  FFMA.FTZ R25, R30, R34, R25 ;  /* 0x000000221e197223 */ /* 0x000fe20000010019 */
[----:B------:R-:W-:Y:S06]  /*1a70*/  BRA `(.L_x_3) ;  /* 0x0000001000807947 */ /* 0x000fec0003800000 */
.L_x_2:
[----:B------:R-:W-:Y:S02]  /*1a80*/  SHF.L.U32 R25, R4, 0x10, RZ ;  /* 0x0000001004197819 */ /* 0x000fe400000006ff */
[----:B------:R-:W-:Y:S02]  /*1a90*/  SHF.L.U32 R27, R57, 0x10, RZ ;  /* 0x00000010391b7819 */ /* 0x000fe400000006ff */
[----:B------:R-:W-:Y:S01]  /*1aa0*/  SHF.L.U32 R33, R55, 0x10, RZ ;  /* 0x0000001037217819 */ /* 0x000fe200000006ff */
[----:B------:R-:W-:Y:S01]  /*1ab0*/  FADD.FTZ R24, -R18, R25 ;  /* 0x0000001912187221 */ /* 0x000fe20000010100 */
[----:B------:R-:W-:Y:S02]  /*1ac0*/  SHF.L.U32 R63, R8, 0x10, RZ ;  /* 0x00000010083f7819 */ /* 0x000fe400000006ff */
[----:B------:R-:W-:Y:S01]  /*1ad0*/  SHF.L.U32 R69, R9, 0x10, RZ ;  /* 0x0000001009457819 */ /* 0x000fe200000006ff */
[----:B------:R-:W-:Y:S01]  /*1ae0*/  FMUL.FTZ R25, R24, R59 ;  /* 0x0000003b18197220 */ /* 0x000fe20000410000 */
[----:B------:R-:W-:Y:S01]  /*1af0*/  FADD.FTZ R24, -R18, R27 ;  /* 0x0000001b12187221 */ /* 0x000fe20000010100 */
[----:B------:R-:W-:-:S02]  /*1b00*/  SHF.L.U32 R27, R6, 0x10, RZ ;  /* 0x00000010061b7819 */ /* 0x000fc400000006ff */
[--C-:B-----5:R-:W-:Y:S01]  /*1b10*/  FFMA.FTZ R28, R22, R25, R20.reuse ;  /* 0x00000019161c7223 */ /* 0x120fe20000010014 */
[-C--:B------:R-:W-:Y:S02]  /*1b20*/  FMUL.FTZ R24, R24, R59.reuse ;  /* 0x0000003b18187220 */ /* 0x080fe40000410000 */
[----:B------:R-:W-:Y:S01]  /*1b30*/  FADD.FTZ R32, -R18, R27 ;  /* 0x0000001b12207221 */ /* 0x000fe20000010100 */
[----:B------:R-:W-:Y:S01]  /*1b40*/  FMUL.FTZ R26, R28, -1.4426950216293334961 ;  /* 0xbfb8aa3b1c1a7820 */ /* 0x000fe20000410000 */
[----:B------:R-:W-:Y:S02]  /*1b50*/  FFMA.FTZ R29, R23, R24, R21 ;  /* 0x00000018171d7223 */ /* 0x000fe40000010015 */
[----:B------:R-:W-:Y:S02]  /*1b60*/  FMUL.FTZ R27, R32, R59 ;  /* 0x0000003b201b7220 */ /* 0x000fe40000410000 */
[----:B------:R-:W-:Y:S01]  /*1b70*/  FMUL.FTZ R31, R29, -1.4426950216293334961 ;  /* 0xbfb8aa3b1d1f7820 */ /* 0x000fe20000410000 */
[----:B------:R-:W0:Y:S01]  /*1b80*/  MUFU.EX2 R26, R26 ;  /* 0x0000001a001a7308 */ /* 0x000e220000000800 */
[----:B------:R-:W-:-:S04]  /*1b90*/  FFMA.FTZ R34, R22, R27, R20 ;  /* 0x0000001b16227223 */ /* 0x000fc80000010014 */
[----:B------:R-:W-:-:S03]  /*1ba0*/  FMUL.FTZ R42, R34, -1.4426950216293334961 ;  /* 0xbfb8aa3b222a7820 */ /* 0x000fc60000410000 */
[----:B------:R-:W1:Y:S08]  /*1bb0*/  MUFU.EX2 R31, R31 ;  /* 0x0000001f001f7308 */ /* 0x000e700000000800 */
[----:B------:R-:W-:Y:S01]  /*1bc0*/  MUFU.EX2 R42, R42 ;  /* 0x0000002a002a7308 */ /* 0x000fe20000000800 */
[----:B0-----:R-:W-:Y:S01]  /*1bd0*/  FADD.FTZ R30, R26, 1 ;  /* 0x3f8000001a1e7421 */ /* 0x001fe20000010000 */
[----:B------:R-:W-:-:S04]  /*1be0*/  FADD.FTZ R26, -R18, R33 ;  /* 0x00000021121a7221 */ /* 0x000fc80000010100 */
[----:B------:R-:W-:Y:S02]  /*1bf0*/  FMUL.FTZ R26, R26, R59 ;  /* 0x0000003b1a1a7220 */ /* 0x000fe40000410000 */
[----:B------:R-:W0:Y:S01]  /*1c00*/  MUFU.RCP R30, R30 ;  /* 0x0000001e001e7308 */ /* 0x000e220000001000 */
[----:B-1----:R-:W-:Y:S01]  /*1c10*/  FADD.FTZ R32, R31, 1 ;  /* 0x3f8000001f207421 */ /* 0x002fe20000010000 */
[----:B------:R-:W-:-:S04]  /*1c20*/  FFMA.FTZ R35, R23, R26, R21 ;  /* 0x0000001a17237223 */ /* 0x000fc80000010015 */
[----:B------:R-:W-:Y:S02]  /*1c30*/  FMUL.FTZ R43, R35, -1.4426950216293334961 ;  /* 0xbfb8aa3b232b7820 */ /* 0x000fe40000410000 */
[----:B------:R-:W1:Y:S08]  /*1c40*/  MUFU.RCP R32, R32 ;  /* 0x0000002000207308 */ /* 0x000e700000001000 */
[----:B------:R-:W2:Y:S01]  /*1c50*/  MUFU.EX2 R43, R43 ;  /* 0x0000002b002b7308 */ /* 0x000ea20000000800 */
[----:B0-----:R-:W-:-:S04]  /*1c60*/  FADD.FTZ R31, -R30, 1 ;  /* 0x3f8000001e1f7421 */ /* 0x001fc80000010100 */
[----:B------:R-:W-:Y:S01]  /*1c70*/  FFMA.FTZ R28, R28, R31, 1 ;  /* 0x3f8000001c1c7423 */ /* 0x000fe2000001001f */
[----:B------:R-:W-:-:S05]  /*1c80*/  SHF.L.U32 R31, R5, 0x10, RZ ;  /* 0x00000010051f7819 */ /* 0x000fca00000006ff */
[----:B------:R-:W-:-:S04]  /*1c90*/  FMUL.FTZ R31, R31, R30 ;  /* 0x0000001e1f1f7220 */ /* 0x000fc80000410000 */
[----:B------:R-:W-:Y:S01]  /*1ca0*/  FMUL.FTZ R31, R31, R28 ;  /* 0x0000001c1f1f7220 */ /* 0x000fe20000410000 */
[----:B-1----:R-:W-:-:S04]  /*1cb0*/  FADD.FTZ R28, -R32, 1 ;  /* 0x3f800000201c7421 */ /* 0x002fc80000010100 */
[----:B------:R-:W-:Y:S01]  /*1cc0*/  FFMA.FTZ R33, R29, R28, 1 ;  /* 0x3f8000001d217423 */ /* 0x000fe2000001001c */
[----:B------:R-:W-:Y:S01]  /*1cd0*/  FADD.FTZ R28, R42, 1 ;  /* 0x3f8000002a1c7421 */ /* 0x000fe20000010000 */
[----:B------:R-:W-:Y:S01]  /*1ce0*/  SHF.L.U32 R29, R58, 0x10, RZ ;  /* 0x000000103a1d7819 */ /* 0x000fe200000006ff */
[----:B------:R-:W-:Y:S01]  /*1cf0*/  FADD.FTZ R42, -R18, R63 ;  /* 0x0000003f122a7221 */ /* 0x000fe20000010100 */
[----:B------:R-:W-:-:S03]  /*1d00*/  SHF.L.U32 R63, R7, 0x10, RZ ;  /* 0x00000010073f7819 */ /* 0x000fc600000006ff */
[----:B------:R-:W-:Y:S01]  /*1d10*/  FMUL.FTZ R30, R29, R32 ;  /* 0x000000201d1e7220 */ /* 0x000fe20000410000 */
[----:B------:R-:W0:Y:S01]  /*1d20*/  MUFU.RCP R28, R28 ;  /* 0x0000001c001c7308 */ /* 0x000e220000001000 */
[----:B--2---:R-:W-:Y:S01]  /*1d30*/  FADD.FTZ R32, R43, 1 ;  /* 0x3f8000002b207421 */ /* 0x004fe20000010000 */
[----:B------:R-:W-:Y:S01]  /*1d40*/  FMUL.FTZ R29, R42, R59 ;  /* 0x0000003b2a1d7220 */ /* 0x000fe20000410000 */
[----:B------:R-:W-:-:S03]  /*1d50*/  FMUL.FTZ R30, R30, R33 ;  /* 0x000000211e1e7220 */ /* 0x000fc60000410000 */
[----:B------:R-:W-:Y:S02]  /*1d60*/  FFMA.FTZ R42, R22, R29, R20 ;  /* 0x0000001d162a7223 */ /* 0x000fe40000010014 */
[----:B------:R-:W1:Y:S02]  /*1d70*/  MUFU.RCP R32, R32 ;  /* 0x0000002000207308 */ /* 0x000e640000001000 */
[----:B------:R-:W-:-:S06]  /*1d80*/  FMUL.FTZ R43, R42, -1.4426950216293334961 ;  /* 0xbfb8aa3b2a2b7820 */ /* 0x000fcc0000410000 */
[----:B------:R-:W2:Y:S01]  /*1d90*/  MUFU.EX2 R43, R43 ;  /* 0x0000002b002b7308 */ /* 0x000ea20000000800 */
[----:B0-----:R-:W-:-:S04]  /*1da0*/  FADD.FTZ R33, -R28, 1 ;  /* 0x3f8000001c217421 */ /* 0x001fc80000010100 */
[----:B------:R-:W-:Y:S01]  /*1db0*/  FFMA.FTZ R34, R34, R33, 1 ;  /* 0x3f80000022227423 */ /* 0x000fe20000010021 */
[----:B------:R-:W-:Y:S01]  /*1dc0*/  FMUL.FTZ R33, R63, R28 ;  /* 0x0000001c3f217220 */ /* 0x000fe20000410000 */
[----:B------:R-:W-:Y:S01]  /*1dd0*/  SHF.L.U32 R63, R53, 0x10, RZ ;  /* 0x00000010353f7819 */ /* 0x000fe200000006ff */
[----:B-1----:R-:W-:Y:S02]  /*1de0*/  FADD.FTZ R28, -R32, 1 ;  /* 0x3f800000201c7421 */ /* 0x002fe40000010100 */
[----:B------:R-:W-:Y:S01]  /*1df0*/  FMUL.FTZ R62, R33, R34 ;  /* 0x00000022213e7220 */ /* 0x000fe20000410000 */
[----:B------:R-:W-:Y:S01]  /*1e00*/  FMUL.FTZ R34, R22, R31 ;  /* 0x0000001f16227220 */ /* 0x000fe20000410000 */
[----:B------:R-:W-:Y:S01]  /*1e10*/  FFMA.FTZ R35, R35, R28, 1 ;  /* 0x3f80000023237423 */ /* 0x000fe2000001001c */
[----:B------:R-:W-:Y:S01]  /*1e20*/  FADD.FTZ R28, -R18, R63 ;  /* 0x0000003f121c7221 */ /* 0x000fe20000010100 */
[----:B------:R-:W-:Y:S01]  /*1e30*/  SHF.L.U32 R63, R56, 0x10, RZ ;  /* 0x00000010383f7819 */ /* 0x000fe200000006ff */
[----:B--2---:R-:W-:-:S02]  /*1e40*/  FADD.FTZ R60, R43, 1 ;  /* 0x3f8000002b3c7421 */ /* 0x004fc40000010000 */
[----:B------:R-:W-:Y:S02]  /*1e50*/  FMUL.FTZ R28, R28, R59 ;  /* 0x0000003b1c1c7220 */ /* 0x000fe40000410000 */
[----:B------:R-:W-:Y:S02]  /*1e60*/  FMUL.FTZ R32, R63, R32 ;  /* 0x000000203f207220 */ /* 0x000fe40000410000 */
[----:B------:R-:W-:Y:S01]  /*1e70*/  FFMA.FTZ R63, R23, R28, R21 ;  /* 0x0000001c173f7223 */ /* 0x000fe20000010015 */
[----:B------:R-:W0:Y:S01]  /*1e80*/  MUFU.RCP R60, R60 ;  /* 0x0000003c003c7308 */ /* 0x000e220000001000 */
[----:B------:R-:W-:Y:S02]  /*1e90*/  FMUL.FTZ R33, R32, R35 ;  /* 0x0000002320217220 */ /* 0x000fe40000410000 */
[----:B------:R-:W-:-:S06]  /*1ea0*/  FMUL.FTZ R43, R63, -1.4426950216293334961 ;  /* 0xbfb8aa3b3f2b7820 */ /* 0x000fcc0000410000 */
[----:B------:R-:W1:Y:S01]  /*1eb0*/  MUFU.EX2 R43, R43 ;  /* 0x0000002b002b7308 */ /* 0x000e620000000800 */
[----:B0-----:R-:W-:Y:S01]  /*1ec0*/  FADD.FTZ R35, -R60, 1 ;  /* 0x3f8000003c237421 */ /* 0x001fe20000010100 */
[----:B------:R-:W-:-:S03]  /*1ed0*/  FMUL.FTZ R32, R69, R60 ;  /* 0x0000003c45207220 */ /* 0x000fc60000410000 */
[----:B------:R-:W-:-:S04]  /*1ee0*/  FFMA.FTZ R35, R42, R35, 1 ;  /* 0x3f8000002a237423 */ /* 0x000fc80000010023 */
[----:B------:R-:W-:Y:S01]  /*1ef0*/  FMUL.FTZ R32, R32, R35 ;  /* 0x0000002320207220 */ /* 0x000fe20000410000 */
[----:B-1----:R-:W-:Y:S01]  /*1f00*/  FADD.FTZ R42, R43, 1 ;  /* 0x3f8000002b2a7421 */ /* 0x002fe20000010000 */
[----:B------:R-:W-:Y:S01]  /*1f10*/  FFMA.FTZ R43, R25, R34, RZ ;  /* 0x00000022192b7223 */ /* 0x000fe200000100ff */
[----:B------:R-:W-:Y:S01]  /*1f20*/  FMUL.FTZ R35, R23, R30 ;  /* 0x0000001e17237220 */ /* 0x000fe20000410000 */
[----:B------:R-:W-:-:S03]  /*1f30*/  FADD.FTZ R34, RZ, R34 ;  /* 0x00000022ff227221 */ /* 0x000fc60000010000 */
[----:B------:R-:W0:Y:S01]  /*1f40*/  MUFU.RCP R42, R42 ;  /* 0x0000002a002a7308 */ /* 0x000e220000001000 */
[----:B------:R-:W-:Y:S01]  /*1f50*/  FFMA.FTZ R60, R24, R35, R43 ;  /* 0x00000023183c7223 */ /* 0x000fe2000001002b */
[----:B------:R-:W-:Y:S01]  /*1f60*/  SHF.L.U32 R43, R54, 0x10, RZ ;  /* 0x00000010362b7819 */ /* 0x000fe200000006ff */
[----:B------:R-:W-:-:S04]  /*1f70*/  FADD.FTZ R35, R35, R34 ;  /* 0x0000002223237221 */ /* 0x000fc80000010000 */
[----:B0-----:R-:W-:Y:S01]  /*1f80*/  FMUL.FTZ R34, R43, R42 ;  /* 0x0000002a2b227220 */ /* 0x001fe20000410000 */
[----:B------:R-:W-:Y:S01]  /*1f90*/  FADD.FTZ R68, -R42, 1 ;  /* 0x3f8000002a447421 */ /* 0x000fe20000010100 */
[----:B------:R-:W-:Y:S01]  /*1fa0*/  FFMA.FTZ R42, R25, R31, RZ ;  /* 0x0000001f192a7223 */ /* 0x000fe200000100ff */
[----:B------:R-:W-:Y:S01]  /*1fb0*/  SHF.L.U32 R25, R10, 0x10, RZ ;  /* 0x000000100a197819 */ /* 0x000fe200000006ff */
[----:B------:R-:W-:Y:S01]  /*1fc0*/  FMUL.FTZ R43, R22, R62 ;  /* 0x0000003e162b7220 */ /* 0x000fe20000410000 */
[----:B------:R-:W-:Y:S01]  /*1fd0*/  FFMA.FTZ R63, R63, R68, 1 ;  /* 0x3f8000003f3f7423 */ /* 0x000fe20000010044 */
[C---:B------:R-:W-:Y:S01]  /*1fe0*/  FFMA.FTZ R42, R27.reuse, R62, R42 ;  /* 0x0000003e1b2a7223 */ /* 0x040fe2000001002a */
[----:B------:R-:W-:Y:S01]  /*1ff0*/  FADD.FTZ R31, RZ, R31 ;  /* 0x0000001fff1f7221 */ /* 0x000fe20000010000 */
[----:B------:R-:W-:Y:S01]  /*2000*/  FADD.FTZ R68, -R18, R25 ;  /* 0x0000001912447221 */ /* 0x000fe20000010100 */
[----:B------:R-:W-:Y:S01]  /*2010*/  FFMA.FTZ R60, R27, R43, R60 ;  /* 0x0000002b1b3c7223 */ /* 0x000fe2000001003c */
[----:B------:R-:W-:Y:S01]  /*2020*/  FMUL.FTZ R34, R34, R63 ;  /* 0x0000003f22227220 */ /* 0x000fe20000410000 */
[----:B------:R-:W-:Y:S01]  /*2030*/  FADD.FTZ R31, R31, R62 ;  /* 0x0000003e1f1f7221 */ /* 0x000fe20000010000 */
[----:B------:R-:W-:Y:S01]  /*2040*/  FMUL.FTZ R25, R68, R59 ;  /* 0x0000003b44197220 */ /* 0x000fe20000410000 */
[----:B------:R-:W-:Y:S01]  /*2050*/  FADD.FTZ R62, R35, R43 ;  /* 0x0000002b233e7221 */ /* 0x000fe20000010000 */
[----:B------:R-:W-:Y:S01]  /*2060*/  SHF.L.U32 R35, R11, 0x10, RZ ;  /* 0x000000100b237819 */ /* 0x000fe200000006ff */
[----:B------:R-:W-:Y:S01]  /*2070*/  FFMA.FTZ R42, R29, R32, R42 ;  /* 0x000000201d2a7223 */ /* 0x000fe2000001002a */
[----:B------:R-:W-:Y:S01]  /*2080*/  FFMA.FTZ R27, R22, R25, R20 ;  /* 0x00000019161b7223 */ /* 0x000fe20000010014 */
[----:B------:R-:W-:-:S03]  /*2090*/  SHF.L.U32 R43, R51, 0x10, RZ ;  /* 0x00000010332b7819 */ /* 0x000fc600000006ff */
[----:B------:R-:W-:-:S06]  /*20a0*/  FMUL.FTZ R63, R27, -1.4426950216293334961 ;  /* 0xbfb8aa3b1b3f7820 */ /* 0x000fcc0000410000 */
[----:B------:R-:W0:Y:S02]  /*20b0*/  MUFU.EX2 R63, R63 ;  /* 0x0000003f003f7308 */ /* 0x000e240000000800 */
[----:B0-----:R-:W-:-:S06]  /*20c0*/  FADD.FTZ R68, R63, 1 ;  /* 0x3f8000003f447421 */ /* 0x001fcc0000010000 */
[----:B------:R-:W0:Y:S02]  /*20d0*/  MUFU.RCP R68, R68 ;  /* 0x0000004400447308 */ /* 0x000e240000001000 */
[----:B0-----:R-:W-:Y:S01]  /*20e0*/  FADD.FTZ R70, -R68, 1 ;  /* 0x3f80000044467421 */ /* 0x001fe20000010100 */
[----:B------:R-:W-:Y:S01]  /*20f0*/  FMUL.FTZ R35, R35, R68 ;  /* 0x0000004423237220 */ /* 0x000fe20000410000 */
[----:B------:R-:W-:Y:S02]  /*2100*/  SHF.L.U32 R68, R52, 0x10, RZ ;  /* 0x0000001034447819 */ /* 0x000fe400000006ff */
[----:B------:R-:W-:-:S04]  /*2110*/  FFMA.FTZ R70, R27, R70, 1 ;  /* 0x3f8000001b467423 */ /* 0x000fc80000010046 */
[----:B------:R-:W-:Y:S01]  /*2120*/  FMUL.FTZ R27, R35, R70 ;  /* 0x00000046231b7220 */ /* 0x000fe20000410000 */
[----:B------:R-:W-:Y:S01]  /*2130*/  FFMA.FTZ R35, R24, R30, RZ ;  /* 0x0000001e18237223 */ /* 0x000fe200000100ff */
[----:B------:R-:W-:Y:S01]  /*2140*/  FADD.FTZ R30, RZ, R30 ;  /* 0x0000001eff1e7221 */ /* 0x000fe20000010000 */
[----:B------:R-:W-:Y:S01]  /*2150*/  FADD.FTZ R24, -R18, R43 ;  /* 0x0000002b12187221 */ /* 0x000fe20000010100 */
[----:B------:R-:W-:Y:S01]  /*2160*/  FFMA.FTZ R42, R25, R27, R42 ;  /* 0x0000001b192a7223 */ /* 0x000fe2000001002a */
[-C--:B------:R-:W-:Y:S01]  /*2170*/  FFMA.FTZ R35, R26, R33.reuse, R35 ;  /* 0x000000211a237223 */ /* 0x080fe20000010023 */
[----:B------:R-:W-:Y:S01]  /*2180*/  FADD.FTZ R43, R30, R33 ;  /* 0x000000211e2b7221 */ /* 0x000fe20000010000 */
[----:B------:R-:W-:Y:S01]  /*2190*/  FMUL.FTZ R33, R23, R33 ;  /* 0x0000002117217220 */ /* 0x000fe20000410000 */
[----:B------:R-:W-:Y:S01]  /*21a0*/  FMUL.FTZ R24, R24, R59 ;  /* 0x0000003b18187220 */ /* 0x000fe20000410000 */
[----:B------:R-:W-:Y:S01]  /*21b0*/  FFMA.FTZ R35, R28, R34, R35 ;  /* 0x000000221c237223 */ /* 0x000fe20000010023 */
[----:B------:R-:W-:Y:S01]  /*21c0*/  FADD.FTZ R43, R43, R34 ;  /* 0x000000222b2b7221 */ /* 0x000fe20000010000 */
[----:B------:R-:W-:Y:S01]  /*21d0*/  FFMA.FTZ R30, R26, R33, R60 ;  /* 0x000000211a1e7223 */ /* 0x000fe2000001003c */
[----:B------:R-:W-:Y:S01]  /*21e0*/  FFMA.FTZ R26, R23, R24, R21 ;  /* 0x00000018171a7223 */ /* 0x000fe20000010015 */
[----:B------:R-:W-:-:S03]  /*21f0*/  FADD.FTZ R62, R33, R62 ;  /* 0x0000003e213e7221 */ /* 0x000fc60000010000 */
[----:B------:R-:W-:-:S06]  /*2200*/  FMUL.FTZ R60, R26, -1.4426950216293334961 ;  /* 0xbfb8aa3b1a3c7820 */ /* 0x000fcc0000410000 */
[----:B------:R-:W0:Y:S02]  /*2210*/  MUFU.EX2 R60, R60 ;  /* 0x0000003c003c7308 */ /* 0x000e240000000800 */
[----:B0-----:R-:W-:Y:S01]  /*2220*/  FADD.FTZ R63, R60, 1 ;  /* 0x3f8000003c3f7421 */ /* 0x001fe20000010000 */
[----:B------:R-:W-:-:S04]  /*2230*/  FADD.FTZ R60, R31, R32 ;  /* 0x000000201f3c7221 */ /* 0x000fc80000010000 */
[----:B------:R-:W-:Y:S01]  /*2240*/  FADD.FTZ R60, R60, R27 ;  /* 0x0000001b3c3c7221 */ /* 0x000fe20000010000 */
[----:B------:R-:W0:Y:S02]  /*2250*/  MUFU.RCP R63, R63 ;  /* 0x0000003f003f7308 */ /* 0x000e240000001000 */
[----:B0-----:R-:W-:Y:S01]  /*2260*/  FADD.FTZ R69, -R63, 1 ;  /* 0x3f8000003f457421 */ /* 0x001fe20000010100 */
[----:B------:R-:W-:-:S03]  /*2270*/  FMUL.FTZ R33, R68, R63 ;  /* 0x0000003f44217220 */ /* 0x000fc60000410000 */
[----:B------:R-:W-:-:S04]  /*2280*/  FFMA.FTZ R26, R26, R69, 1 ;  /* 0x3f8000001a1a7423 */ /* 0x000fc80000010045 */
[----:B------:R-:W-:Y:S01]  /*2290*/  FMUL.FTZ R26, R33, R26 ;  /* 0x0000001a211a7220 */ /* 0x000fe20000410000 */
[----:B------:R-:W-:-:S03]  /*22a0*/  SHF.L.U32 R33, R12, 0x10, RZ ;  /* 0x000000100c217819 */ /* 0x000fc600000006ff */
[----:B------:R-:W-:Y:S01]  /*22b0*/  FADD.FTZ R43, R43, R26 ;  /* 0x0000001a2b2b7221 */ /* 0x000fe20000010000 */
[----:B------:R-:W-:Y:S01]  /*22c0*/  FFMA.FTZ R35, R24, R26, R35 ;  /* 0x0000001a18237223 */ /* 0x000fe20000010023 */
[----:B------:R-:W-:Y:S01]  /*22d0*/  FADD.FTZ R68, -R18, R33 ;  /* 0x0000002112447221 */ /* 0x000fe20000010100 */
[----:B------:R-:W-:-:S03]  /*22e0*/  FMUL.FTZ R33, R22, R32 ;  /* 0x0000002016217220 */ /* 0x000fc60000410000 */
[----:B------:R-:W-:Y:S01]  /*22f0*/  FMUL.FTZ R31, R68, R59 ;  /* 0x0000003b441f7220 */ /* 0x000fe20000410000 */
[----:B------:R-:W-:Y:S01]  /*2300*/  FFMA.FTZ R32, R29, R33, R30 ;  /* 0x000000211d207223 */ /* 0x000fe2000001001e */
[----:B------:R-:W-:Y:S01]  /*2310*/  SHF.L.U32 R68, R13, 0x10, RZ ;  /* 0x000000100d447819 */ /* 0x000fe200000006ff */
[----:B------:R-:W-:Y:S01]  /*2320*/  FADD.FTZ R62, R62, R33 ;  /* 0x000000213e3e7221 */ /* 0x000fe20000010000 */
[----:B------:R-:W-:-:S04]  /*2330*/  FFMA.FTZ R29, R22, R31, R20 ;  /* 0x0000001f161d7223 */ /* 0x000fc80000010014 */
[----:B------:R-:W-:-:S06]  /*2340*/  FMUL.FTZ R30, R29, -1.4426950216293334961 ;  /* 0xbfb8aa3b1d1e7820 */ /* 0x000fcc0000410000 */
[----:B------:R-:W0:Y:S02]  /*2350*/  MUFU.EX2 R30, R30 ;  /* 0x0000001e001e7308 */ /* 0x000e240000000800 */
[----:B0-----:R-:W-:-:S06]  /*2360*/  FADD.FTZ R63, R30, 1 ;  /* 0x3f8000001e3f7421 */ /* 0x001fcc0000010000 */
[----:B------:R-:W0:Y:S02]  /*2370*/  MUFU.RCP R63, R63 ;  /* 0x0000003f003f7308 */ /* 0x000e240000001000 */
[----:B0-----:R-:W-:Y:S01]  /*2380*/  FMUL.FTZ R33, R68, R63 ;  /* 0x0000003f44217220 */ /* 0x001fe20000410000 */
[----:B------:R-:W-:-:S04]  /*2390*/  FADD.FTZ R68, -R63, 1 ;  /* 0x3f8000003f447421 */ /* 0x000fc80000010100 */
        /* <DEDUP_REMOVED lines=76> */
[-C--:B------:R-:W-:Y:S01]  /*2860*/  FFMA.FTZ R42, R29, R31.reuse, R42 ;  /* 0x0000001f1d2a7223 */ /* 0x080fe2000001002a */
[----:B------:R-:W-:Y:S01]  /*2870*/  FADD.FTZ R68, -R18, R33 ;  /* 0x0000002112447221 */ /* 0x000fe20000010100 */
[----:B------:R-:W-:Y:S01]  /*2880*/  FMUL.FTZ R33, R23, R28 ;  /* 0x0000001c17217220 */ /* 0x000fe20000410000 */
[----:B------:R-:W-:Y:S02]  /*2890*/  FMUL.FTZ R31, R22, R31 ;  /* 0x0000001f161f7220 */ /* 0x000fe40000410000 */
        /* <DEDUP_REMOVED lines=14> */
[----:B------:R-:W-:Y:S01]  /*2980*/  FFMA.FTZ R35, R28, R30, R35 ;  /* 0x0000001e1c237223 */ /* 0x000fe20000010023 */
[----:B------:R-:W-:Y:S01]  /*2990*/  FADD.FTZ R43, R43, R30 ;  /* 0x0000001e2b2b7221 */ /* 0x000fe20000010000 */
        /* <DEDUP_REMOVED lines=15> */
[----:B------:R-:W-:-:S05]  /*2a90*/  SHF.L.U32 R33, R19, 0x10, RZ ;  /* 0x0000001013217819 */ /* 0x000fca00000006ff */
[----:B------:R-:W-:Y:S01]  /*2aa0*/  FADD.FTZ R68, -R18, R33 ;  /* 0x0000002112447221 */ /* 0x000fe20000010100 */
[----:B------:R-:W-:-:S03]  /*2ab0*/  FMUL.FTZ R33, R23, R24 ;  /* 0x0000001817217220 */ /* 0x000fc60000410000 */
[----:B------:R-:W-:Y:S01]  /*2ac0*/  FMUL.FTZ R32, R68, R59 ;  /* 0x0000003b44207220 */ /* 0x000fe20000410000 */
[----:B------:R-:W-:Y:S01]  /*2ad0*/  FFMA.FTZ R34, R26, R33, R34 ;  /* 0x000000211a227223 */ /* 0x000fe20000010022 */
[----:B------:R-:W-:Y:S01]  /*2ae0*/  FADD.FTZ R62, R33, R62 ;  /* 0x0000003e213e7221 */ /* 0x000fe20000010000 */
[----:B------:R-:W-:Y:S01]  /*2af0*/  SHF.L.U32 R68, R44, 0x10, RZ ;  /* 0x000000102c447819 */ /* 0x000fe200000006ff */
[----:B------:R-:W-:Y:S01]  /*2b00*/  FFMA.FTZ R24, R23, R32, R21 ;  /* 0x0000002017187223 */ /* 0x000fe20000010015 */
[----:B------:R-:W-:Y:S01]  /*2b10*/  FFMA.FTZ R34, R29, R31, R34 ;  /* 0x0000001f1d227223 */ /* 0x000fe20000010022 */
[----:B------:R-:W-:Y:S01]  /*2b20*/  FADD.FTZ R62, R62, R31 ;  /* 0x0000001f3e3e7221 */ /* 0x000fe20000010000 */
[----:B------:R-:W-:Y:S01]  /*2b30*/  FMUL.FTZ R29, R23, R30 ;  /* 0x0000001e171d7220 */ /* 0x000fe20000410000 */
[----:B------:R-:W-:-:S03]  /*2b40*/  FMUL.FTZ R26, R24, -1.4426950216293334961 ;  /* 0xbfb8aa3b181a7820 */ /* 0x000fc60000410000 */
[----:B------:R-:W-:Y:S01]  /*2b50*/  FFMA.FTZ R34, R28, R29, R34 ;  /* 0x0000001d1c227223 */ /* 0x000fe20000010022 */
[----:B------:R-:W-:Y:S01]  /*2b60*/  FADD.FTZ R62, R29, R62 ;  /* 0x0000003e1d3e7221 */ /* 0x000fe20000010000 */
[----:B------:R-:W-:Y:S01]  /*2b70*/  FMUL.FTZ R29, R22, R27 ;  /* 0x0000001b161d7220 */ /* 0x000fe20000410000 */
[----:B------:R-:W0:Y:S03]  /*2b80*/  MUFU.EX2 R26, R26 ;  /* 0x0000001a001a7308 */ /* 0x000e260000000800 */
[----:B------:R-:W-:Y:S01]  /*2b90*/  FFMA.FTZ R31, R25, R29, R34 ;  /* 0x0000001d191f7223 */ /* 0x000fe20000010022 */
[----:B------:R-:W-:Y:S01]  /*2ba0*/  FADD.FTZ R62, R62, R29 ;  /* 0x0000001d3e3e7221 */ /* 0x000fe20000010000 */
[----:B0-----:R-:W-:Y:S01]  /*2bb0*/  FADD.FTZ R63, R26, 1 ;  /* 0x3f8000001a3f7421 */ /* 0x001fe20000010000 */
[----:B------:R-:W-:-:S05]  /*2bc0*/  FADD.FTZ R26, R60, R27 ;  /* 0x0000001b3c1a7221 */ /* 0x000fca0000010000 */
[----:B------:R-:W0:Y:S02]  /*2bd0*/  MUFU.RCP R63, R63 ;  /* 0x0000003f003f7308 */ /* 0x000e240000001000 */
[----:B0-----:R-:W-:Y:S01]  /*2be0*/  FADD.FTZ R69, -R63, 1 ;  /* 0x3f8000003f457421 */ /* 0x001fe20000010100 */
[----:B------:R-:W-:-:S03]  /*2bf0*/  FMUL.FTZ R33, R68, R63 ;  /* 0x0000003f44217220 */ /* 0x000fc60000410000 */
[----:B------:R-:W-:-:S04]  /*2c00*/  FFMA.FTZ R24, R24, R69, 1 ;  /* 0x3f80000018187423 */ /* 0x000fc80000010045 */
[----:B------:R-:W-:Y:S01]  /*2c10*/  FMUL.FTZ R68, R33, R24 ;  /* 0x0000001821447220 */ /* 0x000fe20000410000 */
[----:B------:R-:W-:-:S03]  /*2c20*/  FFMA.FTZ R24, R25, R27, R42 ;  /* 0x0000001b19187223 */ /* 0x000fc6000001002a */
[-C--:B------:R-:W-:Y:S01]  /*2c30*/  FMUL.FTZ R29, R23, R68.reuse ;  /* 0x00000044171d7220 */ /* 0x080fe20000410000 */
[C---:B------:R-:W-:Y:S01]  /*2c40*/  FFMA.FTZ R25, R32.reuse, R68, R35 ;  /* 0x0000004420197223 */ /* 0x040fe20000010023 */
[----:B------:R-:W-:Y:S02]  /*2c50*/  FADD.FTZ R27, R43, R68 ;  /* 0x000000442b1b7221 */ /* 0x000fe40000010000 */
[----:B------:R-:W-:Y:S01]  /*2c60*/  FFMA.FTZ R31, R32, R29, R31 ;  /* 0x0000001d201f7223 */ /* 0x000fe2000001001f */
[----:B------:R-:W-:-:S07]  /*2c70*/  FADD.FTZ R28, R29, R62 ;  /* 0x0000003e1d1c7221 */ /* 0x000fce0000010000 */
.L_x_3:
[----:B------:R-:W-:Y:S01]  /*2c80*/  MOV R30, R28 ;  /* 0x0000001c001e7202 */ /* 0x000fe20000000f00 */
[----:B------:R-:W0:Y:S01]  /*2c90*/  S2R R60, SR_TID.X ;  /* 0x00000000003c7919 */ /* 0x000e220000002100 */
[C---:B------:R-:W-:Y:S01]  /*2ca0*/  ISETP.GT.AND P0, PT, R0.reuse, 0x1e, PT ;  /* 0x0000001e0000780c */ /* 0x040fe20003f04270 */
[----:B------:R-:W1:Y:S01]  /*2cb0*/  S2UR UR8, SR_CgaCtaId ;  /* 0x00000000000879c3 */ /* 0x000e620000008800 */
[----:B------:R-:W-:Y:S01]  /*2cc0*/  UMOV UR5, 0x400 ;  /* 0x0000040000057882 */ /* 0x000fe20000000000 */
[----:B------:R-:W2:Y:S01]  /*2cd0*/  SHFL.DOWN PT, R28, R31, 0x1, 0x1f ;  /* 0x08201f001f1c7f89 */ /* 0x000ea200000e0000 */
[----:B------:R-:W-:Y:S01]  /*2ce0*/  UIADD3 UR4, UPT, UPT, UR5, 0xd0, URZ ;  /* 0x000000d005047890 */ /* 0x000fe2000fffe0ff */
[----:B------:R-:W-:Y:S01]  /*2cf0*/  ISETP.GT.AND P2, PT, R0, 0xf, PT ;  /* 0x0000000f0000780c */ /* 0x000fe20003f44270 */
[----:B------:R-:W-:Y:S01]  /*2d00*/  BSSY.RECONVERGENT B0, `(.L_x_4) ;  /* 0x0000025000007945 */ /* 0x000fe20003800200 */
[----:B------:R-:W3:Y:S01]  /*2d10*/  SHFL.DOWN PT, R29, R30, 0x1, 0x1f ;  /* 0x08201f001e1d7f89 */ /* 0x000ee200000e0000 */
[----:B-1----:R-:W-:-:S05]  /*2d20*/  ULEA UR4, UR8, UR4, 0x18 ;  /* 0x0000000408047291 */ /* 0x002fca000f8ec0ff */
[----:B--2---:R-:W-:Y:S01]  /*2d30*/  @!P0 FADD.FTZ R31, R28, R31 ;  /* 0x0000001f1c1f8221 */ /* 0x004fe20000010000 */
[----:B---3--:R-:W-:-:S04]  /*2d40*/  @!P0 FADD.FTZ R30, R29, R30 ;  /* 0x0000001e1d1e8221 */ /* 0x008fc80000010000 */
[----:B------:R-:W1:Y:S01]  /*2d50*/  SHFL.DOWN PT, R28, R31, 0x2, 0x1f ;  /* 0x08401f001f1c7f89 */ /* 0x000e6200000e0000 */
[----:B------:R-:W-:Y:S02]  /*2d60*/  ISETP.GT.AND P0, PT, R0, 0x1d, PT ;  /* 0x0000001d0000780c */ /* 0x000fe40003f04270 */
[C---:B0-----:R-:W-:Y:S01]  /*2d70*/  LEA R62, R60.reuse, UR4, 0x4 ;  /* 0x000000043c3e7c11 */ /* 0x041fe2000f8e20ff */
[----:B------:R-:W0:Y:S01]  /*2d80*/  SHFL.DOWN PT, R29, R30, 0x2, 0x1f ;  /* 0x08401f001e1d7f89 */ /* 0x000e2200000e0000 */
[C---:B------:R-:W-:Y:S02]  /*2d90*/  ISETP.NE.AND P1, PT, R60.reuse, RZ, PT ;  /* 0x000000ff3c00720c */ /* 0x040fe40003f25270 */
[----:B------:R-:W-:Y:S01]  /*2da0*/  ISETP.GT.U32.AND P3, PT, R60, 0x4f, PT ;  /* 0x0000004f3c00780c */ /* 0x000fe20003f64070 */
[----:B------:R-:W-:Y:S06]  /*2db0*/  STS.128 [R62], R24 ;  /* 0x000000183e007388 */ /* 0x000fec0000000c00 */
[----:B-1----:R-:W-:Y:S01]  /*2dc0*/  @!P0 FADD.FTZ R31, R31, R28 ;  /* 0x0000001c1f1f8221 */ /* 0x002fe20000010000 */
[----:B0-----:R-:W-:-:S04]  /*2dd0*/  @!P0 FADD.FTZ R30, R30, R29 ;  /* 0x0000001d1e1e8221 */ /* 0x001fc80000010000 */
[----:B------:R-:W0:Y:S01]  /*2de0*/  SHFL.DOWN PT, R28, R31, 0x4, 0x1f ;  /* 0x08801f001f1c7f89 */ /* 0x000e2200000e0000 */
[----:B------:R-:W-:-:S03]  /*2df0*/  ISETP.GT.AND P0, PT, R0, 0x1b, PT ;  /* 0x0000001b0000780c */ /* 0x000fc60003f04270 */
[----:B------:R-:W1:Y:S10]  /*2e00*/  SHFL.DOWN PT, R29, R30, 0x4, 0x1f ;  /* 0x08801f001e1d7f89 */ /* 0x000e7400000e0000 */
[----:B0-----:R-:W-:Y:S01]  /*2e10*/  @!P0 FADD.FTZ R31, R31, R28 ;  /* 0x0000001c1f1f8221 */ /* 0x001fe20000010000 */
[----:B-1----:R-:W-:-:S04]  /*2e20*/  @!P0 FADD.FTZ R30, R30, R29 ;  /* 0x0000001d1e1e8221 */ /* 0x002fc80000010000 */
[----:B------:R-:W0:Y:S01]  /*2e30*/  SHFL.DOWN PT, R28, R31, 0x8, 0x1f ;  /* 0x09001f001f1c7f89 */ /* 0x000e2200000e0000 */
[----:B------:R-:W-:-:S03]  /*2e40*/  ISETP.GT.AND P0, PT, R0, 0x17, PT ;  /* 0x000000170000780c */ /* 0x000fc60003f04270 */
[----:B------:R-:W1:Y:S01]  /*2e50*/  SHFL.DOWN PT, R29, R30, 0x8, 0x1f ;  /* 0x09001f001e1d7f89 */ /* 0x000e6200000e0000 */
[----:B0-----:R-:W-:Y:S01]  /*2e60*/  FADD.FTZ R32, R31, R28 ;  /* 0x0000001c1f207221 */ /* 0x001fe20000010000 */
[----:B-1----:R-:W-:-:S04]  /*2e70*/  FADD.FTZ R29, R30, R29 ;  /* 0x0000001d1e1d7221 */ /* 0x002fc80000010000 */
[----:B------:R-:W-:Y:S02]  /*2e80*/  FSEL R42, R31, R32, P0 ;  /* 0x000000201f2a7208 */ /* 0x000fe40000000000 */
[----:B------:R-:W-:-:S03]  /*2e90*/  FSEL R43, R30, R29, P0 ;  /* 0x0000001d1e2b7208 */ /* 0x000fc60000000000 */
[----:B------:R0:W1:Y:S04]  /*2ea0*/  SHFL.DOWN PT, R31, R42, 0x10, 0x1f ;  /* 0x0a001f002a1f7f89 */ /* 0x00006800000e0000 */
[----:B------:R0:W2:Y:S01]  /*2eb0*/  SHFL.DOWN PT, R30, R43, 0x10, 0x1f ;  /* 0x0a001f002b1e7f89 */ /* 0x0000a200000e0000 */
[----:B------:R-:W-:Y:S05]  /*2ec0*/  @P2 BRA `(.L_x_5) ;  /* 0x0000000000202947 */ /* 0x000fea0003800000 */
[----:B------:R-:W-:Y:S01]  /*2ed0*/  ISETP.NE.AND P0, PT, R0, RZ, PT ;  /* 0x000000ff0000720c */ /* 0x000fe20003f05270 */
[----:B01----:R-:W-:Y:S01]  /*2ee0*/  FADD.FTZ R42, R32, R31 ;  /* 0x0000001f202a7221 */ /* 0x003fe20000010000 */
[----:B--2---:R-:W-:-:S11]  /*2ef0*/  FADD.FTZ R43, R29, R30 ;  /* 0x0000001e1d2b7221 */ /* 0x004fd60000010000 */
[----:B------:R-:W-:Y:S01]  /*2f00*/  VOTEU.ALL UP0, P0 ;  /* 0x0000000000ff7886 */ /* 0x000fe20000000000 */
[----:B------:R-:W-:-:S04]  /*2f10*/  @!P0 SHF.R.U32.HI R28, RZ, 0x2, R60 ;  /* 0x00000002ff1c8819 */ /* 0x000fc8000001163c */
[----:B------:R-:W-:Y:S01]  /*2f20*/  @!UP0 ULEA UR4, UR8, UR5, 0x18 ;  /* 0x0000000508048291 */ /* 0x000fe2000f8ec0ff */
[----:B------:R-:W-:-:S08]  /*2f30*/  @!P0 LOP3.LUT R28, R28, 0xf8, RZ, 0xc0, !PT ;  /* 0x000000f81c1c8812 */ /* 0x000fd000078ec0ff */
[----:B------:R3:W-:Y:S03]  /*2f40*/  @!P0 STS.64 [R28+UR4+0x18], R42 ;  /* 0x0000182a1c008988 */ /* 0x0007e60008000a04 */
.L_x_5:
[----:B------:R-:W-:Y:S05]  /*2f50*/  BSYNC.RECONVERGENT B0 ;  /* 0x0000000000007941 */ /* 0x000fea0003800200 */
.L_x_4:
[----:B------:R-:W-:Y:S06]  /*2f60*/  BAR.SYNC.DEFER_BLOCKING 0x0 ;  /* 0x0000000000007b1d */ /* 0x000fec0000010000 */
[----:B------:R-:W-:Y:S04]  /*2f70*/  BSSY.RECONVERGENT B0, `(.L_x_6) ;  /* 0x0000033000007945 */ /* 0x000fe80003800200 */
[----:B------:R-:W-:Y:S05]  /*2f80*/  @P1 BRA `(.L_x_7) ;  /* 0x0000000000c41947 */ /* 0x000fea0003800000 */
[----:B------:R-:W-:-:S09]  /*2f90*/  ULEA UR4, UR8, UR5, 0x18 ;  /* 0x0000000508047291 */ /* 0x000fd2000f8ec0ff */
[----:B-123--:R-:W1:Y:S04]  /*2fa0*/  LDS.128 R28, [UR4+0x20] ;  /* 0x00002004ff1c7984 */ /* 0x00ee680008000c00 */
[----:B------:R-:W2:Y:S01]  /*2fb0*/  LDS.128 R32, [UR4+0x30] ;  /* 0x00003004ff207984 */ /* 0x000ea20008000c00 */
[----:B-1----:R-:W-:Y:S01]  /*2fc0*/  FADD.FTZ R63, R42, R28 ;  /* 0x0000001c2a3f7221 */ /* 0x002fe20000010000 */
[----:B------:R-:W-:-:S03]  /*2fd0*/  FADD.FTZ R28, R43, R29 ;  /* 0x0000001d2b1c7221 */ /* 0x000fc60000010000 */
[----:B------:R-:W-:Y:S01]  /*2fe0*/  FADD.FTZ R63, R63, R30 ;  /* 0x0000001e3f3f7221 */ /* 0x000fe20000010000 */
[----:B------:R-:W-:-:S03]  /*2ff0*/  FADD.FTZ R28, R28, R31 ;  /* 0x0000001f1c1c7221 */ /* 0x000fc60000010000 */
[----:B--2---:R-:W-:Y:S01]  /*3000*/  FADD.FTZ R63, R63, R32 ;  /* 0x000000203f3f7221 */ /* 0x004fe20000010000 */
[----:B------:R-:W-:Y:S02]  /*3010*/  FADD.FTZ R32, R28, R33 ;  /* 0x000000211c207221 */ /* 0x000fe40000010000 */
[----:B------:R-:W1:Y:S01]  /*3020*/  LDS.128 R28, [UR4+0x40] ;  /* 0x00004004ff1c7984 */ /* 0x000e620008000c00 */
[----:B------:R-:W-:Y:S01]  /*3030*/  FADD.FTZ R63, R63, R34 ;  /* 0x000000223f3f7221 */ /* 0x000fe20000010000 */
[----:B0-----:R-:W-:Y:S02]  /*3040*/  FADD.FTZ R42, R32, R35 ;  /* 0x00000023202a7221 */ /* 0x001fe40000010000 */
[----:B------:R-:W0:Y:S01]  /*3050*/  LDS.128 R32, [UR4+0x50] ;  /* 0x00005004ff207984 */ /* 0x000e220008000c00 */
[----:B-1----:R-:W-:Y:S01]  /*3060*/  FADD.FTZ R63, R63, R28 ;  /* 0x0000001c3f3f7221 */ /* 0x002fe20000010000 */
[----:B------:R-:W-:-:S03]  /*3070*/  FADD.FTZ R42, R42, R29 ;  /* 0x0000001d2a2a7221 */ /* 0x000fc60000010000 */
[----:B------:R-:W-:Y:S01]  /*3080*/  FADD.FTZ R63, R63, R30 ;  /* 0x0000001e3f3f7221 */ /* 0x000fe20000010000 */
[----:B------:R-:W-:Y:S02]  /*3090*/  FADD.FTZ R42, R42, R31 ;  /* 0x0000001f2a2a7221 */ /* 0x000fe40000010000 */
[----:B------:R-:W1:Y:S01]  /*30a0*/  LDS.128 R28, [UR4+0x60] ;  /* 0x00006004ff1c7984 */ /* 0x000e620008000c00 */
[----:B0-----:R-:W-:Y:S01]  /*30b0*/  FADD.FTZ R63, R63, R32 ;  /* 0x000000203f3f7221 */ /* 0x001fe20000010000 */
[----:B------:R-:W-:-:S03]  /*30c0*/  FADD.FTZ R42, R42, R33 ;  /* 0x000000212a2a7221 */ /* 0x000fc60000010000 */
[----:B------:R-:W-:Y:S01]  /*30d0*/  FADD.FTZ R63, R63, R34 ;  /* 0x000000223f3f7221 */ /* 0x000fe20000010000 */
[----:B------:R-:W-:Y:S02]  /*30e0*/  FADD.FTZ R42, R42, R35 ;  /* 0x000000232a2a7221 */ /* 0x000fe40000010000 */
        /* <DEDUP_REMOVED lines=17> */
[----:B------:R-:W-:Y:S02]  /*3200*/  FADD.FTZ R32, R42, R33 ;  /* 0x000000212a207221 */ /* 0x000fe40000010000 */
[----:B------:R-:W0:Y:S01]  /*3210*/  LDS.64 R42, [UR4+0xb0] ;  /* 0x0000b004ff2a7984 */ /* 0x000e220008000a00 */
[----:B------:R-:W-:Y:S01]  /*3220*/  FADD.FTZ R63, R63, R34 ;  /* 0x000000223f3f7221 */ /* 0x000fe20000010000 */
[----:B------:R-:W-:-:S03]  /*3230*/  FADD.FTZ R32, R32, R35 ;  /* 0x0000002320207221 */ /* 0x000fc60000010000 */
[----:B-1----:R-:W-:Y:S01]  /*3240*/  FADD.FTZ R63, R63, R28 ;  /* 0x0000001c3f3f7221 */ /* 0x002fe20000010000 */
[----:B------:R-:W-:-:S03]  /*3250*/  FADD.FTZ R32, R32, R29 ;  /* 0x0000001d20207221 */ /* 0x000fc60000010000 */
[----:B------:R-:W-:Y:S01]  /*3260*/  FADD.FTZ R63, R63, R30 ;  /* 0x0000001e3f3f7221 */ /* 0x000fe20000010000 */
[----:B------:R-:W-:-:S03]  /*3270*/  FADD.FTZ R32, R32, R31 ;  /* 0x0000001f20207221 */ /* 0x000fc60000010000 */
[----:B0-----:R-:W-:Y:S01]  /*3280*/  FADD.FTZ R42, R63, R42 ;  /* 0x0000002a3f2a7221 */ /* 0x001fe20000010000 */
[----:B------:R-:W-:-:S07]  /*3290*/  FADD.FTZ R43, R32, R43 ;  /* 0x0000002b202b7221 */ /* 0x000fce0000010000 */
.L_x_7:
[----:B------:R-:W-:Y:S05]  /*32a0*/  BSYNC.RECONVERGENT B0 ;  /* 0x0000000000007941 */ /* 0x000fea0003800200 */
.L_x_6:
[----:B------:R-:W-:Y:S06]  /*32b0*/  BAR.SYNC.DEFER_BLOCKING 0x0 ;  /* 0x0000000000007b1d */ /* 0x000fec0000010000 */
[----:B------:R-:W-:Y:S04]  /*32c0*/  BSSY.RECONVERGENT B0, `(.L_x_8) ;  /* 0x0000025000007945 */ /* 0x000fe80003800200 */
[----:B------:R-:W-:Y:S05]  /*32d0*/  @P3 BRA `(.L_x_9) ;  /* 0x00000000008c3947 */ /* 0x000fea0003800000 */
[----:B-123--:R-:W1:Y:S02]  /*32e0*/  LDS.128 R28, [R62+0x500] ;  /* 0x000500003e1c7984 */ /* 0x00ee640000000c00 */
[----:B-1----:R-:W-:Y:S01]  /*32f0*/  FADD.FTZ R33, R24, R28 ;  /* 0x0000001c18217221 */ /* 0x002fe20000010000 */
[----:B------:R-:W-:Y:S01]  /*3300*/  FADD.FTZ R32, R25, R29 ;  /* 0x0000001d19207221 */ /* 0x000fe20000010000 */
[----:B------:R-:W-:Y:S01]  /*3310*/  FADD.FTZ R35, R26, R30 ;  /* 0x0000001e1a237221 */ /* 0x000fe20000010000 */
[----:B------:R-:W-:Y:S02]  /*3320*/  FADD.FTZ R34, R27, R31 ;  /* 0x0000001f1b227221 */ /* 0x000fe40000010000 */
[----:B------:R-:W1:Y:S04]  /*3330*/  LDS.128 R24, [R62+0xa00] ;  /* 0x000a00003e187984 */ /* 0x000e680000000c00 */
[----:B------:R-:W2:Y:S01]  /*3340*/  LDS.128 R28, [R62+0xf00] ;  /* 0x000f00003e1c7984 */ /* 0x000ea20000000c00 */
[----:B-1----:R-:W-:Y:S01]  /*3350*/  FADD.FTZ R33, R33, R24 ;  /* 0x0000001821217221 */ /* 0x002fe20000010000 */
[----:B------:R-:W-:Y:S01]  /*3360*/  FADD.FTZ R32, R32, R25 ;  /* 0x0000001920207221 */ /* 0x000fe20000010000 */
[----:B------:R-:W-:Y:S01]  /*3370*/  FADD.FTZ R35, R35, R26 ;  /* 0x0000001a23237221 */ /* 0x000fe20000010000 */
[----:B------:R-:W-:Y:S01]  /*3380*/  FADD.FTZ R34, R34, R27 ;  /* 0x0000001b22227221 */ /* 0x000fe20000010000 */
[----:B--2---:R-:W-:Y:S01]  /*3390*/  FADD.FTZ R33, R33, R28 ;  /* 0x0000001c21217221 */ /* 0x004fe20000010000 */
[----:B------:R-:W-:Y:S01]  /*33a0*/  FADD.FTZ R32, R32, R29 ;  /* 0x0000001d20207221 */ /* 0x000fe20000010000 */
[----:B------:R-:W-:Y:S01]  /*33b0*/  FADD.FTZ R35, R35, R30 ;  /* 0x0000001e23237221 */ /* 0x000fe20000010000 */
[----:B------:R-:W-:Y:S01]  /*33c0*/  FADD.FTZ R34, R34, R31 ;  /* 0x0000001f22227221 */ /* 0x000fe20000010000 */
[----:B------:R-:W-:Y:S04]  /*33d0*/  LDS.128 R24, [R62+0x1900] ;  /* 0x001900003e187984 */ /* 0x000fe80000000c00 */
[----:B------:R-:W1:Y:S02]  /*33e0*/  LDS.128 R28, [R62+0x1400] ;  /* 0x001400003e1c7984 */ /* 0x000e640000000c00 */
[----:B-1----:R-:W-:Y:S01]  /*33f0*/  FADD.FTZ R33, R33, R28 ;  /* 0x0000001c21217221 */ /* 0x002fe20000010000 */
[----:B------:R-:W-:Y:S01]  /*3400*/  FADD.FTZ R32, R32, R29 ;  /* 0x0000001d20207221 */ /* 0x000fe20000010000 */
[----:B------:R-:W-:Y:S01]  /*3410*/  FADD.FTZ R35, R35, R30 ;  /* 0x0000001e23237221 */ /* 0x000fe20000010000 */
[----:B------:R-:W-:Y:S01]  /*3420*/  FADD.FTZ R68, R34, R31 ;  /* 0x0000001f22447221 */ /* 0x000fe20000010000 */
[----:B------:R-:W-:Y:S01]  /*3430*/  FADD.FTZ R63, R33, R24 ;  /* 0x00000018213f7221 */ /* 0x000fe20000010000 */
[----:B------:R-:W1:Y:S01]  /*3440*/  LDS.128 R28, [R62+0x1e00] ;  /* 0x001e00003e1c7984 */ /* 0x000e620000000c00 */
[----:B------:R-:W-:Y:S01]  /*3450*/  FADD.FTZ R24, R32, R25 ;  /* 0x0000001920187221 */ /* 0x000fe20000010000 */
[----:B------:R-:W-:Y:S01]  /*3460*/  FADD.FTZ R25, R35, R26 ;  /* 0x0000001a23197221 */ /* 0x000fe20000010000 */
[----:B------:R-:W-:Y:S01]  /*3470*/  FADD.FTZ R68, R68, R27 ;  /* 0x0000001b44447221 */ /* 0x000fe20000010000 */
        /* <DEDUP_REMOVED lines=8> */
[----:B------:R-:W-:-:S07]  /*3500*/  FADD.FTZ R27, R68, R35 ;  /* 0x00000023441b7221 */ /* 0x000fce0000010000 */
.L_x_9:
[----:B------:R-:W-:Y:S05]  /*3510*/  BSYNC.RECONVERGENT B0 ;  /* 0x0000000000007941 */ /* 0x000fea0003800200 */
.L_x_8:
[----:B------:R-:W4:Y:S01]  /*3520*/  LDC R32, c[0x0][0x374] ;  /* 0x0000dd00ff207b82 */ /* 0x000f220000000800 */
[----:B------:R-:W-:Y:S01]  /*3530*/  BSSY.RECONVERGENT B0, `(.L_x_10) ;  /* 0x000001f000007945 */ /* 0x000fe20003800200 */
[----:B------:R-:W-:-:S06]  /*3540*/  IMAD R61, R61, 0x50, R60 ;  /* 0x000000503d3d7824 */ /* 0x000fcc00078e023c */
[----:B------:R-:W5:Y:S02]  /*3550*/  LDC R33, c[0x0][0x370] ;  /* 0x0000dc00ff217b82 */ /* 0x000f640000000800 */
[----:B-----5:R-:W-:Y:S01]  /*3560*/  ISETP.GE.U32.AND P0, PT, R33, 0x2, PT ;  /* 0x000000022100780c */ /* 0x020fe20003f06070 */
[----:B----4-:R-:W-:-:S12]  /*3570*/  @P3 BRA `(.L_x_11) ;  /* 0x0000000000683947 */ /* 0x010fd80003800000 */
[----:B---3--:R-:W1:Y:S08]  /*3580*/  LDC.64 R28, c[0x0][0x3f8] ;  /* 0x0000fe00ff1c7b82 */ /* 0x008e700000000a00 */
[----:B------:R-:W3:Y:S01]  /*3590*/  LDC.64 R34, c[0x0][0x3d8] ;  /* 0x0000f600ff227b82 */ /* 0x000ee20000000a00 */
[----:B-12---:R-:W-:Y:S01]  /*35a0*/  IMAD.WIDE.U32 R30, R28, 0x3, RZ ;  /* 0x000000031c1e7825 */ /* 0x006fe200078e00ff */
[----:B------:R-:W-:-:S04]  /*35b0*/  LEA R63, R29, R29, 0x1 ;  /* 0x0000001d1d3f7211 */ /* 0x000fc800078e08ff */
[----:B------:R-:W-:Y:S01]  /*35c0*/  IADD3 R63, PT, PT, R31, R63, RZ ;  /* 0x0000003f1f3f7210 */ /* 0x000fe20007ffe0ff */
[----:B---3--:R-:W-:-:S03]  /*35d0*/  IMAD.WIDE R34, R61, 0x4, R34 ;  /* 0x000000043d227825 */ /* 0x008fc600078e0222 */
[----:B------:R-:W-:Y:S02]  /*35e0*/  LEA.HI R60, P4, R63, R30, RZ, 0x1 ;  /* 0x0000001e3f3c7211 */ /* 0x000fe400078908ff */
[----:B------:R-:W-:Y:S02]  /*35f0*/  LEA.HI R61, P2, R29, R28, RZ, 0x1 ;  /* 0x0000001c1d3d7211 */ /* 0x000fe400078508ff */
[C---:B------:R-:W-:Y:S01]  /*3600*/  LEA R30, P3, R28.reuse, R34, 0x2 ;  /* 0x000000221c1e7211 */ /* 0x040fe200078610ff */
[----:B------:R4:W-:Y:S01]  /*3610*/  REDG.E.ADD.F32.FTZ.RN.STRONG.GPU desc[UR6][R34.64], R24 ;  /* 0x00000018220079a6 */ /* 0x0009e2000c12f306 */
[----:B------:R-:W-:Y:S02]  /*3620*/  IADD3.X R63, PT, PT, RZ, R63, RZ, P4, !PT ;  /* 0x0000003fff3f7210 */ /* 0x000fe400027fe4ff */
[----:B------:R-:W-:Y:S02]  /*3630*/  LEA.HI.X R31, R28, R35, R29, 0x2, P3 ;  /* 0x000000231c1f7211 */ /* 0x000fe400018f141d */
[----:B------:R-:W-:-:S02]  /*3640*/  IADD3.X R28, PT, PT, RZ, R29, RZ, P2, !PT ;  /* 0x0000001dff1c7210 */ /* 0x000fc400017fe4ff */
[C---:B------:R-:W-:Y:S02]  /*3650*/  SHF.L.U32 R29, R60.reuse, 0x1, RZ ;  /* 0x000000013c1d7819 */ /* 0x040fe400000006ff */
[C---:B------:R-:W-:Y:S02]  /*3660*/  SHF.L.U64.HI R69, R61.reuse, 0x1, R28 ;  /* 0x000000013d457819 */ /* 0x040fe4000001021c */
[----:B------:R-:W-:Y:S02]  /*3670*/  SHF.L.U32 R61, R61, 0x1, RZ ;  /* 0x000000013d3d7819 */ /* 0x000fe400000006ff */
[----:B------:R-:W-:Y:S02]  /*3680*/  SHF.L.U64.HI R63, R60, 0x1, R63 ;  /* 0x000000013c3f7819 */ /* 0x000fe4000001023f */
[----:B------:R-:W-:Y:S02]  /*3690*/  LOP3.LUT R61, R61, 0xfffffffc, RZ, 0xc0, !PT ;  /* 0xfffffffc3d3d7812 */ /* 0x000fe400078ec0ff */
[----:B------:R-:W-:-:S02]  /*36a0*/  LOP3.LUT R29, R29, 0xfffffffc, RZ, 0xc0, !PT ;  /* 0xfffffffc1d1d7812 */ /* 0x000fc400078ec0ff */
[----:B------:R-:W-:-:S04]  /*36b0*/  IADD3 R60, P2, PT, R34, R61, RZ ;  /* 0x0000003d223c7210 */ /* 0x000fc80007f5e0ff */
[----:B------:R-:W-:Y:S02]  /*36c0*/  IADD3.X R61, PT, PT, R35, R69, RZ, P2, !PT ;  /* 0x00000045233d7210 */ /* 0x000fe400017fe4ff */
[----:B------:R-:W-:-:S03]  /*36d0*/  IADD3 R28, P2, PT, R34, R29, RZ ;  /* 0x0000001d221c7210 */ /* 0x000fc60007f5e0ff */
[----:B------:R4:W-:Y:S01]  /*36e0*/  REDG.E.ADD.F32.FTZ.RN.STRONG.GPU desc[UR6][R60.64], R25 ;  /* 0x000000193c0079a6 */ /* 0x0009e2000c12f306 */
[----:B------:R-:W-:-:S03]  /*36f0*/  IADD3.X R29, PT, PT, R35, R63, RZ, P2, !PT ;  /* 0x0000003f231d7210 */ /* 0x000fc600017fe4ff */
[----:B------:R4:W-:Y:S04]  /*3700*/  REDG.E.ADD.F32.FTZ.RN.STRONG.GPU desc[UR6][R30.64], R26 ;  /* 0x0000001a1e0079a6 */ /* 0x0009e8000c12f306 */
[----:B------:R4:W-:Y:S02]  /*3710*/  REDG.E.ADD.F32.FTZ.RN.STRONG.GPU desc[UR6][R28.64], R27 ;  /* 0x0000001b1c0079a6 */ /* 0x0009e4000c12f306 */
.L_x_11:
[----:B------:R-:W-:Y:S05]  /*3720*/  BSYNC.RECONVERGENT B0 ;  /* 0x0000000000007941 */ /* 0x000fea0003800200 */
.L_x_10:
[----:B------:R-:W-:Y:S05]  /*3730*/  @!P0 BRA `(.L_x_12) ;  /* 0x0000000800988947 */ /* 0x000fea0003800000 */
[----:B----4-:R-:W4:Y:S01]  /*3740*/  LDC.64 R34, c[0x0][0x3d0] ;  /* 0x0000f400ff227b82 */ /* 0x010f220000000a00 */
[----:B------:R-:W0:Y:S01]  /*3750*/  S2R R61, SR_CTAID.Y ;  /* 0x00000000003d7919 */ /* 0x000e220000002600 */
[----:B------:R-:W-:Y:S02]  /*3760*/  LOP3.LUT R25, R38, 0x1, RZ, 0xc0, !PT ;  /* 0x0000000126197812 */ /* 0x000fe400078ec0ff */
[----:B------:R-:W-:-:S03]  /*3770*/  ISETP.GE.U32.AND P2, PT, R33, 0x8, PT ;  /* 0x000000082100780c */ /* 0x000fc60003f46070 */
[----:B------:R-:W-:-:S04]  /*3780*/  IMAD R26, R25, R32, RZ ;  /* 0x00000020191a7224 */ /* 0x000fc800078e02ff */
[----:B------:R-:W-:-:S05]  /*3790*/  IMAD R24, R26, R33, RZ ;  /* 0x000000211a187224 */ /* 0x000fca00078e02ff */
[----:B------:R-:W-:-:S05]  /*37a0*/  SHF.L.U32 R25, R24, 0x1, RZ ;  /* 0x0000000118197819 */ /* 0x000fca00000006ff */
[----:B----4-:R-:W-:Y:S01]  /*37b0*/  IMAD.WIDE R34, R25, 0x4, R34 ;  /* 0x0000000419227825 */ /* 0x010fe200078e0222 */
[----:B0-----:R-:W-:Y:S06]  /*37c0*/  @P1 BRA `(.L_x_13) ;  /* 0x0000000000501947 */ /* 0x001fec0003800000 */
[----:B------:R-:W0:Y:S01]  /*37d0*/  LDC.64 R24, c[0x0][0x3c8] ;  /* 0x0000f200ff187b82 */ /* 0x000e220000000a00 */
[----:B---3--:R-:W-:Y:S01]  /*37e0*/  LOP3.LUT P0, R28, R38, 0x2, RZ, 0xc0, !PT ;  /* 0x00000002261c7812 */ /* 0x008fe2000780c0ff */
[----:B------:R-:W-:Y:S01]  /*37f0*/  IMAD R29, R3, R32, R61 ;  /* 0x00000020031d7224 */ /* 0x000fe200078e023d */
[----:B------:R-:W-:Y:S02]  /*3800*/  IADD3 R27, PT, PT, R26, R61, RZ ;  /* 0x0000003d1a1b7210 */ /* 0x000fe40007ffe0ff */
[----:B-1----:R-:W-:-:S04]  /*3810*/  SEL R31, R33, RZ, !P0 ;  /* 0x000000ff211f7207 */ /* 0x002fc80004000000 */
[----:B------:R-:W-:Y:S01]  /*3820*/  ISETP.NE.AND P0, PT, R31, -0x1, PT ;  /* 0xffffffff1f00780c */ /* 0x000fe20003f05270 */
[----:B0-----:R-:W-:-:S04]  /*3830*/  IMAD.WIDE.U32 R24, R27, 0x4, R24 ;  /* 0x000000041b187825 */ /* 0x001fc800078e0018 */
[----:B------:R-:W-:Y:S01]  /*3840*/  IMAD.WIDE.U32 R26, R29, 0x8, R34 ;  /* 0x000000081d1a7825 */ /* 0x000fe200078e0022 */
[----:B------:R-:W-:-:S04]  /*3850*/  IADD3 R29, PT, PT, -R28, 0x1, RZ ;  /* 0x000000011c1d7810 */ /* 0x000fc80007ffe1ff */
[----:B------:R0:W-:Y:S01]  /*3860*/  STG.E.64 desc[UR6][R26.64], R42 ;  /* 0x0000002a1a007986 */ /* 0x0001e2000c101b06 */
[----:B------:R-:W-:Y:S06]  /*3870*/  MEMBAR.ALL.GPU ;  /* 0x0000000000007992 */ /* 0x000fec000000a000 */
[----:B------:R-:W-:-:S00]  /*3880*/  ERRBAR ;  /* 0x00000000000079ab */ /* 0x000fc00000000000 */
[----:B------:R-:W-:Y:S06]  /*3890*/  CGAERRBAR ;  /* 0x00000000000075ab */ /* 0x000fec0000000000 */
[----:B------:R0:W-:Y:S01]  /*38a0*/  REDG.E.ADD.S32.STRONG.GPU desc[UR6][R24.64], R29 ;  /* 0x0000001d1800798e */ /* 0x0001e2000c12e306 */
[----:B------:R-:W-:Y:S05]  /*38b0*/  @!P0 BRA `(.L_x_13) ;  /* 0x0000000000148947 */ /* 0x000fea0003800000 */
.L_x_14:
[----:B0-----:R-:W3:Y:S04]  /*38c0*/  LDG.E.STRONG.GPU R26, desc[UR6][R24.64] ;  /* 0x00000006181a7981 */ /* 0x001ee8000c1ef900 */
[----:B---3--:R-:W-:Y:S01]  /*38d0*/  CCTL.IVALL ;  /* 0x00000000ff00798f */ /* 0x008fe20002000000 */
[----:B------:R-:W-:Y:S05]  /*38e0*/  YIELD ;  /* 0x0000000000007946 */ /* 0x000fea0003800000 */
[----:B------:R-:W-:-:S13]  /*38f0*/  ISETP.NE.AND P0, PT, R26, R31, PT ;  /* 0x0000001f1a00720c */ /* 0x000fda0003f05270 */
[----:B------:R-:W-:Y:S05]  /*3900*/  @P0 BRA `(.L_x_14) ;  /* 0xfffffffc00ec0947 */ /* 0x000fea000383ffff */
.L_x_13:
[----:B------:R-:W-:Y:S05]  /*3910*/  WARPSYNC.ALL ;  /* 0x0000000000007948 */ /* 0x000fea0003800000 */
[----:B------:R-:W-:Y:S01]  /*3920*/  BAR.SYNC.DEFER_BLOCKING 0x0 ;  /* 0x0000000000007b1d */ /* 0x000fe20000010000 */
[----:B------:R-:W-:-:S05]  /*3930*/  HFMA2 R60, -RZ, RZ, 0, 0 ;  /* 0x00000000ff3c7431 */ /* 0x000fca00000001ff */
[----:B------:R-:W-:Y:S05]  /*3940*/  @!P2 BRA `(.L_x_15) ;  /* 0x00000004001ca947 */ /* 0x000fea0003800000 */
[C-C-:B------:R-:W-:Y:S01]  /*3950*/  IMAD R63, R32.reuse, 0x3, R61.reuse ;  /* 0x00000003203f7824 */ /* 0x140fe200078e023d */
[CC--:B------:R-:W-:Y:S01]  /*3960*/  LEA R75, R32.reuse, R61.reuse, 0x1 ;  /* 0x0000003d204b7211 */ /* 0x0c0fe200078e08ff */
[C-C-:B------:R-:W-:Y:S01]  /*3970*/  IMAD R73, R32.reuse, 0x6, R61.reuse ;  /* 0x0000000620497824 */ /* 0x140fe200078e023d */
[CC--:B-1----:R-:W-:Y:S01]  /*3980*/  LEA R31, R32.reuse, R61.reuse, 0x2 ;  /* 0x0000003d201f7211 */ /* 0x0c2fe200078e10ff */
[C-C-:B------:R-:W-:Y:S01]  /*3990*/  IMAD R69, R32.reuse, 0x7, R61.reuse ;  /* 0x0000000720457824 */ /* 0x140fe200078e023d */
[----:B------:R-:W-:Y:S01]  /*39a0*/  IADD3 R79, PT, PT, R61, R32, RZ ;  /* 0x000000203d4f7210 */ /* 0x000fe20007ffe0ff */
[----:B------:R-:W-:Y:S01]  /*39b0*/  IMAD R71, R32, 0x5, R61 ;  /* 0x0000000520477824 */ /* 0x000fe200078e023d */
[----:B------:R-:W-:Y:S01]  /*39c0*/  IADD3 R60, PT, PT, -R3, RZ, RZ ;  /* 0x000000ff033c7210 */ /* 0x000fe20007ffe1ff */
[----:B------:R-:W-:Y:S01]  /*39d0*/  UMOV UR4, URZ ;  /* 0x000000ff00047c82 */ /* 0x000fe20008000000 */
[----:B------:R-:W-:Y:S02]  /*39e0*/  MOV R77, R61 ;  /* 0x0000003d004d7202 */ /* 0x000fe40000000f00 */
[----:B--2---:R-:W-:-:S07]  /*39f0*/  LOP3.LUT R30, R33, 0x7ffffff8, RZ, 0xc0, !PT ;  /* 0x7ffffff8211e7812 */ /* 0x004fce00078ec0ff */
.L_x_16:
[----:B------:R-:W-:-:S13]  /*3a00*/  ISETP.EQ.OR P0, PT, R60, RZ, P1 ;  /* 0x000000ff3c00720c */ /* 0x000fda0000f02670 */
[----:B0-----:R-:W-:-:S05]  /*3a10*/  @!P0 IMAD.WIDE.U32 R26, R77, 0x8, R34 ;  /* 0x000000084d1a8825 */ /* 0x001fca00078e0022 */
[----:B------:R-:W3:Y:S01]  /*3a20*/  @!P0 LDG.E.64 R24, desc[UR6][R26.64] ;  /* 0x000000061a188981 */ /* 0x000ee2000c1e1b00 */
[----:B------:R-:W-:Y:S01]  /*3a30*/  UIADD3 UR5, UPT, UPT, UR4, 0x1, URZ ;  /* 0x0000000104057890 */ /* 0x000fe2000fffe0ff */
[----:B---3--:R-:W-:Y:S01]  /*3a40*/  @!P0 FADD.FTZ R42, R42, R24 ;  /* 0x000000182a2a8221 */ /* 0x008fe20000010000 */
[----:B------:R-:W-:-:S04]  /*3a50*/  @!P0 FADD.FTZ R43, R43, R25 ;  /* 0x000000192b2b8221 */ /* 0x000fc80000010000 */
[----:B------:R-:W-:-:S13]  /*3a60*/  ISETP.EQ.OR P0, PT, R3, UR5, P1 ;  /* 0x0000000503007c0c */ /* 0x000fda0008f02670 */
[----:B------:R-:W-:-:S05]  /*3a70*/  @!P0 IMAD.WIDE.U32 R28, R79, 0x8, R34 ;  /* 0x000000084f1c8825 */ /* 0x000fca00078e0022 */
[----:B------:R-:W2:Y:S01]  /*3a80*/  @!P0 LDG.E.64 R24, desc[UR6][R28.64] ;  /* 0x000000061c188981 */ /* 0x000ea2000c1e1b00 */
[----:B------:R-:W-:Y:S01]  /*3a90*/  UIADD3 UR5, UPT, UPT, UR4, 0x2, URZ ;  /* 0x0000000204057890 */ /* 0x000fe2000fffe0ff */
[----:B--2---:R-:W-:Y:S01]  /*3aa0*/  @!P0 FADD.FTZ R42, R42, R24 ;  /* 0x000000182a2a8221 */ /* 0x004fe20000010000 */
        /* <DEDUP_REMOVED lines=32> */
[----:B------:R-:W-:-:S06]  /*3cb0*/  @!P0 IMAD.WIDE.U32 R24, R69, 0x8, R34 ;  /* 0x0000000845188825 */ /* 0x000fcc00078e0022 */
[----:B------:R-:W2:Y:S01]  /*3cc0*/  @!P0 LDG.E.64 R24, desc[UR6][R24.64] ;  /* 0x0000000618188981 */ /* 0x000ea2000c1e1b00 */
[----:B------:R-:W-:Y:S01]  /*3cd0*/  UIADD3 UR4, UPT, UPT, UR4, 0x8, URZ ;  /* 0x0000000804047890 */ /* 0x000fe2000fffe0ff */
[----:B------:R-:W-:Y:S02]  /*3ce0*/  IADD3 R60, PT, PT, R60, 0x8, RZ ;  /* 0x000000083c3c7810 */ /* 0x000fe40007ffe0ff */
[C---:B------:R-:W-:Y:S02]  /*3cf0*/  LEA R77, R32.reuse, R77, 0x3 ;  /* 0x0000004d204d7211 */ /* 0x040fe400078e18ff */
[C---:B------:R-:W-:Y:S02]  /*3d00*/  LEA R79, R32.reuse, R79, 0x3 ;  /* 0x0000004f204f7211 */ /* 0x040fe400078e18ff */
[C---:B------:R-:W-:Y:S02]  /*3d10*/  LEA R75, R32.reuse, R75, 0x3 ;  /* 0x0000004b204b7211 */ /* 0x040fe400078e18ff */
[----:B------:R-:W-:-:S02]  /*3d20*/  LEA R63, R32, R63, 0x3 ;  /* 0x0000003f203f7211 */ /* 0x000fc400078e18ff */
[C---:B------:R-:W-:Y:S02]  /*3d30*/  LEA R31, R32.reuse, R31, 0x3 ;  /* 0x0000001f201f7211 */ /* 0x040fe400078e18ff */
[C---:B------:R-:W-:Y:S02]  /*3d40*/  LEA R71, R32.reuse, R71, 0x3 ;  /* 0x0000004720477211 */ /* 0x040fe400078e18ff */
[C---:B------:R-:W-:Y:S02]  /*3d50*/  LEA R73, R32.reuse, R73, 0x3 ;  /* 0x0000004920497211 */ /* 0x040fe400078e18ff */
[----:B------:R-:W-:Y:S01]  /*3d60*/  LEA R69, R32, R69, 0x3 ;  /* 0x0000004520457211 */ /* 0x000fe200078e18ff */
[----:B--2---:R-:W-:Y:S01]  /*3d70*/  @!P0 FADD.FTZ R42, R42, R24 ;  /* 0x000000182a2a8221 */ /* 0x004fe20000010000 */
[----:B------:R-:W-:Y:S01]  /*3d80*/  @!P0 FADD.FTZ R43, R43, R25 ;  /* 0x000000192b2b8221 */ /* 0x000fe20000010000 */
[----:B------:R-:W-:-:S13]  /*3d90*/  ISETP.NE.AND P0, PT, R30, UR4, PT ;  /* 0x000000041e007c0c */ /* 0x000fda000bf05270 */
[----:B------:R-:W-:Y:S05]  /*3da0*/  @P0 BRA `(.L_x_16) ;  /* 0xfffffffc00140947 */ /* 0x000fea000383ffff */
[----:B------:R-:W-:-:S07]  /*3db0*/  MOV R60, R30 ;  /* 0x0000001e003c7202 */ /* 0x000fce0000000f00 */
.L_x_15:
[----:B0-----:R-:W-:-:S13]  /*3dc0*/  LOP3.LUT P0, R24, R33, 0x7, RZ, 0xc0, !PT ;  /* 0x0000000721187812 */ /* 0x001fda000780c0ff */
[----:B------:R-:W-:Y:S05]  /*3dd0*/  @!P0 BRA `(.L_x_12) ;  /* 0x0000000000f08947 */ /* 0x000fea0003800000 */
[----:B------:R-:W-:-:S04]  /*3de0*/  IADD3 R24, PT, PT, R24, -0x1, RZ ;  /* 0xffffffff18187810 */ /* 0x000fc80007ffe0ff */
[----:B------:R-:W-:-:S13]  /*3df0*/  ISETP.GE.U32.AND P0, PT, R24, 0x3, PT ;  /* 0x000000031800780c */ /* 0x000fda0003f06070 */
[----:B------:R-:W-:Y:S05]  /*3e00*/  @!P0 BRA `(.L_x_17) ;  /* 0x0000000000708947 */ /* 0x000fea0003800000 */
[CC--:B------:R-:W-:Y:S02]  /*3e10*/  ISETP.EQ.OR P0, PT, R60.reuse, R3.reuse, P1 ;  /* 0x000000033c00720c */ /* 0x0c0fe40000f02670 */
[C---:B------:R-:W-:Y:S02]  /*3e20*/  IADD3 R26, PT, PT, R60.reuse, 0x1, RZ ;  /* 0x000000013c1a7810 */ /* 0x040fe40007ffe0ff */
[----:B---3--:R-:W-:Y:S02]  /*3e30*/  IADD3 R28, PT, PT, R60, 0x2, RZ ;  /* 0x000000023c1c7810 */ /* 0x008fe40007ffe0ff */
[-C--:B------:R-:W-:Y:S02]  /*3e40*/  ISETP.EQ.OR P2, PT, R26, R3.reuse, P1 ;  /* 0x000000031a00720c */ /* 0x080fe40000f42670 */
[----:B------:R-:W-:Y:S02]  /*3e50*/  ISETP.EQ.OR P3, PT, R28, R3, P1 ;  /* 0x000000031c00720c */ /* 0x000fe40000f62670 */
[----:B--2---:R-:W-:-:S03]  /*3e60*/  IADD3 R30, PT, PT, R60, 0x3, RZ ;  /* 0x000000033c1e7810 */ /* 0x004fc60007ffe0ff */
[----:B------:R-:W-:Y:S01]  /*3e70*/  @!P0 IMAD R25, R60, R32, R61 ;  /* 0x000000203c198224 */ /* 0x000fe200078e023d */
[----:B------:R-:W-:-:S03]  /*3e80*/  ISETP.EQ.OR P4, PT, R30, R3, P1 ;  /* 0x000000031e00720c */ /* 0x000fc60000f82670 */
[----:B------:R-:W-:-:S04]  /*3e90*/  @!P0 IMAD.WIDE.U32 R24, R25, 0x8, R34 ;  /* 0x0000000819188825 */ /* 0x000fc800078e0022 */
[-CC-:B------:R-:W-:Y:S02]  /*3ea0*/  @!P2 IMAD R27, R26, R32.reuse, R61.reuse ;  /* 0x000000201a1ba224 */ /* 0x180fe400078e023d */
[----:B------:R-:W-:Y:S01]  /*3eb0*/  @!P3 IMAD R29, R28, R32, R61 ;  /* 0x000000201c1db224 */ /* 0x000fe200078e023d */
[----:B------:R-:W2:Y:S01]  /*3ec0*/  @!P0 LDG.E.64 R24, desc[UR6][R24.64] ;  /* 0x0000000618188981 */ /* 0x000ea2000c1e1b00 */
[----:B------:R-:W-:-:S04]  /*3ed0*/  @!P2 IMAD.WIDE.U32 R26, R27, 0x8, R34 ;  /* 0x000000081b1aa825 */ /* 0x000fc800078e0022 */
[----:B------:R-:W-:Y:S02]  /*3ee0*/  @!P3 IMAD.WIDE.U32 R28, R29, 0x8, R34 ;  /* 0x000000081d1cb825 */ /* 0x000fe400078e0022 */
[----:B------:R-:W3:Y:S02]  /*3ef0*/  @!P2 LDG.E.64 R26, desc[UR6][R26.64] ;  /* 0x000000061a1aa981 */ /* 0x000ee4000c1e1b00 */
[----:B-1----:R-:W-:Y:S02]  /*3f00*/  @!P4 IMAD R31, R30, R32, R61 ;  /* 0x000000201e1fc224 */ /* 0x002fe400078e023d */
[----:B------:R-:W4:Y:S02]  /*3f10*/  @!P3 LDG.E.64 R28, desc[UR6][R28.64] ;  /* 0x000000061c1cb981 */ /* 0x000f24000c1e1b00 */
[----:B------:R-:W-:-:S06]  /*3f20*/  @!P4 IMAD.WIDE.U32 R30, R31, 0x8, R34 ;  /* 0x000000081f1ec825 */ /* 0x000fcc00078e0022 */
[----:B------:R-:W5:Y:S01]  /*3f30*/  @!P4 LDG.E.64 R30, desc[UR6][R30.64] ;  /* 0x000000061e1ec981 */ /* 0x000f62000c1e1b00 */
[----:B------:R-:W-:Y:S01]  /*3f40*/  IADD3 R60, PT, PT, R60, 0x4, RZ ;  /* 0x000000043c3c7810 */ /* 0x000fe20007ffe0ff */
[----:B--2---:R-:W-:Y:S01]  /*3f50*/  @!P0 FADD.FTZ R42, R42, R24 ;  /* 0x000000182a2a8221 */ /* 0x004fe20000010000 */
[----:B------:R-:W-:-:S03]  /*3f60*/  @!P0 FADD.FTZ R43, R43, R25 ;  /* 0x000000192b2b8221 */ /* 0x000fc60000010000 */
[----:B---3--:R-:W-:Y:S01]  /*3f70*/  @!P2 FADD.FTZ R42, R42, R26 ;  /* 0x0000001a2a2aa221 */ /* 0x008fe20000010000 */
[----:B------:R-:W-:-:S03]  /*3f80*/  @!P2 FADD.FTZ R43, R43, R27 ;  /* 0x0000001b2b2ba221 */ /* 0x000fc60000010000 */
[----:B----4-:R-:W-:Y:S01]  /*3f90*/  @!P3 FADD.FTZ R42, R42, R28 ;  /* 0x0000001c2a2ab221 */ /* 0x010fe20000010000 */
[----:B------:R-:W-:-:S03]  /*3fa0*/  @!P3 FADD.FTZ R43, R43, R29 ;  /* 0x0000001d2b2bb221 */ /* 0x000fc60000010000 */
[----:B-----5:R-:W-:Y:S01]  /*3fb0*/  @!P4 FADD.FTZ R42, R42, R30 ;  /* 0x0000001e2a2ac221 */ /* 0x020fe20000010000 */
[----:B------:R-:W-:-:S07]  /*3fc0*/  @!P4 FADD.FTZ R43, R43, R31 ;  /* 0x0000001f2b2bc221 */ /* 0x000fce0000010000 */
.L_x_17:
[----:B------:R-:W-:-:S13]  /*3fd0*/  LOP3.LUT P0, R24, R33, 0x3, RZ, 0xc0, !PT ;  /* 0x0000000321187812 */ /* 0x000fda000780c0ff */
[----:B------:R-:W-:Y:S05]  /*3fe0*/  @!P0 BRA `(.L_x_12) ;  /* 0x00000000006c8947 */ /* 0x000fea0003800000 */
[----:B------:R-:W-:Y:S02]  /*3ff0*/  ISETP.NE.AND P0, PT, R24, 0x1, PT ;  /* 0x000000011800780c */ /* 0x000fe40003f05270 */
[----:B------:R-:W-:-:S11]  /*4000*/  LOP3.LUT R33, R33, 0x1, RZ, 0xc0, !PT ;  /* 0x0000000121217812 */ /* 0x000fd600078ec0ff */
[----:B------:R-:W-:Y:S05]  /*4010*/  @!P0 BRA `(.L_x_18) ;  /* 0x0000000000388947 */ /* 0x000fea0003800000 */
[C---:B------:R-:W-:Y:S02]  /*4020*/  IADD3 R24, PT, PT, R60.reuse, 0x1, RZ ;  /* 0x000000013c187810 */ /* 0x040fe40007ffe0ff */
[-C--:B------:R-:W-:Y:S02]  /*4030*/  ISETP.EQ.OR P2, PT, R60, R3.reuse, P1 ;  /* 0x000000033c00720c */ /* 0x080fe40000f42670 */
[----:B------:R-:W-:-:S11]  /*4040*/  ISETP.EQ.OR P0, PT, R24, R3, P1 ;  /* 0x000000031800720c */ /* 0x000fd60000f02670 */
[-CC-:B------:R-:W-:Y:S02]  /*4050*/  @!P2 IMAD R25, R60, R32.reuse, R61.reuse ;  /* 0x000000203c19a224 */ /* 0x180fe400078e023d */
[----:B------:R-:W-:Y:S02]  /*4060*/  @!P0 IMAD R27, R24, R32, R61 ;  /* 0x00000020181b8224 */ /* 0x000fe400078e023d */
[----:B------:R-:W-:-:S04]  /*4070*/  @!P2 IMAD.WIDE.U32 R24, R25, 0x8, R34 ;  /* 0x000000081918a825 */ /* 0x000fc800078e0022 */
[----:B------:R-:W-:Y:S02]  /*4080*/  @!P0 IMAD.WIDE.U32 R26, R27, 0x8, R34 ;  /* 0x000000081b1a8825 */ /* 0x000fe400078e0022 */
[----:B------:R-:W3:Y:S04]  /*4090*/  @!P2 LDG.E.64 R24, desc[UR6][R24.64] ;  /* 0x000000061818a981 */ /* 0x000ee8000c1e1b00 */
[----:B------:R-:W4:Y:S01]  /*40a0*/  @!P0 LDG.E.64 R26, desc[UR6][R26.64] ;  /* 0x000000061a1a8981 */ /* 0x000f22000c1e1b00 */
[----:B------:R-:W-:Y:S01]  /*40b0*/  IADD3 R60, PT, PT, R60, 0x2, RZ ;  /* 0x000000023c3c7810 */ /* 0x000fe20007ffe0ff */
[----:B---3--:R-:W-:Y:S01]  /*40c0*/  @!P2 FADD.FTZ R42, R42, R24 ;  /* 0x000000182a2aa221 */ /* 0x008fe20000010000 */
[----:B------:R-:W-:-:S03]  /*40d0*/  @!P2 FADD.FTZ R43, R43, R25 ;  /* 0x000000192b2ba221 */ /* 0x000fc60000010000 */
[----:B----4-:R-:W-:Y:S01]  /*40e0*/  @!P0 FADD.FTZ R42, R42, R26 ;  /* 0x0000001a2a2a8221 */ /* 0x010fe20000010000 */
[----:B------:R-:W-:-:S07]  /*40f0*/  @!P0 FADD.FTZ R43, R43, R27 ;  /* 0x0000001b2b2b8221 */ /* 0x000fce0000010000 */
.L_x_18:
[----:B------:R-:W-:Y:S01]  /*4100*/  ISETP.EQ.OR P0, PT, R60, R3, P1 ;  /* 0x000000033c00720c */ /* 0x000fe20000f02670 */
[----:B------:R-:W-:Y:S03]  /*4110*/  BSSY.RECONVERGENT B0, `(.L_x_12) ;  /* 0x0000008000007945 */ /* 0x000fe60003800200 */
[----:B------:R-:W-:-:S13]  /*4120*/  ISETP.NE.U32.OR P0, PT, R33, 0x1, P0 ;  /* 0x000000012100780c */ /* 0x000fda0000705470 */
[----:B------:R-:W-:Y:S05]  /*4130*/  @P0 BRA `(.L_x_19) ;  /* 0x0000000000140947 */ /* 0x000fea0003800000 */
[----:B------:R-:W-:-:S04]  /*4140*/  IMAD R25, R32, R60, R61 ;  /* 0x0000003c20197224 */ /* 0x000fc800078e023d */
[----:B------:R-:W-:-:S06]  /*4150*/  IMAD.WIDE.U32 R24, R25, 0x8, R34 ;  /* 0x0000000819187825 */ /* 0x000fcc00078e0022 */
[----:B------:R-:W3:Y:S02]  /*4160*/  LDG.E.64 R24, desc[UR6][R24.64] ;  /* 0x0000000618187981 */ /* 0x000ee4000c1e1b00 */
[----:B---3--:R-:W-:Y:S01]  /*4170*/  FADD.FTZ R42, R42, R24 ;  /* 0x000000182a2a7221 */ /* 0x008fe20000010000 */
[----:B------:R-:W-:-:S07]  /*4180*/  FADD.FTZ R43, R43, R25 ;  /* 0x000000192b2b7221 */ /* 0x000fce0000010000 */
.L_x_19:
[----:B------:R-:W-:Y:S05]  /*4190*/  BSYNC.RECONVERGENT B0 ;  /* 0x0000000000007941 */ /* 0x000fea0003800200 */
.L_x_12:
[----:B------:R-:W5:Y:S01]  /*41a0*/  S2UR UR5, SR_CgaCtaId ;  /* 0x00000000000579c3 */ /* 0x000f620000008800 */
[----:B------:R-:W-:Y:S01]  /*41b0*/  UMOV UR4, 0x400 ;  /* 0x0000040000047882 */ /* 0x000fe20000000000 */
[----:B----4-:R-:W-:Y:S02]  /*41c0*/  SHF.L.U32 R27, R4, 0x10, RZ ;  /* 0x00000010041b7819 */ /* 0x010fe400000006ff */
[----:B------:R-:W-:Y:S02]  /*41d0*/  SHF.L.U32 R57, R57, 0x10, RZ ;  /* 0x0000001039397819 */ /* 0x000fe400000006ff */
[----:B------:R-:W-:Y:S01]  /*41e0*/  SHF.L.U32 R61, R6, 0x10, RZ ;  /* 0x00000010063d7819 */ /* 0x000fe200000006ff */
[C---:B------:R-:W-:Y:S01]  /*41f0*/  FADD.FTZ R4, -R18.reuse, R27 ;  /* 0x0000001b12047221 */ /* 0x040fe20000010100 */
[----:B------:R-:W-:Y:S01]  /*4200*/  SHF.L.U32 R5, R5, 0x10, RZ ;  /* 0x0000001005057819 */ /* 0x000fe200000006ff */
[----:B------:R-:W-:Y:S01]  /*4210*/  FADD.FTZ R6, -R18, R57 ;  /* 0x0000003912067221 */ /* 0x000fe20000010100 */
[----:B------:R-:W-:Y:S01]  /*4220*/  SHF.L.U32 R58, R58, 0x10, RZ ;  /* 0x000000103a3a7819 */ /* 0x000fe200000006ff */
[-C--:B-1----:R-:W-:Y:S01]  /*4230*/  FMUL.FTZ R31, R4, R59.reuse ;  /* 0x0000003b041f7220 */ /* 0x082fe20000410000 */
[----:B------:R-:W-:Y:S01]  /*4240*/  SHF.L.U32 R55, R55, 0x10, RZ ;  /* 0x0000001037377819 */ /* 0x000fe200000006ff */
[----:B------:R-:W-:Y:S01]  /*4250*/  FMUL.FTZ R4, R6, R59 ;  /* 0x0000003b06047220 */ /* 0x000fe20000410000 */
[----:B------:R-:W-:-:S02]  /*4260*/  SHF.L.U32 R57, R8, 0x10, RZ ;  /* 0x0000001008397819 */ /* 0x000fc400000006ff */
[----:B------:R-:W-:Y:S01]  /*4270*/  SHF.L.U32 R53, R53, 0x10, RZ ;  /* 0x0000001035357819 */ /* 0x000fe200000006ff */
[----:B-----5:R-:W-:Y:S01]  /*4280*/  ULEA UR4, UR5, UR4, 0x18 ;  /* 0x0000000405047291 */ /* 0x020fe2000f8ec0ff */
[----:B------:R-:W1:Y:S08]  /*4290*/  LDCU.U8 UR5, c[0x0][0x414] ;  /* 0x00008280ff0577ac */ /* 0x000e700008000000 */
[----:B------:R-:W-:Y:S01]  /*42a0*/  @!P1 STS.64 [UR4+0xc0], R42 ;  /* 0x0000c02aff009988 */ /* 0x000fe20008000a04 */
[----:B------:R-:W-:Y:S01]  /*42b0*/  BAR.SYNC.DEFER_BLOCKING 0x0 ;  /* 0x0000000000007b1d */ /* 0x000fe20000010000 */
[----:B-1----:R-:W-:-:S05]  /*42c0*/  UISETP.NE.AND UP0, UPT, UR5, URZ, UPT ;  /* 0x000000ff0500728c */ /* 0x002fca000bf05270 */
[----:B------:R-:W1:Y:S01]  /*42d0*/  LDS.64 R24, [UR4+0xc0] ;  /* 0x0000c004ff187984 */ /* 0x000e620008000a00 */
[----:B------:R-:W1:Y:S02]  /*42e0*/  LDCU UR4, c[0x0][0x42c] ;  /* 0x00008580ff0477ac */ /* 0x000e640008000800 */
[----:B-1----:R-:W-:Y:S01]  /*42f0*/  FMUL.FTZ R24, R24, UR4 ;  /* 0x0000000418187c20 */ /* 0x002fe20008410000 */
[----:B------:R-:W-:Y:S01]  /*4300*/  FMUL.FTZ R25, R25, UR4 ;  /* 0x0000000419197c20 */ /* 0x000fe20008410000 */
[----:B------:R-:W-:Y:S06]  /*4310*/  BRA.U !UP0, `(.L_x_20) ;  /* 0x0000000108487547 */ /* 0x000fec000b800000 */
[----:B------:R-:W-:Y:S01]  /*4320*/  FFMA.FTZ R6, R22, R31, R20 ;  /* 0x0000001f16067223 */ /* 0x000fe20000010014 */
[----:B------:R-:W-:-:S03]  /*4330*/  FFMA.FTZ R8, R23, R4, R21 ;  /* 0x0000000417087223 */ /* 0x000fc60000010015 */
[----:B------:R-:W-:Y:S01]  /*4340*/  FMUL.FTZ R26, R6, -1.4426950216293334961 ;  /* 0xbfb8aa3b061a7820 */ /* 0x000fe20000410000 */
[----:B------:R-:W-:-:S05]  /*4350*/  FMUL.FTZ R29, R8, -1.4426950216293334961 ;  /* 0xbfb8aa3b081d7820 */ /* 0x000fca0000410000 */
[----:B------:R-:W1:Y:S08]  /*4360*/  MUFU.EX2 R26, R26 ;  /* 0x0000001a001a7308 */ /* 0x000e700000000800 */
[----:B------:R-:W2:Y:S01]  /*4370*/  MUFU.EX2 R29, R29 ;  /* 0x0000001d001d7308 */ /* 0x000ea20000000800 */
[----:B-1----:R-:W-:-:S07]  /*4380*/  FADD.FTZ R27, R26, 1 ;  /* 0x3f8000001a1b7421 */ /* 0x002fce0000010000 */
[----:B---3--:R-:W1:Y:S01]  /*4390*/  MUFU.RCP R28, R27 ;  /* 0x0000001b001c7308 */ /* 0x008e620000001000 */
[----:B--2---:R-:W-:-:S07]  /*43a0*/  FADD.FTZ R30, R29, 1 ;  /* 0x3f8000001d1e7421 */ /* 0x004fce0000010000 */
[----:B------:R-:W0:Y:S01]  /*43b0*/  MUFU.RCP R33, R30 ;  /* 0x0000001e00217308 */ /* 0x000e220000001000 */
[----:B-1----:R-:W-:Y:S01]  /*43c0*/  FADD.FTZ R35, -R28, 1 ;  /* 0x3f8000001c237421 */ /* 0x002fe20000010100 */
[----:B------:R-:W-:-:S03]  /*43d0*/  FMUL.FTZ R5, R5, R28 ;  /* 0x0000001c05057220 */ /* 0x000fc60000410000 */
[----:B------:R-:W-:Y:S01]  /*43e0*/  FFMA.FTZ R6, R6, R35, 1 ;  /* 0x3f80000006067423 */ /* 0x000fe20000010023 */
[----:B0-----:R-:W-:Y:S01]  /*43f0*/  FADD.FTZ R43, -R33, 1 ;  /* 0x3f800000212b7421 */ /* 0x001fe20000010100 */
[----:B------:R-:W-:Y:S02]  /*4400*/  FMUL.FTZ R58, R58, R33 ;  /* 0x000000213a3a7220 */ /* 0x000fe40000410000 */
[----:B------:R-:W-:Y:S01]  /*4410*/  FMUL.FTZ R5, R5, R6 ;  /* 0x0000000605057220 */ /* 0x000fe20000410000 */
[----:B------:R-:W-:-:S04]  /*4420*/  FFMA.FTZ R43, R8, R43, 1 ;  /* 0x3f800000082b7423 */ /* 0x000fc8000001002b */
[----:B------:R-:W-:-:S07]  /*4430*/  FMUL.FTZ R58, R58, R43 ;  /* 0x0000002b3a3a7220 */ /* 0x000fce0000410000 */
.L_x_20:
[----:B------:R-:W1:Y:S01]  /*4440*/  LDCU UR4, c[0x0][0x41c] ;  /* 0x00008380ff0477ac */ /* 0x000e620008000800 */
[----:B------:R-:W-:Y:S01]  /*4450*/  SHF.L.U32 R63, R19, 0x10, RZ ;  /* 0x00000010133f7819 */ /* 0x000fe200000006ff */
[----:B------:R-:W-:Y:S01]  /*4460*/  FADD.FTZ R60, -R18, R61 ;  /* 0x0000003d123c7221 */ /* 0x000fe20000010100 */
[----:B------:R-:W-:Y:S01]  /*4470*/  SHF.L.U32 R27, R10, 0x10, RZ ;  /* 0x000000100a1b7819 */ /* 0x000fe200000006ff */
[----:B------:R-:W4:Y:S01]  /*4480*/  LDCU.64 UR8, c[0x0][0x400] ;  /* 0x00008000ff0877ac */ /* 0x000f220008000a00 */
[----:B------:R-:W-:Y:S01]  /*4490*/  SHF.L.U32 R29, R12, 0x10, RZ ;  /* 0x000000100c1d7819 */ /* 0x000fe200000006ff */
[----:B------:R-:W-:Y:S01]  /*44a0*/  FADD.FTZ R62, -R18, R55 ;  /* 0x00000037123e7221 */ /* 0x000fe20000010100 */
[----:B0--3--:R-:W-:Y:S01]  /*44b0*/  SHF.L.U32 R43, R36, 0x10, RZ ;  /* 0x00000010242b7819 */ /* 0x009fe200000006ff */
[----:B------:R-:W-:Y:S01]  /*44c0*/  FADD.FTZ R36, -R18, R27 ;  /* 0x0000001b12247221 */ /* 0x000fe20000010100 */
[----:B------:R-:W-:Y:S01]  /*44d0*/  SHF.L.U32 R33, R14, 0x10, RZ ;  /* 0x000000100e217819 */ /* 0x000fe200000006ff */
[----:B------:R-:W-:Y:S01]  /*44e0*/  FADD.FTZ R34, -R18, R29 ;  /* 0x0000001d12227221 */ /* 0x000fe20000010100 */
[----:B------:R-:W-:Y:S01]  /*44f0*/  SHF.L.U32 R51, R51, 0x10, RZ ;  /* 0x0000001033337819 */ /* 0x000fe200000006ff */
[C-C-:B------:R-:W-:Y:S01]  /*4500*/  FFMA.FTZ R31, R24.reuse, R31, R25.reuse ;  /* 0x0000001f181f7223 */ /* 0x140fe20000010019 */
[----:B------:R-:W-:Y:S01]  /*4510*/  SHF.L.U32 R49, R49, 0x10, RZ ;  /* 0x0000001031317819 */ /* 0x000fe200000006ff */
[----:B------:R-:W-:Y:S01]  /*4520*/  FFMA.FTZ R4, R24, R4, R25 ;  /* 0x0000000418047223 */ /* 0x000fe20000010019 */
[----:B------:R-:W-:Y:S01]  /*4530*/  SHF.L.U32 R47, R47, 0x10, RZ ;  /* 0x000000102f2f7819 */ /* 0x000fe200000006ff */
[----:B------:R-:W-:Y:S01]  /*4540*/  BSSY.RECONVERGENT B0, `(.L_x_21) ;  /* 0x0000028000007945 */ /* 0x000fe20003800200 */
[----:B------:R-:W-:Y:S01]  /*4550*/  SHF.L.U32 R35, R16, 0x10, RZ ;  /* 0x0000001010237819 */ /* 0x000fe200000006ff */
[----:B-1----:R-:W-:Y:S01]  /*4560*/  IMAD R3, R3, UR4, R40 ;  /* 0x0000000403037c24 */ /* 0x002fe2000f8e0228 */
[----:B------:R-:W-:Y:S01]  /*4570*/  SHF.L.U32 R45, R45, 0x10, RZ ;  /* 0x000000102d2d7819 */ /* 0x000fe200000006ff */
[C---:B------:R-:W-:Y:S01]  /*4580*/  FADD.FTZ R26, -R18.reuse, R33 ;  /* 0x00000021121a7221 */ /* 0x040fe20000010100 */
[C---:B------:R-:W-:Y:S01]  /*4590*/  FADD.FTZ R42, -R18.reuse, R57 ;  /* 0x00000039122a7221 */ /* 0x040fe20000010100 */
[C---:B------:R-:W-:Y:S01]  /*45a0*/  FADD.FTZ R6, -R18.reuse, R53 ;  /* 0x0000003512067221 */ /* 0x040fe20000010100 */
[C---:B----4-:R-:W-:Y:S01]  /*45b0*/  ISETP.GE.U32.AND P0, PT, R3.reuse, UR8, PT ;  /* 0x0000000803007c0c */ /* 0x050fe2000bf06070 */
[C---:B--2---:R-:W-:Y:S01]  /*45c0*/  FADD.FTZ R30, -R18.reuse, R51 ;  /* 0x00000033121e7221 */ /* 0x044fe20000010100 */
[----:B------:R-:W-:Y:S01]  /*45d0*/  SHF.R.S32.HI R19, RZ, 0x1f, R3 ;  /* 0x0000001fff137819 */ /* 0x000fe20000011403 */
[C---:B------:R-:W-:Y:S01]  /*45e0*/  FADD.FTZ R28, -R18.reuse, R49 ;  /* 0x00000031121c7221 */ /* 0x040fe20000010100 */
[----:B------:R-:W-:Y:S01]  /*45f0*/  IADD3 R27, PT, PT, R3, 0x8, RZ ;  /* 0x00000008031b7810 */ /* 0x000fe20007ffe0ff */
[C---:B------:R-:W-:Y:S01]  /*4600*/  FADD.FTZ R16, -R18.reuse, R47 ;  /* 0x0000002f12107221 */ /* 0x040fe20000010100 */
[----:B------:R-:W-:Y:S01]  /*4610*/  ISETP.GE.AND.EX P0, PT, R19, UR9, PT, P0 ;  /* 0x0000000913007c0c */ /* 0x000fe2000bf06300 */
[C---:B------:R-:W-:Y:S01]  /*4620*/  FADD.FTZ R14, -R18.reuse, R35 ;  /* 0x00000023120e7221 */ /* 0x040fe20000010100 */
[----:B------:R-:W-:Y:S01]  /*4630*/  ISETP.GE.U32.AND P1, PT, R27, UR8, PT ;  /* 0x000000081b007c0c */ /* 0x000fe2000bf26070 */
[C---:B------:R-:W-:Y:S01]  /*4640*/  FADD.FTZ R8, -R18.reuse, R45 ;  /* 0x0000002d12087221 */ /* 0x040fe20000010100 */
[----:B------:R-:W-:Y:S01]  /*4650*/  SHF.R.S32.HI R29, RZ, 0x1f, R27 ;  /* 0x0000001fff1d7819 */ /* 0x000fe2000001141b */
[C---:B------:R-:W-:Y:S01]  /*4660*/  FADD.FTZ R10, -R18.reuse, R43 ;  /* 0x0000002b120a7221 */ /* 0x040fe20000010100 */
[----:B------:R-:W-:Y:S01]  /*4670*/  FADD.FTZ R12, -R18, R63 ;  /* 0x0000003f120c7221 */ /* 0x000fe20000010100 */
[----:B------:R-:W-:Y:S01]  /*4680*/  FMUL.FTZ R33, R60, R59 ;  /* 0x0000003b3c217220 */ /* 0x000fe20000410000 */
[----:B------:R-:W-:Y:S01]  /*4690*/  ISETP.GE.AND.EX P1, PT, R29, UR9, PT, P1 ;  /* 0x000000091d007c0c */ /* 0x000fe2000bf26310 */
[----:B------:R-:W-:Y:S01]  /*46a0*/  FFMA.FTZ R18, R22, R5, -R31 ;  /* 0x0000000516127223 */ /* 0x000fe2000001081f */
[----:B------:R-:W-:Y:S01]  /*46b0*/  FMUL.FTZ R68, R62, R59 ;  /* 0x0000003b3e447220 */ /* 0x000fe20000410000 */
[----:B------:R-:W-:-:S02]  /*46c0*/  FFMA.FTZ R60, R23, R58, -R4 ;  /* 0x0000003a173c7223 */ /* 0x000fc40000010804 */
[----:B------:R-:W-:Y:S08]  /*46d0*/  @P0 BRA `(.L_x_22) ;  /* 0x0000000000380947 */ /* 0x000ff00003800000 */
[----:B------:R-:W0:Y:S01]  /*46e0*/  LDCU.64 UR10, c[0x0][0x3f8] ;  /* 0x00007f00ff0a77ac */ /* 0x000e220008000a00 */
[----:B------:R-:W-:Y:S01]  /*46f0*/  MOV R4, R64 ;  /* 0x0000004000047202 */ /* 0x000fe20000000f00 */
[----:B------:R-:W-:Y:S01]  /*4700*/  FMUL.FTZ R31, R60, R59 ;  /* 0x0000003b3c1f7220 */ /* 0x000fe20000410000 */
[----:B------:R-:W-:Y:S01]  /*4710*/  MOV R5, R67 ;  /* 0x0000004300057202 */ /* 0x000fe20000000f00 */
[----:B------:R-:W1:Y:S01]  /*4720*/  LDCU.64 UR4, c[0x0][0x380] ;  /* 0x00007000ff0477ac */ /* 0x000e620008000a00 */
[----:B0-----:R-:W-:Y:S02]  /*4730*/  IMAD R58, R19, UR10, RZ ;  /* 0x0000000a133a7c24 */ /* 0x001fe4000f8e02ff */
[----:B------:R-:W-:-:S04]  /*4740*/  IMAD.WIDE.U32 R4, R3, UR10, R4 ;  /* 0x0000000a03047c25 */ /* 0x000fc8000f8e0004 */
[----:B------:R-:W-:Y:S02]  /*4750*/  IMAD R19, R3, UR11, R58 ;  /* 0x0000000b03137c24 */ /* 0x000fe4000f8e023a */
[----:B------:R-:W-:Y:S01]  /*4760*/  FMUL.FTZ R58, R18, R59 ;  /* 0x0000003b123a7220 */ /* 0x000fe20000410000 */
[C---:B-1----:R-:W-:Y:S02]  /*4770*/  LEA R18, P0, R4.reuse, UR4, 0x1 ;  /* 0x0000000404127c11 */ /* 0x042fe4000f8008ff */
[----:B------:R-:W-:Y:S02]  /*4780*/  IADD3 R19, PT, PT, R5, R19, RZ ;  /* 0x0000001305137210 */ /* 0x000fe40007ffe0ff */
[----:B------:R-:W-:Y:S02]  /*4790*/  F2FP.BF16.F32.PACK_AB R31, R31, R58 ;  /* 0x0000003a1f1f723e */ /* 0x000fe400000010ff */
[----:B------:R-:W-:-:S05]  /*47a0*/  LEA.HI.X R19, R4, UR5, R19, 0x1, P0 ;  /* 0x0000000504137c11 */ /* 0x000fca00080f0c13 */
[----:B------:R0:W-:Y:S02]  /*47b0*/  STG.E desc[UR6][R18.64], R31 ;  /* 0x0000001f12007986 */ /* 0x0001e4000c101906 */
.L_x_22:
[----:B------:R-:W-:Y:S05]  /*47c0*/  BSYNC.RECONVERGENT B0 ;  /* 0x0000000000007941 */ /* 0x000fea0003800200 */
.L_x_21:
[----:B------:R-:W-:Y:S01]  /*47d0*/  SHF.L.U32 R7, R7, 0x10, RZ ;  /* 0x0000001007077819 */ /* 0x000fe200000006ff */
[C-C-:B------:R-:W-:Y:S01]  /*47e0*/  FFMA.FTZ R43, R24.reuse, R33, R25.reuse ;  /* 0x00000021182b7223 */ /* 0x140fe20000010019 */
[----:B------:R-:W-:Y:S01]  /*47f0*/  FFMA.FTZ R62, R24, R68, R25 ;  /* 0x00000044183e7223 */ /* 0x000fe20000010019 */
[----:B------:R-:W-:Y:S01]  /*4800*/  SHF.L.U32 R56, R56, 0x10, RZ ;  /* 0x0000001038387819 */ /* 0x000fe200000006ff */
[----:B------:R-:W-:Y:S06]  /*4810*/  BRA.U !UP0, `(.L_x_23) ;  /* 0x0000000108487547 */ /* 0x000fec000b800000 */
[----:B------:R-:W-:Y:S01]  /*4820*/  FFMA.FTZ R5, R23, R68, R21 ;  /* 0x0000004417057223 */ /* 0x000fe20000010015 */
[----:B------:R-:W-:-:S03]  /*4830*/  FFMA.FTZ R4, R22, R33, R20 ;  /* 0x0000002116047223 */ /* 0x000fc60000010014 */
[----:B0-----:R-:W-:Y:S01]  /*4840*/  FMUL.FTZ R31, R5, -1.4426950216293334961 ;  /* 0xbfb8aa3b051f7820 */ /* 0x001fe20000410000 */
[----:B------:R-:W-:-:S05]  /*4850*/  FMUL.FTZ R18, R4, -1.4426950216293334961 ;  /* 0xbfb8aa3b04127820 */ /* 0x000fca0000410000 */
[----:B------:R-:W0:Y:S08]  /*4860*/  MUFU.EX2 R31, R31 ;  /* 0x0000001f001f7308 */ /* 0x000e300000000800 */
[----:B------:R-:W1:Y:S01]  /*4870*/  MUFU.EX2 R18, R18 ;  /* 0x0000001200127308 */ /* 0x000e620000000800 */
[----:B0-----:R-:W-:-:S07]  /*4880*/  FADD.FTZ R33, R31, 1 ;  /* 0x3f8000001f217421 */ /* 0x001fce0000010000 */
[----:B------:R-:W0:Y:S01]  /*4890*/  MUFU.RCP R33, R33 ;  /* 0x0000002100217308 */ /* 0x000e220000001000 */
[----:B-1----:R-:W-:-:S07]  /*48a0*/  FADD.FTZ R19, R18, 1 ;  /* 0x3f80000012137421 */ /* 0x002fce0000010000 */
[----:B------:R-:W1:Y:S01]  /*48b0*/  MUFU.RCP R58, R19 ;  /* 0x00000013003a7308 */ /* 0x000e620000001000 */
[----:B0-----:R-:W-:Y:S01]  /*48c0*/  FADD.FTZ R60, -R33, 1 ;  /* 0x3f800000213c7421 */ /* 0x001fe20000010100 */
[----:B------:R-:W-:-:S03]  /*48d0*/  FMUL.FTZ R56, R56, R33 ;  /* 0x0000002138387220 */ /* 0x000fc60000410000 */
[----:B------:R-:W-:Y:S01]  /*48e0*/  FFMA.FTZ R5, R5, R60, 1 ;  /* 0x3f80000005057423 */ /* 0x000fe2000001003c */
[----:B-1----:R-:W-:Y:S01]  /*48f0*/  FADD.FTZ R35, -R58, 1 ;  /* 0x3f8000003a237421 */ /* 0x002fe20000010100 */
[----:B------:R-:W-:Y:S02]  /*4900*/  FMUL.FTZ R7, R7, R58 ;  /* 0x0000003a07077220 */ /* 0x000fe40000410000 */
[----:B------:R-:W-:Y:S01]  /*4910*/  FMUL.FTZ R56, R56, R5 ;  /* 0x0000000538387220 */ /* 0x000fe20000410000 */
[----:B------:R-:W-:-:S04]  /*4920*/  FFMA.FTZ R4, R4, R35, 1 ;  /* 0x3f80000004047423 */ /* 0x000fc80000010023 */
[----:B------:R-:W-:-:S07]  /*4930*/  FMUL.FTZ R7, R7, R4 ;  /* 0x0000000407077220 */ /* 0x000fce0000410000 */
.L_x_23:
[----:B------:R-:W-:Y:S01]  /*4940*/  BSSY.RECONVERGENT B0, `(.L_x_24) ;  /* 0x0000012000007945 */ /* 0x000fe20003800200 */
[----:B0-----:R-:W-:Y:S01]  /*4950*/  FFMA.FTZ R18, R22, R7, -R43 ;  /* 0x0000000716127223 */ /* 0x001fe2000001082b */
[----:B------:R-:W-:Y:S02]  /*4960*/  FFMA.FTZ R62, R23, R56, -R62 ;  /* 0x00000038173e7223 */ /* 0x000fe4000001083e */
[----:B------:R-:W-:Y:S05]  /*4970*/  @P1 BRA `(.L_x_25) ;  /* 0x0000000000381947 */ /* 0x000fea0003800000 */
        /* <DEDUP_REMOVED lines=14> */
.L_x_25:
[----:B------:R-:W-:Y:S05]  /*4a60*/  BSYNC.RECONVERGENT B0 ;  /* 0x0000000000007941 */ /* 0x000fea0003800200 */
.L_x_24:
[----:B------:R-:W-:Y:S01]  /*4a70*/  SHF.L.U32 R5, R9, 0x10, RZ ;  /* 0x0000001009057819 */ /* 0x000fe200000006ff */
[-C--:B------:R-:W-:Y:S01]  /*4a80*/  FMUL.FTZ R31, R42, R59.reuse ;  /* 0x0000003b2a1f7220 */ /* 0x080fe20000410000 */
[----:B------:R-:W-:Y:S01]  /*4a90*/  SHF.L.U32 R4, R54, 0x10, RZ ;  /* 0x0000001036047819 */ /* 0x000fe200000006ff */
[-C--:B------:R-:W-:Y:S01]  /*4aa0*/  FMUL.FTZ R36, R36, R59.reuse ;  /* 0x0000003b24247220 */ /* 0x080fe20000410000 */
        /* <DEDUP_REMOVED lines=9> */
[----:B------:R-:W-:Y:S01]  /*4b40*/  FMUL.FTZ R60, R6, R59 ;  /* 0x0000003b063c7220 */ /* 0x000fe20000410000 */
[----:B------:R-:W-:Y:S06]  /*4b50*/  BRA.U !UP0, `(.L_x_26) ;  /* 0x0000000108487547 */ /* 0x000fec000b800000 */
[----:B------:R-:W-:Y:S01]  /*4b60*/  FFMA.FTZ R6, R22, R31, R20 ;  /* 0x0000001f16067223 */ /* 0x000fe20000010014 */
[----:B0-----:R-:W-:-:S03]  /*4b70*/  FFMA.FTZ R7, R23, R60, R21 ;  /* 0x0000003c17077223 */ /* 0x001fc60000010015 */
[----:B------:R-:W-:Y:S01]  /*4b80*/  FMUL.FTZ R9, R6, -1.4426950216293334961 ;  /* 0xbfb8aa3b06097820 */ /* 0x000fe20000410000 */
        /* <DEDUP_REMOVED lines=15> */
.L_x_26:
[C---:B------:R-:W-:Y:S01]  /*4c80*/  IADD3 R53, PT, PT, R3.reuse, 0x10, RZ ;  /* 0x0000001003357810 */ /* 0x040fe20007ffe0ff */
[C-C-:B0-----:R-:W-:Y:S01]  /*4c90*/  FFMA.FTZ R7, R24.reuse, R31, R25.reuse ;  /* 0x0000001f18077223 */ /* 0x141fe20000010019 */
[----:B------:R-:W-:Y:S01]  /*4ca0*/  IADD3 R47, PT, PT, R3, 0x18, RZ ;  /* 0x00000018032f7810 */ /* 0x000fe20007ffe0ff */
[C---:B------:R-:W-:Y:S01]  /*4cb0*/  FFMA.FTZ R60, R24.reuse, R60, R25 ;  /* 0x0000003c183c7223 */ /* 0x040fe20000010019 */
[----:B------:R-:W-:Y:S01]  /*4cc0*/  ISETP.GE.U32.AND P3, PT, R53, UR8, PT ;  /* 0x0000000835007c0c */ /* 0x000fe2000bf66070 */
[----:B------:R-:W-:Y:S01]  /*4cd0*/  BSSY.RECONVERGENT B0, `(.L_x_27) ;  /* 0x000002f000007945 */ /* 0x000fe20003800200 */
[----:B------:R-:W-:Y:S01]  /*4ce0*/  SHF.R.S32.HI R55, RZ, 0x1f, R53 ;  /* 0x0000001fff377819 */ /* 0x000fe20000011435 */
[C-C-:B------:R-:W-:Y:S01]  /*4cf0*/  FFMA.FTZ R51, R24.reuse, R36, R25.reuse ;  /* 0x0000002418337223 */ /* 0x140fe20000010019 */
[----:B------:R-:W-:Y:S01]  /*4d00*/  IADD3 R35, PT, PT, R3, 0x20, RZ ;  /* 0x0000002003237810 */ /* 0x000fe20007ffe0ff */
[C-C-:B------:R-:W-:Y:S01]  /*4d10*/  FFMA.FTZ R58, R24.reuse, R30, R25.reuse ;  /* 0x0000001e183a7223 */ /* 0x140fe20000010019 */
[----:B------:R-:W-:Y:S01]  /*4d20*/  ISETP.GE.AND.EX P3, PT, R55, UR9, PT, P3 ;  /* 0x0000000937007c0c */ /* 0x000fe2000bf66330 */
[C-C-:B------:R-:W-:Y:S01]  /*4d30*/  FFMA.FTZ R43, R24.reuse, R34, R25.reuse ;  /* 0x00000022182b7223 */ /* 0x140fe20000010019 */
[C---:B------:R-:W-:Y:S01]  /*4d40*/  IADD3 R29, PT, PT, R3.reuse, 0x28, RZ ;  /* 0x00000028031d7810 */ /* 0x040fe20007ffe0ff */
[C-C-:B------:R-:W-:Y:S01]  /*4d50*/  FFMA.FTZ R56, R24.reuse, R28, R25.reuse ;  /* 0x0000001c18387223 */ /* 0x140fe20000010019 */
[C---:B------:R-:W-:Y:S01]  /*4d60*/  IADD3 R18, PT, PT, R3.reuse, 0x30, RZ ;  /* 0x0000003003127810 */ /* 0x040fe20007ffe0ff */
[C-C-:B------:R-:W-:Y:S01]  /*4d70*/  FFMA.FTZ R31, R24.reuse, R26, R25.reuse ;  /* 0x0000001a181f7223 */ /* 0x140fe20000010019 */
[----:B------:R-:W-:Y:S01]  /*4d80*/  IADD3 R3, PT, PT, R3, 0x38, RZ ;  /* 0x0000003803037810 */ /* 0x000fe20007ffe0ff */
[C-C-:B------:R-:W-:Y:S01]  /*4d90*/  FFMA.FTZ R54, R24.reuse, R16, R25.reuse ;  /* 0x0000001018367223 */ /* 0x140fe20000010019 */
[----:B------:R-:W-:Y:S01]  /*4da0*/  ISETP.GE.U32.AND P0, PT, R47, UR8, PT ;  /* 0x000000082f007c0c */ /* 0x000fe2000bf06070 */
[C-C-:B------:R-:W-:Y:S01]  /*4db0*/  FFMA.FTZ R27, R24.reuse, R14, R25.reuse ;  /* 0x0000000e181b7223 */ /* 0x140fe20000010019 */
[----:B------:R-:W-:Y:S01]  /*4dc0*/  ISETP.GE.U32.AND P4, PT, R35, UR8, PT ;  /* 0x0000000823007c0c */ /* 0x000fe2000bf86070 */
[C-C-:B------:R-:W-:Y:S01]  /*4dd0*/  FFMA.FTZ R42, R24.reuse, R8, R25.reuse ;  /* 0x00000008182a7223 */ /* 0x140fe20000010019 */
[----:B------:R-:W-:Y:S01]  /*4de0*/  ISETP.GE.U32.AND P5, PT, R29, UR8, PT ;  /* 0x000000081d007c0c */ /* 0x000fe2000bfa6070 */
[--C-:B------:R-:W-:Y:S01]  /*4df0*/  FFMA.FTZ R9, R24, R10, R25.reuse ;  /* 0x0000000a18097223 */ /* 0x100fe20000010019 */
[----:B------:R-:W-:Y:S01]  /*4e00*/  ISETP.GE.U32.AND P2, PT, R18, UR8, PT ;  /* 0x0000000812007c0c */ /* 0x000fe2000bf46070 */
[----:B------:R-:W-:Y:S01]  /*4e10*/  FFMA.FTZ R24, R24, R12, R25 ;  /* 0x0000000c18187223 */ /* 0x000fe20000010019 */
[----:B------:R-:W-:Y:S01]  /*4e20*/  SHF.R.S32.HI R49, RZ, 0x1f, R47 ;  /* 0x0000001fff317819 */ /* 0x000fe2000001142f */
[----:B------:R-:W-:Y:S01]  /*4e30*/  FFMA.FTZ R6, R22, R5, -R7 ;  /* 0x0000000516067223 */ /* 0x000fe20000010807 */
[----:B------:R-:W-:Y:S01]  /*4e40*/  SHF.R.S32.HI R45, RZ, 0x1f, R35 ;  /* 0x0000001fff2d7819 */ /* 0x000fe20000011423 */
[----:B------:R-:W-:Y:S01]  /*4e50*/  FFMA.FTZ R62, R23, R4, -R60 ;  /* 0x00000004173e7223 */ /* 0x000fe2000001083c */
[----:B------:R-:W-:-:S02]  /*4e60*/  SHF.R.S32.HI R33, RZ, 0x1f, R29 ;  /* 0x0000001fff217819 */ /* 0x000fc4000001141d */
[----:B------:R-:W-:Y:S02]  /*4e70*/  SHF.R.S32.HI R19, RZ, 0x1f, R18 ;  /* 0x0000001fff137819 */ /* 0x000fe40000011412 */
[----:B------:R-:W-:Y:S02]  /*4e80*/  ISETP.GE.U32.AND P1, PT, R3, UR8, PT ;  /* 0x0000000803007c0c */ /* 0x000fe4000bf26070 */
[----:B------:R-:W-:Y:S02]  /*4e90*/  ISETP.GE.AND.EX P0, PT, R49, UR9, PT, P0 ;  /* 0x0000000931007c0c */ /* 0x000fe4000bf06300 */
[----:B------:R-:W-:Y:S02]  /*4ea0*/  ISETP.GE.AND.EX P4, PT, R45, UR9, PT, P4 ;  /* 0x000000092d007c0c */ /* 0x000fe4000bf86340 */
[----:B------:R-:W-:Y:S02]  /*4eb0*/  ISETP.GE.AND.EX P5, PT, R33, UR9, PT, P5 ;  /* 0x0000000921007c0c */ /* 0x000fe4000bfa6350 */
[----:B------:R-:W-:Y:S01]  /*4ec0*/  ISETP.GE.AND.EX P2, PT, R19, UR9, PT, P2 ;  /* 0x0000000913007c0c */ /* 0x000fe2000bf46320 */
[----:B------:R-:W-:-:S12]  /*4ed0*/  @P3 BRA `(.L_x_28) ;  /* 0x0000000000383947 */ /* 0x000fd80003800000 */
        /* <DEDUP_REMOVED lines=14> */
.L_x_28:
[----:B------:R-:W-:Y:S05]  /*4fc0*/  BSYNC.RECONVERGENT B0 ;  /* 0x0000000000007941 */ /* 0x000fea0003800200 */
.L_x_27:
[----:B------:R-:W-:Y:S02]  /*4fd0*/  SHF.L.U32 R11, R11, 0x10, RZ ;  /* 0x000000100b0b7819 */ /* 0x000fe400000006ff */
        /* <DEDUP_REMOVED lines=20> */
.L_x_29:
        /* <DEDUP_REMOVED lines=18> */
.L_x_31:
[----:B------:R-:W-:Y:S05]  /*5240*/  BSYNC.RECONVERGENT B0 ;  /* 0x0000000000007941 */ /* 0x000fea0003800200 */
.L_x_30:
        /* <DEDUP_REMOVED lines=21> */
.L_x_32:
[----:B------:R-:W-:Y:S01]  /*53a0*/  BSSY.RECONVERGENT B0, `(.L_x_33) ;  /* 0x0000012000007945 */ /* 0x000fe20003800200 */
[----:B------:R-:W-:Y:S01]  /*53b0*/  FFMA.FTZ R28, R22, R13, -R43 ;  /* 0x0000000d161c7223 */ /* 0x000fe2000001082b */
[----:B------:R-:W-:Y:S02]  /*53c0*/  FFMA.FTZ R56, R23, R50, -R56 ;  /* 0x0000003217387223 */ /* 0x000fe40000010838 */
[----:B------:R-:W-:Y:S05]  /*53d0*/  @P4 BRA `(.L_x_34) ;  /* 0x0000000000384947 */ /* 0x000fea0003800000 */
[----:B------:R-:W1:Y:S01]  /*53e0*/  LDCU.64 UR4, c[0x0][0x3f8] ;  /* 0x00007f00ff0477ac */ /* 0x000e620008000a00 */
[----:B------:R-:W-:Y:S01]  /*53f0*/  MOV R4, R64 ;  /* 0x0000004000047202 */ /* 0x000fe20000000f00 */
[----:B------:R-:W-:Y:S01]  /*5400*/  FMUL.FTZ R28, R28, R59 ;  /* 0x0000003b1c1c7220 */ /* 0x000fe20000410000 */
[----:B------:R-:W-:Y:S01]  /*5410*/  MOV R5, R67 ;  /* 0x0000004300057202 */ /* 0x000fe20000000f00 */
[----:B------:R-:W2:Y:S01]  /*5420*/  LDCU.64 UR10, c[0x0][0x380] ;  /* 0x00007000ff0a77ac */ /* 0x000ea20008000a00 */
[----:B0-----:R-:W-:-:S05]  /*5430*/  FMUL.FTZ R11, R56, R59 ;  /* 0x0000003b380b7220 */ /* 0x001fca0000410000 */
[----:B------:R-:W-:Y:S01]  /*5440*/  F2FP.BF16.F32.PACK_AB R11, R11, R28 ;  /* 0x0000001c0b0b723e */ /* 0x000fe200000010ff */
[----:B-1----:R-:W-:Y:S02]  /*5450*/  IMAD R30, R45, UR4, RZ ;  /* 0x000000042d1e7c24 */ /* 0x002fe4000f8e02ff */
[----:B------:R-:W-:-:S04]  /*5460*/  IMAD.WIDE.U32 R6, R35, UR4, R4 ;  /* 0x0000000423067c25 */ /* 0x000fc8000f8e0004 */
[----:B------:R-:W-:Y:S01]  /*5470*/  IMAD R35, R35, UR5, R30 ;  /* 0x0000000523237c24 */ /* 0x000fe2000f8e021e */
[----:B--2---:R-:W-:-:S04]  /*5480*/  LEA R4, P0, R6, UR10, 0x1 ;  /* 0x0000000a06047c11 */ /* 0x004fc8000f8008ff */
[----:B------:R-:W-:-:S04]  /*5490*/  IADD3 R35, PT, PT, R7, R35, RZ ;  /* 0x0000002307237210 */ /* 0x000fc80007ffe0ff */
[----:B------:R-:W-:-:S05]  /*54a0*/  LEA.HI.X R5, R6, UR11, R35, 0x1, P0 ;  /* 0x0000000b06057c11 */ /* 0x000fca00080f0c23 */
[----:B------:R1:W-:Y:S02]  /*54b0*/  STG.E desc[UR6][R4.64], R11 ;  /* 0x0000000b04007986 */ /* 0x0003e4000c101906 */
.L_x_34:
[----:B------:R-:W-:Y:S05]  /*54c0*/  BSYNC.RECONVERGENT B0 ;  /* 0x0000000000007941 */ /* 0x000fea0003800200 */
.L_x_33:
[----:B------:R-:W-:Y:S02]  /*54d0*/  SHF.L.U32 R15, R15, 0x10, RZ ;  /* 0x000000100f0f7819 */ /* 0x000fe400000006ff */
[----:B------:R-:W-:Y:S01]  /*54e0*/  SHF.L.U32 R48, R48, 0x10, RZ ;  /* 0x0000001030307819 */ /* 0x000fe200000006ff */
[----:B------:R-:W-:Y:S06]  /*54f0*/  BRA.U !UP0, `(.L_x_35) ;  /* 0x0000000108487547 */ /* 0x000fec000b800000 */
[----:B------:R-:W-:Y:S01]  /*5500*/  FFMA.FTZ R16, R23, R16, R21 ;  /* 0x0000001017107223 */ /* 0x000fe20000010015 */
[----:B------:R-:W-:-:S03]  /*5510*/  FFMA.FTZ R26, R22, R26, R20 ;  /* 0x0000001a161a7223 */ /* 0x000fc60000010014 */
[----:B0-----:R-:W-:Y:S01]  /*5520*/  FMUL.FTZ R7, R16, -1.4426950216293334961 ;  /* 0xbfb8aa3b10077820 */ /* 0x001fe20000410000 */
[----:B-1----:R-:W-:-:S05]  /*5530*/  FMUL.FTZ R4, R26, -1.4426950216293334961 ;  /* 0xbfb8aa3b1a047820 */ /* 0x002fca0000410000 */
        /* <DEDUP_REMOVED lines=14> */
.L_x_35:
[----:B------:R-:W-:Y:S01]  /*5620*/  BSSY.RECONVERGENT B0, `(.L_x_36) ;  /* 0x0000012000007945 */ /* 0x000fe20003800200 */
[----:B------:R-:W-:Y:S01]  /*5630*/  FFMA.FTZ R16, R22, R15, -R31 ;  /* 0x0000000f16107223 */ /* 0x000fe2000001081f */
[----:B------:R-:W-:Y:S02]  /*5640*/  FFMA.FTZ R54, R23, R48, -R54 ;  /* 0x0000003017367223 */ /* 0x000fe40000010836 */
[----:B------:R-:W-:Y:S05]  /*5650*/  @P5 BRA `(.L_x_37) ;  /* 0x0000000000385947 */ /* 0x000fea0003800000 */
[----:B------:R-:W2:Y:S01]  /*5660*/  LDCU.64 UR4, c[0x0][0x3f8] ;  /* 0x00007f00ff0477ac */ /* 0x000ea20008000a00 */
[----:B-1----:R-:W-:Y:S01]  /*5670*/  MOV R4, R64 ;  /* 0x0000004000047202 */ /* 0x002fe20000000f00 */
[----:B------:R-:W-:Y:S01]  /*5680*/  FMUL.FTZ R16, R16, R59 ;  /* 0x0000003b10107220 */ /* 0x000fe20000410000 */
[----:B------:R-:W-:Y:S01]  /*5690*/  MOV R5, R67 ;  /* 0x0000004300057202 */ /* 0x000fe20000000f00 */
[----:B------:R-:W1:Y:S01]  /*56a0*/  LDCU.64 UR10, c[0x0][0x380] ;  /* 0x00007000ff0a77ac */ /* 0x000e620008000a00 */
[----:B0-----:R-:W-:-:S05]  /*56b0*/  FMUL.FTZ R11, R54, R59 ;  /* 0x0000003b360b7220 */ /* 0x001fca0000410000 */
[----:B------:R-:W-:Y:S01]  /*56c0*/  F2FP.BF16.F32.PACK_AB R11, R11, R16 ;  /* 0x000000100b0b723e */ /* 0x000fe200000010ff */
[----:B--2---:R-:W-:Y:S02]  /*56d0*/  IMAD R26, R33, UR4, RZ ;  /* 0x00000004211a7c24 */ /* 0x004fe4000f8e02ff */
[----:B------:R-:W-:-:S04]  /*56e0*/  IMAD.WIDE.U32 R6, R29, UR4, R4 ;  /* 0x000000041d067c25 */ /* 0x000fc8000f8e0004 */
[----:B------:R-:W-:Y:S01]  /*56f0*/  IMAD R29, R29, UR5, R26 ;  /* 0x000000051d1d7c24 */ /* 0x000fe2000f8e021a */
[----:B-1----:R-:W-:-:S04]  /*5700*/  LEA R4, P0, R6, UR10, 0x1 ;  /* 0x0000000a06047c11 */ /* 0x002fc8000f8008ff */
[----:B------:R-:W-:-:S04]  /*5710*/  IADD3 R29, PT, PT, R7, R29, RZ ;  /* 0x0000001d071d7210 */ /* 0x000fc80007ffe0ff */
[----:B------:R-:W-:-:S05]  /*5720*/  LEA.HI.X R5, R6, UR11, R29, 0x1, P0 ;  /* 0x0000000b06057c11 */ /* 0x000fca00080f0c1d */
[----:B------:R2:W-:Y:S02]  /*5730*/  STG.E desc[UR6][R4.64], R11 ;  /* 0x0000000b04007986 */ /* 0x0005e4000c101906 */
.L_x_37:
[----:B------:R-:W-:Y:S05]  /*5740*/  BSYNC.RECONVERGENT B0 ;  /* 0x0000000000007941 */ /* 0x000fea0003800200 */
.L_x_36:
[----:B------:R-:W-:Y:S02]  /*5750*/  SHF.L.U32 R17, R17, 0x10, RZ ;  /* 0x0000001011117819 */ /* 0x000fe400000006ff */
[----:B------:R-:W-:Y:S01]  /*5760*/  SHF.L.U32 R46, R46, 0x10, RZ ;  /* 0x000000102e2e7819 */ /* 0x000fe200000006ff */
[----:B------:R-:W-:Y:S06]  /*5770*/  BRA.U !UP0, `(.L_x_38) ;  /* 0x0000000108487547 */ /* 0x000fec000b800000 */
[----:B------:R-:W-:Y:S01]  /*5780*/  FFMA.FTZ R8, R23, R8, R21 ;  /* 0x0000000817087223 */ /* 0x000fe20000010015 */
[----:B------:R-:W-:-:S03]  /*5790*/  FFMA.FTZ R14, R22, R14, R20 ;  /* 0x0000000e160e7223 */ /* 0x000fc60000010014 */
[----:B0-----:R-:W-:Y:S01]  /*57a0*/  FMUL.FTZ R7, R8, -1.4426950216293334961 ;  /* 0xbfb8aa3b08077820 */ /* 0x001fe20000410000 */
[----:B-12---:R-:W-:-:S05]  /*57b0*/  FMUL.FTZ R4, R14, -1.4426950216293334961 ;  /* 0xbfb8aa3b0e047820 */ /* 0x006fca0000410000 */
        /* <DEDUP_REMOVED lines=14> */
.L_x_38:
[----:B------:R-:W-:Y:S01]  /*58a0*/  BSSY.RECONVERGENT B0, `(.L_x_39) ;  /* 0x0000012000007945 */ /* 0x000fe20003800200 */
[----:B------:R-:W-:Y:S01]  /*58b0*/  FFMA.FTZ R8, R22, R17, -R27 ;  /* 0x0000001116087223 */ /* 0x000fe2000001081b */
[----:B------:R-:W-:Y:S02]  /*58c0*/  FFMA.FTZ R42, R23, R46, -R42 ;  /* 0x0000002e172a7223 */ /* 0x000fe4000001082a */
[----:B------:R-:W-:Y:S05]  /*58d0*/  @P2 BRA `(.L_x_40) ;  /* 0x0000000000382947 */ /* 0x000fea0003800000 */
[----:B------:R-:W3:Y:S01]  /*58e0*/  LDCU.64 UR4, c[0x0][0x3f8] ;  /* 0x00007f00ff0477ac */ /* 0x000ee20008000a00 */
[----:B-12---:R-:W-:Y:S01]  /*58f0*/  MOV R4, R64 ;  /* 0x0000004000047202 */ /* 0x006fe20000000f00 */
[----:B0-----:R-:W-:Y:S01]  /*5900*/  FMUL.FTZ R11, R8, R59 ;  /* 0x0000003b080b7220 */ /* 0x001fe20000410000 */
[----:B------:R-:W-:Y:S01]  /*5910*/  MOV R5, R67 ;  /* 0x0000004300057202 */ /* 0x000fe20000000f00 */
[----:B------:R-:W0:Y:S01]  /*5920*/  LDCU.64 UR10, c[0x0][0x380] ;  /* 0x00007000ff0a77ac */ /* 0x000e220008000a00 */
[----:B------:R-:W-:Y:S01]  /*5930*/  FMUL.FTZ R8, R42, R59 ;  /* 0x0000003b2a087220 */ /* 0x000fe20000410000 */
[----:B---3--:R-:W-:Y:S02]  /*5940*/  IMAD R19, R19, UR4, RZ ;  /* 0x0000000413137c24 */ /* 0x008fe4000f8e02ff */
[----:B------:R-:W-:-:S04]  /*5950*/  IMAD.WIDE.U32 R6, R18, UR4, R4 ;  /* 0x0000000412067c25 */ /* 0x000fc8000f8e0004 */
[----:B------:R-:W-:Y:S01]  /*5960*/  IMAD R19, R18, UR5, R19 ;  /* 0x0000000512137c24 */ /* 0x000fe2000f8e0213 */
[----:B0-----:R-:W-:-:S04]  /*5970*/  LEA R4, P0, R6, UR10, 0x1 ;  /* 0x0000000a06047c11 */ /* 0x001fc8000f8008ff */
[----:B------:R-:W-:Y:S02]  /*5980*/  IADD3 R19, PT, PT, R7, R19, RZ ;  /* 0x0000001307137210 */ /* 0x000fe40007ffe0ff */
[----:B------:R-:W-:Y:S02]  /*5990*/  F2FP.BF16.F32.PACK_AB R7, R8, R11 ;  /* 0x0000000b0807723e */ /* 0x000fe400000010ff */
[----:B------:R-:W-:-:S05]  /*59a0*/  LEA.HI.X R5, R6, UR11, R19, 0x1, P0 ;  /* 0x0000000b06057c11 */ /* 0x000fca00080f0c13 */
[----:B------:R3:W-:Y:S02]  /*59b0*/  STG.E desc[UR6][R4.64], R7 ;  /* 0x0000000704007986 */ /* 0x0007e4000c101906 */
.L_x_40:
[----:B------:R-:W-:Y:S05]  /*59c0*/  BSYNC.RECONVERGENT B0 ;  /* 0x0000000000007941 */ /* 0x000fea0003800200 */
.L_x_39:
[----:B------:R-:W-:Y:S02]  /*59d0*/  SHF.L.U32 R37, R37, 0x10, RZ ;  /* 0x0000001025257819 */ /* 0x000fe400000006ff */
[----:B------:R-:W-:Y:S02]  /*59e0*/  SHF.R.S32.HI R14, RZ, 0x1f, R3 ;  /* 0x0000001fff0e7819 */ /* 0x000fe40000011403 */
[----:B------:R-:W-:Y:S01]  /*59f0*/  SHF.L.U32 R44, R44, 0x10, RZ ;  /* 0x000000102c2c7819 */ /* 0x000fe200000006ff */
[----:B------:R-:W-:Y:S06]  /*5a00*/  BRA.U !UP0, `(.L_x_41) ;  /* 0x0000000108487547 */ /* 0x000fec000b800000 */
[----:B------:R-:W-:Y:S01]  /*5a10*/  FFMA.FTZ R10, R22, R10, R20 ;  /* 0x0000000a160a7223 */ /* 0x000fe20000010014 */
[----:B------:R-:W-:-:S03]  /*5a20*/  FFMA.FTZ R12, R23, R12, R21 ;  /* 0x0000000c170c7223 */ /* 0x000fc60000010015 */
[----:B-123--:R-:W-:Y:S01]  /*5a30*/  FMUL.FTZ R4, R10, -1.4426950216293334961 ;  /* 0xbfb8aa3b0a047820 */ /* 0x00efe20000410000 */
[----:B0-----:R-:W-:-:S05]  /*5a40*/  FMUL.FTZ R7, R12, -1.4426950216293334961 ;  /* 0xbfb8aa3b0c077820 */ /* 0x001fca0000410000 */
        /* <DEDUP_REMOVED lines=14> */
.L_x_41:
[----:B------:R-:W-:Y:S01]  /*5b30*/  ISETP.GE.AND.EX P1, PT, R14, UR9, PT, P1 ;  /* 0x000000090e007c0c */ /* 0x000fe2000bf26310 */
[----:B------:R-:W-:Y:S01]  /*5b40*/  FFMA.FTZ R22, R22, R37, -R9 ;  /* 0x0000002516167223 */ /* 0x000fe20000010809 */
[----:B------:R-:W-:Y:S01]  /*5b50*/  FFMA.FTZ R24, R23, R44, -R24 ;  /* 0x0000002c17187223 */ /* 0x000fe20000010818 */
[----:B------:R-:W-:Y:S02]  /*5b60*/  BSSY.RECONVERGENT B0, `(.L_x_42) ;  /* 0x000000f000007945 */ /* 0x000fe40003800200 */
[-C--:B------:R-:W-:Y:S01]  /*5b70*/  FMUL.FTZ R22, R22, R59.reuse ;  /* 0x0000003b16167220 */ /* 0x080fe20000410000 */
[----:B------:R-:W-:-:S07]  /*5b80*/  FMUL.FTZ R59, R24, R59 ;  /* 0x0000003b183b7220 */ /* 0x000fce0000410000 */
[----:B------:R-:W-:Y:S05]  /*5b90*/  @P1 BRA `(.L_x_43) ;  /* 0x00000000002c1947 */ /* 0x000fea0003800000 */
[----:B------:R-:W4:Y:S01]  /*5ba0*/  LDCU.64 UR4, c[0x0][0x3f8] ;  /* 0x00007f00ff0477ac */ /* 0x000f220008000a00 */
[----:B------:R-:W-:Y:S01]  /*5bb0*/  MOV R65, R67 ;  /* 0x0000004300417202 */ /* 0x000fe20000000f00 */
[----:B------:R-:W1:Y:S01]  /*5bc0*/  LDCU.64 UR8, c[0x0][0x380] ;  /* 0x00007000ff0877ac */ /* 0x000e620008000a00 */
[----:B----4-:R-:W-:Y:S02]  /*5bd0*/  IMAD R14, R14, UR4, RZ ;  /* 0x000000040e0e7c24 */ /* 0x010fe4000f8e02ff */
[----:B------:R-:W-:-:S04]  /*5be0*/  IMAD.WIDE.U32 R64, R3, UR4, R64 ;  /* 0x0000000403407c25 */ /* 0x000fc8000f8e0040 */
[----:B------:R-:W-:Y:S01]  /*5bf0*/  IMAD R3, R3, UR5, R14 ;  /* 0x0000000503037c24 */ /* 0x000fe2000f8e020e */
[----:B-123--:R-:W-:-:S04]  /*5c00*/  LEA R4, P0, R64, UR8, 0x1 ;  /* 0x0000000840047c11 */ /* 0x00efc8000f8008ff */
[----:B------:R-:W-:-:S04]  /*5c10*/  IADD3 R3, PT, PT, R65, R3, RZ ;  /* 0x0000000341037210 */ /* 0x000fc80007ffe0ff */
[----:B------:R-:W-:Y:S02]  /*5c20*/  LEA.HI.X R5, R64, UR9, R3, 0x1, P0 ;  /* 0x0000000940057c11 */ /* 0x000fe400080f0c03 */
[----:B------:R-:W-:-:S05]  /*5c30*/  F2FP.BF16.F32.PACK_AB R3, R59, R22 ;  /* 0x000000163b03723e */ /* 0x000fca00000010ff */
[----:B------:R4:W-:Y:S02]  /*5c40*/  STG.E desc[UR6][R4.64], R3 ;  /* 0x0000000304007986 */ /* 0x0009e4000c101906 */
.L_x_43:
[----:B------:R-:W-:Y:S05]  /*5c50*/  BSYNC.RECONVERGENT B0 ;  /* 0x0000000000007941 */ /* 0x000fea0003800200 */
.L_x_42:
[----:B------:R-:W5:Y:S01]  /*5c60*/  LDCU UR4, c[0x0][0x410] ;  /* 0x00008200ff0477ac */ /* 0x000f620008000800 */
[----:B------:R-:W-:Y:S02]  /*5c70*/  IADD3 R41, PT, PT, R32, R41, RZ ;  /* 0x0000002920297210 */ /* 0x000fe40007ffe0ff */
[----:B------:R-:W-:Y:S01]  /*5c80*/  IADD3 R38, PT, PT, R38, 0x1, RZ ;  /* 0x0000000126267810 */ /* 0x000fe20007ffe0ff */
[----:B------:R-:W5:Y:S02]  /*5c90*/  LDCU UR5, c[0x0][0x3e0] ;  /* 0x00007c00ff0577ac */ /* 0x000f640008000800 */
[----:B-----5:R-:W-:-:S06]  /*5ca0*/  UIMAD UR4, UR4, UR5, URZ ;  /* 0x00000005040472a4 */ /* 0x020fcc000f8e02ff */
[----:B------:R-:W-:-:S13]  /*5cb0*/  ISETP.GE.AND P0, PT, R41, UR4, PT ;  /* 0x0000000429007c0c */ /* 0x000fda000bf06270 */
[----:B------:R-:W-:Y:S05]  /*5cc0*/  @!P0 BRA `(.L_x_44) ;  /* 0xffffffa400248947 */ /* 0x000fea000383ffff */
.L_x_1:
[----:B------:R-:W5:Y:S01]  /*5cd0*/  S2R R9, SR_TID.X ;  /* 0x0000000000097919 */ /* 0x000f620000002100 */
[----:B-1234-:R-:W1:Y:S01]  /*5ce0*/  LDC R4, c[0x0][0x370] ;  /* 0x0000dc00ff047b82 */ /* 0x01ee620000000800 */
[----:B------:R-:W-:Y:S07]  /*5cf0*/  BSSY.RECONVERGENT B0, `(.L_x_45) ;  /* 0x000000e000007945 */ /* 0x000fee0003800200 */
[----:B0-----:R-:W0:Y:S08]  /*5d00*/  LDC R7, c[0x0][0x374] ;  /* 0x0000dd00ff077b82 */ /* 0x001e300000000800 */
[----:B------:R-:W2:Y:S01]  /*5d10*/  LDC.64 R2, c[0x0][0x3c8] ;  /* 0x0000f200ff027b82 */ /* 0x000ea20000000a00 */
[----:B-1----:R-:W-:-:S02]  /*5d20*/  ISETP.NE.AND P0, PT, R4, 0x1, PT ;  /* 0x000000010400780c */ /* 0x002fc40003f05270 */
[----:B-----5:R-:W-:Y:S02]  /*5d30*/  ISETP.NE.AND P1, PT, R9, RZ, PT ;  /* 0x000000ff0900720c */ /* 0x020fe40003f25270 */
[----:B0-----:R-:W-:-:S04]  /*5d40*/  SHF.L.U32 R0, R7, 0x1, RZ ;  /* 0x0000000107007819 */ /* 0x001fc800000006ff */
[----:B------:R-:W-:-:S05]  /*5d50*/  SEL R5, R0, RZ, P0 ;  /* 0x000000ff00057207 */ /* 0x000fca0000000000 */
[----:B--2---:R-:W-:Y:S02]  /*5d60*/  IMAD.WIDE.U32 R2, R5, 0x4, R2 ;  /* 0x0000000405027825 */ /* 0x004fe400078e0002 */
[----:B------:R-:W-:Y:S05]  /*5d70*/  @P1 BRA `(.L_x_46) ;  /* 0x0000000000141947 */ /* 0x000fea0003800000 */
[----:B------:R-:W-:Y:S01]  /*5d80*/  HFMA2 R5, -RZ, RZ, 0, 5.9604644775390625e-08 ;  /* 0x00000001ff057431 */ /* 0x000fe200000001ff */
[----:B------:R-:W-:Y:S06]  /*5d90*/  MEMBAR.ALL.GPU ;  /* 0x0000000000007992 */ /* 0x000fec000000a000 */
[----:B------:R-:W-:-:S00]  /*5da0*/  ERRBAR ;  /* 0x00000000000079ab */ /* 0x000fc00000000000 */
[----:B------:R-:W-:Y:S06]  /*5db0*/  CGAERRBAR ;  /* 0x00000000000075ab */ /* 0x000fec0000000000 */
[----:B------:R0:W-:Y:S02]  /*5dc0*/  REDG.E.ADD.S32.STRONG.GPU desc[UR6][R2.64], R5 ;  /* 0x000000050200798e */ /* 0x0001e4000c12e306 */
.L_x_46:
[----:B------:R-:W-:Y:S05]  /*5dd0*/  BSYNC.RECONVERGENT B0 ;  /* 0x0000000000007941 */ /* 0x000fea0003800200 */
.L_x_45:
[----:B------:R-:W1:Y:S01]  /*5de0*/  S2UR UR5, SR_CTAID.Y ;  /* 0x00000000000579c3 */ /* 0x000e620000002600 */
[----:B0-----:R-:W-:Y:S02]  /*5df0*/  IADD3 R5, PT, PT, R7, -0x1, RZ ;  /* 0xffffffff07057810 */ /* 0x001fe40007ffe0ff */
[----:B------:R-:W-:-:S05]  /*5e00*/  IADD3 R0, PT, PT, R4, -0x1, RZ ;  /* 0xffffffff04007810 */ /* 0x000fca0007ffe0ff */
[----:B------:R-:W0:Y:S01]  /*5e10*/  S2UR UR4, SR_CTAID.X ;  /* 0x00000000000479c3 */ /* 0x000e220000002500 */
[----:B-1----:R-:W-:-:S04]  /*5e20*/  ISETP.NE.AND P0, PT, R5, UR5, PT ;  /* 0x0000000505007c0c */ /* 0x002fc8000bf05270 */
[----:B0-----:R-:W-:-:S13]  /*5e30*/  ISETP.NE.OR P0, PT, R0, UR4, P0 ;  /* 0x0000000400007c0c */ /* 0x001fda0008705670 */
[----:B------:R-:W-:Y:S05]  /*5e40*/  @P0 EXIT ;  /* 0x000000000000094d */ /* 0x000fea0003800000 */
[----:B------:R-:W-:Y:S05]  /*5e50*/  @P1 BRA `(.L_x_47) ;  /* 0x0000000000201947 */ /* 0x000fea0003800000 */
[----:B------:R-:W-:-:S05]  /*5e60*/  IMAD R0, R4, R7, RZ ;  /* 0x0000000704007224 */ /* 0x000fca00078e02ff */
[----:B------:R-:W-:-:S13]  /*5e70*/  ISETP.NE.AND P0, PT, R0, -0x1, PT ;  /* 0xffffffff0000780c */ /* 0x000fda0003f05270 */
[----:B------:R-:W-:Y:S05]  /*5e80*/  @!P0 BRA `(.L_x_47) ;  /* 0x0000000000148947 */ /* 0x000fea0003800000 */
.L_x_48:
[----:B------:R-:W2:Y:S04]  /*5e90*/  LDG.E.STRONG.GPU R5, desc[UR6][R2.64] ;  /* 0x0000000602057981 */ /* 0x000ea8000c1ef900 */
[----:B--2---:R-:W-:Y:S01]  /*5ea0*/  CCTL.IVALL ;  /* 0x00000000ff00798f */ /* 0x004fe20002000000 */
[----:B------:R-:W-:Y:S05]  /*5eb0*/  YIELD ;  /* 0x0000000000007946 */ /* 0x000fea0003800000 */
[----:B------:R-:W-:-:S13]  /*5ec0*/  ISETP.NE.AND P0, PT, R5, R0, PT ;  /* 0x000000000500720c */ /* 0x000fda0003f05270 */
[----:B------:R-:W-:Y:S05]  /*5ed0*/  @P0 BRA `(.L_x_48) ;  /* 0xfffffffc00ec0947 */ /* 0x000fea000383ffff */
.L_x_47:
[----:B------:R-:W-:Y:S05]  /*5ee0*/  WARPSYNC.ALL ;  /* 0x0000000000007948 */ /* 0x000fea0003800000 */
[----:B------:R-:W0:Y:S08]  /*5ef0*/  LDC.64 R4, c[0x0][0x3f8] ;  /* 0x0000fe00ff047b82 */ /* 0x000e300000000a00 */
[----:B------:R-:W-:Y:S01]  /*5f00*/  BAR.SYNC.DEFER_BLOCKING 0x0 ;  /* 0x0000000000007b1d */ /* 0x000fe20000010000 */
[----:B0-----:R-:W-:-:S04]  /*5f10*/  LEA.HI R0, P0, R5, R4, RZ, 0x1 ;  /* 0x0000000405007211 */ /* 0x001fc800078108ff */
[----:B------:R-:W-:-:S04]  /*5f20*/  IADD3.X R3, PT, PT, RZ, R5, RZ, P0, !PT ;  /* 0x00000005ff037210 */ /* 0x000fc800007fe4ff */
[--C-:B------:R-:W-:Y:S02]  /*5f30*/  SHF.R.S64 R0, R0, 0x1, R3.reuse ;  /* 0x0000000100007819 */ /* 0x100fe40000001003 */
[----:B------:R-:W-:Y:S02]  /*5f40*/  SHF.R.S32.HI R3, RZ, 0x1, R3 ;  /* 0x00000001ff037819 */ /* 0x000fe40000011403 */
[----:B------:R-:W-:-:S04]  /*5f50*/  ISETP.GT.U32.AND P0, PT, R0, R9, PT ;  /* 0x000000090000720c */ /* 0x000fc80003f04070 */
[----:B------:R-:W-:-:S13]  /*5f60*/  ISETP.GT.AND.EX P0, PT, R3, RZ, PT, P0 ;  /* 0x000000ff0300720c */ /* 0x000fda0003f04300 */
[----:B------:R-:W-:Y:S05]  /*5f70*/  @!P0 EXIT ;  /* 0x000000000000894d */ /* 0x000fea0003800000 */
[----:B------:R-:W-:Y:S01]  /*5f80*/  HFMA2 R7, -RZ, RZ, 0, 0 ;  /* 0x00000000ff077431 */ /* 0x000fe200000001ff */
[----:B------:R-:W-:Y:S01]  /*5f90*/  MOV R2, R9 ;  /* 0x0000000900027202 */ /* 0x000fe20000000f00 */
[----:B------:R-:W-:Y:S03]  /*5fa0*/  BSSY.RECONVERGENT B0, `(.L_x_49) ;  /* 0x000005b000007945 */ /* 0x000fe60003800200 */
[----:B------:R-:W-:-:S04]  /*5fb0*/  IADD3 R13, P1, PT, R2, 0x280, RZ ;  /* 0x00000280020d7810 */ /* 0x000fc80007f3e0ff */
[----:B------:R-:W-:Y:S02]  /*5fc0*/  ISETP.GT.U32.AND P0, PT, R0, R13, PT ;  /* 0x0000000d0000720c */ /* 0x000fe40003f04070 */
[----:B------:R-:W-:-:S04]  /*5fd0*/  IADD3.X R6, PT, PT, RZ, R7, RZ, P1, !PT ;  /* 0x00000007ff067210 */ /* 0x000fc80000ffe4ff */
[----:B------:R-:W-:-:S04]  /*5fe0*/  ISETP.GT.AND.EX P0, PT, R3, R6, PT, P0 ;  /* 0x000000060300720c */ /* 0x000fc80003f04300 */
[----:B------:R-:W-:Y:S02]  /*5ff0*/  SEL R13, R0, R13, P0 ;  /* 0x0000000d000d7207 */ /* 0x000fe40000000000 */
[----:B------:R-:W-:Y:S02]  /*6000*/  SEL R6, R3, R6, P0 ;  /* 0x0000000603067207 */ /* 0x000fe40000000000 */
[----:B------:R-:W-:-:S04]  /*6010*/  IADD3 R13, P0, PT, R13, -0x280, RZ ;  /* 0xfffffd800d0d7810 */ /* 0x000fc80007f1e0ff */
[----:B------:R-:W-:Y:S02]  /*6020*/  IADD3.X R6, PT, PT, R6, -0x1, RZ, P0, !PT ;  /* 0xffffffff06067810 */ /* 0x000fe400007fe4ff */
[----:B------:R-:W-:-:S04]  /*6030*/  ISETP.NE.U32.AND P0, PT, R13, R2, PT ;  /* 0x000000020d00720c */ /* 0x000fc80003f05070 */
[----:B------:R-:W-:-:S04]  /*6040*/  ISETP.NE.AND.EX P0, PT, R6, R7, PT, P0 ;  /* 0x000000070600720c */ /* 0x000fc80003f05300 */
[----:B------:R-:W-:-:S04]  /*6050*/  SEL R17, RZ, 0x1, !P0 ;  /* 0x00000001ff117807 */ /* 0x000fc80004000000 */
[----:B------:R-:W-:-:S04]  /*6060*/  IADD3 R13, P0, P1, R13, -R17, -R2 ;  /* 0x800000110d0d7210 */ /* 0x000fc8000791e802 */
[----:B------:R-:W-:-:S05]  /*6070*/  IADD3.X R15, PT, PT, R6, -0x1, ~R7, P0, P1 ;  /* 0xffffffff060f7810 */ /* 0x000fca00007e2c07 */
[----:B------:R-:W-:-:S04]  /*6080*/  IMAD.WIDE.U32 R8, R15, -0x33333333, RZ ;  /* 0xcccccccd0f087825 */ /* 0x000fc800078e00ff */
[----:B------:R-:W-:-:S04]  /*6090*/  IMAD.WIDE.U32 R10, P0, R13, -0x33333334, R8 ;  /* 0xcccccccc0d0a7825 */ /* 0x000fc80007800008 */
[----:B------:R-:W-:Y:S01]  /*60a0*/  IMAD.WIDE.U32 R8, R13, -0x33333333, RZ ;  /* 0xcccccccd0d087825 */ /* 0x000fe200078e00ff */
[----:B------:R-:W-:Y:S02]  /*60b0*/  IADD3.X R13, PT, PT, RZ, RZ, RZ, P0, !PT ;  /* 0x000000ffff0d7210 */ /* 0x000fe400007fe4ff */
[----:B------:R-:W-:Y:S02]  /*60c0*/  MOV R12, R11 ;  /* 0x0000000b000c7202 */ /* 0x000fe40000000f00 */
[----:B------:R-:W-:Y:S01]  /*60d0*/  IADD3 RZ, P0, PT, R9, R10, RZ ;  /* 0x0000000a09ff7210 */ /* 0x000fe20007f1e0ff */
[----:B------:R-:W-:-:S04]  /*60e0*/  IMAD.WIDE.U32 R10, R4, 0x3, RZ ;  /* 0x00000003040a7825 */ /* 0x000fc800078e00ff */
[----:B------:R-:W-:Y:S01]  /*60f0*/  IMAD.WIDE.U32.X R8, R15, -0x33333334, R12, P0 ;  /* 0xcccccccc0f087825 */ /* 0x000fe200000e040c */
[----:B------:R-:W-:-:S04]  /*6100*/  LEA R13, R5, R5, 0x1 ;  /* 0x00000005050d7211 */ /* 0x000fc800078e08ff */
[----:B------:R-:W-:Y:S02]  /*6110*/  SHF.R.U64 R6, R8, 0x9, R9 ;  /* 0x0000000908067819 */ /* 0x000fe40000001209 */
[----:B------:R-:W-:Y:S02]  /*6120*/  IADD3 R13, PT, PT, R11, R13, RZ ;  /* 0x0000000d0b0d7210 */ /* 0x000fe40007ffe0ff */
[----:B------:R-:W-:Y:S02]  /*6130*/  IADD3 R6, P0, PT, R6, R17, RZ ;  /* 0x0000001106067210 */ /* 0x000fe40007f1e0ff */
[----:B------:R-:W-:Y:S02]  /*6140*/  LEA.HI R30, P2, R13, R10, RZ, 0x1 ;  /* 0x0000000a0d1e7211 */ /* 0x000fe400078508ff */
[----:B------:R-:W-:Y:S02]  /*6150*/  LOP3.LUT R12, R6, 0x3, RZ, 0xc0, !PT ;  /* 0x00000003060c7812 */ /* 0x000fe400078ec0ff */
[----:B------:R-:W-:-:S02]  /*6160*/  LEA.HI.X R8, R9, RZ, RZ, 0x17, P0 ;  /* 0x000000ff09087211 */ /* 0x000fc400000fbcff */
[----:B------:R-:W-:Y:S02]  /*6170*/  ISETP.NE.U32.AND P1, PT, R12, 0x3, PT ;  /* 0x000000030c00780c */ /* 0x000fe40003f25070 */
[----:B------:R-:W-:Y:S02]  /*6180*/  ISETP.GE.U32.AND P0, PT, R6, 0x3, PT ;  /* 0x000000030600780c */ /* 0x000fe40003f06070 */
[----:B------:R-:W-:Y:S02]  /*6190*/  ISETP.NE.AND.EX P1, PT, RZ, RZ, PT, P1 ;  /* 0x000000ffff00720c */ /* 0x000fe40003f25310 */
[----:B------:R-:W-:Y:S02]  /*61a0*/  IADD3.X R13, PT, PT, RZ, R13, RZ, P2, !PT ;  /* 0x0000000dff0d7210 */ /* 0x000fe400017fe4ff */
[----:B------:R-:W-:Y:S02]  /*61b0*/  ISETP.GE.U32.AND.EX P0, PT, R8, RZ, PT, P0 ;  /* 0x000000ff0800720c */ /* 0x000fe40003f06100 */
[----:B------:R-:W-:-:S02]  /*61c0*/  SHF.R.S64 R30, R30, 0x1, R13 ;  /* 0x000000011e1e7819 */ /* 0x000fc4000000100d */
[----:B------:R-:W-:-:S05]  /*61d0*/  SHF.R.S32.HI R35, RZ, 0x1, R13 ;  /* 0x00000001ff237819 */ /* 0x000fca000001140d */
[----:B------:R-:W-:Y:S05]  /*61e0*/  @!P1 BRA `(.L_x_50) ;  /* 0x0000000000d89947 */ /* 0x000fea0003800000 */
[----:B------:R-:W0:Y:S01]  /*61f0*/  LDCU.64 UR4, c[0x0][0x3d8] ;  /* 0x00007b00ff0477ac */ /* 0x000e220008000a00 */
[----:B------:R-:W-:Y:S02]  /*6200*/  IADD3 R11, PT, PT, R6, 0x1, RZ ;  /* 0x00000001060b7810 */ /* 0x000fe40007ffe0ff */
[----:B------:R-:W-:Y:S01]  /*6210*/  MOV R6, R2 ;  /* 0x0000000200067202 */ /* 0x000fe20000000f00 */
[----:B------:R-:W1:Y:S01]  /*6220*/  LDCU.64 UR8, c[0x0][0x390] ;  /* 0x00007200ff0877ac */ /* 0x000e620008000a00 */
[----:B------:R-:W-:Y:S02]  /*6230*/  LOP3.LUT R11, R11, 0x3, RZ, 0xc0, !PT ;  /* 0x000000030b0b7812 */ /* 0x000fe400078ec0ff */
[C---:B------:R-:W-:Y:S01]  /*6240*/  SHF.L.U32 R23, R2.reuse, 0x3, RZ ;  /* 0x0000000302177819 */ /* 0x040fe200000006ff */
[----:B------:R-:W2:Y:S01]  /*6250*/  LDCU.64 UR10, c[0x0][0x388] ;  /* 0x00007100ff0a77ac */ /* 0x000ea20008000a00 */
[--C-:B------:R-:W-:Y:S01]  /*6260*/  SHF.L.U64.HI R24, R2, 0x3, R7.reuse ;  /* 0x0000000302187819 */ /* 0x100fe20000010207 */
[----:B------:R-:W-:Y:S01]  /*6270*/  IMAD.WIDE.U32 R8, R11, 0x280, R6 ;  /* 0x000002800b087825 */ /* 0x000fe200078e0006 */
[----:B------:R-:W-:-:S02]  /*6280*/  SHF.L.U32 R31, R5, 0x2, RZ ;  /* 0x00000002051f7819 */ /* 0x000fc400000006ff */
[----:B------:R-:W-:Y:S02]  /*6290*/  SHF.L.U64.HI R33, R0, 0x2, R3 ;  /* 0x0000000200217819 */ /* 0x000fe40000010203 */
[----:B------:R-:W-:Y:S02]  /*62a0*/  SHF.L.U64.HI R29, R30, 0x2, R35 ;  /* 0x000000021e1d7819 */ /* 0x000fe40000010223 */
[C---:B0-----:R-:W-:Y:S01]  /*62b0*/  LEA R27, P1, R2.reuse, UR4, 0x2 ;  /* 0x00000004021b7c11 */ /* 0x041fe2000f8210ff */
[----:B------:R-:W-:Y:S01]  /*62c0*/  UMOV UR4, URZ ;  /* 0x000000ff00047c82 */ /* 0x000fe20008000000 */
[----:B-1----:R-:W-:Y:S02]  /*62d0*/  IADD3 R25, P2, PT, R23, UR8, RZ ;  /* 0x0000000817197c10 */ /* 0x002fe4000ff5e0ff */
[----:B------:R-:W-:Y:S02]  /*62e0*/  LEA.HI.X R28, R2, UR5, R7, 0x2, P1 ;  /* 0x00000005021c7c11 */ /* 0x000fe400088f1407 */
[----:B------:R-:W-:-:S02]  /*62f0*/  IADD3 R7, PT, PT, R9, UR4, RZ ;  /* 0x0000000409077c10 */ /* 0x000fc4000fffe0ff */
[----:B------:R-:W-:Y:S01]  /*6300*/  MOV R2, R8 ;  /* 0x0000000800027202 */ /* 0x000fe20000000f00 */
[----:B------:R-:W-:Y:S01]  /*6310*/  IMAD.WIDE.U32 R8, R4, 0x4, RZ ;  /* 0x0000000404087825 */ /* 0x000fe200078e00ff */
[C---:B------:R-:W-:Y:S02]  /*6320*/  IADD3.X R26, PT, PT, R24.reuse, UR9, RZ, P2, !PT ;  /* 0x00000009181a7c10 */ /* 0x040fe400097fe4ff */
[----:B--2---:R-:W-:Y:S02]  /*6330*/  IADD3 R23, P1, PT, R23, UR10, RZ ;  /* 0x0000000a17177c10 */ /* 0x004fe4000ff3e0ff */
[----:B------:R-:W-:Y:S02]  /*6340*/  IADD3 R6, P2, PT, RZ, -R11, RZ ;  /* 0x8000000bff067210 */ /* 0x000fe40007f5e0ff */
[----:B------:R-:W-:Y:S02]  /*6350*/  IADD3.X R24, PT, PT, R24, UR11, RZ, P1, !PT ;  /* 0x0000000b18187c10 */ /* 0x000fe40008ffe4ff */
[----:B------:R-:W-:-:S02]  /*6360*/  IADD3 R31, PT, PT, R9, R31, RZ ;  /* 0x0000001f091f7210 */ /* 0x000fc40007ffe0ff */
[----:B------:R-:W-:-:S07]  /*6370*/  IADD3.X R22, PT, PT, RZ, -0x1, RZ, P2, !PT ;  /* 0xffffffffff167810 */ /* 0x000fce00017fe4ff */
.L_x_51:
[-C--:B0-----:R-:W-:Y:S02]  /*6380*/  LEA R12, P1, R0, R27.reuse, 0x2 ;  /* 0x0000001b000c7211 */ /* 0x081fe400078210ff */
[----:B------:R-:W-:Y:S02]  /*6390*/  IADD3 R14, P2, PT, R27, R8, RZ ;  /* 0x000000081b0e7210 */ /* 0x000fe40007f5e0ff */
[----:B------:R-:W-:Y:S02]  /*63a0*/  LEA R16, P3, R30, R27, 0x2 ;  /* 0x0000001b1e107211 */ /* 0x000fe400078610ff */
[C---:B------:R-:W-:Y:S02]  /*63b0*/  IADD3.X R13, PT, PT, R28.reuse, R33, RZ, P1, !PT ;  /* 0x000000211c0d7210 */ /* 0x040fe40000ffe4ff */
[----:B------:R-:W-:Y:S02]  /*63c0*/  MOV R10, R27 ;  /* 0x0000001b000a7202 */ /* 0x000fe40000000f00 */
[----:B------:R-:W-:Y:S01]  /*63d0*/  MOV R11, R28 ;  /* 0x0000001c000b7202 */ /* 0x000fe20000000f00 */
[----:B------:R0:W2:Y:S01]  /*63e0*/  LDG.E R19, desc[UR6][R12.64] ;  /* 0x000000060c137981 */ /* 0x0000a2000c1e1900 */
[----:B------:R-:W-:-:S02]  /*63f0*/  IADD3.X R15, PT, PT, R28, R31, RZ, P2, !PT ;  /* 0x0000001f1c0f7210 */ /* 0x000fc400017fe4ff */
[----:B------:R-:W-:Y:S01]  /*6400*/  IADD3.X R17, PT, PT, R28, R29, RZ, P3, !PT ;  /* 0x0000001d1c117210 */ /* 0x000fe20001ffe4ff */
[----:B------:R1:W2:Y:S04]  /*6410*/  LDG.E R18, desc[UR6][R10.64] ;  /* 0x000000060a127981 */ /* 0x0002a8000c1e1900 */
[----:B------:R-:W3:Y:S04]  /*6420*/  LDG.E R20, desc[UR6][R14.64] ;  /* 0x000000060e147981 */ /* 0x000ee8000c1e1900 */
[----:B------:R-:W3:Y:S01]  /*6430*/  LDG.E R21, desc[UR6][R16.64] ;  /* 0x0000000610157981 */ /* 0x000ee2000c1e1900 */
[----:B0-----:R-:W-:-:S02]  /*6440*/  MOV R12, R25 ;  /* 0x00000019000c7202 */ /* 0x001fc40000000f00 */
[----:B-1----:R-:W-:Y:S02]  /*6450*/  MOV R10, R23 ;  /* 0x00000017000a7202 */ /* 0x002fe40000000f00 */
[----:B------:R-:W-:Y:S02]  /*6460*/  MOV R11, R24 ;  /* 0x00000018000b7202 */ /* 0x000fe40000000f00 */
[----:B------:R-:W-:Y:S02]  /*6470*/  MOV R13, R26 ;  /* 0x0000001a000d7202 */ /* 0x000fe40000000f00 */
[----:B------:R-:W-:-:S04]  /*6480*/  IADD3 R6, P1, PT, R6, 0x1, RZ ;  /* 0x0000000106067810 */ /* 0x000fc80007f3e0ff */
[----:B------:R-:W-:Y:S02]  /*6490*/  IADD3.X R22, PT, PT, RZ, R22, RZ, P1, !PT ;  /* 0x00000016ff167210 */ /* 0x000fe40000ffe4ff */
[----:B------:R-:W-:-:S04]  /*64a0*/  ISETP.NE.U32.AND P1, PT, R6, RZ, PT ;  /* 0x000000ff0600720c */ /* 0x000fc80003f25070 */
[----:B------:R-:W-:Y:S02]  /*64b0*/  ISETP.NE.AND.EX P1, PT, R22, RZ, PT, P1 ;  /* 0x000000ff1600720c */ /* 0x000fe40003f25310 */
[----:B------:R-:W-:Y:S02]  /*64c0*/  IADD3 R27, P2, PT, R27, 0xa00, RZ ;  /* 0x00000a001b1b7810 */ /* 0x000fe40007f5e0ff */
[----:B------:R-:W-:Y:S02]  /*64d0*/  IADD3 R25, P3, PT, R25, 0x1400, RZ ;  /* 0x0000140019197810 */ /* 0x000fe40007f7e0ff */
[----:B------:R-:W-:Y:S02]  /*64e0*/  IADD3 R23, P4, PT, R23, 0x1400, RZ ;  /* 0x0000140017177810 */ /* 0x000fe40007f9e0ff */
[----:B------:R-:W-:Y:S02]  /*64f0*/  IADD3.X R28, PT, PT, RZ, R28, RZ, P2, !PT ;  /* 0x0000001cff1c7210 */ /* 0x000fe400017fe4ff */
[----:B------:R-:W-:-:S02]  /*6500*/  IADD3.X R26, PT, PT, RZ, R26, RZ, P3, !PT ;  /* 0x0000001aff1a7210 */ /* 0x000fc40001ffe4ff */
[----:B------:R-:W-:Y:S01]  /*6510*/  IADD3.X R24, PT, PT, RZ, R24, RZ, P4, !PT ;  /* 0x00000018ff187210 */ /* 0x000fe200027fe4ff */
[----:B--2---:R0:W-:Y:S04]  /*6520*/  STG.E.64 desc[UR6][R10.64], R18 ;  /* 0x000000120a007986 */ /* 0x0041e8000c101b06 */
[----:B---3--:R0:W-:Y:S01]  /*6530*/  STG.E.64 desc[UR6][R12.64], R20 ;  /* 0x000000140c007986 */ /* 0x0081e2000c101b06 */
[----:B------:R-:W-:Y:S05]  /*6540*/  @P1 BRA `(.L_x_51) ;  /* 0xfffffffc008c1947 */ /* 0x000fea000383ffff */
.L_x_50:
[----:B------:R-:W-:Y:S05]  /*6550*/  BSYNC.RECONVERGENT B0 ;  /* 0x0000000000007941 */ /* 0x000fea0003800200 */
.L_x_49:
[----:B------:R-:W-:Y:S05]  /*6560*/  @!P0 EXIT ;  /* 0x000000000000894d */ /* 0x000fea0003800000 */
[----:B------:R-:W-:Y:S01]  /*6570*/  SHF.L.U64.HI R39, R30, 0x2, R35 ;  /* 0x000000021e277819 */ /* 0x000fe20000010223 */
[----:B------:R-:W1:Y:S01]  /*6580*/  LDCU.64 UR4, c[0x0][0x3d8] ;  /* 0x00007b00ff0477ac */ /* 0x000e620008000a00 */
[C---:B------:R-:W-:Y:S02]  /*6590*/  SHF.L.U64.HI R33, R4.reuse, 0x2, R5 ;  /* 0x0000000204217819 */ /* 0x040fe40000010205 */
[----:B------:R-:W-:Y:S01]  /*65a0*/  SHF.L.U32 R31, R4, 0x2, RZ ;  /* 0x00000002041f7819 */ /* 0x000fe200000006ff */
[----:B------:R-:W2:Y:S01]  /*65b0*/  LDCU.64 UR8, c[0x0][0x388] ;  /* 0x00007100ff0877ac */ /* 0x000ea20008000a00 */
[----:B------:R-:W-:Y:S02]  /*65c0*/  SHF.L.U32 R41, R30, 0x2, RZ ;  /* 0x000000021e297819 */ /* 0x000fe400000006ff */
[C---:B------:R-:W-:Y:S01]  /*65d0*/  SHF.L.U64.HI R35, R0.reuse, 0x2, R3 ;  /* 0x0000000200237819 */ /* 0x040fe20000010203 */
[----:B------:R-:W3:Y:S01]  /*65e0*/  LDCU.64 UR10, c[0x0][0x390] ;  /* 0x00007200ff0a77ac */ /* 0x000ee20008000a00 */
[----:B------:R-:W-:-:S07]  /*65f0*/  SHF.L.U32 R37, R0, 0x2, RZ ;  /* 0x0000000200257819 */ /* 0x000fce00000006ff */
.L_x_52:
[C---:B0-----:R-:W-:Y:S02]  /*6600*/  SHF.L.U32 R18, R2.reuse, 0x2, RZ ;  /* 0x0000000202127819 */ /* 0x041fe400000006ff */
[----:B------:R-:W-:Y:S02]  /*6610*/  SHF.L.U64.HI R6, R2, 0x2, R7 ;  /* 0x0000000202067819 */ /* 0x000fe40000010207 */
[----:B-1----:R-:W-:-:S04]  /*6620*/  IADD3 R4, P0, PT, R18, UR4, RZ ;  /* 0x0000000412047c10 */ /* 0x002fc8000ff1e0ff */
[----:B------:R-:W-:Y:S02]  /*6630*/  IADD3.X R5, PT, PT, R6, UR5, RZ, P0, !PT ;  /* 0x0000000506057c10 */ /* 0x000fe400087fe4ff */
[C---:B------:R-:W-:Y:S02]  /*6640*/  IADD3 R8, P0, PT, R4.reuse, R37, RZ ;  /* 0x0000002504087210 */ /* 0x040fe40007f1e0ff */
[C---:B----4-:R-:W-:Y:S01]  /*6650*/  IADD3 R12, P1, PT, R4.reuse, R41, RZ ;  /* 0x00000029040c7210 */ /* 0x050fe20007f3e0ff */
[----:B------:R0:W4:Y:S01]  /*6660*/  LDG.E R20, desc[UR6][R4.64] ;  /* 0x0000000604147981 */ /* 0x000122000c1e1900 */
[C---:B------:R-:W-:Y:S02]  /*6670*/  IADD3.X R9, PT, PT, R5.reuse, R35, RZ, P0, !PT ;  /* 0x0000002305097210 */ /* 0x040fe400007fe4ff */
[----:B------:R-:W-:Y:S02]  /*6680*/  IADD3 R10, P0, PT, R4, R31, RZ ;  /* 0x0000001f040a7210 */ /* 0x000fe40007f1e0ff */
[C---:B------:R-:W-:Y:S01]  /*6690*/  IADD3.X R13, PT, PT, R5.reuse, R39, RZ, P1, !PT ;  /* 0x00000027050d7210 */ /* 0x040fe20000ffe4ff */
[----:B------:R1:W4:Y:S01]  /*66a0*/  LDG.E R21, desc[UR6][R8.64] ;  /* 0x0000000608157981 */ /* 0x000322000c1e1900 */
[----:B------:R-:W-:-:S03]  /*66b0*/  IADD3.X R11, PT, PT, R5, R33, RZ, P0, !PT ;  /* 0x00000021050b7210 */ /* 0x000fc600007fe4ff */
[----:B------:R-:W5:Y:S04]  /*66c0*/  LDG.E R23, desc[UR6][R12.64] ;  /* 0x000000060c177981 */ /* 0x000f68000c1e1900 */
[----:B------:R-:W5:Y:S01]  /*66d0*/  LDG.E R22, desc[UR6][R10.64] ;  /* 0x000000060a167981 */ /* 0x000f62000c1e1900 */
[C---:B------:R-:W-:Y:S02]  /*66e0*/  SHF.L.U32 R28, R2.reuse, 0x3, RZ ;  /* 0x00000003021c7819 */ /* 0x040fe400000006ff */
[----:B------:R-:W-:Y:S02]  /*66f0*/  SHF.L.U64.HI R29, R2, 0x3, R7 ;  /* 0x00000003021d7819 */ /* 0x000fe40000010207 */
[----:B------:R-:W-:Y:S02]  /*6700*/  LOP3.LUT R16, R28, 0xfffffff8, RZ, 0xc0, !PT ;  /* 0xfffffff81c107812 */ /* 0x000fe400078ec0ff */
[----:B------:R-:W-:-:S02]  /*6710*/  LOP3.LUT R18, R18, 0xfffffffc, RZ, 0xc0, !PT ;  /* 0xfffffffc12127812 */ /* 0x000fc400078ec0ff */
[----:B0-----:R-:W-:Y:S02]  /*6720*/  LOP3.LUT R5, R29, 0x3, RZ, 0xc0, !PT ;  /* 0x000000031d057812 */ /* 0x001fe400078ec0ff */
[----:B--2---:R-:W-:Y:S02]  /*6730*/  IADD3 R14, P0, PT, R16, UR8, RZ ;  /* 0x00000008100e7c10 */ /* 0x004fe4000ff1e0ff */
[----:B------:R-:W-:Y:S02]  /*6740*/  LOP3.LUT R4, R6, 0x3, RZ, 0xc0, !PT ;  /* 0x0000000306047812 */ /* 0x000fe400078ec0ff */
[----:B------:R-:W-:Y:S02]  /*6750*/  IADD3 R18, P2, PT, R18, UR4, RZ ;  /* 0x0000000412127c10 */ /* 0x000fe4000ff5e0ff */
[----:B---3--:R-:W-:Y:S02]  /*6760*/  IADD3 R16, P1, PT, R16, UR10, RZ ;  /* 0x0000000a10107c10 */ /* 0x008fe4000ff3e0ff */
[----:B------:R-:W-:-:S02]  /*6770*/  IADD3.X R15, PT, PT, R5, UR9, RZ, P0, !PT ;  /* 0x00000009050f7c10 */ /* 0x000fc400087fe4ff */
[----:B------:R-:W-:Y:S02]  /*6780*/  IADD3.X R19, PT, PT, R4, UR5, RZ, P2, !PT ;  /* 0x0000000504137c10 */ /* 0x000fe400097fe4ff */
[----:B------:R-:W-:Y:S02]  /*6790*/  IADD3.X R17, PT, PT, R5, UR11, RZ, P1, !PT ;  /* 0x0000000b05117c10 */ /* 0x000fe40008ffe4ff */
[C---:B------:R-:W-:Y:S02]  /*67a0*/  IADD3 R4, P0, PT, R18.reuse, R37, RZ ;  /* 0x0000002512047210 */ /* 0x040fe40007f1e0ff */
[C---:B------:R-:W-:Y:S02]  /*67b0*/  IADD3 R6, P1, PT, R18.reuse, R31, RZ ;  /* 0x0000001f12067210 */ /* 0x040fe40007f3e0ff */
[----:B-1----:R-:W-:Y:S02]  /*67c0*/  IADD3 R8, P2, PT, R18, R41, RZ ;  /* 0x0000002912087210 */ /* 0x002fe40007f5e0ff */
[----:B------:R-:W-:-:S02]  /*67d0*/  IADD3.X R5, PT, PT, R19, R35, RZ, P0, !PT ;  /* 0x0000002313057210 */ /* 0x000fc400007fe4ff */
[C---:B------:R-:W-:Y:S02]  /*67e0*/  IADD3.X R7, PT, PT, R19.reuse, R33, RZ, P1, !PT ;  /* 0x0000002113077210 */ /* 0x040fe40000ffe4ff */
[----:B------:R-:W-:Y:S01]  /*67f0*/  IADD3.X R9, PT, PT, R19, R39, RZ, P2, !PT ;  /* 0x0000002713097210 */ /* 0x000fe200017fe4ff */
[----:B----4-:R-:W-:Y:S04]  /*6800*/  STG.E.64 desc[UR6][R14.64], R20 ;  /* 0x000000140e007986 */ /* 0x010fe8000c101b06 */
[----:B-----5:R0:W-:Y:S04]  /*6810*/  STG.E.64 desc[UR6][R16.64], R22 ;  /* 0x0000001610007986 */ /* 0x0201e8000c101b06 */
[----:B------:R-:W2:Y:S04]  /*6820*/  LDG.E R24, desc[UR6][R18.64+0xa00] ;  /* 0x000a000612187981 */ /* 0x000ea8000c1e1900 */
[----:B------:R-:W2:Y:S04]  /*6830*/  LDG.E R25, desc[UR6][R4.64+0xa00] ;  /* 0x000a000604197981 */ /* 0x000ea8000c1e1900 */
[----:B------:R-:W3:Y:S04]  /*6840*/  LDG.E R26, desc[UR6][R6.64+0xa00] ;  /* 0x000a0006061a7981 */ /* 0x000ee8000c1e1900 */
[----:B------:R-:W3:Y:S01]  /*6850*/  LDG.E R27, desc[UR6][R8.64+0xa00] ;  /* 0x000a0006081b7981 */ /* 0x000ee2000c1e1900 */
[----:B------:R-:W-:-:S04]  /*6860*/  IADD3 R12, P0, PT, R28, 0x1400, RZ ;  /* 0x000014001c0c7810 */ /* 0x000fc80007f1e0ff */
[----:B------:R-:W-:Y:S02]  /*6870*/  IADD3.X R13, PT, PT, RZ, R29, RZ, P0, !PT ;  /* 0x0000001dff0d7210 */ /* 0x000fe400007fe4ff */
[----:B------:R-:W-:Y:S02]  /*6880*/  LOP3.LUT R12, R12, 0xfffffff8, RZ, 0xc0, !PT ;  /* 0xfffffff80c0c7812 */ /* 0x000fe400078ec0ff */
[----:B------:R-:W-:Y:S02]  /*6890*/  LOP3.LUT R13, R13, 0x3, RZ, 0xc0, !PT ;  /* 0x000000030d0d7812 */ /* 0x000fe400078ec0ff */
[C---:B------:R-:W-:Y:S02]  /*68a0*/  IADD3 R10, P0, PT, R12.reuse, UR8, RZ ;  /* 0x000000080c0a7c10 */ /* 0x040fe4000ff1e0ff */
[----:B------:R-:W-:Y:S02]  /*68b0*/  IADD3 R12, P1, PT, R12, UR10, RZ ;  /* 0x0000000a0c0c7c10 */ /* 0x000fe4000ff3e0ff */
[----:B------:R-:W-:-:S02]  /*68c0*/  IADD3.X R11, PT, PT, R13, UR9, RZ, P0, !PT ;  /* 0x000000090d0b7c10 */ /* 0x000fc400087fe4ff */
[----:B------:R-:W-:-:S03]  /*68d0*/  IADD3.X R13, PT, PT, R13, UR11, RZ, P1, !PT ;  /* 0x0000000b0d0d7c10 */ /* 0x000fc60008ffe4ff */
[----:B--2---:R1:W-:Y:S04]  /*68e0*/  STG.E.64 desc[UR6][R10.64], R24 ;  /* 0x000000180a007986 */ /* 0x0043e8000c101b06 */
[----:B---3--:R2:W-:Y:S04]  /*68f0*/  STG.E.64 desc[UR6][R12.64], R26 ;  /* 0x0000001a0c007986 */ /* 0x0085e8000c101b06 */
[----:B0-----:R-:W3:Y:S04]  /*6900*/  LDG.E R16, desc[UR6][R18.64+0x1400] ;  /* 0x0014000612107981 */ /* 0x001ee8000c1e1900 */
[----:B------:R-:W3:Y:S04]  /*6910*/  LDG.E R17, desc[UR6][R4.64+0x1400] ;  /* 0x0014000604117981 */ /* 0x000ee8000c1e1900 */
[----:B------:R-:W4:Y:S04]  /*6920*/  LDG.E R20, desc[UR6][R6.64+0x1400] ;  /* 0x0014000606147981 */ /* 0x000f28000c1e1900 */
[----:B------:R-:W4:Y:S01]  /*6930*/  LDG.E R21, desc[UR6][R8.64+0x1400] ;  /* 0x0014000608157981 */ /* 0x000f22000c1e1900 */
[----:B------:R-:W-:-:S04]  /*6940*/  IADD3 R15, P0, PT, R28, 0x2800, RZ ;  /* 0x000028001c0f7810 */ /* 0x000fc80007f1e0ff */
[----:B------:R-:W-:Y:S02]  /*6950*/  IADD3.X R22, PT, PT, RZ, R29, RZ, P0, !PT ;  /* 0x0000001dff167210 */ /* 0x000fe400007fe4ff */
[----:B------:R-:W-:Y:S02]  /*6960*/  LOP3.LUT R15, R15, 0xfffffff8, RZ, 0xc0, !PT ;  /* 0xfffffff80f0f7812 */ /* 0x000fe400078ec0ff */
[----:B------:R-:W-:Y:S02]  /*6970*/  LOP3.LUT R22, R22, 0x3, RZ, 0xc0, !PT ;  /* 0x0000000316167812 */ /* 0x000fe400078ec0ff */
[C---:B------:R-:W-:Y:S02]  /*6980*/  IADD3 R14, P0, PT, R15.reuse, UR8, RZ ;  /* 0x000000080f0e7c10 */ /* 0x040fe4000ff1e0ff */
[----:B-1----:R-:W-:Y:S02]  /*6990*/  IADD3 R10, P1, PT, R15, UR10, RZ ;  /* 0x0000000a0f0a7c10 */ /* 0x002fe4000ff3e0ff */
[----:B------:R-:W-:-:S02]  /*69a0*/  IADD3.X R15, PT, PT, R22, UR9, RZ, P0, !PT ;  /* 0x00000009160f7c10 */ /* 0x000fc400087fe4ff */
[----:B------:R-:W-:-:S03]  /*69b0*/  IADD3.X R11, PT, PT, R22, UR11, RZ, P1, !PT ;  /* 0x0000000b160b7c10 */ /* 0x000fc60008ffe4ff */
[----:B---3--:R0:W-:Y:S04]  /*69c0*/  STG.E.64 desc[UR6][R14.64], R16 ;  /* 0x000000100e007986 */ /* 0x0081e8000c101b06 */
[----:B----4-:R4:W-:Y:S04]  /*69d0*/  STG.E.64 desc[UR6][R10.64], R20 ;  /* 0x000000140a007986 */ /* 0x0109e8000c101b06 */
[----:B------:R-:W3:Y:S04]  /*69e0*/  LDG.E R22, desc[UR6][R18.64+0x1e00] ;  /* 0x001e000612167981 */ /* 0x000ee8000c1e1900 */
[----:B------:R-:W3:Y:S04]  /*69f0*/  LDG.E R23, desc[UR6][R4.64+0x1e00] ;  /* 0x001e000604177981 */ /* 0x000ee8000c1e1900 */
[----:B------:R1:W5:Y:S04]  /*6a00*/  LDG.E R24, desc[UR6][R6.64+0x1e00] ;  /* 0x001e000606187981 */ /* 0x000368000c1e1900 */
[----:B------:R-:W5:Y:S01]  /*6a10*/  LDG.E R25, desc[UR6][R8.64+0x1e00] ;  /* 0x001e000608197981 */ /* 0x000f62000c1e1900 */
[----:B--2---:R-:W-:-:S04]  /*6a20*/  IADD3 R13, P0, PT, R28, 0x3c00, RZ ;  /* 0x00003c001c0d7810 */ /* 0x004fc80007f1e0ff */
[----:B------:R-:W-:Y:S02]  /*6a30*/  IADD3.X R26, PT, PT, RZ, R29, RZ, P0, !PT ;  /* 0x0000001dff1a7210 */ /* 0x000fe400007fe4ff */
[----:B------:R-:W-:Y:S02]  /*6a40*/  LOP3.LUT R13, R13, 0xfffffff8, RZ, 0xc0, !PT ;  /* 0xfffffff80d0d7812 */ /* 0x000fe400078ec0ff */
[----:B------:R-:W-:Y:S02]  /*6a50*/  LOP3.LUT R26, R26, 0x3, RZ, 0xc0, !PT ;  /* 0x000000031a1a7812 */ /* 0x000fe400078ec0ff */
[C---:B------:R-:W-:Y:S02]  /*6a60*/  IADD3 R12, P0, PT, R13.reuse, UR8, RZ ;  /* 0x000000080d0c7c10 */ /* 0x040fe4000ff1e0ff */
[----:B0-----:R-:W-:Y:S02]  /*6a70*/  IADD3 R14, P1, PT, R13, UR10, RZ ;  /* 0x0000000a0d0e7c10 */ /* 0x001fe4000ff3e0ff */
[----:B------:R-:W-:-:S02]  /*6a80*/  IADD3.X R13, PT, PT, R26, UR9, RZ, P0, !PT ;  /* 0x000000091a0d7c10 */ /* 0x000fc400087fe4ff */
[----:B------:R-:W-:Y:S02]  /*6a90*/  IADD3.X R15, PT, PT, R26, UR11, RZ, P1, !PT ;  /* 0x0000000b1a0f7c10 */ /* 0x000fe40008ffe4ff */
[----:B------:R-:W-:-:S04]  /*6aa0*/  IADD3 R2, PT, PT, R2, 0xa00, RZ ;  /* 0x00000a0002027810 */ /* 0x000fc80007ffe0ff */
[----:B------:R-:W-:-:S04]  /*6ab0*/  ISETP.GT.U32.AND P0, PT, R0, R2, PT ;  /* 0x000000020000720c */ /* 0x000fc80003f04070 */
[----:B------:R-:W-:Y:S01]  /*6ac0*/  ISETP.GT.AND.EX P0, PT, R3, RZ, PT, P0 ;  /* 0x000000ff0300720c */ /* 0x000fe20003f04300 */
[----:B-1----:R-:W-:Y:S01]  /*6ad0*/  HFMA2 R7, -RZ, RZ, 0, 0 ;  /* 0x00000000ff077431 */ /* 0x002fe200000001ff */
[----:B---3--:R4:W-:Y:S04]  /*6ae0*/  STG.E.64 desc[UR6][R12.64], R22 ;  /* 0x000000160c007986 */ /* 0x0089e8000c101b06 */
[----:B-----5:R4:W-:Y:S07]  /*6af0*/  STG.E.64 desc[UR6][R14.64], R24 ;  /* 0x000000180e007986 */ /* 0x0209ee000c101b06 */
[----:B------:R-:W-:Y:S05]  /*6b00*/  @P0 BRA `(.L_x_52) ;  /* 0xfffffff800bc0947 */ /* 0x000fea000383ffff */
[----:B------:R-:W-:Y:S05]  /*6b10*/  EXIT ;  /* 0x000000000000794d */ /* 0x000fea0003800000 */
.L_x_53:
        /* <DEDUP_REMOVED lines=14> */
.L_x_4880:


//--------------------- .text._Z35group_norm_nhwc_bwd_one_pass_kernelI11Bf16IOFp32WLi128ELi160ELi640EEv26Group_norm_nhwc_bwd_params --------------------------
	.section	.text._Z35group_norm_nhwc_bwd_one_pass_kernelI11Bf16IOFp32WLi128ELi160ELi640EEv26Group_norm_nhwc_bwd_params,"ax",@progbits
	.align	128
        .global         _Z35group_norm_nhwc_bwd_one_pass_kernelI11Bf16IOFp32WLi128ELi160ELi640EEv26Group_norm_nhwc_bwd_params
        .type           _Z35group_norm_nhwc_bwd_one_pass_kernelI11Bf16IOFp32WLi128ELi160ELi640EEv26Group_norm_nhwc_bwd_params,@function
        .size           _Z35group_norm_nhwc_bwd_one_pass_kernelI11Bf16IOFp32WLi128ELi160ELi640EEv26Group_norm_nhwc_bwd_params,(.L_x_4881 - _Z35group_norm_nhwc_bwd_one_pass_kernelI11Bf16IOFp32WLi128ELi160ELi640EEv26Group_norm_nhwc_bwd_params)
        .other          _Z35group_norm_nhwc_bwd_one_pass_kernelI11Bf16IOFp32WLi128ELi160ELi640EEv26Group_norm_nhwc_bwd_params,@"STO_CUDA_ENTRY STV_DEFAULT"
_Z35group_norm_nhwc_bwd_one_pass_kernelI11Bf16IOFp32WLi128ELi160ELi640EEv26Group_norm_nhwc_bwd_params:
.text._Z35group_norm_nhwc_bwd_one_pass_kernelI11Bf16IOFp32WLi128ELi160ELi640EEv26Group_norm_nhwc_bwd_params:
[----:B------:R-:W-:Y:S08]  /*0000*/  LDC R1, c[0x0][0x37c] ;  /* 0x0000df00ff017b82 */ /* 0x000ff00000000800 */
[----:B------:R-:W0:Y:S01]  /*0010*/  S2UR UR5, SR_CTAID.Y ;  /* 0x00000000000579c3 */ /* 0x000e220000002600 */
[----:B------:R-:W1:Y:S01]  /*0020*/  LDCU UR4, c[0x0][0x410] ;  /* 0x00008200ff0477ac */ /* 0x000e620008000800 */
[----:B------:R-:W2:Y:S01]  /*0030*/  S2R R6, SR_TID.X ;  /* 0x0000000000067919 */ /* 0x000ea20000002100 */
[----:B------:R-:W1:Y:S01]  /*0040*/  LDCU UR6, c[0x0][0x3e0] ;  /* 0x00007c00ff0677ac */ /* 0x000e620008000800 */
[----:B------:R-:W3:Y:S01]  /*0050*/  LDCU.64 UR10, c[0x0][0x358] ;  /* 0x00006b00ff0a77ac */ /* 0x000ee20008000a00 */
[----:B-1----:R-:W-:-:S04]  /*0060*/  UIMAD UR4, UR4, UR6, URZ ;  /* 0x00000006040472a4 */ /* 0x002fc8000f8e02ff */
[----:B0-----:R-:W-:-:S09]  /*0070*/  UISETP.GE.AND UP0, UPT, UR5, UR4, UPT ;  /* 0x000000040500728c */ /* 0x001fd2000bf06270 */
[----:B--23--:R-:W-:Y:S05]  /*0080*/  BRA.U UP0, `(.L_x_54) ;  /* 0x000000a900107547 */ /* 0x00cfea000b800000 */
[----:B------:R-:W-:Y:S01]  /*0090*/  LOP3.LUT R0, R6, 0xffff, RZ, 0xc0, !PT ;  /* 0x0000ffff06007812 */ /* 0x000fe200078ec0ff */
[----:B------:R-:W-:Y:S01]  /*00a0*/  HFMA2 R5, -RZ, RZ, 0, 0 ;  /* 0x00000000ff057431 */ /* 0x000fe200000001ff */
[----:B------:R-:W-:-:S03]  /*00b0*/  UMOV UR4, UR5 ;  /* 0x0000000500047c82 */ /* 0x000fc60008000000 */
[----:B------:R-:W-:-:S05]  /*00c0*/  IMAD R0, R0, 0x334, RZ ;  /* 0x0000033400007824 */ /* 0x000fca00078e02ff */
[----:B------:R-:W-:-:S04]  /*00d0*/  SHF.R.U32.HI R92, RZ, 0x10, R0 ;  /* 0x00000010ff5c7819 */ /* 0x000fc80000011600 */
[----:B------:R-:W-:-:S05]  /*00e0*/  PRMT R0, R92, 0x9910, RZ ;  /* 0x000099105c007816 */ /* 0x000fca00000000ff */
[----:B------:R-:W-:-:S05]  /*00f0*/  IMAD R0, R0, 0x50, RZ ;  /* 0x0000005000007824 */ /* 0x000fca00078e02ff */
[----:B------:R-:W-:-:S04]  /*0100*/  IADD3 R0, PT, PT, RZ, -R0, RZ ;  /* 0x80000000ff007210 */ /* 0x000fc80007ffe0ff */
[----:B------:R-:W-:-:S04]  /*0110*/  PRMT R93, R0, 0x7710, RZ ;  /* 0x00007710005d7816 */ /* 0x000fc800000000ff */
[----:B------:R-:W-:-:S04]  /*0120*/  IADD3 R93, PT, PT, R93, R6, RZ ;  /* 0x000000065d5d7210 */ /* 0x000fc80007ffe0ff */
[----:B------:R-:W-:-:S04]  /*0130*/  SHF.L.U32 R93, R93, 0x1, RZ ;  /* 0x000000015d5d7819 */ /* 0x000fc800000006ff */
[----:B------:R-:W-:-:S07]  /*0140*/  LOP3.LUT R91, R93, 0xffff, RZ, 0xc0, !PT ;  /* 0x0000ffff5d5b7812 */ /* 0x000fce00078ec0ff */
.L_x_121:
[----:B0-----:R-:W0:Y:S01]  /*0150*/  LDC R6, c[0x0][0x410] ;  /* 0x00010400ff067b82 */ /* 0x001e220000000800 */
[----:B------:R-:W1:Y:S01]  /*0160*/  LDCU.128 UR12, c[0x0][0x400] ;  /* 0x00008000ff0c77ac */ /* 0x000e620008000c00 */
[----:B------:R-:W-:-:S06]  /*0170*/  ISETP.LE.AND P3, PT, RZ, UR4, PT ;  /* 0x00000004ff007c0c */ /* 0x000fcc000bf63270 */
[----:B------:R-:W2:Y:S08]  /*0180*/  S2UR UR8, SR_CTAID.X ;  /* 0x00000000000879c3 */ /* 0x000eb00000002500 */
[----:B------:R-:W2:Y:S01]  /*0190*/  LDC R13, c[0x0][0x41c] ;  /* 0x00010700ff0d7b82 */ /* 0x000ea20000000800 */
[----:B------:R-:W-:Y:S02]  /*01a0*/  CS2R R60, SRZ ;  /* 0x00000000003c7805 */ /* 0x000fe4000001ff00 */
[----:B------:R-:W-:-:S02]  /*01b0*/  CS2R R58, SRZ ;  /* 0x00000000003a7805 */ /* 0x000fc4000001ff00 */
[----:B------:R-:W-:Y:S02]  /*01c0*/  CS2R R56, SRZ ;  /* 0x0000000000387805 */ /* 0x000fe4000001ff00 */
[----:B------:R-:W-:Y:S01]  /*01d0*/  CS2R R54, SRZ ;  /* 0x0000000000367805 */ /* 0x000fe2000001ff00 */
[----:B------:R-:W3:Y:S01]  /*01e0*/  LDCU.64 UR6, c[0x0][0x3b8] ;  /* 0x00007700ff0677ac */ /* 0x000ee20008000a00 */
[----:B0-----:R-:W-:-:S04]  /*01f0*/  IABS R7, R6 ;  /* 0x0000000600077213 */ /* 0x001fc80000000000 */
[----:B------:R-:W0:Y:S01]  /*0200*/  I2F.RP R0, R7 ;  /* 0x0000000700007306 */ /* 0x000e220000209400 */
[----:B--2---:R-:W-:-:S07]  /*0210*/  IMAD R13, R13, UR8, R92 ;  /* 0x000000080d0d7c24 */ /* 0x004fce000f8e025c */
[----:B0-----:R-:W0:Y:S01]  /*0220*/  MUFU.RCP R0, R0 ;  /* 0x0000000000007308 */ /* 0x001e220000001000 */
[C---:B-1----:R-:W-:Y:S02]  /*0230*/  ISETP.GE.U32.AND P2, PT, R13.reuse, UR12, PT ;  /* 0x0000000c0d007c0c */ /* 0x042fe4000bf46070 */
[----:B------:R-:W-:Y:S02]  /*0240*/  SHF.R.S32.HI R15, RZ, 0x1f, R13 ;  /* 0x0000001fff0f7819 */ /* 0x000fe4000001140d */
[----:B------:R-:W-:Y:S02]  /*0250*/  IADD3 R11, PT, PT, R13, 0x10, RZ ;  /* 0x000000100d0b7810 */ /* 0x000fe40007ffe0ff */
[----:B------:R-:W-:Y:S02]  /*0260*/  ISETP.GE.AND.EX P2, PT, R15, UR13, PT, P2 ;  /* 0x0000000d0f007c0c */ /* 0x000fe4000bf46320 */
[----:B0-----:R-:W-:-:S04]  /*0270*/  IADD3 R2, PT, PT, R0, 0xffffffe, RZ ;  /* 0x0ffffffe00027810 */ /* 0x001fc80007ffe0ff */
[----:B------:R0:W1:Y:S07]  /*0280*/  F2I.FTZ.U32.TRUNC.NTZ R3, R2 ;  /* 0x0000000200037305 */ /* 0x00006e000021f000 */
[----:B------:R-:W2:Y:S01]  /*0290*/  @!P2 LDC.64 R20, c[0x0][0x3f8] ;  /* 0x0000fe00ff14ab82 */ /* 0x000ea20000000a00 */
[----:B0-----:R-:W-:-:S07]  /*02a0*/  MOV R2, RZ ;  /* 0x000000ff00027202 */ /* 0x001fce0000000f00 */
[----:B------:R-:W0:Y:S01]  /*02b0*/  @!P2 LDC.64 R28, c[0x0][0x3a0] ;  /* 0x0000e800ff1cab82 */ /* 0x000e220000000a00 */
[----:B-1----:R-:W-:-:S07]  /*02c0*/  IADD3 R4, PT, PT, RZ, -R3, RZ ;  /* 0x80000003ff047210 */ /* 0x002fce0007ffe0ff */
[----:B------:R-:W1:Y:S01]  /*02d0*/  @!P2 LDC.64 R30, c[0x0][0x398] ;  /* 0x0000e600ff1eab82 */ /* 0x000e620000000a00 */
[----:B------:R-:W-:Y:S01]  /*02e0*/  IMAD R9, R4, R7, RZ ;  /* 0x0000000704097224 */ /* 0x000fe200078e02ff */
[----:B------:R-:W-:-:S03]  /*02f0*/  IABS R4, UR4 ;  /* 0x0000000400047c13 */ /* 0x000fc60008000000 */
[----:B------:R-:W-:Y:S01]  /*0300*/  IMAD.HI.U32 R3, R3, R9, R2 ;  /* 0x0000000903037227 */ /* 0x000fe200078e0002 */
[----:B------:R-:W-:Y:S02]  /*0310*/  LOP3.LUT R2, R6, UR4, RZ, 0x3c, !PT ;  /* 0x0000000406027c12 */ /* 0x000fe4000f8e3cff */
[----:B------:R-:W-:Y:S02]  /*0320*/  IADD3 R9, PT, PT, R13, 0x8, RZ ;  /* 0x000000080d097810 */ /* 0x000fe40007ffe0ff */
[----:B------:R-:W-:Y:S01]  /*0330*/  ISETP.GE.AND P0, PT, R2, RZ, PT ;  /* 0x000000ff0200720c */ /* 0x000fe20003f06270 */
[----:B------:R-:W-:Y:S01]  /*0340*/  IMAD.HI.U32 R3, R3, R4, RZ ;  /* 0x0000000403037227 */ /* 0x000fe200078e00ff */
[----:B------:R-:W-:-:S04]  /*0350*/  SHF.R.S32.HI R23, RZ, 0x1f, R9 ;  /* 0x0000001fff177819 */ /* 0x000fc80000011409 */
[----:B------:R-:W-:-:S05]  /*0360*/  IADD3 R0, PT, PT, -R3, RZ, RZ ;  /* 0x000000ff03007210 */ /* 0x000fca0007ffe1ff */
[----:B------:R-:W-:Y:S01]  /*0370*/  IMAD R0, R7, R0, R4 ;  /* 0x0000000007007224 */ /* 0x000fe200078e0204 */
[----:B------:R-:W-:-:S04]  /*0380*/  MOV R4, RZ ;  /* 0x000000ff00047202 */ /* 0x000fc80000000f00 */
[----:B------:R-:W-:-:S13]  /*0390*/  ISETP.GT.U32.AND P4, PT, R7, R0, PT ;  /* 0x000000000700720c */ /* 0x000fda0003f84070 */
[-C--:B------:R-:W-:Y:S02]  /*03a0*/  @!P4 IADD3 R0, PT, PT, R0, -R7.reuse, RZ ;  /* 0x800000070000c210 */ /* 0x080fe40007ffe0ff */
[----:B------:R-:W-:Y:S02]  /*03b0*/  @!P4 IADD3 R3, PT, PT, R3, 0x1, RZ ;  /* 0x000000010303c810 */ /* 0x000fe40007ffe0ff */
[CC--:B------:R-:W-:Y:S02]  /*03c0*/  ISETP.GE.U32.AND P1, PT, R0.reuse, R7.reuse, PT ;  /* 0x000000070000720c */ /* 0x0c0fe40003f26070 */
[----:B------:R-:W-:Y:S02]  /*03d0*/  ISETP.GT.U32.AND P5, PT, R7, R0, PT ;  /* 0x000000000700720c */ /* 0x000fe40003fa4070 */
[----:B------:R-:W-:Y:S02]  /*03e0*/  IADD3 R7, PT, PT, R0, -R7, RZ ;  /* 0x8000000700077210 */ /* 0x000fe40007ffe0ff */
[----:B------:R-:W-:-:S02]  /*03f0*/  ISETP.GE.U32.AND P4, PT, R9, UR12, PT ;  /* 0x0000000c09007c0c */ /* 0x000fc4000bf86070 */
[----:B------:R-:W-:Y:S02]  /*0400*/  SEL R0, R7, R0, !P5 ;  /* 0x0000000007007207 */ /* 0x000fe40006800000 */
[----:B------:R-:W-:Y:S02]  /*0410*/  ISETP.NE.AND P5, PT, R6, RZ, PT ;  /* 0x000000ff0600720c */ /* 0x000fe40003fa5270 */
[----:B------:R-:W-:Y:S02]  /*0420*/  LOP3.LUT R7, RZ, R6, RZ, 0x33, !PT ;  /* 0x00000006ff077212 */ /* 0x000fe400078e33ff */
[----:B------:R-:W-:Y:S02]  /*0430*/  @!P3 IADD3 R0, PT, PT, -R0, RZ, RZ ;  /* 0x000000ff0000b210 */ /* 0x000fe40007ffe1ff */
[----:B------:R-:W-:Y:S02]  /*0440*/  @P1 IADD3 R3, PT, PT, R3, 0x1, RZ ;  /* 0x0000000103031810 */ /* 0x000fe40007ffe0ff */
[----:B------:R-:W-:-:S02]  /*0450*/  SEL R62, R7, R0, !P5 ;  /* 0x00000000073e7207 */ /* 0x000fc40006800000 */
[----:B------:R-:W-:Y:S02]  /*0460*/  @!P0 IADD3 R3, PT, PT, -R3, RZ, RZ ;  /* 0x000000ff03038210 */ /* 0x000fe40007ffe1ff */
[----:B------:R-:W-:Y:S01]  /*0470*/  ISETP.GE.AND.EX P4, PT, R23, UR13, PT, P4 ;  /* 0x0000000d17007c0c */ /* 0x000fe2000bf86340 */
[----:B------:R-:W-:Y:S01]  /*0480*/  IMAD R0, R62, 0xa0, RZ ;  /* 0x000000a03e007824 */ /* 0x000fe200078e02ff */
[----:B------:R-:W-:Y:S02]  /*0490*/  SEL R3, R7, R3, !P5 ;  /* 0x0000000307037207 */ /* 0x000fe40006800000 */
[----:B------:R-:W-:Y:S02]  /*04a0*/  ISETP.GE.U32.AND P3, PT, R11, UR12, PT ;  /* 0x0000000c0b007c0c */ /* 0x000fe4000bf66070 */
[----:B------:R-:W-:Y:S02]  /*04b0*/  IADD3 R16, P0, PT, R0, R91, RZ ;  /* 0x0000005b00107210 */ /* 0x000fe40007f1e0ff */
[----:B------:R-:W-:-:S02]  /*04c0*/  SHF.R.S32.HI R2, RZ, 0x1f, R3 ;  /* 0x0000001fff027819 */ /* 0x000fc40000011403 */
[----:B------:R-:W-:Y:S01]  /*04d0*/  LEA.HI.X.SX32 R17, R0, RZ, 0x1, P0 ;  /* 0x000000ff00117211 */ /* 0x000fe200000f0eff */
[----:B--2---:R-:W-:Y:S01]  /*04e0*/  @!P2 IMAD R0, R15, R20, RZ ;  /* 0x000000140f00a224 */ /* 0x004fe200078e02ff */
[----:B------:R-:W-:Y:S01]  /*04f0*/  SHF.R.S32.HI R15, RZ, 0x1f, R11 ;  /* 0x0000001fff0f7819 */ /* 0x000fe2000001140b */
[----:B------:R-:W-:Y:S01]  /*0500*/  IMAD R2, R2, UR14, RZ ;  /* 0x0000000e02027c24 */ /* 0x000fe2000f8e02ff */
[----:B------:R-:W2:Y:S01]  /*0510*/  @!P4 LDC.64 R32, c[0x0][0x3f8] ;  /* 0x0000fe00ff20cb82 */ /* 0x000ea20000000a00 */
[----:B------:R-:W-:Y:S01]  /*0520*/  IMAD.WIDE.U32 R16, R3, UR14, R16 ;  /* 0x0000000e03107c25 */ /* 0x000fe2000f8e0010 */
[----:B------:R-:W-:-:S03]  /*0530*/  ISETP.GE.AND.EX P3, PT, R15, UR13, PT, P3 ;  /* 0x0000000d0f007c0c */ /* 0x000fc6000bf66330 */
[----:B------:R-:W-:Y:S01]  /*0540*/  IMAD R19, R3, UR15, R2 ;  /* 0x0000000f03137c24 */ /* 0x000fe2000f8e0202 */
[----:B------:R-:W-:Y:S01]  /*0550*/  @!P2 MOV R18, R16 ;  /* 0x000000100012a202 */ /* 0x000fe20000000f00 */
[C---:B------:R-:W-:Y:S01]  /*0560*/  @!P2 IMAD R7, R13.reuse, R21, R0 ;  /* 0x000000150d07a224 */ /* 0x040fe200078e0200 */
[----:B------:R-:W-:Y:S01]  /*0570*/  IADD3 R21, PT, PT, R13, 0x18, RZ ;  /* 0x000000180d157810 */ /* 0x000fe20007ffe0ff */
[----:B------:R-:W4:Y:S01]  /*0580*/  @!P4 LDC.64 R34, c[0x0][0x3a0] ;  /* 0x0000e800ff22cb82 */ /* 0x000f220000000a00 */
[----:B------:R-:W-:Y:S02]  /*0590*/  IADD3 R19, PT, PT, R17, R19, RZ ;  /* 0x0000001311137210 */ /* 0x000fe40007ffe0ff */
[----:B------:R-:W-:Y:S02]  /*05a0*/  ISETP.GE.U32.AND P0, PT, R21, UR12, PT ;  /* 0x0000000c15007c0c */ /* 0x000fe4000bf06070 */
[----:B------:R-:W-:Y:S01]  /*05b0*/  SHF.R.S32.HI R25, RZ, 0x1f, R21 ;  /* 0x0000001fff197819 */ /* 0x000fe20000011415 */
[----:B------:R-:W-:-:S02]  /*05c0*/  @!P2 IMAD.WIDE.U32 R2, R13, R20, R18 ;  /* 0x000000140d02a225 */ /* 0x000fc400078e0012 */
[----:B------:R-:W3:Y:S01]  /*05d0*/  @!P3 LDC.64 R36, c[0x0][0x3f8] ;  /* 0x0000fe00ff24bb82 */ /* 0x000ee20000000a00 */
[----:B------:R-:W-:Y:S02]  /*05e0*/  ISETP.GE.AND.EX P0, PT, R25, UR13, PT, P0 ;  /* 0x0000000d19007c0c */ /* 0x000fe4000bf06300 */
[----:B------:R-:W-:Y:S02]  /*05f0*/  @!P2 IADD3 R3, PT, PT, R3, R7, RZ ;  /* 0x000000070303a210 */ /* 0x000fe40007ffe0ff */
[C---:B------:R-:W-:Y:S02]  /*0600*/  @!P2 SHF.L.U32 R27, R2.reuse, 0x1, RZ ;  /* 0x00000001021ba819 */ /* 0x040fe400000006ff */
[----:B------:R-:W-:Y:S01]  /*0610*/  @!P2 SHF.L.U64.HI R0, R2, 0x1, R3 ;  /* 0x000000010200a819 */ /* 0x000fe20000010203 */
[----:B--2---:R-:W-:Y:S01]  /*0620*/  @!P4 IMAD R2, R23, R32, RZ ;  /* 0x000000201702c224 */ /* 0x004fe200078e02ff */
[----:B------:R-:W-:Y:S01]  /*0630*/  @!P4 MOV R3, R19 ;  /* 0x000000130003c202 */ /* 0x000fe20000000f00 */
[----:B------:R-:W2:Y:S01]  /*0640*/  @!P3 LDC.64 R38, c[0x0][0x3a0] ;  /* 0x0000e800ff26bb82 */ /* 0x000ea20000000a00 */
[----:B0-----:R-:W-:Y:S01]  /*0650*/  @!P2 IADD3 R6, P1, PT, R27, R28, RZ ;  /* 0x0000001c1b06a210 */ /* 0x001fe20007f3e0ff */
[----:B------:R-:W-:Y:S01]  /*0660*/  @!P4 IMAD R23, R9, R33, R2 ;  /* 0x000000210917c224 */ /* 0x000fe200078e0202 */
[----:B------:R-:W-:-:S02]  /*0670*/  @!P4 MOV R2, R16 ;  /* 0x000000100002c202 */ /* 0x000fc40000000f00 */
[----:B------:R-:W-:Y:S02]  /*0680*/  @!P2 IADD3.X R7, PT, PT, R0, R29, RZ, P1, !PT ;  /* 0x0000001d0007a210 */ /* 0x000fe40000ffe4ff */
[----:B-1----:R-:W-:Y:S01]  /*0690*/  @!P2 IADD3 R8, P1, PT, R27, R30, RZ ;  /* 0x0000001e1b08a210 */ /* 0x002fe20007f3e0ff */
[----:B------:R-:W-:Y:S01]  /*06a0*/  @!P4 IMAD.WIDE.U32 R2, R9, R32, R2 ;  /* 0x000000200902c225 */ /* 0x000fe200078e0002 */
[----:B------:R-:W0:Y:S01]  /*06b0*/  @!P0 LDC.64 R40, c[0x0][0x3f8] ;  /* 0x0000fe00ff288b82 */ /* 0x000e220000000a00 */
[----:B------:R4:W2:Y:S03]  /*06c0*/  @!P2 LDG.E R4, desc[UR10][R6.64] ;  /* 0x0000000a0604a981 */ /* 0x0008a6000c1e1900 */
[----:B------:R-:W-:Y:S02]  /*06d0*/  @!P4 IADD3 R3, PT, PT, R3, R23, RZ ;  /* 0x000000170303c210 */ /* 0x000fe40007ffe0ff */
[----:B------:R-:W-:-:S02]  /*06e0*/  IADD3 R23, PT, PT, R13, 0x20, RZ ;  /* 0x000000200d177810 */ /* 0x000fc40007ffe0ff */
[----:B------:R-:W-:Y:S01]  /*06f0*/  @!P2 IADD3.X R9, PT, PT, R0, R31, RZ, P1, !PT ;  /* 0x0000001f0009a210 */ /* 0x000fe20000ffe4ff */
[----:B------:R-:W1:Y:S01]  /*0700*/  @!P4 LDC.64 R32, c[0x0][0x398] ;  /* 0x0000e600ff20cb82 */ /* 0x000e620000000a00 */
[----:B------:R-:W-:Y:S02]  /*0710*/  ISETP.GE.U32.AND P1, PT, R23, UR12, PT ;  /* 0x0000000c17007c0c */ /* 0x000fe4000bf26070 */
[----:B------:R-:W-:-:S04]  /*0720*/  SHF.R.S32.HI R27, RZ, 0x1f, R23 ;  /* 0x0000001fff1b7819 */ /* 0x000fc80000011417 */
[----:B------:R-:W-:Y:S02]  /*0730*/  ISETP.GE.AND.EX P1, PT, R27, UR13, PT, P1 ;  /* 0x0000000d1b007c0c */ /* 0x000fe4000bf26310 */
[C---:B------:R-:W-:Y:S01]  /*0740*/  @!P4 SHF.L.U32 R29, R2.reuse, 0x1, RZ ;  /* 0x00000001021dc819 */ /* 0x040fe200000006ff */
[----:B---3--:R-:W-:Y:S01]  /*0750*/  @!P3 IMAD R0, R15, R36, RZ ;  /* 0x000000240f00b224 */ /* 0x008fe200078e02ff */
[----:B------:R-:W-:Y:S02]  /*0760*/  @!P3 MOV R14, R16 ;  /* 0x00000010000eb202 */ /* 0x000fe40000000f00 */
[----:B------:R-:W-:Y:S02]  /*0770*/  @!P3 MOV R15, R19 ;  /* 0x00000013000fb202 */ /* 0x000fe40000000f00 */
[----:B------:R-:W-:Y:S02]  /*0780*/  @!P4 SHF.L.U64.HI R2, R2, 0x1, R3 ;  /* 0x000000010202c819 */ /* 0x000fe40000010203 */
[----:B----4-:R-:W-:Y:S01]  /*0790*/  @!P4 IADD3 R6, P5, PT, R29, R34, RZ ;  /* 0x000000221d06c210 */ /* 0x010fe20007fbe0ff */
[----:B------:R-:W-:-:S02]  /*07a0*/  @!P3 IMAD R31, R11, R37, R0 ;  /* 0x000000250b1fb224 */ /* 0x000fc400078e0200 */
[----:B------:R-:W-:Y:S01]  /*07b0*/  @!P3 IMAD.WIDE.U32 R14, R11, R36, R14 ;  /* 0x000000240b0eb225 */ /* 0x000fe200078e000e */
[----:B------:R-:W-:Y:S01]  /*07c0*/  @!P4 IADD3.X R7, PT, PT, R2, R35, RZ, P5, !PT ;  /* 0x000000230207c210 */ /* 0x000fe20002ffe4ff */
[----:B------:R-:W3:Y:S01]  /*07d0*/  @!P1 LDC.64 R42, c[0x0][0x3f8] ;  /* 0x0000fe00ff2a9b82 */ /* 0x000ee20000000a00 */
[----:B------:R-:W-:Y:S02]  /*07e0*/  MOV R3, RZ ;  /* 0x000000ff00037202 */ /* 0x000fe40000000f00 */
[----:B------:R-:W-:Y:S01]  /*07f0*/  @!P3 IADD3 R15, PT, PT, R15, R31, RZ ;  /* 0x0000001f0f0fb210 */ /* 0x000fe20007ffe0ff */
[----:B0-----:R-:W-:Y:S01]  /*0800*/  @!P0 IMAD R12, R25, R40, RZ ;  /* 0x00000028190c8224 */ /* 0x001fe200078e02ff */
[----:B------:R-:W4:Y:S03]  /*0810*/  @!P4 LDG.E R61, desc[UR10][R6.64] ;  /* 0x0000000a063dc981 */ /* 0x000f26000c1e1900 */
[----:B------:R-:W0:Y:S01]  /*0820*/  @!P3 LDC.64 R34, c[0x0][0x398] ;  /* 0x0000e600ff22bb82 */ /* 0x000e220000000a00 */
[----:B------:R2:W4:Y:S01]  /*0830*/  @!P2 LDG.E R3, desc[UR10][R8.64] ;  /* 0x0000000a0803a981 */ /* 0x000522000c1e1900 */
[----:B-1----:R-:W-:-:S06]  /*0840*/  @!P4 IADD3 R10, P2, PT, R29, R32, RZ ;  /* 0x000000201d0ac210 */ /* 0x002fcc0007f5e0ff */
[----:B------:R-:W1:Y:S01]  /*0850*/  @!P0 LDC.64 R30, c[0x0][0x3a0] ;  /* 0x0000e800ff1e8b82 */ /* 0x000e620000000a00 */
[C---:B------:R-:W-:Y:S02]  /*0860*/  @!P3 SHF.L.U32 R29, R14.reuse, 0x1, RZ ;  /* 0x000000010e1db819 */ /* 0x040fe400000006ff */
[----:B------:R-:W-:Y:S02]  /*0870*/  @!P3 SHF.L.U64.HI R0, R14, 0x1, R15 ;  /* 0x000000010e00b819 */ /* 0x000fe4000001020f */
[----:B------:R-:W-:Y:S02]  /*0880*/  @!P4 IADD3.X R11, PT, PT, R2, R33, RZ, P2, !PT ;  /* 0x00000021020bc210 */ /* 0x000fe400017fe4ff */
[----:B------:R-:W-:Y:S01]  /*0890*/  @!P0 MOV R14, R16 ;  /* 0x00000010000e8202 */ /* 0x000fe20000000f00 */
[----:B------:R-:W1:Y:S01]  /*08a0*/  @!P0 LDC.64 R36, c[0x0][0x398] ;  /* 0x0000e600ff248b82 */ /* 0x000e620000000a00 */
[----:B------:R-:W-:Y:S02]  /*08b0*/  @!P0 MOV R15, R19 ;  /* 0x00000013000f8202 */ /* 0x000fe40000000f00 */
[----:B--2---:R-:W-:-:S02]  /*08c0*/  @!P3 IADD3 R8, P2, PT, R29, R38, RZ ;  /* 0x000000261d08b210 */ /* 0x004fc40007f5e0ff */
[----:B------:R-:W-:Y:S02]  /*08d0*/  MOV R2, RZ ;  /* 0x000000ff00027202 */ /* 0x000fe40000000f00 */
[----:B------:R-:W-:Y:S01]  /*08e0*/  IADD3 R25, PT, PT, R13, 0x28, RZ ;  /* 0x000000280d197810 */ /* 0x000fe20007ffe0ff */
[C---:B------:R-:W-:Y:S01]  /*08f0*/  @!P0 IMAD R7, R21.reuse, R41, R12 ;  /* 0x0000002915078224 */ /* 0x040fe200078e020c */
[----:B------:R-:W-:Y:S01]  /*0900*/  @!P3 IADD3.X R9, PT, PT, R0, R39, RZ, P2, !PT ;  /* 0x000000270009b210 */ /* 0x000fe200017fe4ff */
[----:B------:R-:W-:Y:S01]  /*0910*/  @!P0 IMAD.WIDE.U32 R14, R21, R40, R14 ;  /* 0x00000028150e8225 */ /* 0x000fe200078e000e */
[----:B------:R-:W-:Y:S01]  /*0920*/  ISETP.GE.U32.AND P2, PT, R25, UR12, PT ;  /* 0x0000000c19007c0c */ /* 0x000fe2000bf46070 */
[----:B------:R3:W2:Y:S01]  /*0930*/  @!P4 LDG.E R2, desc[UR10][R10.64] ;  /* 0x0000000a0a02c981 */ /* 0x0006a2000c1e1900 */
[----:B------:R-:W-:Y:S01]  /*0940*/  SHF.R.S32.HI R33, RZ, 0x1f, R25 ;  /* 0x0000001fff217819 */ /* 0x000fe20000011419 */
[----:B------:R-:W1:Y:S01]  /*0950*/  @!P1 LDC.64 R38, c[0x0][0x398] ;  /* 0x0000e600ff269b82 */ /* 0x000e620000000a00 */
[----:B0-----:R-:W-:Y:S01]  /*0960*/  @!P3 IADD3 R6, P4, PT, R29, R34, RZ ;  /* 0x000000221d06b210 */ /* 0x001fe20007f9e0ff */
[----:B------:R0:W2:Y:S01]  /*0970*/  @!P3 LDG.E R60, desc[UR10][R8.64] ;  /* 0x0000000a083cb981 */ /* 0x0000a2000c1e1900 */
[----:B------:R-:W-:-:S02]  /*0980*/  ISETP.GE.AND.EX P2, PT, R33, UR13, PT, P2 ;  /* 0x0000000d21007c0c */ /* 0x000fc4000bf46320 */
[----:B------:R-:W-:Y:S01]  /*0990*/  @!P0 SHF.L.U32 R21, R14, 0x1, RZ ;  /* 0x000000010e158819 */ /* 0x000fe200000006ff */
[----:B---3--:R-:W-:Y:S01]  /*09a0*/  @!P1 IMAD R10, R27, R42, RZ ;  /* 0x0000002a1b0a9224 */ /* 0x008fe200078e02ff */
[----:B------:R-:W-:Y:S01]  /*09b0*/  @!P0 IADD3 R11, PT, PT, R15, R7, RZ ;  /* 0x000000070f0b8210 */ /* 0x000fe20007ffe0ff */
[----:B------:R-:W3:Y:S01]  /*09c0*/  @!P1 LDC.64 R26, c[0x0][0x3a0] ;  /* 0x0000e800ff1a9b82 */ /* 0x000ee20000000a00 */
[----:B------:R-:W-:Y:S01]  /*09d0*/  @!P3 IADD3.X R7, PT, PT, R0, R35, RZ, P4, !PT ;  /* 0x000000230007b210 */ /* 0x000fe200027fe4ff */
[----:B------:R-:W-:Y:S01]  /*09e0*/  @!P1 IMAD R15, R23, R43, R10 ;  /* 0x0000002b170f9224 */ /* 0x000fe200078e020a */
[----:B------:R-:W-:Y:S02]  /*09f0*/  @!P0 SHF.L.U64.HI R14, R14, 0x1, R11 ;  /* 0x000000010e0e8819 */ /* 0x000fe4000001020b */
[----:B-1----:R-:W-:Y:S02]  /*0a00*/  @!P0 IADD3 R10, P4, PT, R21, R30, RZ ;  /* 0x0000001e150a8210 */ /* 0x002fe40007f9e0ff */
[----:B------:R-:W-:Y:S01]  /*0a10*/  IADD3 R29, PT, PT, R13, 0x30, RZ ;  /* 0x000000300d1d7810 */ /* 0x000fe20007ffe0ff */
[----:B------:R-:W1:Y:S01]  /*0a20*/  @!P2 LDC.64 R40, c[0x0][0x3f8] ;  /* 0x0000fe00ff28ab82 */ /* 0x000e620000000a00 */
[----:B------:R-:W-:-:S02]  /*0a30*/  @!P0 IADD3.X R11, PT, PT, R14, R31, RZ, P4, !PT ;  /* 0x0000001f0e0b8210 */ /* 0x000fc400027fe4ff */
[----:B------:R-:W-:Y:S02]  /*0a40*/  ISETP.GE.U32.AND P4, PT, R29, UR12, PT ;  /* 0x0000000c1d007c0c */ /* 0x000fe4000bf86070 */
[----:B------:R-:W-:Y:S01]  /*0a50*/  SHF.R.S32.HI R35, RZ, 0x1f, R29 ;  /* 0x0000001fff237819 */ /* 0x000fe2000001141d */
[----:B------:R0:W2:Y:S02]  /*0a60*/  @!P0 LDG.E R59, desc[UR10][R10.64] ;  /* 0x0000000a0a3b8981 */ /* 0x0000a4000c1e1900 */
[----:B0-----:R-:W-:Y:S02]  /*0a70*/  @!P1 MOV R8, R16 ;  /* 0x0000001000089202 */ /* 0x001fe40000000f00 */
[----:B------:R-:W-:Y:S02]  /*0a80*/  @!P1 MOV R9, R19 ;  /* 0x0000001300099202 */ /* 0x000fe40000000f00 */
[----:B------:R-:W-:Y:S02]  /*0a90*/  ISETP.GE.AND.EX P4, PT, R35, UR13, PT, P4 ;  /* 0x0000000d23007c0c */ /* 0x000fe4000bf86340 */
[----:B------:R-:W-:Y:S01]  /*0aa0*/  MOV R0, RZ ;  /* 0x000000ff00007202 */ /* 0x000fe20000000f00 */
[----:B------:R-:W-:Y:S01]  /*0ab0*/  @!P1 IMAD.WIDE.U32 R8, R23, R42, R8 ;  /* 0x0000002a17089225 */ /* 0x000fe200078e0008 */
[----:B------:R-:W-:Y:S01]  /*0ac0*/  IADD3 R31, PT, PT, R13, 0x38, RZ ;  /* 0x000000380d1f7810 */ /* 0x000fe20007ffe0ff */
[----:B------:R-:W0:Y:S03]  /*0ad0*/  @!P2 LDC.64 R10, c[0x0][0x398] ;  /* 0x0000e600ff0aab82 */ /* 0x000e260000000a00 */
[----:B------:R1:W2:Y:S01]  /*0ae0*/  @!P3 LDG.E R0, desc[UR10][R6.64] ;  /* 0x0000000a0600b981 */ /* 0x0002a2000c1e1900 */
[----:B------:R-:W-:-:S02]  /*0af0*/  @!P0 IADD3 R20, P3, PT, R21, R36, RZ ;  /* 0x0000002415148210 */ /* 0x000fc40007f7e0ff */
[----:B------:R-:W-:Y:S02]  /*0b00*/  @!P1 IADD3 R9, PT, PT, R9, R15, RZ ;  /* 0x0000000f09099210 */ /* 0x000fe40007ffe0ff */
[----:B------:R-:W-:Y:S02]  /*0b10*/  @!P0 IADD3.X R21, PT, PT, R14, R37, RZ, P3, !PT ;  /* 0x000000250e158210 */ /* 0x000fe40001ffe4ff */
[----:B------:R-:W-:Y:S02]  /*0b20*/  CS2R R42, SRZ ;  /* 0x00000000002a7805 */ /* 0x000fe4000001ff00 */
[C---:B------:R-:W-:Y:S01]  /*0b30*/  @!P1 SHF.L.U32 R23, R8.reuse, 0x1, RZ ;  /* 0x0000000108179819 */ /* 0x040fe200000006ff */
[----:B------:R-:W0:Y:S01]  /*0b40*/  @!P4 LDC.64 R14, c[0x0][0x3f8] ;  /* 0x0000fe00ff0ecb82 */ /* 0x000e220000000a00 */
[----:B------:R-:W-:Y:S02]  /*0b50*/  @!P1 SHF.L.U64.HI R12, R8, 0x1, R9 ;  /* 0x00000001080c9819 */ /* 0x000fe40000010209 */
[----:B------:R-:W-:Y:S01]  /*0b60*/  ISETP.GE.U32.AND P3, PT, R31, UR12, PT ;  /* 0x0000000c1f007c0c */ /* 0x000fe2000bf66070 */
[----:B------:R1:W2:Y:S01]  /*0b70*/  @!P0 LDG.E R43, desc[UR10][R20.64] ;  /* 0x0000000a142b8981 */ /* 0x0002a2000c1e1900 */
[----:B------:R-:W-:-:S03]  /*0b80*/  SHF.R.S32.HI R37, RZ, 0x1f, R31 ;  /* 0x0000001fff257819 */ /* 0x000fc6000001141f */
[----:B------:R-:W0:Y:S01]  /*0b90*/  @!P2 LDC.64 R8, c[0x0][0x3a0] ;  /* 0x0000e800ff08ab82 */ /* 0x000e220000000a00 */
[----:B------:R-:W-:Y:S02]  /*0ba0*/  ISETP.GE.AND.EX P3, PT, R37, UR13, PT, P3 ;  /* 0x0000000d25007c0c */ /* 0x000fe4000bf66330 */
[C---:B---3--:R-:W-:Y:S02]  /*0bb0*/  @!P1 IADD3 R22, P5, PT, R23.reuse, R26, RZ ;  /* 0x0000001a17169210 */ /* 0x048fe40007fbe0ff */
[----:B------:R-:W-:Y:S02]  /*0bc0*/  @!P1 IADD3 R24, P0, PT, R23, R38, RZ ;  /* 0x0000002617189210 */ /* 0x000fe40007f1e0ff */
[C---:B------:R-:W-:Y:S01]  /*0bd0*/  @!P1 IADD3.X R23, PT, PT, R12.reuse, R27, RZ, P5, !PT ;  /* 0x0000001b0c179210 */ /* 0x040fe20002ffe4ff */
[----:B-1----:R-:W-:Y:S01]  /*0be0*/  @!P2 IMAD R6, R33, R40, RZ ;  /* 0x000000282106a224 */ /* 0x002fe200078e02ff */
[----:B------:R-:W-:Y:S02]  /*0bf0*/  @!P2 MOV R26, R16 ;  /* 0x00000010001aa202 */ /* 0x000fe40000000f00 */
[----:B------:R-:W-:Y:S01]  /*0c00*/  @!P2 MOV R27, R19 ;  /* 0x00000013001ba202 */ /* 0x000fe20000000f00 */
[C---:B------:R-:W-:Y:S01]  /*0c10*/  @!P2 IMAD R33, R25.reuse, R41, R6 ;  /* 0x000000291921a224 */ /* 0x040fe200078e0206 */
[----:B------:R1:W3:Y:S01]  /*0c20*/  @!P1 LDG.E R58, desc[UR10][R22.64] ;  /* 0x0000000a163a9981 */ /* 0x0002e2000c1e1900 */
[----:B------:R-:W1:Y:S01]  /*0c30*/  @!P3 LDC.64 R6, c[0x0][0x3f8] ;  /* 0x0000fe00ff06bb82 */ /* 0x000e620000000a00 */
[----:B------:R-:W-:Y:S01]  /*0c40*/  @!P2 IMAD.WIDE.U32 R26, R25, R40, R26 ;  /* 0x00000028191aa225 */ /* 0x000fe200078e001a */
[----:B------:R-:W-:-:S04]  /*0c50*/  @!P1 IADD3.X R25, PT, PT, R12, R39, RZ, P0, !PT ;  /* 0x000000270c199210 */ /* 0x000fc800007fe4ff */
[----:B------:R-:W-:Y:S02]  /*0c60*/  @!P2 IADD3 R27, PT, PT, R27, R33, RZ ;  /* 0x000000211b1ba210 */ /* 0x000fe40007ffe0ff */
[C---:B------:R-:W-:Y:S01]  /*0c70*/  @!P2 SHF.L.U32 R21, R26.reuse, 0x1, RZ ;  /* 0x000000011a15a819 */ /* 0x040fe200000006ff */
[----:B0-----:R-:W-:Y:S01]  /*0c80*/  @!P4 IMAD R12, R35, R14, RZ ;  /* 0x0000000e230cc224 */ /* 0x001fe200078e02ff */
[----:B------:R-:W-:Y:S01]  /*0c90*/  @!P2 SHF.L.U64.HI R28, R26, 0x1, R27 ;  /* 0x000000011a1ca819 */ /* 0x000fe2000001021b */
[----:B-1----:R-:W0:Y:S01]  /*0ca0*/  @!P4 LDC.64 R22, c[0x0][0x3a0] ;  /* 0x0000e800ff16cb82 */ /* 0x002e220000000a00 */
[----:B------:R-:W-:Y:S01]  /*0cb0*/  @!P2 IADD3 R26, P0, PT, R21, R8, RZ ;  /* 0x00000008151aa210 */ /* 0x000fe20007f1e0ff */
[----:B------:R1:W3:Y:S01]  /*0cc0*/  @!P1 LDG.E R42, desc[UR10][R24.64] ;  /* 0x0000000a182a9981 */ /* 0x0002e2000c1e1900 */
[----:B------:R-:W-:Y:S02]  /*0cd0*/  IADD3 R35, PT, PT, R13, 0x40, RZ ;  /* 0x000000400d237810 */ /* 0x000fe40007ffe0ff */
[----:B------:R-:W-:-:S02]  /*0ce0*/  @!P2 IADD3.X R27, PT, PT, R28, R9, RZ, P0, !PT ;  /* 0x000000091c1ba210 */ /* 0x000fc400007fe4ff */
[----:B------:R-:W-:Y:S01]  /*0cf0*/  ISETP.GE.U32.AND P1, PT, R35, UR12, PT ;  /* 0x0000000c23007c0c */ /* 0x000fe2000bf26070 */
[----:B------:R-:W0:Y:S01]  /*0d00*/  @!P4 LDC.64 R8, c[0x0][0x398] ;  /* 0x0000e600ff08cb82 */ /* 0x000e220000000a00 */
[----:B------:R-:W-:Y:S01]  /*0d10*/  SHF.R.S32.HI R39, RZ, 0x1f, R35 ;  /* 0x0000001fff277819 */ /* 0x000fe20000011423 */
[----:B------:R-:W-:Y:S01]  /*0d20*/  @!P4 IMAD R33, R29, R15, R12 ;  /* 0x0000000f1d21c224 */ /* 0x000fe200078e020c */
[----:B------:R-:W-:Y:S01]  /*0d30*/  @!P2 IADD3 R20, P5, PT, R21, R10, RZ ;  /* 0x0000000a1514a210 */ /* 0x000fe20007fbe0ff */
[----:B------:R1:W3:Y:S02]  /*0d40*/  @!P2 LDG.E R57, desc[UR10][R26.64] ;  /* 0x0000000a1a39a981 */ /* 0x0002e4000c1e1900 */
[----:B-1----:R-:W-:Y:S02]  /*0d50*/  @!P4 MOV R24, R16 ;  /* 0x000000100018c202 */ /* 0x002fe40000000f00 */
[----:B------:R-:W-:Y:S02]  /*0d60*/  @!P4 MOV R25, R19 ;  /* 0x000000130019c202 */ /* 0x000fe40000000f00 */
[----:B------:R-:W-:Y:S01]  /*0d70*/  ISETP.GE.AND.EX P1, PT, R39, UR13, PT, P1 ;  /* 0x0000000d27007c0c */ /* 0x000fe2000bf26310 */
[----:B------:R-:W-:Y:S01]  /*0d80*/  @!P4 IMAD.WIDE.U32 R14, R29, R14, R24 ;  /* 0x0000000e1d0ec225 */ /* 0x000fe200078e0018 */
[----:B------:R-:W-:Y:S01]  /*0d90*/  IADD3 R12, PT, PT, R13, 0x48, RZ ;  /* 0x000000480d0c7810 */ /* 0x000fe20007ffe0ff */
[----:B------:R-:W1:Y:S02]  /*0da0*/  @!P3 LDC.64 R26, c[0x0][0x398] ;  /* 0x0000e600ff1abb82 */ /* 0x000e640000000a00 */
[----:B------:R-:W-:Y:S01]  /*0db0*/  @!P3 IMAD R24, R37, R6, RZ ;  /* 0x000000062518b224 */ /* 0x000fe200078e02ff */
[----:B------:R-:W-:-:S02]  /*0dc0*/  @!P4 IADD3 R15, PT, PT, R15, R33, RZ ;  /* 0x000000210f0fc210 */ /* 0x000fc40007ffe0ff */
[----:B------:R-:W-:Y:S01]  /*0dd0*/  @!P2 IADD3.X R21, PT, PT, R28, R11, RZ, P5, !PT ;  /* 0x0000000b1c15a210 */ /* 0x000fe20002ffe4ff */
[----:B------:R-:W-:Y:S01]  /*0de0*/  @!P3 IMAD R33, R31, R7, R24 ;  /* 0x000000071f21b224 */ /* 0x000fe200078e0218 */
[----:B------:R-:W-:Y:S01]  /*0df0*/  ISETP.GE.U32.AND P5, PT, R12, UR12, PT ;  /* 0x0000000c0c007c0c */ /* 0x000fe2000bfa6070 */
[----:B------:R-:W1:Y:S01]  /*0e00*/  @!P3 LDC.64 R10, c[0x0][0x3a0] ;  /* 0x0000e800ff0abb82 */ /* 0x000e620000000a00 */
[----:B------:R-:W-:Y:S02]  /*0e10*/  SHF.R.S32.HI R41, RZ, 0x1f, R12 ;  /* 0x0000001fff297819 */ /* 0x000fe4000001140c */
[C---:B------:R-:W-:Y:S02]  /*0e20*/  @!P4 SHF.L.U32 R29, R14.reuse, 0x1, RZ ;  /* 0x000000010e1dc819 */ /* 0x040fe400000006ff */
[----:B------:R-:W-:Y:S02]  /*0e30*/  @!P4 SHF.L.U64.HI R34, R14, 0x1, R15 ;  /* 0x000000010e22c819 */ /* 0x000fe4000001020f */
[----:B------:R-:W-:Y:S01]  /*0e40*/  @!P3 MOV R24, R16 ;  /* 0x000000100018b202 */ /* 0x000fe20000000f00 */
[----:B------:R-:W1:Y:S01]  /*0e50*/  @!P1 LDC.64 R14, c[0x0][0x3f8] ;  /* 0x0000fe00ff0e9b82 */ /* 0x000e620000000a00 */
[----:B------:R-:W-:-:S02]  /*0e60*/  @!P3 MOV R25, R19 ;  /* 0x000000130019b202 */ /* 0x000fc40000000f00 */
[----:B------:R-:W-:Y:S02]  /*0e70*/  MOV R7, RZ ;  /* 0x000000ff00077202 */ /* 0x000fe40000000f00 */
[----:B------:R-:W-:Y:S01]  /*0e80*/  ISETP.GE.AND.EX P5, PT, R41, UR13, PT, P5 ;  /* 0x0000000d29007c0c */ /* 0x000fe2000bfa6350 */
[----:B------:R-:W-:Y:S01]  /*0e90*/  @!P3 IMAD.WIDE.U32 R24, R31, R6, R24 ;  /* 0x000000061f18b225 */ /* 0x000fe200078e0018 */
[C---:B0-----:R-:W-:Y:S02]  /*0ea0*/  @!P4 IADD3 R28, P0, PT, R29.reuse, R22, RZ ;  /* 0x000000161d1cc210 */ /* 0x041fe40007f1e0ff */
[----:B------:R0:W3:Y:S01]  /*0eb0*/  @!P2 LDG.E R7, desc[UR10][R20.64] ;  /* 0x0000000a1407a981 */ /* 0x0000e2000c1e1900 */
[----:B------:R-:W-:Y:S02]  /*0ec0*/  @!P4 IADD3 R30, P2, PT, R29, R8, RZ ;  /* 0x000000081d1ec210 */ /* 0x000fe40007f5e0ff */
[----:B------:R-:W-:Y:S02]  /*0ed0*/  @!P4 IADD3.X R29, PT, PT, R34, R23, RZ, P0, !PT ;  /* 0x00000017221dc210 */ /* 0x000fe400007fe4ff */
[----:B------:R-:W-:-:S02]  /*0ee0*/  @!P3 IADD3 R23, PT, PT, R25, R33, RZ ;  /* 0x000000211917b210 */ /* 0x000fc40007ffe0ff */
[C---:B------:R-:W-:Y:S01]  /*0ef0*/  @!P3 SHF.L.U32 R45, R24.reuse, 0x1, RZ ;  /* 0x00000001182db819 */ /* 0x040fe200000006ff */
[----:B------:R1:W3:Y:S01]  /*0f00*/  @!P4 LDG.E R56, desc[UR10][R28.64] ;  /* 0x0000000a1c38c981 */ /* 0x0002e2000c1e1900 */
[----:B------:R-:W-:Y:S01]  /*0f10*/  @!P3 SHF.L.U64.HI R6, R24, 0x1, R23 ;  /* 0x000000011806b819 */ /* 0x000fe20000010217 */
[----:B0-----:R-:W0:Y:S01]  /*0f20*/  @!P5 LDC.64 R20, c[0x0][0x398] ;  /* 0x0000e600ff14db82 */ /* 0x001e220000000a00 */
[----:B-1----:R-:W-:-:S07]  /*0f30*/  @!P3 IADD3 R32, P0, PT, R45, R10, RZ ;  /* 0x0000000a2d20b210 */ /* 0x002fce0007f1e0ff */
[----:B------:R-:W1:Y:S01]  /*0f40*/  @!P5 LDC.64 R22, c[0x0][0x3f8] ;  /* 0x0000fe00ff16db82 */ /* 0x000e620000000a00 */
[----:B------:R-:W-:Y:S01]  /*0f50*/  @!P1 IMAD R10, R39, R14, RZ ;  /* 0x0000000e270a9224 */ /* 0x000fe200078e02ff */
[----:B------:R-:W-:Y:S02]  /*0f60*/  IADD3 R37, PT, PT, R13, 0x50, RZ ;  /* 0x000000500d257810 */ /* 0x000fe40007ffe0ff */
[----:B------:R-:W-:-:S04]  /*0f70*/  @!P3 IADD3.X R33, PT, PT, R6, R11, RZ, P0, !PT ;  /* 0x0000000b0621b210 */ /* 0x000fc800007fe4ff */
[----:B------:R-:W0:Y:S01]  /*0f80*/  @!P1 LDC.64 R24, c[0x0][0x3a0] ;  /* 0x0000e800ff189b82 */ /* 0x000e220000000a00 */
[----:B------:R-:W-:Y:S01]  /*0f90*/  @!P4 IADD3.X R31, PT, PT, R34, R9, RZ, P2, !PT ;  /* 0x00000009221fc210 */ /* 0x000fe200017fe4ff */
[----:B------:R-:W-:Y:S01]  /*0fa0*/  @!P1 IMAD R9, R35, R15, R10 ;  /* 0x0000000f23099224 */ /* 0x000fe200078e020a */
[----:B------:R-:W-:Y:S01]  /*0fb0*/  ISETP.GE.U32.AND P0, PT, R37, UR12, PT ;  /* 0x0000000c25007c0c */ /* 0x000fe2000bf06070 */
[----:B------:R-:W3:Y:S01]  /*0fc0*/  @!P3 LDG.E R55, desc[UR10][R32.64] ;  /* 0x0000000a2037b981 */ /* 0x000ee2000c1e1900 */
[----:B------:R-:W-:Y:S02]  /*0fd0*/  SHF.R.S32.HI R39, RZ, 0x1f, R37 ;  /* 0x0000001fff277819 */ /* 0x000fe40000011425 */
[----:B------:R-:W-:Y:S01]  /*0fe0*/  @!P1 MOV R28, R16 ;  /* 0x00000010001c9202 */ /* 0x000fe20000000f00 */
[----:B------:R-:W4:Y:S01]  /*0ff0*/  @!P1 LDC.64 R10, c[0x0][0x398] ;  /* 0x0000e600ff0a9b82 */ /* 0x000f220000000a00 */
[----:B------:R-:W-:Y:S02]  /*1000*/  @!P1 MOV R29, R19 ;  /* 0x00000013001d9202 */ /* 0x000fe40000000f00 */
[----:B------:R-:W-:-:S02]  /*1010*/  MOV R8, RZ ;  /* 0x000000ff00087202 */ /* 0x000fc40000000f00 */
[----:B------:R-:W-:Y:S01]  /*1020*/  ISETP.GE.AND.EX P0, PT, R39, UR13, PT, P0 ;  /* 0x0000000d27007c0c */ /* 0x000fe2000bf06300 */
[----:B------:R-:W-:Y:S02]  /*1030*/  @!P1 IMAD.WIDE.U32 R28, R35, R14, R28 ;  /* 0x0000000e231c9225 */ /* 0x000fe400078e001c */
[----:B------:R-:W4:Y:S01]  /*1040*/  @!P5 LDC.64 R14, c[0x0][0x3a0] ;  /* 0x0000e800ff0edb82 */ /* 0x000f220000000a00 */
[----:B------:R1:W3:Y:S02]  /*1050*/  @!P4 LDG.E R8, desc[UR10][R30.64] ;  /* 0x0000000a1e08c981 */ /* 0x0002e4000c1e1900 */
[----:B-1----:R-:W-:Y:S01]  /*1060*/  @!P5 IMAD R41, R41, R22, RZ ;  /* 0x000000162929d224 */ /* 0x002fe200078e02ff */
[----:B------:R-:W-:Y:S02]  /*1070*/  @!P3 IADD3 R26, P2, PT, R45, R26, RZ ;  /* 0x0000001a2d1ab210 */ /* 0x000fe40007f5e0ff */
[----:B------:R-:W-:Y:S01]  /*1080*/  @!P1 IADD3 R9, PT, PT, R29, R9, RZ ;  /* 0x000000091d099210 */ /* 0x000fe20007ffe0ff */
[----:B------:R-:W-:Y:S01]  /*1090*/  @!P5 IMAD R41, R12, R23, R41 ;  /* 0x000000170c29d224 */ /* 0x000fe200078e0229 */
[----:B------:R-:W-:-:S02]  /*10a0*/  IADD3 R49, PT, PT, R13, 0x58, RZ ;  /* 0x000000580d317810 */ /* 0x000fc40007ffe0ff */
[----:B------:R-:W-:Y:S02]  /*10b0*/  CS2R R52, SRZ ;  /* 0x0000000000347805 */ /* 0x000fe4000001ff00 */
[----:B------:R-:W-:Y:S01]  /*10c0*/  IADD3 R47, PT, PT, R13, 0x60, RZ ;  /* 0x000000600d2f7810 */ /* 0x000fe20007ffe0ff */
[----:B------:R-:W1:Y:S01]  /*10d0*/  @!P0 LDC.64 R34, c[0x0][0x3a0] ;  /* 0x0000e800ff228b82 */ /* 0x000e620000000a00 */
[----:B------:R-:W-:Y:S02]  /*10e0*/  @!P5 MOV R30, R16 ;  /* 0x00000010001ed202 */ /* 0x000fe40000000f00 */
[----:B------:R-:W-:Y:S02]  /*10f0*/  @!P5 MOV R31, R19 ;  /* 0x00000013001fd202 */ /* 0x000fe40000000f00 */
[----:B------:R-:W-:Y:S01]  /*1100*/  @!P1 SHF.L.U32 R29, R28, 0x1, RZ ;  /* 0x000000011c1d9819 */ /* 0x000fe200000006ff */
[----:B------:R-:W-:Y:S02]  /*1110*/  @!P5 IMAD.WIDE.U32 R30, R12, R22, R30 ;  /* 0x000000160c1ed225 */ /* 0x000fe400078e001e */
[----:B------:R-:W1:Y:S01]  /*1120*/  @!P0 LDC.64 R22, c[0x0][0x3f8] ;  /* 0x0000fe00ff168b82 */ /* 0x000e620000000a00 */
[----:B------:R-:W-:-:S02]  /*1130*/  @!P3 IADD3.X R27, PT, PT, R6, R27, RZ, P2, !PT ;  /* 0x0000001b061bb210 */ /* 0x000fc400017fe4ff */
[----:B------:R-:W-:Y:S02]  /*1140*/  @!P1 SHF.L.U64.HI R6, R28, 0x1, R9 ;  /* 0x000000011c069819 */ /* 0x000fe40000010209 */
[----:B0-----:R-:W-:Y:S02]  /*1150*/  @!P1 IADD3 R24, P2, PT, R29, R24, RZ ;  /* 0x000000181d189210 */ /* 0x001fe40007f5e0ff */
[----:B------:R-:W-:Y:S02]  /*1160*/  @!P5 IADD3 R31, PT, PT, R31, R41, RZ ;  /* 0x000000291f1fd210 */ /* 0x000fe40007ffe0ff */
[----:B------:R-:W-:Y:S02]  /*1170*/  @!P1 IADD3.X R25, PT, PT, R6, R25, RZ, P2, !PT ;  /* 0x0000001906199210 */ /* 0x000fe400017fe4ff */
[----:B----4-:R-:W-:Y:S02]  /*1180*/  @!P1 IADD3 R28, P2, PT, R29, R10, RZ ;  /* 0x0000000a1d1c9210 */ /* 0x010fe40007f5e0ff */
[----:B------:R-:W-:Y:S01]  /*1190*/  @!P5 SHF.L.U32 R33, R30, 0x1, RZ ;  /* 0x000000011e21d819 */ /* 0x000fe200000006ff */
[----:B------:R0:W4:Y:S01]  /*11a0*/  @!P1 LDG.E R54, desc[UR10][R24.64] ;  /* 0x0000000a18369981 */ /* 0x000122000c1e1900 */
[----:B------:R-:W-:-:S02]  /*11b0*/  @!P1 IADD3.X R29, PT, PT, R6, R11, RZ, P2, !PT ;  /* 0x0000000b061d9210 */ /* 0x000fc400017fe4ff */
[----:B------:R-:W-:Y:S02]  /*11c0*/  CS2R R10, SRZ ;  /* 0x00000000000a7805 */ /* 0x000fe4000001ff00 */
[----:B------:R-:W-:Y:S02]  /*11d0*/  @!P5 SHF.L.U64.HI R30, R30, 0x1, R31 ;  /* 0x000000011e1ed819 */ /* 0x000fe4000001021f */
[----:B------:R-:W-:Y:S02]  /*11e0*/  @!P5 IADD3 R14, P2, PT, R33, R14, RZ ;  /* 0x0000000e210ed210 */ /* 0x000fe40007f5e0ff */
[----:B------:R-:W-:Y:S01]  /*11f0*/  SHF.R.S32.HI R51, RZ, 0x1f, R49 ;  /* 0x0000001fff337819 */ /* 0x000fe20000011431 */
[----:B------:R-:W4:Y:S01]  /*1200*/  @!P1 LDG.E R10, desc[UR10][R28.64] ;  /* 0x0000000a1c0a9981 */ /* 0x000f22000c1e1900 */
[----:B------:R-:W-:Y:S02]  /*1210*/  @!P5 IADD3.X R15, PT, PT, R30, R15, RZ, P2, !PT ;  /* 0x0000000f1e0fd210 */ /* 0x000fe400017fe4ff */
[----:B------:R-:W-:Y:S01]  /*1220*/  ISETP.GE.U32.AND P1, PT, R49, UR12, PT ;  /* 0x0000000c31007c0c */ /* 0x000fe2000bf26070 */
[----:B-1----:R-:W-:Y:S01]  /*1230*/  @!P0 IMAD R6, R39, R22, RZ ;  /* 0x0000001627068224 */ /* 0x002fe200078e02ff */
[----:B------:R-:W-:Y:S01]  /*1240*/  MOV R9, RZ ;  /* 0x000000ff00097202 */ /* 0x000fe20000000f00 */
[----:B------:R1:W4:Y:S01]  /*1250*/  @!P5 LDG.E R53, desc[UR10][R14.64] ;  /* 0x0000000a0e35d981 */ /* 0x000322000c1e1900 */
[----:B------:R-:W-:Y:S01]  /*1260*/  ISETP.GE.AND.EX P1, PT, R51, UR13, PT, P1 ;  /* 0x0000000d33007c0c */ /* 0x000fe2000bf26310 */
[----:B0-----:R-:W-:Y:S01]  /*1270*/  @!P0 IMAD R25, R37, R23, R6 ;  /* 0x0000001725198224 */ /* 0x001fe200078e0206 */
[----:B------:R-:W-:-:S02]  /*1280*/  ISETP.GE.U32.AND P4, PT, R47, UR12, PT ;  /* 0x0000000c2f007c0c */ /* 0x000fc4000bf86070 */
[----:B------:R0:W4:Y:S01]  /*1290*/  @!P3 LDG.E R9, desc[UR10][R26.64] ;  /* 0x0000000a1a09b981 */ /* 0x000122000c1e1900 */
[----:B-1----:R-:W-:Y:S02]  /*12a0*/  @!P0 MOV R14, R16 ;  /* 0x00000010000e8202 */ /* 0x002fe40000000f00 */
[----:B------:R-:W-:Y:S02]  /*12b0*/  @!P0 MOV R15, R19 ;  /* 0x00000013000f8202 */ /* 0x000fe40000000f00 */
[----:B------:R-:W-:-:S04]  /*12c0*/  @!P5 IADD3 R32, P3, PT, R33, R20, RZ ;  /* 0x000000142120d210 */ /* 0x000fc80007f7e0ff */
[----:B------:R-:W1:Y:S01]  /*12d0*/  @!P1 LDC.64 R28, c[0x0][0x3a0] ;  /* 0x0000e800ff1c9b82 */ /* 0x000e620000000a00 */
[----:B------:R-:W-:Y:S01]  /*12e0*/  @!P0 IMAD.WIDE.U32 R22, R37, R22, R14 ;  /* 0x0000001625168225 */ /* 0x000fe200078e000e */
[----:B------:R-:W-:Y:S02]  /*12f0*/  SHF.R.S32.HI R37, RZ, 0x1f, R47 ;  /* 0x0000001fff257819 */ /* 0x000fe4000001142f */
[----:B------:R-:W-:Y:S02]  /*1300*/  @!P5 IADD3.X R33, PT, PT, R30, R21, RZ, P3, !PT ;  /* 0x000000151e21d210 */ /* 0x000fe40001ffe4ff */
[----:B------:R-:W-:Y:S02]  /*1310*/  ISETP.GE.AND.EX P4, PT, R37, UR13, PT, P4 ;  /* 0x0000000d25007c0c */ /* 0x000fe4000bf86340 */
[----:B------:R-:W2:Y:S01]  /*1320*/  @!P0 LDC.64 R30, c[0x0][0x398] ;  /* 0x0000e600ff1e8b82 */ /* 0x000ea20000000a00 */
[----:B------:R-:W-:Y:S01]  /*1330*/  IADD3 R38, PT, PT, R13, 0x68, RZ ;  /* 0x000000680d267810 */ /* 0x000fe20007ffe0ff */
[----:B------:R-:W-:Y:S01]  /*1340*/  UIMAD.WIDE UR6, UR4, 0x8, UR6 ;  /* 0x00000008040678a5 */ /* 0x000fe2000f8e0206 */
[----:B------:R-:W-:Y:S01]  /*1350*/  @!P0 IADD3 R23, PT, PT, R23, R25, RZ ;  /* 0x0000001917178210 */ /* 0x000fe20007ffe0ff */
[----:B------:R2:W4:Y:S04]  /*1360*/  @!P5 LDG.E R11, desc[UR10][R32.64] ;  /* 0x0000000a200bd981 */ /* 0x000528000c1e1900 */
[----:B------:R-:W1:Y:S01]  /*1370*/  @!P1 LDC.64 R20, c[0x0][0x3f8] ;  /* 0x0000fe00ff149b82 */ /* 0x000e620000000a00 */
[----:B------:R-:W-:-:S02]  /*1380*/  @!P0 SHF.L.U32 R15, R22, 0x1, RZ ;  /* 0x00000001160f8819 */ /* 0x000fc400000006ff */
[C---:B------:R-:W-:Y:S02]  /*1390*/  IADD3 R39, PT, PT, R13.reuse, 0x70, RZ ;  /* 0x000000700d277810 */ /* 0x040fe40007ffe0ff */
[----:B------:R-:W-:-:S03]  /*13a0*/  IADD3 R6, PT, PT, R13, 0x78, RZ ;  /* 0x000000780d067810 */ /* 0x000fc60007ffe0ff */
[----:B0-----:R-:W0:Y:S01]  /*13b0*/  @!P4 LDC.64 R26, c[0x0][0x3f8] ;  /* 0x0000fe00ff1acb82 */ /* 0x001e220000000a00 */
[----:B------:R-:W-:Y:S02]  /*13c0*/  ISETP.GE.U32.AND P2, PT, R38, UR12, PT ;  /* 0x0000000c26007c0c */ /* 0x000fe4000bf46070 */
[----:B------:R-:W-:Y:S02]  /*13d0*/  SHF.R.S32.HI R13, RZ, 0x1f, R38 ;  /* 0x0000001fff0d7819 */ /* 0x000fe40000011426 */
[----:B------:R-:W-:Y:S02]  /*13e0*/  @!P0 SHF.L.U64.HI R12, R22, 0x1, R23 ;  /* 0x00000001160c8819 */ /* 0x000fe40000010217 */
[----:B------:R-:W-:Y:S02]  /*13f0*/  @!P0 IADD3 R34, P6, PT, R15, R34, RZ ;  /* 0x000000220f228210 */ /* 0x000fe40007fde0ff */
[----:B------:R-:W-:Y:S02]  /*1400*/  ISETP.GE.AND.EX P2, PT, R13, UR13, PT, P2 ;  /* 0x0000000d0d007c0c */ /* 0x000fe4000bf46320 */
[----:B------:R-:W-:-:S02]  /*1410*/  @!P0 IADD3.X R35, PT, PT, R12, R35, RZ, P6, !PT ;  /* 0x000000230c238210 */ /* 0x000fc400037fe4ff */
[----:B--2---:R-:W-:Y:S02]  /*1420*/  @!P0 IADD3 R30, P6, PT, R15, R30, RZ ;  /* 0x0000001e0f1e8210 */ /* 0x004fe40007fde0ff */
[----:B------:R-:W2:Y:S01]  /*1430*/  @!P1 LDC.64 R14, c[0x0][0x398] ;  /* 0x0000e600ff0e9b82 */ /* 0x000ea20000000a00 */
[----:B------:R-:W-:Y:S01]  /*1440*/  @!P1 MOV R32, R16 ;  /* 0x0000001000209202 */ /* 0x000fe20000000f00 */
[-C--:B-1----:R-:W-:Y:S01]  /*1450*/  @!P1 IMAD R22, R51, R20.reuse, RZ ;  /* 0x0000001433169224 */ /* 0x082fe200078e02ff */
[----:B------:R-:W-:Y:S01]  /*1460*/  @!P1 MOV R33, R19 ;  /* 0x0000001300219202 */ /* 0x000fe20000000f00 */
[----:B------:R1:W4:Y:S01]  /*1470*/  @!P0 LDG.E R52, desc[UR10][R34.64] ;  /* 0x0000000a22348981 */ /* 0x000322000c1e1900 */
[----:B------:R-:W-:Y:S01]  /*1480*/  MOV R24, UR6 ;  /* 0x0000000600187c02 */ /* 0x000fe20008000f00 */
[C---:B------:R-:W-:Y:S01]  /*1490*/  @!P1 IMAD R21, R49.reuse, R21, R22 ;  /* 0x0000001531159224 */ /* 0x040fe200078e0216 */
[----:B------:R-:W-:Y:S01]  /*14a0*/  MOV R25, UR7 ;  /* 0x0000000700197c02 */ /* 0x000fe20008000f00 */
[----:B------:R-:W-:Y:S01]  /*14b0*/  @!P1 IMAD.WIDE.U32 R32, R49, R20, R32 ;  /* 0x0000001431209225 */ /* 0x000fe200078e0020 */
[----:B------:R-:W-:Y:S01]  /*14c0*/  ISETP.GE.U32.AND P3, PT, R39, UR12, PT ;  /* 0x0000000c27007c0c */ /* 0x000fe2000bf66070 */
[----:B------:R-:W2:Y:S01]  /*14d0*/  @!P2 LDC.64 R22, c[0x0][0x3f8] ;  /* 0x0000fe00ff16ab82 */ /* 0x000ea20000000a00 */
[----:B------:R-:W-:Y:S01]  /*14e0*/  SHF.R.S32.HI R45, RZ, 0x1f, R39 ;  /* 0x0000001fff2d7819 */ /* 0x000fe20000011427 */
[----:B0-----:R-:W-:Y:S01]  /*14f0*/  @!P4 IMAD R36, R37, R26, RZ ;  /* 0x0000001a2524c224 */ /* 0x001fe200078e02ff */
[----:B------:R-:W4:Y:S01]  /*1500*/  LDG.E.64 R24, desc[UR10][R24.64] ;  /* 0x0000000a18187981 */ /* 0x000f22000c1e1b00 */
[----:B------:R-:W-:-:S02]  /*1510*/  @!P1 IADD3 R33, PT, PT, R33, R21, RZ ;  /* 0x0000001521219210 */ /* 0x000fc40007ffe0ff */
[----:B------:R-:W-:Y:S02]  /*1520*/  @!P0 IADD3.X R31, PT, PT, R12, R31, RZ, P6, !PT ;  /* 0x0000001f0c1f8210 */ /* 0x000fe400037fe4ff */
[----:B------:R-:W-:Y:S02]  /*1530*/  CS2R R50, SRZ ;  /* 0x0000000000327805 */ /* 0x000fe4000001ff00 */
[----:B------:R-:W-:Y:S01]  /*1540*/  ISETP.GE.AND.EX P3, PT, R45, UR13, PT, P3 ;  /* 0x0000000d2d007c0c */ /* 0x000fe2000bf66330 */
[----:B------:R-:W0:Y:S01]  /*1550*/  @!P4 LDC.64 R20, c[0x0][0x3a0] ;  /* 0x0000e800ff14cb82 */ /* 0x000e220000000a00 */
[----:B------:R-:W-:Y:S01]  /*1560*/  @!P4 IMAD R63, R47, R27, R36 ;  /* 0x0000001b2f3fc224 */ /* 0x000fe200078e0224 */
[----:B------:R-:W-:Y:S01]  /*1570*/  MOV R12, RZ ;  /* 0x000000ff000c7202 */ /* 0x000fe20000000f00 */
[----:B------:R-:W0:Y:S01]  /*1580*/  LDCU.U8 UR6, c[0x0][0x414] ;  /* 0x00008280ff0677ac */ /* 0x000e220008000000 */
[----:B------:R-:W-:Y:S02]  /*1590*/  @!P1 SHF.L.U32 R49, R32, 0x1, RZ ;  /* 0x0000000120319819 */ /* 0x000fe400000006ff */
[----:B-1----:R-:W-:-:S02]  /*15a0*/  @!P4 MOV R34, R16 ;  /* 0x000000100022c202 */ /* 0x002fc40000000f00 */
[----:B------:R-:W1:Y:S01]  /*15b0*/  @!P4 LDC.64 R36, c[0x0][0x398] ;  /* 0x0000e600ff24cb82 */ /* 0x000e620000000a00 */
[----:B------:R-:W-:Y:S01]  /*15c0*/  @!P4 MOV R35, R19 ;  /* 0x000000130023c202 */ /* 0x000fe20000000f00 */
[----:B------:R-:W4:Y:S01]  /*15d0*/  @!P0 LDG.E R12, desc[UR10][R30.64] ;  /* 0x0000000a1e0c8981 */ /* 0x000f22000c1e1900 */
[----:B------:R-:W-:Y:S02]  /*15e0*/  @!P1 SHF.L.U64.HI R40, R32, 0x1, R33 ;  /* 0x0000000120289819 */ /* 0x000fe40000010221 */
[----:B------:R-:W-:Y:S01]  /*15f0*/  @!P1 IADD3 R32, P6, PT, R49, R28, RZ ;  /* 0x0000001c31209210 */ /* 0x000fe20007fde0ff */
[----:B------:R-:W-:Y:S01]  /*1600*/  @!P4 IMAD.WIDE.U32 R34, R47, R26, R34 ;  /* 0x0000001a2f22c225 */ /* 0x000fe200078e0022 */
[----:B--2---:R-:W-:Y:S01]  /*1610*/  @!P1 IADD3 R28, P0, PT, R49, R14, RZ ;  /* 0x0000000e311c9210 */ /* 0x004fe20007f1e0ff */
[----:B------:R-:W2:Y:S01]  /*1620*/  @!P3 LDC.64 R26, c[0x0][0x3f8] ;  /* 0x0000fe00ff1abb82 */ /* 0x000ea20000000a00 */
[----:B------:R-:W-:Y:S02]  /*1630*/  @!P1 IADD3.X R33, PT, PT, R40, R29, RZ, P6, !PT ;  /* 0x0000001d28219210 */ /* 0x000fe400037fe4ff */
[----:B------:R-:W-:-:S02]  /*1640*/  @!P4 IADD3 R35, PT, PT, R35, R63, RZ ;  /* 0x0000003f2323c210 */ /* 0x000fc40007ffe0ff */
[----:B------:R-:W-:Y:S01]  /*1650*/  @!P1 IADD3.X R29, PT, PT, R40, R15, RZ, P0, !PT ;  /* 0x0000000f281d9210 */ /* 0x000fe200007fe4ff */
[----:B------:R0:W4:Y:S01]  /*1660*/  @!P1 LDG.E R51, desc[UR10][R32.64] ;  /* 0x0000000a20339981 */ /* 0x000122000c1e1900 */
[----:B------:R-:W-:Y:S01]  /*1670*/  ISETP.GE.U32.AND P5, PT, R6, UR12, PT ;  /* 0x0000000c06007c0c */ /* 0x000fe2000bfa6070 */
[----:B------:R-:W2:Y:S01]  /*1680*/  @!P2 LDC.64 R14, c[0x0][0x3a0] ;  /* 0x0000e800ff0eab82 */ /* 0x000ea20000000a00 */
[----:B------:R-:W-:Y:S01]  /*1690*/  SHF.R.S32.HI R41, RZ, 0x1f, R6 ;  /* 0x0000001fff297819 */ /* 0x000fe20000011406 */
[----:B------:R-:W-:Y:S01]  /*16a0*/  @!P2 IMAD R13, R13, R22, RZ ;  /* 0x000000160d0da224 */ /* 0x000fe200078e02ff */
[C---:B------:R-:W-:Y:S02]  /*16b0*/  @!P4 SHF.L.U32 R47, R34.reuse, 0x1, RZ ;  /* 0x00000001222fc819 */ /* 0x040fe400000006ff */
[----:B------:R-:W-:Y:S02]  /*16c0*/  @!P4 SHF.L.U64.HI R40, R34, 0x1, R35 ;  /* 0x000000012228c819 */ /* 0x000fe40000010223 */
[----:B0-----:R-:W-:Y:S01]  /*16d0*/  @!P2 MOV R32, R16 ;  /* 0x000000100020a202 */ /* 0x001fe20000000f00 */
[----:B------:R-:W0:Y:S01]  /*16e0*/  @!P2 LDC.64 R34, c[0x0][0x398] ;  /* 0x0000e600ff22ab82 */ /* 0x000e220000000a00 */
[----:B------:R-:W-:-:S02]  /*16f0*/  @!P2 MOV R33, R19 ;  /* 0x000000130021a202 */ /* 0x000fc40000000f00 */
[----:B------:R-:W-:Y:S01]  /*1700*/  ISETP.GE.AND.EX P5, PT, R41, UR13, PT, P5 ;  /* 0x0000000d29007c0c */ /* 0x000fe2000bfa6350 */
[C---:B------:R-:W-:Y:S01]  /*1710*/  @!P2 IMAD R49, R38.reuse, R23, R13 ;  /* 0x000000172631a224 */ /* 0x040fe200078e020d */
[C---:B------:R-:W-:Y:S01]  /*1720*/  @!P4 IADD3 R30, P0, PT, R47.reuse, R20, RZ ;  /* 0x000000142f1ec210 */ /* 0x040fe20007f1e0ff */
[----:B------:R-:W-:Y:S01]  /*1730*/  @!P2 IMAD.WIDE.U32 R22, R38, R22, R32 ;  /* 0x000000162616a225 */ /* 0x000fe200078e0020 */
[----:B------:R-:W-:Y:S01]  /*1740*/  MOV R13, RZ ;  /* 0x000000ff000d7202 */ /* 0x000fe20000000f00 */
[----:B------:R-:W3:Y:S01]  /*1750*/  @!P3 LDC.64 R32, c[0x0][0x398] ;  /* 0x0000e600ff20bb82 */ /* 0x000ee20000000a00 */
[C---:B------:R-:W-:Y:S02]  /*1760*/  @!P4 IADD3.X R31, PT, PT, R40.reuse, R21, RZ, P0, !PT ;  /* 0x00000015281fc210 */ /* 0x040fe400007fe4ff */
[----:B-1----:R-:W-:Y:S02]  /*1770*/  @!P4 IADD3 R36, P0, PT, R47, R36, RZ ;  /* 0x000000242f24c210 */ /* 0x002fe40007f1e0ff */
[----:B------:R-:W-:Y:S01]  /*1780*/  @!P2 IADD3 R21, PT, PT, R23, R49, RZ ;  /* 0x000000311715a210 */ /* 0x000fe20007ffe0ff */
[----:B--2---:R-:W-:Y:S01]  /*1790*/  @!P3 IMAD R38, R45, R26, RZ ;  /* 0x0000001a2d26b224 */ /* 0x004fe200078e02ff */
[----:B------:R-:W-:Y:S01]  /*17a0*/  @!P4 IADD3.X R37, PT, PT, R40, R37, RZ, P0, !PT ;  /* 0x000000252825c210 */ /* 0x000fe200007fe4ff */
[----:B------:R1:W2:Y:S01]  /*17b0*/  @!P1 LDG.E R13, desc[UR10][R28.64] ;  /* 0x0000000a1c0d9981 */ /* 0x0002a2000c1e1900 */
[----:B------:R-:W-:-:S02]  /*17c0*/  @!P2 SHF.L.U32 R47, R22, 0x1, RZ ;  /* 0x00000001162fa819 */ /* 0x000fc400000006ff */
[----:B------:R-:W-:Y:S01]  /*17d0*/  @!P2 SHF.L.U64.HI R40, R22, 0x1, R21 ;  /* 0x000000011628a819 */ /* 0x000fe20000010215 */
[----:B------:R0:W2:Y:S01]  /*17e0*/  @!P4 LDG.E R50, desc[UR10][R30.64] ;  /* 0x0000000a1e32c981 */ /* 0x0000a2000c1e1900 */
[----:B------:R-:W3:Y:S01]  /*17f0*/  @!P5 LDC.64 R22, c[0x0][0x3f8] ;  /* 0x0000fe00ff16db82 */ /* 0x000ee20000000a00 */
[----:B------:R-:W-:Y:S01]  /*1800*/  @!P3 IMAD R45, R39, R27, R38 ;  /* 0x0000001b272db224 */ /* 0x000fe200078e0226 */
[----:B------:R-:W-:Y:S02]  /*1810*/  @!P2 IADD3 R38, P0, PT, R47, R14, RZ ;  /* 0x0000000e2f26a210 */ /* 0x000fe40007f1e0ff */
[----:B-1----:R-:W-:-:S04]  /*1820*/  @!P3 MOV R28, R16 ;  /* 0x00000010001cb202 */ /* 0x002fc80000000f00 */
[----:B------:R-:W1:Y:S01]  /*1830*/  @!P3 LDC.64 R20, c[0x0][0x3a0] ;  /* 0x0000e800ff14bb82 */ /* 0x000e620000000a00 */
[----:B------:R-:W-:-:S03]  /*1840*/  @!P3 MOV R29, R19 ;  /* 0x00000013001db202 */ /* 0x000fc60000000f00 */
[----:B------:R-:W-:Y:S01]  /*1850*/  @!P3 IMAD.WIDE.U32 R26, R39, R26, R28 ;  /* 0x0000001a271ab225 */ /* 0x000fe200078e001c */
[----:B------:R-:W-:-:S03]  /*1860*/  @!P2 IADD3.X R39, PT, PT, R40, R15, RZ, P0, !PT ;  /* 0x0000000f2827a210 */ /* 0x000fc600007fe4ff */
[----:B------:R-:W1:Y:S01]  /*1870*/  @!P5 LDC.64 R28, c[0x0][0x3a0] ;  /* 0x0000e800ff1cdb82 */ /* 0x000e620000000a00 */
[----:B0-----:R-:W-:Y:S02]  /*1880*/  @!P2 IADD3 R34, P0, PT, R47, R34, RZ ;  /* 0x000000222f22a210 */ /* 0x001fe40007f1e0ff */
[----:B------:R-:W-:Y:S02]  /*1890*/  MOV R14, RZ ;  /* 0x000000ff000e7202 */ /* 0x000fe40000000f00 */
[----:B------:R-:W-:Y:S02]  /*18a0*/  @!P2 IADD3.X R35, PT, PT, R40, R35, RZ, P0, !PT ;  /* 0x000000232823a210 */ /* 0x000fe400007fe4ff */
[----:B------:R-:W-:Y:S01]  /*18b0*/  ISETP.NE.AND P0, PT, RZ, UR6, PT ;  /* 0x00000006ff007c0c */ /* 0x000fe2000bf05270 */
[----:B------:R-:W0:Y:S01]  /*18c0*/  @!P5 LDC.64 R30, c[0x0][0x398] ;  /* 0x0000e600ff1edb82 */ /* 0x000e220000000a00 */
[----:B------:R-:W-:Y:S01]  /*18d0*/  @!P3 IADD3 R15, PT, PT, R27, R45, RZ ;  /* 0x0000002d1b0fb210 */ /* 0x000fe20007ffe0ff */
[----:B------:R1:W2:Y:S01]  /*18e0*/  @!P4 LDG.E R14, desc[UR10][R36.64] ;  /* 0x0000000a240ec981 */ /* 0x0002a2000c1e1900 */
[C---:B------:R-:W-:Y:S01]  /*18f0*/  @!P3 SHF.L.U32 R27, R26.reuse, 0x1, RZ ;  /* 0x000000011a1bb819 */ /* 0x040fe200000006ff */
[----:B---3--:R-:W-:Y:S01]  /*1900*/  @!P5 IMAD R41, R41, R22, RZ ;  /* 0x000000162929d224 */ /* 0x008fe200078e02ff */
[----:B------:R-:W-:-:S02]  /*1910*/  @!P3 SHF.L.U64.HI R26, R26, 0x1, R15 ;  /* 0x000000011a1ab819 */ /* 0x000fc4000001020f */
[C---:B------:R-:W-:Y:S02]  /*1920*/  @!P3 IADD3 R32, P4, PT, R27.reuse, R32, RZ ;  /* 0x000000201b20b210 */ /* 0x040fe40007f9e0ff */
[----:B-1----:R-:W-:Y:S02]  /*1930*/  @!P3 IADD3 R20, P1, PT, R27, R20, RZ ;  /* 0x000000141b14b210 */ /* 0x002fe40007f3e0ff */
[----:B------:R-:W-:Y:S02]  /*1940*/  @!P5 MOV R36, R16 ;  /* 0x000000100024d202 */ /* 0x000fe40000000f00 */
[----:B------:R-:W-:Y:S01]  /*1950*/  @!P5 MOV R37, R19 ;  /* 0x000000130025d202 */ /* 0x000fe20000000f00 */
[----:B------:R-:W-:Y:S01]  /*1960*/  @!P5 IMAD R41, R6, R23, R41 ;  /* 0x000000170629d224 */ /* 0x000fe200078e0229 */
[C---:B------:R-:W-:Y:S02]  /*1970*/  @!P3 IADD3.X R21, PT, PT, R26.reuse, R21, RZ, P1, !PT ;  /* 0x000000151a15b210 */ /* 0x040fe40000ffe4ff */
[----:B------:R-:W-:Y:S01]  /*1980*/  @!P3 IADD3.X R33, PT, PT, R26, R33, RZ, P4, !PT ;  /* 0x000000211a21b210 */ /* 0x000fe200027fe4ff */
[----:B------:R-:W-:Y:S01]  /*1990*/  @!P5 IMAD.WIDE.U32 R36, R6, R22, R36 ;  /* 0x000000160624d225 */ /* 0x000fe200078e0024 */
[----:B------:R-:W1:Y:S01]  /*19a0*/  LDC.64 R26, c[0x0][0x3a8] ;  /* 0x0000ea00ff1a7b82 */ /* 0x000e620000000a00 */
[----:B------:R-:W-:-:S07]  /*19b0*/  MOV R15, RZ ;  /* 0x000000ff000f7202 */ /* 0x000fce0000000f00 */
[----:B------:R-:W3:Y:S01]  /*19c0*/  @P0 LDC.64 R22, c[0x0][0x3b0] ;  /* 0x0000ec00ff160b82 */ /* 0x000ee20000000a00 */
[----:B------:R-:W-:Y:S01]  /*19d0*/  CS2R R48, SRZ ;  /* 0x0000000000307805 */ /* 0x000fe2000001ff00 */
[----:B------:R0:W2:Y:S01]  /*19e0*/  @!P2 LDG.E R15, desc[UR10][R34.64] ;  /* 0x0000000a220fa981 */ /* 0x0000a2000c1e1900 */
[----:B------:R-:W-:Y:S02]  /*19f0*/  @!P5 IADD3 R37, PT, PT, R37, R41, RZ ;  /* 0x000000292525d210 */ /* 0x000fe40007ffe0ff */
[----:B------:R-:W-:Y:S02]  /*1a00*/  LOP3.LUT R91, R93, 0xffff, RZ, 0xc0, !PT ;  /* 0x0000ffff5d5b7812 */ /* 0x000fe400078ec0ff */
[----:B------:R-:W2:Y:S01]  /*1a10*/  @!P2 LDG.E R49, desc[UR10][R38.64] ;  /* 0x0000000a2631a981 */ /* 0x000ea2000c1e1900 */
[----:B------:R-:W-:Y:S02]  /*1a20*/  MOV R40, RZ ;  /* 0x000000ff00287202 */ /* 0x000fe40000000f00 */
[----:B------:R-:W-:Y:S01]  /*1a30*/  MOV R44, RZ ;  /* 0x000000ff002c7202 */ /* 0x000fe20000000f00 */
[----:B------:R-:W2:Y:S01]  /*1a40*/  @!P3 LDG.E R48, desc[UR10][R20.64] ;  /* 0x0000000a1430b981 */ /* 0x000ea2000c1e1900 */
[----:B0-----:R-:W-:-:S02]  /*1a50*/  @!P5 SHF.L.U32 R35, R36, 0x1, RZ ;  /* 0x000000012423d819 */ /* 0x001fc400000006ff */
[----:B------:R-:W-:Y:S01]  /*1a60*/  @!P5 SHF.L.U64.HI R36, R36, 0x1, R37 ;  /* 0x000000012424d819 */ /* 0x000fe20000010225 */
[----:B------:R3:W2:Y:S01]  /*1a70*/  @!P3 LDG.E R40, desc[UR10][R32.64] ;  /* 0x0000000a2028b981 */ /* 0x0006a2000c1e1900 */
[C---:B------:R-:W-:Y:S02]  /*1a80*/  @!P5 IADD3 R28, P1, PT, R35.reuse, R28, RZ ;  /* 0x0000001c231cd210 */ /* 0x040fe40007f3e0ff */
[----:B------:R-:W-:Y:S01]  /*1a90*/  @!P5 IADD3 R30, P2, PT, R35, R30, RZ ;  /* 0x0000001e231ed210 */ /* 0x000fe20007f5e0ff */
[----:B------:R-:W-:Y:S01]  /*1aa0*/  IMAD R35, R62, 0xa0, R91 ;  /* 0x000000a03e237824 */ /* 0x000fe200078e025b */
[----:B------:R-:W-:Y:S02]  /*1ab0*/  MOV R41, RZ ;  /* 0x000000ff00297202 */ /* 0x000fe40000000f00 */
[C---:B------:R-:W-:Y:S02]  /*1ac0*/  @!P5 IADD3.X R29, PT, PT, R36.reuse, R29, RZ, P1, !PT ;  /* 0x0000001d241dd210 */ /* 0x040fe40000ffe4ff */
[----:B------:R-:W-:Y:S01]  /*1ad0*/  @!P5 IADD3.X R31, PT, PT, R36, R31, RZ, P2, !PT ;  /* 0x0000001f241fd210 */ /* 0x000fe200017fe4ff */
[----:B---3--:R-:W-:-:S02]  /*1ae0*/  @P0 IMAD.WIDE R32, R35, 0x4, R22 ;  /* 0x0000000423200825 */ /* 0x008fc400078e0216 */
[----:B------:R-:W3:Y:S02]  /*1af0*/  @!P5 LDG.E R44, desc[UR10][R28.64] ;  /* 0x0000000a1c2cd981 */ /* 0x000ee4000c1e1900 */
[----:B-1----:R-:W-:Y:S02]  /*1b00*/  IMAD.WIDE R22, R35, 0x4, R26 ;  /* 0x0000000423167825 */ /* 0x002fe400078e021a */
[----:B------:R-:W3:Y:S04]  /*1b10*/  @!P5 LDG.E R41, desc[UR10][R30.64] ;  /* 0x0000000a1e29d981 */ /* 0x000ee8000c1e1900 */
[----:B------:R-:W5:Y:S01]  /*1b20*/  LDG.E.64 R22, desc[UR10][R22.64] ;  /* 0x0000000a16167981 */ /* 0x000f62000c1e1b00 */
[----:B------:R-:W-:-:S06]  /*1b30*/  CS2R R20, SRZ ;  /* 0x0000000000147805 */ /* 0x000fcc000001ff00 */
[----:B------:R0:W5:Y:S01]  /*1b40*/  @P0 LDG.E.64 R20, desc[UR10][R32.64] ;  /* 0x0000000a20140981 */ /* 0x000162000c1e1b00 */
[----:B------:R-:W-:Y:S01]  /*1b50*/  UISETP.NE.AND UP1, UPT, UR6, URZ, UPT ;  /* 0x000000ff0600728c */ /* 0x000fe2000bf25270 */
[----:B------:R-:W-:Y:S02]  /*1b60*/  PRMT R73, R61, 0x7632, R73 ;  /* 0x000076323d497816 */ /* 0x000fe40000000049 */
[----:B------:R-:W-:Y:S02]  /*1b70*/  PRMT R27, R2, 0x7632, R27 ;  /* 0x00007632021b7816 */ /* 0x000fe4000000001b */
[----:B------:R-:W-:Y:S02]  /*1b80*/  PRMT R78, R60, 0x7632, R78 ;  /* 0x000076323c4e7816 */ /* 0x000fe4000000004e */
[----:B------:R-:W-:Y:S02]  /*1b90*/  PRMT R26, R0, 0x7632, R26 ;  /* 0x00007632001a7816 */ /* 0x000fe4000000001a */
[----:B------:R-:W-:-:S02]  /*1ba0*/  PRMT R77, R59, 0x7632, R77 ;  /* 0x000076323b4d7816 */ /* 0x000fc4000000004d */
[----:B------:R-:W-:Y:S02]  /*1bb0*/  PRMT R76, R43, 0x7632, R76 ;  /* 0x000076322b4c7816 */ /* 0x000fe4000000004c */
[----:B------:R-:W-:Y:S02]  /*1bc0*/  PRMT R84, R58, 0x7632, R84 ;  /* 0x000076323a547816 */ /* 0x000fe40000000054 */
[----:B------:R-:W-:Y:S02]  /*1bd0*/  PRMT R75, R42, 0x7632, R75 ;  /* 0x000076322a4b7816 */ /* 0x000fe4000000004b */
[----:B------:R-:W-:Y:S02]  /*1be0*/  PRMT R83, R57, 0x7632, R83 ;  /* 0x0000763239537816 */ /* 0x000fe40000000053 */
[----:B------:R-:W-:Y:S02]  /*1bf0*/  PRMT R74, R7, 0x7632, R74 ;  /* 0x00007632074a7816 */ /* 0x000fe4000000004a */
[----:B------:R-:W-:-:S02]  /*1c00*/  PRMT R90, R56, 0x7632, R90 ;  /* 0x00007632385a7816 */ /* 0x000fc4000000005a */
[----:B------:R-:W-:Y:S01]  /*1c10*/  PRMT R89, R55, 0x7632, R89 ;  /* 0x0000763237597816 */ /* 0x000fe20000000059 */
[----:B------:R-:W-:Y:S01]  /*1c20*/  UMOV UR13, 0x3f800000 ;  /* 0x3f800000000d7882 */ /* 0x000fe20000000000 */
[----:B------:R-:W-:Y:S02]  /*1c30*/  PRMT R72, R8, 0x7632, R72 ;  /* 0x0000763208487816 */ /* 0x000fe40000000048 */
[----:B----4-:R-:W-:-:S13]  /*1c40*/  R2UR UR12, R24 ;  /* 0x00000000180c72ca */ /* 0x010fda00000e0000 */
[----:B------:R-:W-:-:S05]  /*1c50*/  MOV R6, UR12 ;  /* 0x0000000c00067c02 */ /* 0x000fca0008000f00 */
[----:B------:R-:W-:-:S05]  /*1c60*/  FFMA.FTZ R25, -R6, UR12, R25 ;  /* 0x0000000c06197c23 */ /* 0x000fca0008010119 */
[----:B------:R-:W-:-:S13]  /*1c70*/  FSETP.GTU.FTZ.AND P0, PT, R25, RZ, PT ;  /* 0x000000ff1900720b */ /* 0x000fda0003f1c000 */
[----:B------:R-:W-:-:S05]  /*1c80*/  VOTEU.ANY UP0, P0 ;  /* 0x0000000000ff7886 */ /* 0x000fca0000000100 */
[----:B------:R-:W1:Y:S01]  /*1c90*/  @UP0 LDCU UR5, c[0x0][0x3c0] ;  /* 0x00007800ff0507ac */ /* 0x000e620008000800 */
[----:B------:R-:W-:-:S13]  /*1ca0*/  PLOP3.LUT P0, PT, PT, PT, UP0, 0x80, 0x8 ;  /* 0x000000000008781c */ /* 0x000fda0003f0f008 */
[----:B-1----:R-:W-:-:S06]  /*1cb0*/  @P0 FADD.FTZ R6, R25, UR5 ;  /* 0x0000000519060e21 */ /* 0x002fcc0008010000 */
[----:B------:R-:W1:Y:S01]  /*1cc0*/  @P0 MUFU.RSQ R6, R6 ;  /* 0x0000000600060308 */ /* 0x000e620000001400 */
[----:B------:R-:W-:Y:S02]  /*1cd0*/  PRMT R25, R4, 0x7632, R25 ;  /* 0x0000763204197816 */ /* 0x000fe40000000019 */
[----:B------:R-:W-:Y:S02]  /*1ce0*/  PRMT R24, R3, 0x7632, R24 ;  /* 0x0000763203187816 */ /* 0x000fe40000000018 */
[----:B------:R-:W-:Y:S02]  /*1cf0*/  PRMT R71, R9, 0x7632, R71 ;  /* 0x0000763209477816 */ /* 0x000fe40000000047 */
[----:B------:R-:W-:Y:S02]  /*1d00*/  PRMT R88, R54, 0x7632, R88 ;  /* 0x0000763236587816 */ /* 0x000fe40000000058 */
[----:B-1----:R-:W-:Y:S02]  /*1d10*/  @P0 R2UR UR5, R6 ;  /* 0x00000000060502ca */ /* 0x002fe400000e0000 */
[----:B------:R-:W-:-:S02]  /*1d20*/  PRMT R70, R10, 0x7632, R70 ;  /* 0x000076320a467816 */ /* 0x000fc40000000046 */
[----:B------:R-:W-:Y:S02]  /*1d30*/  PRMT R87, R53, 0x7632, R87 ;  /* 0x0000763235577816 */ /* 0x000fe40000000057 */
[----:B------:R-:W-:Y:S02]  /*1d40*/  PRMT R69, R11, 0x7632, R69 ;  /* 0x000076320b457816 */ /* 0x000fe40000000045 */
[----:B------:R-:W-:Y:S02]  /*1d50*/  PRMT R86, R52, 0x7632, R86 ;  /* 0x0000763234567816 */ /* 0x000fe40000000056 */
[----:B------:R-:W-:Y:S02]  /*1d60*/  PRMT R68, R12, 0x7632, R68 ;  /* 0x000076320c447816 */ /* 0x000fe40000000044 */
[----:B------:R-:W-:Y:S02]  /*1d70*/  PRMT R85, R51, 0x7632, R85 ;  /* 0x0000763233557816 */ /* 0x000fe40000000055 */
[----:B--2---:R-:W-:-:S02]  /*1d80*/  PRMT R67, R13, 0x7632, R67 ;  /* 0x000076320d437816 */ /* 0x004fc40000000043 */
[----:B------:R-:W-:Y:S02]  /*1d90*/  PRMT R82, R50, 0x7632, R82 ;  /* 0x0000763232527816 */ /* 0x000fe40000000052 */
[----:B------:R-:W-:Y:S01]  /*1da0*/  PRMT R66, R14, 0x7632, R66 ;  /* 0x000076320e427816 */ /* 0x000fe20000000042 */
[----:B------:R-:W-:Y:S01]  /*1db0*/  @UP0 UMOV UR13, UR5 ;  /* 0x00000005000d0c82 */ /* 0x000fe20008000000 */
[----:B------:R-:W-:Y:S02]  /*1dc0*/  PRMT R65, R15, 0x7632, R65 ;  /* 0x000076320f417816 */ /* 0x000fe40000000041 */
[----:B------:R-:W-:Y:S02]  /*1dd0*/  PRMT R81, R49, 0x7632, R81 ;  /* 0x0000763231517816 */ /* 0x000fe40000000051 */
[----:B------:R-:W-:Y:S02]  /*1de0*/  PRMT R80, R48, 0x7632, R80 ;  /* 0x0000763230507816 */ /* 0x000fe40000000050 */
[----:B------:R-:W-:-:S02]  /*1df0*/  PRMT R64, R40, 0x7632, R64 ;  /* 0x0000763228407816 */ /* 0x000fc40000000040 */
[----:B---3--:R-:W-:Y:S02]  /*1e00*/  PRMT R79, R44, 0x7632, R79 ;  /* 0x000076322c4f7816 */ /* 0x008fe4000000004f */
[----:B------:R-:W-:Y:S01]  /*1e10*/  PRMT R63, R41, 0x7632, R63 ;  /* 0x00007632293f7816 */ /* 0x000fe2000000003f */
[----:B0-----:R-:W-:Y:S06]  /*1e20*/  BRA.U UP1, `(.L_x_55) ;  /* 0x0000001101847547 */ /* 0x001fec000b800000 */
[----:B------:R-:W-:Y:S02]  /*1e30*/  SHF.L.U32 R28, R4, 0x10, RZ ;  /* 0x00000010041c7819 */ /* 0x000fe400000006ff */
[----:B------:R-:W-:Y:S02]  /*1e40*/  SHF.L.U32 R29, R25, 0x10, RZ ;  /* 0x00000010191d7819 */ /* 0x000fe400000006ff */
[----:B------:R-:W-:Y:S02]  /*1e50*/  SHF.L.U32 R25, R3, 0x10, RZ ;  /* 0x0000001003197819 */ /* 0x000fe400000006ff */
[----:B------:R-:W-:Y:S01]  /*1e60*/  SHF.L.U32 R6, R24, 0x10, RZ ;  /* 0x0000001018067819 */ /* 0x000fe200000006ff */
[----:B------:R-:W-:Y:S01]  /*1e70*/  FADD.FTZ R24, R28, -UR12 ;  /* 0x8000000c1c187e21 */ /* 0x000fe20008010000 */
[----:B------:R-:W-:Y:S01]  /*1e80*/  FADD.FTZ R29, R29, -UR12 ;  /* 0x8000000c1d1d7e21 */ /* 0x000fe20008010000 */
[----:B-----5:R-:W-:Y:S01]  /*1e90*/  FMUL.FTZ R31, R22, R25 ;  /* 0x00000019161f7220 */ /* 0x020fe20000410000 */
[----:B------:R-:W-:Y:S01]  /*1ea0*/  SHF.L.U32 R28, R61, 0x10, RZ ;  /* 0x000000103d1c7819 */ /* 0x000fe200000006ff */
[----:B------:R-:W-:Y:S01]  /*1eb0*/  FMUL.FTZ R24, R24, UR13 ;  /* 0x0000000d18187c20 */ /* 0x000fe20008410000 */
[----:B------:R-:W-:Y:S01]  /*1ec0*/  FMUL.FTZ R30, R23, R6 ;  /* 0x00000006171e7220 */ /* 0x000fe20000410000 */
[----:B------:R-:W-:Y:S01]  /*1ed0*/  FADD.FTZ R33, RZ, R31 ;  /* 0x0000001fff217221 */ /* 0x000fe20000010000 */
[----:B------:R-:W-:Y:S01]  /*1ee0*/  FMUL.FTZ R29, R29, UR13 ;  /* 0x0000000d1d1d7c20 */ /* 0x000fe20008410000 */
[----:B------:R-:W-:Y:S01]  /*1ef0*/  FFMA.FTZ R32, R24, R31, RZ ;  /* 0x0000001f18207223 */ /* 0x000fe200000100ff */
[----:B------:R-:W-:Y:S01]  /*1f00*/  SHF.L.U32 R31, R2, 0x10, RZ ;  /* 0x00000010021f7819 */ /* 0x000fe200000006ff */
[----:B------:R-:W-:Y:S01]  /*1f10*/  FADD.FTZ R34, R28, -UR12 ;  /* 0x8000000c1c227e21 */ /* 0x000fe20008010000 */
[----:B------:R-:W-:Y:S01]  /*1f20*/  FADD.FTZ R28, R30, R33 ;  /* 0x000000211e1c7221 */ /* 0x000fe20000010000 */
[----:B------:R-:W-:Y:S01]  /*1f30*/  FFMA.FTZ R30, R29, R30, R32 ;  /* 0x0000001e1d1e7223 */ /* 0x000fe20000010020 */
[----:B------:R-:W-:Y:S01]  /*1f40*/  SHF.L.U32 R32, R73, 0x10, RZ ;  /* 0x0000001049207819 */ /* 0x000fe200000006ff */
[----:B------:R-:W-:Y:S01]  /*1f50*/  FFMA.FTZ R36, R25, R24, RZ ;  /* 0x0000001819247223 */ /* 0x000fe200000100ff */
[----:B------:R-:W-:Y:S01]  /*1f60*/  FMUL.FTZ R35, R34, UR13 ;  /* 0x0000000d22237c20 */ /* 0x000fe20008410000 */
[----:B------:R-:W-:Y:S01]  /*1f70*/  FMUL.FTZ R33, R22, R31 ;  /* 0x0000001f16217220 */ /* 0x000fe20000410000 */
[----:B------:R-:W-:Y:S01]  /*1f80*/  FADD.FTZ R24, RZ, R25 ;  /* 0x00000019ff187221 */ /* 0x000fe20000010000 */
[----:B------:R-:W-:Y:S01]  /*1f90*/  SHF.L.U32 R34, R27, 0x10, RZ ;  /* 0x000000101b227819 */ /* 0x000fe200000006ff */
[----:B------:R-:W-:Y:S01]  /*1fa0*/  FFMA.FTZ R25, R31, R35, R36 ;  /* 0x000000231f197223 */ /* 0x000fe20000010024 */
[----:B------:R-:W-:Y:S01]  /*1fb0*/  FFMA.FTZ R30, R35, R33, R30 ;  /* 0x00000021231e7223 */ /* 0x000fe2000001001e */
[----:B------:R-:W-:Y:S01]  /*1fc0*/  FADD.FTZ R32, R32, -UR12 ;  /* 0x8000000c20207e21 */ /* 0x000fe20008010000 */
[----:B------:R-:W-:Y:S01]  /*1fd0*/  SHF.L.U32 R35, R60, 0x10, RZ ;  /* 0x000000103c237819 */ /* 0x000fe200000006ff */
[----:B------:R-:W-:Y:S01]  /*1fe0*/  FFMA.FTZ R27, R6, R29, RZ ;  /* 0x0000001d061b7223 */ /* 0x000fe200000100ff */
[----:B------:R-:W-:Y:S01]  /*1ff0*/  FADD.FTZ R24, R31, R24 ;  /* 0x000000181f187221 */ /* 0x000fe20000010000 */
[----:B------:R-:W-:Y:S01]  /*2000*/  FMUL.FTZ R29, R32, UR13 ;  /* 0x0000000d201d7c20 */ /* 0x000fe20008410000 */
[----:B------:R-:W-:Y:S01]  /*2010*/  FADD.FTZ R33, R28, R33 ;  /* 0x000000211c217221 */ /* 0x000fe20000010000 */
[----:B------:R-:W-:Y:S01]  /*2020*/  FADD.FTZ R31, RZ, R6 ;  /* 0x00000006ff1f7221 */ /* 0x000fe20000010000 */
[----:B------:R-:W-:Y:S01]  /*2030*/  FMUL.FTZ R28, R23, R34 ;  /* 0x00000022171c7220 */ /* 0x000fe20000410000 */
[----:B------:R-:W-:Y:S01]  /*2040*/  FADD.FTZ R35, R35, -UR12 ;  /* 0x8000000c23237e21 */ /* 0x000fe20008010000 */
[C---:B------:R-:W-:Y:S01]  /*2050*/  FFMA.FTZ R27, R34.reuse, R29, R27 ;  /* 0x0000001d221b7223 */ /* 0x040fe2000001001b */
[----:B------:R-:W-:Y:S01]  /*2060*/  FADD.FTZ R6, R34, R31 ;  /* 0x0000001f22067221 */ /* 0x000fe20000010000 */
[----:B------:R-:W-:Y:S01]  /*2070*/  SHF.L.U32 R32, R0, 0x10, RZ ;  /* 0x0000001000207819 */ /* 0x000fe200000006ff */
[----:B------:R-:W-:Y:S01]  /*2080*/  FFMA.FTZ R29, R29, R28, R30 ;  /* 0x0000001c1d1d7223 */ /* 0x000fe2000001001e */
[----:B------:R-:W-:Y:S01]  /*2090*/  FMUL.FTZ R34, R35, UR13 ;  /* 0x0000000d23227c20 */ /* 0x000fe20008410000 */
[----:B------:R-:W-:Y:S01]  /*20a0*/  SHF.L.U32 R30, R78, 0x10, RZ ;  /* 0x000000104e1e7819 */ /* 0x000fe200000006ff */
[----:B------:R-:W-:Y:S01]  /*20b0*/  FADD.FTZ R33, R28, R33 ;  /* 0x000000211c217221 */ /* 0x000fe20000010000 */
[----:B------:R-:W-:Y:S01]  /*20c0*/  SHF.L.U32 R31, R59, 0x10, RZ ;  /* 0x000000103b1f7819 */ /* 0x000fe200000006ff */
[----:B------:R-:W-:Y:S01]  /*20d0*/  FMUL.FTZ R36, R22, R32 ;  /* 0x0000002016247220 */ /* 0x000fe20000410000 */
[----:B------:R-:W-:Y:S01]  /*20e0*/  FADD.FTZ R24, R24, R32 ;  /* 0x0000002018187221 */ /* 0x000fe20000010000 */
[----:B------:R-:W-:Y:S01]  /*20f0*/  FFMA.FTZ R25, R32, R34, R25 ;  /* 0x0000002220197223 */ /* 0x000fe20000010019 */
[----:B------:R-:W-:Y:S01]  /*2100*/  FADD.FTZ R30, R30, -UR12 ;  /* 0x8000000c1e1e7e21 */ /* 0x000fe20008010000 */
[----:B------:R-:W-:Y:S01]  /*2110*/  SHF.L.U32 R32, R26, 0x10, RZ ;  /* 0x000000101a207819 */ /* 0x000fe200000006ff */
[----:B------:R-:W-:Y:S01]  /*2120*/  FADD.FTZ R26, R31, -UR12 ;  /* 0x8000000c1f1a7e21 */ /* 0x000fe20008010000 */
[----:B------:R-:W-:Y:S01]  /*2130*/  FFMA.FTZ R29, R34, R36, R29 ;  /* 0x00000024221d7223 */ /* 0x000fe2000001001d */
[----:B------:R-:W-:Y:S01]  /*2140*/  FADD.FTZ R28, R33, R36 ;  /* 0x00000024211c7221 */ /* 0x000fe20000010000 */
[----:B------:R-:W-:Y:S01]  /*2150*/  FMUL.FTZ R34, R30, UR13 ;  /* 0x0000000d1e227c20 */ /* 0x000fe20008410000 */
[----:B------:R-:W-:Y:S01]  /*2160*/  SHF.L.U32 R33, R43, 0x10, RZ ;  /* 0x000000102b217819 */ /* 0x000fe200000006ff */
[----:B------:R-:W-:Y:S01]  /*2170*/  FMUL.FTZ R31, R23, R32 ;  /* 0x00000020171f7220 */ /* 0x000fe20000410000 */
[----:B------:R-:W-:Y:S01]  /*2180*/  SHF.L.U32 R30, R77, 0x10, RZ ;  /* 0x000000104d1e7819 */ /* 0x000fe200000006ff */
[----:B------:R-:W-:Y:S01]  /*2190*/  FMUL.FTZ R26, R26, UR13 ;  /* 0x0000000d1a1a7c20 */ /* 0x000fe20008410000 */
[----:B------:R-:W-:Y:S01]  /*21a0*/  FADD.FTZ R6, R6, R32 ;  /* 0x0000002006067221 */ /* 0x000fe20000010000 */
[----:B------:R-:W-:Y:S01]  /*21b0*/  FADD.FTZ R28, R31, R28 ;  /* 0x0000001c1f1c7221 */ /* 0x000fe20000010000 */
[----:B------:R-:W-:Y:S01]  /*21c0*/  FFMA.FTZ R29, R34, R31, R29 ;  /* 0x0000001f221d7223 */ /* 0x000fe2000001001d */
[----:B------:R-:W-:Y:S01]  /*21d0*/  FADD.FTZ R24, R24, R33 ;  /* 0x0000002118187221 */ /* 0x000fe20000010000 */
[----:B------:R-:W-:Y:S01]  /*21e0*/  FFMA.FTZ R25, R33, R26, R25 ;  /* 0x0000001a21197223 */ /* 0x000fe20000010019 */
[----:B------:R-:W-:Y:S01]  /*21f0*/  FADD.FTZ R31, R30, -UR12 ;  /* 0x8000000c1e1f7e21 */ /* 0x000fe20008010000 */
[----:B------:R-:W-:Y:S01]  /*2200*/  FMUL.FTZ R33, R22, R33 ;  /* 0x0000002116217220 */ /* 0x000fe20000410000 */
[----:B------:R-:W-:Y:S01]  /*2210*/  SHF.L.U32 R30, R76, 0x10, RZ ;  /* 0x000000104c1e7819 */ /* 0x000fe200000006ff */
[----:B------:R-:W-:Y:S01]  /*2220*/  FFMA.FTZ R27, R32, R34, R27 ;  /* 0x00000022201b7223 */ /* 0x000fe2000001001b */
[----:B------:R-:W-:Y:S01]  /*2230*/  FMUL.FTZ R31, R31, UR13 ;  /* 0x0000000d1f1f7c20 */ /* 0x000fe20008410000 */
[----:B------:R-:W-:Y:S01]  /*2240*/  FADD.FTZ R35, R28, R33 ;  /* 0x000000211c237221 */ /* 0x000fe20000010000 */
[----:B------:R-:W-:Y:S01]  /*2250*/  FFMA.FTZ R32, R26, R33, R29 ;  /* 0x000000211a207223 */ /* 0x000fe2000001001d */
[----:B------:R-:W-:Y:S01]  /*2260*/  FMUL.FTZ R28, R23, R30 ;  /* 0x0000001e171c7220 */ /* 0x000fe20000410000 */
[----:B------:R-:W-:Y:S01]  /*2270*/  SHF.L.U32 R29, R58, 0x10, RZ ;  /* 0x000000103a1d7819 */ /* 0x000fe200000006ff */
[----:B------:R-:W-:Y:S01]  /*2280*/  FADD.FTZ R6, R6, R30 ;  /* 0x0000001e06067221 */ /* 0x000fe20000010000 */
[----:B------:R-:W-:Y:S01]  /*2290*/  FFMA.FTZ R27, R30, R31, R27 ;  /* 0x0000001f1e1b7223 */ /* 0x000fe2000001001b */
[----:B------:R-:W-:Y:S01]  /*22a0*/  FADD.FTZ R26, R28, R35 ;  /* 0x000000231c1a7221 */ /* 0x000fe20000010000 */
[----:B------:R-:W-:Y:S01]  /*22b0*/  FFMA.FTZ R28, R31, R28, R32 ;  /* 0x0000001c1f1c7223 */ /* 0x000fe20000010020 */
[----:B------:R-:W-:Y:S01]  /*22c0*/  SHF.L.U32 R30, R84, 0x10, RZ ;  /* 0x00000010541e7819 */ /* 0x000fe200000006ff */
[----:B------:R-:W-:Y:S01]  /*22d0*/  FADD.FTZ R29, R29, -UR12 ;  /* 0x8000000c1d1d7e21 */ /* 0x000fe20008010000 */
[----:B------:R-:W-:-:S02]  /*22e0*/  SHF.L.U32 R32, R42, 0x10, RZ ;  /* 0x000000102a207819 */ /* 0x000fc400000006ff */
[----:B------:R-:W-:Y:S01]  /*22f0*/  SHF.L.U32 R34, R75, 0x10, RZ ;  /* 0x000000104b227819 */ /* 0x000fe200000006ff */
[----:B------:R-:W-:Y:S01]  /*2300*/  FMUL.FTZ R31, R29, UR13 ;  /* 0x0000000d1d1f7c20 */ /* 0x000fe20008410000 */
[----:B------:R-:W-:Y:S01]  /*2310*/  FADD.FTZ R30, R30, -UR12 ;  /* 0x8000000c1e1e7e21 */ /* 0x000fe20008010000 */
[----:B------:R-:W-:Y:S01]  /*2320*/  FMUL.FTZ R33, R22, R32 ;  /* 0x0000002016217220 */ /* 0x000fe20000410000 */
[----:B------:R-:W-:Y:S01]  /*2330*/  SHF.L.U32 R29, R57, 0x10, RZ ;  /* 0x00000010391d7819 */ /* 0x000fe200000006ff */
[----:B------:R-:W-:Y:S01]  /*2340*/  FFMA.FTZ R25, R32, R31, R25 ;  /* 0x0000001f20197223 */ /* 0x000fe20000010019 */
[----:B------:R-:W-:Y:S01]  /*2350*/  FMUL.FTZ R30, R30, UR13 ;  /* 0x0000000d1e1e7c20 */ /* 0x000fe20008410000 */
[----:B------:R-:W-:Y:S01]  /*2360*/  FMUL.FTZ R35, R23, R34 ;  /* 0x0000002217237220 */ /* 0x000fe20000410000 */
[----:B------:R-:W-:Y:S01]  /*2370*/  FFMA.FTZ R31, R31, R33, R28 ;  /* 0x000000211f1f7223 */ /* 0x000fe2000001001c */
[----:B------:R-:W-:Y:S01]  /*2380*/  FADD.FTZ R24, R24, R32 ;  /* 0x0000002018187221 */ /* 0x000fe20000010000 */
[----:B------:R-:W-:Y:S01]  /*2390*/  FADD.FTZ R26, R26, R33 ;  /* 0x000000211a1a7221 */ /* 0x000fe20000010000 */
[----:B------:R-:W-:Y:S01]  /*23a0*/  FADD.FTZ R33, R29, -UR12 ;  /* 0x8000000c1d217e21 */ /* 0x000fe20008010000 */
[----:B------:R-:W-:Y:S01]  /*23b0*/  SHF.L.U32 R32, R7, 0x10, RZ ;  /* 0x0000001007207819 */ /* 0x000fe200000006ff */
[----:B------:R-:W-:Y:S01]  /*23c0*/  FFMA.FTZ R27, R34, R30, R27 ;  /* 0x0000001e221b7223 */ /* 0x000fe2000001001b */
[----:B------:R-:W-:Y:S01]  /*23d0*/  FFMA.FTZ R28, R30, R35, R31 ;  /* 0x000000231e1c7223 */ /* 0x000fe2000001001f */
[----:B------:R-:W-:Y:S01]  /*23e0*/  SHF.L.U32 R30, R83, 0x10, RZ ;  /* 0x00000010531e7819 */ /* 0x000fe200000006ff */
[----:B------:R-:W-:Y:S01]  /*23f0*/  FADD.FTZ R6, R6, R34 ;  /* 0x0000002206067221 */ /* 0x000fe20000010000 */
[----:B------:R-:W-:Y:S01]  /*2400*/  FMUL.FTZ R33, R33, UR13 ;  /* 0x0000000d21217c20 */ /* 0x000fe20008410000 */
[----:B------:R-:W-:Y:S01]  /*2410*/  FADD.FTZ R29, R35, R26 ;  /* 0x0000001a231d7221 */ /* 0x000fe20000010000 */
[----:B------:R-:W-:Y:S01]  /*2420*/  FMUL.FTZ R34, R22, R32 ;  /* 0x0000002016227220 */ /* 0x000fe20000410000 */
[----:B------:R-:W-:Y:S01]  /*2430*/  SHF.L.U32 R31, R56, 0x10, RZ ;  /* 0x00000010381f7819 */ /* 0x000fe200000006ff */
[----:B------:R-:W-:Y:S01]  /*2440*/  FADD.FTZ R30, R30, -UR12 ;  /* 0x8000000c1e1e7e21 */ /* 0x000fe20008010000 */
[----:B------:R-:W-:Y:S01]  /*2450*/  FFMA.FTZ R26, R32, R33, R25 ;  /* 0x00000021201a7223 */ /* 0x000fe20000010019 */
[----:B------:R-:W-:Y:S01]  /*2460*/  FADD.FTZ R24, R24, R32 ;  /* 0x0000002018187221 */ /* 0x000fe20000010000 */
[----:B------:R-:W-:Y:S01]  /*2470*/  FADD.FTZ R25, R29, R34 ;  /* 0x000000221d197221 */ /* 0x000fe20000010000 */
[----:B------:R-:W-:Y:S01]  /*2480*/  SHF.L.U32 R32, R74, 0x10, RZ ;  /* 0x000000104a207819 */ /* 0x000fe200000006ff */
[----:B------:R-:W-:Y:S01]  /*2490*/  FADD.FTZ R29, R31, -UR12 ;  /* 0x8000000c1f1d7e21 */ /* 0x000fe20008010000 */
[----:B------:R-:W-:Y:S01]  /*24a0*/  FMUL.FTZ R31, R30, UR13 ;  /* 0x0000000d1e1f7c20 */ /* 0x000fe20008410000 */
[----:B------:R-:W-:Y:S01]  /*24b0*/  FFMA.FTZ R28, R33, R34, R28 ;  /* 0x00000022211c7223 */ /* 0x000fe2000001001c */
[----:B------:R-:W-:Y:S01]  /*24c0*/  SHF.L.U32 R30, R90, 0x10, RZ ;  /* 0x000000105a1e7819 */ /* 0x000fe200000006ff */
[----:B------:R-:W-:Y:S01]  /*24d0*/  FADD.FTZ R6, R6, R32 ;  /* 0x0000002006067221 */ /* 0x000fe20000010000 */
[----:B------:R-:W-:Y:S01]  /*24e0*/  FFMA.FTZ R27, R32, R31, R27 ;  /* 0x0000001f201b7223 */ /* 0x000fe2000001001b */
[----:B------:R-:W-:Y:S01]  /*24f0*/  FMUL.FTZ R32, R23, R32 ;  /* 0x0000002017207220 */ /* 0x000fe20000410000 */
[----:B------:R-:W-:Y:S01]  /*2500*/  SHF.L.U32 R33, R8, 0x10, RZ ;  /* 0x0000001008217819 */ /* 0x000fe200000006ff */
[----:B------:R-:W-:Y:S01]  /*2510*/  FMUL.FTZ R29, R29, UR13 ;  /* 0x0000000d1d1d7c20 */ /* 0x000fe20008410000 */
[----:B------:R-:W-:Y:S01]  /*2520*/  SHF.L.U32 R35, R10, 0x10, RZ ;  /* 0x000000100a237819 */ /* 0x000fe200000006ff */
[----:B------:R-:W-:Y:S01]  /*2530*/  FFMA.FTZ R28, R31, R32, R28 ;  /* 0x000000201f1c7223 */ /* 0x000fe2000001001c */
[----:B------:R-:W-:Y:S01]  /*2540*/  FADD.FTZ R31, R30, -UR12 ;  /* 0x8000000c1e1f7e21 */ /* 0x000fe20008010000 */
[----:B------:R-:W-:Y:S01]  /*2550*/  FMUL.FTZ R34, R22, R33 ;  /* 0x0000002116227220 */ /* 0x000fe20000410000 */
[----:B------:R-:W-:Y:S01]  /*2560*/  FADD.FTZ R25, R32, R25 ;  /* 0x0000001920197221 */ /* 0x000fe20000010000 */
[----:B------:R-:W-:Y:S01]  /*2570*/  SHF.L.U32 R30, R72, 0x10, RZ ;  /* 0x00000010481e7819 */ /* 0x000fe200000006ff */
[----:B------:R-:W-:Y:S01]  /*2580*/  FMUL.FTZ R31, R31, UR13 ;  /* 0x0000000d1f1f7c20 */ /* 0x000fe20008410000 */
[----:B------:R-:W-:Y:S01]  /*2590*/  FFMA.FTZ R26, R33, R29, R26 ;  /* 0x0000001d211a7223 */ /* 0x000fe2000001001a */
[----:B------:R-:W-:Y:S01]  /*25a0*/  FADD.FTZ R25, R25, R34 ;  /* 0x0000002219197221 */ /* 0x000fe20000010000 */
[----:B------:R-:W-:Y:S01]  /*25b0*/  FFMA.FTZ R34, R29, R34, R28 ;  /* 0x000000221d227223 */ /* 0x000fe2000001001c */
[----:B------:R-:W-:Y:S01]  /*25c0*/  SHF.L.U32 R29, R55, 0x10, RZ ;  /* 0x00000010371d7819 */ /* 0x000fe200000006ff */
[----:B------:R-:W-:Y:S01]  /*25d0*/  FMUL.FTZ R28, R23, R30 ;  /* 0x0000001e171c7220 */ /* 0x000fe20000410000 */
[----:B------:R-:W-:Y:S01]  /*25e0*/  FADD.FTZ R6, R6, R30 ;  /* 0x0000001e06067221 */ /* 0x000fe20000010000 */
[----:B------:R-:W-:Y:S01]  /*25f0*/  FFMA.FTZ R27, R30, R31, R27 ;  /* 0x0000001f1e1b7223 */ /* 0x000fe2000001001b */
[----:B------:R-:W-:Y:S01]  /*2600*/  SHF.L.U32 R30, R89, 0x10, RZ ;  /* 0x00000010591e7819 */ /* 0x000fe200000006ff */
[----:B------:R-:W-:Y:S01]  /*2610*/  FADD.FTZ R25, R28, R25 ;  /* 0x000000191c197221 */ /* 0x000fe20000010000 */
[----:B------:R-:W-:Y:S01]  /*2620*/  FFMA.FTZ R28, R31, R28, R34 ;  /* 0x0000001c1f1c7223 */ /* 0x000fe20000010022 */
[----:B------:R-:W-:Y:S01]  /*2630*/  FADD.FTZ R29, R29, -UR12 ;  /* 0x8000000c1d1d7e21 */ /* 0x000fe20008010000 */
[----:B------:R-:W-:Y:S01]  /*2640*/  SHF.L.U32 R31, R9, 0x10, RZ ;  /* 0x00000010091f7819 */ /* 0x000fe200000006ff */
[----:B------:R-:W-:Y:S01]  /*2650*/  FADD.FTZ R30, R30, -UR12 ;  /* 0x8000000c1e1e7e21 */ /* 0x000fe20008010000 */
[----:B------:R-:W-:Y:S01]  /*2660*/  FADD.FTZ R24, R24, R33 ;  /* 0x0000002118187221 */ /* 0x000fe20000010000 */
[----:B------:R-:W-:Y:S01]  /*2670*/  SHF.L.U32 R32, R71, 0x10, RZ ;  /* 0x0000001047207819 */ /* 0x000fe200000006ff */
[----:B------:R-:W-:Y:S01]  /*2680*/  FMUL.FTZ R33, R29, UR13 ;  /* 0x0000000d1d217c20 */ /* 0x000fe20008410000 */
[----:B------:R-:W-:Y:S01]  /*2690*/  FMUL.FTZ R30, R30, UR13 ;  /* 0x0000000d1e1e7c20 */ /* 0x000fe20008410000 */
        /* <DEDUP_REMOVED lines=9> */
[----:B------:R-:W-:Y:S01]  /*2730*/  FADD.FTZ R29, R29, -UR12 ;  /* 0x8000000c1d1d7e21 */ /* 0x000fe20008010000 */
[----:B------:R-:W-:Y:S01]  /*2740*/  FADD.FTZ R24, R24, R35 ;  /* 0x0000002318187221 */ /* 0x000fe20000010000 */
[----:B------:R-:W-:Y:S01]  /*2750*/  FADD.FTZ R25, R31, R32 ;  /* 0x000000201f197221 */ /* 0x000fe20000010000 */
[----:B------:R-:W-:Y:S01]  /*2760*/  FFMA.FTZ R28, R30, R31, R33 ;  /* 0x0000001f1e1c7223 */ /* 0x000fe20000010021 */
[----:B------:R-:W-:Y:S01]  /*2770*/  FMUL.FTZ R31, R29, UR13 ;  /* 0x0000000d1d1f7c20 */ /* 0x000fe20008410000 */
[----:B------:R-:W-:Y:S01]  /*2780*/  SHF.L.U32 R29, R88, 0x10, RZ ;  /* 0x00000010581d7819 */ /* 0x000fe200000006ff */
[----:B------:R-:W-:Y:S01]  /*2790*/  FMUL.FTZ R30, R22, R35 ;  /* 0x00000023161e7220 */ /* 0x000fe20000410000 */
[----:B------:R-:W-:Y:S01]  /*27a0*/  SHF.L.U32 R32, R70, 0x10, RZ ;  /* 0x0000001046207819 */ /* 0x000fe200000006ff */
[----:B------:R-:W-:Y:S01]  /*27b0*/  FFMA.FTZ R26, R35, R31, R26 ;  /* 0x0000001f231a7223 */ /* 0x000fe2000001001a */
[----:B------:R-:W-:Y:S01]  /*27c0*/  SHF.L.U32 R33, R53, 0x10, RZ ;  /* 0x0000001035217819 */ /* 0x000fe200000006ff */
[----:B------:R-:W-:Y:S01]  /*27d0*/  FADD.FTZ R29, R29, -UR12 ;  /* 0x8000000c1d1d7e21 */ /* 0x000fe20008010000 */
[----:B------:R-:W-:Y:S01]  /*27e0*/  FFMA.FTZ R28, R31, R30, R28 ;  /* 0x0000001e1f1c7223 */ /* 0x000fe2000001001c */
[----:B------:R-:W-:Y:S01]  /*27f0*/  FADD.FTZ R25, R25, R30 ;  /* 0x0000001e19197221 */ /* 0x000fe20000010000 */
[----:B------:R-:W-:Y:S01]  /*2800*/  FADD.FTZ R6, R6, R32 ;  /* 0x0000002006067221 */ /* 0x000fe20000010000 */
[----:B------:R-:W-:Y:S01]  /*2810*/  FMUL.FTZ R31, R29, UR13 ;  /* 0x0000000d1d1f7c20 */ /* 0x000fe20008410000 */
[----:B------:R-:W-:Y:S01]  /*2820*/  SHF.L.U32 R30, R87, 0x10, RZ ;  /* 0x00000010571e7819 */ /* 0x000fe200000006ff */
[----:B------:R-:W-:Y:S01]  /*2830*/  FADD.FTZ R34, R33, -UR12 ;  /* 0x8000000c21227e21 */ /* 0x000fe20008010000 */
[----:B------:R-:W-:Y:S01]  /*2840*/  SHF.L.U32 R33, R11, 0x10, RZ ;  /* 0x000000100b217819 */ /* 0x000fe200000006ff */
[----:B------:R-:W-:Y:S01]  /*2850*/  FFMA.FTZ R27, R32, R31, R27 ;  /* 0x0000001f201b7223 */ /* 0x000fe2000001001b */
[----:B------:R-:W-:Y:S01]  /*2860*/  FMUL.FTZ R32, R23, R32 ;  /* 0x0000002017207220 */ /* 0x000fe20000410000 */
[----:B------:R-:W-:Y:S01]  /*2870*/  FMUL.FTZ R29, R34, UR13 ;  /* 0x0000000d221d7c20 */ /* 0x000fe20008410000 */
[----:B------:R-:W-:Y:S01]  /*2880*/  SHF.L.U32 R35, R13, 0x10, RZ ;  /* 0x000000100d237819 */ /* 0x000fe200000006ff */
[----:B------:R-:W-:Y:S01]  /*2890*/  FMUL.FTZ R34, R22, R33 ;  /* 0x0000002116227220 */ /* 0x000fe20000410000 */
[----:B------:R-:W-:Y:S01]  /*28a0*/  FFMA.FTZ R28, R31, R32, R28 ;  /* 0x000000201f1c7223 */ /* 0x000fe2000001001c */
[----:B------:R-:W-:Y:S01]  /*28b0*/  FADD.FTZ R31, R30, -UR12 ;  /* 0x8000000c1e1f7e21 */ /* 0x000fe20008010000 */
[----:B------:R-:W-:Y:S01]  /*28c0*/  FADD.FTZ R25, R32, R25 ;  /* 0x0000001920197221 */ /* 0x000fe20000010000 */
[----:B------:R-:W-:Y:S01]  /*28d0*/  SHF.L.U32 R30, R69, 0x10, RZ ;  /* 0x00000010451e7819 */ /* 0x000fe200000006ff */
[----:B------:R-:W-:Y:S01]  /*28e0*/  FFMA.FTZ R26, R33, R29, R26 ;  /* 0x0000001d211a7223 */ /* 0x000fe2000001001a */
[----:B------:R-:W-:Y:S01]  /*28f0*/  FMUL.FTZ R31, R31, UR13 ;  /* 0x0000000d1f1f7c20 */ /* 0x000fe20008410000 */
        /* <DEDUP_REMOVED lines=38> */
[----:B------:R-:W-:Y:S01]  /*2b60*/  FADD.FTZ R34, R33, -UR12 ;  /* 0x8000000c21227e21 */ /* 0x000fe20008010000 */
[----:B------:R-:W-:Y:S01]  /*2b70*/  FMUL.FTZ R31, R29, UR13 ;  /* 0x0000000d1d1f7c20 */ /* 0x000fe20008410000 */
[----:B------:R-:W-:Y:S01]  /*2b80*/  FADD.FTZ R6, R6, R32 ;  /* 0x0000002006067221 */ /* 0x000fe20000010000 */
[----:B------:R-:W-:Y:S01]  /*2b90*/  SHF.L.U32 R33, R14, 0x10, RZ ;  /* 0x000000100e217819 */ /* 0x000fe200000006ff */
[----:B------:R-:W-:Y:S01]  /*2ba0*/  FMUL.FTZ R29, R34, UR13 ;  /* 0x0000000d221d7c20 */ /* 0x000fe20008410000 */
[----:B------:R-:W-:Y:S01]  /*2bb0*/  FFMA.FTZ R27, R32, R31, R27 ;  /* 0x0000001f201b7223 */ /* 0x000fe2000001001b */
[----:B------:R-:W-:Y:S01]  /*2bc0*/  SHF.L.U32 R30, R82, 0x10, RZ ;  /* 0x00000010521e7819 */ /* 0x000fe200000006ff */
[----:B------:R-:W-:Y:S01]  /*2bd0*/  FMUL.FTZ R32, R23, R32 ;  /* 0x0000002017207220 */ /* 0x000fe20000410000 */
[----:B------:R-:W-:Y:S01]  /*2be0*/  FMUL.FTZ R34, R22, R33 ;  /* 0x0000002116227220 */ /* 0x000fe20000410000 */
[----:B------:R-:W-:Y:S01]  /*2bf0*/  FFMA.FTZ R26, R33, R29, R26 ;  /* 0x0000001d211a7223 */ /* 0x000fe2000001001a */
[----:B------:R-:W-:Y:S01]  /*2c00*/  FADD.FTZ R24, R24, R33 ;  /* 0x0000002118187221 */ /* 0x000fe20000010000 */
[----:B------:R-:W-:Y:S01]  /*2c10*/  FFMA.FTZ R28, R31, R32, R28 ;  /* 0x000000201f1c7223 */ /* 0x000fe2000001001c */
[----:B------:R-:W-:Y:S01]  /*2c20*/  FADD.FTZ R25, R32, R25 ;  /* 0x0000001920197221 */ /* 0x000fe20000010000 */
[----:B------:R-:W-:Y:S01]  /*2c30*/  FADD.FTZ R31, R30, -UR12 ;  /* 0x8000000c1e1f7e21 */ /* 0x000fe20008010000 */
[----:B------:R-:W-:-:S02]  /*2c40*/  SHF.L.U32 R30, R66, 0x10, RZ ;  /* 0x00000010421e7819 */ /* 0x000fc400000006ff */
[----:B------:R-:W-:Y:S01]  /*2c50*/  FADD.FTZ R25, R25, R34 ;  /* 0x0000002219197221 */ /* 0x000fe20000010000 */
[----:B------:R-:W-:Y:S01]  /*2c60*/  FMUL.FTZ R31, R31, UR13 ;  /* 0x0000000d1f1f7c20 */ /* 0x000fe20008410000 */
[----:B------:R-:W-:Y:S01]  /*2c70*/  FFMA.FTZ R34, R29, R34, R28 ;  /* 0x000000221d227223 */ /* 0x000fe2000001001c */
[----:B------:R-:W-:Y:S01]  /*2c80*/  FMUL.FTZ R28, R23, R30 ;  /* 0x0000001e171c7220 */ /* 0x000fe20000410000 */
[----:B------:R-:W-:Y:S01]  /*2c90*/  SHF.L.U32 R29, R49, 0x10, RZ ;  /* 0x00000010311d7819 */ /* 0x000fe200000006ff */
        /* <DEDUP_REMOVED lines=8> */
[----:B------:R-:W-:Y:S01]  /*2d20*/  SHF.L.U32 R33, R48, 0x10, RZ ;  /* 0x0000001030217819 */ /* 0x000fe200000006ff */
[----:B------:R-:W-:Y:S01]  /*2d30*/  FMUL.FTZ R29, R29, UR13 ;  /* 0x0000000d1d1d7c20 */ /* 0x000fe20008410000 */
[----:B------:R-:W-:Y:S01]  /*2d40*/  SHF.L.U32 R32, R65, 0x10, RZ ;  /* 0x0000001041207819 */ /* 0x000fe200000006ff */
[----:B------:R-:W-:Y:S01]  /*2d50*/  FMUL.FTZ R34, R22, R31 ;  /* 0x0000001f16227220 */ /* 0x000fe20000410000 */
[----:B------:R-:W-:Y:S01]  /*2d60*/  FMUL.FTZ R30, R30, UR13 ;  /* 0x0000000d1e1e7c20 */ /* 0x000fe20008410000 */
[----:B------:R-:W-:Y:S01]  /*2d70*/  FADD.FTZ R24, R24, R31 ;  /* 0x0000001f18187221 */ /* 0x000fe20000010000 */
[----:B------:R-:W-:Y:S01]  /*2d80*/  FFMA.FTZ R26, R31, R29, R26 ;  /* 0x0000001d1f1a7223 */ /* 0x000fe2000001001a */
[----:B------:R-:W-:Y:S01]  /*2d90*/  FADD.FTZ R35, R33, -UR12 ;  /* 0x8000000c21237e21 */ /* 0x000fe20008010000 */
[----:B------:R-:W-:Y:S01]  /*2da0*/  FMUL.FTZ R31, R23, R32 ;  /* 0x00000020171f7220 */ /* 0x000fe20000410000 */
[----:B------:R-:W-:Y:S01]  /*2db0*/  FFMA.FTZ R29, R29, R34, R28 ;  /* 0x000000221d1d7223 */ /* 0x000fe2000001001c */
[----:B------:R-:W-:Y:S01]  /*2dc0*/  FADD.FTZ R6, R6, R32 ;  /* 0x0000002006067221 */ /* 0x000fe20000010000 */
[----:B------:R-:W-:Y:S01]  /*2dd0*/  FFMA.FTZ R27, R32, R30, R27 ;  /* 0x0000001e201b7223 */ /* 0x000fe2000001001b */
[----:B------:R-:W-:Y:S01]  /*2de0*/  FADD.FTZ R32, R25, R34 ;  /* 0x0000002219207221 */ /* 0x000fe20000010000 */
[----:B------:R-:W-:Y:S01]  /*2df0*/  SHF.L.U32 R33, R40, 0x10, RZ ;  /* 0x0000001028217819 */ /* 0x000fe200000006ff */
[----:B------:R-:W-:Y:S01]  /*2e00*/  FMUL.FTZ R25, R35, UR13 ;  /* 0x0000000d23197c20 */ /* 0x000fe20008410000 */
[----:B------:R-:W-:Y:S01]  /*2e10*/  FFMA.FTZ R28, R30, R31, R29 ;  /* 0x0000001f1e1c7223 */ /* 0x000fe2000001001d */
[----:B------:R-:W-:Y:S01]  /*2e20*/  SHF.L.U32 R29, R80, 0x10, RZ ;  /* 0x00000010501d7819 */ /* 0x000fe200000006ff */
[----:B------:R-:W-:Y:S01]  /*2e30*/  FADD.FTZ R32, R31, R32 ;  /* 0x000000201f207221 */ /* 0x000fe20000010000 */
[----:B------:R-:W-:Y:S01]  /*2e40*/  FADD.FTZ R30, R24, R33 ;  /* 0x00000021181e7221 */ /* 0x000fe20000010000 */
[----:B------:R-:W-:Y:S01]  /*2e50*/  FFMA.FTZ R26, R33, R25, R26 ;  /* 0x00000019211a7223 */ /* 0x000fe2000001001a */
[----:B------:R-:W-:Y:S01]  /*2e60*/  FMUL.FTZ R33, R22, R33 ;  /* 0x0000002116217220 */ /* 0x000fe20000410000 */
[----:B------:R-:W-:Y:S01]  /*2e70*/  SHF.L.U32 R24, R64, 0x10, RZ ;  /* 0x0000001040187819 */ /* 0x000fe200000006ff */
[----:B------:R-:W-:Y:S01]  /*2e80*/  FADD.FTZ R29, R29, -UR12 ;  /* 0x8000000c1d1d7e21 */ /* 0x000fe20008010000 */
[----:B------:R-:W-:Y:S01]  /*2e90*/  SHF.L.U32 R34, R44, 0x10, RZ ;  /* 0x000000102c227819 */ /* 0x000fe200000006ff */
[----:B------:R-:W-:Y:S01]  /*2ea0*/  FADD.FTZ R31, R32, R33 ;  /* 0x00000021201f7221 */ /* 0x000fe20000010000 */
[----:B------:R-:W-:Y:S01]  /*2eb0*/  FFMA.FTZ R32, R25, R33, R28 ;  /* 0x0000002119207223 */ /* 0x000fe2000001001c */
[----:B------:R-:W-:Y:S01]  /*2ec0*/  FMUL.FTZ R25, R29, UR13 ;  /* 0x0000000d1d197c20 */ /* 0x000fe20008410000 */
[----:B------:R-:W-:Y:S01]  /*2ed0*/  FMUL.FTZ R28, R23, R24 ;  /* 0x00000018171c7220 */ /* 0x000fe20000410000 */
[----:B------:R-:W-:Y:S01]  /*2ee0*/  SHF.L.U32 R29, R41, 0x10, RZ ;  /* 0x00000010291d7819 */ /* 0x000fe200000006ff */
[----:B------:R-:W-:Y:S01]  /*2ef0*/  FADD.FTZ R34, R34, -UR12 ;  /* 0x8000000c22227e21 */ /* 0x000fe20008010000 */
[----:B------:R-:W-:Y:S01]  /*2f00*/  SHF.L.U32 R33, R79, 0x10, RZ ;  /* 0x000000104f217819 */ /* 0x000fe200000006ff */
[----:B------:R-:W-:Y:S01]  /*2f10*/  FFMA.FTZ R27, R24, R25, R27 ;  /* 0x00000019181b7223 */ /* 0x000fe2000001001b */
[----:B------:R-:W-:Y:S01]  /*2f20*/  FFMA.FTZ R25, R25, R28, R32 ;  /* 0x0000001c19197223 */ /* 0x000fe20000010020 */
[----:B------:R-:W-:Y:S01]  /*2f30*/  FADD.FTZ R31, R28, R31 ;  /* 0x0000001f1c1f7221 */ /* 0x000fe20000010000 */
[----:B------:R-:W-:Y:S01]  /*2f40*/  FMUL.FTZ R36, R22, R29 ;  /* 0x0000001d16247220 */ /* 0x000fe20000410000 */
[----:B------:R-:W-:Y:S01]  /*2f50*/  SHF.L.U32 R32, R63, 0x10, RZ ;  /* 0x000000103f207819 */ /* 0x000fe200000006ff */
[----:B------:R-:W-:Y:S01]  /*2f60*/  FMUL.FTZ R28, R34, UR13 ;  /* 0x0000000d221c7c20 */ /* 0x000fe20008410000 */
[----:B------:R-:W-:Y:S01]  /*2f70*/  FADD.FTZ R33, R33, -UR12 ;  /* 0x8000000c21217e21 */ /* 0x000fe20008010000 */
[----:B------:R-:W-:Y:S01]  /*2f80*/  FADD.FTZ R35, R31, R36 ;  /* 0x000000241f237221 */ /* 0x000fe20000010000 */
[----:B------:R-:W-:Y:S01]  /*2f90*/  FADD.FTZ R31, R6, R24 ;  /* 0x00000018061f7221 */ /* 0x000fe20000010000 */
[----:B------:R-:W-:Y:S01]  /*2fa0*/  FFMA.FTZ R36, R28, R36, R25 ;  /* 0x000000241c247223 */ /* 0x000fe20000010019 */
[----:B------:R-:W-:Y:S01]  /*2fb0*/  FMUL.FTZ R34, R23, R32 ;  /* 0x0000002017227220 */ /* 0x000fe20000410000 */
[----:B------:R-:W-:Y:S01]  /*2fc0*/  FMUL.FTZ R33, R33, UR13 ;  /* 0x0000000d21217c20 */ /* 0x000fe20008410000 */
[----:B------:R-:W-:Y:S01]  /*2fd0*/  FADD.FTZ R30, R30, R29 ;  /* 0x0000001d1e1e7221 */ /* 0x000fe20000010000 */
[----:B------:R-:W-:Y:S01]  /*2fe0*/  FFMA.FTZ R28, R29, R28, R26 ;  /* 0x0000001c1d1c7223 */ /* 0x000fe2000001001a */
[----:B------:R-:W-:Y:S01]  /*2ff0*/  FADD.FTZ R25, R34, R35 ;  /* 0x0000002322197221 */ /* 0x000fe20000010000 */
[----:B------:R-:W-:Y:S01]  /*3000*/  FFMA.FTZ R24, R33, R34, R36 ;  /* 0x0000002221187223 */ /* 0x000fe20000010024 */
[----:B------:R-:W-:Y:S01]  /*3010*/  FADD.FTZ R31, R31, R32 ;  /* 0x000000201f1f7221 */ /* 0x000fe20000010000 */
[----:B------:R-:W-:Y:S01]  /*3020*/  FFMA.FTZ R29, R32, R33, R27 ;  /* 0x00000021201d7223 */ /* 0x000fe2000001001b */
[----:B------:R-:W-:Y:S06]  /*3030*/  BRA `(.L_x_56) ;  /* 0x0000002400007947 */ /* 0x000fec0003800000 */
.L_x_55:
[----:B------:R-:W-:Y:S02]  /*3040*/  SHF.L.U32 R25, R25, 0x10, RZ ;  /* 0x0000001019197819 */ /* 0x000fe400000006ff */
[----:B------:R-:W-:Y:S02]  /*3050*/  SHF.L.U32 R29, R73, 0x10, RZ ;  /* 0x00000010491d7819 */ /* 0x000fe400000006ff */
[----:B------:R-:W-:Y:S01]  /*3060*/  SHF.L.U32 R30, R61, 0x10, RZ ;  /* 0x000000103d1e7819 */ /* 0x000fe200000006ff */
[----:B------:R-:W-:Y:S01]  /*3070*/  FADD.FTZ R6, R25, -UR12 ;  /* 0x8000000c19067e21 */ /* 0x000fe20008010000 */
[----:B------:R-:W-:Y:S01]  /*3080*/  SHF.L.U32 R47, R27, 0x10, RZ ;  /* 0x000000101b2f7819 */ /* 0x000fe200000006ff */
[----:B------:R-:W-:Y:S01]  /*3090*/  FADD.FTZ R34, R29, -UR12 ;  /* 0x8000000c1d227e21 */ /* 0x000fe20008010000 */
[----:B------:R-:W-:Y:S01]  /*30a0*/  SHF.L.U32 R29, R4, 0x10, RZ ;  /* 0x00000010041d7819 */ /* 0x000fe200000006ff */
[----:B------:R-:W-:Y:S01]  /*30b0*/  FMUL.FTZ R6, R6, UR13 ;  /* 0x0000000d06067c20 */ /* 0x000fe20008410000 */
[----:B------:R-:W-:Y:S01]  /*30c0*/  FADD.FTZ R39, R30, -UR12 ;  /* 0x8000000c1e277e21 */ /* 0x000fe20008010000 */
[----:B------:R-:W-:-:S02]  /*30d0*/  FMUL.FTZ R34, R34, UR13 ;  /* 0x0000000d22227c20 */ /* 0x000fc40008410000 */
[--C-:B-----5:R-:W-:Y:S01]  /*30e0*/  FFMA.FTZ R28, R23, R6, R21.reuse ;  /* 0x00000006171c7223 */ /* 0x120fe20000010015 */
[----:B------:R-:W-:Y:S01]  /*30f0*/  FADD.FTZ R29, R29, -UR12 ;  /* 0x8000000c1d1d7e21 */ /* 0x000fe20008010000 */
[----:B------:R-:W-:Y:S01]  /*3100*/  FFMA.FTZ R31, R23, R34, R21 ;  /* 0x00000022171f7223 */ /* 0x000fe20000010015 */
[----:B------:R-:W-:Y:S01]  /*3110*/  FMUL.FTZ R39, R39, UR13 ;  /* 0x0000000d27277c20 */ /* 0x000fe20008410000 */
[----:B------:R-:W-:Y:S02]  /*3120*/  FMUL.FTZ R25, R28, -1.4426950216293334961 ;  /* 0xbfb8aa3b1c197820 */ /* 0x000fe40000410000 */
[----:B------:R-:W-:-:S04]  /*3130*/  FMUL.FTZ R33, R31, -1.4426950216293334961 ;  /* 0xbfb8aa3b1f217820 */ /* 0x000fc80000410000 */
[----:B------:R-:W0:Y:S08]  /*3140*/  MUFU.EX2 R25, R25 ;  /* 0x0000001900197308 */ /* 0x000e300000000800 */
[----:B------:R-:W-:Y:S01]  /*3150*/  MUFU.EX2 R33, R33 ;  /* 0x0000002100217308 */ /* 0x000fe20000000800 */
[----:B0-----:R-:W-:Y:S01]  /*3160*/  FADD.FTZ R32, R25, 1 ;  /* 0x3f80000019207421 */ /* 0x001fe20000010000 */
[----:B------:R-:W-:Y:S01]  /*3170*/  FMUL.FTZ R25, R29, UR13 ;  /* 0x0000000d1d197c20 */ /* 0x000fe20008410000 */
[----:B------:R-:W-:Y:S01]  /*3180*/  SHF.L.U32 R29, R24, 0x10, RZ ;  /* 0x00000010181d7819 */ /* 0x000fe200000006ff */
[----:B------:R-:W-:-:S02]  /*3190*/  FFMA.FTZ R24, R22, R39, R20 ;  /* 0x0000002716187223 */ /* 0x000fc40000010014 */
[----:B------:R-:W-:Y:S02]  /*31a0*/  FFMA.FTZ R30, R22, R25, R20 ;  /* 0x00000019161e7223 */ /* 0x000fe40000010014 */
[----:B------:R-:W0:Y:S02]  /*31b0*/  MUFU.RCP R32, R32 ;  /* 0x0000002000207308 */ /* 0x000e240000001000 */
[----:B------:R-:W-:-:S06]  /*31c0*/  FMUL.FTZ R35, R30, -1.4426950216293334961 ;  /* 0xbfb8aa3b1e237820 */ /* 0x000fcc0000410000 */
[----:B------:R-:W1:Y:S01]  /*31d0*/  MUFU.EX2 R35, R35 ;  /* 0x0000002300237308 */ /* 0x000e620000000800 */
[----:B0-----:R-:W-:Y:S01]  /*31e0*/  FADD.FTZ R37, -R32, 1 ;  /* 0x3f80000020257421 */ /* 0x001fe20000010100 */
[----:B------:R-:W-:Y:S01]  /*31f0*/  FMUL.FTZ R29, R29, R32 ;  /* 0x000000201d1d7220 */ /* 0x000fe20000410000 */
[----:B------:R-:W-:Y:S02]  /*3200*/  FMUL.FTZ R32, R24, -1.4426950216293334961 ;  /* 0xbfb8aa3b18207820 */ /* 0x000fe40000410000 */
[----:B------:R-:W-:Y:S01]  /*3210*/  FFMA.FTZ R28, R28, R37, 1 ;  /* 0x3f8000001c1c7423 */ /* 0x000fe20000010025 */
[----:B------:R-:W-:Y:S01]  /*3220*/  FADD.FTZ R37, R33, 1 ;  /* 0x3f80000021257421 */ /* 0x000fe20000010000 */
[----:B------:R-:W-:Y:S02]  /*3230*/  SHF.L.U32 R33, R60, 0x10, RZ ;  /* 0x000000103c217819 */ /* 0x000fe400000006ff */
[----:B------:R-:W0:Y:S01]  /*3240*/  MUFU.EX2 R32, R32 ;  /* 0x0000002000207308 */ /* 0x000e220000000800 */
[----:B-1----:R-:W-:Y:S01]  /*3250*/  FADD.FTZ R35, R35, 1 ;  /* 0x3f80000023237421 */ /* 0x002fe20000010000 */
[----:B------:R-:W-:Y:S01]  /*3260*/  FMUL.FTZ R29, R29, R28 ;  /* 0x0000001c1d1d7220 */ /* 0x000fe20000410000 */
[----:B------:R-:W-:Y:S01]  /*3270*/  FADD.FTZ R33, R33, -UR12 ;  /* 0x8000000c21217e21 */ /* 0x000fe20008010000 */
[----:B------:R-:W-:-:S03]  /*3280*/  SHF.L.U32 R28, R0, 0x10, RZ ;  /* 0x00000010001c7819 */ /* 0x000fc600000006ff */
[----:B------:R-:W-:Y:S01]  /*3290*/  FMUL.FTZ R33, R33, UR13 ;  /* 0x0000000d21217c20 */ /* 0x000fe20008410000 */
[----:B------:R-:W1:Y:S03]  /*32a0*/  MUFU.RCP R36, R37 ;  /* 0x0000002500247308 */ /* 0x000e660000001000 */
[----:B------:R-:W-:-:S04]  /*32b0*/  FFMA.FTZ R27, R22, R33, R20 ;  /* 0x00000021161b7223 */ /* 0x000fc80000010014 */
[----:B------:R-:W-:Y:S01]  /*32c0*/  FMUL.FTZ R45, R27, -1.4426950216293334961 ;  /* 0xbfb8aa3b1b2d7820 */ /* 0x000fe20000410000 */
[----:B------:R-:W2:Y:S01]  /*32d0*/  MUFU.RCP R35, R35 ;  /* 0x0000002300237308 */ /* 0x000ea20000001000 */
[----:B0-----:R-:W-:-:S07]  /*32e0*/  FADD.FTZ R32, R32, 1 ;  /* 0x3f80000020207421 */ /* 0x001fce0000010000 */
[----:B------:R-:W0:Y:S01]  /*32f0*/  MUFU.RCP R32, R32 ;  /* 0x0000002000207308 */ /* 0x000e220000001000 */
[----:B-1----:R-:W-:Y:S01]  /*3300*/  FMUL.FTZ R38, R47, R36 ;  /* 0x000000242f267220 */ /* 0x002fe20000410000 */
[----:B------:R-:W-:-:S04]  /*3310*/  FADD.FTZ R46, -R36, 1 ;  /* 0x3f800000242e7421 */ /* 0x000fc80000010100 */
[----:B------:R-:W-:Y:S02]  /*3320*/  FFMA.FTZ R31, R31, R46, 1 ;  /* 0x3f8000001f1f7423 */ /* 0x000fe4000001002e */
[----:B------:R-:W1:Y:S01]  /*3330*/  MUFU.EX2 R36, R45 ;  /* 0x0000002d00247308 */ /* 0x000e620000000800 */
[----:B--2---:R-:W-:Y:S01]  /*3340*/  FADD.FTZ R37, -R35, 1 ;  /* 0x3f80000023257421 */ /* 0x004fe20000010100 */
[----:B------:R-:W-:-:S03]  /*3350*/  FMUL.FTZ R38, R38, R31 ;  /* 0x0000001f26267220 */ /* 0x000fc60000410000 */
[----:B------:R-:W-:Y:S01]  /*3360*/  FFMA.FTZ R37, R30, R37, 1 ;  /* 0x3f8000001e257423 */ /* 0x000fe20000010025 */
[----:B------:R-:W-:-:S05]  /*3370*/  SHF.L.U32 R30, R3, 0x10, RZ ;  /* 0x00000010031e7819 */ /* 0x000fca00000006ff */
[----:B------:R-:W-:-:S04]  /*3380*/  FMUL.FTZ R30, R30, R35 ;  /* 0x000000231e1e7220 */ /* 0x000fc80000410000 */
[----:B------:R-:W-:Y:S01]  /*3390*/  FMUL.FTZ R30, R30, R37 ;  /* 0x000000251e1e7220 */ /* 0x000fe20000410000 */
[----:B0-----:R-:W-:Y:S01]  /*33a0*/  FADD.FTZ R37, -R32, 1 ;  /* 0x3f80000020257421 */ /* 0x001fe20000010100 */
[----:B-1----:R-:W-:Y:S02]  /*33b0*/  FADD.FTZ R35, R36, 1 ;  /* 0x3f80000024237421 */ /* 0x002fe40000010000 */
[----:B------:R-:W-:Y:S01]  /*33c0*/  FADD.FTZ R47, RZ, R30 ;  /* 0x0000001eff2f7221 */ /* 0x000fe20000010000 */
[----:B------:R-:W-:Y:S01]  /*33d0*/  FFMA.FTZ R46, R24, R37, 1 ;  /* 0x3f800000182e7423 */ /* 0x000fe20000010025 */
[----:B------:R-:W-:Y:S02]  /*33e0*/  SHF.L.U32 R24, R78, 0x10, RZ ;  /* 0x000000104e187819 */ /* 0x000fe400000006ff */
[----:B------:R-:W0:Y:S01]  /*33f0*/  MUFU.RCP R35, R35 ;  /* 0x0000002300237308 */ /* 0x000e220000001000 */
[----:B------:R-:W-:Y:S02]  /*3400*/  SHF.L.U32 R37, R2, 0x10, RZ ;  /* 0x0000001002257819 */ /* 0x000fe400000006ff */
[----:B------:R-:W-:-:S03]  /*3410*/  FADD.FTZ R24, R24, -UR12 ;  /* 0x8000000c18187e21 */ /* 0x000fc60008010000 */
[----:B------:R-:W-:Y:S01]  /*3420*/  FMUL.FTZ R37, R37, R32 ;  /* 0x0000002025257220 */ /* 0x000fe20000410000 */
[----:B------:R-:W-:-:S03]  /*3430*/  FMUL.FTZ R24, R24, UR13 ;  /* 0x0000000d18187c20 */ /* 0x000fc60008410000 */
[----:B------:R-:W-:Y:S01]  /*3440*/  FMUL.FTZ R46, R37, R46 ;  /* 0x0000002e252e7220 */ /* 0x000fe20000410000 */
[----:B------:R-:W-:-:S03]  /*3450*/  FMUL.FTZ R37, R23, R29 ;  /* 0x0000001d17257220 */ /* 0x000fc60000410000 */
[----:B------:R-:W-:Y:S01]  /*3460*/  FADD.FTZ R47, R47, R46 ;  /* 0x0000002e2f2f7221 */ /* 0x000fe20000010000 */
[----:B0-----:R-:W-:Y:S01]  /*3470*/  FADD.FTZ R32, -R35, 1 ;  /* 0x3f80000023207421 */ /* 0x001fe20000010100 */
[----:B------:R-:W-:Y:S01]  /*3480*/  FMUL.FTZ R35, R28, R35 ;  /* 0x000000231c237220 */ /* 0x000fe20000410000 */
[----:B------:R-:W-:Y:S02]  /*3490*/  SHF.L.U32 R28, R26, 0x10, RZ ;  /* 0x000000101a1c7819 */ /* 0x000fe400000006ff */
[----:B------:R-:W-:Y:S01]  /*34a0*/  FFMA.FTZ R32, R27, R32, 1 ;  /* 0x3f8000001b207423 */ /* 0x000fe20000010020 */
[----:B------:R-:W-:-:S03]  /*34b0*/  FFMA.FTZ R27, R23, R24, R21 ;  /* 0x00000018171b7223 */ /* 0x000fc60000010015 */
[----:B------:R-:W-:Y:S01]  /*34c0*/  FMUL.FTZ R32, R35, R32 ;  /* 0x0000002023207220 */ /* 0x000fe20000410000 */
[----:B------:R-:W-:-:S03]  /*34d0*/  FMUL.FTZ R36, R27, -1.4426950216293334961 ;  /* 0xbfb8aa3b1b247820 */ /* 0x000fc60000410000 */
[----:B------:R-:W-:-:S03]  /*34e0*/  FADD.FTZ R47, R47, R32 ;  /* 0x000000202f2f7221 */ /* 0x000fc60000010000 */
[----:B------:R-:W0:Y:S02]  /*34f0*/  MUFU.EX2 R36, R36 ;  /* 0x0000002400247308 */ /* 0x000e240000000800 */
[----:B0-----:R-:W-:Y:S01]  /*3500*/  FADD.FTZ R45, R36, 1 ;  /* 0x3f800000242d7421 */ /* 0x001fe20000010000 */
[----:B------:R-:W-:-:S05]  /*3510*/  FFMA.FTZ R36, R25, R30, RZ ;  /* 0x0000001e19247223 */ /* 0x000fca00000100ff */
[----:B------:R-:W0:Y:S02]  /*3520*/  MUFU.RCP R45, R45 ;  /* 0x0000002d002d7308 */ /* 0x000e240000001000 */
[----:B0-----:R-:W-:Y:S01]  /*3530*/  FADD.FTZ R26, -R45, 1 ;  /* 0x3f8000002d1a7421 */ /* 0x001fe20000010100 */
[----:B------:R-:W-:-:S03]  /*3540*/  FMUL.FTZ R28, R28, R45 ;  /* 0x0000002d1c1c7220 */ /* 0x000fc60000410000 */
[----:B------:R-:W-:Y:S01]  /*3550*/  FFMA.FTZ R27, R27, R26, 1 ;  /* 0x3f8000001b1b7423 */ /* 0x000fe2000001001a */
[----:B------:R-:W-:Y:S01]  /*3560*/  FMUL.FTZ R26, R22, R30 ;  /* 0x0000001e161a7220 */ /* 0x000fe20000410000 */
[----:B------:R-:W-:Y:S01]  /*3570*/  FFMA.FTZ R30, R39, R46, R36 ;  /* 0x0000002e271e7223 */ /* 0x000fe20000010024 */
[----:B------:R-:W-:Y:S01]  /*3580*/  SHF.L.U32 R36, R43, 0x10, RZ ;  /* 0x000000102b247819 */ /* 0x000fe200000006ff */
[----:B------:R-:W-:Y:S01]  /*3590*/  FMUL.FTZ R28, R28, R27 ;  /* 0x0000001b1c1c7220 */ /* 0x000fe20000410000 */
[----:B------:R-:W-:Y:S01]  /*35a0*/  SHF.L.U32 R27, R59, 0x10, RZ ;  /* 0x000000103b1b7819 */ /* 0x000fe200000006ff */
[----:B------:R-:W-:Y:S01]  /*35b0*/  FFMA.FTZ R31, R25, R26, RZ ;  /* 0x0000001a191f7223 */ /* 0x000fe200000100ff */
[----:B------:R-:W-:Y:S01]  /*35c0*/  FADD.FTZ R26, RZ, R26 ;  /* 0x0000001aff1a7221 */ /* 0x000fe20000010000 */
[----:B------:R-:W-:Y:S01]  /*35d0*/  FMUL.FTZ R46, R22, R46 ;  /* 0x0000002e162e7220 */ /* 0x000fe20000410000 */
[----:B------:R-:W-:Y:S01]  /*35e0*/  FFMA.FTZ R30, R33, R32, R30 ;  /* 0x00000020211e7223 */ /* 0x000fe2000001001e */
[----:B------:R-:W-:Y:S01]  /*35f0*/  FADD.FTZ R27, R27, -UR12 ;  /* 0x8000000c1b1b7e21 */ /* 0x000fe20008010000 */
[----:B------:R-:W-:Y:S01]  /*3600*/  FFMA.FTZ R31, R6, R37, R31 ;  /* 0x00000025061f7223 */ /* 0x000fe2000001001f */
[----:B------:R-:W-:-:S02]  /*3610*/  FADD.FTZ R37, R37, R26 ;  /* 0x0000001a25257221 */ /* 0x000fc40000010000 */
[----:B------:R-:W-:Y:S01]  /*3620*/  FMUL.FTZ R35, R27, UR13 ;  /* 0x0000000d1b237c20 */ /* 0x000fe20008410000 */
[----:B------:R-:W-:Y:S01]  /*3630*/  FFMA.FTZ R39, R39, R46, R31 ;  /* 0x0000002e27277223 */ /* 0x000fe2000001001f */
[----:B------:R-:W-:Y:S01]  /*3640*/  FADD.FTZ R37, R37, R46 ;  /* 0x0000002e25257221 */ /* 0x000fe20000010000 */
[----:B------:R-:W-:Y:S01]  /*3650*/  FADD.FTZ R31, RZ, R29 ;  /* 0x0000001dff1f7221 */ /* 0x000fe20000010000 */
[----:B------:R-:W-:-:S03]  /*3660*/  FFMA.FTZ R26, R22, R35, R20 ;  /* 0x00000023161a7223 */ /* 0x000fc60000010014 */
[----:B------:R-:W-:Y:S01]  /*3670*/  FADD.FTZ R31, R31, R38 ;  /* 0x000000261f1f7221 */ /* 0x000fe20000010000 */
[----:B------:R-:W-:-:S03]  /*3680*/  FMUL.FTZ R45, R26, -1.4426950216293334961 ;  /* 0xbfb8aa3b1a2d7820 */ /* 0x000fc60000410000 */
[----:B------:R-:W-:-:S03]  /*3690*/  FADD.FTZ R31, R31, R28 ;  /* 0x0000001c1f1f7221 */ /* 0x000fc60000010000 */
[----:B------:R-:W0:Y:S02]  /*36a0*/  MUFU.EX2 R45, R45 ;  /* 0x0000002d002d7308 */ /* 0x000e240000000800 */
[----:B0-----:R-:W-:Y:S01]  /*36b0*/  FADD.FTZ R27, R45, 1 ;  /* 0x3f8000002d1b7421 */ /* 0x001fe20000010000 */
[----:B------:R-:W-:Y:S01]  /*36c0*/  FFMA.FTZ R45, R6, R29, RZ ;  /* 0x0000001d062d7223 */ /* 0x000fe200000100ff */
[----:B------:R-:W-:-:S03]  /*36d0*/  FMUL.FTZ R6, R23, R38 ;  /* 0x0000002617067220 */ /* 0x000fc60000410000 */
[C---:B------:R-:W-:Y:S01]  /*36e0*/  FFMA.FTZ R29, R34.reuse, R38, R45 ;  /* 0x00000026221d7223 */ /* 0x040fe2000001002d */
[----:B------:R-:W0:Y:S01]  /*36f0*/  MUFU.RCP R27, R27 ;  /* 0x0000001b001b7308 */ /* 0x000e220000001000 */
[----:B------:R-:W-:Y:S01]  /*3700*/  FFMA.FTZ R39, R34, R6, R39 ;  /* 0x0000000622277223 */ /* 0x000fe20000010027 */
[----:B------:R-:W-:Y:S01]  /*3710*/  SHF.L.U32 R34, R76, 0x10, RZ ;  /* 0x000000104c227819 */ /* 0x000fe200000006ff */
[----:B------:R-:W-:Y:S01]  /*3720*/  FADD.FTZ R37, R6, R37 ;  /* 0x0000002506257221 */ /* 0x000fe20000010000 */
[----:B------:R-:W-:Y:S01]  /*3730*/  FMUL.FTZ R6, R22, R32 ;  /* 0x0000002016067220 */ /* 0x000fe20000410000 */
[----:B------:R-:W-:-:S03]  /*3740*/  FFMA.FTZ R29, R24, R28, R29 ;  /* 0x0000001c181d7223 */ /* 0x000fc6000001001d */
[----:B------:R-:W-:Y:S01]  /*3750*/  FADD.FTZ R37, R37, R6 ;  /* 0x0000000625257221 */ /* 0x000fe20000010000 */
[----:B0-----:R-:W-:Y:S01]  /*3760*/  FADD.FTZ R25, -R27, 1 ;  /* 0x3f8000001b197421 */ /* 0x001fe20000010100 */
[----:B------:R-:W-:-:S03]  /*3770*/  FMUL.FTZ R36, R36, R27 ;  /* 0x0000001b24247220 */ /* 0x000fc60000410000 */
[----:B------:R-:W-:Y:S01]  /*3780*/  FFMA.FTZ R25, R26, R25, 1 ;  /* 0x3f8000001a197423 */ /* 0x000fe20000010019 */
[----:B------:R-:W-:-:S03]  /*3790*/  SHF.L.U32 R26, R77, 0x10, RZ ;  /* 0x000000104d1a7819 */ /* 0x000fc600000006ff */
[----:B------:R-:W-:Y:S02]  /*37a0*/  FMUL.FTZ R36, R36, R25 ;  /* 0x0000001924247220 */ /* 0x000fe40000410000 */
[----:B------:R-:W-:Y:S02]  /*37b0*/  FADD.FTZ R26, R26, -UR12 ;  /* 0x8000000c1a1a7e21 */ /* 0x000fe40008010000 */
[----:B------:R-:W-:Y:S01]  /*37c0*/  FADD.FTZ R47, R47, R36 ;  /* 0x000000242f2f7221 */ /* 0x000fe20000010000 */
[-C--:B------:R-:W-:Y:S01]  /*37d0*/  FFMA.FTZ R30, R35, R36.reuse, R30 ;  /* 0x00000024231e7223 */ /* 0x080fe2000001001e */
[----:B------:R-:W-:Y:S01]  /*37e0*/  FMUL.FTZ R26, R26, UR13 ;  /* 0x0000000d1a1a7c20 */ /* 0x000fe20008410000 */
[----:B------:R-:W-:-:S03]  /*37f0*/  FMUL.FTZ R36, R22, R36 ;  /* 0x0000002416247220 */ /* 0x000fc60000410000 */
[----:B------:R-:W-:-:S04]  /*3800*/  FFMA.FTZ R25, R23, R26, R21 ;  /* 0x0000001a17197223 */ /* 0x000fc80000010015 */
[----:B------:R-:W-:-:S06]  /*3810*/  FMUL.FTZ R46, R25, -1.4426950216293334961 ;  /* 0xbfb8aa3b192e7820 */ /* 0x000fcc0000410000 */
[----:B------:R-:W0:Y:S02]  /*3820*/  MUFU.EX2 R46, R46 ;  /* 0x0000002e002e7308 */ /* 0x000e240000000800 */
[----:B0-----:R-:W-:Y:S01]  /*3830*/  FADD.FTZ R27, R46, 1 ;  /* 0x3f8000002e1b7421 */ /* 0x001fe20000010000 */
[----:B------:R-:W-:Y:S01]  /*3840*/  FFMA.FTZ R46, R33, R6, R39 ;  /* 0x00000006212e7223 */ /* 0x000fe20000010027 */
[----:B------:R-:W-:-:S04]  /*3850*/  SHF.L.U32 R33, R42, 0x10, RZ ;  /* 0x000000102a217819 */ /* 0x000fc800000006ff */
[----:B------:R-:W0:Y:S02]  /*3860*/  MUFU.RCP R27, R27 ;  /* 0x0000001b001b7308 */ /* 0x000e240000001000 */
[----:B0-----:R-:W-:Y:S01]  /*3870*/  FMUL.FTZ R34, R34, R27 ;  /* 0x0000001b22227220 */ /* 0x001fe20000410000 */
[----:B------:R-:W-:Y:S01]  /*3880*/  FADD.FTZ R38, -R27, 1 ;  /* 0x3f8000001b267421 */ /* 0x000fe20000010100 */
[----:B------:R-:W-:-:S03]  /*3890*/  SHF.L.U32 R27, R58, 0x10, RZ ;  /* 0x000000103a1b7819 */ /* 0x000fc600000006ff */
[----:B------:R-:W-:Y:S02]  /*38a0*/  FFMA.FTZ R25, R25, R38, 1 ;  /* 0x3f80000019197423 */ /* 0x000fe40000010026 */
[----:B------:R-:W-:Y:S02]  /*38b0*/  FADD.FTZ R27, R27, -UR12 ;  /* 0x8000000c1b1b7e21 */ /* 0x000fe40008010000 */
[----:B------:R-:W-:Y:S02]  /*38c0*/  FMUL.FTZ R34, R34, R25 ;  /* 0x0000001922227220 */ /* 0x000fe40000410000 */
[----:B------:R-:W-:Y:S02]  /*38d0*/  FMUL.FTZ R27, R27, UR13 ;  /* 0x0000000d1b1b7c20 */ /* 0x000fe40008410000 */
[----:B------:R-:W-:Y:S01]  /*38e0*/  FADD.FTZ R31, R31, R34 ;  /* 0x000000221f1f7221 */ /* 0x000fe20000010000 */
[-C--:B------:R-:W-:Y:S01]  /*38f0*/  FFMA.FTZ R29, R26, R34.reuse, R29 ;  /* 0x000000221a1d7223 */ /* 0x080fe2000001001d */
[----:B------:R-:W-:Y:S01]  /*3900*/  FFMA.FTZ R25, R22, R27, R20 ;  /* 0x0000001b16197223 */ /* 0x000fe20000010014 */
[----:B------:R-:W-:-:S03]  /*3910*/  FMUL.FTZ R34, R23, R34 ;  /* 0x0000002217227220 */ /* 0x000fc60000410000 */
[----:B------:R-:W-:-:S06]  /*3920*/  FMUL.FTZ R45, R25, -1.4426950216293334961 ;  /* 0xbfb8aa3b192d7820 */ /* 0x000fcc0000410000 */
[----:B------:R-:W0:Y:S02]  /*3930*/  MUFU.EX2 R45, R45 ;  /* 0x0000002d002d7308 */ /* 0x000e240000000800 */
[----:B0-----:R-:W-:-:S06]  /*3940*/  FADD.FTZ R38, R45, 1 ;  /* 0x3f8000002d267421 */ /* 0x001fcc0000010000 */
[----:B------:R-:W0:Y:S02]  /*3950*/  MUFU.RCP R38, R38 ;  /* 0x0000002600267308 */ /* 0x000e240000001000 */
[----:B0-----:R-:W-:Y:S01]  /*3960*/  FMUL.FTZ R32, R33, R38 ;  /* 0x0000002621207220 */ /* 0x001fe20000410000 */
[----:B------:R-:W-:-:S04]  /*3970*/  FADD.FTZ R33, -R38, 1 ;  /* 0x3f80000026217421 */ /* 0x000fc80000010100 */
[----:B------:R-:W-:Y:S01]  /*3980*/  FFMA.FTZ R33, R25, R33, 1 ;  /* 0x3f80000019217423 */ /* 0x000fe20000010021 */
[----:B------:R-:W-:-:S03]  /*3990*/  SHF.L.U32 R25, R84, 0x10, RZ ;  /* 0x0000001054197819 */ /* 0x000fc600000006ff */
[----:B------:R-:W-:Y:S02]  /*39a0*/  FMUL.FTZ R32, R32, R33 ;  /* 0x0000002120207220 */ /* 0x000fe40000410000 */
[----:B------:R-:W-:Y:S02]  /*39b0*/  FADD.FTZ R25, R25, -UR12 ;  /* 0x8000000c19197e21 */ /* 0x000fe40008010000 */
[----:B------:R-:W-:Y:S01]  /*39c0*/  FADD.FTZ R47, R47, R32 ;  /* 0x000000202f2f7221 */ /* 0x000fe20000010000 */
[----:B------:R-:W-:Y:S01]  /*39d0*/  FFMA.FTZ R30, R27, R32, R30 ;  /* 0x000000201b1e7223 */ /* 0x000fe2000001001e */
[----:B------:R-:W-:Y:S01]  /*39e0*/  FMUL.FTZ R38, R25, UR13 ;  /* 0x0000000d19267c20 */ /* 0x000fe20008410000 */
[C---:B------:R-:W-:Y:S01]  /*39f0*/  FMUL.FTZ R25, R23.reuse, R28 ;  /* 0x0000001c17197220 */ /* 0x040fe20000410000 */
[----:B------:R-:W-:Y:S02]  /*3a00*/  FMUL.FTZ R32, R22, R32 ;  /* 0x0000002016207220 */ /* 0x000fe40000410000 */
[----:B------:R-:W-:Y:S01]  /*3a10*/  FFMA.FTZ R6, R23, R38, R21 ;  /* 0x0000002617067223 */ /* 0x000fe20000010015 */
[----:B------:R-:W-:Y:S01]  /*3a20*/  FFMA.FTZ R33, R24, R25, R46 ;  /* 0x0000001918217223 */ /* 0x000fe2000001002e */
[----:B------:R-:W-:Y:S01]  /*3a30*/  SHF.L.U32 R24, R75, 0x10, RZ ;  /* 0x000000104b187819 */ /* 0x000fe200000006ff */
[----:B------:R-:W-:Y:S01]  /*3a40*/  FADD.FTZ R37, R25, R37 ;  /* 0x0000002519257221 */ /* 0x000fe20000010000 */
[----:B------:R-:W-:Y:S01]  /*3a50*/  FMUL.FTZ R45, R6, -1.4426950216293334961 ;  /* 0xbfb8aa3b062d7820 */ /* 0x000fe20000410000 */
[----:B------:R-:W-:-:S02]  /*3a60*/  FFMA.FTZ R35, R35, R36, R33 ;  /* 0x0000002423237223 */ /* 0x000fc40000010021 */
[----:B------:R-:W-:Y:S02]  /*3a70*/  FADD.FTZ R37, R37, R36 ;  /* 0x0000002425257221 */ /* 0x000fe40000010000 */
[----:B------:R-:W-:Y:S01]  /*3a80*/  FFMA.FTZ R35, R26, R34, R35 ;  /* 0x000000221a237223 */ /* 0x000fe20000010023 */
[----:B------:R-:W0:Y:S01]  /*3a90*/  MUFU.EX2 R45, R45 ;  /* 0x0000002d002d7308 */ /* 0x000e220000000800 */
[----:B------:R-:W-:Y:S01]  /*3aa0*/  SHF.L.U32 R26, R74, 0x10, RZ ;  /* 0x000000104a1a7819 */ /* 0x000fe200000006ff */
[----:B------:R-:W-:Y:S01]  /*3ab0*/  FADD.FTZ R37, R34, R37 ;  /* 0x0000002522257221 */ /* 0x000fe20000010000 */
[----:B------:R-:W-:-:S03]  /*3ac0*/  FFMA.FTZ R27, R27, R32, R35 ;  /* 0x000000201b1b7223 */ /* 0x000fc60000010023 */
[----:B------:R-:W-:Y:S01]  /*3ad0*/  FADD.FTZ R37, R37, R32 ;  /* 0x0000002025257221 */ /* 0x000fe20000010000 */
[----:B0-----:R-:W-:-:S06]  /*3ae0*/  FADD.FTZ R39, R45, 1 ;  /* 0x3f8000002d277421 */ /* 0x001fcc0000010000 */
[----:B------:R-:W0:Y:S02]  /*3af0*/  MUFU.RCP R39, R39 ;  /* 0x0000002700277308 */ /* 0x000e240000001000 */
        /* <DEDUP_REMOVED lines=9> */
[----:B------:R-:W-:Y:S01]  /*3b90*/  SHF.L.U32 R28, R7, 0x10, RZ ;  /* 0x00000010071c7819 */ /* 0x000fe200000006ff */
[----:B------:R-:W-:Y:S02]  /*3ba0*/  FMUL.FTZ R6, R23, R6 ;  /* 0x0000000617067220 */ /* 0x000fe40000410000 */
[----:B------:R-:W-:-:S02]  /*3bb0*/  FFMA.FTZ R24, R22, R45, R20 ;  /* 0x0000002d16187223 */ /* 0x000fc40000010014 */
[----:B------:R-:W-:Y:S01]  /*3bc0*/  FFMA.FTZ R27, R38, R6, R27 ;  /* 0x00000006261b7223 */ /* 0x000fe2000001001b */
[----:B------:R-:W-:Y:S01]  /*3bd0*/  FADD.FTZ R37, R6, R37 ;  /* 0x0000002506257221 */ /* 0x000fe20000010000 */
[----:B------:R-:W-:-:S06]  /*3be0*/  FMUL.FTZ R39, R24, -1.4426950216293334961 ;  /* 0xbfb8aa3b18277820 */ /* 0x000fcc0000410000 */
[----:B------:R-:W0:Y:S02]  /*3bf0*/  MUFU.EX2 R39, R39 ;  /* 0x0000002700277308 */ /* 0x000e240000000800 */
[----:B0-----:R-:W-:-:S06]  /*3c00*/  FADD.FTZ R25, R39, 1 ;  /* 0x3f80000027197421 */ /* 0x001fcc0000010000 */
[----:B------:R-:W0:Y:S02]  /*3c10*/  MUFU.RCP R25, R25 ;  /* 0x0000001900197308 */ /* 0x000e240000001000 */
[----:B0-----:R-:W-:Y:S01]  /*3c20*/  FADD.FTZ R33, -R25, 1 ;  /* 0x3f80000019217421 */ /* 0x001fe20000010100 */
[----:B------:R-:W-:-:S03]  /*3c30*/  FMUL.FTZ R28, R28, R25 ;  /* 0x000000191c1c7220 */ /* 0x000fc60000410000 */
[----:B------:R-:W-:Y:S01]  /*3c40*/  FFMA.FTZ R33, R24, R33, 1 ;  /* 0x3f80000018217423 */ /* 0x000fe20000010021 */
[----:B------:R-:W-:-:S05]  /*3c50*/  SHF.L.U32 R24, R83, 0x10, RZ ;  /* 0x0000001053187819 */ /* 0x000fca00000006ff */
[----:B------:R-:W-:Y:S01]  /*3c60*/  FADD.FTZ R39, R24, -UR12 ;  /* 0x8000000c18277e21 */ /* 0x000fe20008010000 */
[----:B------:R-:W-:-:S03]  /*3c70*/  FMUL.FTZ R24, R28, R33 ;  /* 0x000000211c187220 */ /* 0x000fc60000410000 */
[----:B------:R-:W-:Y:S01]  /*3c80*/  FMUL.FTZ R28, R39, UR13 ;  /* 0x0000000d271c7c20 */ /* 0x000fe20008410000 */
[----:B------:R-:W-:Y:S01]  /*3c90*/  FADD.FTZ R47, R47, R24 ;  /* 0x000000182f2f7221 */ /* 0x000fe20000010000 */
[-C--:B------:R-:W-:Y:S01]  /*3ca0*/  FFMA.FTZ R30, R45, R24.reuse, R30 ;  /* 0x000000182d1e7223 */ /* 0x080fe2000001001e */
[----:B------:R-:W-:Y:S01]  /*3cb0*/  FMUL.FTZ R24, R22, R24 ;  /* 0x0000001816187220 */ /* 0x000fe20000410000 */
[----:B------:R-:W-:-:S03]  /*3cc0*/  FFMA.FTZ R25, R23, R28, R21 ;  /* 0x0000001c17197223 */ /* 0x000fc60000010015 */
[----:B------:R-:W-:Y:S01]  /*3cd0*/  FFMA.FTZ R45, R45, R24, R27 ;  /* 0x000000182d2d7223 */ /* 0x000fe2000001001b */
[----:B------:R-:W-:Y:S01]  /*3ce0*/  FMUL.FTZ R36, R25, -1.4426950216293334961 ;  /* 0xbfb8aa3b19247820 */ /* 0x000fe20000410000 */
[----:B------:R-:W-:-:S05]  /*3cf0*/  FADD.FTZ R37, R37, R24 ;  /* 0x0000001825257221 */ /* 0x000fca0000010000 */
[----:B------:R-:W0:Y:S02]  /*3d00*/  MUFU.EX2 R36, R36 ;  /* 0x0000002400247308 */ /* 0x000e240000000800 */
[----:B0-----:R-:W-:Y:S01]  /*3d10*/  FADD.FTZ R33, R36, 1 ;  /* 0x3f80000024217421 */ /* 0x001fe20000010000 */
[----:B------:R-:W-:-:S05]  /*3d20*/  SHF.L.U32 R36, R56, 0x10, RZ ;  /* 0x0000001038247819 */ /* 0x000fca00000006ff */
[----:B------:R-:W0:Y:S01]  /*3d30*/  MUFU.RCP R33, R33 ;  /* 0x0000002100217308 */ /* 0x000e220000001000 */
[----:B------:R-:W-:-:S04]  /*3d40*/  FADD.FTZ R36, R36, -UR12 ;  /* 0x8000000c24247e21 */ /* 0x000fc80008010000 */
[----:B------:R-:W-:Y:S01]  /*3d50*/  FMUL.FTZ R39, R36, UR13 ;  /* 0x0000000d24277c20 */ /* 0x000fe20008410000 */
[----:B------:R-:W-:Y:S01]  /*3d60*/  SHF.L.U32 R36, R8, 0x10, RZ ;  /* 0x0000001008247819 */ /* 0x000fe200000006ff */
[----:B0-----:R-:W-:Y:S01]  /*3d70*/  FADD.FTZ R46, -R33, 1 ;  /* 0x3f800000212e7421 */ /* 0x001fe20000010100 */
[----:B------:R-:W-:-:S03]  /*3d80*/  FMUL.FTZ R26, R26, R33 ;  /* 0x000000211a1a7220 */ /* 0x000fc60000410000 */
[----:B------:R-:W-:-:S04]  /*3d90*/  FFMA.FTZ R25, R25, R46, 1 ;  /* 0x3f80000019197423 */ /* 0x000fc8000001002e */
[----:B------:R-:W-:Y:S01]  /*3da0*/  FMUL.FTZ R26, R26, R25 ;  /* 0x000000191a1a7220 */ /* 0x000fe20000410000 */
[----:B------:R-:W-:-:S03]  /*3db0*/  FFMA.FTZ R25, R22, R39, R20 ;  /* 0x0000002716197223 */ /* 0x000fc60000010014 */
[----:B------:R-:W-:Y:S01]  /*3dc0*/  FADD.FTZ R31, R31, R26 ;  /* 0x0000001a1f1f7221 */ /* 0x000fe20000010000 */
[----:B------:R-:W-:Y:S01]  /*3dd0*/  FMUL.FTZ R34, R25, -1.4426950216293334961 ;  /* 0xbfb8aa3b19227820 */ /* 0x000fe20000410000 */
[-C--:B------:R-:W-:Y:S01]  /*3de0*/  FFMA.FTZ R29, R28, R26.reuse, R29 ;  /* 0x0000001a1c1d7223 */ /* 0x080fe2000001001d */
[----:B------:R-:W-:-:S04]  /*3df0*/  FMUL.FTZ R26, R23, R26 ;  /* 0x0000001a171a7220 */ /* 0x000fc80000410000 */
[----:B------:R-:W0:Y:S01]  /*3e00*/  MUFU.EX2 R34, R34 ;  /* 0x0000002200227308 */ /* 0x000e220000000800 */
[----:B------:R-:W-:Y:S01]  /*3e10*/  FFMA.FTZ R45, R28, R26, R45 ;  /* 0x0000001a1c2d7223 */ /* 0x000fe2000001002d */
[----:B------:R-:W-:Y:S01]  /*3e20*/  SHF.L.U32 R28, R71, 0x10, RZ ;  /* 0x00000010471c7819 */ /* 0x000fe200000006ff */
[----:B------:R-:W-:Y:S01]  /*3e30*/  FADD.FTZ R37, R26, R37 ;  /* 0x000000251a257221 */ /* 0x000fe20000010000 */
[----:B0-----:R-:W-:Y:S01]  /*3e40*/  FADD.FTZ R33, R34, 1 ;  /* 0x3f80000022217421 */ /* 0x001fe20000010000 */
[----:B------:R-:W-:-:S05]  /*3e50*/  SHF.L.U32 R34, R90, 0x10, RZ ;  /* 0x000000105a227819 */ /* 0x000fca00000006ff */
[----:B------:R-:W0:Y:S01]  /*3e60*/  MUFU.RCP R33, R33 ;  /* 0x0000002100217308 */ /* 0x000e220000001000 */
[----:B------:R-:W-:-:S04]  /*3e70*/  FADD.FTZ R34, R34, -UR12 ;  /* 0x8000000c22227e21 */ /* 0x000fc80008010000 */
[----:B------:R-:W-:Y:S01]  /*3e80*/  FMUL.FTZ R34, R34, UR13 ;  /* 0x0000000d22227c20 */ /* 0x000fe20008410000 */
[----:B0-----:R-:W-:Y:S01]  /*3e90*/  FADD.FTZ R46, -R33, 1 ;  /* 0x3f800000212e7421 */ /* 0x001fe20000010100 */
[----:B------:R-:W-:Y:S01]  /*3ea0*/  FMUL.FTZ R36, R36, R33 ;  /* 0x0000002124247220 */ /* 0x000fe20000410000 */
[----:B------:R-:W-:Y:S02]  /*3eb0*/  SHF.L.U32 R33, R72, 0x10, RZ ;  /* 0x0000001048217819 */ /* 0x000fe400000006ff */
[----:B------:R-:W-:-:S04]  /*3ec0*/  FFMA.FTZ R25, R25, R46, 1 ;  /* 0x3f80000019197423 */ /* 0x000fc8000001002e */
[----:B------:R-:W-:Y:S01]  /*3ed0*/  FMUL.FTZ R36, R36, R25 ;  /* 0x0000001924247220 */ /* 0x000fe20000410000 */
[----:B------:R-:W-:-:S03]  /*3ee0*/  FFMA.FTZ R25, R23, R34, R21 ;  /* 0x0000002217197223 */ /* 0x000fc60000010015 */
[----:B------:R-:W-:Y:S01]  /*3ef0*/  FFMA.FTZ R30, R39, R36, R30 ;  /* 0x00000024271e7223 */ /* 0x000fe2000001001e */
[----:B------:R-:W-:-:S06]  /*3f00*/  FMUL.FTZ R35, R25, -1.4426950216293334961 ;  /* 0xbfb8aa3b19237820 */ /* 0x000fcc0000410000 */
[----:B------:R-:W0:Y:S02]  /*3f10*/  MUFU.EX2 R35, R35 ;  /* 0x0000002300237308 */ /* 0x000e240000000800 */
[----:B0-----:R-:W-:-:S06]  /*3f20*/  FADD.FTZ R32, R35, 1 ;  /* 0x3f80000023207421 */ /* 0x001fcc0000010000 */
[----:B------:R-:W0:Y:S02]  /*3f30*/  MUFU.RCP R32, R32 ;  /* 0x0000002000207308 */ /* 0x000e240000001000 */
[----:B0-----:R-:W-:Y:S01]  /*3f40*/  FADD.FTZ R38, -R32, 1 ;  /* 0x3f80000020267421 */ /* 0x001fe20000010100 */
[----:B------:R-:W-:-:S03]  /*3f50*/  FMUL.FTZ R33, R33, R32 ;  /* 0x0000002021217220 */ /* 0x000fc60000410000 */
[----:B------:R-:W-:Y:S01]  /*3f60*/  FFMA.FTZ R38, R25, R38, 1 ;  /* 0x3f80000019267423 */ /* 0x000fe20000010026 */
[----:B------:R-:W-:-:S03]  /*3f70*/  SHF.L.U32 R25, R55, 0x10, RZ ;  /* 0x0000001037197819 */ /* 0x000fc600000006ff */
[----:B------:R-:W-:Y:S01]  /*3f80*/  FMUL.FTZ R32, R33, R38 ;  /* 0x0000002621207220 */ /* 0x000fe20000410000 */
[----:B------:R-:W-:Y:S01]  /*3f90*/  SHF.L.U32 R38, R9, 0x10, RZ ;  /* 0x0000001009267819 */ /* 0x000fe200000006ff */
        /* <DEDUP_REMOVED lines=16> */
[----:B------:R-:W-:Y:S02]  /*40a0*/  FFMA.FTZ R30, R35, R27, R30 ;  /* 0x0000001b231e7223 */ /* 0x000fe4000001001e */
[----:B------:R-:W-:-:S04]  /*40b0*/  FMUL.FTZ R6, R6, UR13 ;  /* 0x0000000d06067c20 */ /* 0x000fc80008410000 */
[----:B------:R-:W-:-:S04]  /*40c0*/  FFMA.FTZ R24, R23, R6, R21 ;  /* 0x0000000617187223 */ /* 0x000fc80000010015 */
[----:B------:R-:W-:-:S06]  /*40d0*/  FMUL.FTZ R33, R24, -1.4426950216293334961 ;  /* 0xbfb8aa3b18217820 */ /* 0x000fcc0000410000 */
[----:B------:R-:W0:Y:S02]  /*40e0*/  MUFU.EX2 R33, R33 ;  /* 0x0000002100217308 */ /* 0x000e240000000800 */
[----:B0-----:R-:W-:Y:S01]  /*40f0*/  FADD.FTZ R25, R33, 1 ;  /* 0x3f80000021197421 */ /* 0x001fe20000010000 */
[----:B------:R-:W-:-:S05]  /*4100*/  SHF.L.U32 R33, R54, 0x10, RZ ;  /* 0x0000001036217819 */ /* 0x000fca00000006ff */
[----:B------:R-:W0:Y:S01]  /*4110*/  MUFU.RCP R25, R25 ;  /* 0x0000001900197308 */ /* 0x000e220000001000 */
[----:B------:R-:W-:-:S04]  /*4120*/  FADD.FTZ R33, R33, -UR12 ;  /* 0x8000000c21217e21 */ /* 0x000fc80008010000 */
[----:B------:R-:W-:Y:S01]  /*4130*/  FMUL.FTZ R33, R33, UR13 ;  /* 0x0000000d21217c20 */ /* 0x000fe20008410000 */
[----:B0-----:R-:W-:Y:S01]  /*4140*/  FMUL.FTZ R28, R28, R25 ;  /* 0x000000191c1c7220 */ /* 0x001fe20000410000 */
[----:B------:R-:W-:Y:S02]  /*4150*/  FADD.FTZ R38, -R25, 1 ;  /* 0x3f80000019267421 */ /* 0x000fe40000010100 */
[----:B------:R-:W-:Y:S02]  /*4160*/  FFMA.FTZ R25, R22, R33, R20 ;  /* 0x0000002116197223 */ /* 0x000fe40000010014 */
[----:B------:R-:W-:Y:S02]  /*4170*/  FFMA.FTZ R24, R24, R38, 1 ;  /* 0x3f80000018187423 */ /* 0x000fe40000010026 */
[----:B------:R-:W-:Y:S02]  /*4180*/  FMUL.FTZ R46, R25, -1.4426950216293334961 ;  /* 0xbfb8aa3b192e7820 */ /* 0x000fe40000410000 */
[----:B------:R-:W-:Y:S01]  /*4190*/  FMUL.FTZ R24, R28, R24 ;  /* 0x000000181c187220 */ /* 0x000fe20000410000 */
[----:B------:R-:W-:Y:S01]  /*41a0*/  FADD.FTZ R28, R47, R36 ;  /* 0x000000242f1c7221 */ /* 0x000fe20000010000 */
[----:B------:R-:W-:-:S02]  /*41b0*/  FMUL.FTZ R36, R22, R36 ;  /* 0x0000002416247220 */ /* 0x000fc40000410000 */
[----:B------:R-:W0:Y:S01]  /*41c0*/  MUFU.EX2 R46, R46 ;  /* 0x0000002e002e7308 */ /* 0x000e220000000800 */
[----:B------:R-:W-:Y:S01]  /*41d0*/  FADD.FTZ R31, R31, R24 ;  /* 0x000000181f1f7221 */ /* 0x000fe20000010000 */
[----:B------:R-:W-:Y:S01]  /*41e0*/  FADD.FTZ R28, R28, R27 ;  /* 0x0000001b1c1c7221 */ /* 0x000fe20000010000 */
[----:B------:R-:W-:Y:S01]  /*41f0*/  FFMA.FTZ R39, R39, R36, R45 ;  /* 0x0000002427277223 */ /* 0x000fe2000001002d */
[----:B------:R-:W-:Y:S01]  /*4200*/  SHF.L.U32 R45, R10, 0x10, RZ ;  /* 0x000000100a2d7819 */ /* 0x000fe200000006ff */
[----:B------:R-:W-:Y:S01]  /*4210*/  FADD.FTZ R37, R37, R36 ;  /* 0x0000002425257221 */ /* 0x000fe20000010000 */
[----:B------:R-:W-:Y:S01]  /*4220*/  FMUL.FTZ R27, R22, R27 ;  /* 0x0000001b161b7220 */ /* 0x000fe20000410000 */
[----:B------:R-:W-:Y:S01]  /*4230*/  FFMA.FTZ R34, R34, R32, R39 ;  /* 0x0000002022227223 */ /* 0x000fe20000010027 */
[----:B------:R-:W-:Y:S01]  /*4240*/  SHF.L.U32 R39, R70, 0x10, RZ ;  /* 0x0000001046277819 */ /* 0x000fe200000006ff */
[-C--:B------:R-:W-:Y:S01]  /*4250*/  FFMA.FTZ R29, R6, R24.reuse, R29 ;  /* 0x00000018061d7223 */ /* 0x080fe2000001001d */
[----:B------:R-:W-:Y:S01]  /*4260*/  FMUL.FTZ R24, R23, R24 ;  /* 0x0000001817187220 */ /* 0x000fe20000410000 */
[----:B------:R-:W-:-:S04]  /*4270*/  FFMA.FTZ R35, R35, R27, R34 ;  /* 0x0000001b23237223 */ /* 0x000fc80000010022 */
[----:B------:R-:W-:Y:S01]  /*4280*/  FFMA.FTZ R6, R6, R24, R35 ;  /* 0x0000001806067223 */ /* 0x000fe20000010023 */
        /* <DEDUP_REMOVED lines=16> */
[----:B------:R-:W-:Y:S01]  /*4390*/  FADD.FTZ R45, R45, -UR12 ;  /* 0x8000000c2d2d7e21 */ /* 0x000fe20008010000 */
[----:B0-----:R-:W-:Y:S01]  /*43a0*/  FADD.FTZ R47, -R38, 1 ;  /* 0x3f800000262f7421 */ /* 0x001fe20000010100 */
[----:B------:R-:W-:Y:S01]  /*43b0*/  FMUL.FTZ R39, R39, R38 ;  /* 0x0000002627277220 */ /* 0x000fe20000410000 */
[----:B------:R-:W-:Y:S02]  /*43c0*/  FADD.FTZ R38, R32, R37 ;  /* 0x0000002520267221 */ /* 0x000fe40000010000 */
[----:B------:R-:W-:Y:S01]  /*43d0*/  FFMA.FTZ R36, R36, R47, 1 ;  /* 0x3f80000024247423 */ /* 0x000fe2000001002f */
[----:B------:R-:W-:Y:S01]  /*43e0*/  SHF.L.U32 R47, R11, 0x10, RZ ;  /* 0x000000100b2f7819 */ /* 0x000fe200000006ff */
[----:B------:R-:W-:Y:S02]  /*43f0*/  FADD.FTZ R38, R38, R27 ;  /* 0x0000001b26267221 */ /* 0x000fe40000010000 */
[----:B------:R-:W-:Y:S01]  /*4400*/  FMUL.FTZ R36, R39, R36 ;  /* 0x0000002427247220 */ /* 0x000fe20000410000 */
[----:B------:R-:W-:Y:S01]  /*4410*/  FMUL.FTZ R39, R45, UR13 ;  /* 0x0000000d2d277c20 */ /* 0x000fe20008410000 */
[----:B------:R-:W-:-:S02]  /*4420*/  FADD.FTZ R38, R24, R38 ;  /* 0x0000002618267221 */ /* 0x000fc40000010000 */
[----:B------:R-:W-:Y:S01]  /*4430*/  FFMA.FTZ R29, R26, R36, R29 ;  /* 0x000000241a1d7223 */ /* 0x000fe2000001001d */
[----:B------:R-:W-:-:S04]  /*4440*/  FFMA.FTZ R37, R22, R39, R20 ;  /* 0x0000002716257223 */ /* 0x000fc80000010014 */
[----:B------:R-:W-:-:S06]  /*4450*/  FMUL.FTZ R45, R37, -1.4426950216293334961 ;  /* 0xbfb8aa3b252d7820 */ /* 0x000fcc0000410000 */
[----:B------:R-:W0:Y:S02]  /*4460*/  MUFU.EX2 R45, R45 ;  /* 0x0000002d002d7308 */ /* 0x000e240000000800 */
[----:B0-----:R-:W-:Y:S01]  /*4470*/  FADD.FTZ R32, R45, 1 ;  /* 0x3f8000002d207421 */ /* 0x001fe20000010000 */
[----:B------:R-:W-:-:S05]  /*4480*/  SHF.L.U32 R45, R87, 0x10, RZ ;  /* 0x00000010572d7819 */ /* 0x000fca00000006ff */
[----:B------:R-:W0:Y:S01]  /*4490*/  MUFU.RCP R32, R32 ;  /* 0x0000002000207308 */ /* 0x000e220000001000 */
[----:B------:R-:W-:Y:S01]  /*44a0*/  FADD.FTZ R45, R45, -UR12 ;  /* 0x8000000c2d2d7e21 */ /* 0x000fe20008010000 */
[----:B0-----:R-:W-:Y:S01]  /*44b0*/  FMUL.FTZ R34, R47, R32 ;  /* 0x000000202f227220 */ /* 0x001fe20000410000 */
[----:B------:R-:W-:Y:S02]  /*44c0*/  FADD.FTZ R46, -R32, 1 ;  /* 0x3f800000202e7421 */ /* 0x000fe40000010100 */
[----:B------:R-:W-:Y:S01]  /*44d0*/  FMUL.FTZ R32, R45, UR13 ;  /* 0x0000000d2d207c20 */ /* 0x000fe20008410000 */
[----:B------:R-:W-:Y:S01]  /*44e0*/  SHF.L.U32 R47, R12, 0x10, RZ ;  /* 0x000000100c2f7819 */ /* 0x000fe200000006ff */
[----:B------:R-:W-:Y:S02]  /*44f0*/  FFMA.FTZ R37, R37, R46, 1 ;  /* 0x3f80000025257423 */ /* 0x000fe4000001002e */
[----:B------:R-:W-:Y:S01]  /*4500*/  FFMA.FTZ R27, R23, R32, R21 ;  /* 0x00000020171b7223 */ /* 0x000fe20000010015 */
[----:B------:R-:W-:Y:S01]  /*4510*/  SHF.L.U32 R46, R69, 0x10, RZ ;  /* 0x00000010452e7819 */ /* 0x000fe200000006ff */
[----:B------:R-:W-:-:S02]  /*4520*/  FMUL.FTZ R34, R34, R37 ;  /* 0x0000002522227220 */ /* 0x000fc40000410000 */
[----:B------:R-:W-:Y:S02]  /*4530*/  FMUL.FTZ R45, R27, -1.4426950216293334961 ;  /* 0xbfb8aa3b1b2d7820 */ /* 0x000fe40000410000 */
[----:B------:R-:W-:-:S04]  /*4540*/  FFMA.FTZ R30, R39, R34, R30 ;  /* 0x00000022271e7223 */ /* 0x000fc8000001001e */
[----:B------:R-:W0:Y:S02]  /*4550*/  MUFU.EX2 R45, R45 ;  /* 0x0000002d002d7308 */ /* 0x000e240000000800 */
[----:B0-----:R-:W-:-:S06]  /*4560*/  FADD.FTZ R37, R45, 1 ;  /* 0x3f8000002d257421 */ /* 0x001fcc0000010000 */
[----:B------:R-:W0:Y:S02]  /*4570*/  MUFU.RCP R37, R37 ;  /* 0x0000002500257308 */ /* 0x000e240000001000 */
[----:B0-----:R-:W-:Y:S01]  /*4580*/  FMUL.FTZ R35, R46, R37 ;  /* 0x000000252e237220 */ /* 0x001fe20000410000 */
[----:B------:R-:W-:-:S04]  /*4590*/  FADD.FTZ R46, -R37, 1 ;  /* 0x3f800000252e7421 */ /* 0x000fc80000010100 */
[----:B------:R-:W-:Y:S01]  /*45a0*/  FFMA.FTZ R46, R27, R46, 1 ;  /* 0x3f8000001b2e7423 */ /* 0x000fe2000001002e */
[----:B------:R-:W-:-:S05]  /*45b0*/  SHF.L.U32 R27, R52, 0x10, RZ ;  /* 0x00000010341b7819 */ /* 0x000fca00000006ff */
[----:B------:R-:W-:Y:S01]  /*45c0*/  FADD.FTZ R45, R27, -UR12 ;  /* 0x8000000c1b2d7e21 */ /* 0x000fe20008010000 */
[----:B------:R-:W-:-:S03]  /*45d0*/  FMUL.FTZ R27, R35, R46 ;  /* 0x0000002e231b7220 */ /* 0x000fc60000410000 */
[----:B------:R-:W-:Y:S01]  /*45e0*/  FMUL.FTZ R35, R45, UR13 ;  /* 0x0000000d2d237c20 */ /* 0x000fe20008410000 */
[----:B------:R-:W-:Y:S01]  /*45f0*/  FADD.FTZ R45, R28, R25 ;  /* 0x000000191c2d7221 */ /* 0x000fe20000010000 */
[----:B------:R-:W-:Y:S01]  /*4600*/  FMUL.FTZ R25, R22, R25 ;  /* 0x0000001916197220 */ /* 0x000fe20000410000 */
[----:B------:R-:W-:Y:S01]  /*4610*/  FFMA.FTZ R29, R32, R27, R29 ;  /* 0x0000001b201d7223 */ /* 0x000fe2000001001d */
[----:B------:R-:W-:Y:S01]  /*4620*/  FFMA.FTZ R37, R22, R35, R20 ;  /* 0x0000002316257223 */ /* 0x000fe20000010014 */
[----:B------:R-:W-:Y:S01]  /*4630*/  FADD.FTZ R45, R45, R34 ;  /* 0x000000222d2d7221 */ /* 0x000fe20000010000 */
[----:B------:R-:W-:Y:S01]  /*4640*/  FFMA.FTZ R33, R33, R25, R6 ;  /* 0x0000001921217223 */ /* 0x000fe20000010006 */
[----:B------:R-:W-:Y:S01]  /*4650*/  FADD.FTZ R38, R38, R25 ;  /* 0x0000001926267221 */ /* 0x000fe20000010000 */
[----:B------:R-:W-:-:S06]  /*4660*/  FMUL.FTZ R46, R37, -1.4426950216293334961 ;  /* 0xbfb8aa3b252e7820 */ /* 0x000fcc0000410000 */
[----:B------:R-:W0:Y:S02]  /*4670*/  MUFU.EX2 R46, R46 ;  /* 0x0000002e002e7308 */ /* 0x000e240000000800 */
[----:B0-----:R-:W-:Y:S01]  /*4680*/  FADD.FTZ R24, R46, 1 ;  /* 0x3f8000002e187421 */ /* 0x001fe20000010000 */
[----:B------:R-:W-:Y:S01]  /*4690*/  FADD.FTZ R46, R31, R36 ;  /* 0x000000241f2e7221 */ /* 0x000fe20000010000 */
[----:B------:R-:W-:Y:S01]  /*46a0*/  FMUL.FTZ R36, R23, R36 ;  /* 0x0000002417247220 */ /* 0x000fe20000410000 */
[----:B------:R-:W-:Y:S02]  /*46b0*/  SHF.L.U32 R31, R68, 0x10, RZ ;  /* 0x00000010441f7819 */ /* 0x000fe400000006ff */
[----:B------:R-:W-:Y:S01]  /*46c0*/  FADD.FTZ R46, R46, R27 ;  /* 0x0000001b2e2e7221 */ /* 0x000fe20000010000 */
[----:B------:R-:W0:Y:S01]  /*46d0*/  MUFU.RCP R24, R24 ;  /* 0x0000001800187308 */ /* 0x000e220000001000 */
[----:B------:R-:W-:Y:S01]  /*46e0*/  FFMA.FTZ R26, R26, R36, R33 ;  /* 0x000000241a1a7223 */ /* 0x000fe20000010021 */
[----:B------:R-:W-:Y:S01]  /*46f0*/  FADD.FTZ R38, R36, R38 ;  /* 0x0000002624267221 */ /* 0x000fe20000010000 */
[----:B0-----:R-:W-:Y:S01]  /*4700*/  FADD.FTZ R28, -R24, 1 ;  /* 0x3f800000181c7421 */ /* 0x001fe20000010100 */
[----:B------:R-:W-:Y:S01]  /*4710*/  FMUL.FTZ R6, R47, R24 ;  /* 0x000000182f067220 */ /* 0x000fe20000410000 */
[----:B------:R-:W-:-:S02]  /*4720*/  SHF.L.U32 R47, R13, 0x10, RZ ;  /* 0x000000100d2f7819 */ /* 0x000fc400000006ff */
[----:B------:R-:W-:Y:S01]  /*4730*/  FFMA.FTZ R37, R37, R28, 1 ;  /* 0x3f80000025257423 */ /* 0x000fe2000001001c */
[----:B------:R-:W-:-:S03]  /*4740*/  SHF.L.U32 R28, R86, 0x10, RZ ;  /* 0x00000010561c7819 */ /* 0x000fc600000006ff */
[----:B------:R-:W-:Y:S02]  /*4750*/  FMUL.FTZ R24, R6, R37 ;  /* 0x0000002506187220 */ /* 0x000fe40000410000 */
[----:B------:R-:W-:Y:S02]  /*4760*/  FADD.FTZ R28, R28, -UR12 ;  /* 0x8000000c1c1c7e21 */ /* 0x000fe40008010000 */
[----:B------:R-:W-:Y:S01]  /*4770*/  FFMA.FTZ R30, R35, R24, R30 ;  /* 0x00000018231e7223 */ /* 0x000fe2000001001e */
[----:B------:R-:W-:Y:S01]  /*4780*/  FADD.FTZ R45, R45, R24 ;  /* 0x000000182d2d7221 */ /* 0x000fe20000010000 */
[----:B------:R-:W-:-:S04]  /*4790*/  FMUL.FTZ R6, R28, UR13 ;  /* 0x0000000d1c067c20 */ /* 0x000fc80008410000 */
[----:B------:R-:W-:-:S04]  /*47a0*/  FFMA.FTZ R25, R23, R6, R21 ;  /* 0x0000000617197223 */ /* 0x000fc80000010015 */
[----:B------:R-:W-:-:S06]  /*47b0*/  FMUL.FTZ R37, R25, -1.4426950216293334961 ;  /* 0xbfb8aa3b19257820 */ /* 0x000fcc0000410000 */
[----:B------:R-:W0:Y:S02]  /*47c0*/  MUFU.EX2 R37, R37 ;  /* 0x0000002500257308 */ /* 0x000e240000000800 */
[----:B0-----:R-:W-:Y:S01]  /*47d0*/  FADD.FTZ R28, R37, 1 ;  /* 0x3f800000251c7421 */ /* 0x001fe20000010000 */
[----:B------:R-:W-:-:S04]  /*47e0*/  FMUL.FTZ R37, R22, R34 ;  /* 0x0000002216257220 */ /* 0x000fc80000410000 */
[----:B------:R-:W-:Y:S01]  /*47f0*/  FFMA.FTZ R39, R39, R37, R26 ;  /* 0x0000002527277223 */ /* 0x000fe2000001001a */
[----:B------:R-:W0:Y:S01]  /*4800*/  MUFU.RCP R28, R28 ;  /* 0x0000001c001c7308 */ /* 0x000e220000001000 */
        /* <DEDUP_REMOVED lines=15> */
[----:B------:R-:W-:Y:S01]  /*4900*/  FMUL.FTZ R36, R23, R27 ;  /* 0x0000001b17247220 */ /* 0x000fe20000410000 */
[----:B------:R-:W-:-:S03]  /*4910*/  SHF.L.U32 R27, R67, 0x10, RZ ;  /* 0x00000010431b7819 */ /* 0x000fc600000006ff */
[----:B------:R-:W-:Y:S01]  /*4920*/  FFMA.FTZ R32, R32, R36, R39 ;  /* 0x0000002420207223 */ /* 0x000fe20000010027 */
[----:B------:R-:W0:Y:S01]  /*4930*/  MUFU.RCP R28, R28 ;  /* 0x0000001c001c7308 */ /* 0x000e220000001000 */
[----:B------:R-:W-:Y:S01]  /*4940*/  FADD.FTZ R38, R36, R38 ;  /* 0x0000002624267221 */ /* 0x000fe20000010000 */
[----:B0-----:R-:W-:Y:S01]  /*4950*/  FADD.FTZ R34, -R28, 1 ;  /* 0x3f8000001c227421 */ /* 0x001fe20000010100 */
[----:B------:R-:W-:Y:S01]  /*4960*/  FMUL.FTZ R26, R47, R28 ;  /* 0x0000001c2f1a7220 */ /* 0x000fe20000410000 */
[----:B------:R-:W-:Y:S02]  /*4970*/  SHF.L.U32 R47, R14, 0x10, RZ ;  /* 0x000000100e2f7819 */ /* 0x000fe400000006ff */
        /* <DEDUP_REMOVED lines=17> */
[----:B------:R-:W-:Y:S01]  /*4a90*/  FMUL.FTZ R37, R22, R24 ;  /* 0x0000001816257220 */ /* 0x000fe20000410000 */
[----:B------:R-:W-:Y:S02]  /*4aa0*/  FFMA.FTZ R34, R34, R39, 1 ;  /* 0x3f80000022227423 */ /* 0x000fe40000010027 */
[----:B------:R-:W-:Y:S01]  /*4ab0*/  FFMA.FTZ R36, R22, R33, R20 ;  /* 0x0000002116247223 */ /* 0x000fe20000010014 */
[----:B------:R-:W-:Y:S01]  /*4ac0*/  FFMA.FTZ R35, R35, R37, R32 ;  /* 0x0000002523237223 */ /* 0x000fe20000010020 */
[----:B------:R-:W-:Y:S01]  /*4ad0*/  SHF.L.U32 R32, R82, 0x10, RZ ;  /* 0x0000001052207819 */ /* 0x000fe200000006ff */
[----:B------:R-:W-:Y:S01]  /*4ae0*/  FMUL.FTZ R27, R27, R34 ;  /* 0x000000221b1b7220 */ /* 0x000fe20000410000 */
[----:B------:R-:W-:Y:S01]  /*4af0*/  FMUL.FTZ R39, R36, -1.4426950216293334961 ;  /* 0xbfb8aa3b24277820 */ /* 0x000fe20000410000 */
[----:B------:R-:W-:Y:S01]  /*4b00*/  FADD.FTZ R38, R38, R37 ;  /* 0x0000002526267221 */ /* 0x000fe20000010000 */
[----:B------:R-:W-:Y:S01]  /*4b10*/  FFMA.FTZ R6, R6, R25, R35 ;  /* 0x0000001906067223 */ /* 0x000fe20000010023 */
[----:B------:R-:W-:Y:S01]  /*4b20*/  FADD.FTZ R32, R32, -UR12 ;  /* 0x8000000c20207e21 */ /* 0x000fe20008010000 */
[----:B------:R-:W-:Y:S01]  /*4b30*/  SHF.L.U32 R35, R66, 0x10, RZ ;  /* 0x0000001042237819 */ /* 0x000fe200000006ff */
[----:B------:R-:W-:Y:S01]  /*4b40*/  FADD.FTZ R38, R25, R38 ;  /* 0x0000002619267221 */ /* 0x000fe20000010000 */
[----:B------:R-:W0:Y:S01]  /*4b50*/  MUFU.EX2 R39, R39 ;  /* 0x0000002700277308 */ /* 0x000e220000000800 */
[----:B------:R-:W-:Y:S01]  /*4b60*/  FMUL.FTZ R32, R32, UR13 ;  /* 0x0000000d20207c20 */ /* 0x000fe20008410000 */
[----:B------:R-:W-:Y:S01]  /*4b70*/  FFMA.FTZ R29, R28, R27, R29 ;  /* 0x0000001b1c1d7223 */ /* 0x000fe2000001001d */
[----:B0-----:R-:W-:-:S06]  /*4b80*/  FADD.FTZ R34, R39, 1 ;  /* 0x3f80000027227421 */ /* 0x001fcc0000010000 */
[----:B------:R-:W0:Y:S02]  /*4b90*/  MUFU.RCP R34, R34 ;  /* 0x0000002200227308 */ /* 0x000e240000001000 */
[----:B0-----:R-:W-:Y:S01]  /*4ba0*/  FMUL.FTZ R24, R47, R34 ;  /* 0x000000222f187220 */ /* 0x001fe20000410000 */
[----:B------:R-:W-:Y:S01]  /*4bb0*/  FADD.FTZ R47, -R34, 1 ;  /* 0x3f800000222f7421 */ /* 0x000fe20000010100 */
[----:B------:R-:W-:-:S03]  /*4bc0*/  FFMA.FTZ R34, R23, R32, R21 ;  /* 0x0000002017227223 */ /* 0x000fc60000010015 */
[----:B------:R-:W-:Y:S01]  /*4bd0*/  FFMA.FTZ R47, R36, R47, 1 ;  /* 0x3f800000242f7423 */ /* 0x000fe2000001002f */
[----:B------:R-:W-:-:S03]  /*4be0*/  FMUL.FTZ R37, R34, -1.4426950216293334961 ;  /* 0xbfb8aa3b22257820 */ /* 0x000fc60000410000 */
[----:B------:R-:W-:-:S03]  /*4bf0*/  FMUL.FTZ R24, R24, R47 ;  /* 0x0000002f18187220 */ /* 0x000fc60000410000 */
[----:B------:R-:W0:Y:S01]  /*4c00*/  MUFU.EX2 R37, R37 ;  /* 0x0000002500257308 */ /* 0x000e220000000800 */
[----:B------:R-:W-:Y:S01]  /*4c10*/  FFMA.FTZ R30, R33, R24, R30 ;  /* 0x00000018211e7223 */ /* 0x000fe2000001001e */
[----:B0-----:R-:W-:Y:S01]  /*4c20*/  FADD.FTZ R36, R37, 1 ;  /* 0x3f80000025247421 */ /* 0x001fe20000010000 */
[----:B------:R-:W-:-:S05]  /*4c30*/  SHF.L.U32 R37, R49, 0x10, RZ ;  /* 0x0000001031257819 */ /* 0x000fca00000006ff */
[----:B------:R-:W0:Y:S01]  /*4c40*/  MUFU.RCP R36, R36 ;  /* 0x0000002400247308 */ /* 0x000e220000001000 */
[----:B------:R-:W-:Y:S01]  /*4c50*/  FADD.FTZ R37, R37, -UR12 ;  /* 0x8000000c25257e21 */ /* 0x000fe20008010000 */
[----:B0-----:R-:W-:Y:S01]  /*4c60*/  FADD.FTZ R39, -R36, 1 ;  /* 0x3f80000024277421 */ /* 0x001fe20000010100 */
[----:B------:R-:W-:-:S03]  /*4c70*/  FMUL.FTZ R35, R35, R36 ;  /* 0x0000002423237220 */ /* 0x000fc60000410000 */
[----:B------:R-:W-:-:S04]  /*4c80*/  FFMA.FTZ R34, R34, R39, 1 ;  /* 0x3f80000022227423 */ /* 0x000fc80000010027 */
[----:B------:R-:W-:Y:S01]  /*4c90*/  FMUL.FTZ R34, R35, R34 ;  /* 0x0000002223227220 */ /* 0x000fe20000410000 */
[----:B------:R-:W-:Y:S01]  /*4ca0*/  FMUL.FTZ R35, R37, UR13 ;  /* 0x0000000d25237c20 */ /* 0x000fe20008410000 */
[----:B------:R-:W-:Y:S01]  /*4cb0*/  FMUL.FTZ R37, R22, R26 ;  /* 0x0000001a16257220 */ /* 0x000fe20000410000 */
[----:B------:R-:W-:Y:S01]  /*4cc0*/  SHF.L.U32 R26, R81, 0x10, RZ ;  /* 0x00000010511a7819 */ /* 0x000fe200000006ff */
[----:B------:R-:W-:Y:S01]  /*4cd0*/  FFMA.FTZ R29, R32, R34, R29 ;  /* 0x00000022201d7223 */ /* 0x000fe2000001001d */
[----:B------:R-:W-:Y:S01]  /*4ce0*/  FFMA.FTZ R36, R22, R35, R20 ;  /* 0x0000002316247223 */ /* 0x000fe20000010014 */
[----:B------:R-:W-:Y:S01]  /*4cf0*/  FFMA.FTZ R31, R31, R37, R6 ;  /* 0x000000251f1f7223 */ /* 0x000fe20000010006 */
[----:B------:R-:W-:Y:S01]  /*4d00*/  SHF.L.U32 R6, R15, 0x10, RZ ;  /* 0x000000100f067819 */ /* 0x000fe200000006ff */
[----:B------:R-:W-:Y:S01]  /*4d10*/  FADD.FTZ R26, R26, -UR12 ;  /* 0x8000000c1a1a7e21 */ /* 0x000fe20008010000 */
[----:B------:R-:W-:Y:S01]  /*4d20*/  FMUL.FTZ R39, R36, -1.4426950216293334961 ;  /* 0xbfb8aa3b24277820 */ /* 0x000fe20000410000 */
[----:B------:R-:W-:Y:S01]  /*4d30*/  FADD.FTZ R38, R38, R37 ;  /* 0x0000002526267221 */ /* 0x000fe20000010000 */
[----:B------:R-:W-:Y:S01]  /*4d40*/  FADD.FTZ R37, R46, R27 ;  /* 0x0000001b2e257221 */ /* 0x000fe20000010000 */
[----:B------:R-:W-:Y:S01]  /*4d50*/  FMUL.FTZ R46, R23, R27 ;  /* 0x0000001b172e7220 */ /* 0x000fe20000410000 */
[----:B------:R-:W-:-:S02]  /*4d60*/  SHF.L.U32 R27, R65, 0x10, RZ ;  /* 0x00000010411b7819 */ /* 0x000fc400000006ff */
[----:B------:R-:W0:Y:S01]  /*4d70*/  MUFU.EX2 R39, R39 ;  /* 0x0000002700277308 */ /* 0x000e220000000800 */
[----:B------:R-:W-:Y:S01]  /*4d80*/  FFMA.FTZ R28, R28, R46, R31 ;  /* 0x0000002e1c1c7223 */ /* 0x000fe2000001001f */
[----:B------:R-:W-:Y:S01]  /*4d90*/  FADD.FTZ R38, R46, R38 ;  /* 0x000000262e267221 */ /* 0x000fe20000010000 */
[----:B------:R-:W-:Y:S01]  /*4da0*/  FADD.FTZ R46, R45, R24 ;  /* 0x000000182d2e7221 */ /* 0x000fe20000010000 */
[----:B------:R-:W-:Y:S01]  /*4db0*/  SHF.L.U32 R45, R40, 0x10, RZ ;  /* 0x00000010282d7819 */ /* 0x000fe200000006ff */
[----:B------:R-:W-:Y:S01]  /*4dc0*/  FADD.FTZ R37, R37, R34 ;  /* 0x0000002225257221 */ /* 0x000fe20000010000 */
[----:B------:R-:W-:Y:S01]  /*4dd0*/  FMUL.FTZ R34, R23, R34 ;  /* 0x0000002217227220 */ /* 0x000fe20000410000 */
[----:B0-----:R-:W-:-:S06]  /*4de0*/  FADD.FTZ R25, R39, 1 ;  /* 0x3f80000027197421 */ /* 0x001fcc0000010000 */
[----:B------:R-:W0:Y:S02]  /*4df0*/  MUFU.RCP R25, R25 ;  /* 0x0000001900197308 */ /* 0x000e240000001000 */
[----:B0-----:R-:W-:Y:S01]  /*4e00*/  FADD.FTZ R47, -R25, 1 ;  /* 0x3f800000192f7421 */ /* 0x001fe20000010100 */
[----:B------:R-:W-:-:S03]  /*4e10*/  FMUL.FTZ R6, R6, R25 ;  /* 0x0000001906067220 */ /* 0x000fc60000410000 */
[----:B------:R-:W-:-:S04]  /*4e20*/  FFMA.FTZ R47, R36, R47, 1 ;  /* 0x3f800000242f7423 */ /* 0x000fc8000001002f */
[----:B------:R-:W-:Y:S01]  /*4e30*/  FMUL.FTZ R25, R6, R47 ;  /* 0x0000002f06197220 */ /* 0x000fe20000410000 */
[----:B------:R-:W-:-:S03]  /*4e40*/  FMUL.FTZ R6, R26, UR13 ;  /* 0x0000000d1a067c20 */ /* 0x000fc60008410000 */
[----:B------:R-:W-:Y:S01]  /*4e50*/  FFMA.FTZ R30, R35, R25, R30 ;  /* 0x00000019231e7223 */ /* 0x000fe2000001001e */
[----:B------:R-:W-:-:S04]  /*4e60*/  FFMA.FTZ R26, R23, R6, R21 ;  /* 0x00000006171a7223 */ /* 0x000fc80000010015 */
[----:B------:R-:W-:-:S06]  /*4e70*/  FMUL.FTZ R39, R26, -1.4426950216293334961 ;  /* 0xbfb8aa3b1a277820 */ /* 0x000fcc0000410000 */
[----:B------:R-:W0:Y:S02]  /*4e80*/  MUFU.EX2 R39, R39 ;  /* 0x0000002700277308 */ /* 0x000e240000000800 */
[----:B0-----:R-:W-:Y:S01]  /*4e90*/  FADD.FTZ R36, R39, 1 ;  /* 0x3f80000027247421 */ /* 0x001fe20000010000 */
[----:B------:R-:W-:-:S04]  /*4ea0*/  FMUL.FTZ R39, R22, R24 ;  /* 0x0000001816277220 */ /* 0x000fc80000410000 */
[----:B------:R-:W-:Y:S01]  /*4eb0*/  FFMA.FTZ R33, R33, R39, R28 ;  /* 0x0000002721217223 */ /* 0x000fe2000001001c */
[----:B------:R-:W0:Y:S01]  /*4ec0*/  MUFU.RCP R36, R36 ;  /* 0x0000002400247308 */ /* 0x000e220000001000 */
[----:B------:R-:W-:Y:S02]  /*4ed0*/  FADD.FTZ R38, R38, R39 ;  /* 0x0000002726267221 */ /* 0x000fe40000010000 */
[----:B------:R-:W-:Y:S01]  /*4ee0*/  FFMA.FTZ R32, R32, R34, R33 ;  /* 0x0000002220207223 */ /* 0x000fe20000010021 */
[----:B------:R-:W-:Y:S01]  /*4ef0*/  SHF.L.U32 R33, R64, 0x10, RZ ;  /* 0x0000001040217819 */ /* 0x000fe200000006ff */
[----:B------:R-:W-:Y:S01]  /*4f00*/  FADD.FTZ R38, R34, R38 ;  /* 0x0000002622267221 */ /* 0x000fe20000010000 */
[----:B0-----:R-:W-:Y:S01]  /*4f10*/  FADD.FTZ R31, -R36, 1 ;  /* 0x3f800000241f7421 */ /* 0x001fe20000010100 */
[----:B------:R-:W-:-:S03]  /*4f20*/  FMUL.FTZ R27, R27, R36 ;  /* 0x000000241b1b7220 */ /* 0x000fc60000410000 */
        /* <DEDUP_REMOVED lines=11> */
[----:B------:R-:W0:Y:S02]  /*4fe0*/  MUFU.RCP R36, R36 ;  /* 0x0000002400247308 */ /* 0x000e240000001000 */
[----:B0-----:R-:W-:Y:S01]  /*4ff0*/  FADD.FTZ R24, -R36, 1 ;  /* 0x3f80000024187421 */ /* 0x001fe20000010100 */
[----:B------:R-:W-:-:S03]  /*5000*/  FMUL.FTZ R28, R45, R36 ;  /* 0x000000242d1c7220 */ /* 0x000fc60000410000 */
[----:B------:R-:W-:Y:S01]  /*5010*/  FFMA.FTZ R31, R31, R24, 1 ;  /* 0x3f8000001f1f7423 */ /* 0x000fe20000010018 */
[----:B------:R-:W-:-:S03]  /*5020*/  SHF.L.U32 R24, R80, 0x10, RZ ;  /* 0x0000001050187819 */ /* 0x000fc600000006ff */
[----:B------:R-:W-:Y:S02]  /*5030*/  FMUL.FTZ R28, R28, R31 ;  /* 0x0000001f1c1c7220 */ /* 0x000fe40000410000 */
[----:B------:R-:W-:-:S04]  /*5040*/  FADD.FTZ R24, R24, -UR12 ;  /* 0x8000000c18187e21 */ /* 0x000fc80008010000 */
[----:B------:R-:W-:-:S04]  /*5050*/  FMUL.FTZ R24, R24, UR13 ;  /* 0x0000000d18187c20 */ /* 0x000fc80008410000 */
[----:B------:R-:W-:-:S04]  /*5060*/  FFMA.FTZ R31, R23, R24, R21 ;  /* 0x00000018171f7223 */ /* 0x000fc80000010015 */
[----:B------:R-:W-:-:S06]  /*5070*/  FMUL.FTZ R39, R31, -1.4426950216293334961 ;  /* 0xbfb8aa3b1f277820 */ /* 0x000fcc0000410000 */
[----:B------:R-:W0:Y:S02]  /*5080*/  MUFU.EX2 R39, R39 ;  /* 0x0000002700277308 */ /* 0x000e240000000800 */
[----:B0-----:R-:W-:Y:S01]  /*5090*/  FADD.FTZ R36, R39, 1 ;  /* 0x3f80000027247421 */ /* 0x001fe20000010000 */
[----:B------:R-:W-:Y:S01]  /*50a0*/  FADD.FTZ R39, R46, R25 ;  /* 0x000000192e277221 */ /* 0x000fe20000010000 */
[----:B------:R-:W-:Y:S01]  /*50b0*/  FMUL.FTZ R25, R22, R25 ;  /* 0x0000001916197220 */ /* 0x000fe20000410000 */
[----:B------:R-:W-:Y:S02]  /*50c0*/  FMUL.FTZ R46, R23, R26 ;  /* 0x0000001a172e7220 */ /* 0x000fe40000410000 */
[----:B------:R-:W-:Y:S01]  /*50d0*/  FADD.FTZ R39, R39, R28 ;  /* 0x0000001c27277221 */ /* 0x000fe20000010000 */
[----:B------:R-:W0:Y:S01]  /*50e0*/  MUFU.RCP R36, R36 ;  /* 0x0000002400247308 */ /* 0x000e220000001000 */
[----:B------:R-:W-:Y:S01]  /*50f0*/  FFMA.FTZ R35, R35, R25, R32 ;  /* 0x0000001923237223 */ /* 0x000fe20000010020 */
[----:B------:R-:W-:-:S04]  /*5100*/  FADD.FTZ R38, R38, R25 ;  /* 0x0000001926267221 */ /* 0x000fc80000010000 */
        /* <DEDUP_REMOVED lines=19> */
[----:B------:R-:W-:-:S04]  /*5240*/  FADD.FTZ R36, R36, -UR12 ;  /* 0x8000000c24247e21 */ /* 0x000fc80008010000 */
[----:B------:R-:W-:Y:S01]  /*5250*/  FMUL.FTZ R32, R36, UR13 ;  /* 0x0000000d24207c20 */ /* 0x000fe20008410000 */
[----:B------:R-:W-:Y:S01]  /*5260*/  FADD.FTZ R36, R37, R26 ;  /* 0x0000001a25247221 */ /* 0x000fe20000010000 */
[----:B------:R-:W-:Y:S01]  /*5270*/  FFMA.FTZ R26, R6, R46, R35 ;  /* 0x0000002e061a7223 */ /* 0x000fe20000010023 */
[----:B------:R-:W-:Y:S01]  /*5280*/  SHF.L.U32 R6, R63, 0x10, RZ ;  /* 0x000000103f067819 */ /* 0x000fe200000006ff */
[----:B------:R-:W-:-:S04]  /*5290*/  FFMA.FTZ R45, R23, R32, R21 ;  /* 0x00000020172d7223 */ /* 0x000fc80000010015 */
[----:B------:R-:W-:-:S06]  /*52a0*/  FMUL.FTZ R47, R45, -1.4426950216293334961 ;  /* 0xbfb8aa3b2d2f7820 */ /* 0x000fcc0000410000 */
[----:B------:R-:W0:Y:S02]  /*52b0*/  MUFU.EX2 R47, R47 ;  /* 0x0000002f002f7308 */ /* 0x000e240000000800 */
[----:B0-----:R-:W-:-:S06]  /*52c0*/  FADD.FTZ R25, R47, 1 ;  /* 0x3f8000002f197421 */ /* 0x001fcc0000010000 */
[----:B------:R-:W0:Y:S02]  /*52d0*/  MUFU.RCP R25, R25 ;  /* 0x0000001900197308 */ /* 0x000e240000001000 */
[----:B0-----:R-:W-:Y:S01]  /*52e0*/  FMUL.FTZ R6, R6, R25 ;  /* 0x0000001906067220 */ /* 0x001fe20000410000 */
[----:B------:R-:W-:Y:S01]  /*52f0*/  FADD.FTZ R35, -R25, 1 ;  /* 0x3f80000019237421 */ /* 0x000fe20000010100 */
[-C--:B------:R-:W-:Y:S01]  /*5300*/  FMUL.FTZ R25, R22, R28.reuse ;  /* 0x0000001c16197220 */ /* 0x080fe20000410000 */
[----:B------:R-:W-:Y:S01]  /*5310*/  FFMA.FTZ R28, R27, R28, R30 ;  /* 0x0000001c1b1c7223 */ /* 0x000fe2000001001e */
[----:B------:R-:W-:Y:S01]  /*5320*/  FADD.FTZ R30, R39, R34 ;  /* 0x00000022271e7221 */ /* 0x000fe20000010000 */
[----:B------:R-:W-:Y:S01]  /*5330*/  FFMA.FTZ R35, R45, R35, 1 ;  /* 0x3f8000002d237423 */ /* 0x000fe20000010023 */
[----:B------:R-:W-:Y:S01]  /*5340*/  FFMA.FTZ R26, R27, R25, R26 ;  /* 0x000000191b1a7223 */ /* 0x000fe2000001001a */
[----:B------:R-:W-:Y:S01]  /*5350*/  FADD.FTZ R38, R38, R25 ;  /* 0x0000001926267221 */ /* 0x000fe20000010000 */
[----:B------:R-:W-:Y:S01]  /*5360*/  FMUL.FTZ R25, R23, R33 ;  /* 0x0000002117197220 */ /* 0x000fe20000410000 */
[----:B------:R-:W-:Y:S01]  /*5370*/  FMUL.FTZ R6, R6, R35 ;  /* 0x0000002306067220 */ /* 0x000fe20000410000 */
[----:B------:R-:W-:Y:S01]  /*5380*/  FADD.FTZ R33, R36, R33 ;  /* 0x0000002124217221 */ /* 0x000fe20000010000 */
[-C--:B------:R-:W-:Y:S01]  /*5390*/  FFMA.FTZ R28, R31, R34.reuse, R28 ;  /* 0x000000221f1c7223 */ /* 0x080fe2000001001c */
[----:B------:R-:W-:Y:S01]  /*53a0*/  FFMA.FTZ R26, R24, R25, R26 ;  /* 0x00000019181a7223 */ /* 0x000fe2000001001a */
[----:B------:R-:W-:Y:S01]  /*53b0*/  FADD.FTZ R38, R25, R38 ;  /* 0x0000002619267221 */ /* 0x000fe20000010000 */
[----:B------:R-:W-:Y:S01]  /*53c0*/  FMUL.FTZ R25, R22, R34 ;  /* 0x0000002216197220 */ /* 0x000fe20000410000 */
[----:B------:R-:W-:-:S03]  /*53d0*/  FFMA.FTZ R29, R32, R6, R29 ;  /* 0x00000006201d7223 */ /* 0x000fc6000001001d */
[----:B------:R-:W-:Y:S01]  /*53e0*/  FFMA.FTZ R27, R31, R25, R26 ;  /* 0x000000191f1b7223 */ /* 0x000fe2000001001a */
[----:B------:R-:W-:Y:S01]  /*53f0*/  FADD.FTZ R38, R38, R25 ;  /* 0x0000001926267221 */ /* 0x000fe20000010000 */
[----:B------:R-:W-:Y:S01]  /*5400*/  FMUL.FTZ R25, R23, R6 ;  /* 0x0000000617197220 */ /* 0x000fe20000410000 */
[----:B------:R-:W-:-:S03]  /*5410*/  FADD.FTZ R31, R33, R6 ;  /* 0x00000006211f7221 */ /* 0x000fc60000010000 */
[----:B------:R-:W-:Y:S01]  /*5420*/  FFMA.FTZ R24, R32, R25, R27 ;  /* 0x0000001920187223 */ /* 0x000fe2000001001b */
[----:B------:R-:W-:-:S07]  /*5430*/  FADD.FTZ R25, R25, R38 ;  /* 0x0000002619197221 */ /* 0x000fce0000010000 */
.L_x_56:
[----:B------:R-:W0:Y:S01]  /*5440*/  S2R R33, SR_LANEID ;  /* 0x0000000000217919 */ /* 0x000e220000000000 */
[----:B------:R-:W-:Y:S01]  /*5450*/  MOV R27, R24 ;  /* 0x00000018001b7202 */ /* 0x000fe20000000f00 */
[----:B------:R-:W1:Y:S01]  /*5460*/  S2UR UR7, SR_CgaCtaId ;  /* 0x00000000000779c3 */ /* 0x000e620000008800 */
[----:B------:R-:W-:Y:S01]  /*5470*/  MOV R47, R25 ;  /* 0x00000019002f7202 */ /* 0x000fe20000000f00 */
[----:B------:R-:W-:Y:S01]  /*5480*/  UMOV UR6, 0x400 ;  /* 0x0000040000067882 */ /* 0x000fe20000000000 */
[----:B------:R-:W-:Y:S01]  /*5490*/  BSSY.RECONVERGENT B0, `(.L_x_57) ;  /* 0x000002a000007945 */ /* 0x000fe20003800200 */
[----:B------:R-:W2:Y:S01]  /*54a0*/  SHFL.DOWN PT, R6, R27, 0x1, 0x1f ;  /* 0x08201f001b067f89 */ /* 0x000ea200000e0000 */
[----:B------:R-:W-:-:S03]  /*54b0*/  UIADD3 UR5, UPT, UPT, UR6, 0xd0, URZ ;  /* 0x000000d006057890 */ /* 0x000fc6000fffe0ff */
[----:B------:R-:W3:Y:S01]  /*54c0*/  SHFL.DOWN PT, R24, R47, 0x1, 0x1f ;  /* 0x08201f002f187f89 */ /* 0x000ee200000e0000 */
[----:B-1----:R-:W-:Y:S01]  /*54d0*/  ULEA UR5, UR7, UR5, 0x18 ;  /* 0x0000000507057291 */ /* 0x002fe2000f8ec0ff */
[C---:B0-----:R-:W-:Y:S02]  /*54e0*/  ISETP.GT.AND P0, PT, R33.reuse, 0x1e, PT ;  /* 0x0000001e2100780c */ /* 0x041fe40003f04270 */
[C---:B------:R-:W-:Y:S02]  /*54f0*/  ISETP.GT.AND P2, PT, R33.reuse, 0xf, PT ;  /* 0x0000000f2100780c */ /* 0x040fe40003f44270 */
[----:B------:R-:W-:-:S09]  /*5500*/  ISETP.GT.AND P1, PT, R33, 0x17, PT ;  /* 0x000000172100780c */ /* 0x000fd20003f24270 */
[----:B--2---:R-:W-:Y:S01]  /*5510*/  @!P0 FADD.FTZ R27, R6, R27 ;  /* 0x0000001b061b8221 */ /* 0x004fe20000010000 */
[----:B---3--:R-:W-:Y:S01]  /*5520*/  @!P0 FADD.FTZ R47, R24, R47 ;  /* 0x0000002f182f8221 */ /* 0x008fe20000010000 */
[----:B------:R-:W-:-:S03]  /*5530*/  ISETP.GT.AND P0, PT, R33, 0x1d, PT ;  /* 0x0000001d2100780c */ /* 0x000fc60003f04270 */
[----:B------:R-:W0:Y:S04]  /*5540*/  SHFL.DOWN PT, R6, R27, 0x2, 0x1f ;  /* 0x08401f001b067f89 */ /* 0x000e2800000e0000 */
[----:B------:R-:W1:Y:S06]  /*5550*/  SHFL.DOWN PT, R24, R47, 0x2, 0x1f ;  /* 0x08401f002f187f89 */ /* 0x000e6c00000e0000 */
[----:B0-----:R-:W-:-:S02]  /*5560*/  @!P0 FADD.FTZ R27, R27, R6 ;  /* 0x000000061b1b8221 */ /* 0x001fc40000010000 */
[----:B------:R-:W0:Y:S01]  /*5570*/  S2R R6, SR_TID.X ;  /* 0x0000000000067919 */ /* 0x000e220000002100 */
[----:B-1----:R-:W-:Y:S01]  /*5580*/  @!P0 FADD.FTZ R47, R47, R24 ;  /* 0x000000182f2f8221 */ /* 0x002fe20000010000 */
[----:B------:R-:W-:Y:S01]  /*5590*/  ISETP.GT.AND P0, PT, R33, 0x1b, PT ;  /* 0x0000001b2100780c */ /* 0x000fe20003f04270 */
[----:B------:R-:W1:Y:S04]  /*55a0*/  SHFL.DOWN PT, R24, R27, 0x4, 0x1f ;  /* 0x08801f001b187f89 */ /* 0x000e6800000e0000 */
[----:B------:R-:W2:Y:S08]  /*55b0*/  SHFL.DOWN PT, R25, R47, 0x4, 0x1f ;  /* 0x08801f002f197f89 */ /* 0x000eb000000e0000 */
[----:B-1----:R-:W-:Y:S01]  /*55c0*/  @!P0 FADD.FTZ R27, R27, R24 ;  /* 0x000000181b1b8221 */ /* 0x002fe20000010000 */
[----:B--2---:R-:W-:-:S04]  /*55d0*/  @!P0 FADD.FTZ R47, R47, R25 ;  /* 0x000000192f2f8221 */ /* 0x004fc80000010000 */
[----:B------:R-:W1:Y:S01]  /*55e0*/  SHFL.DOWN PT, R24, R27, 0x8, 0x1f ;  /* 0x09001f001b187f89 */ /* 0x000e6200000e0000 */
[C---:B0-----:R-:W-:Y:S02]  /*55f0*/  LEA R45, R6.reuse, UR5, 0x4 ;  /* 0x00000005062d7c11 */ /* 0x041fe4000f8e20ff */
[C---:B------:R-:W-:Y:S01]  /*5600*/  ISETP.NE.AND P0, PT, R6.reuse, RZ, PT ;  /* 0x000000ff0600720c */ /* 0x040fe20003f05270 */
[----:B------:R-:W0:Y:S01]  /*5610*/  SHFL.DOWN PT, R25, R47, 0x8, 0x1f ;  /* 0x09001f002f197f89 */ /* 0x000e2200000e0000 */
[----:B------:R-:W-:-:S03]  /*5620*/  ISETP.GT.U32.AND P3, PT, R6, 0x4f, PT ;  /* 0x0000004f0600780c */ /* 0x000fc60003f64070 */
[----:B------:R2:W-:Y:S01]  /*5630*/  STS.128 [R45], R28 ;  /* 0x0000001c2d007388 */ /* 0x0005e20000000c00 */
[----:B-1----:R-:W-:Y:S01]  /*5640*/  FADD.FTZ R26, R27, R24 ;  /* 0x000000181b1a7221 */ /* 0x002fe20000010000 */
[----:B0-----:R-:W-:-:S04]  /*5650*/  FADD.FTZ R32, R47, R25 ;  /* 0x000000192f207221 */ /* 0x001fc80000010000 */
[----:B------:R-:W-:Y:S02]  /*5660*/  FSEL R46, R27, R26, P1 ;  /* 0x0000001a1b2e7208 */ /* 0x000fe40000800000 */
[----:B------:R-:W-:-:S03]  /*5670*/  FSEL R47, R47, R32, P1 ;  /* 0x000000202f2f7208 */ /* 0x000fc60000800000 */
[----:B------:R2:W0:Y:S04]  /*5680*/  SHFL.DOWN PT, R25, R46, 0x10, 0x1f ;  /* 0x0a001f002e197f89 */ /* 0x00042800000e0000 */
[----:B------:R2:W1:Y:S01]  /*5690*/  SHFL.DOWN PT, R27, R47, 0x10, 0x1f ;  /* 0x0a001f002f1b7f89 */ /* 0x00046200000e0000 */
[----:B------:R-:W-:Y:S05]  /*56a0*/  @P2 BRA `(.L_x_58) ;  /* 0x0000000000202947 */ /* 0x000fea0003800000 */
[----:B------:R-:W-:Y:S01]  /*56b0*/  ISETP.NE.AND P1, PT, R33, RZ, PT ;  /* 0x000000ff2100720c */ /* 0x000fe20003f25270 */
[----:B0-2---:R-:W-:Y:S01]  /*56c0*/  FADD.FTZ R46, R26, R25 ;  /* 0x000000191a2e7221 */ /* 0x005fe20000010000 */
[----:B-1----:R-:W-:-:S11]  /*56d0*/  FADD.FTZ R47, R32, R27 ;  /* 0x0000001b202f7221 */ /* 0x002fd60000010000 */
[----:B------:R-:W-:Y:S01]  /*56e0*/  VOTEU.ALL UP0, P1 ;  /* 0x0000000000ff7886 */ /* 0x000fe20000800000 */
[----:B------:R-:W-:-:S04]  /*56f0*/  @!P1 SHF.R.U32.HI R24, RZ, 0x2, R6 ;  /* 0x00000002ff189819 */ /* 0x000fc80000011606 */
[----:B------:R-:W-:Y:S01]  /*5700*/  @!UP0 ULEA UR5, UR7, UR6, 0x18 ;  /* 0x0000000607058291 */ /* 0x000fe2000f8ec0ff */
[----:B------:R-:W-:-:S08]  /*5710*/  @!P1 LOP3.LUT R24, R24, 0xf8, RZ, 0xc0, !PT ;  /* 0x000000f818189812 */ /* 0x000fd000078ec0ff */
[----:B------:R3:W-:Y:S03]  /*5720*/  @!P1 STS.64 [R24+UR5+0x18], R46 ;  /* 0x0000182e18009988 */ /* 0x0007e60008000a05 */
.L_x_58:
[----:B------:R-:W-:Y:S05]  /*5730*/  BSYNC.RECONVERGENT B0 ;  /* 0x0000000000007941 */ /* 0x000fea0003800200 */
.L_x_57:
[----:B------:R-:W-:Y:S06]  /*5740*/  BAR.SYNC.DEFER_BLOCKING 0x0 ;  /* 0x0000000000007b1d */ /* 0x000fec0000010000 */
[----:B------:R-:W-:Y:S04]  /*5750*/  BSSY.RECONVERGENT B0, `(.L_x_59) ;  /* 0x0000033000007945 */ /* 0x000fe80003800200 */
[----:B------:R-:W-:Y:S05]  /*5760*/  @P0 BRA `(.L_x_60) ;  /* 0x0000000000c40947 */ /* 0x000fea0003800000 */
[----:B------:R-:W-:-:S09]  /*5770*/  ULEA UR5, UR7, UR6, 0x18 ;  /* 0x0000000607057291 */ /* 0x000fd2000f8ec0ff */
[----:B01-3--:R-:W0:Y:S04]  /*5780*/  LDS.128 R24, [UR5+0x20] ;  /* 0x00002005ff187984 */ /* 0x00be280008000c00 */
[----:B------:R-:W1:Y:S01]  /*5790*/  LDS.128 R32, [UR5+0x30] ;  /* 0x00003005ff207984 */ /* 0x000e620008000c00 */
[----:B0-----:R-:W-:Y:S01]  /*57a0*/  FADD.FTZ R37, R46, R24 ;  /* 0x000000182e257221 */ /* 0x001fe20000010000 */
[----:B------:R-:W-:Y:S02]  /*57b0*/  FADD.FTZ R24, R47, R25 ;  /* 0x000000192f187221 */ /* 0x000fe40000010000 */
[----:B--2---:R-:W-:Y:S01]  /*57c0*/  LDS.64 R46, [UR5+0xb0] ;  /* 0x0000b005ff2e7984 */ /* 0x004fe20008000a00 */
[----:B------:R-:W-:Y:S01]  /*57d0*/  FADD.FTZ R37, R37, R26 ;  /* 0x0000001a25257221 */ /* 0x000fe20000010000 */
[----:B------:R-:W-:-:S03]  /*57e0*/  FADD.FTZ R24, R24, R27 ;  /* 0x0000001b18187221 */ /* 0x000fc60000010000 */
[----:B-1----:R-:W-:Y:S01]  /*57f0*/  FADD.FTZ R25, R37, R32 ;  /* 0x0000002025197221 */ /* 0x002fe20000010000 */
[----:B------:R-:W-:Y:S01]  /*5800*/  FADD.FTZ R32, R24, R33 ;  /* 0x0000002118207221 */ /* 0x000fe20000010000 */
[----:B------:R-:W0:Y:S02]  /*5810*/  LDS.128 R36, [UR5+0x40] ;  /* 0x00004005ff247984 */ /* 0x000e240008000c00 */
[----:B------:R-:W-:Y:S01]  /*5820*/  FADD.FTZ R33, R25, R34 ;  /* 0x0000002219217221 */ /* 0x000fe20000010000 */
[----:B------:R-:W-:Y:S01]  /*5830*/  FADD.FTZ R32, R32, R35 ;  /* 0x0000002320207221 */ /* 0x000fe20000010000 */
[----:B------:R-:W1:Y:S02]  /*5840*/  LDS.128 R24, [UR5+0x50] ;  /* 0x00005005ff187984 */ /* 0x000e640008000c00 */
        /* <DEDUP_REMOVED lines=8> */
[----:B------:R-:W-:Y:S01]  /*58d0*/  FADD.FTZ R24, R24, R27 ;  /* 0x0000001b18187221 */ /* 0x000fe20000010000 */
[----:B------:R-:W1:Y:S02]  /*58e0*/  LDS.128 R32, [UR5+0x70] ;  /* 0x00007005ff207984 */ /* 0x000e640008000c00 */
[----:B0-----:R-:W-:Y:S01]  /*58f0*/  FADD.FTZ R25, R25, R36 ;  /* 0x0000002419197221 */ /* 0x001fe20000010000 */
[----:B------:R-:W-:-:S03]  /*5900*/  FADD.FTZ R24, R24, R37 ;  /* 0x0000002518187221 */ /* 0x000fc60000010000 */
[----:B------:R-:W-:Y:S01]  /*5910*/  FADD.FTZ R25, R25, R38 ;  /* 0x0000002619197221 */ /* 0x000fe20000010000 */
[----:B------:R-:W-:-:S03]  /*5920*/  FADD.FTZ R24, R24, R39 ;  /* 0x0000002718187221 */ /* 0x000fc60000010000 */
[----:B-1----:R-:W-:Y:S01]  /*5930*/  FADD.FTZ R37, R25, R32 ;  /* 0x0000002019257221 */ /* 0x002fe20000010000 */
[----:B------:R-:W-:Y:S02]  /*5940*/  FADD.FTZ R32, R24, R33 ;  /* 0x0000002118207221 */ /* 0x000fe40000010000 */
[----:B------:R-:W0:Y:S01]  /*5950*/  LDS.128 R24, [UR5+0x80] ;  /* 0x00008005ff187984 */ /* 0x000e220008000c00 */
        /* <DEDUP_REMOVED lines=11> */
[----:B------:R-:W-:-:S03]  /*5a10*/  FADD.FTZ R32, R32, R39 ;  /* 0x0000002720207221 */ /* 0x000fc60000010000 */
[----:B0-----:R-:W-:Y:S01]  /*5a20*/  FADD.FTZ R33, R33, R24 ;  /* 0x0000001821217221 */ /* 0x001fe20000010000 */
[----:B------:R-:W-:-:S03]  /*5a30*/  FADD.FTZ R32, R32, R25 ;  /* 0x0000001920207221 */ /* 0x000fc60000010000 */
[----:B------:R-:W-:Y:S01]  /*5a40*/  FADD.FTZ R33, R33, R26 ;  /* 0x0000001a21217221 */ /* 0x000fe20000010000 */
[----:B------:R-:W-:-:S03]  /*5a50*/  FADD.FTZ R32, R32, R27 ;  /* 0x0000001b20207221 */ /* 0x000fc60000010000 */
[----:B------:R-:W-:Y:S01]  /*5a60*/  FADD.FTZ R46, R33, R46 ;  /* 0x0000002e212e7221 */ /* 0x000fe20000010000 */
[----:B------:R-:W-:-:S07]  /*5a70*/  FADD.FTZ R47, R32, R47 ;  /* 0x0000002f202f7221 */ /* 0x000fce0000010000 */
.L_x_60:
[----:B------:R-:W-:Y:S05]  /*5a80*/  BSYNC.RECONVERGENT B0 ;  /* 0x0000000000007941 */ /* 0x000fea0003800200 */
.L_x_59:
[----:B------:R-:W-:Y:S06]  /*5a90*/  BAR.SYNC.DEFER_BLOCKING 0x0 ;  /* 0x0000000000007b1d */ /* 0x000fec0000010000 */
[----:B------:R-:W-:Y:S04]  /*5aa0*/  BSSY.RECONVERGENT B0, `(.L_x_61) ;  /* 0x0000025000007945 */ /* 0x000fe80003800200 */
[----:B------:R-:W-:Y:S05]  /*5ab0*/  @P3 BRA `(.L_x_62) ;  /* 0x00000000008c3947 */ /* 0x000fea0003800000 */
[----:B01-3--:R-:W0:Y:S04]  /*5ac0*/  LDS.128 R24, [R45+0x500] ;  /* 0x000500002d187984 */ /* 0x00be280000000c00 */
[----:B------:R-:W1:Y:S04]  /*5ad0*/  LDS.128 R32, [R45+0xa00] ;  /* 0x000a00002d207984 */ /* 0x000e680000000c00 */
[----:B------:R-:W3:Y:S01]  /*5ae0*/  LDS.128 R36, [R45+0xf00] ;  /* 0x000f00002d247984 */ /* 0x000ee20000000c00 */
[----:B0-----:R-:W-:Y:S01]  /*5af0*/  FADD.FTZ R24, R28, R24 ;  /* 0x000000181c187221 */ /* 0x001fe20000010000 */
[----:B--2---:R-:W-:Y:S01]  /*5b00*/  FADD.FTZ R28, R29, R25 ;  /* 0x000000191d1c7221 */ /* 0x004fe20000010000 */
[----:B------:R-:W-:Y:S01]  /*5b10*/  FADD.FTZ R25, R30, R26 ;  /* 0x0000001a1e197221 */ /* 0x000fe20000010000 */
[----:B------:R-:W-:Y:S01]  /*5b20*/  FADD.FTZ R26, R31, R27 ;  /* 0x0000001b1f1a7221 */ /* 0x000fe20000010000 */
[----:B-1----:R-:W-:Y:S01]  /*5b30*/  FADD.FTZ R27, R24, R32 ;  /* 0x00000020181b7221 */ /* 0x002fe20000010000 */
[----:B------:R-:W-:Y:S01]  /*5b40*/  FADD.FTZ R28, R28, R33 ;  /* 0x000000211c1c7221 */ /* 0x000fe20000010000 */
[----:B------:R-:W-:Y:S01]  /*5b50*/  FADD.FTZ R25, R25, R34 ;  /* 0x0000002219197221 */ /* 0x000fe20000010000 */
[----:B------:R-:W-:Y:S01]  /*5b60*/  FADD.FTZ R32, R26, R35 ;  /* 0x000000231a207221 */ /* 0x000fe20000010000 */
[----:B---3--:R-:W-:Y:S01]  /*5b70*/  FADD.FTZ R33, R27, R36 ;  /* 0x000000241b217221 */ /* 0x008fe20000010000 */
[----:B------:R-:W-:Y:S01]  /*5b80*/  FADD.FTZ R34, R28, R37 ;  /* 0x000000251c227221 */ /* 0x000fe20000010000 */
[----:B------:R-:W-:Y:S01]  /*5b90*/  FADD.FTZ R37, R25, R38 ;  /* 0x0000002619257221 */ /* 0x000fe20000010000 */
[----:B------:R-:W0:Y:S01]  /*5ba0*/  LDS.128 R28, [R45+0x1400] ;  /* 0x001400002d1c7984 */ /* 0x000e220000000c00 */
[----:B------:R-:W-:-:S03]  /*5bb0*/  FADD.FTZ R32, R32, R39 ;  /* 0x0000002720207221 */ /* 0x000fc60000010000 */
[----:B------:R-:W1:Y:S01]  /*5bc0*/  LDS.128 R24, [R45+0x1900] ;  /* 0x001900002d187984 */ /* 0x000e620000000c00 */
[----:B0-----:R-:W-:Y:S01]  /*5bd0*/  FADD.FTZ R33, R33, R28 ;  /* 0x0000001c21217221 */ /* 0x001fe20000010000 */
[----:B------:R-:W-:Y:S01]  /*5be0*/  FADD.FTZ R34, R34, R29 ;  /* 0x0000001d22227221 */ /* 0x000fe20000010000 */
[----:B------:R-:W-:Y:S01]  /*5bf0*/  FADD.FTZ R37, R37, R30 ;  /* 0x0000001e25257221 */ /* 0x000fe20000010000 */
[----:B------:R-:W-:Y:S01]  /*5c00*/  FADD.FTZ R36, R32, R31 ;  /* 0x0000001f20247221 */ /* 0x000fe20000010000 */
[----:B-1----:R-:W-:Y:S01]  /*5c10*/  FADD.FTZ R39, R33, R24 ;  /* 0x0000001821277221 */ /* 0x002fe20000010000 */
[----:B------:R-:W0:Y:S01]  /*5c20*/  LDS.128 R28, [R45+0x1e00] ;  /* 0x001e00002d1c7984 */ /* 0x000e220000000c00 */
[----:B------:R-:W-:Y:S01]  /*5c30*/  FADD.FTZ R24, R34, R25 ;  /* 0x0000001922187221 */ /* 0x000fe20000010000 */
[----:B------:R-:W-:Y:S01]  /*5c40*/  FADD.FTZ R37, R37, R26 ;  /* 0x0000001a25257221 */ /* 0x000fe20000010000 */
[----:B------:R-:W-:Y:S01]  /*5c50*/  FADD.FTZ R36, R36, R27 ;  /* 0x0000001b24247221 */ /* 0x000fe20000010000 */
[----:B------:R-:W1:Y:S01]  /*5c60*/  LDS.128 R32, [R45+0x2300] ;  /* 0x002300002d207984 */ /* 0x000e620000000c00 */
[----:B0-----:R-:W-:Y:S01]  /*5c70*/  FADD.FTZ R39, R39, R28 ;  /* 0x0000001c27277221 */ /* 0x001fe20000010000 */
[----:B------:R-:W-:Y:S01]  /*5c80*/  FADD.FTZ R24, R24, R29 ;  /* 0x0000001d18187221 */ /* 0x000fe20000010000 */
[----:B------:R-:W-:Y:S01]  /*5c90*/  FADD.FTZ R37, R37, R30 ;  /* 0x0000001e25257221 */ /* 0x000fe20000010000 */
[----:B------:R-:W-:Y:S01]  /*5ca0*/  FADD.FTZ R36, R36, R31 ;  /* 0x0000001f24247221 */ /* 0x000fe20000010000 */
[----:B-1----:R-:W-:Y:S01]  /*5cb0*/  FADD.FTZ R28, R39, R32 ;  /* 0x00000020271c7221 */ /* 0x002fe20000010000 */
[----:B------:R-:W-:Y:S01]  /*5cc0*/  FADD.FTZ R29, R24, R33 ;  /* 0x00000021181d7221 */ /* 0x000fe20000010000 */
[----:B------:R-:W-:Y:S01]  /*5cd0*/  FADD.FTZ R30, R37, R34 ;  /* 0x00000022251e7221 */ /* 0x000fe20000010000 */
[----:B------:R-:W-:-:S07]  /*5ce0*/  FADD.FTZ R31, R36, R35 ;  /* 0x00000023241f7221 */ /* 0x000fce0000010000 */
.L_x_62:
[----:B------:R-:W-:Y:S05]  /*5cf0*/  BSYNC.RECONVERGENT B0 ;  /* 0x0000000000007941 */ /* 0x000fea0003800200 */
.L_x_61:
[----:B------:R-:W4:Y:S01]  /*5d00*/  LDC R38, c[0x0][0x370] ;  /* 0x0000dc00ff267b82 */ /* 0x000f220000000800 */
[----:B------:R-:W-:Y:S01]  /*5d10*/  BSSY.RECONVERGENT B0, `(.L_x_63) ;  /* 0x000001e000007945 */ /* 0x000fe20003800200 */
[----:B----4-:R-:W-:-:S03]  /*5d20*/  ISETP.GE.U32.AND P1, PT, R38, 0x2, PT ;  /* 0x000000022600780c */ /* 0x010fc60003f26070 */
[----:B------:R-:W-:Y:S10]  /*5d30*/  @P3 BRA `(.L_x_64) ;  /* 0x00000000006c3947 */ /* 0x000ff40003800000 */
[----:B0--3--:R-:W1:Y:S08]  /*5d40*/  LDC.64 R24, c[0x0][0x3f8] ;  /* 0x0000fe00ff187b82 */ /* 0x009e700000000a00 */
[----:B------:R-:W0:Y:S01]  /*5d50*/  LDC.64 R32, c[0x0][0x3d8] ;  /* 0x0000f600ff207b82 */ /* 0x000e220000000a00 */
[----:B-1----:R-:W-:Y:S01]  /*5d60*/  IMAD.WIDE.U32 R26, R24, 0x3, RZ ;  /* 0x00000003181a7825 */ /* 0x002fe200078e00ff */
[----:B------:R-:W-:-:S02]  /*5d70*/  LEA R35, R25, R25, 0x1 ;  /* 0x0000001919237211 */ /* 0x000fc400078e08ff */
[----:B------:R-:W-:Y:S02]  /*5d80*/  LEA.HI R39, P2, R25, R24, RZ, 0x1 ;  /* 0x0000001819277211 */ /* 0x000fe400078508ff */
[----:B------:R-:W-:Y:S01]  /*5d90*/  IADD3 R35, PT, PT, R27, R35, RZ ;  /* 0x000000231b237210 */ /* 0x000fe20007ffe0ff */
[----:B------:R-:W-:-:S03]  /*5da0*/  IMAD R27, R62, 0x50, R6 ;  /* 0x000000503e1b7824 */ /* 0x000fc600078e0206 */
[----:B------:R-:W-:Y:S01]  /*5db0*/  LEA.HI R34, P3, R35, R26, RZ, 0x1 ;  /* 0x0000001a23227211 */ /* 0x000fe200078708ff */
[----:B0-----:R-:W-:Y:S01]  /*5dc0*/  IMAD.WIDE R26, R27, 0x4, R32 ;  /* 0x000000041b1a7825 */ /* 0x001fe200078e0220 */
[----:B------:R-:W-:Y:S02]  /*5dd0*/  IADD3.X R32, PT, PT, RZ, R25, RZ, P2, !PT ;  /* 0x00000019ff207210 */ /* 0x000fe400017fe4ff */
[----:B------:R-:W-:Y:S02]  /*5de0*/  IADD3.X R37, PT, PT, RZ, R35, RZ, P3, !PT ;  /* 0x00000023ff257210 */ /* 0x000fe40001ffe4ff */
[C---:B------:R-:W-:Y:S01]  /*5df0*/  SHF.L.U64.HI R33, R39.reuse, 0x1, R32 ;  /* 0x0000000127217819 */ /* 0x040fe20000010220 */
[----:B------:R4:W-:Y:S01]  /*5e00*/  REDG.E.ADD.F32.FTZ.RN.STRONG.GPU desc[UR10][R26.64], R28 ;  /* 0x0000001c1a0079a6 */ /* 0x0009e2000c12f30a */
[----:B------:R-:W-:Y:S02]  /*5e10*/  SHF.L.U32 R39, R39, 0x1, RZ ;  /* 0x0000000127277819 */ /* 0x000fe400000006ff */
[----:B------:R-:W-:-:S02]  /*5e20*/  SHF.L.U32 R35, R34, 0x1, RZ ;  /* 0x0000000122237819 */ /* 0x000fc400000006ff */
[----:B------:R-:W-:Y:S02]  /*5e30*/  LOP3.LUT R39, R39, 0xfffffffc, RZ, 0xc0, !PT ;  /* 0xfffffffc27277812 */ /* 0x000fe400078ec0ff */
[----:B------:R-:W-:Y:S02]  /*5e40*/  LOP3.LUT R35, R35, 0xfffffffc, RZ, 0xc0, !PT ;  /* 0xfffffffc23237812 */ /* 0x000fe400078ec0ff */
[----:B------:R-:W-:Y:S02]  /*5e50*/  IADD3 R32, P2, PT, R26, R39, RZ ;  /* 0x000000271a207210 */ /* 0x000fe40007f5e0ff */
[----:B------:R-:W-:Y:S02]  /*5e60*/  SHF.L.U64.HI R37, R34, 0x1, R37 ;  /* 0x0000000122257819 */ /* 0x000fe40000010225 */
[----:B------:R-:W-:Y:S02]  /*5e70*/  IADD3.X R33, PT, PT, R27, R33, RZ, P2, !PT ;  /* 0x000000211b217210 */ /* 0x000fe400017fe4ff */
[----:B------:R-:W-:-:S02]  /*5e80*/  LEA R34, P2, R24, R26, 0x2 ;  /* 0x0000001a18227211 */ /* 0x000fc400078410ff */
[----:B------:R-:W-:Y:S01]  /*5e90*/  IADD3 R36, P3, PT, R26, R35, RZ ;  /* 0x000000231a247210 */ /* 0x000fe20007f7e0ff */
[----:B------:R4:W-:Y:S01]  /*5ea0*/  REDG.E.ADD.F32.FTZ.RN.STRONG.GPU desc[UR10][R32.64], R29 ;  /* 0x0000001d200079a6 */ /* 0x0009e2000c12f30a */
[----:B------:R-:W-:Y:S02]  /*5eb0*/  LEA.HI.X R35, R24, R27, R25, 0x2, P2 ;  /* 0x0000001b18237211 */ /* 0x000fe400010f1419 */
[----:B------:R-:W-:-:S03]  /*5ec0*/  IADD3.X R37, PT, PT, R27, R37, RZ, P3, !PT ;  /* 0x000000251b257210 */ /* 0x000fc60001ffe4ff */
[----:B------:R4:W-:Y:S04]  /*5ed0*/  REDG.E.ADD.F32.FTZ.RN.STRONG.GPU desc[UR10][R34.64], R30 ;  /* 0x0000001e220079a6 */ /* 0x0009e8000c12f30a */
[----:B------:R4:W-:Y:S02]  /*5ee0*/  REDG.E.ADD.F32.FTZ.RN.STRONG.GPU desc[UR10][R36.64], R31 ;  /* 0x0000001f240079a6 */ /* 0x0009e4000c12f30a */
.L_x_64:
[----:B------:R-:W-:Y:S05]  /*5ef0*/  BSYNC.RECONVERGENT B0 ;  /* 0x0000000000007941 */ /* 0x000fea0003800200 */
.L_x_63:
[----:B------:R-:W-:Y:S05]  /*5f00*/  @!P1 BRA `(.L_x_65) ;  /* 0x0000001400089947 */ /* 0x000fea0003800000 */
[----:B------:R-:W-:Y:S05]  /*5f10*/  @P0 BRA `(.L_x_66) ;  /* 0x0000000000880947 */ /* 0x000fea0003800000 */
[----:B----4-:R-:W4:Y:S01]  /*5f20*/  LDC R32, c[0x0][0x374] ;  /* 0x0000dd00ff207b82 */ /* 0x010f220000000800 */
[----:B------:R-:W5:Y:S01]  /*5f30*/  S2R R33, SR_CTAID.Y ;  /* 0x0000000000217919 */ /* 0x000f620000002600 */
[----:B--2---:R-:W-:-:S06]  /*5f40*/  LOP3.LUT R29, R5, 0x1, RZ, 0xc0, !PT ;  /* 0x00000001051d7812 */ /* 0x004fcc00078ec0ff */
[----:B------:R-:W2:Y:S08]  /*5f50*/  LDC R28, c[0x0][0x370] ;  /* 0x0000dc00ff1c7b82 */ /* 0x000eb00000000800 */
[----:B0--3--:R-:W0:Y:S08]  /*5f60*/  LDC.64 R24, c[0x0][0x3c8] ;  /* 0x0000f200ff187b82 */ /* 0x009e300000000a00 */
[----:B-1----:R-:W1:Y:S01]  /*5f70*/  LDC.64 R26, c[0x0][0x3d0] ;  /* 0x0000f400ff1a7b82 */ /* 0x002e620000000a00 */
[----:B----4-:R-:W-:-:S04]  /*5f80*/  IMAD R29, R29, R32, RZ ;  /* 0x000000201d1d7224 */ /* 0x010fc800078e02ff */
[C---:B--2---:R-:W-:Y:S01]  /*5f90*/  IMAD R30, R29.reuse, R28, RZ ;  /* 0x0000001c1d1e7224 */ /* 0x044fe200078e02ff */
[----:B-----5:R-:W-:-:S04]  /*5fa0*/  IADD3 R29, PT, PT, R29, R33, RZ ;  /* 0x000000211d1d7210 */ /* 0x020fc80007ffe0ff */
[----:B------:R-:W-:Y:S02]  /*5fb0*/  SHF.L.U32 R31, R30, 0x1, RZ ;  /* 0x000000011e1f7819 */ /* 0x000fe400000006ff */
[----:B------:R-:W-:Y:S01]  /*5fc0*/  LOP3.LUT P0, R30, R5, 0x2, RZ, 0xc0, !PT ;  /* 0x00000002051e7812 */ /* 0x000fe2000780c0ff */
[----:B0-----:R-:W-:-:S03]  /*5fd0*/  IMAD.WIDE.U32 R24, R29, 0x4, R24 ;  /* 0x000000041d187825 */ /* 0x001fc600078e0018 */
[----:B------:R-:W-:-:S04]  /*5fe0*/  SEL R29, R28, RZ, !P0 ;  /* 0x000000ff1c1d7207 */ /* 0x000fc80004000000 */
[----:B------:R-:W-:Y:S01]  /*5ff0*/  ISETP.NE.AND P0, PT, R29, -0x1, PT ;  /* 0xffffffff1d00780c */ /* 0x000fe20003f05270 */
[----:B-1----:R-:W-:-:S04]  /*6000*/  IMAD.WIDE R26, R31, 0x4, R26 ;  /* 0x000000041f1a7825 */ /* 0x002fc800078e021a */
[----:B------:R-:W-:-:S04]  /*6010*/  IMAD R31, R32, UR8, R33 ;  /* 0x00000008201f7c24 */ /* 0x000fc8000f8e0221 */
        /* <DEDUP_REMOVED lines=8> */
[----:B------:R-:W1:Y:S01]  /*60a0*/  LDC R30, c[0x0][0x2f8] ;  /* 0x0000be00ff1e7b82 */ /* 0x000e620000000800 */
[----:B0-----:R-:W-:-:S07]  /*60b0*/  MOV R26, 0xffffffff ;  /* 0xffffffff001a7802 */ /* 0x001fce0000000f00 */
.L_x_67:
[----:B------:R-:W2:Y:S04]  /*60c0*/  LDG.E.STRONG.GPU R28, desc[UR10][R24.64] ;  /* 0x0000000a181c7981 */ /* 0x000ea8000c1ef900 */
[----:B--2---:R-:W-:Y:S01]  /*60d0*/  CCTL.IVALL ;  /* 0x00000000ff00798f */ /* 0x004fe20002000000 */
[----:B-1----:R-:W-:Y:S01]  /*60e0*/  IADD3 R27, PT, PT, R30, -R30, RZ ;  /* 0x8000001e1e1b7210 */ /* 0x002fe20007ffe0ff */
[----:B------:R-:W-:Y:S05]  /*60f0*/  YIELD ;  /* 0x0000000000007946 */ /* 0x000fea0003800000 */
[----:B------:R-:W-:-:S13]  /*6100*/  ISETP.EQ.AND P0, PT, R27, RZ, PT ;  /* 0x000000ff1b00720c */ /* 0x000fda0003f02270 */
[----:B------:R-:W-:-:S04]  /*6110*/  @P0 MOV R26, R28 ;  /* 0x0000001c001a0202 */ /* 0x000fc80000000f00 */
[----:B------:R-:W-:-:S13]  /*6120*/  ISETP.NE.AND P0, PT, R26, R29, PT ;  /* 0x0000001d1a00720c */ /* 0x000fda0003f05270 */
[----:B------:R-:W-:Y:S05]  /*6130*/  @P0 BRA `(.L_x_67) ;  /* 0xfffffffc00e00947 */ /* 0x000fea000383ffff */
.L_x_66:
[----:B------:R-:W-:Y:S05]  /*6140*/  WARPSYNC.ALL ;  /* 0x0000000000007948 */ /* 0x000fea0003800000 */
[----:B------:R-:W-:Y:S01]  /*6150*/  ISETP.GE.U32.AND P0, PT, R38, 0x8, PT ;  /* 0x000000082600780c */ /* 0x000fe20003f06070 */
[----:B------:R-:W-:Y:S01]  /*6160*/  BAR.SYNC.DEFER_BLOCKING 0x0 ;  /* 0x0000000000007b1d */ /* 0x000fe20000010000 */
[----:B----4-:R-:W-:-:S11]  /*6170*/  HFMA2 R32, -RZ, RZ, 0, 0 ;  /* 0x00000000ff207431 */ /* 0x010fd600000001ff */
[----:B------:R-:W-:Y:S05]  /*6180*/  @!P0 BRA `(.L_x_68) ;  /* 0x0000000800788947 */ /* 0x000fea0003800000 */
[----:B------:R-:W4:Y:S01]  /*6190*/  S2UR UR5, SR_CTAID.Y ;  /* 0x00000000000579c3 */ /* 0x000f220000002600 */
[----:B------:R-:W0:Y:S01]  /*61a0*/  S2R R38, SR_TID.X ;  /* 0x0000000000267919 */ /* 0x000e220000002100 */
[----:B------:R-:W4:Y:S01]  /*61b0*/  LDCU UR6, c[0x0][0x374] ;  /* 0x00006e80ff0677ac */ /* 0x000f220008000800 */
[----:B------:R-:W-:Y:S01]  /*61c0*/  MOV R36, RZ ;  /* 0x000000ff00247202 */ /* 0x000fe20000000f00 */
[----:B------:R-:W-:-:S04]  /*61d0*/  UIADD3 UR20, UPT, UPT, -UR8, URZ, URZ ;  /* 0x000000ff08147290 */ /* 0x000fc8000fffe1ff */
[----:B------:R-:W0:Y:S01]  /*61e0*/  S2UR UR9, SR_CTAID.X ;  /* 0x00000000000979c3 */ /* 0x000e220000002500 */
[----:B----4-:R-:W-:Y:S02]  /*61f0*/  UIMAD UR14, UR6, 0x3, UR5 ;  /* 0x00000003060e78a4 */ /* 0x010fe4000f8e0205 */
[----:B------:R-:W-:Y:S02]  /*6200*/  ULEA UR15, UR6, UR5, 0x1 ;  /* 0x00000005060f7291 */ /* 0x000fe4000f8e08ff */
[----:B------:R-:W-:Y:S02]  /*6210*/  UIMAD UR16, UR6, 0x6, UR5 ;  /* 0x00000006061078a4 */ /* 0x000fe4000f8e0205 */
[----:B------:R-:W-:Y:S02]  /*6220*/  ULEA UR17, UR6, UR5, 0x2 ;  /* 0x0000000506117291 */ /* 0x000fe4000f8e10ff */
[----:B------:R-:W-:Y:S02]  /*6230*/  UIMAD UR18, UR6, 0x7, UR5 ;  /* 0x00000007061278a4 */ /* 0x000fe4000f8e0205 */
[----:B------:R-:W-:-:S02]  /*6240*/  UIMAD UR19, UR6, 0x5, UR5 ;  /* 0x00000005061378a4 */ /* 0x000fc4000f8e0205 */
[----:B0-----:R-:W-:-:S12]  /*6250*/  UIADD3 UR6, UPT, UPT, UR5, UR6, URZ ;  /* 0x0000000605067290 */ /* 0x001fd8000fffe0ff */
.L_x_69:
[----:B------:R-:W-:Y:S01]  /*6260*/  ISETP.NE.AND P5, PT, RZ, UR20, PT ;  /* 0x00000014ff007c0c */ /* 0x000fe2000bfa5270 */
[----:B------:R-:W-:-:S03]  /*6270*/  UMOV UR8, UR9 ;  /* 0x0000000900087c82 */ /* 0x000fc60008000000 */
[----:B------:R-:W-:Y:S02]  /*6280*/  ISETP.NE.OR P5, PT, R6, RZ, !P5 ;  /* 0x000000ff0600720c */ /* 0x000fe40006fa5670 */
[----:B------:R-:W-:-:S04]  /*6290*/  IADD3 R6, PT, PT, R36, 0x1, RZ ;  /* 0x0000000124067810 */ /* 0x000fc80007ffe0ff */
[----:B------:R-:W-:Y:S02]  /*62a0*/  ISETP.NE.AND P6, PT, R6, UR8, PT ;  /* 0x0000000806007c0c */ /* 0x000fe4000bfc5270 */
[----:B------:R-:W-:-:S04]  /*62b0*/  MOV R6, R38 ;  /* 0x0000002600067202 */ /* 0x000fc80000000f00 */
[----:B------:R-:W-:Y:S01]  /*62c0*/  ISETP.NE.OR P6, PT, R6, RZ, !P6 ;  /* 0x000000ff0600720c */ /* 0x000fe200077c5670 */
[----:B------:R-:W0:Y:S01]  /*62d0*/  @!P5 LDC R26, c[0x0][0x374] ;  /* 0x0000dd00ff1adb82 */ /* 0x000e220000000800 */
[----:B-1----:R-:W-:-:S07]  /*62e0*/  @!P5 LOP3.LUT R27, R5, 0x1, RZ, 0xc0, !PT ;  /* 0x00000001051bd812 */ /* 0x002fce00078ec0ff */
[----:B--2---:R-:W1:Y:S04]  /*62f0*/  @!P5 LDC R29, c[0x0][0x370] ;  /* 0x0000dc00ff1ddb82 */ /* 0x004e680000000800 */
[----:B------:R-:W-:-:S04]  /*6300*/  @!P6 LOP3.LUT R30, R5, 0x1, RZ, 0xc0, !PT ;  /* 0x00000001051ee812 */ /* 0x000fc800078ec0ff */
[----:B---3--:R-:W2:Y:S08]  /*6310*/  @!P5 LDC.64 R24, c[0x0][0x3d0] ;  /* 0x0000f400ff18db82 */ /* 0x008eb00000000a00 */
[----:B------:R-:W3:Y:S01]  /*6320*/  @!P6 LDC R31, c[0x0][0x374] ;  /* 0x0000dd00ff1feb82 */ /* 0x000ee20000000800 */
[----:B0-----:R-:W-:-:S07]  /*6330*/  @!P5 IMAD R26, R27, R26, RZ ;  /* 0x0000001a1b1ad224 */ /* 0x001fce00078e02ff */
[----:B------:R-:W0:Y:S01]  /*6340*/  @!P6 LDC R28, c[0x0][0x370] ;  /* 0x0000dc00ff1ceb82 */ /* 0x000e220000000800 */
[----:B-1----:R-:W-:-:S05]  /*6350*/  @!P5 IMAD R29, R26, R29, RZ ;  /* 0x0000001d1a1dd224 */ /* 0x002fca00078e02ff */
[----:B------:R-:W-:Y:S02]  /*6360*/  @!P5 SHF.L.U32 R29, R29, 0x1, RZ ;  /* 0x000000011d1dd819 */ /* 0x000fe400000006ff */
[----:B------:R-:W1:Y:S03]  /*6370*/  @!P6 LDC.64 R26, c[0x0][0x3d0] ;  /* 0x0000f400ff1aeb82 */ /* 0x000e660000000a00 */
[----:B--2---:R-:W-:Y:S01]  /*6380*/  @!P5 IMAD.WIDE R24, R29, 0x4, R24 ;  /* 0x000000041d18d825 */ /* 0x004fe200078e0218 */
[----:B------:R-:W-:-:S03]  /*6390*/  MOV R29, UR5 ;  /* 0x00000005001d7c02 */ /* 0x000fc60008000f00 */
[----:B---3--:R-:W-:Y:S02]  /*63a0*/  @!P6 IMAD R31, R30, R31, RZ ;  /* 0x0000001f1e1fe224 */ /* 0x008fe400078e02ff */
[----:B------:R-:W-:-:S04]  /*63b0*/  @!P5 IMAD.WIDE.U32 R24, R29, 0x8, R24 ;  /* 0x000000081d18d825 */ /* 0x000fc800078e0018 */
[----:B0-----:R-:W-:Y:S02]  /*63c0*/  @!P6 IMAD R28, R31, R28, RZ ;  /* 0x0000001c1f1ce224 */ /* 0x001fe400078e02ff */
[----:B------:R-:W2:Y:S03]  /*63d0*/  @!P5 LDG.E.64 R24, desc[UR10][R24.64] ;  /* 0x0000000a1818d981 */ /* 0x000ea6000c1e1b00 */
[----:B------:R-:W-:-:S05]  /*63e0*/  @!P6 SHF.L.U32 R29, R28, 0x1, RZ ;  /* 0x000000011c1de819 */ /* 0x000fca00000006ff */
[----:B-1----:R-:W-:Y:S01]  /*63f0*/  @!P6 IMAD.WIDE R26, R29, 0x4, R26 ;  /* 0x000000041d1ae825 */ /* 0x002fe200078e021a */
[----:B------:R-:W-:-:S05]  /*6400*/  MOV R29, UR6 ;  /* 0x00000006001d7c02 */ /* 0x000fca0008000f00 */
[----:B------:R-:W-:-:S06]  /*6410*/  @!P6 IMAD.WIDE.U32 R26, R29, 0x8, R26 ;  /* 0x000000081d1ae825 */ /* 0x000fcc00078e001a */
[----:B------:R-:W3:Y:S01]  /*6420*/  @!P6 LDG.E.64 R26, desc[UR10][R26.64] ;  /* 0x0000000a1a1ae981 */ /* 0x000ee2000c1e1b00 */
[----:B------:R-:W-:-:S04]  /*6430*/  IADD3 R28, PT, PT, R36, 0x2, RZ ;  /* 0x00000002241c7810 */ /* 0x000fc80007ffe0ff */
[----:B------:R-:W-:Y:S02]  /*6440*/  ISETP.NE.AND P4, PT, R28, UR8, PT ;  /* 0x000000081c007c0c */ /* 0x000fe4000bf85270 */
[----:B------:R-:W-:Y:S02]  /*6450*/  IADD3 R28, PT, PT, R36, 0x3, RZ ;  /* 0x00000003241c7810 */ /* 0x000fe40007ffe0ff */
[----:B------:R-:W-:Y:S02]  /*6460*/  ISETP.NE.OR P4, PT, R6, RZ, !P4 ;  /* 0x000000ff0600720c */ /* 0x000fe40006785670 */
[----:B------:R-:W-:-:S04]  /*6470*/  ISETP.NE.AND P3, PT, R28, UR8, PT ;  /* 0x000000081c007c0c */ /* 0x000fc8000bf65270 */
[----:B------:R-:W-:Y:S02]  /*6480*/  ISETP.NE.OR P3, PT, R6, RZ, !P3 ;  /* 0x000000ff0600720c */ /* 0x000fe40005f65670 */
[----:B------:R-:W-:-:S05]  /*6490*/  IADD3 R28, PT, PT, R36, 0x4, RZ ;  /* 0x00000004241c7810 */ /* 0x000fca0007ffe0ff */
[----:B------:R-:W0:Y:S01]  /*64a0*/  @!P4 LDC R35, c[0x0][0x374] ;  /* 0x0000dd00ff23cb82 */ /* 0x000e220000000800 */
[----:B------:R-:W-:Y:S02]  /*64b0*/  IADD3 R31, PT, PT, R36, 0x5, RZ ;  /* 0x00000005241f7810 */ /* 0x000fe40007ffe0ff */
[----:B------:R-:W-:Y:S02]  /*64c0*/  ISETP.NE.AND P2, PT, R28, UR8, PT ;  /* 0x000000081c007c0c */ /* 0x000fe4000bf45270 */
[----:B------:R-:W-:-:S03]  /*64d0*/  ISETP.NE.AND P1, PT, R31, UR8, PT ;  /* 0x000000081f007c0c */ /* 0x000fc6000bf25270 */
[----:B------:R-:W1:Y:S01]  /*64e0*/  @!P4 LDC R30, c[0x0][0x370] ;  /* 0x0000dc00ff1ecb82 */ /* 0x000e620000000800 */
[----:B------:R-:W-:-:S07]  /*64f0*/  ISETP.NE.OR P2, PT, R6, RZ, !P2 ;  /* 0x000000ff0600720c */ /* 0x000fce0005745670 */
[----:B------:R-:W4:Y:S01]  /*6500*/  @!P3 LDC R29, c[0x0][0x374] ;  /* 0x0000dd00ff1dbb82 */ /* 0x000f220000000800 */
[----:B------:R-:W-:Y:S02]  /*6510*/  ISETP.NE.OR P1, PT, R6, RZ, !P1 ;  /* 0x000000ff0600720c */ /* 0x000fe40004f25670 */
[C---:B------:R-:W-:Y:S02]  /*6520*/  @!P4 LOP3.LUT R28, R5.reuse, 0x1, RZ, 0xc0, !PT ;  /* 0x00000001051cc812 */ /* 0x040fe400078ec0ff */
[----:B------:R-:W-:-:S03]  /*6530*/  @!P3 LOP3.LUT R34, R5, 0x1, RZ, 0xc0, !PT ;  /* 0x000000010522b812 */ /* 0x000fc600078ec0ff */
[----:B------:R-:W5:Y:S01]  /*6540*/  @!P3 LDC R33, c[0x0][0x370] ;  /* 0x0000dc00ff21bb82 */ /* 0x000f620000000800 */
[----:B0-----:R-:W-:Y:S01]  /*6550*/  @!P4 IMAD R35, R28, R35, RZ ;  /* 0x000000231c23c224 */ /* 0x001fe200078e02ff */
[----:B------:R-:W-:-:S06]  /*6560*/  IADD3 R37, PT, PT, R36, 0x6, RZ ;  /* 0x0000000624257810 */ /* 0x000fcc0007ffe0ff */
[----:B------:R-:W0:Y:S08]  /*6570*/  @!P2 LDC R32, c[0x0][0x374] ;  /* 0x0000dd00ff20ab82 */ /* 0x000e300000000800 */
[----:B------:R-:W5:Y:S01]  /*6580*/  @!P2 LDC R28, c[0x0][0x370] ;  /* 0x0000dc00ff1cab82 */ /* 0x000f620000000800 */
[----:B----4-:R-:W-:-:S07]  /*6590*/  @!P3 IMAD R34, R34, R29, RZ ;  /* 0x0000001d2222b224 */ /* 0x010fce00078e02ff */
[----:B------:R-:W4:Y:S01]  /*65a0*/  @!P1 LDC R31, c[0x0][0x374] ;  /* 0x0000dd00ff1f9b82 */ /* 0x000f220000000800 */
[----:B------:R-:W-:-:S07]  /*65b0*/  ISETP.NE.AND P0, PT, R37, UR8, PT ;  /* 0x0000000825007c0c */ /* 0x000fce000bf05270 */
[----:B------:R-:W4:Y:S01]  /*65c0*/  @!P1 LDC R29, c[0x0][0x370] ;  /* 0x0000dc00ff1d9b82 */ /* 0x000f220000000800 */
[----:B------:R-:W-:Y:S01]  /*65d0*/  ISETP.NE.OR P0, PT, R6, RZ, !P0 ;  /* 0x000000ff0600720c */ /* 0x000fe20004705670 */
[----:B-1----:R-:W-:Y:S01]  /*65e0*/  @!P4 IMAD R30, R35, R30, RZ ;  /* 0x0000001e231ec224 */ /* 0x002fe200078e02ff */
[----:B------:R-:W-:-:S05]  /*65f0*/  @!P2 LOP3.LUT R35, R5, 0x1, RZ, 0xc0, !PT ;  /* 0x000000010523a812 */ /* 0x000fca00078ec0ff */
[----:B0-----:R-:W-:-:S04]  /*6600*/  @!P2 IMAD R35, R35, R32, RZ ;  /* 0x000000202323a224 */ /* 0x001fc800078e02ff */
[----:B-----5:R-:W-:Y:S02]  /*6610*/  @!P2 IMAD R28, R35, R28, RZ ;  /* 0x0000001c231ca224 */ /* 0x020fe400078e02ff */
[----:B------:R-:W-:-:S03]  /*6620*/  @!P3 IMAD R33, R34, R33, RZ ;  /* 0x000000212221b224 */ /* 0x000fc600078e02ff */
[----:B------:R-:W-:Y:S02]  /*6630*/  @!P2 SHF.L.U32 R39, R28, 0x1, RZ ;  /* 0x000000011c27a819 */ /* 0x000fe400000006ff */
[----:B------:R-:W-:Y:S01]  /*6640*/  @!P3 SHF.L.U32 R33, R33, 0x1, RZ ;  /* 0x000000012121b819 */ /* 0x000fe200000006ff */
[----:B--2---:R-:W-:Y:S01]  /*6650*/  @!P5 FADD.FTZ R46, R46, R24 ;  /* 0x000000182e2ed221 */ /* 0x004fe20000010000 */
[----:B------:R-:W-:-:S05]  /*6660*/  @!P1 LOP3.LUT R24, R5, 0x1, RZ, 0xc0, !PT ;  /* 0x0000000105189812 */ /* 0x000fca00078ec0ff */
[----:B----4-:R-:W-:Y:S02]  /*6670*/  @!P1 IMAD R24, R24, R31, RZ ;  /* 0x0000001f18189224 */ /* 0x010fe400078e02ff */
[----:B------:R-:W0:Y:S01]  /*6680*/  @!P0 LDC R31, c[0x0][0x374] ;  /* 0x0000dd00ff1f8b82 */ /* 0x000e220000000800 */
[----:B------:R-:W-:Y:S01]  /*6690*/  @!P5 FADD.FTZ R47, R47, R25 ;  /* 0x000000192f2fd221 */ /* 0x000fe20000010000 */
[----:B------:R-:W-:-:S06]  /*66a0*/  @!P1 IMAD R29, R24, R29, RZ ;  /* 0x0000001d181d9224 */ /* 0x000fcc00078e02ff */
[----:B------:R-:W1:Y:S01]  /*66b0*/  @!P4 LDC.64 R24, c[0x0][0x3d0] ;  /* 0x0000f400ff18cb82 */ /* 0x000e620000000a00 */
[----:B---3--:R-:W-:Y:S01]  /*66c0*/  @!P6 FADD.FTZ R46, R46, R26 ;  /* 0x0000001a2e2ee221 */ /* 0x008fe20000010000 */
[----:B------:R-:W-:-:S06]  /*66d0*/  IADD3 R26, PT, PT, R36, 0x7, RZ ;  /* 0x00000007241a7810 */ /* 0x000fcc0007ffe0ff */
[----:B------:R-:W2:Y:S01]  /*66e0*/  @!P0 LDC R32, c[0x0][0x370] ;  /* 0x0000dc00ff208b82 */ /* 0x000ea20000000800 */
[----:B------:R-:W-:Y:S02]  /*66f0*/  ISETP.NE.AND P5, PT, R26, UR8, PT ;  /* 0x000000081a007c0c */ /* 0x000fe4000bfa5270 */
[----:B------:R-:W-:-:S05]  /*6700*/  @!P0 LOP3.LUT R26, R5, 0x1, RZ, 0xc0, !PT ;  /* 0x00000001051a8812 */ /* 0x000fca00078ec0ff */
[----:B0-----:R-:W-:Y:S01]  /*6710*/  @!P0 IMAD R35, R26, R31, RZ ;  /* 0x0000001f1a238224 */ /* 0x001fe200078e02ff */
[----:B------:R-:W-:Y:S02]  /*6720*/  @!P4 SHF.L.U32 R31, R30, 0x1, RZ ;  /* 0x000000011e1fc819 */ /* 0x000fe400000006ff */
[----:B------:R-:W-:-:S03]  /*6730*/  ISETP.NE.OR P5, PT, R6, RZ, !P5 ;  /* 0x000000ff0600720c */ /* 0x000fc60006fa5670 */
[----:B-1----:R-:W-:Y:S01]  /*6740*/  @!P4 IMAD.WIDE R24, R31, 0x4, R24 ;  /* 0x000000041f18c825 */ /* 0x002fe200078e0218 */
[----:B------:R-:W-:-:S03]  /*6750*/  MOV R31, UR15 ;  /* 0x0000000f001f7c02 */ /* 0x000fc60008000f00 */
[----:B------:R-:W-:Y:S02]  /*6760*/  @!P6 FADD.FTZ R47, R47, R27 ;  /* 0x0000001b2f2fe221 */ /* 0x000fe40000010000 */
[----:B------:R-:W0:Y:S01]  /*6770*/  @!P3 LDC.64 R26, c[0x0][0x3d0] ;  /* 0x0000f400ff1abb82 */ /* 0x000e220000000a00 */
[----:B------:R-:W-:-:S04]  /*6780*/  @!P4 IMAD.WIDE.U32 R24, R31, 0x8, R24 ;  /* 0x000000081f18c825 */ /* 0x000fc800078e0018 */
[----:B--2---:R-:W-:-:S03]  /*6790*/  @!P0 IMAD R32, R35, R32, RZ ;  /* 0x0000002023208224 */ /* 0x004fc600078e02ff */
[----:B------:R-:W1:Y:S01]  /*67a0*/  @!P2 LDC.64 R30, c[0x0][0x3d0] ;  /* 0x0000f400ff1eab82 */ /* 0x000e620000000a00 */
[----:B------:R-:W-:Y:S01]  /*67b0*/  @!P1 SHF.L.U32 R29, R29, 0x1, RZ ;  /* 0x000000011d1d9819 */ /* 0x000fe200000006ff */
[----:B------:R-:W2:Y:S06]  /*67c0*/  @!P4 LDG.E.64 R24, desc[UR10][R24.64] ;  /* 0x0000000a1818c981 */ /* 0x000eac000c1e1b00 */
[----:B------:R-:W3:Y:S08]  /*67d0*/  @!P1 LDC.64 R34, c[0x0][0x3d0] ;  /* 0x0000f400ff229b82 */ /* 0x000ef00000000a00 */
[----:B------:R-:W4:Y:S01]  /*67e0*/  @!P5 LDC R37, c[0x0][0x374] ;  /* 0x0000dd00ff25db82 */ /* 0x000f220000000800 */
[----:B0-----:R-:W-:Y:S01]  /*67f0*/  @!P3 IMAD.WIDE R26, R33, 0x4, R26 ;  /* 0x00000004211ab825 */ /* 0x001fe200078e021a */
[----:B------:R-:W-:-:S02]  /*6800*/  MOV R33, UR14 ;  /* 0x0000000e00217c02 */ /* 0x000fc40008000f00 */
[----:B------:R-:W-:Y:S01]  /*6810*/  @!P5 LOP3.LUT R28, R5, 0x1, RZ, 0xc0, !PT ;  /* 0x00000001051cd812 */ /* 0x000fe200078ec0ff */
[----:B-1----:R-:W-:-:S04]  /*6820*/  @!P2 IMAD.WIDE R30, R39, 0x4, R30 ;  /* 0x00000004271ea825 */ /* 0x002fc800078e021e */
[----:B---3--:R-:W-:Y:S01]  /*6830*/  @!P1 IMAD.WIDE R34, R29, 0x4, R34 ;  /* 0x000000041d229825 */ /* 0x008fe200078e0222 */
[----:B------:R-:W-:-:S03]  /*6840*/  MOV R29, UR17 ;  /* 0x00000011001d7c02 */ /* 0x000fc60008000f00 */
[----:B------:R-:W-:Y:S01]  /*6850*/  @!P3 IMAD.WIDE.U32 R26, R33, 0x8, R26 ;  /* 0x00000008211ab825 */ /* 0x000fe200078e001a */
[----:B------:R-:W0:Y:S03]  /*6860*/  @!P5 LDC R62, c[0x0][0x370] ;  /* 0x0000dc00ff3edb82 */ /* 0x000e260000000800 */
[----:B----4-:R-:W-:Y:S02]  /*6870*/  @!P5 IMAD R33, R28, R37, RZ ;  /* 0x000000251c21d224 */ /* 0x010fe400078e02ff */
[----:B------:R-:W-:Y:S01]  /*6880*/  @!P2 IMAD.WIDE.U32 R30, R29, 0x8, R30 ;  /* 0x000000081d1ea825 */ /* 0x000fe200078e001e */
[----:B------:R-:W3:Y:S02]  /*6890*/  @!P3 LDG.E.64 R26, desc[UR10][R26.64] ;  /* 0x0000000a1a1ab981 */ /* 0x000ee4000c1e1b00 */
[----:B------:R-:W1:Y:S01]  /*68a0*/  @!P0 LDC.64 R28, c[0x0][0x3d0] ;  /* 0x0000f400ff1c8b82 */ /* 0x000e620000000a00 */
[----:B------:R-:W-:-:S02]  /*68b0*/  MOV R37, UR19 ;  /* 0x0000001300257c02 */ /* 0x000fc40008000f00 */
[----:B------:R-:W4:Y:S03]  /*68c0*/  @!P2 LDG.E.64 R30, desc[UR10][R30.64] ;  /* 0x0000000a1e1ea981 */ /* 0x000f26000c1e1b00 */
[----:B------:R-:W-:Y:S01]  /*68d0*/  @!P1 IMAD.WIDE.U32 R34, R37, 0x8, R34 ;  /* 0x0000000825229825 */ /* 0x000fe200078e0022 */
[----:B------:R-:W-:Y:S02]  /*68e0*/  @!P0 SHF.L.U32 R37, R32, 0x1, RZ ;  /* 0x0000000120258819 */ /* 0x000fe400000006ff */
[----:B------:R-:W-:-:S03]  /*68f0*/  MOV R39, UR16 ;  /* 0x0000001000277c02 */ /* 0x000fc60008000f00 */
[----:B------:R-:W5:Y:S01]  /*6900*/  @!P1 LDG.E.64 R34, desc[UR10][R34.64] ;  /* 0x0000000a22229981 */ /* 0x000f62000c1e1b00 */
[----:B-1----:R-:W-:-:S04]  /*6910*/  @!P0 IMAD.WIDE R28, R37, 0x4, R28 ;  /* 0x00000004251c8825 */ /* 0x002fc800078e021c */
[----:B0-----:R-:W-:Y:S02]  /*6920*/  @!P5 IMAD R37, R33, R62, RZ ;  /* 0x0000003e2125d224 */ /* 0x001fe400078e02ff */
[----:B------:R-:W0:Y:S03]  /*6930*/  @!P5 LDC.64 R32, c[0x0][0x3d0] ;  /* 0x0000f400ff20db82 */ /* 0x000e260000000a00 */
[----:B------:R-:W-:Y:S01]  /*6940*/  @!P5 SHF.L.U32 R37, R37, 0x1, RZ ;  /* 0x000000012525d819 */ /* 0x000fe200000006ff */
[----:B------:R-:W-:-:S06]  /*6950*/  @!P0 IMAD.WIDE.U32 R28, R39, 0x8, R28 ;  /* 0x00000008271c8825 */ /* 0x000fcc00078e001c */
[----:B------:R-:W5:Y:S01]  /*6960*/  @!P0 LDG.E.64 R28, desc[UR10][R28.64] ;  /* 0x0000000a1c1c8981 */ /* 0x000f62000c1e1b00 */
[----:B0-----:R-:W-:Y:S01]  /*6970*/  @!P5 IMAD.WIDE R32, R37, 0x4, R32 ;  /* 0x000000042520d825 */ /* 0x001fe200078e0220 */
[----:B------:R-:W-:-:S05]  /*6980*/  MOV R37, UR18 ;  /* 0x0000001200257c02 */ /* 0x000fca0008000f00 */
[----:B------:R-:W-:-:S06]  /*6990*/  @!P5 IMAD.WIDE.U32 R32, R37, 0x8, R32 ;  /* 0x000000082520d825 */ /* 0x000fcc00078e0020 */
[----:B------:R-:W5:Y:S01]  /*69a0*/  @!P5 LDG.E.64 R32, desc[UR10][R32.64] ;  /* 0x0000000a2020d981 */ /* 0x000f62000c1e1b00 */
[----:B------:R-:W0:Y:S01]  /*69b0*/  LDCU UR7, c[0x0][0x374] ;  /* 0x00006e80ff0777ac */ /* 0x000e220008000800 */
[----:B------:R-:W1:Y:S01]  /*69c0*/  LDC R37, c[0x0][0x370] ;  /* 0x0000dc00ff257b82 */ /* 0x000e620000000800 */
[----:B------:R-:W-:Y:S01]  /*69d0*/  IADD3 R36, PT, PT, R36, 0x8, RZ ;  /* 0x0000000824247810 */ /* 0x000fe20007ffe0ff */
[----:B------:R-:W-:Y:S02]  /*69e0*/  UIADD3 UR20, UPT, UPT, UR20, 0x8, URZ ;  /* 0x0000000814147890 */ /* 0x000fe4000fffe0ff */
[----:B0-----:R-:W-:Y:S02]  /*69f0*/  ULEA UR18, UR7, UR18, 0x3 ;  /* 0x0000001207127291 */ /* 0x001fe4000f8e18ff */
[----:B------:R-:W-:Y:S02]  /*6a00*/  ULEA UR16, UR7, UR16, 0x3 ;  /* 0x0000001007107291 */ /* 0x000fe4000f8e18ff */
[----:B------:R-:W-:-:S02]  /*6a10*/  ULEA UR19, UR7, UR19, 0x3 ;  /* 0x0000001307137291 */ /* 0x000fc4000f8e18ff */
[----:B------:R-:W-:Y:S02]  /*6a20*/  ULEA UR17, UR7, UR17, 0x3 ;  /* 0x0000001107117291 */ /* 0x000fe4000f8e18ff */
[----:B------:R-:W-:Y:S02]  /*6a30*/  ULEA UR14, UR7, UR14, 0x3 ;  /* 0x0000000e070e7291 */ /* 0x000fe4000f8e18ff */
[----:B------:R-:W-:Y:S02]  /*6a40*/  ULEA UR15, UR7, UR15, 0x3 ;  /* 0x0000000f070f7291 */ /* 0x000fe4000f8e18ff */
[----:B------:R-:W-:Y:S02]  /*6a50*/  ULEA UR6, UR7, UR6, 0x3 ;  /* 0x0000000607067291 */ /* 0x000fe4000f8e18ff */
[----:B------:R-:W-:Y:S01]  /*6a60*/  ULEA UR5, UR7, UR5, 0x3 ;  /* 0x0000000507057291 */ /* 0x000fe2000f8e18ff */
[----:B--2---:R-:W-:Y:S01]  /*6a70*/  @!P4 FADD.FTZ R46, R46, R24 ;  /* 0x000000182e2ec221 */ /* 0x004fe20000010000 */
[----:B------:R-:W-:Y:S01]  /*6a80*/  @!P4 FADD.FTZ R47, R47, R25 ;  /* 0x000000192f2fc221 */ /* 0x000fe20000010000 */
[----:B-1----:R-:W-:-:S02]  /*6a90*/  LOP3.LUT R25, R37, 0x7ffffff8, RZ, 0xc0, !PT ;  /* 0x7ffffff825197812 */ /* 0x002fc400078ec0ff */
[----:B---3--:R-:W-:Y:S01]  /*6aa0*/  @!P3 FADD.FTZ R46, R46, R26 ;  /* 0x0000001a2e2eb221 */ /* 0x008fe20000010000 */
[----:B------:R-:W-:-:S03]  /*6ab0*/  @!P3 FADD.FTZ R47, R47, R27 ;  /* 0x0000001b2f2fb221 */ /* 0x000fc60000010000 */
[----:B----4-:R-:W-:Y:S01]  /*6ac0*/  @!P2 FADD.FTZ R46, R46, R30 ;  /* 0x0000001e2e2ea221 */ /* 0x010fe20000010000 */
[----:B------:R-:W-:-:S03]  /*6ad0*/  @!P2 FADD.FTZ R47, R47, R31 ;  /* 0x0000001f2f2fa221 */ /* 0x000fc60000010000 */
[----:B-----5:R-:W-:Y:S01]  /*6ae0*/  @!P1 FADD.FTZ R46, R46, R34 ;  /* 0x000000222e2e9221 */ /* 0x020fe20000010000 */
[----:B------:R-:W-:Y:S01]  /*6af0*/  @!P1 FADD.FTZ R47, R47, R35 ;  /* 0x000000232f2f9221 */ /* 0x000fe20000010000 */
[----:B------:R-:W-:Y:S02]  /*6b00*/  ISETP.NE.AND P1, PT, R36, R25, PT ;  /* 0x000000192400720c */ /* 0x000fe40003f25270 */
[----:B------:R-:W-:Y:S01]  /*6b10*/  @!P0 FADD.FTZ R46, R46, R28 ;  /* 0x0000001c2e2e8221 */ /* 0x000fe20000010000 */
[----:B------:R-:W-:-:S03]  /*6b20*/  @!P0 FADD.FTZ R47, R47, R29 ;  /* 0x0000001d2f2f8221 */ /* 0x000fc60000010000 */
[----:B------:R-:W-:Y:S01]  /*6b30*/  @!P5 FADD.FTZ R46, R46, R32 ;  /* 0x000000202e2ed221 */ /* 0x000fe20000010000 */
[----:B------:R-:W-:-:S06]  /*6b40*/  @!P5 FADD.FTZ R47, R47, R33 ;  /* 0x000000212f2fd221 */ /* 0x000fcc0000010000 */
[----:B------:R-:W-:Y:S05]  /*6b50*/  @P1 BRA `(.L_x_69) ;  /* 0xfffffff400c01947 */ /* 0x000fea000383ffff */
[----:B------:R-:W-:-:S07]  /*6b60*/  MOV R32, R25 ;  /* 0x0000001900207202 */ /* 0x000fce0000000f00 */
.L_x_68:
[----:B------:R-:W0:Y:S02]  /*6b70*/  LDC R33, c[0x0][0x370] ;  /* 0x0000dc00ff217b82 */ /* 0x000e240000000800 */
[----:B0--3--:R-:W-:-:S13]  /*6b80*/  LOP3.LUT P0, R24, R33, 0x7, RZ, 0xc0, !PT ;  /* 0x0000000721187812 */ /* 0x009fda000780c0ff */
[----:B------:R-:W-:Y:S05]  /*6b90*/  @!P0 BRA `(.L_x_65) ;  /* 0x0000000400e48947 */ /* 0x000fea0003800000 */
[----:B------:R-:W-:Y:S02]  /*6ba0*/  IADD3 R24, PT, PT, R24, -0x1, RZ ;  /* 0xffffffff18187810 */ /* 0x000fe40007ffe0ff */
[----:B------:R-:W-:Y:S02]  /*6bb0*/  LOP3.LUT P4, R34, R33, 0x3, RZ, 0xc0, !PT ;  /* 0x0000000321227812 */ /* 0x000fe4000788c0ff */
[----:B------:R-:W-:-:S13]  /*6bc0*/  ISETP.GE.U32.AND P0, PT, R24, 0x3, PT ;  /* 0x000000031800780c */ /* 0x000fda0003f06070 */
[----:B------:R-:W-:Y:S05]  /*6bd0*/  @!P0 BRA `(.L_x_70) ;  /* 0x0000000000f88947 */ /* 0x000fea0003800000 */
[----:B------:R-:W-:Y:S02]  /*6be0*/  ISETP.NE.AND P0, PT, R6, RZ, PT ;  /* 0x000000ff0600720c */ /* 0x000fe40003f05270 */
[C---:B------:R-:W-:Y:S02]  /*6bf0*/  IADD3 R26, PT, PT, R32.reuse, 0x1, RZ ;  /* 0x00000001201a7810 */ /* 0x040fe40007ffe0ff */
[C---:B------:R-:W-:Y:S02]  /*6c00*/  ISETP.EQ.OR P1, PT, R32.reuse, UR8, P0 ;  /* 0x0000000820007c0c */ /* 0x040fe40008722670 */
[----:B------:R-:W-:Y:S02]  /*6c10*/  IADD3 R36, PT, PT, R32, 0x2, RZ ;  /* 0x0000000220247810 */ /* 0x000fe40007ffe0ff */
[----:B------:R-:W-:Y:S02]  /*6c20*/  ISETP.EQ.OR P2, PT, R26, UR8, P0 ;  /* 0x000000081a007c0c */ /* 0x000fe40008742670 */
[----:B------:R-:W-:-:S07]  /*6c30*/  ISETP.EQ.OR P3, PT, R36, UR8, P0 ;  /* 0x0000000824007c0c */ /* 0x000fce0008762670 */
[----:B--2---:R-:W0:Y:S01]  /*6c40*/  @!P1 LDC R29, c[0x0][0x374] ;  /* 0x0000dd00ff1d9b82 */ /* 0x004e220000000800 */
[C---:B------:R-:W-:Y:S01]  /*6c50*/  @!P1 LOP3.LUT R26, R5.reuse, 0x1, RZ, 0xc0, !PT ;  /* 0x00000001051a9812 */ /* 0x040fe200078ec0ff */
[----:B------:R-:W2:Y:S02]  /*6c60*/  @!P1 S2R R28, SR_CTAID.Y ;  /* 0x00000000001c9919 */ /* 0x000ea40000002600 */
[C---:B------:R-:W-:Y:S02]  /*6c70*/  @!P2 LOP3.LUT R62, R5.reuse, 0x1, RZ, 0xc0, !PT ;  /* 0x00000001053ea812 */ /* 0x040fe400078ec0ff */
[----:B-1----:R-:W1:Y:S01]  /*6c80*/  @!P3 S2R R27, SR_CTAID.Y ;  /* 0x00000000001bb919 */ /* 0x002e620000002600 */
[----:B------:R-:W-:Y:S01]  /*6c90*/  @!P3 LOP3.LUT R39, R5, 0x1, RZ, 0xc0, !PT ;  /* 0x000000010527b812 */ /* 0x000fe200078ec0ff */
[----:B------:R-:W3:Y:S01]  /*6ca0*/  @!P1 LDC.64 R24, c[0x0][0x3d0] ;  /* 0x0000f400ff189b82 */ /* 0x000ee20000000a00 */
[----:B------:R-:W4:Y:S07]  /*6cb0*/  @!P2 S2R R37, SR_CTAID.Y ;  /* 0x000000000025a919 */ /* 0x000f2e0000002600 */
[----:B------:R-:W5:Y:S01]  /*6cc0*/  @!P2 LDC R31, c[0x0][0x374] ;  /* 0x0000dd00ff1fab82 */ /* 0x000f620000000800 */
[----:B0-----:R-:W-:-:S07]  /*6cd0*/  @!P1 IMAD R26, R26, R29, RZ ;  /* 0x0000001d1a1a9224 */ /* 0x001fce00078e02ff */
[----:B------:R-:W1:Y:S01]  /*6ce0*/  @!P3 LDC R30, c[0x0][0x374] ;  /* 0x0000dd00ff1ebb82 */ /* 0x000e620000000800 */
[----:B------:R-:W-:-:S05]  /*6cf0*/  @!P1 IMAD R26, R26, R33, RZ ;  /* 0x000000211a1a9224 */ /* 0x000fca00078e02ff */
[----:B------:R-:W-:Y:S01]  /*6d00*/  @!P1 SHF.L.U32 R35, R26, 0x1, RZ ;  /* 0x000000011a239819 */ /* 0x000fe200000006ff */
[----:B--2---:R-:W-:-:S04]  /*6d10*/  @!P1 IMAD R29, R32, R29, R28 ;  /* 0x0000001d201d9224 */ /* 0x004fc800078e021c */
[----:B---3--:R-:W-:Y:S01]  /*6d20*/  @!P1 IMAD.WIDE R24, R35, 0x4, R24 ;  /* 0x0000000423189825 */ /* 0x008fe200078e0218 */
[----:B------:R-:W-:-:S03]  /*6d30*/  IADD3 R35, PT, PT, R32, 0x3, RZ ;  /* 0x0000000320237810 */ /* 0x000fc60007ffe0ff */
[----:B-----5:R-:W-:Y:S01]  /*6d40*/  @!P2 IMAD R38, R32, R31, R31 ;  /* 0x0000001f2026a224 */ /* 0x020fe200078e021f */
[----:B------:R-:W-:Y:S01]  /*6d50*/  ISETP.EQ.OR P0, PT, R35, UR8, P0 ;  /* 0x0000000823007c0c */ /* 0x000fe20008702670 */
[----:B------:R-:W-:Y:S02]  /*6d60*/  @!P1 IMAD.WIDE.U32 R28, R29, 0x8, R24 ;  /* 0x000000081d1c9825 */ /* 0x000fe400078e0018 */
[----:B------:R-:W0:Y:S01]  /*6d70*/  @!P2 LDC.64 R24, c[0x0][0x3d0] ;  /* 0x0000f400ff18ab82 */ /* 0x000e220000000a00 */
[----:B----4-:R-:W-:Y:S01]  /*6d80*/  @!P2 IADD3 R37, PT, PT, R38, R37, RZ ;  /* 0x000000252625a210 */ /* 0x010fe20007ffe0ff */
[----:B------:R-:W-:Y:S02]  /*6d90*/  @!P2 IMAD R62, R62, R31, RZ ;  /* 0x0000001f3e3ea224 */ /* 0x000fe400078e02ff */
[----:B-1----:R-:W-:Y:S01]  /*6da0*/  @!P3 IMAD R36, R36, R30, R27 ;  /* 0x0000001e2424b224 */ /* 0x002fe200078e021b */
[----:B------:R-:W2:Y:S01]  /*6db0*/  @!P1 LDG.E.64 R28, desc[UR10][R28.64] ;  /* 0x0000000a1c1c9981 */ /* 0x000ea2000c1e1b00 */
[----:B------:R-:W-:-:S02]  /*6dc0*/  @!P2 IMAD R62, R62, R33, RZ ;  /* 0x000000213e3ea224 */ /* 0x000fc400078e02ff */
[----:B------:R-:W-:Y:S02]  /*6dd0*/  @!P3 IMAD R38, R39, R30, RZ ;  /* 0x0000001e2726b224 */ /* 0x000fe400078e02ff */
[----:B------:R-:W1:Y:S01]  /*6de0*/  @!P0 S2R R26, SR_CTAID.Y ;  /* 0x00000000001a8919 */ /* 0x000e620000002600 */
[----:B------:R-:W3:Y:S01]  /*6df0*/  @!P0 LDC R27, c[0x0][0x374] ;  /* 0x0000dd00ff1b8b82 */ /* 0x000ee20000000800 */
[----:B------:R-:W-:Y:S01]  /*6e00*/  @!P2 SHF.L.U32 R31, R62, 0x1, RZ ;  /* 0x000000013e1fa819 */ /* 0x000fe200000006ff */
[----:B------:R-:W-:-:S05]  /*6e10*/  @!P3 IMAD R38, R38, R33, RZ ;  /* 0x000000212626b224 */ /* 0x000fca00078e02ff */
[----:B------:R-:W-:Y:S02]  /*6e20*/  @!P3 SHF.L.U32 R39, R38, 0x1, RZ ;  /* 0x000000012627b819 */ /* 0x000fe400000006ff */
[----:B------:R-:W-:Y:S01]  /*6e30*/  @!P0 LOP3.LUT R38, R5, 0x1, RZ, 0xc0, !PT ;  /* 0x0000000105268812 */ /* 0x000fe200078ec0ff */
[----:B0-----:R-:W-:Y:S02]  /*6e40*/  @!P2 IMAD.WIDE R24, R31, 0x4, R24 ;  /* 0x000000041f18a825 */ /* 0x001fe400078e0218 */
[----:B------:R-:W0:Y:S02]  /*6e50*/  @!P3 LDC.64 R30, c[0x0][0x3d0] ;  /* 0x0000f400ff1ebb82 */ /* 0x000e240000000a00 */
[----:B------:R-:W-:-:S04]  /*6e60*/  @!P2 IMAD.WIDE.U32 R24, R37, 0x8, R24 ;  /* 0x000000082518a825 */ /* 0x000fc800078e0018 */
[----:B---3--:R-:W-:Y:S02]  /*6e70*/  @!P0 IMAD R38, R38, R27, RZ ;  /* 0x0000001b26268224 */ /* 0x008fe400078e02ff */
[----:B------:R-:W3:Y:S02]  /*6e80*/  @!P2 LDG.E.64 R24, desc[UR10][R24.64] ;  /* 0x0000000a1818a981 */ /* 0x000ee4000c1e1b00 */
[----:B------:R-:W-:Y:S02]  /*6e90*/  @!P0 IMAD R38, R38, R33, RZ ;  /* 0x0000002126268224 */ /* 0x000fe400078e02ff */
[----:B-1----:R-:W-:Y:S02]  /*6ea0*/  @!P0 IMAD R35, R35, R27, R26 ;  /* 0x0000001b23238224 */ /* 0x002fe400078e021a */
[----:B------:R-:W1:Y:S01]  /*6eb0*/  @!P0 LDC.64 R26, c[0x0][0x3d0] ;  /* 0x0000f400ff1a8b82 */ /* 0x000e620000000a00 */
[----:B0-----:R-:W-:Y:S01]  /*6ec0*/  @!P3 IMAD.WIDE R30, R39, 0x4, R30 ;  /* 0x00000004271eb825 */ /* 0x001fe200078e021e */
[----:B------:R-:W-:-:S03]  /*6ed0*/  @!P0 SHF.L.U32 R39, R38, 0x1, RZ ;  /* 0x0000000126278819 */ /* 0x000fc600000006ff */
[----:B------:R-:W-:-:S06]  /*6ee0*/  @!P3 IMAD.WIDE.U32 R30, R36, 0x8, R30 ;  /* 0x00000008241eb825 */ /* 0x000fcc00078e001e */
[----:B------:R-:W4:Y:S01]  /*6ef0*/  @!P3 LDG.E.64 R30, desc[UR10][R30.64] ;  /* 0x0000000a1e1eb981 */ /* 0x000f22000c1e1b00 */
[----:B-1----:R-:W-:-:S04]  /*6f00*/  @!P0 IMAD.WIDE R26, R39, 0x4, R26 ;  /* 0x00000004271a8825 */ /* 0x002fc800078e021a */
        /* <DEDUP_REMOVED lines=11> */
.L_x_70:
[----:B------:R-:W-:Y:S05]  /*6fc0*/  @!P4 BRA `(.L_x_65) ;  /* 0x0000000000d8c947 */ /* 0x000fea0003800000 */
[----:B------:R-:W-:-:S13]  /*6fd0*/  ISETP.NE.AND P0, PT, R34, 0x1, PT ;  /* 0x000000012200780c */ /* 0x000fda0003f05270 */
[----:B------:R-:W-:Y:S05]  /*6fe0*/  @!P0 BRA `(.L_x_71) ;  /* 0x0000000000808947 */ /* 0x000fea0003800000 */
[----:B------:R-:W-:Y:S02]  /*6ff0*/  ISETP.NE.AND P0, PT, R6, RZ, PT ;  /* 0x000000ff0600720c */ /* 0x000fe40003f05270 */
[C---:B------:R-:W-:Y:S02]  /*7000*/  IADD3 R24, PT, PT, R32.reuse, 0x1, RZ ;  /* 0x0000000120187810 */ /* 0x040fe40007ffe0ff */
[----:B------:R-:W-:Y:S02]  /*7010*/  ISETP.EQ.OR P1, PT, R32, UR8, P0 ;  /* 0x0000000820007c0c */ /* 0x000fe40008722670 */
[----:B------:R-:W-:-:S11]  /*7020*/  ISETP.EQ.OR P0, PT, R24, UR8, P0 ;  /* 0x0000000818007c0c */ /* 0x000fd60008702670 */
[----:B--2---:R-:W0:Y:S01]  /*7030*/  @!P1 LDC R30, c[0x0][0x374] ;  /* 0x0000dd00ff1e9b82 */ /* 0x004e220000000800 */
[----:B------:R-:W2:Y:S01]  /*7040*/  @!P1 S2R R29, SR_CTAID.Y ;  /* 0x00000000001d9919 */ /* 0x000ea20000002600 */
[C---:B------:R-:W-:Y:S02]  /*7050*/  @!P1 LOP3.LUT R35, R5.reuse, 0x1, RZ, 0xc0, !PT ;  /* 0x0000000105239812 */ /* 0x040fe400078ec0ff */
[----:B------:R-:W-:Y:S01]  /*7060*/  @!P0 LOP3.LUT R36, R5, 0x1, RZ, 0xc0, !PT ;  /* 0x0000000105248812 */ /* 0x000fe200078ec0ff */
[----:B------:R-:W3:Y:S03]  /*7070*/  @!P0 S2R R28, SR_CTAID.Y ;  /* 0x00000000001c8919 */ /* 0x000ee60000002600 */
[----:B------:R-:W4:Y:S08]  /*7080*/  @!P0 LDC R31, c[0x0][0x374] ;  /* 0x0000dd00ff1f8b82 */ /* 0x000f300000000800 */
[----:B-1----:R-:W1:Y:S08]  /*7090*/  @!P1 LDC.64 R26, c[0x0][0x3d0] ;  /* 0x0000f400ff1a9b82 */ /* 0x002e700000000a00 */
[----:B------:R-:W5:Y:S01]  /*70a0*/  @!P0 LDC.64 R24, c[0x0][0x3d0] ;  /* 0x0000f400ff188b82 */ /* 0x000f620000000a00 */
[----:B0-----:R-:W-:-:S04]  /*70b0*/  @!P1 IMAD R34, R35, R30, RZ ;  /* 0x0000001e23229224 */ /* 0x001fc800078e02ff */
[----:B------:R-:W-:Y:S02]  /*70c0*/  @!P1 IMAD R34, R34, R33, RZ ;  /* 0x0000002122229224 */ /* 0x000fe400078e02ff */
[----:B----4-:R-:W-:-:S03]  /*70d0*/  @!P0 IMAD R36, R36, R31, RZ ;  /* 0x0000001f24248224 */ /* 0x010fc600078e02ff */
[----:B------:R-:W-:Y:S01]  /*70e0*/  @!P1 SHF.L.U32 R35, R34, 0x1, RZ ;  /* 0x0000000122239819 */ /* 0x000fe200000006ff */
[----:B------:R-:W-:Y:S02]  /*70f0*/  @!P0 IMAD R31, R32, R31, R31 ;  /* 0x0000001f201f8224 */ /* 0x000fe400078e021f */
[----:B------:R-:W-:Y:S02]  /*7100*/  @!P0 IMAD R36, R36, R33, RZ ;  /* 0x0000002124248224 */ /* 0x000fe400078e02ff */
[----:B--2---:R-:W-:Y:S01]  /*7110*/  @!P1 IMAD R29, R32, R30, R29 ;  /* 0x0000001e201d9224 */ /* 0x004fe200078e021d */
[----:B---3--:R-:W-:Y:S01]  /*7120*/  @!P0 IADD3 R31, PT, PT, R31, R28, RZ ;  /* 0x0000001c1f1f8210 */ /* 0x008fe20007ffe0ff */
[----:B-1----:R-:W-:Y:S01]  /*7130*/  @!P1 IMAD.WIDE R26, R35, 0x4, R26 ;  /* 0x00000004231a9825 */ /* 0x002fe200078e021a */
[----:B------:R-:W-:-:S03]  /*7140*/  @!P0 SHF.L.U32 R35, R36, 0x1, RZ ;  /* 0x0000000124238819 */ /* 0x000fc600000006ff */
[----:B------:R-:W-:-:S04]  /*7150*/  @!P1 IMAD.WIDE.U32 R26, R29, 0x8, R26 ;  /* 0x000000081d1a9825 */ /* 0x000fc800078e001a */
[----:B-----5:R-:W-:Y:S02]  /*7160*/  @!P0 IMAD.WIDE R24, R35, 0x4, R24 ;  /* 0x0000000423188825 */ /* 0x020fe400078e0218 */
[----:B------:R-:W2:Y:S02]  /*7170*/  @!P1 LDG.E.64 R26, desc[UR10][R26.64] ;  /* 0x0000000a1a1a9981 */ /* 0x000ea4000c1e1b00 */
[----:B------:R-:W-:-:S06]  /*7180*/  @!P0 IMAD.WIDE.U32 R24, R31, 0x8, R24 ;  /* 0x000000081f188825 */ /* 0x000fcc00078e0018 */
[----:B------:R-:W3:Y:S01]  /*7190*/  @!P0 LDG.E.64 R24, desc[UR10][R24.64] ;  /* 0x0000000a18188981 */ /* 0x000ee2000c1e1b00 */
[----:B------:R-:W-:Y:S01]  /*71a0*/  IADD3 R32, PT, PT, R32, 0x2, RZ ;  /* 0x0000000220207810 */ /* 0x000fe20007ffe0ff */
[----:B--2---:R-:W-:Y:S01]  /*71b0*/  @!P1 FADD.FTZ R46, R46, R26 ;  /* 0x0000001a2e2e9221 */ /* 0x004fe20000010000 */
[----:B------:R-:W-:-:S03]  /*71c0*/  @!P1 FADD.FTZ R47, R47, R27 ;  /* 0x0000001b2f2f9221 */ /* 0x000fc60000010000 */
[----:B---3--:R-:W-:Y:S01]  /*71d0*/  @!P0 FADD.FTZ R46, R46, R24 ;  /* 0x000000182e2e8221 */ /* 0x008fe20000010000 */
[----:B------:R-:W-:-:S07]  /*71e0*/  @!P0 FADD.FTZ R47, R47, R25 ;  /* 0x000000192f2f8221 */ /* 0x000fce0000010000 */
.L_x_71:
[----:B------:R-:W-:Y:S01]  /*71f0*/  ISETP.NE.AND P0, PT, R32, UR8, PT ;  /* 0x0000000820007c0c */ /* 0x000fe2000bf05270 */
[----:B------:R-:W-:Y:S01]  /*7200*/  BSSY.RECONVERGENT B0, `(.L_x_65) ;  /* 0x0000012000007945 */ /* 0x000fe20003800200 */
[----:B------:R-:W-:Y:S02]  /*7210*/  LOP3.LUT R24, R33, 0x1, RZ, 0xc0, !PT ;  /* 0x0000000121187812 */ /* 0x000fe400078ec0ff */
[----:B------:R-:W-:-:S04]  /*7220*/  ISETP.NE.OR P0, PT, R6, RZ, !P0 ;  /* 0x000000ff0600720c */ /* 0x000fc80004705670 */
[----:B------:R-:W-:-:S13]  /*7230*/  ISETP.NE.U32.OR P0, PT, R24, 0x1, P0 ;  /* 0x000000011800780c */ /* 0x000fda0000705470 */
[----:B------:R-:W-:Y:S05]  /*7240*/  @P0 BRA `(.L_x_72) ;  /* 0x0000000000340947 */ /* 0x000fea0003800000 */
[----:B------:R-:W0:Y:S01]  /*7250*/  LDCU UR5, c[0x0][0x374] ;  /* 0x00006e80ff0577ac */ /* 0x000e220008000800 */
[----:B--2---:R-:W2:Y:S01]  /*7260*/  S2R R29, SR_CTAID.Y ;  /* 0x00000000001d7919 */ /* 0x004ea20000002600 */
[----:B------:R-:W3:Y:S01]  /*7270*/  LDC.64 R24, c[0x0][0x3d0] ;  /* 0x0000f400ff187b82 */ /* 0x000ee20000000a00 */
[----:B------:R-:W-:-:S05]  /*7280*/  LOP3.LUT R26, R5, 0x1, RZ, 0xc0, !PT ;  /* 0x00000001051a7812 */ /* 0x000fca00078ec0ff */
[----:B0-----:R-:W-:-:S04]  /*7290*/  IMAD R26, R26, UR5, RZ ;  /* 0x000000051a1a7c24 */ /* 0x001fc8000f8e02ff */
[----:B------:R-:W-:-:S05]  /*72a0*/  IMAD R26, R26, R33, RZ ;  /* 0x000000211a1a7224 */ /* 0x000fca00078e02ff */
[----:B-1----:R-:W-:-:S05]  /*72b0*/  SHF.L.U32 R27, R26, 0x1, RZ ;  /* 0x000000011a1b7819 */ /* 0x002fca00000006ff */
[----:B---3--:R-:W-:-:S04]  /*72c0*/  IMAD.WIDE R24, R27, 0x4, R24 ;  /* 0x000000041b187825 */ /* 0x008fc800078e0218 */
[----:B--2---:R-:W-:-:S04]  /*72d0*/  IMAD R27, R32, UR5, R29 ;  /* 0x00000005201b7c24 */ /* 0x004fc8000f8e021d */
[----:B------:R-:W-:-:S06]  /*72e0*/  IMAD.WIDE.U32 R24, R27, 0x8, R24 ;  /* 0x000000081b187825 */ /* 0x000fcc00078e0018 */
[----:B------:R-:W2:Y:S02]  /*72f0*/  LDG.E.64 R24, desc[UR10][R24.64] ;  /* 0x0000000a18187981 */ /* 0x000ea4000c1e1b00 */
[----:B--2---:R-:W-:Y:S01]  /*7300*/  FADD.FTZ R46, R46, R24 ;  /* 0x000000182e2e7221 */ /* 0x004fe20000010000 */
[----:B------:R-:W-:-:S07]  /*7310*/  FADD.FTZ R47, R47, R25 ;  /* 0x000000192f2f7221 */ /* 0x000fce0000010000 */
.L_x_72:
[----:B------:R-:W-:Y:S05]  /*7320*/  BSYNC.RECONVERGENT B0 ;  /* 0x0000000000007941 */ /* 0x000fea0003800200 */
.L_x_65:
[----:B------:R-:W5:Y:S01]  /*7330*/  S2UR UR6, SR_CgaCtaId ;  /* 0x00000000000679c3 */ /* 0x000f620000008800 */
[----:B------:R-:W-:Y:S01]  /*7340*/  ISETP.NE.AND P0, PT, R6, RZ, PT ;  /* 0x000000ff0600720c */ /* 0x000fe20003f05270 */
[----:B------:R-:W-:Y:S01]  /*7350*/  UMOV UR5, 0x400 ;  /* 0x0000040000057882 */ /* 0x000fe20000000000 */
[----:B------:R-:W1:Y:S01]  /*7360*/  LDCU UR9, c[0x0][0x42c] ;  /* 0x00008580ff0977ac */ /* 0x000e620008000800 */
[----:B--2-4-:R-:W-:Y:S02]  /*7370*/  SHF.L.U32 R30, R3, 0x10, RZ ;  /* 0x00000010031e7819 */ /* 0x014fe400000006ff */
[----:B------:R-:W-:Y:S01]  /*7380*/  SHF.L.U32 R61, R61, 0x10, RZ ;  /* 0x000000103d3d7819 */ /* 0x000fe200000006ff */
[----:B------:R-:W2:Y:S01]  /*7390*/  LDCU.U8 UR14, c[0x0][0x414] ;  /* 0x00008280ff0e77ac */ /* 0x000ea20008000000 */
[----:B------:R-:W4:Y:S01]  /*73a0*/  LDC R29, c[0x0][0x41c] ;  /* 0x00010700ff1d7b82 */ /* 0x000f220000000800 */
[----:B-----5:R-:W-:Y:S01]  /*73b0*/  ULEA UR5, UR6, UR5, 0x18 ;  /* 0x0000000506057291 */ /* 0x020fe2000f8ec0ff */
[----:B------:R-:W5:Y:S01]  /*73c0*/  LDCU.64 UR6, c[0x0][0x400] ;  /* 0x00008000ff0677ac */ /* 0x000f620008000a00 */
[----:B--2---:R-:W-:Y:S01]  /*73d0*/  UISETP.NE.AND UP0, UPT, UR14, URZ, UPT ;  /* 0x000000ff0e00728c */ /* 0x004fe2000bf05270 */
[----:B----4-:R-:W-:-:S06]  /*73e0*/  IMAD R29, R29, UR8, R92 ;  /* 0x000000081d1d7c24 */ /* 0x010fcc000f8e025c */
[----:B------:R-:W-:Y:S01]  /*73f0*/  @!P0 STS.64 [UR5+0xc0], R46 ;  /* 0x0000c02eff008988 */ /* 0x000fe20008000a05 */
[----:B------:R-:W-:Y:S01]  /*7400*/  BAR.SYNC.DEFER_BLOCKING 0x0 ;  /* 0x0000000000007b1d */ /* 0x000fe20000010000 */
[C---:B------:R-:W-:Y:S02]  /*7410*/  IADD3 R31, PT, PT, R29.reuse, 0x8, RZ ;  /* 0x000000081d1f7810 */ /* 0x040fe40007ffe0ff */
[----:B-----5:R-:W-:Y:S02]  /*7420*/  ISETP.GE.U32.AND P0, PT, R29, UR6, PT ;  /* 0x000000061d007c0c */ /* 0x020fe4000bf06070 */
[----:B------:R-:W-:Y:S01]  /*7430*/  ISETP.GE.U32.AND P1, PT, R31, UR6, PT ;  /* 0x000000061f007c0c */ /* 0x000fe2000bf26070 */
[----:B0--3--:R-:W1:Y:S02]  /*7440*/  LDS.64 R24, [UR5+0xc0] ;  /* 0x0000c005ff187984 */ /* 0x009e640008000a00 */
[----:B-1----:R-:W-:Y:S01]  /*7450*/  FMUL.FTZ R24, R24, UR9 ;  /* 0x0000000918187c20 */ /* 0x002fe20008410000 */
[----:B------:R-:W-:Y:S01]  /*7460*/  FMUL.FTZ R28, R25, UR9 ;  /* 0x00000009191c7c20 */ /* 0x000fe20008410000 */
[----:B------:R-:W-:-:S02]  /*7470*/  PRMT R25, R3, 0x7632, R25 ;  /* 0x0000763203197816 */ /* 0x000fc40000000019 */
[----:B------:R-:W-:Y:S02]  /*7480*/  SHF.R.S32.HI R3, RZ, 0x1f, R29 ;  /* 0x0000001fff037819 */ /* 0x000fe4000001141d */
[----:B------:R-:W-:Y:S02]  /*7490*/  R2UR UR5, R24 ;  /* 0x00000000180572ca */ /* 0x000fe400000e0000 */
[C---:B------:R-:W-:Y:S02]  /*74a0*/  PRMT R24, R4.reuse, 0x7632, R24 ;  /* 0x0000763204187816 */ /* 0x040fe40000000018 */
[----:B------:R-:W-:Y:S02]  /*74b0*/  SHF.L.U32 R4, R4, 0x10, RZ ;  /* 0x0000001004047819 */ /* 0x000fe400000006ff */
[----:B------:R-:W-:Y:S02]  /*74c0*/  SHF.L.U32 R24, R24, 0x10, RZ ;  /* 0x0000001018187819 */ /* 0x000fe400000006ff */
[----:B------:R-:W-:Y:S01]  /*74d0*/  ISETP.GE.AND.EX P0, PT, R3, UR7, PT, P0 ;  /* 0x0000000703007c0c */ /* 0x000fe2000bf06300 */
[----:B------:R-:W-:-:S02]  /*74e0*/  FADD.FTZ R4, R4, -UR12 ;  /* 0x8000000c04047e21 */ /* 0x000fc40008010000 */
[----:B------:R-:W-:Y:S02]  /*74f0*/  FADD.FTZ R24, R24, -UR12 ;  /* 0x8000000c18187e21 */ /* 0x000fe40008010000 */
[----:B------:R-:W-:Y:S01]  /*7500*/  FMUL.FTZ R33, R4, UR13 ;  /* 0x0000000d04217c20 */ /* 0x000fe20008410000 */
[----:B------:R-:W-:Y:S01]  /*7510*/  SHF.L.U32 R4, R25, 0x10, RZ ;  /* 0x0000001019047819 */ /* 0x000fe200000006ff */
[----:B------:R-:W-:Y:S02]  /*7520*/  FMUL.FTZ R25, R24, UR13 ;  /* 0x0000000d18197c20 */ /* 0x000fe40008410000 */
[----:B------:R-:W-:Y:S01]  /*7530*/  FFMA.FTZ R27, R33, UR5, R28 ;  /* 0x00000005211b7c23 */ /* 0x000fe2000801001c */
[----:B------:R-:W-:Y:S06]  /*7540*/  BRA.U !UP0, `(.L_x_73) ;  /* 0x0000000108487547 */ /* 0x000fec000b800000 */
[----:B------:R-:W-:Y:S01]  /*7550*/  FFMA.FTZ R26, R22, R33, R20 ;  /* 0x00000021161a7223 */ /* 0x000fe20000010014 */
[----:B------:R-:W-:-:S03]  /*7560*/  FFMA.FTZ R24, R23, R25, R21 ;  /* 0x0000001917187223 */ /* 0x000fc60000010015 */
        /* <DEDUP_REMOVED lines=16> */
.L_x_73:
[----:B------:R-:W-:Y:S01]  /*7670*/  FFMA.FTZ R24, R25, UR5, R28 ;  /* 0x0000000519187c23 */ /* 0x000fe2000801001c */
[----:B------:R-:W-:Y:S01]  /*7680*/  BSSY.RECONVERGENT B0, `(.L_x_74) ;  /* 0x0000015000007945 */ /* 0x000fe20003800200 */
[----:B------:R-:W-:Y:S01]  /*7690*/  FFMA.FTZ R27, R22, R30, -R27 ;  /* 0x0000001e161b7223 */ /* 0x000fe2000001081b */
[----:B------:R-:W-:Y:S01]  /*76a0*/  SHF.L.U32 R73, R73, 0x10, RZ ;  /* 0x0000001049497819 */ /* 0x000fe200000006ff */
[----:B------:R-:W-:Y:S01]  /*76b0*/  FADD.FTZ R61, R61, -UR12 ;  /* 0x8000000c3d3d7e21 */ /* 0x000fe20008010000 */
[----:B------:R-:W-:Y:S01]  /*76c0*/  SHF.R.S32.HI R30, RZ, 0x1f, R31 ;  /* 0x0000001fff1e7819 */ /* 0x000fe2000001141f */
[----:B------:R-:W-:Y:S01]  /*76d0*/  FFMA.FTZ R26, R23, R4, -R24 ;  /* 0x00000004171a7223 */ /* 0x000fe20000010818 */
[----:B------:R-:W-:Y:S06]  /*76e0*/  @P0 BRA `(.L_x_75) ;  /* 0x0000000000380947 */ /* 0x000fec0003800000 */
[----:B------:R-:W0:Y:S01]  /*76f0*/  LDCU.64 UR14, c[0x0][0x3f8] ;  /* 0x00007f00ff0e77ac */ /* 0x000e220008000a00 */
[----:B------:R-:W-:Y:S02]  /*7700*/  MOV R24, R16 ;  /* 0x0000001000187202 */ /* 0x000fe40000000f00 */
[----:B------:R-:W-:Y:S01]  /*7710*/  MOV R25, R19 ;  /* 0x0000001300197202 */ /* 0x000fe20000000f00 */
[----:B------:R-:W1:Y:S01]  /*7720*/  LDCU.64 UR8, c[0x0][0x380] ;  /* 0x00007000ff0877ac */ /* 0x000e620008000a00 */
[----:B0-----:R-:W-:Y:S02]  /*7730*/  IMAD R4, R3, UR14, RZ ;  /* 0x0000000e03047c24 */ /* 0x001fe4000f8e02ff */
[----:B------:R-:W-:Y:S01]  /*7740*/  FMUL.FTZ R3, R26, UR13 ;  /* 0x0000000d1a037c20 */ /* 0x000fe20008410000 */
[----:B------:R-:W-:-:S04]  /*7750*/  IMAD.WIDE.U32 R24, R29, UR14, R24 ;  /* 0x0000000e1d187c25 */ /* 0x000fc8000f8e0018 */
[----:B------:R-:W-:Y:S02]  /*7760*/  IMAD R33, R29, UR15, R4 ;  /* 0x0000000f1d217c24 */ /* 0x000fe4000f8e0204 */
[----:B------:R-:W-:Y:S01]  /*7770*/  FMUL.FTZ R4, R27, UR13 ;  /* 0x0000000d1b047c20 */ /* 0x000fe20008410000 */
[C---:B-1----:R-:W-:Y:S02]  /*7780*/  LEA R26, P0, R24.reuse, UR8, 0x1 ;  /* 0x00000008181a7c11 */ /* 0x042fe4000f8008ff */
[----:B------:R-:W-:Y:S02]  /*7790*/  IADD3 R33, PT, PT, R25, R33, RZ ;  /* 0x0000002119217210 */ /* 0x000fe40007ffe0ff */
[----:B------:R-:W-:Y:S02]  /*77a0*/  F2FP.BF16.F32.PACK_AB R3, R3, R4 ;  /* 0x000000040303723e */ /* 0x000fe400000010ff */
[----:B------:R-:W-:-:S05]  /*77b0*/  LEA.HI.X R27, R24, UR9, R33, 0x1, P0 ;  /* 0x00000009181b7c11 */ /* 0x000fca00080f0c21 */
[----:B------:R0:W-:Y:S02]  /*77c0*/  STG.E desc[UR10][R26.64], R3 ;  /* 0x000000031a007986 */ /* 0x0001e4000c10190a */
.L_x_75:
[----:B------:R-:W-:Y:S05]  /*77d0*/  BSYNC.RECONVERGENT B0 ;  /* 0x0000000000007941 */ /* 0x000fea0003800200 */
.L_x_74:
[C---:B0-----:R-:W-:Y:S01]  /*77e0*/  PRMT R3, R2.reuse, 0x7632, R3 ;  /* 0x0000763202037816 */ /* 0x041fe20000000003 */
[----:B------:R-:W-:Y:S01]  /*77f0*/  FMUL.FTZ R61, R61, UR13 ;  /* 0x0000000d3d3d7c20 */ /* 0x000fe20008410000 */
[----:B------:R-:W-:Y:S01]  /*7800*/  FADD.FTZ R25, R73, -UR12 ;  /* 0x8000000c49197e21 */ /* 0x000fe20008010000 */
[----:B------:R-:W-:Y:S02]  /*7810*/  SHF.L.U32 R4, R2, 0x10, RZ ;  /* 0x0000001002047819 */ /* 0x000fe400000006ff */
[----:B------:R-:W-:Y:S01]  /*7820*/  SHF.L.U32 R2, R3, 0x10, RZ ;  /* 0x0000001003027819 */ /* 0x000fe200000006ff */
[----:B------:R-:W-:Y:S01]  /*7830*/  FFMA.FTZ R3, R61, UR5, R28 ;  /* 0x000000053d037c23 */ /* 0x000fe2000801001c */
[----:B------:R-:W-:Y:S01]  /*7840*/  ISETP.GE.AND.EX P1, PT, R30, UR7, PT, P1 ;  /* 0x000000071e007c0c */ /* 0x000fe2000bf26310 */
[----:B------:R-:W-:Y:S01]  /*7850*/  FMUL.FTZ R25, R25, UR13 ;  /* 0x0000000d19197c20 */ /* 0x000fe20008410000 */
[----:B------:R-:W-:Y:S11]  /*7860*/  BRA.U !UP0, `(.L_x_76) ;  /* 0x0000000108487547 */ /* 0x000ff6000b800000 */
        /* <DEDUP_REMOVED lines=18> */
.L_x_76:
[----:B------:R-:W-:Y:S01]  /*7990*/  FFMA.FTZ R24, R25, UR5, R28 ;  /* 0x0000000519187c23 */ /* 0x000fe2000801001c */
[----:B------:R-:W-:Y:S01]  /*79a0*/  BSSY.RECONVERGENT B0, `(.L_x_77) ;  /* 0x0000014000007945 */ /* 0x000fe20003800200 */
[----:B------:R-:W-:Y:S01]  /*79b0*/  FFMA.FTZ R4, R22, R4, -R3 ;  /* 0x0000000416047223 */ /* 0x000fe20000010803 */
[----:B------:R-:W-:Y:S01]  /*79c0*/  IADD3 R33, PT, PT, R29, 0x10, RZ ;  /* 0x000000101d217810 */ /* 0x000fe20007ffe0ff */
[----:B------:R-:W-:Y:S01]  /*79d0*/  FFMA.FTZ R24, R23, R2, -R24 ;  /* 0x0000000217187223 */ /* 0x000fe20000010818 */
[----:B------:R-:W-:Y:S01]  /*79e0*/  IADD3 R27, PT, PT, R29, 0x18, RZ ;  /* 0x000000181d1b7810 */ /* 0x000fe20007ffe0ff */
[----:B------:R-:W-:Y:S06]  /*79f0*/  @P1 BRA `(.L_x_78) ;  /* 0x0000000000381947 */ /* 0x000fec0003800000 */
[----:B------:R-:W0:Y:S01]  /*7a00*/  LDCU.64 UR8, c[0x0][0x3f8] ;  /* 0x00007f00ff0877ac */ /* 0x000e220008000a00 */
[----:B------:R-:W-:Y:S02]  /*7a10*/  MOV R2, R16 ;  /* 0x0000001000027202 */ /* 0x000fe40000000f00 */
[----:B------:R-:W-:Y:S01]  /*7a20*/  MOV R3, R19 ;  /* 0x0000001300037202 */ /* 0x000fe20000000f00 */
[----:B------:R-:W1:Y:S01]  /*7a30*/  LDCU.64 UR14, c[0x0][0x380] ;  /* 0x00007000ff0e77ac */ /* 0x000e620008000a00 */
[----:B0-----:R-:W-:Y:S02]  /*7a40*/  IMAD R30, R30, UR8, RZ ;  /* 0x000000081e1e7c24 */ /* 0x001fe4000f8e02ff */
[----:B------:R-:W-:-:S04]  /*7a50*/  IMAD.WIDE.U32 R2, R31, UR8, R2 ;  /* 0x000000081f027c25 */ /* 0x000fc8000f8e0002 */
[----:B------:R-:W-:Y:S02]  /*7a60*/  IMAD R25, R31, UR9, R30 ;  /* 0x000000091f197c24 */ /* 0x000fe4000f8e021e */
[----:B------:R-:W-:Y:S01]  /*7a70*/  FMUL.FTZ R31, R4, UR13 ;  /* 0x0000000d041f7c20 */ /* 0x000fe20008410000 */
[----:B------:R-:W-:Y:S01]  /*7a80*/  FMUL.FTZ R4, R24, UR13 ;  /* 0x0000000d18047c20 */ /* 0x000fe20008410000 */
[----:B-1----:R-:W-:Y:S02]  /*7a90*/  LEA R24, P0, R2, UR14, 0x1 ;  /* 0x0000000e02187c11 */ /* 0x002fe4000f8008ff */
[----:B------:R-:W-:Y:S02]  /*7aa0*/  IADD3 R25, PT, PT, R3, R25, RZ ;  /* 0x0000001903197210 */ /* 0x000fe40007ffe0ff */
[----:B------:R-:W-:Y:S02]  /*7ab0*/  F2FP.BF16.F32.PACK_AB R3, R4, R31 ;  /* 0x0000001f0403723e */ /* 0x000fe400000010ff */
[----:B------:R-:W-:-:S05]  /*7ac0*/  LEA.HI.X R25, R2, UR15, R25, 0x1, P0 ;  /* 0x0000000f02197c11 */ /* 0x000fca00080f0c19 */
[----:B------:R0:W-:Y:S02]  /*7ad0*/  STG.E desc[UR10][R24.64], R3 ;  /* 0x0000000318007986 */ /* 0x0001e4000c10190a */
.L_x_78:
[----:B------:R-:W-:Y:S05]  /*7ae0*/  BSYNC.RECONVERGENT B0 ;  /* 0x0000000000007941 */ /* 0x000fea0003800200 */
.L_x_77:
[----:B------:R-:W-:Y:S02]  /*7af0*/  SHF.L.U32 R60, R60, 0x10, RZ ;  /* 0x000000103c3c7819 */ /* 0x000fe400000006ff */
[----:B------:R-:W-:Y:S02]  /*7b00*/  SHF.L.U32 R78, R78, 0x10, RZ ;  /* 0x000000104e4e7819 */ /* 0x000fe400000006ff */
[----:B------:R-:W-:Y:S01]  /*7b10*/  ISETP.GE.U32.AND P0, PT, R33, UR6, PT ;  /* 0x0000000621007c0c */ /* 0x000fe2000bf06070 */
[----:B------:R-:W-:Y:S01]  /*7b20*/  FADD.FTZ R60, R60, -UR12 ;  /* 0x8000000c3c3c7e21 */ /* 0x000fe20008010000 */
[----:B------:R-:W-:Y:S01]  /*7b30*/  ISETP.GE.U32.AND P1, PT, R27, UR6, PT ;  /* 0x000000061b007c0c */ /* 0x000fe2000bf26070 */
[----:B------:R-:W-:Y:S01]  /*7b40*/  FADD.FTZ R78, R78, -UR12 ;  /* 0x8000000c4e4e7e21 */ /* 0x000fe20008010000 */
[----:B------:R-:W-:Y:S01]  /*7b50*/  SHF.R.S32.HI R2, RZ, 0x1f, R33 ;  /* 0x0000001fff027819 */ /* 0x000fe20000011421 */
[----:B------:R-:W-:Y:S01]  /*7b60*/  FMUL.FTZ R31, R60, UR13 ;  /* 0x0000000d3c1f7c20 */ /* 0x000fe20008410000 */
[----:B------:R-:W-:Y:S01]  /*7b70*/  SHF.R.S32.HI R4, RZ, 0x1f, R27 ;  /* 0x0000001fff047819 */ /* 0x000fe2000001141b */
[----:B------:R-:W-:Y:S01]  /*7b80*/  FMUL.FTZ R45, R78, UR13 ;  /* 0x0000000d4e2d7c20 */ /* 0x000fe20008410000 */
[C---:B0-----:R-:W-:Y:S01]  /*7b90*/  PRMT R24, R0.reuse, 0x7632, R24 ;  /* 0x0000763200187816 */ /* 0x041fe20000000018 */
[----:B------:R-:W-:Y:S01]  /*7ba0*/  FFMA.FTZ R25, R31, UR5, R28 ;  /* 0x000000051f197c23 */ /* 0x000fe2000801001c */
[----:B------:R-:W-:-:S02]  /*7bb0*/  SHF.L.U32 R3, R0, 0x10, RZ ;  /* 0x0000001000037819 */ /* 0x000fc400000006ff */
[----:B------:R-:W-:Y:S02]  /*7bc0*/  ISETP.GE.AND.EX P0, PT, R2, UR7, PT, P0 ;  /* 0x0000000702007c0c */ /* 0x000fe4000bf06300 */
[----:B------:R-:W-:Y:S02]  /*7bd0*/  ISETP.GE.AND.EX P1, PT, R4, UR7, PT, P1 ;  /* 0x0000000704007c0c */ /* 0x000fe4000bf26310 */
[----:B------:R-:W-:Y:S02]  /*7be0*/  SHF.L.U32 R59, R59, 0x10, RZ ;  /* 0x000000103b3b7819 */ /* 0x000fe400000006ff */
[----:B------:R-:W-:Y:S01]  /*7bf0*/  SHF.L.U32 R0, R24, 0x10, RZ ;  /* 0x0000001018007819 */ /* 0x000fe200000006ff */
[----:B------:R-:W-:Y:S08]  /*7c00*/  BRA.U !UP0, `(.L_x_79) ;  /* 0x0000000108487547 */ /* 0x000ff0000b800000 */
        /* <DEDUP_REMOVED lines=18> */
.L_x_79:
[----:B------:R-:W-:Y:S01]  /*7d30*/  FFMA.FTZ R24, R45, UR5, R28 ;  /* 0x000000052d187c23 */ /* 0x000fe2000801001c */
[----:B------:R-:W-:Y:S01]  /*7d40*/  BSSY.RECONVERGENT B0, `(.L_x_80) ;  /* 0x0000014000007945 */ /* 0x000fe20003800200 */
[----:B------:R-:W-:Y:S01]  /*7d50*/  FFMA.FTZ R25, R22, R3, -R25 ;  /* 0x0000000316197223 */ /* 0x000fe20000010819 */
[----:B------:R-:W-:Y:S01]  /*7d60*/  SHF.L.U32 R77, R77, 0x10, RZ ;  /* 0x000000104d4d7819 */ /* 0x000fe200000006ff */
[----:B------:R-:W-:Y:S01]  /*7d70*/  FADD.FTZ R59, R59, -UR12 ;  /* 0x8000000c3b3b7e21 */ /* 0x000fe20008010000 */
[----:B------:R-:W-:Y:S01]  /*7d80*/  FFMA.FTZ R0, R23, R0, -R24 ;  /* 0x0000000017007223 */ /* 0x000fe20000010818 */
[----:B------:R-:W-:Y:S06]  /*7d90*/  @P0 BRA `(.L_x_81) ;  /* 0x0000000000380947 */ /* 0x000fec0003800000 */
[----:B------:R-:W0:Y:S01]  /*7da0*/  LDCU.64 UR8, c[0x0][0x3f8] ;  /* 0x00007f00ff0877ac */ /* 0x000e220008000a00 */
[----:B------:R-:W-:Y:S01]  /*7db0*/  MOV R3, R19 ;  /* 0x0000001300037202 */ /* 0x000fe20000000f00 */
[----:B------:R-:W-:Y:S01]  /*7dc0*/  FMUL.FTZ R31, R25, UR13 ;  /* 0x0000000d191f7c20 */ /* 0x000fe20008410000 */
[----:B------:R-:W-:Y:S01]  /*7dd0*/  FMUL.FTZ R0, R0, UR13 ;  /* 0x0000000d00007c20 */ /* 0x000fe20008410000 */
[----:B------:R-:W1:Y:S01]  /*7de0*/  LDCU.64 UR14, c[0x0][0x380] ;  /* 0x00007000ff0e77ac */ /* 0x000e620008000a00 */
[----:B0-----:R-:W-:Y:S01]  /*7df0*/  IMAD R24, R2, UR8, RZ ;  /* 0x0000000802187c24 */ /* 0x001fe2000f8e02ff */
[----:B------:R-:W-:-:S05]  /*7e00*/  MOV R2, R16 ;  /* 0x0000001000027202 */ /* 0x000fca0000000f00 */
[----:B------:R-:W-:-:S04]  /*7e10*/  IMAD.WIDE.U32 R2, R33, UR8, R2 ;  /* 0x0000000821027c25 */ /* 0x000fc8000f8e0002 */
[----:B------:R-:W-:Y:S01]  /*7e20*/  IMAD R33, R33, UR9, R24 ;  /* 0x0000000921217c24 */ /* 0x000fe2000f8e0218 */
[----:B-1----:R-:W-:-:S04]  /*7e30*/  LEA R24, P0, R2, UR14, 0x1 ;  /* 0x0000000e02187c11 */ /* 0x002fc8000f8008ff */
[----:B------:R-:W-:Y:S02]  /*7e40*/  IADD3 R33, PT, PT, R3, R33, RZ ;  /* 0x0000002103217210 */ /* 0x000fe40007ffe0ff */
[----:B------:R-:W-:Y:S02]  /*7e50*/  F2FP.BF16.F32.PACK_AB R3, R0, R31 ;  /* 0x0000001f0003723e */ /* 0x000fe400000010ff */
[----:B------:R-:W-:-:S05]  /*7e60*/  LEA.HI.X R25, R2, UR15, R33, 0x1, P0 ;  /* 0x0000000f02197c11 */ /* 0x000fca00080f0c21 */
[----:B------:R0:W-:Y:S02]  /*7e70*/  STG.E desc[UR10][R24.64], R3 ;  /* 0x0000000318007986 */ /* 0x0001e4000c10190a */
.L_x_81:
[----:B------:R-:W-:Y:S05]  /*7e80*/  BSYNC.RECONVERGENT B0 ;  /* 0x0000000000007941 */ /* 0x000fea0003800200 */
.L_x_80:
[----:B------:R-:W-:Y:S01]  /*7e90*/  FMUL.FTZ R59, R59, UR13 ;  /* 0x0000000d3b3b7c20 */ /* 0x000fe20008410000 */
[----:B------:R-:W-:Y:S01]  /*7ea0*/  FADD.FTZ R77, R77, -UR12 ;  /* 0x8000000c4d4d7e21 */ /* 0x000fe20008010000 */
[----:B------:R-:W-:Y:S02]  /*7eb0*/  SHF.L.U32 R43, R43, 0x10, RZ ;  /* 0x000000102b2b7819 */ /* 0x000fe400000006ff */
[----:B------:R-:W-:Y:S01]  /*7ec0*/  SHF.L.U32 R76, R76, 0x10, RZ ;  /* 0x000000104c4c7819 */ /* 0x000fe200000006ff */
[----:B------:R-:W-:Y:S01]  /*7ed0*/  FFMA.FTZ R37, R59, UR5, R28 ;  /* 0x000000053b257c23 */ /* 0x000fe2000801001c */
[----:B------:R-:W-:Y:S01]  /*7ee0*/  FMUL.FTZ R77, R77, UR13 ;  /* 0x0000000d4d4d7c20 */ /* 0x000fe20008410000 */
        /* <DEDUP_REMOVED lines=19> */
.L_x_82:
[----:B------:R-:W-:Y:S01]  /*8020*/  FFMA.FTZ R0, R77, UR5, R28 ;  /* 0x000000054d007c23 */ /* 0x000fe2000801001c */
[----:B------:R-:W-:Y:S01]  /*8030*/  BSSY.RECONVERGENT B0, `(.L_x_83) ;  /* 0x0000014000007945 */ /* 0x000fe20003800200 */
[----:B------:R-:W-:Y:S01]  /*8040*/  FFMA.FTZ R37, R22, R43, -R37 ;  /* 0x0000002b16257223 */ /* 0x000fe20000010825 */
[----:B------:R-:W-:Y:S01]  /*8050*/  IADD3 R33, PT, PT, R29, 0x20, RZ ;  /* 0x000000201d217810 */ /* 0x000fe20007ffe0ff */
[----:B------:R-:W-:Y:S01]  /*8060*/  FFMA.FTZ R0, R23, R76, -R0 ;  /* 0x0000004c17007223 */ /* 0x000fe20000010800 */
[----:B------:R-:W-:Y:S01]  /*8070*/  IADD3 R31, PT, PT, R29, 0x28, RZ ;  /* 0x000000281d1f7810 */ /* 0x000fe20007ffe0ff */
[----:B------:R-:W-:Y:S06]  /*8080*/  @P1 BRA `(.L_x_84) ;  /* 0x0000000000381947 */ /* 0x000fec0003800000 */
[----:B------:R-:W1:Y:S01]  /*8090*/  LDCU.64 UR8, c[0x0][0x3f8] ;  /* 0x00007f00ff0877ac */ /* 0x000e620008000a00 */
[----:B------:R-:W-:Y:S01]  /*80a0*/  MOV R2, R16 ;  /* 0x0000001000027202 */ /* 0x000fe20000000f00 */
[----:B------:R-:W-:Y:S01]  /*80b0*/  FMUL.FTZ R37, R37, UR13 ;  /* 0x0000000d25257c20 */ /* 0x000fe20008410000 */
[----:B0-----:R-:W-:Y:S01]  /*80c0*/  MOV R3, R19 ;  /* 0x0000001300037202 */ /* 0x001fe20000000f00 */
[----:B------:R-:W0:Y:S01]  /*80d0*/  LDCU.64 UR14, c[0x0][0x380] ;  /* 0x00007000ff0e77ac */ /* 0x000e220008000a00 */
[----:B------:R-:W-:Y:S01]  /*80e0*/  FMUL.FTZ R0, R0, UR13 ;  /* 0x0000000d00007c20 */ /* 0x000fe20008410000 */
[----:B-1----:R-:W-:Y:S02]  /*80f0*/  IMAD R4, R4, UR8, RZ ;  /* 0x0000000804047c24 */ /* 0x002fe4000f8e02ff */
[----:B------:R-:W-:-:S04]  /*8100*/  IMAD.WIDE.U32 R2, R27, UR8, R2 ;  /* 0x000000081b027c25 */ /* 0x000fc8000f8e0002 */
[----:B------:R-:W-:Y:S01]  /*8110*/  IMAD R27, R27, UR9, R4 ;  /* 0x000000091b1b7c24 */ /* 0x000fe2000f8e0204 */
[----:B0-----:R-:W-:-:S04]  /*8120*/  LEA R24, P0, R2, UR14, 0x1 ;  /* 0x0000000e02187c11 */ /* 0x001fc8000f8008ff */
[----:B------:R-:W-:Y:S02]  /*8130*/  IADD3 R27, PT, PT, R3, R27, RZ ;  /* 0x0000001b031b7210 */ /* 0x000fe40007ffe0ff */
[----:B------:R-:W-:Y:S02]  /*8140*/  F2FP.BF16.F32.PACK_AB R3, R0, R37 ;  /* 0x000000250003723e */ /* 0x000fe400000010ff */
[----:B------:R-:W-:-:S05]  /*8150*/  LEA.HI.X R25, R2, UR15, R27, 0x1, P0 ;  /* 0x0000000f02197c11 */ /* 0x000fca00080f0c1b */
[----:B------:R1:W-:Y:S02]  /*8160*/  STG.E desc[UR10][R24.64], R3 ;  /* 0x0000000318007986 */ /* 0x0003e4000c10190a */
.L_x_84:
[----:B------:R-:W-:Y:S05]  /*8170*/  BSYNC.RECONVERGENT B0 ;  /* 0x0000000000007941 */ /* 0x000fea0003800200 */
.L_x_83:
[----:B------:R-:W-:Y:S02]  /*8180*/  SHF.L.U32 R58, R58, 0x10, RZ ;  /* 0x000000103a3a7819 */ /* 0x000fe400000006ff */
[----:B------:R-:W-:Y:S02]  /*8190*/  SHF.L.U32 R84, R84, 0x10, RZ ;  /* 0x0000001054547819 */ /* 0x000fe400000006ff */
[----:B------:R-:W-:Y:S01]  /*81a0*/  ISETP.GE.U32.AND P0, PT, R33, UR6, PT ;  /* 0x0000000621007c0c */ /* 0x000fe2000bf06070 */
[----:B------:R-:W-:Y:S01]  /*81b0*/  FADD.FTZ R58, R58, -UR12 ;  /* 0x8000000c3a3a7e21 */ /* 0x000fe20008010000 */
[----:B------:R-:W-:Y:S01]  /*81c0*/  ISETP.GE.U32.AND P1, PT, R31, UR6, PT ;  /* 0x000000061f007c0c */ /* 0x000fe2000bf26070 */
[----:B------:R-:W-:Y:S01]  /*81d0*/  FADD.FTZ R84, R84, -UR12 ;  /* 0x8000000c54547e21 */ /* 0x000fe20008010000 */
[----:B------:R-:W-:Y:S01]  /*81e0*/  SHF.R.S32.HI R2, RZ, 0x1f, R33 ;  /* 0x0000001fff027819 */ /* 0x000fe20000011421 */
[----:B01----:R-:W-:Y:S01]  /*81f0*/  FMUL.FTZ R25, R58, UR13 ;  /* 0x0000000d3a197c20 */ /* 0x003fe20008410000 */
[----:B------:R-:W-:Y:S01]  /*8200*/  SHF.R.S32.HI R0, RZ, 0x1f, R31 ;  /* 0x0000001fff007819 */ /* 0x000fe2000001141f */
[----:B------:R-:W-:Y:S01]  /*8210*/  FMUL.FTZ R43, R84, UR13 ;  /* 0x0000000d542b7c20 */ /* 0x000fe20008410000 */
[----:B------:R-:W-:Y:S01]  /*8220*/  ISETP.GE.AND.EX P0, PT, R2, UR7, PT, P0 ;  /* 0x0000000702007c0c */ /* 0x000fe2000bf06300 */
[----:B------:R-:W-:Y:S01]  /*8230*/  FFMA.FTZ R39, R25, UR5, R28 ;  /* 0x0000000519277c23 */ /* 0x000fe2000801001c */
[----:B------:R-:W-:-:S02]  /*8240*/  ISETP.GE.AND.EX P1, PT, R0, UR7, PT, P1 ;  /* 0x0000000700007c0c */ /* 0x000fc4000bf26310 */
[----:B------:R-:W-:Y:S02]  /*8250*/  SHF.L.U32 R3, R42, 0x10, RZ ;  /* 0x000000102a037819 */ /* 0x000fe400000006ff */
[----:B------:R-:W-:Y:S02]  /*8260*/  SHF.L.U32 R4, R75, 0x10, RZ ;  /* 0x000000104b047819 */ /* 0x000fe400000006ff */
[----:B------:R-:W-:Y:S01]  /*8270*/  SHF.L.U32 R57, R57, 0x10, RZ ;  /* 0x0000001039397819 */ /* 0x000fe200000006ff */
        /* <DEDUP_REMOVED lines=19> */
.L_x_85:
        /* <DEDUP_REMOVED lines=21> */
.L_x_87:
[----:B------:R-:W-:Y:S05]  /*8500*/  BSYNC.RECONVERGENT B0 ;  /* 0x0000000000007941 */ /* 0x000fea0003800200 */
.L_x_86:
        /* <DEDUP_REMOVED lines=25> */
.L_x_88:
        /* <DEDUP_REMOVED lines=12> */
[----:B-1----:R-:W-:Y:S02]  /*8760*/  IMAD R0, R0, UR8, RZ ;  /* 0x0000000800007c24 */ /* 0x002fe4000f8e02ff */
[----:B------:R-:W-:-:S04]  /*8770*/  IMAD.WIDE.U32 R2, R31, UR8, R2 ;  /* 0x000000081f027c25 */ /* 0x000fc8000f8e0002 */
[----:B------:R-:W-:Y:S02]  /*8780*/  IMAD R31, R31, UR9, R0 ;  /* 0x000000091f1f7c24 */ /* 0x000fe4000f8e0200 */
[----:B------:R-:W-:Y:S01]  /*8790*/  FMUL.FTZ R0, R74, UR13 ;  /* 0x0000000d4a007c20 */ /* 0x000fe20008410000 */
[----:B0-----:R-:W-:Y:S02]  /*87a0*/  LEA R24, P0, R2, UR14, 0x1 ;  /* 0x0000000e02187c11 */ /* 0x001fe4000f8008ff */
[----:B------:R-:W-:Y:S02]  /*87b0*/  IADD3 R31, PT, PT, R3, R31, RZ ;  /* 0x0000001f031f7210 */ /* 0x000fe40007ffe0ff */
[----:B------:R-:W-:Y:S02]  /*87c0*/  F2FP.BF16.F32.PACK_AB R3, R0, R35 ;  /* 0x000000230003723e */ /* 0x000fe400000010ff */
[----:B------:R-:W-:-:S05]  /*87d0*/  LEA.HI.X R25, R2, UR15, R31, 0x1, P0 ;  /* 0x0000000f02197c11 */ /* 0x000fca00080f0c1f */
[----:B------:R1:W-:Y:S02]  /*87e0*/  STG.E desc[UR10][R24.64], R3 ;  /* 0x0000000318007986 */ /* 0x0003e4000c10190a */
.L_x_90:
[----:B------:R-:W-:Y:S05]  /*87f0*/  BSYNC.RECONVERGENT B0 ;  /* 0x0000000000007941 */ /* 0x000fea0003800200 */
.L_x_89:
        /* <DEDUP_REMOVED lines=35> */
.L_x_91:
        /* <DEDUP_REMOVED lines=10> */
[----:B------:R-:W-:Y:S01]  /*8ad0*/  MOV R3, R19 ;  /* 0x0000001300037202 */ /* 0x000fe20000000f00 */
[----:B------:R-:W1:Y:S01]  /*8ae0*/  LDCU.64 UR14, c[0x0][0x380] ;  /* 0x00007000ff0e77ac */ /* 0x000e620008000a00 */
[----:B------:R-:W-:Y:S01]  /*8af0*/  FMUL.FTZ R4, R4, UR13 ;  /* 0x0000000d04047c20 */ /* 0x000fe20008410000 */
[----:B0-----:R-:W-:Y:S02]  /*8b00*/  IMAD R30, R30, UR8, RZ ;  /* 0x000000081e1e7c24 */ /* 0x001fe4000f8e02ff */
[----:B------:R-:W-:-:S04]  /*8b10*/  IMAD.WIDE.U32 R2, R27, UR8, R2 ;  /* 0x000000081b027c25 */ /* 0x000fc8000f8e0002 */
[----:B------:R-:W-:Y:S01]  /*8b20*/  IMAD R27, R27, UR9, R30 ;  /* 0x000000091b1b7c24 */ /* 0x000fe2000f8e021e */
[----:B-1----:R-:W-:-:S04]  /*8b30*/  LEA R24, P0, R2, UR14, 0x1 ;  /* 0x0000000e02187c11 */ /* 0x002fc8000f8008ff */
[----:B------:R-:W-:Y:S02]  /*8b40*/  IADD3 R27, PT, PT, R3, R27, RZ ;  /* 0x0000001b031b7210 */ /* 0x000fe40007ffe0ff */
[----:B------:R-:W-:Y:S02]  /*8b50*/  F2FP.BF16.F32.PACK_AB R3, R4, R37 ;  /* 0x000000250403723e */ /* 0x000fe400000010ff */
[----:B------:R-:W-:-:S05]  /*8b60*/  LEA.HI.X R25, R2, UR15, R27, 0x1, P0 ;  /* 0x0000000f02197c11 */ /* 0x000fca00080f0c1b */
[----:B------:R0:W-:Y:S02]  /*8b70*/  STG.E desc[UR10][R24.64], R3 ;  /* 0x0000000318007986 */ /* 0x0001e4000c10190a */
.L_x_93:
[----:B------:R-:W-:Y:S05]  /*8b80*/  BSYNC.RECONVERGENT B0 ;  /* 0x0000000000007941 */ /* 0x000fea0003800200 */
.L_x_92:
[----:B------:R-:W-:Y:S01]  /*8b90*/  FMUL.FTZ R55, R55, UR13 ;  /* 0x0000000d37377c20 */ /* 0x000fe20008410000 */
[----:B------:R-:W-:Y:S01]  /*8ba0*/  FADD.FTZ R89, R89, -UR12 ;  /* 0x8000000c59597e21 */ /* 0x000fe20008010000 */
[----:B------:R-:W-:Y:S02]  /*8bb0*/  SHF.L.U32 R9, R9, 0x10, RZ ;  /* 0x0000001009097819 */ /* 0x000fe400000006ff */
[----:B------:R-:W-:Y:S01]  /*8bc0*/  SHF.L.U32 R2, R71, 0x10, RZ ;  /* 0x0000001047027819 */ /* 0x000fe200000006ff */
[----:B------:R-:W-:Y:S01]  /*8bd0*/  FFMA.FTZ R33, R55, UR5, R28 ;  /* 0x0000000537217c23 */ /* 0x000fe2000801001c */
[----:B------:R-:W-:Y:S01]  /*8be0*/  FMUL.FTZ R89, R89, UR13 ;  /* 0x0000000d59597c20 */ /* 0x000fe20008410000 */
[----:B------:R-:W-:Y:S06]  /*8bf0*/  BRA.U !UP0, `(.L_x_94) ;  /* 0x0000000108487547 */ /* 0x000fec000b800000 */
[----:B0-----:R-:W-:Y:S01]  /*8c00*/  FFMA.FTZ R3, R22, R55, R20 ;  /* 0x0000003716037223 */ /* 0x001fe20000010014 */
        /* <DEDUP_REMOVED lines=17> */
.L_x_94:
[----:B------:R-:W-:Y:S01]  /*8d20*/  FFMA.FTZ R8, R89, UR5, R28 ;  /* 0x0000000559087c23 */ /* 0x000fe2000801001c */
[----:B------:R-:W-:Y:S01]  /*8d30*/  BSSY.RECONVERGENT B0, `(.L_x_95) ;  /* 0x0000014000007945 */ /* 0x000fe20003800200 */
[----:B------:R-:W-:Y:S01]  /*8d40*/  FFMA.FTZ R33, R22, R9, -R33 ;  /* 0x0000000916217223 */ /* 0x000fe20000010821 */
[----:B0-----:R-:W-:Y:S01]  /*8d50*/  IADD3 R24, PT, PT, R29, 0x40, RZ ;  /* 0x000000401d187810 */ /* 0x001fe20007ffe0ff */
[----:B------:R-:W-:Y:S01]  /*8d60*/  FFMA.FTZ R8, R23, R2, -R8 ;  /* 0x0000000217087223 */ /* 0x000fe20000010808 */
[----:B------:R-:W-:Y:S01]  /*8d70*/  IADD3 R4, PT, PT, R29, 0x48, RZ ;  /* 0x000000481d047810 */ /* 0x000fe20007ffe0ff */
[----:B------:R-:W-:Y:S06]  /*8d80*/  @P1 BRA `(.L_x_96) ;  /* 0x0000000000381947 */ /* 0x000fec0003800000 */
[----:B------:R-:W0:Y:S01]  /*8d90*/  LDCU.64 UR8, c[0x0][0x3f8] ;  /* 0x00007f00ff0877ac */ /* 0x000e220008000a00 */
[----:B------:R-:W-:Y:S01]  /*8da0*/  MOV R2, R16 ;  /* 0x0000001000027202 */ /* 0x000fe20000000f00 */
[----:B------:R-:W-:Y:S01]  /*8db0*/  FMUL.FTZ R33, R33, UR13 ;  /* 0x0000000d21217c20 */ /* 0x000fe20008410000 */
[----:B------:R-:W-:Y:S01]  /*8dc0*/  MOV R3, R19 ;  /* 0x0000001300037202 */ /* 0x000fe20000000f00 */
[----:B------:R-:W1:Y:S01]  /*8dd0*/  LDCU.64 UR14, c[0x0][0x380] ;  /* 0x00007000ff0e77ac */ /* 0x000e620008000a00 */
[----:B0-----:R-:W-:Y:S02]  /*8de0*/  IMAD R0, R0, UR8, RZ ;  /* 0x0000000800007c24 */ /* 0x001fe4000f8e02ff */
[----:B------:R-:W-:-:S04]  /*8df0*/  IMAD.WIDE.U32 R2, R7, UR8, R2 ;  /* 0x0000000807027c25 */ /* 0x000fc8000f8e0002 */
[----:B------:R-:W-:Y:S02]  /*8e00*/  IMAD R7, R7, UR9, R0 ;  /* 0x0000000907077c24 */ /* 0x000fe4000f8e0200 */
[----:B------:R-:W-:Y:S01]  /*8e10*/  FMUL.FTZ R0, R8, UR13 ;  /* 0x0000000d08007c20 */ /* 0x000fe20008410000 */
[----:B-1----:R-:W-:Y:S02]  /*8e20*/  LEA R8, P0, R2, UR14, 0x1 ;  /* 0x0000000e02087c11 */ /* 0x002fe4000f8008ff */
[----:B------:R-:W-:Y:S02]  /*8e30*/  IADD3 R7, PT, PT, R3, R7, RZ ;  /* 0x0000000703077210 */ /* 0x000fe40007ffe0ff */
[----:B------:R-:W-:Y:S02]  /*8e40*/  F2FP.BF16.F32.PACK_AB R3, R0, R33 ;  /* 0x000000210003723e */ /* 0x000fe400000010ff */
[----:B------:R-:W-:-:S05]  /*8e50*/  LEA.HI.X R9, R2, UR15, R7, 0x1, P0 ;  /* 0x0000000f02097c11 */ /* 0x000fca00080f0c07 */
[----:B------:R0:W-:Y:S02]  /*8e60*/  STG.E desc[UR10][R8.64], R3 ;  /* 0x0000000308007986 */ /* 0x0001e4000c10190a */
.L_x_96:
[----:B------:R-:W-:Y:S05]  /*8e70*/  BSYNC.RECONVERGENT B0 ;  /* 0x0000000000007941 */ /* 0x000fea0003800200 */
.L_x_95:
        /* <DEDUP_REMOVED lines=10> */
[----:B------:R-:W-:Y:S01]  /*8f20*/  ISETP.GE.AND.EX P0, PT, R32, UR7, PT, P0 ;  /* 0x0000000720007c0c */ /* 0x000fe2000bf06300 */
[----:B------:R-:W-:Y:S01]  /*8f30*/  FFMA.FTZ R33, R7, UR5, R28 ;  /* 0x0000000507217c23 */ /* 0x000fe2000801001c */
[----:B------:R-:W-:-:S02]  /*8f40*/  ISETP.GE.AND.EX P1, PT, R0, UR7, PT, P1 ;  /* 0x0000000700007c0c */ /* 0x000fc4000bf26310 */
[----:B0-----:R-:W-:Y:S02]  /*8f50*/  SHF.L.U32 R3, R10, 0x10, RZ ;  /* 0x000000100a037819 */ /* 0x001fe400000006ff */
        /* <DEDUP_REMOVED lines=21> */
.L_x_97:
        /* <DEDUP_REMOVED lines=12> */
[----:B------:R-:W-:-:S05]  /*9170*/  FMUL.FTZ R7, R7, UR13 ;  /* 0x0000000d07077c20 */ /* 0x000fca0008410000 */
[----:B------:R-:W-:Y:S01]  /*9180*/  F2FP.BF16.F32.PACK_AB R7, R7, R10 ;  /* 0x0000000a0707723e */ /* 0x000fe200000010ff */
[----:B0-----:R-:W-:Y:S02]  /*9190*/  IMAD R9, R32, UR8, RZ ;  /* 0x0000000820097c24 */ /* 0x001fe4000f8e02ff */
[----:B------:R-:W-:-:S04]  /*91a0*/  IMAD.WIDE.U32 R2, R24, UR8, R2 ;  /* 0x0000000818027c25 */ /* 0x000fc8000f8e0002 */
[----:B------:R-:W-:Y:S01]  /*91b0*/  IMAD R9, R24, UR9, R9 ;  /* 0x0000000918097c24 */ /* 0x000fe2000f8e0209 */
[----:B-1----:R-:W-:-:S04]  /*91c0*/  LEA R8, P0, R2, UR14, 0x1 ;  /* 0x0000000e02087c11 */ /* 0x002fc8000f8008ff */
[----:B------:R-:W-:-:S04]  /*91d0*/  IADD3 R9, PT, PT, R3, R9, RZ ;  /* 0x0000000903097210 */ /* 0x000fc80007ffe0ff */
[----:B------:R-:W-:-:S05]  /*91e0*/  LEA.HI.X R9, R2, UR15, R9, 0x1, P0 ;  /* 0x0000000f02097c11 */ /* 0x000fca00080f0c09 */
[----:B------:R0:W-:Y:S02]  /*91f0*/  STG.E desc[UR10][R8.64], R7 ;  /* 0x0000000708007986 */ /* 0x0001e4000c10190a */
.L_x_99:
[----:B------:R-:W-:Y:S05]  /*9200*/  BSYNC.RECONVERGENT B0 ;  /* 0x0000000000007941 */ /* 0x000fea0003800200 */
.L_x_98:
[----:B------:R-:W-:Y:S01]  /*9210*/  FMUL.FTZ R53, R53, UR13 ;  /* 0x0000000d35357c20 */ /* 0x000fe20008410000 */
[----:B------:R-:W-:Y:S01]  /*9220*/  FADD.FTZ R87, R87, -UR12 ;  /* 0x8000000c57577e21 */ /* 0x000fe20008010000 */
[----:B------:R-:W-:Y:S02]  /*9230*/  SHF.L.U32 R11, R11, 0x10, RZ ;  /* 0x000000100b0b7819 */ /* 0x000fe400000006ff */
[----:B0-----:R-:W-:Y:S01]  /*9240*/  SHF.L.U32 R8, R69, 0x10, RZ ;  /* 0x0000001045087819 */ /* 0x001fe200000006ff */
[----:B------:R-:W-:Y:S01]  /*9250*/  FFMA.FTZ R31, R53, UR5, R28 ;  /* 0x00000005351f7c23 */ /* 0x000fe2000801001c */
[----:B------:R-:W-:Y:S01]  /*9260*/  FMUL.FTZ R87, R87, UR13 ;  /* 0x0000000d57577c20 */ /* 0x000fe20008410000 */
        /* <DEDUP_REMOVED lines=19> */
.L_x_100:
        /* <DEDUP_REMOVED lines=21> */
.L_x_102:
[----:B------:R-:W-:Y:S05]  /*94f0*/  BSYNC.RECONVERGENT B0 ;  /* 0x0000000000007941 */ /* 0x000fea0003800200 */
.L_x_101:
        /* <DEDUP_REMOVED lines=35> */
.L_x_103:
        /* <DEDUP_REMOVED lines=21> */
.L_x_105:
[----:B------:R-:W-:Y:S05]  /*9880*/  BSYNC.RECONVERGENT B0 ;  /* 0x0000000000007941 */ /* 0x000fea0003800200 */
.L_x_104:
        /* <DEDUP_REMOVED lines=25> */
.L_x_106:
[----:B0-----:R-:W-:Y:S01]  /*9a20*/  FFMA.FTZ R8, R85, UR5, R28 ;  /* 0x0000000555087c23 */ /* 0x001fe2000801001c */
[----:B------:R-:W-:Y:S01]  /*9a30*/  BSSY.RECONVERGENT B0, `(.L_x_107) ;  /* 0x0000014000007945 */ /* 0x000fe20003800200 */
[----:B------:R-:W-:Y:S01]  /*9a40*/  FFMA.FTZ R27, R22, R13, -R27 ;  /* 0x0000000d161b7223 */ /* 0x000fe2000001081b */
[----:B------:R-:W-:Y:S01]  /*9a50*/  SHF.L.U32 R50, R50, 0x10, RZ ;  /* 0x0000001032327819 */ /* 0x000fe200000006ff */
        /* <DEDUP_REMOVED lines=9> */
[----:B------:R-:W-:Y:S01]  /*9af0*/  FMUL.FTZ R0, R4, UR13 ;  /* 0x0000000d04007c20 */ /* 0x000fe20008410000 */
[----:B------:R-:W-:-:S04]  /*9b00*/  IMAD.WIDE.U32 R8, R2, UR8, R8 ;  /* 0x0000000802087c25 */ /* 0x000fc8000f8e0008 */
[----:B------:R-:W-:Y:S01]  /*9b10*/  IMAD R3, R2, UR9, R3 ;  /* 0x0000000902037c24 */ /* 0x000fe2000f8e0203 */
[----:B-1----:R-:W-:Y:S02]  /*9b20*/  LEA R2, P0, R8, UR14, 0x1 ;  /* 0x0000000e08027c11 */ /* 0x002fe4000f8008ff */
[----:B------:R-:W-:Y:S02]  /*9b30*/  F2FP.BF16.F32.PACK_AB R7, R0, R7 ;  /* 0x000000070007723e */ /* 0x000fe400000010ff */
[----:B------:R-:W-:-:S04]  /*9b40*/  IADD3 R3, PT, PT, R9, R3, RZ ;  /* 0x0000000309037210 */ /* 0x000fc80007ffe0ff */
[----:B------:R-:W-:-:S05]  /*9b50*/  LEA.HI.X R3, R8, UR15, R3, 0x1, P0 ;  /* 0x0000000f08037c11 */ /* 0x000fca00080f0c03 */
[----:B------:R0:W-:Y:S02]  /*9b60*/  STG.E desc[UR10][R2.64], R7 ;  /* 0x0000000702007986 */ /* 0x0001e4000c10190a */
.L_x_108:
[----:B------:R-:W-:Y:S05]  /*9b70*/  BSYNC.RECONVERGENT B0 ;  /* 0x0000000000007941 */ /* 0x000fea0003800200 */
.L_x_107:
[----:B------:R-:W-:Y:S01]  /*9b80*/  SHF.L.U32 R82, R82, 0x10, RZ ;  /* 0x0000001052527819 */ /* 0x000fe200000006ff */
[----:B------:R-:W-:Y:S01]  /*9b90*/  FADD.FTZ R50, R50, -UR12 ;  /* 0x8000000c32327e21 */ /* 0x000fe20008010000 */
[C---:B0-----:R-:W-:Y:S02]  /*9ba0*/  IADD3 R2, PT, PT, R29.reuse, 0x68, RZ ;  /* 0x000000681d027810 */ /* 0x041fe40007ffe0ff */
[----:B------:R-:W-:Y:S01]  /*9bb0*/  IADD3 R0, PT, PT, R29, 0x70, RZ ;  /* 0x000000701d007810 */ /* 0x000fe20007ffe0ff */
[----:B------:R-:W-:Y:S01]  /*9bc0*/  FADD.FTZ R82, R82, -UR12 ;  /* 0x8000000c52527e21 */ /* 0x000fe20008010000 */
[----:B------:R-:W-:Y:S01]  /*9bd0*/  ISETP.GE.U32.AND P0, PT, R35, UR6, PT ;  /* 0x0000000623007c0c */ /* 0x000fe2000bf06070 */
[----:B------:R-:W-:Y:S01]  /*9be0*/  FMUL.FTZ R31, R50, UR13 ;  /* 0x0000000d321f7c20 */ /* 0x000fe20008410000 */
[----:B------:R-:W-:Y:S01]  /*9bf0*/  ISETP.GE.U32.AND P1, PT, R2, UR6, PT ;  /* 0x0000000602007c0c */ /* 0x000fe2000bf26070 */
[----:B------:R-:W-:Y:S01]  /*9c00*/  FMUL.FTZ R33, R82, UR13 ;  /* 0x0000000d52217c20 */ /* 0x000fe20008410000 */
[----:B------:R-:W-:-:S02]  /*9c10*/  SHF.R.S32.HI R24, RZ, 0x1f, R35 ;  /* 0x0000001fff187819 */ /* 0x000fc40000011423 */
[----:B------:R-:W-:Y:S02]  /*9c20*/  SHF.R.S32.HI R3, RZ, 0x1f, R2 ;  /* 0x0000001fff037819 */ /* 0x000fe40000011402 */
[----:B------:R-:W-:Y:S02]  /*9c30*/  SHF.L.U32 R7, R14, 0x10, RZ ;  /* 0x000000100e077819 */ /* 0x000fe400000006ff */
[----:B------:R-:W-:Y:S02]  /*9c40*/  ISETP.GE.U32.AND P2, PT, R0, UR6, PT ;  /* 0x0000000600007c0c */ /* 0x000fe4000bf46070 */
[----:B------:R-:W-:Y:S02]  /*9c50*/  ISETP.GE.AND.EX P0, PT, R24, UR7, PT, P0 ;  /* 0x0000000718007c0c */ /* 0x000fe4000bf06300 */
[----:B------:R-:W-:Y:S02]  /*9c60*/  ISETP.GE.AND.EX P1, PT, R3, UR7, PT, P1 ;  /* 0x0000000703007c0c */ /* 0x000fe4000bf26310 */
[----:B------:R-:W-:-:S02]  /*9c70*/  SHF.L.U32 R66, R66, 0x10, RZ ;  /* 0x0000001042427819 */ /* 0x000fc400000006ff */
        /* <DEDUP_REMOVED lines=21> */
.L_x_109:
[--C-:B------:R-:W-:Y:S01]  /*9dd0*/  FFMA.FTZ R9, R31, UR5, R28.reuse ;  /* 0x000000051f097c23 */ /* 0x100fe2000801001c */
[----:B------:R-:W-:Y:S01]  /*9de0*/  FADD.FTZ R49, R49, -UR12 ;  /* 0x8000000c31317e21 */ /* 0x000fe20008010000 */
[----:B------:R-:W-:Y:S01]  /*9df0*/  FADD.FTZ R81, R81, -UR12 ;  /* 0x8000000c51517e21 */ /* 0x000fe20008010000 */
[----:B------:R-:W-:Y:S01]  /*9e00*/  FFMA.FTZ R4, R33, UR5, R28 ;  /* 0x0000000521047c23 */ /* 0x000fe2000801001c */
[----:B------:R-:W-:Y:S01]  /*9e10*/  BSSY.RECONVERGENT B0, `(.L_x_110) ;  /* 0x0000014000007945 */ /* 0x000fe20003800200 */
[----:B------:R-:W-:Y:S01]  /*9e20*/  FFMA.FTZ R7, R22, R7, -R9 ;  /* 0x0000000716077223 */ /* 0x000fe20000010809 */
[----:B------:R-:W-:Y:S01]  /*9e30*/  FMUL.FTZ R49, R49, UR13 ;  /* 0x0000000d31317c20 */ /* 0x000fe20008410000 */
[----:B------:R-:W-:Y:S01]  /*9e40*/  FMUL.FTZ R81, R81, UR13 ;  /* 0x0000000d51517c20 */ /* 0x000fe20008410000 */
        /* <DEDUP_REMOVED lines=16> */
.L_x_111:
[----:B------:R-:W-:Y:S05]  /*9f50*/  BSYNC.RECONVERGENT B0 ;  /* 0x0000000000007941 */ /* 0x000fea0003800200 */
.L_x_110:
[----:B------:R-:W-:Y:S01]  /*9f60*/  SHF.L.U32 R15, R15, 0x10, RZ ;  /* 0x000000100f0f7819 */ /* 0x000fe200000006ff */
[--C-:B------:R-:W-:Y:S01]  /*9f70*/  FFMA.FTZ R27, R49, UR5, R28.reuse ;  /* 0x00000005311b7c23 */ /* 0x100fe2000801001c */
[----:B------:R-:W-:Y:S01]  /*9f80*/  FFMA.FTZ R24, R81, UR5, R28 ;  /* 0x0000000551187c23 */ /* 0x000fe2000801001c */
[----:B------:R-:W-:Y:S01]  /*9f90*/  SHF.L.U32 R4, R65, 0x10, RZ ;  /* 0x0000001041047819 */ /* 0x000fe200000006ff */
        /* <DEDUP_REMOVED lines=19> */
.L_x_112:
[----:B------:R-:W-:Y:S01]  /*a0d0*/  BSSY.RECONVERGENT B0, `(.L_x_113) ;  /* 0x0000013000007945 */ /* 0x000fe20003800200 */
[----:B------:R-:W-:Y:S01]  /*a0e0*/  FFMA.FTZ R27, R22, R15, -R27 ;  /* 0x0000000f161b7223 */ /* 0x000fe2000001081b */
[----:B------:R-:W-:Y:S01]  /*a0f0*/  SHF.L.U32 R48, R48, 0x10, RZ ;  /* 0x0000001030307819 */ /* 0x000fe200000006ff */
[----:B------:R-:W-:Y:S01]  /*a100*/  FFMA.FTZ R4, R23, R4, -R24 ;  /* 0x0000000417047223 */ /* 0x000fe20000010818 */
[----:B------:R-:W-:Y:S06]  /*a110*/  @P1 BRA `(.L_x_114) ;  /* 0x0000000000381947 */ /* 0x000fec0003800000 */
[----:B------:R-:W1:Y:S01]  /*a120*/  LDCU.64 UR8, c[0x0][0x3f8] ;  /* 0x00007f00ff0877ac */ /* 0x000e620008000a00 */
[----:B0-----:R-:W-:Y:S01]  /*a130*/  MOV R8, R16 ;  /* 0x0000001000087202 */ /* 0x001fe20000000f00 */
[----:B------:R-:W-:Y:S01]  /*a140*/  FMUL.FTZ R7, R27, UR13 ;  /* 0x0000000d1b077c20 */ /* 0x000fe20008410000 */
[----:B------:R-:W-:Y:S01]  /*a150*/  MOV R9, R19 ;  /* 0x0000001300097202 */ /* 0x000fe20000000f00 */
[----:B------:R-:W0:Y:S01]  /*a160*/  LDCU.64 UR14, c[0x0][0x380] ;  /* 0x00007000ff0e77ac */ /* 0x000e220008000a00 */
[----:B------:R-:W-:-:S05]  /*a170*/  FMUL.FTZ R4, R4, UR13 ;  /* 0x0000000d04047c20 */ /* 0x000fca0008410000 */
[----:B------:R-:W-:Y:S01]  /*a180*/  F2FP.BF16.F32.PACK_AB R7, R4, R7 ;  /* 0x000000070407723e */ /* 0x000fe200000010ff */
[----:B-1----:R-:W-:Y:S02]  /*a190*/  IMAD R3, R3, UR8, RZ ;  /* 0x0000000803037c24 */ /* 0x002fe4000f8e02ff */
[----:B------:R-:W-:-:S04]  /*a1a0*/  IMAD.WIDE.U32 R8, R2, UR8, R8 ;  /* 0x0000000802087c25 */ /* 0x000fc8000f8e0008 */
[----:B------:R-:W-:Y:S01]  /*a1b0*/  IMAD R3, R2, UR9, R3 ;  /* 0x0000000902037c24 */ /* 0x000fe2000f8e0203 */
[----:B0-----:R-:W-:-:S04]  /*a1c0*/  LEA R2, P0, R8, UR14, 0x1 ;  /* 0x0000000e08027c11 */ /* 0x001fc8000f8008ff */
[----:B------:R-:W-:-:S04]  /*a1d0*/  IADD3 R3, PT, PT, R9, R3, RZ ;  /* 0x0000000309037210 */ /* 0x000fc80007ffe0ff */
[----:B------:R-:W-:-:S05]  /*a1e0*/  LEA.HI.X R3, R8, UR15, R3, 0x1, P0 ;  /* 0x0000000f08037c11 */ /* 0x000fca00080f0c03 */
[----:B------:R1:W-:Y:S02]  /*a1f0*/  STG.E desc[UR10][R2.64], R7 ;  /* 0x0000000702007986 */ /* 0x0003e4000c10190a */
.L_x_114:
[----:B------:R-:W-:Y:S05]  /*a200*/  BSYNC.RECONVERGENT B0 ;  /* 0x0000000000007941 */ /* 0x000fea0003800200 */
.L_x_113:
[----:B------:R-:W-:Y:S01]  /*a210*/  SHF.L.U32 R80, R80, 0x10, RZ ;  /* 0x0000001050507819 */ /* 0x000fe200000006ff */
[----:B------:R-:W-:Y:S01]  /*a220*/  FADD.FTZ R48, R48, -UR12 ;  /* 0x8000000c30307e21 */ /* 0x000fe20008010000 */
[----:B------:R-:W-:Y:S02]  /*a230*/  SHF.R.S32.HI R12, RZ, 0x1f, R0 ;  /* 0x0000001fff0c7819 */ /* 0x000fe40000011400 */
[----:B-1----:R-:W-:Y:S01]  /*a240*/  SHF.L.U32 R3, R40, 0x10, RZ ;  /* 0x0000001028037819 */ /* 0x002fe200000006ff */
[----:B0-----:R-:W-:Y:S01]  /*a250*/  FMUL.FTZ R7, R48, UR13 ;  /* 0x0000000d30077c20 */ /* 0x001fe20008410000 */
[----:B------:R-:W-:Y:S01]  /*a260*/  FADD.FTZ R80, R80, -UR12 ;  /* 0x8000000c50507e21 */ /* 0x000fe20008010000 */
[----:B------:R-:W-:Y:S02]  /*a270*/  ISETP.GE.AND.EX P2, PT, R12, UR7, PT, P2 ;  /* 0x000000070c007c0c */ /* 0x000fe4000bf46320 */
[----:B------:R-:W-:Y:S01]  /*a280*/  SHF.L.U32 R64, R64, 0x10, RZ ;  /* 0x0000001040407819 */ /* 0x000fe200000006ff */
[----:B------:R-:W-:Y:S01]  /*a290*/  FFMA.FTZ R25, R7, UR5, R28 ;  /* 0x0000000507197c23 */ /* 0x000fe2000801001c */
[----:B------:R-:W-:Y:S01]  /*a2a0*/  SHF.L.U32 R44, R44, 0x10, RZ ;  /* 0x000000102c2c7819 */ /* 0x000fe200000006ff */
[----:B------:R-:W-:Y:S01]  /*a2b0*/  FMUL.FTZ R27, R80, UR13 ;  /* 0x0000000d501b7c20 */ /* 0x000fe20008410000 */
        /* <DEDUP_REMOVED lines=20> */
.L_x_115:
[----:B------:R-:W-:Y:S01]  /*a400*/  FFMA.FTZ R2, R27, UR5, R28 ;  /* 0x000000051b027c23 */ /* 0x000fe2000801001c */
[----:B------:R-:W-:Y:S01]  /*a410*/  BSSY.RECONVERGENT B0, `(.L_x_116) ;  /* 0x0000015000007945 */ /* 0x000fe20003800200 */
[----:B------:R-:W-:Y:S01]  /*a420*/  FFMA.FTZ R25, R22, R3, -R25 ;  /* 0x0000000316197223 */ /* 0x000fe20000010819 */
[----:B------:R-:W-:Y:S01]  /*a430*/  FADD.FTZ R44, R44, -UR12 ;  /* 0x8000000c2c2c7e21 */ /* 0x000fe20008010000 */
[----:B------:R-:W-:Y:S01]  /*a440*/  FADD.FTZ R79, R79, -UR12 ;  /* 0x8000000c4f4f7e21 */ /* 0x000fe20008010000 */
[----:B------:R-:W-:Y:S01]  /*a450*/  IADD3 R29, PT, PT, R29, 0x78, RZ ;  /* 0x000000781d1d7810 */ /* 0x000fe20007ffe0ff */
[----:B------:R-:W-:Y:S01]  /*a460*/  FFMA.FTZ R64, R23, R64, -R2 ;  /* 0x0000004017407223 */ /* 0x000fe20000010802 */
        /* <DEDUP_REMOVED lines=15> */
.L_x_117:
[----:B------:R-:W-:Y:S05]  /*a560*/  BSYNC.RECONVERGENT B0 ;  /* 0x0000000000007941 */ /* 0x000fea0003800200 */
.L_x_116:
[----:B0-----:R-:W-:Y:S01]  /*a570*/  FMUL.FTZ R3, R44, UR13 ;  /* 0x0000000d2c037c20 */ /* 0x001fe20008410000 */
[----:B------:R-:W-:Y:S01]  /*a580*/  FMUL.FTZ R79, R79, UR13 ;  /* 0x0000000d4f4f7c20 */ /* 0x000fe20008410000 */
[----:B------:R-:W-:Y:S02]  /*a590*/  ISETP.GE.U32.AND P0, PT, R29, UR6, PT ;  /* 0x000000061d007c0c */ /* 0x000fe4000bf06070 */
[--C-:B------:R-:W-:Y:S01]  /*a5a0*/  FFMA.FTZ R13, R3, UR5, R28.reuse ;  /* 0x00000005030d7c23 */ /* 0x100fe2000801001c */
[----:B------:R-:W-:Y:S01]  /*a5b0*/  SHF.L.U32 R41, R41, 0x10, RZ ;  /* 0x0000001029297819 */ /* 0x000fe200000006ff */
[----:B------:R-:W-:Y:S01]  /*a5c0*/  FFMA.FTZ R28, R79, UR5, R28 ;  /* 0x000000054f1c7c23 */ /* 0x000fe2000801001c */
[----:B------:R-:W-:Y:S02]  /*a5d0*/  SHF.R.S32.HI R12, RZ, 0x1f, R29 ;  /* 0x0000001fff0c7819 */ /* 0x000fe4000001141d */
        /* <DEDUP_REMOVED lines=20> */
.L_x_118:
[----:B------:R-:W-:Y:S01]  /*a720*/  ISETP.GE.AND.EX P0, PT, R12, UR7, PT, P0 ;  /* 0x000000070c007c0c */ /* 0x000fe2000bf06300 */
[----:B------:R-:W-:Y:S01]  /*a730*/  FFMA.FTZ R13, R22, R41, -R13 ;  /* 0x00000029160d7223 */ /* 0x000fe2000001080d */
[----:B------:R-:W-:Y:S01]  /*a740*/  FFMA.FTZ R28, R23, R0, -R28 ;  /* 0x00000000171c7223 */ /* 0x000fe2000001081c */
[----:B------:R-:W-:Y:S02]  /*a750*/  BSSY.RECONVERGENT B0, `(.L_x_119) ;  /* 0x000000f000007945 */ /* 0x000fe40003800200 */
[----:B------:R-:W-:Y:S01]  /*a760*/  FMUL.FTZ R7, R13, UR13 ;  /* 0x0000000d0d077c20 */ /* 0x000fe20008410000 */
[----:B------:R-:W-:-:S07]  /*a770*/  FMUL.FTZ R28, R28, UR13 ;  /* 0x0000000d1c1c7c20 */ /* 0x000fce0008410000 */
[----:B------:R-:W-:Y:S05]  /*a780*/  @P0 BRA `(.L_x_120) ;  /* 0x00000000002c0947 */ /* 0x000fea0003800000 */
[----:B------:R-:W0:Y:S01]  /*a790*/  LDCU.64 UR6, c[0x0][0x3f8] ;  /* 0x00007f00ff0677ac */ /* 0x000e220008000a00 */
[----:B------:R-:W-:Y:S02]  /*a7a0*/  MOV R17, R19 ;  /* 0x0000001300117202 */ /* 0x000fe40000000f00 */
[----:B------:R-:W-:Y:S01]  /*a7b0*/  F2FP.BF16.F32.PACK_AB R7, R28, R7 ;  /* 0x000000071c07723e */ /* 0x000fe200000010ff */
[----:B------:R-:W1:Y:S01]  /*a7c0*/  LDCU.64 UR8, c[0x0][0x380] ;  /* 0x00007000ff0877ac */ /* 0x000e620008000a00 */
[----:B0-----:R-:W-:Y:S02]  /*a7d0*/  IMAD R12, R12, UR6, RZ ;  /* 0x000000060c0c7c24 */ /* 0x001fe4000f8e02ff */
[----:B------:R-:W-:-:S04]  /*a7e0*/  IMAD.WIDE.U32 R16, R29, UR6, R16 ;  /* 0x000000061d107c25 */ /* 0x000fc8000f8e0010 */
[----:B------:R-:W-:Y:S01]  /*a7f0*/  IMAD R29, R29, UR7, R12 ;  /* 0x000000071d1d7c24 */ /* 0x000fe2000f8e020c */
[----:B-1----:R-:W-:-:S04]  /*a800*/  LEA R2, P0, R16, UR8, 0x1 ;  /* 0x0000000810027c11 */ /* 0x002fc8000f8008ff */
[----:B------:R-:W-:-:S04]  /*a810*/  IADD3 R29, PT, PT, R17, R29, RZ ;  /* 0x0000001d111d7210 */ /* 0x000fc80007ffe0ff */
[----:B------:R-:W-:-:S05]  /*a820*/  LEA.HI.X R3, R16, UR9, R29, 0x1, P0 ;  /* 0x0000000910037c11 */ /* 0x000fca00080f0c1d */
[----:B------:R0:W-:Y:S02]  /*a830*/  STG.E desc[UR10][R2.64], R7 ;  /* 0x0000000702007986 */ /* 0x0001e4000c10190a */
.L_x_120:
[----:B------:R-:W-:Y:S05]  /*a840*/  BSYNC.RECONVERGENT B0 ;  /* 0x0000000000007941 */ /* 0x000fea0003800200 */
.L_x_119:
[----:B------:R-:W1:Y:S01]  /*a850*/  LDCU UR5, c[0x0][0x374] ;  /* 0x00006e80ff0577ac */ /* 0x000e620008000800 */
[----:B------:R-:W-:Y:S01]  /*a860*/  IADD3 R5, PT, PT, R5, 0x1, RZ ;  /* 0x0000000105057810 */ /* 0x000fe20007ffe0ff */
[----:B------:R-:W2:Y:S01]  /*a870*/  LDCU UR6, c[0x0][0x410] ;  /* 0x00008200ff0677ac */ /* 0x000ea20008000800 */
[----:B------:R-:W2:Y:S01]  /*a880*/  LDCU UR7, c[0x0][0x3e0] ;  /* 0x00007c00ff0777ac */ /* 0x000ea20008000800 */
[----:B-1----:R-:W-:Y:S02]  /*a890*/  UIADD3 UR4, UPT, UPT, UR5, UR4, URZ ;  /* 0x0000000405047290 */ /* 0x002fe4000fffe0ff */
[----:B--2---:R-:W-:-:S04]  /*a8a0*/  UIMAD UR6, UR6, UR7, URZ ;  /* 0x00000007060672a4 */ /* 0x004fc8000f8e02ff */
[----:B------:R-:W-:-:S09]  /*a8b0*/  UISETP.GE.AND UP0, UPT, UR4, UR6, UPT ;  /* 0x000000060400728c */ /* 0x000fd2000bf06270 */
[----:B------:R-:W-:Y:S05]  /*a8c0*/  BRA.U !UP0, `(.L_x_121) ;  /* 0xffffff5908207547 */ /* 0x000fea000b83ffff */
.L_x_54:
[----:B------:R-:W1:Y:S01]  /*a8d0*/  LDC R4, c[0x0][0x370] ;  /* 0x0000dc00ff047b82 */ /* 0x000e620000000800 */
[----:B------:R-:W-:Y:S01]  /*a8e0*/  ISETP.NE.AND P1, PT, R6, RZ, PT ;  /* 0x000000ff0600720c */ /* 0x000fe20003f25270 */
[----:B------:R-:W-:Y:S06]  /*a8f0*/  BSSY.RECONVERGENT B0, `(.L_x_122) ;  /* 0x000000d000007945 */ /* 0x000fec0003800200 */
[----:B0-----:R-:W0:Y:S08]  /*a900*/  LDC R7, c[0x0][0x374] ;  /* 0x0000dd00ff077b82 */ /* 0x001e300000000800 */
[----:B------:R-:W2:Y:S01]  /*a910*/  LDC.64 R2, c[0x0][0x3c8] ;  /* 0x0000f200ff027b82 */ /* 0x000ea20000000a00 */
[----:B-1----:R-:W-:-:S02]  /*a920*/  ISETP.NE.AND P0, PT, R4, 0x1, PT ;  /* 0x000000010400780c */ /* 0x002fc40003f05270 */
[----:B0-----:R-:W-:-:S04]  /*a930*/  SHF.L.U32 R0, R7, 0x1, RZ ;  /* 0x0000000107007819 */ /* 0x001fc800000006ff */
[----:B------:R-:W-:-:S05]  /*a940*/  SEL R5, R0, RZ, P0 ;  /* 0x000000ff00057207 */ /* 0x000fca0000000000 */
[----:B--2---:R-:W-:Y:S01]  /*a950*/  IMAD.WIDE.U32 R2, R5, 0x4, R2 ;  /* 0x0000000405027825 */ /* 0x004fe200078e0002 */
[----:B------:R-:W-:Y:S06]  /*a960*/  @P1 BRA `(.L_x_123) ;  /* 0x0000000000141947 */ /* 0x000fec0003800000 */
[----:B------:R-:W-:Y:S01]  /*a970*/  HFMA2 R5, -RZ, RZ, 0, 5.9604644775390625e-08 ;  /* 0x00000001ff057431 */ /* 0x000fe200000001ff */
[----:B------:R-:W-:Y:S06]  /*a980*/  MEMBAR.ALL.GPU ;  /* 0x0000000000007992 */ /* 0x000fec000000a000 */
[----:B------:R-:W-:-:S00]  /*a990*/  ERRBAR ;  /* 0x00000000000079ab */ /* 0x000fc00000000000 */
[----:B------:R-:W-:Y:S06]  /*a9a0*/  CGAERRBAR ;  /* 0x00000000000075ab */ /* 0x000fec0000000000 */
[----:B------:R0:W-:Y:S02]  /*a9b0*/  REDG.E.ADD.S32.STRONG.GPU desc[UR10][R2.64], R5 ;  /* 0x000000050200798e */ /* 0x0001e4000c12e30a */
.L_x_123:
[----:B------:R-:W-:Y:S05]  /*a9c0*/  BSYNC.RECONVERGENT B0 ;  /* 0x0000000000007941 */ /* 0x000fea0003800200 */
.L_x_122:
        /* <DEDUP_REMOVED lines=11> */
.L_x_125:
[----:B------:R-:W2:Y:S04]  /*aa80*/  LDG.E.STRONG.GPU R5, desc[UR10][R2.64] ;  /* 0x0000000a02057981 */ /* 0x000ea8000c1ef900 */
[----:B--2---:R-:W-:Y:S01]  /*aa90*/  CCTL.IVALL ;  /* 0x00000000ff00798f */ /* 0x004fe20002000000 */
[----:B------:R-:W-:Y:S05]  /*aaa0*/  YIELD ;  /* 0x0000000000007946 */ /* 0x000fea0003800000 */
[----:B------:R-:W-:-:S13]  /*aab0*/  ISETP.NE.AND P0, PT, R5, R0, PT ;  /* 0x000000000500720c */ /* 0x000fda0003f05270 */
[----:B------:R-:W-:Y:S05]  /*aac0*/  @P0 BRA `(.L_x_125) ;  /* 0xfffffffc00ec0947 */ /* 0x000fea000383ffff */
.L_x_124:
        /* <DEDUP_REMOVED lines=10> */
[----:B------:R-:W-:Y:S01]  /*ab70*/  IADD3 R2, P1, PT, R6, 0x280, RZ ;  /* 0x0000028006027810 */ /* 0x000fe20007f3e0ff */
[----:B------:R-:W-:Y:S01]  /*ab80*/  BSSY.RECONVERGENT B0, `(.L_x_126) ;  /* 0x000005a000007945 */ /* 0x000fe20003800200 */
[----:B------:R-:W-:Y:S02]  /*ab90*/  MOV R7, RZ ;  /* 0x000000ff00077202 */ /* 0x000fe40000000f00 */
        /* <DEDUP_REMOVED lines=37> */
[C---:B------:R-:W-:Y:S01]  /*adf0*/  SHF.L.U32 R23, R6.reuse, 0x3, RZ ;  /* 0x0000000306177819 */ /* 0x040fe200000006ff */
[----:B------:R-:W1:Y:S01]  /*ae00*/  LDCU.64 UR6, c[0x0][0x390] ;  /* 0x00007200ff0677ac */ /* 0x000e620008000a00 */
[----:B------:R-:W-:Y:S02]  /*ae10*/  LOP3.LUT R11, R11, 0x3, RZ, 0xc0, !PT ;  /* 0x000000030b0b7812 */ /* 0x000fe400078ec0ff */
[--C-:B------:R-:W-:Y:S01]  /*ae20*/  SHF.L.U64.HI R24, R6, 0x3, R7.reuse ;  /* 0x0000000306187819 */ /* 0x100fe20000010207 */
[----:B------:R-:W2:Y:S01]  /*ae30*/  LDCU.64 UR8, c[0x0][0x388] ;  /* 0x00007100ff0877ac */ /* 0x000ea20008000a00 */
[----:B------:R-:W-:Y:S01]  /*ae40*/  SHF.L.U32 R31, R5, 0x2, RZ ;  /* 0x00000002051f7819 */ /* 0x000fe200000006ff */
[----:B------:R-:W-:Y:S01]  /*ae50*/  IMAD.WIDE.U32 R8, R11, 0x280, R6 ;  /* 0x000002800b087825 */ /* 0x000fe200078e0006 */
[----:B------:R-:W-:-:S02]  /*ae60*/  SHF.L.U64.HI R33, R3, 0x2, R0 ;  /* 0x0000000203217819 */ /* 0x000fc40000010200 */
[----:B------:R-:W-:Y:S02]  /*ae70*/  SHF.L.U64.HI R29, R30, 0x2, R35 ;  /* 0x000000021e1d7819 */ /* 0x000fe40000010223 */
[C---:B0-----:R-:W-:Y:S01]  /*ae80*/  LEA R27, P1, R6.reuse, UR4, 0x2 ;  /* 0x00000004061b7c11 */ /* 0x041fe2000f8210ff */
[----:B------:R-:W-:Y:S01]  /*ae90*/  UMOV UR4, URZ ;  /* 0x000000ff00047c82 */ /* 0x000fe20008000000 */
[----:B-1----:R-:W-:Y:S02]  /*aea0*/  IADD3 R25, P2, PT, R23, UR6, RZ ;  /* 0x0000000617197c10 */ /* 0x002fe4000ff5e0ff */
[----:B------:R-:W-:Y:S02]  /*aeb0*/  LEA.HI.X R28, R6, UR5, R7, 0x2, P1 ;  /* 0x00000005061c7c11 */ /* 0x000fe400088f1407 */
[----:B------:R-:W-:Y:S02]  /*aec0*/  IADD3 R7, PT, PT, R9, UR4, RZ ;  /* 0x0000000409077c10 */ /* 0x000fe4000fffe0ff */
[----:B------:R-:W-:Y:S01]  /*aed0*/  MOV R6, R8 ;  /* 0x0000000800067202 */ /* 0x000fe20000000f00 */
[----:B------:R-:W-:Y:S01]  /*aee0*/  IMAD.WIDE.U32 R8, R4, 0x4, RZ ;  /* 0x0000000404087825 */ /* 0x000fe200078e00ff */
[----:B------:R-:W-:-:S02]  /*aef0*/  IADD3.X R26, PT, PT, R24, UR7, RZ, P2, !PT ;  /* 0x00000007181a7c10 */ /* 0x000fc400097fe4ff */
[----:B--2---:R-:W-:Y:S02]  /*af00*/  IADD3 R23, P1, PT, R23, UR8, RZ ;  /* 0x0000000817177c10 */ /* 0x004fe4000ff3e0ff */
[----:B------:R-:W-:Y:S02]  /*af10*/  IADD3 R2, P2, PT, RZ, -R11, RZ ;  /* 0x8000000bff027210 */ /* 0x000fe40007f5e0ff */
[----:B------:R-:W-:Y:S02]  /*af20*/  IADD3.X R24, PT, PT, R24, UR9, RZ, P1, !PT ;  /* 0x0000000918187c10 */ /* 0x000fe40008ffe4ff */
[----:B------:R-:W-:Y:S02]  /*af30*/  IADD3 R31, PT, PT, R9, R31, RZ ;  /* 0x0000001f091f7210 */ /* 0x000fe40007ffe0ff */
[----:B------:R-:W-:-:S07]  /*af40*/  IADD3.X R22, PT, PT, RZ, -0x1, RZ, P2, !PT ;  /* 0xffffffffff167810 */ /* 0x000fce00017fe4ff */
.L_x_128:
        /* <DEDUP_REMOVED lines=29> */
.L_x_127:
[----:B------:R-:W-:Y:S05]  /*b120*/  BSYNC.RECONVERGENT B0 ;  /* 0x0000000000007941 */ /* 0x000fea0003800200 */
.L_x_126:
        /* <DEDUP_REMOVED lines=10> */
.L_x_129:
        /* <DEDUP_REMOVED lines=13> */
[----:B------:R1:W5:Y:S01]  /*b2a0*/  LDG.E R22, desc[UR10][R10.64] ;  /* 0x0000000a0a167981 */ /* 0x000362000c1e1900 */
[C---:B------:R-:W-:Y:S02]  /*b2b0*/  SHF.L.U32 R28, R6.reuse, 0x3, RZ ;  /* 0x00000003061c7819 */ /* 0x040fe400000006ff */
[----:B------:R-:W-:Y:S02]  /*b2c0*/  SHF.L.U64.HI R29, R6, 0x3, R7 ;  /* 0x00000003061d7819 */ /* 0x000fe40000010207 */
[----:B------:R-:W-:Y:S02]  /*b2d0*/  LOP3.LUT R16, R28, 0xfffffff8, RZ, 0xc0, !PT ;  /* 0xfffffff81c107812 */ /* 0x000fe400078ec0ff */
[----:B------:R-:W-:-:S02]  /*b2e0*/  LOP3.LUT R18, R18, 0xfffffffc, RZ, 0xc0, !PT ;  /* 0xfffffffc12127812 */ /* 0x000fc400078ec0ff */
[C---:B--2---:R-:W-:Y:S02]  /*b2f0*/  IADD3 R14, P0, PT, R16.reuse, UR6, RZ ;  /* 0x00000006100e7c10 */ /* 0x044fe4000ff1e0ff */
[----:B0-----:R-:W-:Y:S02]  /*b300*/  LOP3.LUT R4, R29, 0x3, RZ, 0xc0, !PT ;  /* 0x000000031d047812 */ /* 0x001fe400078ec0ff */
[----:B---3--:R-:W-:Y:S02]  /*b310*/  IADD3 R16, P1, PT, R16, UR8, RZ ;  /* 0x0000000810107c10 */ /* 0x008fe4000ff3e0ff */
[----:B------:R-:W-:Y:S02]  /*b320*/  LOP3.LUT R2, R2, 0x3, RZ, 0xc0, !PT ;  /* 0x0000000302027812 */ /* 0x000fe400078ec0ff */
[----:B------:R-:W-:Y:S02]  /*b330*/  IADD3 R18, P2, PT, R18, UR4, RZ ;  /* 0x0000000412127c10 */ /* 0x000fe4000ff5e0ff */
[----:B------:R-:W-:-:S02]  /*b340*/  IADD3.X R15, PT, PT, R4, UR7, RZ, P0, !PT ;  /* 0x00000007040f7c10 */ /* 0x000fc400087fe4ff */
[----:B------:R-:W-:Y:S02]  /*b350*/  IADD3.X R17, PT, PT, R4, UR9, RZ, P1, !PT ;  /* 0x0000000904117c10 */ /* 0x000fe40008ffe4ff */
[----:B------:R-:W-:Y:S02]  /*b360*/  IADD3.X R19, PT, PT, R2, UR5, RZ, P2, !PT ;  /* 0x0000000502137c10 */ /* 0x000fe400097fe4ff */
[C---:B------:R-:W-:Y:S02]  /*b370*/  IADD3 R4, P0, PT, R18.reuse, R37, RZ ;  /* 0x0000002512047210 */ /* 0x040fe40007f1e0ff */
[C---:B-1----:R-:W-:Y:S02]  /*b380*/  IADD3 R8, P1, PT, R18.reuse, R31, RZ ;  /* 0x0000001f12087210 */ /* 0x042fe40007f3e0ff */
[----:B------:R-:W-:Y:S02]  /*b390*/  IADD3 R10, P2, PT, R18, R41, RZ ;  /* 0x00000029120a7210 */ /* 0x000fe40007f5e0ff */
[----:B------:R-:W-:-:S02]  /*b3a0*/  IADD3.X R5, PT, PT, R19, R35, RZ, P0, !PT ;  /* 0x0000002313057210 */ /* 0x000fc400007fe4ff */
[C---:B------:R-:W-:Y:S02]  /*b3b0*/  IADD3.X R9, PT, PT, R19.reuse, R33, RZ, P1, !PT ;  /* 0x0000002113097210 */ /* 0x040fe40000ffe4ff */
[----:B------:R-:W-:Y:S01]  /*b3c0*/  IADD3.X R11, PT, PT, R19, R39, RZ, P2, !PT ;  /* 0x00000027130b7210 */ /* 0x000fe200017fe4ff */
[----:B----4-:R0:W-:Y:S04]  /*b3d0*/  STG.E.64 desc[UR10][R14.64], R20 ;  /* 0x000000140e007986 */ /* 0x0101e8000c101b0a */
[----:B-----5:R1:W-:Y:S04]  /*b3e0*/  STG.E.64 desc[UR10][R16.64], R22 ;  /* 0x0000001610007986 */ /* 0x0203e8000c101b0a */
[----:B------:R-:W2:Y:S04]  /*b3f0*/  LDG.E R24, desc[UR10][R18.64+0xa00] ;  /* 0x000a000a12187981 */ /* 0x000ea8000c1e1900 */
[----:B------:R-:W2:Y:S04]  /*b400*/  LDG.E R25, desc[UR10][R4.64+0xa00] ;  /* 0x000a000a04197981 */ /* 0x000ea8000c1e1900 */
[----:B------:R-:W3:Y:S04]  /*b410*/  LDG.E R26, desc[UR10][R8.64+0xa00] ;  /* 0x000a000a081a7981 */ /* 0x000ee8000c1e1900 */
[----:B------:R-:W3:Y:S01]  /*b420*/  LDG.E R27, desc[UR10][R10.64+0xa00] ;  /* 0x000a000a0a1b7981 */ /* 0x000ee2000c1e1900 */
[----:B0-----:R-:W-:-:S04]  /*b430*/  IADD3 R14, P0, PT, R28, 0x1400, RZ ;  /* 0x000014001c0e7810 */ /* 0x001fc80007f1e0ff */
        /* <DEDUP_REMOVED lines=9> */
[----:B------:R-:W3:Y:S04]  /*b4d0*/  LDG.E R20, desc[UR10][R18.64+0x1400] ;  /* 0x0014000a12147981 */ /* 0x000ee8000c1e1900 */
[----:B------:R-:W3:Y:S04]  /*b4e0*/  LDG.E R21, desc[UR10][R4.64+0x1400] ;  /* 0x0014000a04157981 */ /* 0x000ee8000c1e1900 */
[----:B-1----:R-:W4:Y:S04]  /*b4f0*/  LDG.E R22, desc[UR10][R8.64+0x1400] ;  /* 0x0014000a08167981 */ /* 0x002f28000c1e1900 */
[----:B------:R-:W4:Y:S01]  /*b500*/  LDG.E R23, desc[UR10][R10.64+0x1400] ;  /* 0x0014000a0a177981 */ /* 0x000f22000c1e1900 */
[----:B------:R-:W-:-:S04]  /*b510*/  IADD3 R2, P0, PT, R28, 0x2800, RZ ;  /* 0x000028001c027810 */ /* 0x000fc80007f1e0ff */
[----:B------:R-:W-:Y:S02]  /*b520*/  IADD3.X R7, PT, PT, RZ, R29, RZ, P0, !PT ;  /* 0x0000001dff077210 */ /* 0x000fe400007fe4ff */
[----:B------:R-:W-:Y:S02]  /*b530*/  LOP3.LUT R2, R2, 0xfffffff8, RZ, 0xc0, !PT ;  /* 0xfffffff802027812 */ /* 0x000fe400078ec0ff */
[----:B------:R-:W-:Y:S02]  /*b540*/  LOP3.LUT R7, R7, 0x3, RZ, 0xc0, !PT ;  /* 0x0000000307077812 */ /* 0x000fe400078ec0ff */
[C---:B------:R-:W-:Y:S02]  /*b550*/  IADD3 R16, P0, PT, R2.reuse, UR6, RZ ;  /* 0x0000000602107c10 */ /* 0x040fe4000ff1e0ff */
[----:B0-----:R-:W-:Y:S02]  /*b560*/  IADD3 R12, P1, PT, R2, UR8, RZ ;  /* 0x00000008020c7c10 */ /* 0x001fe4000ff3e0ff */
[----:B------:R-:W-:-:S02]  /*b570*/  IADD3.X R17, PT, PT, R7, UR7, RZ, P0, !PT ;  /* 0x0000000707117c10 */ /* 0x000fc400087fe4ff */
[----:B------:R-:W-:-:S03]  /*b580*/  IADD3.X R13, PT, PT, R7, UR9, RZ, P1, !PT ;  /* 0x00000009070d7c10 */ /* 0x000fc60008ffe4ff */
[----:B---3--:R0:W-:Y:S04]  /*b590*/  STG.E.64 desc[UR10][R16.64], R20 ;  /* 0x0000001410007986 */ /* 0x0081e8000c101b0a */
[----:B----4-:R4:W-:Y:S04]  /*b5a0*/  STG.E.64 desc[UR10][R12.64], R22 ;  /* 0x000000160c007986 */ /* 0x0109e8000c101b0a */
[----:B------:R-:W3:Y:S04]  /*b5b0*/  LDG.E R24, desc[UR10][R18.64+0x1e00] ;  /* 0x001e000a12187981 */ /* 0x000ee8000c1e1900 */
[----:B------:R-:W3:Y:S04]  /*b5c0*/  LDG.E R25, desc[UR10][R4.64+0x1e00] ;  /* 0x001e000a04197981 */ /* 0x000ee8000c1e1900 */
[----:B--2---:R-:W2:Y:S04]  /*b5d0*/  LDG.E R26, desc[UR10][R8.64+0x1e00] ;  /* 0x001e000a081a7981 */ /* 0x004ea8000c1e1900 */
[----:B------:R-:W2:Y:S01]  /*b5e0*/  LDG.E R27, desc[UR10][R10.64+0x1e00] ;  /* 0x001e000a0a1b7981 */ /* 0x000ea2000c1e1900 */
[----:B------:R-:W-:-:S04]  /*b5f0*/  IADD3 R2, P0, PT, R28, 0x3c00, RZ ;  /* 0x00003c001c027810 */ /* 0x000fc80007f1e0ff */
        /* <DEDUP_REMOVED lines=10> */
[----:B------:R-:W-:Y:S01]  /*b6a0*/  HFMA2 R7, -RZ, RZ, 0, 0 ;  /* 0x00000000ff077431 */ /* 0x000fe200000001ff */
[----:B---3--:R4:W-:Y:S04]  /*b6b0*/  STG.E.64 desc[UR10][R14.64], R24 ;  /* 0x000000180e007986 */ /* 0x0089e8000c101b0a */
[----:B--2---:R4:W-:Y:S07]  /*b6c0*/  STG.E.64 desc[UR10][R16.64], R26 ;  /* 0x0000001a10007986 */ /* 0x0049ee000c101b0a */
[----:B------:R-:W-:Y:S05]  /*b6d0*/  @P0 BRA `(.L_x_129) ;  /* 0xfffffff800bc0947 */ /* 0x000fea000383ffff */
[----:B------:R-:W-:Y:S05]  /*b6e0*/  EXIT ;  /* 0x000000000000794d */ /* 0x000fea0003800000 */
.L_x_130:
        /* <DEDUP_REMOVED lines=9> */
.L_x_4881:


//--------------------- .text._Z35group_norm_nhwc_bwd_one_pass_kernelI11Bf16IOFp32WLi256ELi160ELi640EEv26Group_norm_nhwc_bwd_params --------------------------
	.section	.text._Z35group_norm_nhwc_bwd_one_pass_kernelI11Bf16IOFp32WLi256ELi160ELi640EEv26Group_norm_nhwc_bwd_params,"ax",@progbits
	.align	128
        .global         _Z35group_norm_nhwc_bwd_one_pass_kernelI11Bf16IOFp32WLi256ELi160ELi640EEv26Group_norm_nhwc_bwd_params
        .type           _Z35group_norm_nhwc_bwd_one_pass_kernelI11Bf16IOFp32WLi256ELi160ELi640EEv26Group_norm_nhwc_bwd_params,@function
        .size           _Z35group_norm_nhwc_bwd_one_pass_kernelI11Bf16IOFp32WLi256ELi160ELi640EEv26Group_norm_nhwc_bwd_params,(.L_x_4882 - _Z35group_norm_nhwc_bwd_one_pass_kernelI11Bf16IOFp32WLi256ELi160ELi640EEv26Group_norm_nhwc_bwd_params)
        .other          _Z35group_norm_nhwc_bwd_one_pass_kernelI11Bf16IOFp32WLi256ELi160ELi640EEv26Group_norm_nhwc_bwd_params,@"STO_CUDA_ENTRY STV_DEFAULT"
_Z35group_norm_nhwc_bwd_one_pass_kernelI11Bf16IOFp32WLi256ELi160ELi640EEv26Group_norm_nhwc_bwd_params:
.text._Z35group_norm_nhwc_bwd_one_pass_kernelI11Bf16IOFp32WLi256ELi160ELi640EEv26Group_norm_nhwc_bwd_params:
[----:B------:R-:W0:Y:S01]  /*0000*/  LDC R1, c[0x0][0x37c] ;  /* 0x0000df00ff017b82 */ /* 0x000e220000000800 */
[----:B------:R-:W1:Y:S07]  /*0010*/  S2R R3, SR_TID.X ;  /* 0x0000000000037919 */ /* 0x000e6e0000002100 */
[----:B------:R-:W2:Y:S01]  /*0020*/  S2UR UR8, SR_CTAID.Y ;  /* 0x00000000000879c3 */ /* 0x000ea20000002600 */
[----:B------:R-:W3:Y:S01]  /*0030*/  LDCU UR4, c[0x0][0x410] ;  /* 0x00008200ff0477ac */ /* 0x000ee20008000800 */
[----:B0-----:R-:W-:Y:S01]  /*0040*/  IADD3 R1, PT, PT, R1, -0x4e0, RZ ;  /* 0xfffffb2001017810 */ /* 0x001fe20007ffe0ff */
[----:B------:R-:W3:Y:S03]  /*0050*/  LDCU UR5, c[0x0][0x3e0] ;  /* 0x00007c00ff0577ac */ /* 0x000ee60008000800 */
[----:B------:R-:W-:-:S02]  /*0060*/  R2UR UR15, R1 ;  /* 0x00000000010f72ca */ /* 0x000fc400000e0000 */
[----:B------:R-:W0:Y:S01]  /*0070*/  S2UR UR6, SR_CTAID.X ;  /* 0x00000000000679c3 */ /* 0x000e220000002500 */
[----:B------:R-:W4:Y:S07]  /*0080*/  LDCU.64 UR10, c[0x0][0x358] ;  /* 0x00006b00ff0a77ac */ /* 0x000f2e0008000a00 */
[----:B------:R-:W0:Y:S01]  /*0090*/  LDC R5, c[0x0][0x41c] ;  /* 0x00010700ff057b82 */ /* 0x000e220000000800 */
[----:B---3--:R-:W-:-:S04]  /*00a0*/  UIMAD UR4, UR4, UR5, URZ ;  /* 0x00000005040472a4 */ /* 0x008fc8000f8e02ff */
[----:B--2---:R-:W-:Y:S01]  /*00b0*/  UISETP.GE.AND UP0, UPT, UR8, UR4, UPT ;  /* 0x000000040800728c */ /* 0x004fe2000bf06270 */
[----:B-1----:R-:W-:-:S05]  /*00c0*/  LOP3.LUT R0, R3, 0xffff, RZ, 0xc0, !PT ;  /* 0x0000ffff03007812 */ /* 0x002fca00078ec0ff */
[----:B------:R-:W-:-:S05]  /*00d0*/  IMAD R0, R0, 0x334, RZ ;  /* 0x0000033400007824 */ /* 0x000fca00078e02ff */
[----:B------:R-:W-:-:S04]  /*00e0*/  SHF.R.U32.HI R0, RZ, 0x10, R0 ;  /* 0x00000010ff007819 */ /* 0x000fc80000011600 */
[----:B------:R-:W-:Y:S01]  /*00f0*/  PRMT R2, R0, 0x9910, RZ ;  /* 0x0000991000027816 */ /* 0x000fe200000000ff */
[----:B0-----:R-:W-:-:S04]  /*0100*/  IMAD R0, R5, UR6, R0 ;  /* 0x0000000605007c24 */ /* 0x001fc8000f8e0200 */
[----:B------:R-:W-:-:S05]  /*0110*/  IMAD R2, R2, 0x50, RZ ;  /* 0x0000005002027824 */ /* 0x000fca00078e02ff */
[----:B------:R-:W-:-:S04]  /*0120*/  IADD3 R2, PT, PT, RZ, -R2, RZ ;  /* 0x80000002ff027210 */ /* 0x000fc80007ffe0ff */
[----:B------:R-:W-:-:S04]  /*0130*/  PRMT R2, R2, 0x7710, RZ ;  /* 0x0000771002027816 */ /* 0x000fc800000000ff */
[----:B------:R-:W-:Y:S01]  /*0140*/  IADD3 R2, PT, PT, R2, R3, RZ ;  /* 0x0000000302027210 */ /* 0x000fe20007ffe0ff */
[----:B----4-:R-:W-:Y:S06]  /*0150*/  BRA.U UP0, `(.L_x_131) ;  /* 0x0000010900d87547 */ /* 0x010fec000b800000 */
[----:B------:R-:W-:Y:S01]  /*0160*/  SHF.L.U32 R2, R2, 0x1, RZ ;  /* 0x0000000102027819 */ /* 0x000fe200000006ff */
[----:B------:R-:W-:Y:S01]  /*0170*/  UMOV UR4, URZ ;  /* 0x000000ff00047c82 */ /* 0x000fe20008000000 */
[----:B------:R-:W-:Y:S02]  /*0180*/  SHF.R.S32.HI R3, RZ, 0x1f, R0 ;  /* 0x0000001fff037819 */ /* 0x000fe40000011400 */
[----:B------:R-:W-:-:S03]  /*0190*/  LOP3.LUT R2, R2, 0xffff, RZ, 0xc0, !PT ;  /* 0x0000ffff02027812 */ /* 0x000fc600078ec0ff */
[----:B------:R0:W-:Y:S04]  /*01a0*/  STL [R1+0x3ac], R3 ;  /* 0x0003ac0301007387 */ /* 0x0001e80000100800 */
[----:B------:R0:W-:Y:S02]  /*01b0*/  STL [R1+0x3a8], R2 ;  /* 0x0003a80201007387 */ /* 0x0001e40000100800 */
.L_x_157:
[----:B------:R-:W2:Y:S01]  /*01c0*/  LDL R9, [R1+0x3ac] ;  /* 0x0003ac0001097983 */ /* 0x000ea20000100800 */
[----:B0-----:R-:W0:Y:S03]  /*01d0*/  LDCU UR14, c[0x0][0x410] ;  /* 0x00008200ff0e77ac */ /* 0x001e260008000800 */
[----:B------:R-:W3:Y:S01]  /*01e0*/  LDL.LU R5, [R1+0x3a8] ;  /* 0x0003a80001057983 */ /* 0x000ee20000300800 */
[----:B------:R-:W-:Y:S01]  /*01f0*/  IABS R4, UR8 ;  /* 0x0000000800047c13 */ /* 0x000fe20008000000 */
[----:B------:R-:W-:Y:S01]  /*0200*/  UMOV UR6, URZ ;  /* 0x000000ff00067c82 */ /* 0x000fe20008000000 */
[----:B------:R-:W1:Y:S01]  /*0210*/  LDCU.128 UR16, c[0x0][0x400] ;  /* 0x00008000ff1077ac */ /* 0x000e620008000c00 */
[----:B0-----:R-:W-:-:S04]  /*0220*/  MOV R2, UR14 ;  /* 0x0000000e00027c02 */ /* 0x001fc80008000f00 */
[----:B------:R-:W-:-:S04]  /*0230*/  IABS R2, R2 ;  /* 0x0000000200027213 */ /* 0x000fc80000000000 */
[----:B------:R-:W-:-:S13]  /*0240*/  R2UR UR13, R2 ;  /* 0x00000000020d72ca */ /* 0x000fda00000e0000 */
[----:B------:R-:W0:Y:S08]  /*0250*/  I2F.RP R2, UR13 ;  /* 0x0000000d00027d06 */ /* 0x000e300008209400 */
[----:B0-----:R-:W0:Y:S02]  /*0260*/  MUFU.RCP R2, R2 ;  /* 0x0000000200027308 */ /* 0x001e240000001000 */
[----:B0-----:R-:W-:-:S06]  /*0270*/  IADD3 R3, PT, PT, R2, 0xffffffe, RZ ;  /* 0x0ffffffe02037810 */ /* 0x001fcc0007ffe0ff */
[----:B------:R-:W0:Y:S01]  /*0280*/  F2I.FTZ.U32.TRUNC.NTZ R3, R3 ;  /* 0x0000000300037305 */ /* 0x000e22000021f000 */
[----:B------:R-:W-:Y:S02]  /*0290*/  R2UR UR9, R4 ;  /* 0x00000000040972ca */ /* 0x000fe400000e0000 */
[----:B0-----:R-:W-:-:S13]  /*02a0*/  R2UR UR7, R3 ;  /* 0x00000000030772ca */ /* 0x001fda00000e0000 */
[----:B------:R-:W-:-:S04]  /*02b0*/  UIADD3 UR5, UPT, UPT, URZ, -UR7, URZ ;  /* 0x80000007ff057290 */ /* 0x000fc8000fffe0ff */
[----:B------:R-:W-:-:S04]  /*02c0*/  UIMAD UR5, UR5, UR13, URZ ;  /* 0x0000000d050572a4 */ /* 0x000fc8000f8e02ff */
[----:B------:R-:W-:-:S04]  /*02d0*/  UIMAD.WIDE.U32 UR6, UR7, UR5, UR6 ;  /* 0x00000005070672a5 */ /* 0x000fc8000f8e0006 */
[----:B------:R-:W-:-:S04]  /*02e0*/  UIMAD.WIDE.U32 UR6, UR7, UR9, URZ ;  /* 0x00000009070672a5 */ /* 0x000fc8000f8e00ff */
[----:B------:R-:W-:-:S04]  /*02f0*/  UIADD3 UR5, UPT, UPT, -UR7, URZ, URZ ;  /* 0x000000ff07057290 */ /* 0x000fc8000fffe1ff */
[----:B------:R-:W-:-:S04]  /*0300*/  UIMAD UR5, UR13, UR5, UR9 ;  /* 0x000000050d0572a4 */ /* 0x000fc8000f8e0209 */
[----:B------:R-:W-:Y:S01]  /*0310*/  UISETP.GT.U32.AND UP2, UPT, UR13, UR5, UPT ;  /* 0x000000050d00728c */ /* 0x000fe2000bf44070 */
[----:B-1----:R-:W-:Y:S01]  /*0320*/  ISETP.GE.U32.AND P0, PT, R0, UR16, PT ;  /* 0x0000001000007c0c */ /* 0x002fe2000bf06070 */
[----:B------:R-:W-:Y:S02]  /*0330*/  UISETP.GE.AND UP4, UPT, UR8, URZ, UPT ;  /* 0x000000ff0800728c */ /* 0x000fe4000bf86270 */
[----:B------:R-:W-:-:S07]  /*0340*/  ULOP3.LUT UR12, UR8, UR14, URZ, 0x3c, !UPT ;  /* 0x0000000e080c7292 */ /* 0x000fce000f8e3cff */
[----:B------:R-:W-:-:S04]  /*0350*/  @!UP2 UIADD3 UR5, UPT, UPT, UR5, -UR13, URZ ;  /* 0x8000000d0505a290 */ /* 0x000fc8000fffe0ff */
[----:B------:R-:W-:Y:S02]  /*0360*/  UIADD3 UR6, UPT, UPT, UR5, -UR13, URZ ;  /* 0x8000000d05067290 */ /* 0x000fe4000fffe0ff */
[----:B------:R-:W-:Y:S02]  /*0370*/  UISETP.GT.U32.AND UP3, UPT, UR13, UR5, UPT ;  /* 0x000000050d00728c */ /* 0x000fe4000bf64070 */
[----:B------:R-:W-:Y:S02]  /*0380*/  UISETP.GE.U32.AND UP1, UPT, UR5, UR13, UPT ;  /* 0x0000000d0500728c */ /* 0x000fe4000bf26070 */
[----:B------:R-:W-:Y:S02]  /*0390*/  @!UP2 UIADD3 UR7, UPT, UPT, UR7, 0x1, URZ ;  /* 0x000000010707a890 */ /* 0x000fe4000fffe0ff */
[----:B------:R-:W-:Y:S02]  /*03a0*/  USEL UR5, UR6, UR5, !UP3 ;  /* 0x0000000506057287 */ /* 0x000fe4000d800000 */
[----:B------:R-:W-:-:S02]  /*03b0*/  UISETP.GE.AND UP2, UPT, UR12, URZ, UPT ;  /* 0x000000ff0c00728c */ /* 0x000fc4000bf46270 */
[----:B------:R-:W-:Y:S02]  /*03c0*/  ULOP3.LUT UR9, URZ, UR14, URZ, 0x33, !UPT ;  /* 0x0000000eff097292 */ /* 0x000fe4000f8e33ff */
[----:B------:R-:W-:Y:S02]  /*03d0*/  UISETP.NE.AND UP0, UPT, UR14, URZ, UPT ;  /* 0x000000ff0e00728c */ /* 0x000fe4000bf05270 */
[----:B------:R-:W-:Y:S01]  /*03e0*/  @!UP4 UIADD3 UR5, UPT, UPT, -UR5, URZ, URZ ;  /* 0x000000ff0505c290 */ /* 0x000fe2000fffe1ff */
[----:B------:R-:W-:Y:S01]  /*03f0*/  IADD3 R2, PT, PT, R0, 0x8, RZ ;  /* 0x0000000800027810 */ /* 0x000fe20007ffe0ff */
[----:B------:R-:W-:Y:S02]  /*0400*/  @UP1 UIADD3 UR7, UPT, UPT, UR7, 0x1, URZ ;  /* 0x0000000107071890 */ /* 0x000fe4000fffe0ff */
[----:B------:R-:W-:Y:S01]  /*0410*/  USEL UR13, UR9, UR5, !UP0 ;  /* 0x00000005090d7287 */ /* 0x000fe2000c000000 */
[----:B------:R-:W-:Y:S01]  /*0420*/  ISETP.GE.U32.AND P1, PT, R2, UR16, PT ;  /* 0x0000001002007c0c */ /* 0x000fe2000bf26070 */
[----:B------:R-:W-:Y:S01]  /*0430*/  @!UP2 UIADD3 UR7, UPT, UPT, -UR7, URZ, URZ ;  /* 0x000000ff0707a290 */ /* 0x000fe2000fffe1ff */
[----:B------:R-:W-:Y:S01]  /*0440*/  SHF.R.S32.HI R3, RZ, 0x1f, R2 ;  /* 0x0000001fff037819 */ /* 0x000fe20000011402 */
[----:B------:R-:W-:-:S02]  /*0450*/  UIMAD UR5, UR13, 0xa0, URZ ;  /* 0x000000a00d0578a4 */ /* 0x000fc4000f8e02ff */
[----:B------:R-:W-:Y:S01]  /*0460*/  USEL UR7, UR9, UR7, !UP0 ;  /* 0x0000000709077287 */ /* 0x000fe2000c000000 */
[----:B------:R-:W-:Y:S02]  /*0470*/  ISETP.GE.AND.EX P4, PT, R3, UR17, PT, P1 ;  /* 0x0000001103007c0c */ /* 0x000fe4000bf86310 */
[C---:B------:R-:W-:Y:S02]  /*0480*/  IADD3 R25, PT, PT, R0.reuse, 0x10, RZ ;  /* 0x0000001000197810 */ /* 0x040fe40007ffe0ff */
[----:B------:R-:W-:Y:S02]  /*0490*/  LOP3.LUT R43, R43, 0xfeffffff, RZ, 0xc0, !PT ;  /* 0xfeffffff2b2b7812 */ /* 0x000fe400078ec0ff */
[C---:B------:R-:W-:Y:S02]  /*04a0*/  IADD3 R15, PT, PT, R0.reuse, 0x18, RZ ;  /* 0x00000018000f7810 */ /* 0x040fe40007ffe0ff */
[----:B------:R-:W-:Y:S01]  /*04b0*/  IADD3 R39, PT, PT, R0, 0x20, RZ ;  /* 0x0000002000277810 */ /* 0x000fe20007ffe0ff */
[----:B------:R-:W-:Y:S01]  /*04c0*/  STL [R1+0x4cc], R45 ;  /* 0x0004cc2d01007387 */ /* 0x000fe20000100800 */
[----:B------:R-:W-:Y:S01]  /*04d0*/  MOV R4, UR5 ;  /* 0x0000000500047c02 */ /* 0x000fe20008000f00 */
[----:B------:R-:W0:Y:S02]  /*04e0*/  LDCU.U8 UR9, c[0x0][0x414] ;  /* 0x00008280ff0977ac */ /* 0x000e240008000000 */
[----:B------:R-:W1:Y:S01]  /*04f0*/  @!P4 LDC.64 R16, c[0x0][0x3f8] ;  /* 0x0000fe00ff10cb82 */ /* 0x000e620000000a00 */
[----:B------:R-:W-:-:S02]  /*0500*/  ISETP.GE.U32.AND P1, PT, R25, UR16, PT ;  /* 0x0000001019007c0c */ /* 0x000fc4000bf26070 */
[----:B------:R-:W-:-:S04]  /*0510*/  SHF.R.S32.HI R19, RZ, 0x1f, R25 ;  /* 0x0000001fff137819 */ /* 0x000fc80000011419 */
[----:B------:R-:W-:Y:S01]  /*0520*/  ISETP.GE.AND.EX P3, PT, R19, UR17, PT, P1 ;  /* 0x0000001113007c0c */ /* 0x000fe2000bf66310 */
[----:B------:R-:W4:Y:S01]  /*0530*/  @!P4 LDC.64 R32, c[0x0][0x3a0] ;  /* 0x0000e800ff20cb82 */ /* 0x000f220000000a00 */
[----:B------:R-:W-:Y:S02]  /*0540*/  @P4 LOP3.LUT R43, R43, 0x1000000, RZ, 0xfc, !PT ;  /* 0x010000002b2b4812 */ /* 0x000fe400078efcff */
[----:B------:R-:W-:Y:S02]  /*0550*/  ISETP.GE.U32.AND P1, PT, R15, UR16, PT ;  /* 0x000000100f007c0c */ /* 0x000fe4000bf26070 */
[----:B------:R-:W-:-:S03]  /*0560*/  LOP3.LUT R43, R43, 0xff7fffff, RZ, 0xc0, !PT ;  /* 0xff7fffff2b2b7812 */ /* 0x000fc600078ec0ff */
[----:B------:R-:W0:Y:S04]  /*0570*/  @!P4 LDC.64 R34, c[0x0][0x398] ;  /* 0x0000e600ff22cb82 */ /* 0x000e280000000a00 */
[----:B------:R-:W-:Y:S01]  /*0580*/  @P3 LOP3.LUT R43, R43, 0x800000, RZ, 0xfc, !PT ;  /* 0x008000002b2b3812 */ /* 0x000fe200078efcff */
[----:B-1----:R-:W-:-:S04]  /*0590*/  @!P4 IMAD R3, R3, R16, RZ ;  /* 0x000000100303c224 */ /* 0x002fc800078e02ff */
[----:B------:R-:W-:Y:S01]  /*05a0*/  @!P4 IMAD R27, R2, R17, R3 ;  /* 0x00000011021bc224 */ /* 0x000fe200078e0203 */
[----:B------:R-:W-:Y:S02]  /*05b0*/  SHF.R.S32.HI R3, RZ, 0x1f, R39 ;  /* 0x0000001fff037819 */ /* 0x000fe40000011427 */
[----:B--2---:R-:W-:-:S13]  /*05c0*/  ISETP.GE.AND.EX P0, PT, R9, UR17, PT, P0 ;  /* 0x0000001109007c0c */ /* 0x004fda000bf06300 */
[----:B------:R-:W1:Y:S01]  /*05d0*/  @!P0 LDC.64 R12, c[0x0][0x3f8] ;  /* 0x0000fe00ff0c8b82 */ /* 0x000e620000000a00 */
[----:B---3--:R-:W-:Y:S01]  /*05e0*/  IADD3 R6, P2, PT, R5, UR5, RZ ;  /* 0x0000000505067c10 */ /* 0x008fe2000ff5e0ff */
[----:B------:R-:W-:Y:S01]  /*05f0*/  USHF.R.S32.HI UR5, URZ, 0x1f, UR7 ;  /* 0x0000001fff057899 */ /* 0x000fe20008011407 */
[----:B------:R-:W-:Y:S02]  /*0600*/  MOV R5, UR18 ;  /* 0x0000001200057c02 */ /* 0x000fe40008000f00 */
[----:B------:R-:W-:Y:S01]  /*0610*/  LEA.HI.X.SX32 R7, R4, RZ, 0x1, P2 ;  /* 0x000000ff04077211 */ /* 0x000fe200010f0eff */
[----:B------:R-:W-:Y:S01]  /*0620*/  UIMAD UR5, UR5, UR18, URZ ;  /* 0x00000012050572a4 */ /* 0x000fe2000f8e02ff */
[----:B------:R-:W-:Y:S01]  /*0630*/  @!P0 SHF.R.S32.HI R9, RZ, 0x1f, R0 ;  /* 0x0000001fff098819 */ /* 0x000fe20000011400 */
[----:B------:R-:W2:Y:S02]  /*0640*/  @!P0 LDC.64 R20, c[0x0][0x398] ;  /* 0x0000e600ff148b82 */ /* 0x000ea40000000a00 */
[----:B------:R-:W-:-:S02]  /*0650*/  UIMAD UR5, UR7, UR19, UR5 ;  /* 0x00000013070572a4 */ /* 0x000fc4000f8e0205 */
[----:B------:R-:W-:Y:S01]  /*0660*/  IMAD.WIDE.U32 R6, R5, UR7, R6 ;  /* 0x0000000705067c25 */ /* 0x000fe2000f8e0006 */
[----:B------:R3:W-:Y:S01]  /*0670*/  @!P0 STL [R1+0x3ac], R9 ;  /* 0x0003ac0901008387 */ /* 0x0007e20000100800 */
[----:B------:R-:W-:Y:S01]  /*0680*/  PRMT R42, RZ, 0x7610, R42 ;  /* 0x00007610ff2a7816 */ /* 0x000fe2000000002a */
[----:B------:R-:W0:Y:S01]  /*0690*/  LDCU.64 UR6, c[0x0][0x3b8] ;  /* 0x00007700ff0677ac */ /* 0x000e220008000a00 */
[----:B------:R-:W4:Y:S01]  /*06a0*/  @!P0 LDC.64 R36, c[0x0][0x3a0] ;  /* 0x0000e800ff248b82 */ /* 0x000f220000000a00 */
[----:B------:R-:W-:Y:S01]  /*06b0*/  @!P0 MOV R8, R6 ;  /* 0x0000000600088202 */ /* 0x000fe20000000f00 */
[----:B-1----:R-:W-:Y:S01]  /*06c0*/  @!P0 IMAD R4, R9, R12, RZ ;  /* 0x0000000c09048224 */ /* 0x002fe200078e02ff */
[----:B---3--:R-:W-:-:S03]  /*06d0*/  IADD3 R9, PT, PT, R7, UR5, RZ ;  /* 0x0000000507097c10 */ /* 0x008fc6000fffe0ff */
[C---:B------:R-:W-:Y:S02]  /*06e0*/  @!P0 IMAD R13, R0.reuse, R13, R4 ;  /* 0x0000000d000d8224 */ /* 0x040fe400078e0204 */
[----:B------:R-:W-:Y:S01]  /*06f0*/  @!P0 IMAD.WIDE.U32 R10, R0, R12, R8 ;  /* 0x0000000c000a8225 */ /* 0x000fe200078e0008 */
[----:B------:R-:W1:Y:S04]  /*0700*/  @!P3 LDC.64 R4, c[0x0][0x3f8] ;  /* 0x0000fe00ff04bb82 */ /* 0x000e680000000a00 */
[----:B------:R-:W-:Y:S02]  /*0710*/  @!P0 IADD3 R13, PT, PT, R11, R13, RZ ;  /* 0x0000000d0b0d8210 */ /* 0x000fe40007ffe0ff */
[C---:B------:R-:W-:Y:S02]  /*0720*/  @!P0 SHF.L.U32 R11, R10.reuse, 0x1, RZ ;  /* 0x000000010a0b8819 */ /* 0x040fe400000006ff */
[----:B------:R-:W-:-:S02]  /*0730*/  @!P0 SHF.L.U64.HI R10, R10, 0x1, R13 ;  /* 0x000000010a0a8819 */ /* 0x000fc4000001020d */
[----:B------:R-:W-:Y:S02]  /*0740*/  SHF.R.S32.HI R13, RZ, 0x1f, R15 ;  /* 0x0000001fff0d7819 */ /* 0x000fe4000001140f */
[----:B--2---:R-:W-:Y:S02]  /*0750*/  @!P0 IADD3 R20, P3, PT, R11, R20, RZ ;  /* 0x000000140b148210 */ /* 0x004fe40007f7e0ff */
[----:B------:R-:W-:Y:S02]  /*0760*/  ISETP.GE.AND.EX P6, PT, R13, UR17, PT, P1 ;  /* 0x000000110d007c0c */ /* 0x000fe4000bfc6310 */
[----:B----4-:R-:W-:Y:S02]  /*0770*/  @!P0 IADD3 R36, P2, PT, R11, R36, RZ ;  /* 0x000000240b248210 */ /* 0x010fe40007f5e0ff */
[----:B------:R-:W-:Y:S02]  /*0780*/  ISETP.GE.U32.AND P1, PT, R39, UR16, PT ;  /* 0x0000001027007c0c */ /* 0x000fe4000bf26070 */
[----:B------:R-:W-:-:S02]  /*0790*/  @!P0 IADD3.X R21, PT, PT, R10, R21, RZ, P3, !PT ;  /* 0x000000150a158210 */ /* 0x000fc40001ffe4ff */
[----:B------:R-:W-:Y:S02]  /*07a0*/  LOP3.LUT P3, RZ, R43, 0x800000, RZ, 0xc0, !PT ;  /* 0x008000002bff7812 */ /* 0x000fe4000786c0ff */
[----:B------:R-:W-:Y:S02]  /*07b0*/  @!P0 IADD3.X R37, PT, PT, R10, R37, RZ, P2, !PT ;  /* 0x000000250a258210 */ /* 0x000fe400017fe4ff */
[----:B------:R-:W-:Y:S02]  /*07c0*/  @!P4 MOV R10, R6 ;  /* 0x00000006000ac202 */ /* 0x000fe40000000f00 */
[----:B------:R-:W-:Y:S02]  /*07d0*/  @!P4 MOV R11, R9 ;  /* 0x00000009000bc202 */ /* 0x000fe40000000f00 */
[----:B------:R-:W-:Y:S02]  /*07e0*/  ISETP.GE.AND.EX P5, PT, R3, UR17, PT, P1 ;  /* 0x0000001103007c0c */ /* 0x000fe4000bfa6310 */
[----:B------:R-:W-:Y:S01]  /*07f0*/  LOP3.LUT R43, R43, 0xffbfffff, RZ, 0xc0, !PT ;  /* 0xffbfffff2b2b7812 */ /* 0x000fe200078ec0ff */
[----:B------:R-:W-:-:S02]  /*0800*/  @!P4 IMAD.WIDE.U32 R16, R2, R16, R10 ;  /* 0x000000100210c225 */ /* 0x000fc400078e000a */
[----:B------:R-:W2:Y:S01]  /*0810*/  @!P3 LDC.64 R22, c[0x0][0x3a0] ;  /* 0x0000e800ff16bb82 */ /* 0x000ea20000000a00 */
[----:B------:R-:W-:Y:S02]  /*0820*/  @P6 LOP3.LUT R43, R43, 0x400000, RZ, 0xfc, !PT ;  /* 0x004000002b2b6812 */ /* 0x000fe400078efcff */
[----:B------:R-:W-:Y:S02]  /*0830*/  IADD3 R2, PT, PT, R0, 0x28, RZ ;  /* 0x0000002800027810 */ /* 0x000fe40007ffe0ff */
[----:B------:R-:W-:Y:S01]  /*0840*/  LOP3.LUT R43, R43, 0xffdfffff, RZ, 0xc0, !PT ;  /* 0xffdfffff2b2b7812 */ /* 0x000fe200078ec0ff */
[----:B-1----:R-:W-:Y:S01]  /*0850*/  @!P3 IMAD R14, R19, R4, RZ ;  /* 0x00000004130eb224 */ /* 0x002fe200078e02ff */
[----:B------:R-:W-:Y:S01]  /*0860*/  @!P4 IADD3 R17, PT, PT, R17, R27, RZ ;  /* 0x0000001b1111c210 */ /* 0x000fe20007ffe0ff */
[----:B------:R-:W1:Y:S01]  /*0870*/  @!P6 LDC.64 R10, c[0x0][0x3f8] ;  /* 0x0000fe00ff0aeb82 */ /* 0x000e620000000a00 */
[----:B------:R-:W-:Y:S02]  /*0880*/  @!P4 SHF.L.U32 R27, R16, 0x1, RZ ;  /* 0x00000001101bc819 */ /* 0x000fe400000006ff */
[----:B------:R-:W-:-:S02]  /*0890*/  ISETP.GE.U32.AND P2, PT, R2, UR16, PT ;  /* 0x0000001002007c0c */ /* 0x000fc4000bf46070 */
[----:B------:R-:W-:Y:S02]  /*08a0*/  SHF.R.S32.HI R19, RZ, 0x1f, R2 ;  /* 0x0000001fff137819 */ /* 0x000fe40000011402 */
[----:B------:R-:W-:Y:S01]  /*08b0*/  @P5 LOP3.LUT R43, R43, 0x200000, RZ, 0xfc, !PT ;  /* 0x002000002b2b5812 */ /* 0x000fe200078efcff */
[----:B------:R-:W3:Y:S01]  /*08c0*/  @!P3 LDC.64 R30, c[0x0][0x398] ;  /* 0x0000e600ff1ebb82 */ /* 0x000ee20000000a00 */
[----:B------:R-:W-:Y:S02]  /*08d0*/  @!P4 SHF.L.U64.HI R12, R16, 0x1, R17 ;  /* 0x00000001100cc819 */ /* 0x000fe40000010211 */
[----:B------:R-:W-:Y:S02]  /*08e0*/  @!P4 IADD3 R32, P1, PT, R27, R32, RZ ;  /* 0x000000201b20c210 */ /* 0x000fe40007f3e0ff */
[----:B------:R-:W-:Y:S02]  /*08f0*/  ISETP.GE.AND.EX P4, PT, R19, UR17, PT, P2 ;  /* 0x0000001113007c0c */ /* 0x000fe4000bf86320 */
[----:B------:R-:W-:-:S02]  /*0900*/  LOP3.LUT P2, RZ, R43, 0x1000000, RZ, 0xc0, !PT ;  /* 0x010000002bff7812 */ /* 0x000fc4000784c0ff */
[----:B------:R-:W-:Y:S02]  /*0910*/  @!P3 MOV R16, R6 ;  /* 0x000000060010b202 */ /* 0x000fe40000000f00 */
[----:B------:R-:W-:Y:S01]  /*0920*/  @!P3 MOV R17, R9 ;  /* 0x000000090011b202 */ /* 0x000fe20000000f00 */
[C---:B------:R-:W-:Y:S02]  /*0930*/  @!P3 IMAD R29, R25.reuse, R5, R14 ;  /* 0x00000005191db224 */ /* 0x040fe400078e020e */
[----:B------:R-:W-:-:S03]  /*0940*/  @!P3 IMAD.WIDE.U32 R4, R25, R4, R16 ;  /* 0x000000041904b225 */ /* 0x000fc600078e0010 */
[----:B------:R-:W4:Y:S03]  /*0950*/  @!P5 LDC.64 R16, c[0x0][0x3f8] ;  /* 0x0000fe00ff10db82 */ /* 0x000f260000000a00 */
[----:B------:R-:W-:Y:S02]  /*0960*/  @!P2 IADD3.X R33, PT, PT, R12, R33, RZ, P1, !PT ;  /* 0x000000210c21a210 */ /* 0x000fe40000ffe4ff */
[----:B0-----:R-:W-:-:S04]  /*0970*/  @!P2 IADD3 R34, P1, PT, R27, R34, RZ ;  /* 0x000000221b22a210 */ /* 0x001fc80007f3e0ff */
[----:B------:R-:W-:Y:S01]  /*0980*/  @!P2 IADD3.X R35, PT, PT, R12, R35, RZ, P1, !PT ;  /* 0x000000230c23a210 */ /* 0x000fe20000ffe4ff */
[----:B------:R-:W0:Y:S01]  /*0990*/  @!P6 LDC.64 R24, c[0x0][0x3a0] ;  /* 0x0000e800ff18eb82 */ /* 0x000e220000000a00 */
[----:B-1----:R-:W-:Y:S01]  /*09a0*/  @!P6 IMAD R12, R13, R10, RZ ;  /* 0x0000000a0d0ce224 */ /* 0x002fe200078e02ff */
[----:B------:R-:W-:Y:S02]  /*09b0*/  @!P3 IADD3 R5, PT, PT, R5, R29, RZ ;  /* 0x0000001d0505b210 */ /* 0x000fe40007ffe0ff */
[----:B------:R-:W-:Y:S01]  /*09c0*/  @!P3 SHF.L.U32 R29, R4, 0x1, RZ ;  /* 0x00000001041db819 */ /* 0x000fe200000006ff */
[----:B------:R-:W-:Y:S01]  /*09d0*/  @!P6 IMAD R41, R15, R11, R12 ;  /* 0x0000000b0f29e224 */ /* 0x000fe200078e020c */
[----:B------:R-:W-:Y:S02]  /*09e0*/  @!P6 MOV R12, R6 ;  /* 0x00000006000ce202 */ /* 0x000fe40000000f00 */
[----:B------:R-:W1:Y:S01]  /*09f0*/  @!P6 LDC.64 R26, c[0x0][0x398] ;  /* 0x0000e600ff1aeb82 */ /* 0x000e620000000a00 */
[----:B------:R-:W-:-:S02]  /*0a00*/  @!P6 MOV R13, R9 ;  /* 0x00000009000de202 */ /* 0x000fc40000000f00 */
[----:B------:R-:W-:Y:S02]  /*0a10*/  @!P3 SHF.L.U64.HI R14, R4, 0x1, R5 ;  /* 0x00000001040eb819 */ /* 0x000fe40000010205 */
[----:B--2---:R-:W-:Y:S01]  /*0a20*/  @!P3 IADD3 R22, P1, PT, R29, R22, RZ ;  /* 0x000000161d16b210 */ /* 0x004fe20007f3e0ff */
[----:B------:R-:W-:Y:S02]  /*0a30*/  @!P6 IMAD.WIDE.U32 R10, R15, R10, R12 ;  /* 0x0000000a0f0ae225 */ /* 0x000fe400078e000c */
[----:B------:R-:W2:Y:S01]  /*0a40*/  @!P4 LDC.64 R4, c[0x0][0x3f8] ;  /* 0x0000fe00ff04cb82 */ /* 0x000ea20000000a00 */
[----:B------:R-:W-:Y:S02]  /*0a50*/  @!P3 IADD3.X R23, PT, PT, R14, R23, RZ, P1, !PT ;  /* 0x000000170e17b210 */ /* 0x000fe40000ffe4ff */
[----:B---3--:R-:W-:Y:S02]  /*0a60*/  @!P3 IADD3 R30, P1, PT, R29, R30, RZ ;  /* 0x0000001e1d1eb210 */ /* 0x008fe40007f3e0ff */
[----:B------:R-:W-:-:S03]  /*0a70*/  @!P6 IADD3 R11, PT, PT, R11, R41, RZ ;  /* 0x000000290b0be210 */ /* 0x000fc60007ffe0ff */
[----:B------:R-:W3:Y:S01]  /*0a80*/  @!P5 LDC.64 R28, c[0x0][0x3a0] ;  /* 0x0000e800ff1cdb82 */ /* 0x000ee20000000a00 */
[----:B----4-:R-:W-:Y:S01]  /*0a90*/  @!P5 IMAD R18, R3, R16, RZ ;  /* 0x000000100312d224 */ /* 0x010fe200078e02ff */
[C---:B------:R-:W-:Y:S02]  /*0aa0*/  @!P6 SHF.L.U32 R38, R10.reuse, 0x1, RZ ;  /* 0x000000010a26e819 */ /* 0x040fe400000006ff */
[----:B------:R-:W-:Y:S02]  /*0ab0*/  @!P6 SHF.L.U64.HI R3, R10, 0x1, R11 ;  /* 0x000000010a03e819 */ /* 0x000fe4000001020b */
[----:B------:R-:W-:Y:S02]  /*0ac0*/  @!P5 MOV R10, R6 ;  /* 0x00000006000ad202 */ /* 0x000fe40000000f00 */
[----:B------:R-:W4:Y:S01]  /*0ad0*/  @!P5 LDC.64 R12, c[0x0][0x398] ;  /* 0x0000e600ff0cdb82 */ /* 0x000f220000000a00 */
[----:B------:R-:W-:Y:S01]  /*0ae0*/  @!P5 MOV R11, R9 ;  /* 0x00000009000bd202 */ /* 0x000fe20000000f00 */
[----:B------:R-:W-:Y:S01]  /*0af0*/  @!P5 IMAD R18, R39, R17, R18 ;  /* 0x000000112712d224 */ /* 0x000fe200078e0212 */
[----:B------:R-:W-:-:S02]  /*0b00*/  @!P3 IADD3.X R31, PT, PT, R14, R31, RZ, P1, !PT ;  /* 0x0000001f0e1fb210 */ /* 0x000fc40000ffe4ff */
[C---:B0-----:R-:W-:Y:S01]  /*0b10*/  @!P6 IADD3 R24, P1, PT, R38.reuse, R24, RZ ;  /* 0x000000182618e210 */ /* 0x041fe20007f3e0ff */
[----:B------:R-:W-:Y:S02]  /*0b20*/  @!P5 IMAD.WIDE.U32 R16, R39, R16, R10 ;  /* 0x000000102710d225 */ /* 0x000fe400078e000a */
[----:B------:R-:W0:Y:S01]  /*0b30*/  @!P4 LDC.64 R14, c[0x0][0x3a0] ;  /* 0x0000e800ff0ecb82 */ /* 0x000e220000000a00 */
[----:B------:R-:W-:Y:S02]  /*0b40*/  @!P6 IADD3.X R25, PT, PT, R3, R25, RZ, P1, !PT ;  /* 0x000000190319e210 */ /* 0x000fe40000ffe4ff */
[----:B-1----:R-:W-:Y:S02]  /*0b50*/  @!P6 IADD3 R26, P1, PT, R38, R26, RZ ;  /* 0x0000001a261ae210 */ /* 0x002fe40007f3e0ff */
[----:B------:R-:W-:-:S03]  /*0b60*/  @!P5 IADD3 R17, PT, PT, R17, R18, RZ ;  /* 0x000000121111d210 */ /* 0x000fc60007ffe0ff */
[----:B------:R-:W1:Y:S01]  /*0b70*/  @!P4 LDC.64 R10, c[0x0][0x398] ;  /* 0x0000e600ff0acb82 */ /* 0x000e620000000a00 */
[----:B------:R-:W-:Y:S02]  /*0b80*/  @!P6 IADD3.X R27, PT, PT, R3, R27, RZ, P1, !PT ;  /* 0x0000001b031be210 */ /* 0x000fe40000ffe4ff */
[C---:B------:R-:W-:Y:S02]  /*0b90*/  @!P5 SHF.L.U32 R3, R16.reuse, 0x1, RZ ;  /* 0x000000011003d819 */ /* 0x040fe400000006ff */
[----:B------:R-:W-:Y:S01]  /*0ba0*/  @!P5 SHF.L.U64.HI R18, R16, 0x1, R17 ;  /* 0x000000011012d819 */ /* 0x000fe20000010211 */
[----:B--2---:R-:W-:Y:S01]  /*0bb0*/  @!P4 IMAD R19, R19, R4, RZ ;  /* 0x000000041313c224 */ /* 0x004fe200078e02ff */
[----:B------:R-:W-:Y:S02]  /*0bc0*/  @!P4 MOV R16, R6 ;  /* 0x000000060010c202 */ /* 0x000fe40000000f00 */
[----:B------:R-:W-:Y:S01]  /*0bd0*/  @!P4 MOV R17, R9 ;  /* 0x000000090011c202 */ /* 0x000fe20000000f00 */
[C---:B------:R-:W-:Y:S01]  /*0be0*/  @!P4 IMAD R5, R2.reuse, R5, R19 ;  /* 0x000000050205c224 */ /* 0x040fe200078e0213 */
[----:B---3--:R-:W-:Y:S01]  /*0bf0*/  @!P5 IADD3 R28, P1, PT, R3, R28, RZ ;  /* 0x0000001c031cd210 */ /* 0x008fe20007f3e0ff */
[----:B------:R-:W-:-:S03]  /*0c00*/  @!P4 IMAD.WIDE.U32 R16, R2, R4, R16 ;  /* 0x000000040210c225 */ /* 0x000fc600078e0010 */
[----:B------:R-:W-:Y:S02]  /*0c10*/  @!P5 IADD3.X R29, PT, PT, R18, R29, RZ, P1, !PT ;  /* 0x0000001d121dd210 */ /* 0x000fe40000ffe4ff */
[----:B----4-:R-:W-:Y:S02]  /*0c20*/  @!P5 IADD3 R12, P1, PT, R3, R12, RZ ;  /* 0x0000000c030cd210 */ /* 0x010fe40007f3e0ff */
[----:B------:R-:W-:Y:S02]  /*0c30*/  @!P4 IADD3 R5, PT, PT, R17, R5, RZ ;  /* 0x000000051105c210 */ /* 0x000fe40007ffe0ff */
[----:B------:R-:W-:Y:S02]  /*0c40*/  @!P4 SHF.L.U32 R3, R16, 0x1, RZ ;  /* 0x000000011003c819 */ /* 0x000fe400000006ff */
[----:B------:R-:W-:Y:S02]  /*0c50*/  @!P5 IADD3.X R13, PT, PT, R18, R13, RZ, P1, !PT ;  /* 0x0000000d120dd210 */ /* 0x000fe40000ffe4ff */
[----:B------:R-:W-:-:S02]  /*0c60*/  @!P4 SHF.L.U64.HI R16, R16, 0x1, R5 ;  /* 0x000000011010c819 */ /* 0x000fc40000010205 */
[C---:B0-----:R-:W-:Y:S02]  /*0c70*/  @!P4 IADD3 R14, P1, PT, R3.reuse, R14, RZ ;  /* 0x0000000e030ec210 */ /* 0x041fe40007f3e0ff */
[----:B------:R-:W-:Y:S02]  /*0c80*/  IADD3 R19, PT, PT, R0, 0x30, RZ ;  /* 0x0000003000137810 */ /* 0x000fe40007ffe0ff */
[C---:B------:R-:W-:Y:S02]  /*0c90*/  @!P4 IADD3.X R15, PT, PT, R16.reuse, R15, RZ, P1, !PT ;  /* 0x0000000f100fc210 */ /* 0x040fe40000ffe4ff */
[----:B-1----:R-:W-:Y:S02]  /*0ca0*/  @!P4 IADD3 R10, P1, PT, R3, R10, RZ ;  /* 0x0000000a030ac210 */ /* 0x002fe40007f3e0ff */
[----:B------:R-:W-:Y:S02]  /*0cb0*/  SHF.R.S32.HI R17, RZ, 0x1f, R19 ;  /* 0x0000001fff117819 */ /* 0x000fe40000011413 */
[----:B------:R-:W-:-:S02]  /*0cc0*/  @!P4 IADD3.X R11, PT, PT, R16, R11, RZ, P1, !PT ;  /* 0x0000000b100bc210 */ /* 0x000fc40000ffe4ff */
[----:B------:R-:W-:-:S04]  /*0cd0*/  ISETP.GE.U32.AND P1, PT, R19, UR16, PT ;  /* 0x0000001013007c0c */ /* 0x000fc8000bf26070 */
[----:B------:R-:W-:-:S13]  /*0ce0*/  ISETP.GE.AND.EX P2, PT, R17, UR17, PT, P1 ;  /* 0x0000001111007c0c */ /* 0x000fda000bf46310 */
[----:B------:R-:W0:Y:S08]  /*0cf0*/  @!P2 LDC.64 R2, c[0x0][0x3f8] ;  /* 0x0000fe00ff02ab82 */ /* 0x000e300000000a00 */
[----:B------:R-:W1:Y:S01]  /*0d00*/  @!P2 LDC.64 R4, c[0x0][0x3a0] ;  /* 0x0000e800ff04ab82 */ /* 0x000e620000000a00 */
[----:B0-----:R-:W-:Y:S01]  /*0d10*/  @!P2 IMAD R16, R17, R2, RZ ;  /* 0x000000021110a224 */ /* 0x001fe200078e02ff */
[----:B------:R-:W-:-:S03]  /*0d20*/  @!P2 MOV R17, R9 ;  /* 0x000000090011a202 */ /* 0x000fc60000000f00 */
[----:B------:R-:W-:Y:S01]  /*0d30*/  @!P2 IMAD R3, R19, R3, R16 ;  /* 0x000000031303a224 */ /* 0x000fe200078e0210 */
[----:B------:R-:W-:-:S05]  /*0d40*/  @!P2 MOV R16, R6 ;  /* 0x000000060010a202 */ /* 0x000fca0000000f00 */
[----:B------:R-:W-:-:S05]  /*0d50*/  @!P2 IMAD.WIDE.U32 R16, R19, R2, R16 ;  /* 0x000000021310a225 */ /* 0x000fca00078e0010 */
[----:B------:R-:W-:Y:S02]  /*0d60*/  @!P2 IADD3 R3, PT, PT, R17, R3, RZ ;  /* 0x000000031103a210 */ /* 0x000fe40007ffe0ff */
[C---:B------:R-:W-:Y:S02]  /*0d70*/  @!P2 SHF.L.U32 R17, R16.reuse, 0x1, RZ ;  /* 0x000000011011a819 */ /* 0x040fe400000006ff */
[----:B------:R-:W-:Y:S02]  /*0d80*/  @!P2 SHF.L.U64.HI R16, R16, 0x1, R3 ;  /* 0x000000011010a819 */ /* 0x000fe40000010203 */
[----:B------:R-:W0:Y:S01]  /*0d90*/  @!P2 LDC.64 R2, c[0x0][0x398] ;  /* 0x0000e600ff02ab82 */ /* 0x000e220000000a00 */
[----:B-1----:R-:W-:Y:S02]  /*0da0*/  @!P2 IADD3 R4, P1, PT, R17, R4, RZ ;  /* 0x000000041104a210 */ /* 0x002fe40007f3e0ff */
[----:B------:R-:W-:Y:S02]  /*0db0*/  LOP3.LUT R43, R43, 0xffefffff, RZ, 0xc0, !PT ;  /* 0xffefffff2b2b7812 */ /* 0x000fe400078ec0ff */
[----:B------:R-:W-:-:S02]  /*0dc0*/  @!P2 IADD3.X R5, PT, PT, R16, R5, RZ, P1, !PT ;  /* 0x000000051005a210 */ /* 0x000fc40000ffe4ff */
[----:B------:R-:W-:Y:S02]  /*0dd0*/  @P4 LOP3.LUT R43, R43, 0x100000, RZ, 0xfc, !PT ;  /* 0x001000002b2b4812 */ /* 0x000fe400078efcff */
[----:B------:R-:W-:Y:S02]  /*0de0*/  IADD3 R41, PT, PT, R0, 0x38, RZ ;  /* 0x0000003800297810 */ /* 0x000fe40007ffe0ff */
[----:B------:R-:W-:Y:S02]  /*0df0*/  LOP3.LUT R43, R43, 0xfff7ffff, RZ, 0xc0, !PT ;  /* 0xfff7ffff2b2b7812 */ /* 0x000fe400078ec0ff */
[----:B------:R-:W-:Y:S02]  /*0e00*/  SHF.R.S32.HI R39, RZ, 0x1f, R41 ;  /* 0x0000001fff277819 */ /* 0x000fe40000011429 */
[----:B------:R-:W-:Y:S02]  /*0e10*/  @P2 LOP3.LUT R43, R43, 0x80000, RZ, 0xfc, !PT ;  /* 0x000800002b2b2812 */ /* 0x000fe400078efcff */
[----:B0-----:R-:W-:-:S04]  /*0e20*/  @!P2 IADD3 R2, P1, PT, R17, R2, RZ ;  /* 0x000000021102a210 */ /* 0x001fc80007f3e0ff */
[----:B------:R-:W-:Y:S02]  /*0e30*/  @!P2 IADD3.X R3, PT, PT, R16, R3, RZ, P1, !PT ;  /* 0x000000031003a210 */ /* 0x000fe40000ffe4ff */
        /* <DEDUP_REMOVED lines=12> */
[----:B-1----:R-:W-:-:S04]  /*0f00*/  @!P2 IADD3 R44, P1, PT, R19, R16, RZ ;  /* 0x00000010132ca210 */ /* 0x002fc80007f3e0ff */
[----:B------:R-:W-:Y:S02]  /*0f10*/  @!P2 IADD3.X R45, PT, PT, R18, R17, RZ, P1, !PT ;  /* 0x00000011122da210 */ /* 0x000fe40000ffe4ff */
[----:B------:R-:W0:Y:S01]  /*0f20*/  @!P2 LDC.64 R16, c[0x0][0x398] ;  /* 0x0000e600ff10ab82 */ /* 0x000e220000000a00 */
[----:B------:R0:W-:Y:S01]  /*0f30*/  STL.64 [R1+0x4d0], R36 ;  /* 0x0004d02401007387 */ /* 0x0001e20000100a00 */
[----:B------:R-:W-:Y:S02]  /*0f40*/  IADD3 R40, PT, PT, R0, 0x40, RZ ;  /* 0x0000004000287810 */ /* 0x000fe40007ffe0ff */
[----:B------:R-:W-:Y:S02]  /*0f50*/  LOP3.LUT R43, R43, 0xfffbffff, RZ, 0xc0, !PT ;  /* 0xfffbffff2b2b7812 */ /* 0x000fe400078ec0ff */
[----:B------:R-:W-:Y:S01]  /*0f60*/  SHF.R.S32.HI R38, RZ, 0x1f, R40 ;  /* 0x0000001fff267819 */ /* 0x000fe20000011428 */
[----:B------:R-:W-:Y:S01]  /*0f70*/  @!P2 STL.64 [R1+0x138], R44 ;  /* 0x0001382c0100a387 */ /* 0x000fe20000100a00 */
[----:B------:R-:W-:-:S02]  /*0f80*/  @P2 LOP3.LUT R43, R43, 0x40000, RZ, 0xfc, !PT ;  /* 0x000400002b2b2812 */ /* 0x000fc400078efcff */
[----:B0-----:R-:W-:-:S04]  /*0f90*/  @!P2 IADD3 R36, P1, PT, R19, R16, RZ ;  /* 0x000000101324a210 */ /* 0x001fc80007f3e0ff */
[----:B------:R-:W-:Y:S02]  /*0fa0*/  @!P2 IADD3.X R37, PT, PT, R18, R17, RZ, P1, !PT ;  /* 0x000000111225a210 */ /* 0x000fe40000ffe4ff */
[----:B------:R-:W-:-:S03]  /*0fb0*/  ISETP.GE.U32.AND P1, PT, R40, UR16, PT ;  /* 0x0000001028007c0c */ /* 0x000fc6000bf26070 */
[----:B------:R0:W-:Y:S01]  /*0fc0*/  @!P2 STL.64 [R1+0x310], R36 ;  /* 0x000310240100a387 */ /* 0x0001e20000100a00 */
[----:B------:R-:W-:-:S13]  /*0fd0*/  ISETP.GE.AND.EX P2, PT, R38, UR17, PT, P1 ;  /* 0x0000001126007c0c */ /* 0x000fda000bf46310 */
[----:B------:R-:W1:Y:S01]  /*0fe0*/  @!P2 LDC.64 R16, c[0x0][0x3f8] ;  /* 0x0000fe00ff10ab82 */ /* 0x000e620000000a00 */
[----:B------:R-:W-:-:S07]  /*0ff0*/  @!P2 MOV R39, R9 ;  /* 0x000000090027a202 */ /* 0x000fce0000000f00 */
[----:B------:R-:W0:Y:S01]  /*1000*/  @!P2 LDC.64 R18, c[0x0][0x3a0] ;  /* 0x0000e800ff12ab82 */ /* 0x000e220000000a00 */
[----:B-1----:R-:W-:-:S04]  /*1010*/  @!P2 IMAD R38, R38, R16, RZ ;  /* 0x000000102626a224 */ /* 0x002fc800078e02ff */
[----:B------:R-:W-:Y:S01]  /*1020*/  @!P2 IMAD R17, R40, R17, R38 ;  /* 0x000000112811a224 */ /* 0x000fe200078e0226 */
[----:B------:R-:W-:-:S05]  /*1030*/  @!P2 MOV R38, R6 ;  /* 0x000000060026a202 */ /* 0x000fca0000000f00 */
[----:B------:R-:W-:-:S05]  /*1040*/  @!P2 IMAD.WIDE.U32 R38, R40, R16, R38 ;  /* 0x000000102826a225 */ /* 0x000fca00078e0026 */
[----:B------:R-:W-:Y:S02]  /*1050*/  @!P2 IADD3 R17, PT, PT, R39, R17, RZ ;  /* 0x000000112711a210 */ /* 0x000fe40007ffe0ff */
[C---:B------:R-:W-:Y:S02]  /*1060*/  @!P2 SHF.L.U32 R39, R38.reuse, 0x1, RZ ;  /* 0x000000012627a819 */ /* 0x040fe400000006ff */
[----:B------:R-:W-:Y:S02]  /*1070*/  @!P2 SHF.L.U64.HI R38, R38, 0x1, R17 ;  /* 0x000000012626a819 */ /* 0x000fe40000010211 */
[----:B------:R-:W1:Y:S01]  /*1080*/  @!P2 LDC.64 R16, c[0x0][0x398] ;  /* 0x0000e600ff10ab82 */ /* 0x000e620000000a00 */
[----:B0-----:R-:W-:-:S04]  /*1090*/  @!P2 IADD3 R36, P1, PT, R39, R18, RZ ;  /* 0x000000122724a210 */ /* 0x001fc80007f3e0ff */
[----:B------:R-:W-:Y:S02]  /*10a0*/  @!P2 IADD3.X R37, PT, PT, R38, R19, RZ, P1, !PT ;  /* 0x000000132625a210 */ /* 0x000fe40000ffe4ff */
[----:B------:R-:W-:-:S03]  /*10b0*/  IADD3 R40, PT, PT, R0, 0x48, RZ ;  /* 0x0000004800287810 */ /* 0x000fc60007ffe0ff */
[----:B------:R1:W-:Y:S01]  /*10c0*/  @!P2 STL.64 [R1+0x308], R36 ;  /* 0x000308240100a387 */ /* 0x0003e20000100a00 */
[----:B------:R-:W-:-:S04]  /*10d0*/  LOP3.LUT R43, R43, 0xfffdffff, RZ, 0xc0, !PT ;  /* 0xfffdffff2b2b7812 */ /* 0x000fc800078ec0ff */
[----:B------:R-:W-:Y:S02]  /*10e0*/  @P2 LOP3.LUT R43, R43, 0x20000, RZ, 0xfc, !PT ;  /* 0x000200002b2b2812 */ /* 0x000fe400078efcff */
[----:B-1----:R-:W-:-:S04]  /*10f0*/  @!P2 IADD3 R36, P1, PT, R39, R16, RZ ;  /* 0x000000102724a210 */ /* 0x002fc80007f3e0ff */
[----:B------:R-:W-:Y:S02]  /*1100*/  @!P2 IADD3.X R37, PT, PT, R38, R17, RZ, P1, !PT ;  /* 0x000000112625a210 */ /* 0x000fe40000ffe4ff */
[----:B------:R-:W-:Y:S02]  /*1110*/  SHF.R.S32.HI R38, RZ, 0x1f, R40 ;  /* 0x0000001fff267819 */ /* 0x000fe40000011428 */
[----:B------:R-:W-:Y:S01]  /*1120*/  ISETP.GE.U32.AND P1, PT, R40, UR16, PT ;  /* 0x0000001028007c0c */ /* 0x000fe2000bf26070 */
[----:B------:R0:W-:Y:S03]  /*1130*/  @!P2 STL.64 [R1+0x300], R36 ;  /* 0x000300240100a387 */ /* 0x0001e60000100a00 */
[----:B------:R-:W-:-:S13]  /*1140*/  ISETP.GE.AND.EX P2, PT, R38, UR17, PT, P1 ;  /* 0x0000001126007c0c */ /* 0x000fda000bf46310 */
[----:B------:R-:W1:Y:S08]  /*1150*/  @!P2 LDC.64 R16, c[0x0][0x3f8] ;  /* 0x0000fe00ff10ab82 */ /* 0x000e700000000a00 */
[----:B------:R-:W2:Y:S01]  /*1160*/  @!P2 LDC.64 R18, c[0x0][0x3a0] ;  /* 0x0000e800ff12ab82 */ /* 0x000ea20000000a00 */
[----:B------:R-:W-:Y:S01]  /*1170*/  @!P2 MOV R39, R9 ;  /* 0x000000090027a202 */ /* 0x000fe20000000f00 */
[----:B-1----:R-:W-:-:S04]  /*1180*/  @!P2 IMAD R38, R38, R16, RZ ;  /* 0x000000102626a224 */ /* 0x002fc800078e02ff */
[----:B------:R-:W-:Y:S01]  /*1190*/  @!P2 IMAD R17, R40, R17, R38 ;  /* 0x000000112811a224 */ /* 0x000fe200078e0226 */
[----:B------:R-:W-:-:S05]  /*11a0*/  @!P2 MOV R38, R6 ;  /* 0x000000060026a202 */ /* 0x000fca0000000f00 */
[----:B------:R-:W-:-:S05]  /*11b0*/  @!P2 IMAD.WIDE.U32 R38, R40, R16, R38 ;  /* 0x000000102826a225 */ /* 0x000fca00078e0026 */
[----:B------:R-:W-:Y:S02]  /*11c0*/  @!P2 IADD3 R17, PT, PT, R39, R17, RZ ;  /* 0x000000112711a210 */ /* 0x000fe40007ffe0ff */
[C---:B------:R-:W-:Y:S02]  /*11d0*/  @!P2 SHF.L.U32 R16, R38.reuse, 0x1, RZ ;  /* 0x000000012610a819 */ /* 0x040fe400000006ff */
[----:B------:R-:W-:Y:S02]  /*11e0*/  @!P2 SHF.L.U64.HI R38, R38, 0x1, R17 ;  /* 0x000000012626a819 */ /* 0x000fe40000010211 */
[----:B--2---:R-:W-:-:S04]  /*11f0*/  @!P2 IADD3 R44, P1, PT, R16, R18, RZ ;  /* 0x00000012102ca210 */ /* 0x004fc80007f3e0ff */
[----:B------:R-:W-:Y:S02]  /*1200*/  @!P2 IADD3.X R45, PT, PT, R38, R19, RZ, P1, !PT ;  /* 0x00000013262da210 */ /* 0x000fe40000ffe4ff */
[----:B------:R-:W0:Y:S01]  /*1210*/  @!P2 LDC.64 R18, c[0x0][0x398] ;  /* 0x0000e600ff12ab82 */ /* 0x000e220000000a00 */
[----:B------:R-:W-:Y:S02]  /*1220*/  IADD3 R40, PT, PT, R0, 0x50, RZ ;  /* 0x0000005000287810 */ /* 0x000fe40007ffe0ff */
[----:B------:R-:W-:-:S04]  /*1230*/  LOP3.LUT R43, R43, 0xfffeffff, RZ, 0xc0, !PT ;  /* 0xfffeffff2b2b7812 */ /* 0x000fc800078ec0ff */
[----:B------:R-:W-:Y:S02]  /*1240*/  @P2 LOP3.LUT R43, R43, 0x10000, RZ, 0xfc, !PT ;  /* 0x000100002b2b2812 */ /* 0x000fe400078efcff */
[----:B0-----:R-:W-:-:S04]  /*1250*/  @!P2 IADD3 R36, P1, PT, R16, R18, RZ ;  /* 0x000000121024a210 */ /* 0x001fc80007f3e0ff */
[----:B------:R-:W-:Y:S02]  /*1260*/  @!P2 IADD3.X R37, PT, PT, R38, R19, RZ, P1, !PT ;  /* 0x000000132625a210 */ /* 0x000fe40000ffe4ff */
[----:B------:R-:W-:Y:S02]  /*1270*/  SHF.R.S32.HI R38, RZ, 0x1f, R40 ;  /* 0x0000001fff267819 */ /* 0x000fe40000011428 */
[----:B------:R-:W-:Y:S01]  /*1280*/  ISETP.GE.U32.AND P1, PT, R40, UR16, PT ;  /* 0x0000001028007c0c */ /* 0x000fe2000bf26070 */
[----:B------:R0:W-:Y:S03]  /*1290*/  @!P2 STL.64 [R1+0x2f8], R36 ;  /* 0x0002f8240100a387 */ /* 0x0001e60000100a00 */
        /* <DEDUP_REMOVED lines=25> */
[----:B------:R-:W0:Y:S01]  /*1430*/  @!P2 LDC.64 R18, c[0x0][0x3a0] ;  /* 0x0000e800ff12ab82 */ /* 0x000e220000000a00 */
        /* <DEDUP_REMOVED lines=8> */
[----:B0-----:R-:W-:-:S04]  /*14c0*/  @!P2 IADD3 R36, P1, PT, R16, R18, RZ ;  /* 0x000000121024a210 */ /* 0x001fc80007f3e0ff */
[----:B------:R-:W-:Y:S02]  /*14d0*/  @!P2 IADD3.X R37, PT, PT, R38, R19, RZ, P1, !PT ;  /* 0x000000132625a210 */ /* 0x000fe40000ffe4ff */
[----:B------:R-:W0:Y:S01]  /*14e0*/  @!P2 LDC.64 R18, c[0x0][0x398] ;  /* 0x0000e600ff12ab82 */ /* 0x000e220000000a00 */
[----:B------:R-:W-:Y:S02]  /*14f0*/  IADD3 R41, PT, PT, R0, 0x60, RZ ;  /* 0x0000006000297810 */ /* 0x000fe40007ffe0ff */
[----:B------:R-:W-:Y:S01]  /*1500*/  LOP3.LUT R43, R43, 0xffffbfff, RZ, 0xc0, !PT ;  /* 0xffffbfff2b2b7812 */ /* 0x000fe200078ec0ff */
[----:B------:R-:W-:Y:S03]  /*1510*/  @!P2 STL.64 [R1+0x2c8], R36 ;  /* 0x0002c8240100a387 */ /* 0x000fe60000100a00 */
[----:B------:R-:W-:Y:S02]  /*1520*/  @P2 LOP3.LUT R43, R43, 0x4000, RZ, 0xfc, !PT ;  /* 0x000040002b2b2812 */ /* 0x000fe400078efcff */
[----:B0-----:R-:W-:-:S04]  /*1530*/  @!P2 IADD3 R16, P1, PT, R16, R18, RZ ;  /* 0x000000121010a210 */ /* 0x001fc80007f3e0ff */
[----:B------:R-:W-:Y:S02]  /*1540*/  @!P2 IADD3.X R17, PT, PT, R38, R19, RZ, P1, !PT ;  /* 0x000000132611a210 */ /* 0x000fe40000ffe4ff */
[----:B------:R-:W-:Y:S02]  /*1550*/  SHF.R.S32.HI R38, RZ, 0x1f, R41 ;  /* 0x0000001fff267819 */ /* 0x000fe40000011429 */
[----:B------:R-:W-:Y:S01]  /*1560*/  ISETP.GE.U32.AND P1, PT, R41, UR16, PT ;  /* 0x0000001029007c0c */ /* 0x000fe2000bf26070 */
[----:B------:R0:W-:Y:S03]  /*1570*/  @!P2 STL.64 [R1+0x2d8], R16 ;  /* 0x0002d8100100a387 */ /* 0x0001e60000100a00 */
[----:B------:R-:W-:-:S13]  /*1580*/  ISETP.GE.AND.EX P2, PT, R38, UR17, PT, P1 ;  /* 0x0000001126007c0c */ /* 0x000fda000bf46310 */
[----:B------:R-:W1:Y:S08]  /*1590*/  @!P2 LDC.64 R18, c[0x0][0x3f8] ;  /* 0x0000fe00ff12ab82 */ /* 0x000e700000000a00 */
[----:B0-----:R-:W0:Y:S01]  /*15a0*/  @!P2 LDC.64 R16, c[0x0][0x3a0] ;  /* 0x0000e800ff10ab82 */ /* 0x001e220000000a00 */
[----:B------:R-:W-:Y:S01]  /*15b0*/  @!P2 MOV R39, R9 ;  /* 0x000000090027a202 */ /* 0x000fe20000000f00 */
[----:B-1----:R-:W-:Y:S01]  /*15c0*/  @!P2 IMAD R40, R38, R18, RZ ;  /* 0x000000122628a224 */ /* 0x002fe200078e02ff */
[----:B------:R-:W-:-:S03]  /*15d0*/  @!P2 MOV R38, R6 ;  /* 0x000000060026a202 */ /* 0x000fc60000000f00 */
[C---:B------:R-:W-:Y:S02]  /*15e0*/  @!P2 IMAD R40, R41.reuse, R19, R40 ;  /* 0x000000132928a224 */ /* 0x040fe400078e0228 */
[----:B------:R-:W-:-:S05]  /*15f0*/  @!P2 IMAD.WIDE.U32 R18, R41, R18, R38 ;  /* 0x000000122912a225 */ /* 0x000fca00078e0026 */
[----:B------:R-:W-:Y:S02]  /*1600*/  @!P2 IADD3 R40, PT, PT, R19, R40, RZ ;  /* 0x000000281328a210 */ /* 0x000fe40007ffe0ff */
[C---:B------:R-:W-:Y:S02]  /*1610*/  @!P2 SHF.L.U32 R19, R18.reuse, 0x1, RZ ;  /* 0x000000011213a819 */ /* 0x040fe400000006ff */
[----:B------:R-:W-:Y:S02]  /*1620*/  @!P2 SHF.L.U64.HI R18, R18, 0x1, R40 ;  /* 0x000000011212a819 */ /* 0x000fe40000010228 */
[----:B0-----:R-:W-:-:S04]  /*1630*/  @!P2 IADD3 R36, P1, PT, R19, R16, RZ ;  /* 0x000000101324a210 */ /* 0x001fc80007f3e0ff */
[----:B------:R-:W-:Y:S02]  /*1640*/  @!P2 IADD3.X R37, PT, PT, R18, R17, RZ, P1, !PT ;  /* 0x000000111225a210 */ /* 0x000fe40000ffe4ff */
[----:B------:R-:W0:Y:S03]  /*1650*/  @!P2 LDC.64 R16, c[0x0][0x398] ;  /* 0x0000e600ff10ab82 */ /* 0x000e260000000a00 */
[----:B------:R0:W-:Y:S01]  /*1660*/  @!P2 STL.64 [R1+0x2c0], R36 ;  /* 0x0002c0240100a387 */ /* 0x0001e20000100a00 */
[----:B------:R-:W-:Y:S02]  /*1670*/  IADD3 R41, PT, PT, R0, 0x68, RZ ;  /* 0x0000006800297810 */ /* 0x000fe40007ffe0ff */
[----:B------:R-:W-:Y:S02]  /*1680*/  LOP3.LUT R43, R43, 0xffffdfff, RZ, 0xc0, !PT ;  /* 0xffffdfff2b2b7812 */ /* 0x000fe400078ec0ff */
[----:B------:R-:W-:-:S02]  /*1690*/  SHF.R.S32.HI R38, RZ, 0x1f, R41 ;  /* 0x0000001fff267819 */ /* 0x000fc40000011429 */
[----:B------:R-:W-:Y:S02]  /*16a0*/  @P2 LOP3.LUT R43, R43, 0x2000, RZ, 0xfc, !PT ;  /* 0x000020002b2b2812 */ /* 0x000fe400078efcff */
[----:B0-----:R-:W-:-:S04]  /*16b0*/  @!P2 IADD3 R36, P1, PT, R19, R16, RZ ;  /* 0x000000101324a210 */ /* 0x001fc80007f3e0ff */
[----:B------:R-:W-:Y:S02]  /*16c0*/  @!P2 IADD3.X R37, PT, PT, R18, R17, RZ, P1, !PT ;  /* 0x000000111225a210 */ /* 0x000fe40000ffe4ff */
[----:B------:R-:W-:-:S03]  /*16d0*/  ISETP.GE.U32.AND P1, PT, R41, UR16, PT ;  /* 0x0000001029007c0c */ /* 0x000fc6000bf26070 */
[----:B------:R0:W-:Y:S01]  /*16e0*/  @!P2 STL.64 [R1+0x2d0], R36 ;  /* 0x0002d0240100a387 */ /* 0x0001e20000100a00 */
[----:B------:R-:W-:-:S13]  /*16f0*/  ISETP.GE.AND.EX P2, PT, R38, UR17, PT, P1 ;  /* 0x0000001126007c0c */ /* 0x000fda000bf46310 */
[----:B------:R-:W1:Y:S08]  /*1700*/  @!P2 LDC.64 R18, c[0x0][0x3f8] ;  /* 0x0000fe00ff12ab82 */ /* 0x000e700000000a00 */
[----:B------:R-:W0:Y:S01]  /*1710*/  @!P2 LDC.64 R16, c[0x0][0x3a0] ;  /* 0x0000e800ff10ab82 */ /* 0x000e220000000a00 */
        /* <DEDUP_REMOVED lines=136> */
[----:B0-----:R-:W0:Y:S08]  /*1fa0*/  @!P2 LDC.64 R16, c[0x0][0x3f8] ;  /* 0x0000fe00ff10ab82 */ /* 0x001e300000000a00 */
[----:B------:R-:W1:Y:S01]  /*1fb0*/  @!P2 LDC.64 R18, c[0x0][0x3a0] ;  /* 0x0000e800ff12ab82 */ /* 0x000e620000000a00 */
[----:B------:R-:W-:Y:S01]  /*1fc0*/  @!P2 MOV R39, R9 ;  /* 0x000000090027a202 */ /* 0x000fe20000000f00 */
[----:B0-----:R-:W-:-:S04]  /*1fd0*/  @!P2 IMAD R38, R38, R16, RZ ;  /* 0x000000102626a224 */ /* 0x001fc800078e02ff */
        /* <DEDUP_REMOVED lines=111> */
[----:B0-----:R-:W0:Y:S01]  /*26d0*/  @!P2 LDC.64 R16, c[0x0][0x3f8] ;  /* 0x0000fe00ff10ab82 */ /* 0x001e220000000a00 */
[----:B------:R-:W-:-:S07]  /*26e0*/  @!P2 MOV R39, R9 ;  /* 0x000000090027a202 */ /* 0x000fce0000000f00 */
[----:B------:R-:W1:Y:S01]  /*26f0*/  @!P2 LDC.64 R18, c[0x0][0x3a0] ;  /* 0x0000e800ff12ab82 */ /* 0x000e620000000a00 */
[----:B0-----:R-:W-:-:S04]  /*2700*/  @!P2 IMAD R38, R38, R16, RZ ;  /* 0x000000102626a224 */ /* 0x001fc800078e02ff */
[----:B------:R-:W-:Y:S01]  /*2710*/  @!P2 IMAD R17, R40, R17, R38 ;  /* 0x000000112811a224 */ /* 0x000fe200078e0226 */
[----:B------:R-:W-:-:S05]  /*2720*/  @!P2 MOV R38, R6 ;  /* 0x000000060026a202 */ /* 0x000fca0000000f00 */
[----:B------:R-:W-:-:S05]  /*2730*/  @!P2 IMAD.WIDE.U32 R38, R40, R16, R38 ;  /* 0x000000102826a225 */ /* 0x000fca00078e0026 */
[----:B------:R-:W-:Y:S02]  /*2740*/  @!P2 IADD3 R17, PT, PT, R39, R17, RZ ;  /* 0x000000112711a210 */ /* 0x000fe40007ffe0ff */
[C---:B------:R-:W-:Y:S02]  /*2750*/  @!P2 SHF.L.U32 R39, R38.reuse, 0x1, RZ ;  /* 0x000000012627a819 */ /* 0x040fe400000006ff */
[----:B------:R-:W-:Y:S02]  /*2760*/  @!P2 SHF.L.U64.HI R38, R38, 0x1, R17 ;  /* 0x000000012626a819 */ /* 0x000fe40000010211 */
[----:B------:R-:W0:Y:S01]  /*2770*/  @!P2 LDC.64 R16, c[0x0][0x398] ;  /* 0x0000e600ff10ab82 */ /* 0x000e220000000a00 */
[----:B-1----:R-:W-:-:S04]  /*2780*/  @!P2 IADD3 R36, P1, PT, R39, R18, RZ ;  /* 0x000000122724a210 */ /* 0x002fc80007f3e0ff */
[----:B------:R-:W-:Y:S02]  /*2790*/  @!P2 IADD3.X R37, PT, PT, R38, R19, RZ, P1, !PT ;  /* 0x000000132625a210 */ /* 0x000fe40000ffe4ff */
[----:B------:R-:W-:-:S03]  /*27a0*/  IADD3 R40, PT, PT, R0, 0xc8, RZ ;  /* 0x000000c800287810 */ /* 0x000fc60007ffe0ff */
[----:B------:R0:W-:Y:S01]  /*27b0*/  @!P2 STL.64 [R1+0x218], R36 ;  /* 0x000218240100a387 */ /* 0x0001e20000100a00 */
        /* <DEDUP_REMOVED lines=22> */
[----:B------:R1:W-:Y:S02]  /*2920*/  @!P2 STL.64 [R1+0x200], R36 ;  /* 0x000200240100a387 */ /* 0x0003e40000100a00 */
[----:B-1----:R-:W-:-:S04]  /*2930*/  @!P2 IADD3 R36, P1, PT, R39, R16, RZ ;  /* 0x000000102724a210 */ /* 0x002fc80007f3e0ff */
[----:B------:R-:W-:Y:S02]  /*2940*/  @!P2 IADD3.X R37, PT, PT, R38, R17, RZ, P1, !PT ;  /* 0x000000112625a210 */ /* 0x000fe40000ffe4ff */
[----:B------:R-:W-:Y:S02]  /*2950*/  SHF.R.S32.HI R38, RZ, 0x1f, R40 ;  /* 0x0000001fff267819 */ /* 0x000fe40000011428 */
[----:B------:R-:W-:-:S04]  /*2960*/  ISETP.GE.U32.AND P1, PT, R40, UR16, PT ;  /* 0x0000001028007c0c */ /* 0x000fc8000bf26070 */
[----:B------:R-:W-:-:S13]  /*2970*/  ISETP.GE.AND.EX P1, PT, R38, UR17, PT, P1 ;  /* 0x0000001126007c0c */ /* 0x000fda000bf26310 */
[----:B------:R-:W0:Y:S01]  /*2980*/  @!P1 LDC.64 R16, c[0x0][0x3f8] ;  /* 0x0000fe00ff109b82 */ /* 0x000e220000000a00 */
        /* <DEDUP_REMOVED lines=10> */
[----:B------:R-:W-:Y:S01]  /*2a30*/  LOP3.LUT R43, R43, 0xfffffffe, RZ, 0xc0, !PT ;  /* 0xfffffffe2b2b7812 */ /* 0x000fe200078ec0ff */
[----:B------:R1:W-:Y:S03]  /*2a40*/  @!P2 STL.64 [R1+0x1f8], R36 ;  /* 0x0001f8240100a387 */ /* 0x0003e60000100a00 */
[----:B------:R-:W-:-:S02]  /*2a50*/  @P2 LOP3.LUT R43, R43, 0x1, RZ, 0xfc, !PT ;  /* 0x000000012b2b2812 */ /* 0x000fc400078efcff */
[----:B-1----:R-:W-:-:S04]  /*2a60*/  @!P1 IADD3 R36, P2, PT, R39, R18, RZ ;  /* 0x0000001227249210 */ /* 0x002fc80007f5e0ff */
[----:B------:R-:W-:Y:S02]  /*2a70*/  @!P1 IADD3.X R37, PT, PT, R38, R19, RZ, P2, !PT ;  /* 0x0000001326259210 */ /* 0x000fe400017fe4ff */
[----:B------:R-:W-:-:S03]  /*2a80*/  IADD3 R40, PT, PT, R0, 0xd8, RZ ;  /* 0x000000d800287810 */ /* 0x000fc60007ffe0ff */
[----:B------:R0:W-:Y:S02]  /*2a90*/  @!P1 STL.64 [R1+0x1f0], R36 ;  /* 0x0001f02401009387 */ /* 0x0001e40000100a00 */
[----:B0-----:R-:W-:-:S04]  /*2aa0*/  @!P1 IADD3 R36, P2, PT, R39, R16, RZ ;  /* 0x0000001027249210 */ /* 0x001fc80007f5e0ff */
        /* <DEDUP_REMOVED lines=15> */
[----:B------:R1:W-:Y:S01]  /*2ba0*/  @!P1 STL.64 [R1+0x1e8], R36 ;  /* 0x0001e82401009387 */ /* 0x0003e20000100a00 */
[----:B------:R-:W-:Y:S02]  /*2bb0*/  IADD3 R40, PT, PT, R0, 0xe0, RZ ;  /* 0x000000e000287810 */ /* 0x000fe40007ffe0ff */
[----:B-1----:R-:W-:-:S04]  /*2bc0*/  @!P2 IADD3 R36, P3, PT, R39, R18, RZ ;  /* 0x000000122724a210 */ /* 0x002fc80007f7e0ff */
[----:B------:R-:W-:-:S05]  /*2bd0*/  @!P2 IADD3.X R37, PT, PT, R38, R19, RZ, P3, !PT ;  /* 0x000000132625a210 */ /* 0x000fca0001ffe4ff */
        /* <DEDUP_REMOVED lines=60> */
[----:B------:R-:W-:-:S05]  /*2fa0*/  @!P5 IADD3.X R41, PT, PT, R38, R19, RZ, P6, !PT ;  /* 0x000000132629d210 */ /* 0x000fca00037fe4ff */
[----:B------:R0:W-:Y:S02]  /*2fb0*/  @!P5 STL.64 [R1+0x1a8], R40 ;  /* 0x0001a8280100d387 */ /* 0x0001e40000100a00 */
[----:B0-----:R-:W-:-:S04]  /*2fc0*/  @!P5 IADD3 R40, P6, PT, R39, R16, RZ ;  /* 0x000000102728d210 */ /* 0x001fc80007fde0ff */
[----:B------:R-:W-:-:S05]  /*2fd0*/  @!P5 IADD3.X R41, PT, PT, R38, R17, RZ, P6, !PT ;  /* 0x000000112629d210 */ /* 0x000fca00037fe4ff */
[----:B------:R0:W-:Y:S02]  /*2fe0*/  @!P5 STL.64 [R1+0x1a0], R40 ;  /* 0x0001a0280100d387 */ /* 0x0001e40000100a00 */
[----:B0-----:R-:W-:-:S04]  /*2ff0*/  IADD3 R41, PT, PT, R0, 0xf8, RZ ;  /* 0x000000f800297810 */ /* 0x001fc80007ffe0ff */
[----:B------:R-:W-:Y:S02]  /*3000*/  SHF.R.S32.HI R38, RZ, 0x1f, R41 ;  /* 0x0000001fff267819 */ /* 0x000fe40000011429 */
[----:B------:R-:W-:-:S04]  /*3010*/  ISETP.GE.U32.AND P6, PT, R41, UR16, PT ;  /* 0x0000001029007c0c */ /* 0x000fc8000bfc6070 */
[----:B------:R-:W-:-:S13]  /*3020*/  ISETP.GE.AND.EX P6, PT, R38, UR17, PT, P6 ;  /* 0x0000001126007c0c */ /* 0x000fda000bfc6360 */
[----:B------:R-:W0:Y:S01]  /*3030*/  @!P6 LDC.64 R18, c[0x0][0x3f8] ;  /* 0x0000fe00ff12eb82 */ /* 0x000e220000000a00 */
[----:B------:R1:W-:Y:S07]  /*3040*/  STL.64 [R1+0x3c0], R6 ;  /* 0x0003c00601007387 */ /* 0x0003ee0000100a00 */
[----:B------:R-:W2:Y:S01]  /*3050*/  @!P6 LDC.64 R16, c[0x0][0x3a0] ;  /* 0x0000e800ff10eb82 */ /* 0x000ea20000000a00 */
[----:B-1----:R-:W-:Y:S01]  /*3060*/  MOV R7, R37 ;  /* 0x0000002500077202 */ /* 0x002fe20000000f00 */
[----:B0-----:R-:W-:Y:S01]  /*3070*/  @!P6 IMAD R40, R38, R18, RZ ;  /* 0x000000122628e224 */ /* 0x001fe200078e02ff */
[----:B------:R-:W-:-:S02]  /*3080*/  @!P6 MOV R38, R6 ;  /* 0x000000060026e202 */ /* 0x000fc40000000f00 */
[----:B------:R-:W-:Y:S02]  /*3090*/  MOV R6, R36 ;  /* 0x0000002400067202 */ /* 0x000fe40000000f00 */
[----:B------:R-:W3:Y:S01]  /*30a0*/  LDL.LU.64 R36, [R1+0x4d0] ;  /* 0x0004d00001247983 */ /* 0x000ee20000300a00 */
[----:B------:R-:W-:Y:S02]  /*30b0*/  @!P6 MOV R39, R9 ;  /* 0x000000090027e202 */ /* 0x000fe40000000f00 */
[----:B------:R-:W-:Y:S01]  /*30c0*/  LOP3.LUT R43, R43, 0x7fffffff, RZ, 0xc0, !PT ;  /* 0x7fffffff2b2b7812 */ /* 0x000fe200078ec0ff */
[C---:B------:R-:W-:Y:S02]  /*30d0*/  @!P6 IMAD R40, R41.reuse, R19, R40 ;  /* 0x000000132928e224 */ /* 0x040fe400078e0228 */
[----:B------:R-:W-:Y:S01]  /*30e0*/  @!P6 IMAD.WIDE.U32 R18, R41, R18, R38 ;  /* 0x000000122912e225 */ /* 0x000fe200078e0026 */
[----:B------:R-:W-:-:S04]  /*30f0*/  @P1 LOP3.LUT R43, R43, 0x80000000, RZ, 0xfc, !PT ;  /* 0x800000002b2b1812 */ /* 0x000fc800078efcff */
[C---:B------:R-:W-:Y:S02]  /*3100*/  LOP3.LUT P1, RZ, R43.reuse, 0x1000000, RZ, 0xc0, !PT ;  /* 0x010000002bff7812 */ /* 0x040fe4000782c0ff */
[----:B------:R-:W-:Y:S02]  /*3110*/  LOP3.LUT R43, R43, 0xbfffffff, RZ, 0xc0, !PT ;  /* 0xbfffffff2b2b7812 */ /* 0x000fe400078ec0ff */
[----:B------:R-:W-:Y:S02]  /*3120*/  @!P6 IADD3 R40, PT, PT, R19, R40, RZ ;  /* 0x000000281328e210 */ /* 0x000fe40007ffe0ff */
[C---:B------:R-:W-:Y:S01]  /*3130*/  @!P6 SHF.L.U32 R19, R18.reuse, 0x1, RZ ;  /* 0x000000011213e819 */ /* 0x040fe200000006ff */
[----:B------:R2:W-:Y:S01]  /*3140*/  STL.64 [R1+0x3c8], R8 ;  /* 0x0003c80801007387 */ /* 0x0005e20000100a00 */
[----:B------:R-:W-:Y:S02]  /*3150*/  @P2 LOP3.LUT R43, R43, 0x40000000, RZ, 0xfc, !PT ;  /* 0x400000002b2b2812 */ /* 0x000fe400078efcff */
[----:B------:R-:W-:Y:S01]  /*3160*/  @!P6 SHF.L.U64.HI R18, R18, 0x1, R40 ;  /* 0x000000011212e819 */ /* 0x000fe20000010228 */
[----:B------:R0:W-:Y:S01]  /*3170*/  STL [R1+0x3b4], R9 ;  /* 0x0003b40901007387 */ /* 0x0001e20000100800 */
[----:B--2---:R-:W-:-:S04]  /*3180*/  @!P6 IADD3 R8, P2, PT, R19, R16, RZ ;  /* 0x000000101308e210 */ /* 0x004fc80007f5e0ff */
[----:B0-----:R-:W-:Y:S02]  /*3190*/  @!P6 IADD3.X R9, PT, PT, R18, R17, RZ, P2, !PT ;  /* 0x000000111209e210 */ /* 0x001fe400017fe4ff */
[----:B------:R-:W0:Y:S01]  /*31a0*/  @!P6 LDC.64 R16, c[0x0][0x398] ;  /* 0x0000e600ff10eb82 */ /* 0x000e220000000a00 */
[----:B------:R-:W-:Y:S02]  /*31b0*/  MOV R38, R6 ;  /* 0x0000000600267202 */ /* 0x000fe40000000f00 */
[----:B------:R-:W-:Y:S02]  /*31c0*/  MOV R39, R7 ;  /* 0x0000000700277202 */ /* 0x000fe40000000f00 */
[----:B0-----:R-:W-:-:S04]  /*31d0*/  @!P6 IADD3 R6, P2, PT, R19, R16, RZ ;  /* 0x000000101306e210 */ /* 0x001fc80007f5e0ff */
[----:B------:R-:W-:Y:S01]  /*31e0*/  @!P6 IADD3.X R7, PT, PT, R18, R17, RZ, P2, !PT ;  /* 0x000000111207e210 */ /* 0x000fe200017fe4ff */
[----:B------:R-:W-:-:S06]  /*31f0*/  HFMA2 R17, -RZ, RZ, 0, 0 ;  /* 0x00000000ff117431 */ /* 0x000fcc00000001ff */
[----:B---3--:R-:W2:Y:S01]  /*3200*/  @!P0 LDG.E R17, desc[UR10][R36.64] ;  /* 0x0000000a24118981 */ /* 0x008ea2000c1e1900 */
[----:B------:R-:W-:-:S06]  /*3210*/  MOV R18, RZ ;  /* 0x000000ff00127202 */ /* 0x000fcc0000000f00 */
[----:B------:R0:W3:Y:S02]  /*3220*/  @!P0 LDG.E R18, desc[UR10][R20.64] ;  /* 0x0000000a14128981 */ /* 0x0000e4000c1e1900 */
[----:B0-----:R-:W-:-:S04]  /*3230*/  PRMT R20, RZ, 0x7610, R20 ;  /* 0x00007610ff147816 */ /* 0x001fc80000000014 */
[----:B--2---:R-:W-:-:S05]  /*3240*/  @!P0 PRMT R20, R17, 0x7610, R20 ;  /* 0x0000761011148816 */ /* 0x004fca0000000014 */
[----:B------:R0:W-:Y:S02]  /*3250*/  STL.S16 [R1+0x180], R20 ;  /* 0x0001801401007387 */ /* 0x0001e40000100600 */
[----:B0-----:R-:W-:-:S06]  /*3260*/  MOV R20, RZ ;  /* 0x000000ff00147202 */ /* 0x001fcc0000000f00 */
[----:B------:R-:W2:Y:S01]  /*3270*/  @!P1 LDG.E R20, desc[UR10][R34.64] ;  /* 0x0000000a22149981 */ /* 0x000ea2000c1e1900 */
[----:B------:R-:W-:-:S04]  /*3280*/  LOP3.LUT R43, R43, 0xdfffffff, RZ, 0xc0, !PT ;  /* 0xdfffffff2b2b7812 */ /* 0x000fc800078ec0ff */
[----:B------:R-:W-:-:S04]  /*3290*/  @P3 LOP3.LUT R43, R43, 0x20000000, RZ, 0xfc, !PT ;  /* 0x200000002b2b3812 */ /* 0x000fc800078efcff */
[----:B------:R-:W-:-:S04]  /*32a0*/  LOP3.LUT R43, R43, 0xefffffff, RZ, 0xc0, !PT ;  /* 0xefffffff2b2b7812 */ /* 0x000fc800078ec0ff */
[----:B------:R-:W-:Y:S02]  /*32b0*/  @P4 LOP3.LUT R43, R43, 0x10000000, RZ, 0xfc, !PT ;  /* 0x100000002b2b4812 */ /* 0x000fe400078efcff */
[----:B------:R-:W-:Y:S02]  /*32c0*/  PRMT R21, RZ, 0x7610, R21 ;  /* 0x00007610ff157816 */ /* 0x000fe40000000015 */
[----:B------:R-:W-:-:S04]  /*32d0*/  LOP3.LUT R43, R43, 0xf7ffffff, RZ, 0xc0, !PT ;  /* 0xf7ffffff2b2b7812 */ /* 0x000fc800078ec0ff */
[----:B------:R-:W-:-:S04]  /*32e0*/  @P5 LOP3.LUT R43, R43, 0x8000000, RZ, 0xfc, !PT ;  /* 0x080000002b2b5812 */ /* 0x000fc800078efcff */
[----:B------:R-:W-:Y:S02]  /*32f0*/  LOP3.LUT P4, RZ, R43, 0x800000, RZ, 0xc0, !PT ;  /* 0x008000002bff7812 */ /* 0x000fe4000788c0ff */
[----:B--2---:R-:W-:-:S05]  /*3300*/  @!P1 PRMT R21, R20, 0x7632, R21 ;  /* 0x0000763214159816 */ /* 0x004fca0000000015 */
[----:B------:R0:W-:Y:S02]  /*3310*/  STL.S16 [R1+0x1c4], R21 ;  /* 0x0001c41501007387 */ /* 0x0001e40000100600 */
[----:B0-----:R-:W-:-:S06]  /*3320*/  HFMA2 R21, -RZ, RZ, 0, 0 ;  /* 0x00000000ff157431 */ /* 0x001fcc00000001ff */
[----:B------:R0:W2:Y:S02]  /*3330*/  @!P4 LDG.E R21, desc[UR10][R22.64] ;  /* 0x0000000a1615c981 */ /* 0x0000a4000c1e1900 */
[----:B0-----:R-:W-:-:S06]  /*3340*/  MOV R22, RZ ;  /* 0x000000ff00167202 */ /* 0x001fcc0000000f00 */
[----:B------:R-:W4:Y:S01]  /*3350*/  @!P4 LDG.E R22, desc[UR10][R30.64] ;  /* 0x0000000a1e16c981 */ /* 0x000f22000c1e1900 */
[----:B------:R-:W-:Y:S02]  /*3360*/  PRMT R23, RZ, 0x7610, R23 ;  /* 0x00007610ff177816 */ /* 0x000fe40000000017 */
[----:B------:R-:W-:Y:S02]  /*3370*/  LOP3.LUT P3, RZ, R43, 0x400000, RZ, 0xc0, !PT ;  /* 0x004000002bff7812 */ /* 0x000fe4000786c0ff */
[----:B----4-:R-:W-:-:S05]  /*3380*/  @!P4 PRMT R23, R22, 0x7632, R23 ;  /* 0x000076321617c816 */ /* 0x010fca0000000017 */
[----:B------:R0:W-:Y:S02]  /*3390*/  STL.S16 [R1+0x22c], R23 ;  /* 0x00022c1701007387 */ /* 0x0001e40000100600 */
[----:B0-----:R-:W-:-:S06]  /*33a0*/  HFMA2 R23, -RZ, RZ, 0, 0 ;  /* 0x00000000ff177431 */ /* 0x001fcc00000001ff */
[----:B------:R0:W4:Y:S02]  /*33b0*/  @!P3 LDG.E R23, desc[UR10][R24.64] ;  /* 0x0000000a1817b981 */ /* 0x000124000c1e1900 */
[----:B0-----:R-:W-:-:S06]  /*33c0*/  MOV R24, RZ ;  /* 0x000000ff00187202 */ /* 0x001fcc0000000f00 */
[----:B------:R-:W3:Y:S01]  /*33d0*/  @!P3 LDG.E R24, desc[UR10][R26.64] ;  /* 0x0000000a1a18b981 */ /* 0x000ee2000c1e1900 */
[----:B------:R-:W-:Y:S02]  /*33e0*/  PRMT R19, RZ, 0x7610, R19 ;  /* 0x00007610ff137816 */ /* 0x000fe40000000013 */
[----:B------:R-:W-:Y:S02]  /*33f0*/  PRMT R25, RZ, 0x7610, R25 ;  /* 0x00007610ff197816 */ /* 0x000fe40000000019 */
[----:B------:R-:W-:Y:S02]  /*3400*/  @!P0 PRMT R19, R17, 0x7632, R19 ;  /* 0x0000763211138816 */ /* 0x000fe40000000013 */
[----:B------:R-:W-:-:S03]  /*3410*/  LOP3.LUT P2, RZ, R43, 0x200000, RZ, 0xc0, !PT ;  /* 0x002000002bff7812 */ /* 0x000fc6000784c0ff */
[----:B------:R0:W-:Y:S02]  /*3420*/  STL.S16 [R1+0x184], R19 ;  /* 0x0001841301007387 */ /* 0x0001e40000100600 */
[----:B0-----:R-:W-:-:S06]  /*3430*/  HFMA2 R19, -RZ, RZ, 0, 0 ;  /* 0x00000000ff137431 */ /* 0x001fcc00000001ff */
[----:B------:R-:W2:Y:S01]  /*3440*/  @!P1 LDG.E R19, desc[UR10][R32.64] ;  /* 0x0000000a20139981 */ /* 0x000ea2000c1e1900 */
[----:B---3--:R-:W-:-:S05]  /*3450*/  @!P3 PRMT R25, R24, 0x7632, R25 ;  /* 0x000076321819b816 */ /* 0x008fca0000000019 */
[----:B------:R0:W-:Y:S02]  /*3460*/  STL.S16 [R1+0x228], R25 ;  /* 0x0002281901007387 */ /* 0x0001e40000100600 */
[----:B0-----:R-:W-:-:S06]  /*3470*/  MOV R25, RZ ;  /* 0x000000ff00197202 */ /* 0x001fcc0000000f00 */
[----:B------:R0:W3:Y:S01]  /*3480*/  @!P2 LDG.E R25, desc[UR10][R12.64] ;  /* 0x0000000a0c19a981 */ /* 0x0000e2000c1e1900 */
[----:B------:R-:W-:Y:S02]  /*3490*/  LOP3.LUT R43, R43, 0xfbffffff, RZ, 0xc0, !PT ;  /* 0xfbffffff2b2b7812 */ /* 0x000fe400078ec0ff */
[----:B------:R-:W-:Y:S02]  /*34a0*/  PRMT R40, RZ, 0x7610, R40 ;  /* 0x00007610ff287816 */ /* 0x000fe40000000028 */
[----:B------:R-:W-:Y:S02]  /*34b0*/  PRMT R37, RZ, 0x7610, R37 ;  /* 0x00007610ff257816 */ /* 0x000fe40000000025 */
[----:B------:R-:W-:Y:S02]  /*34c0*/  PRMT R36, RZ, 0x7610, R36 ;  /* 0x00007610ff247816 */ /* 0x000fe40000000024 */
[----:B0-----:R-:W-:Y:S02]  /*34d0*/  PRMT R12, RZ, 0x7610, R12 ;  /* 0x00007610ff0c7816 */ /* 0x001fe4000000000c */
[----:B------:R-:W-:-:S02]  /*34e0*/  @P6 LOP3.LUT R43, R43, 0x4000000, RZ, 0xfc, !PT ;  /* 0x040000002b2b6812 */ /* 0x000fc400078efcff */
[C---:B--2---:R-:W-:Y:S02]  /*34f0*/  @!P1 PRMT R40, R19.reuse, 0x7610, R40 ;  /* 0x0000761013289816 */ /* 0x044fe40000000028 */
[----:B------:R-:W-:Y:S02]  /*3500*/  @!P1 PRMT R37, R19, 0x7632, R37 ;  /* 0x0000763213259816 */ /* 0x000fe40000000025 */
[----:B------:R-:W-:Y:S02]  /*3510*/  @!P1 PRMT R36, R20, 0x7610, R36 ;  /* 0x0000761014249816 */ /* 0x000fe40000000024 */
[----:B------:R-:W-:Y:S02]  /*3520*/  LOP3.LUT P1, RZ, R43, 0x100000, RZ, 0xc0, !PT ;  /* 0x001000002bff7812 */ /* 0x000fe4000782c0ff */
[----:B------:R-:W-:-:S04]  /*3530*/  PRMT R26, RZ, 0x7610, R26 ;  /* 0x00007610ff1a7816 */ /* 0x000fc8000000001a */
[----:B------:R-:W-:-:S05]  /*3540*/  @!P3 PRMT R26, R24, 0x7610, R26 ;  /* 0x00007610181ab816 */ /* 0x000fca000000001a */
[----:B------:R0:W-:Y:S02]  /*3550*/  STL.S16 [R1+0x174], R26 ;  /* 0x0001741a01007387 */ /* 0x0001e40000100600 */
[----:B0-----:R-:W-:-:S06]  /*3560*/  HFMA2 R26, -RZ, RZ, 0, 0 ;  /* 0x00000000ff1a7431 */ /* 0x001fcc00000001ff */
[----:B------:R-:W2:Y:S01]  /*3570*/  @!P2 LDG.E R26, desc[UR10][R28.64] ;  /* 0x0000000a1c1aa981 */ /* 0x000ea2000c1e1900 */
[----:B---3--:R-:W-:-:S05]  /*3580*/  @!P2 PRMT R12, R25, 0x7632, R12 ;  /* 0x00007632190ca816 */ /* 0x008fca000000000c */
[----:B------:R0:W-:Y:S02]  /*3590*/  STL.S16 [R1+0x16c], R12 ;  /* 0x00016c0c01007387 */ /* 0x0001e40000100600 */
[----:B0-----:R-:W-:-:S06]  /*35a0*/  HFMA2 R12, -RZ, RZ, 0, 0 ;  /* 0x00000000ff0c7431 */ /* 0x001fcc00000001ff */
[----:B------:R-:W3:Y:S01]  /*35b0*/  @!P1 LDG.E R12, desc[UR10][R14.64] ;  /* 0x0000000a0e0c9981 */ /* 0x000ee2000c1e1900 */
[----:B------:R-:W-:-:S04]  /*35c0*/  PRMT R41, RZ, 0x7610, R41 ;  /* 0x00007610ff297816 */ /* 0x000fc80000000029 */
[----:B------:R-:W-:Y:S01]  /*35d0*/  @!P0 PRMT R41, R18, 0x7632, R41 ;  /* 0x0000763212298816 */ /* 0x000fe20000000029 */
[----:B------:R0:W-:Y:S01]  /*35e0*/  STL.S16 [R1+0x128], R40 ;  /* 0x0001282801007387 */ /* 0x0001e20000100600 */
[----:B------:R-:W-:Y:S02]  /*35f0*/  PRMT R33, RZ, 0x7610, R33 ;  /* 0x00007610ff217816 */ /* 0x000fe40000000021 */
[----:B------:R-:W-:Y:S01]  /*3600*/  PRMT R32, RZ, 0x7610, R32 ;  /* 0x00007610ff207816 */ /* 0x000fe20000000020 */
[----:B------:R1:W-:Y:S01]  /*3610*/  STL.S16 [R1+0x18c], R41 ;  /* 0x00018c2901007387 */ /* 0x0003e20000100600 */
[----:B------:R-:W-:Y:S02]  /*3620*/  PRMT R31, RZ, 0x7610, R31 ;  /* 0x00007610ff1f7816 */ /* 0x000fe4000000001f */
[----:B------:R-:W-:Y:S01]  /*3630*/  @!P4 PRMT R33, R22, 0x7610, R33 ;  /* 0x000076101621c816 */ /* 0x000fe20000000021 */
[----:B----4-:R4:W-:Y:S01]  /*3640*/  STL.64 [R1+0x490], R22 ;  /* 0x0004901601007387 */ /* 0x0109e20000100a00 */
[----:B0-----:R-:W-:-:S02]  /*3650*/  MOV R40, R38 ;  /* 0x0000002600287202 */ /* 0x001fc40000000f00 */
[C---:B------:R-:W-:Y:S02]  /*3660*/  @!P3 PRMT R32, R23.reuse, 0x7610, R32 ;  /* 0x000076101720b816 */ /* 0x040fe40000000020 */
[----:B-1----:R-:W-:Y:S02]  /*3670*/  MOV R41, R39 ;  /* 0x0000002700297202 */ /* 0x002fe40000000f00 */
[----:B------:R-:W3:Y:S01]  /*3680*/  LDL.LU.64 R38, [R1+0x138] ;  /* 0x0001380001267983 */ /* 0x000ee20000300a00 */
[----:B------:R-:W-:Y:S02]  /*3690*/  @!P3 PRMT R31, R23, 0x7632, R31 ;  /* 0x00007632171fb816 */ /* 0x000fe4000000001f */
[----:B----4-:R-:W-:Y:S02]  /*36a0*/  PRMT R23, RZ, 0x7610, R23 ;  /* 0x00007610ff177816 */ /* 0x010fe40000000017 */
[----:B------:R-:W-:Y:S02]  /*36b0*/  PRMT R22, RZ, 0x7610, R22 ;  /* 0x00007610ff167816 */ /* 0x000fe40000000016 */
[----:B------:R-:W-:-:S05]  /*36c0*/  @!P2 PRMT R23, R25, 0x7610, R23 ;  /* 0x000076101917a816 */ /* 0x000fca0000000017 */
[----:B------:R-:W-:Y:S01]  /*36d0*/  STL.S16 [R1+0x168], R23 ;  /* 0x0001681701007387 */ /* 0x000fe20000100600 */
[----:B------:R-:W-:Y:S02]  /*36e0*/  PRMT R35, RZ, 0x7610, R35 ;  /* 0x00007610ff237816 */ /* 0x000fe40000000023 */
[----:B------:R-:W-:Y:S02]  /*36f0*/  PRMT R34, RZ, 0x7610, R34 ;  /* 0x00007610ff227816 */ /* 0x000fe40000000022 */
[C---:B------:R-:W-:Y:S02]  /*3700*/  @!P4 PRMT R35, R21.reuse, 0x7610, R35 ;  /* 0x000076101523c816 */ /* 0x040fe40000000023 */
[----:B------:R-:W-:-:S03]  /*3710*/  @!P4 PRMT R34, R21, 0x7632, R34 ;  /* 0x000076321522c816 */ /* 0x000fc60000000022 */
[----:B------:R-:W-:Y:S04]  /*3720*/  STL.S16 [R1+0x198], R35 ;  /* 0x0001982301007387 */ /* 0x000fe80000100600 */
[----:B------:R0:W-:Y:S01]  /*3730*/  STL.S16 [R1+0x210], R34 ;  /* 0x0002102201007387 */ /* 0x0001e20000100600 */
[----:B------:R-:W-:Y:S02]  /*3740*/  PRMT R27, RZ, 0x7610, R27 ;  /* 0x00007610ff1b7816 */ /* 0x000fe4000000001b */
[----:B------:R-:W-:Y:S01]  /*3750*/  LOP3.LUT P3, RZ, R43, 0x80000, RZ, 0xc0, !PT ;  /* 0x000800002bff7812 */ /* 0x000fe2000786c0ff */
[----:B0-----:R-:W4:Y:S01]  /*3760*/  LDL.LU.64 R34, [R1+0x308] ;  /* 0x0003080001227983 */ /* 0x001f220000300a00 */
[----:B--2---:R-:W-:Y:S02]  /*3770*/  @!P2 PRMT R27, R26, 0x7632, R27 ;  /* 0x000076321a1ba816 */ /* 0x004fe4000000001b */
[----:B---3--:R-:W-:-:S05]  /*3780*/  @!P1 PRMT R22, R12, 0x7610, R22 ;  /* 0x000076100c169816 */ /* 0x008fca0000000016 */
[----:B------:R0:W-:Y:S04]  /*3790*/  STL.S16 [R1+0x154], R22 ;  /* 0x0001541601007387 */ /* 0x0001e80000100600 */
[----:B0-----:R-:W2:Y:S01]  /*37a0*/  LDL.LU.64 R22, [R1+0x310] ;  /* 0x0003100001167983 */ /* 0x001ea20000300a00 */
[----:B------:R-:W-:-:S03]  /*37b0*/  HFMA2 R29, -RZ, RZ, 0, 0 ;  /* 0x00000000ff1d7431 */ /* 0x000fc600000001ff */
[----:B------:R0:W-:Y:S01]  /*37c0*/  STL.S16 [R1+0x164], R27 ;  /* 0x0001641b01007387 */ /* 0x0001e20000100600 */
[----:B------:R-:W-:-:S03]  /*37d0*/  PRMT R30, RZ, 0x7610, R30 ;  /* 0x00007610ff1e7816 */ /* 0x000fc6000000001e */
[----:B------:R-:W3:Y:S01]  /*37e0*/  @!P3 LDG.E R29, desc[UR10][R4.64] ;  /* 0x0000000a041db981 */ /* 0x000ee2000c1e1900 */
[----:B0-----:R-:W-:-:S06]  /*37f0*/  MOV R27, RZ ;  /* 0x000000ff001b7202 */ /* 0x001fcc0000000f00 */
[----:B------:R-:W3:Y:S01]  /*3800*/  @!P1 LDG.E R27, desc[UR10][R10.64] ;  /* 0x0000000a0a1b9981 */ /* 0x000ee2000c1e1900 */
[----:B------:R-:W-:-:S03]  /*3810*/  @!P2 PRMT R30, R26, 0x7610, R30 ;  /* 0x000076101a1ea816 */ /* 0x000fc6000000001e */
[----:B------:R-:W-:Y:S04]  /*3820*/  STL.S16 [R1+0x1c0], R37 ;  /* 0x0001c02501007387 */ /* 0x000fe80000100600 */
[----:B------:R0:W-:Y:S04]  /*3830*/  STL.S16 [R1+0x19c], R36 ;  /* 0x00019c2401007387 */ /* 0x0001e80000100600 */
[----:B------:R-:W-:Y:S04]  /*3840*/  STL.S16 [R1+0x170], R31 ;  /* 0x0001701f01007387 */ /* 0x000fe80000100600 */
[----:B------:R1:W-:Y:S04]  /*3850*/  STL.S16 [R1+0x160], R30 ;  /* 0x0001601e01007387 */ /* 0x0003e80000100600 */
[----:B0-----:R-:W3:Y:S01]  /*3860*/  LDL.LU.64 R36, [R1+0x300] ;  /* 0x0003000001247983 */ /* 0x001ee20000300a00 */
[----:B-1----:R-:W-:-:S06]  /*3870*/  CS2R R30, SRZ ;  /* 0x00000000001e7805 */ /* 0x002fcc000001ff00 */
[----:B------:R-:W3:Y:S01]  /*3880*/  @!P3 LDG.E R30, desc[UR10][R2.64] ;  /* 0x0000000a021eb981 */ /* 0x000ee2000c1e1900 */
[----:B------:R-:W-:-:S03]  /*3890*/  LOP3.LUT P5, RZ, R43, 0x40000, RZ, 0xc0, !PT ;  /* 0x000400002bff7812 */ /* 0x000fc600078ac0ff */
[----:B------:R-:W-:Y:S04]  /*38a0*/  STL.S16 [R1+0x214], R33 ;  /* 0x0002142101007387 */ /* 0x000fe80000100600 */
[----:B------:R0:W-:Y:S06]  /*38b0*/  STL.S16 [R1+0x124], R32 ;  /* 0x0001242001007387 */ /* 0x0001ec0000100600 */
[----:B------:R-:W3:Y:S01]  /*38c0*/  @!P5 LDG.E R31, desc[UR10][R38.64] ;  /* 0x0000000a261fd981 */ /* 0x000ee2000c1e1900 */
[----:B0-----:R-:W-:-:S02]  /*38d0*/  CS2R R32, SRZ ;  /* 0x0000000000207805 */ /* 0x001fc4000001ff00 */
[----:B------:R-:W-:Y:S02]  /*38e0*/  @!P0 PRMT R42, R18, 0x7610, R42 ;  /* 0x00007610122a8816 */ /* 0x000fe4000000002a */
[C---:B------:R-:W-:Y:S02]  /*38f0*/  LOP3.LUT P0, RZ, R43.reuse, 0x20000, RZ, 0xc0, !PT ;  /* 0x000200002bff7812 */ /* 0x040fe4000780c0ff */
[----:B------:R-:W-:Y:S01]  /*3900*/  LOP3.LUT P6, RZ, R43, 0x10000, RZ, 0xc0, !PT ;  /* 0x000100002bff7812 */ /* 0x000fe200078cc0ff */
[----:B------:R-:W-:Y:S04]  /*3910*/  STL [R1+0x484], R20 ;  /* 0x0004841401007387 */ /* 0x000fe80000100800 */
[----:B------:R0:W-:Y:S04]  /*3920*/  STL.64 [R1+0x488], R20 ;  /* 0x0004881401007387 */ /* 0x0001e80000100a00 */
[----:B------:R1:W-:Y:S04]  /*3930*/  STL [R1+0x4b0], R20 ;  /* 0x0004b01401007387 */ /* 0x0003e80000100800 */
[----:B----4-:R4:W3:Y:S01]  /*3940*/  @!P0 LDG.E R33, desc[UR10][R34.64] ;  /* 0x0000000a22218981 */ /* 0x0108e2000c1e1900 */
[----:B------:R-:W-:-:S03]  /*3950*/  PRMT R14, RZ, 0x7610, R14 ;  /* 0x00007610ff0e7816 */ /* 0x000fc6000000000e */
[----:B------:R1:W-:Y:S04]  /*3960*/  STL [R1+0x4c8], R15 ;  /* 0x0004c80f01007387 */ /* 0x0003e80000100800 */
[----:B------:R-:W3:Y:S04]  /*3970*/  LDL.LU.64 R38, [R1+0x2e8] ;  /* 0x0002e80001267983 */ /* 0x000ee80000300a00 */
[----:B--2---:R-:W2:Y:S01]  /*3980*/  @!P5 LDG.E R32, desc[UR10][R22.64] ;  /* 0x0000000a1620d981 */ /* 0x004ea2000c1e1900 */
[----:B----4-:R-:W-:-:S06]  /*3990*/  CS2R R34, SRZ ;  /* 0x0000000000227805 */ /* 0x010fcc000001ff00 */
[----:B------:R4:W4:Y:S01]  /*39a0*/  @!P6 LDG.E R35, desc[UR10][R44.64] ;  /* 0x0000000a2c23e981 */ /* 0x000922000c1e1900 */
[----:B0-----:R-:W-:Y:S02]  /*39b0*/  PRMT R21, RZ, 0x7610, R21 ;  /* 0x00007610ff157816 */ /* 0x001fe40000000015 */
[----:B-1----:R-:W-:Y:S01]  /*39c0*/  PRMT R20, RZ, 0x7610, R20 ;  /* 0x00007610ff147816 */ /* 0x002fe20000000014 */
[----:B------:R-:W-:Y:S01]  /*39d0*/  STL [R1+0x49c], R17 ;  /* 0x00049c1101007387 */ /* 0x000fe20000100800 */
[----:B------:R-:W-:Y:S02]  /*39e0*/  PRMT R15, RZ, 0x7610, R15 ;  /* 0x00007610ff0f7816 */ /* 0x000fe4000000000f */
[----:B------:R-:W-:Y:S01]  /*39f0*/  PRMT R16, RZ, 0x7610, R16 ;  /* 0x00007610ff107816 */ /* 0x000fe20000000010 */
[----:B------:R-:W-:Y:S04]  /*3a00*/  STL.64 [R1+0x3e0], R6 ;  /* 0x0003e00601007387 */ /* 0x000fe80000100a00 */
[----:B------:R-:W4:Y:S01]  /*3a10*/  LDL.LU R45, [R1+0x4cc] ;  /* 0x0004cc00012d7983 */ /* 0x000f220000300800 */
[----:B---3--:R-:W-:-:S02]  /*3a20*/  @!P1 PRMT R21, R27, 0x7632, R21 ;  /* 0x000076321b159816 */ /* 0x008fc40000000015 */
[----:B------:R-:W-:Y:S01]  /*3a30*/  @!P3 PRMT R20, R29, 0x7610, R20 ;  /* 0x000076101d14b816 */ /* 0x000fe20000000014 */
[----:B------:R-:W-:Y:S04]  /*3a40*/  STL [R1+0x47c], R6 ;  /* 0x00047c0601007387 */ /* 0x000fe80000100800 */
[----:B------:R-:W-:Y:S04]  /*3a50*/  STL.S16 [R1+0x2f4], R21 ;  /* 0x0002f41501007387 */ /* 0x000fe80000100600 */
[----:B------:R0:W-:Y:S04]  /*3a60*/  STL.S16 [R1+0x138], R20 ;  /* 0x0001381401007387 */ /* 0x0001e80000100600 */
[----:B------:R-:W-:Y:S04]  /*3a70*/  STL [R1+0x498], R6 ;  /* 0x0004980601007387 */ /* 0x000fe80000100800 */
[----:B------:R-:W-:Y:S04]  /*3a80*/  STL.64 [R1+0x4c0], R6 ;  /* 0x0004c00601007387 */ /* 0x000fe80000100a00 */
[----:B0-----:R-:W3:Y:S04]  /*3a90*/  LDL.LU.64 R20, [R1+0x2f8] ;  /* 0x0002f80001147983 */ /* 0x001ee80000300a00 */
[----:B------:R0:W3:Y:S04]  /*3aa0*/  @!P0 LDG.E R34, desc[UR10][R36.64] ;  /* 0x0000000a24228981 */ /* 0x0000e8000c1e1900 */
[----:B------:R-:W-:Y:S01]  /*3ab0*/  STL.64 [R1+0x3d8], R8 ;  /* 0x0003d80801007387 */ /* 0x000fe20000100a00 */
[----:B------:R-:W-:-:S02]  /*3ac0*/  @!P3 PRMT R15, R30, 0x7610, R15 ;  /* 0x000076101e0fb816 */ /* 0x000fc4000000000f */
[----:B------:R-:W-:Y:S01]  /*3ad0*/  @!P3 PRMT R14, R30, 0x7632, R14 ;  /* 0x000076321e0eb816 */ /* 0x000fe2000000000e */
[----:B------:R-:W-:Y:S04]  /*3ae0*/  STL [R1+0x46c], R24 ;  /* 0x00046c1801007387 */ /* 0x000fe80000100800 */
[----:B------:R-:W-:Y:S04]  /*3af0*/  STL.S16 [R1+0x14c], R15 ;  /* 0x00014c0f01007387 */ /* 0x000fe80000100600 */
[----:B------:R1:W-:Y:S04]  /*3b00*/  STL.S16 [R1+0x318], R14 ;  /* 0x0003180e01007387 */ /* 0x0003e80000100600 */
[----:B------:R-:W-:Y:S04]  /*3b10*/  STL.64 [R1+0x470], R24 ;  /* 0x0004701801007387 */ /* 0x000fe80000100a00 */
[----:B------:R-:W-:Y:S04]  /*3b20*/  STL.64 [R1+0x4b8], R24 ;  /* 0x0004b81801007387 */ /* 0x000fe80000100a00 */
[----:B-1----:R-:W3:Y:S01]  /*3b30*/  LDL.LU.64 R14, [R1+0x2e0] ;  /* 0x0002e000010e7983 */ /* 0x002ee20000300a00 */
[----:B------:R-:W-:-:S02]  /*3b40*/  PRMT R17, RZ, 0x7610, R17 ;  /* 0x00007610ff117816 */ /* 0x000fc40000000011 */
[----:B------:R-:W-:Y:S01]  /*3b50*/  @!P5 PRMT R16, R31, 0x7610, R16 ;  /* 0x000076101f10d816 */ /* 0x000fe20000000010 */
[----:B------:R-:W3:Y:S01]  /*3b60*/  LDL.LU.64 R22, [R1+0x2d8] ;  /* 0x0002d80001167983 */ /* 0x000ee20000300a00 */
[----:B------:R-:W-:-:S03]  /*3b70*/  @!P3 PRMT R17, R29, 0x7632, R17 ;  /* 0x000076321d11b816 */ /* 0x000fc60000000011 */
[----:B------:R-:W-:Y:S01]  /*3b80*/  STL.S16 [R1+0x144], R16 ;  /* 0x0001441001007387 */ /* 0x000fe20000100600 */
[----:B------:R-:W-:-:S03]  /*3b90*/  PRMT R7, RZ, 0x7610, R7 ;  /* 0x00007610ff077816 */ /* 0x000fc60000000007 */
[----:B------:R1:W-:Y:S01]  /*3ba0*/  STL.S16 [R1+0x148], R17 ;  /* 0x0001481101007387 */ /* 0x0003e20000100600 */
[----:B------:R-:W-:-:S03]  /*3bb0*/  PRMT R6, RZ, 0x7610, R6 ;  /* 0x00007610ff067816 */ /* 0x000fc60000000006 */
[----:B-1----:R-:W3:Y:S01]  /*3bc0*/  LDL.LU.64 R16, [R1+0x2c0] ;  /* 0x0002c00001107983 */ /* 0x002ee20000300a00 */
[C---:B--2---:R-:W-:Y:S02]  /*3bd0*/  @!P5 PRMT R7, R32.reuse, 0x7610, R7 ;  /* 0x000076102007d816 */ /* 0x044fe40000000007 */
[----:B------:R-:W-:-:S03]  /*3be0*/  @!P5 PRMT R6, R32, 0x7632, R6 ;  /* 0x000076322006d816 */ /* 0x000fc60000000006 */
[----:B------:R-:W-:Y:S04]  /*3bf0*/  STL.S16 [R1+0x300], R7 ;  /* 0x0003000701007387 */ /* 0x000fe80000100600 */
[----:B------:R1:W-:Y:S04]  /*3c00*/  STL.S16 [R1+0x304], R6 ;  /* 0x0003040601007387 */ /* 0x0003e80000100600 */
[----:B-1----:R-:W2:Y:S01]  /*3c10*/  LDL.LU.64 R6, [R1+0x2d0] ;  /* 0x0002d00001067983 */ /* 0x002ea20000300a00 */
[----:B------:R-:W-:-:S04]  /*3c20*/  PRMT R9, RZ, 0x7610, R9 ;  /* 0x00007610ff097816 */ /* 0x000fc80000000009 */
[----:B------:R-:W-:Y:S02]  /*3c30*/  @!P5 PRMT R9, R31, 0x7632, R9 ;  /* 0x000076321f09d816 */ /* 0x000fe40000000009 */
[----:B------:R-:W-:Y:S02]  /*3c40*/  LOP3.LUT P5, RZ, R43, 0x800, RZ, 0xc0, !PT ;  /* 0x000008002bff7812 */ /* 0x000fe400078ac0ff */
[----:B----4-:R-:W-:Y:S02]  /*3c50*/  LOP3.LUT R45, R45, 0xffffffef, RZ, 0xc0, !PT ;  /* 0xffffffef2d2d7812 */ /* 0x010fe400078ec0ff */
[----:B0-----:R-:W-:-:S09]  /*3c60*/  CS2R R36, SRZ ;  /* 0x0000000000247805 */ /* 0x001fd2000001ff00 */
[----:B------:R-:W-:Y:S02]  /*3c70*/  @P5 LOP3.LUT R45, R45, 0x10, RZ, 0xfc, !PT ;  /* 0x000000102d2d5812 */ /* 0x000fe400078efcff */
[----:B------:R-:W-:Y:S02]  /*3c80*/  LOP3.LUT P5, RZ, R43, 0x10000, RZ, 0xc0, !PT ;  /* 0x000100002bff7812 */ /* 0x000fe400078ac0ff */
[----:B------:R-:W-:Y:S02]  /*3c90*/  PRMT R25, RZ, 0x7610, R25 ;  /* 0x00007610ff197816 */ /* 0x000fe40000000019 */
[----:B------:R-:W-:Y:S02]  /*3ca0*/  PRMT R24, RZ, 0x7610, R24 ;  /* 0x00007610ff187816 */ /* 0x000fe40000000018 */
[----:B------:R-:W-:Y:S02]  /*3cb0*/  @!P1 PRMT R25, R12, 0x7632, R25 ;  /* 0x000076320c199816 */ /* 0x000fe40000000019 */
[----:B------:R-:W-:-:S02]  /*3cc0*/  @!P1 PRMT R24, R27, 0x7610, R24 ;  /* 0x000076101b189816 */ /* 0x000fc40000000018 */
[----:B------:R-:W-:-:S03]  /*3cd0*/  LOP3.LUT P1, RZ, R43, 0x8000, RZ, 0xc0, !PT ;  /* 0x000080002bff7812 */ /* 0x000fc6000782c0ff */
[----:B---3--:R-:W3:Y:S01]  /*3ce0*/  @!P5 LDG.E R36, desc[UR10][R20.64] ;  /* 0x0000000a1424d981 */ /* 0x008ee2000c1e1900 */
[----:B------:R-:W-:Y:S02]  /*3cf0*/  PRMT R5, RZ, 0x7610, R5 ;  /* 0x00007610ff057816 */ /* 0x000fe40000000005 */
[----:B------:R-:W-:Y:S02]  /*3d00*/  PRMT R4, RZ, 0x7610, R4 ;  /* 0x00007610ff047816 */ /* 0x000fe40000000004 */
[----:B------:R-:W-:Y:S02]  /*3d10*/  @!P0 PRMT R5, R33, 0x7632, R5 ;  /* 0x0000763221058816 */ /* 0x000fe40000000005 */
[----:B------:R-:W-:Y:S01]  /*3d20*/  @!P0 PRMT R4, R34, 0x7610, R4 ;  /* 0x0000761022048816 */ /* 0x000fe20000000004 */
[----:B------:R-:W-:Y:S04]  /*3d30*/  STL.S16 [R1+0x158], R25 ;  /* 0x0001581901007387 */ /* 0x000fe80000100600 */
[----:B------:R0:W-:Y:S04]  /*3d40*/  STL.S16 [R1+0x15c], R24 ;  /* 0x00015c1801007387 */ /* 0x0001e80000100600 */
[----:B------:R1:W4:Y:S04]  /*3d50*/  @!P1 LDG.E R37, desc[UR10][R38.64] ;  /* 0x0000000a26259981 */ /* 0x000328000c1e1900 */
[----:B------:R-:W-:Y:S04]  /*3d60*/  STL.S16 [R1+0x2e0], R4 ;  /* 0x0002e00401007387 */ /* 0x000fe80000100600 */
[----:B0-----:R-:W4:Y:S01]  /*3d70*/  LDL.LU.64 R24, [R1+0x2c8] ;  /* 0x0002c80001187983 */ /* 0x001f220000300a00 */
[----:B-1----:R-:W-:-:S03]  /*3d80*/  CS2R R38, SRZ ;  /* 0x0000000000267805 */ /* 0x002fc6000001ff00 */
[----:B------:R0:W-:Y:S01]  /*3d90*/  STL.S16 [R1+0x2cc], R5 ;  /* 0x0002cc0501007387 */ /* 0x0001e20000100600 */
[----:B------:R-:W-:-:S03]  /*3da0*/  PRMT R8, RZ, 0x7610, R8 ;  /* 0x00007610ff087816 */ /* 0x000fc60000000008 */
[----:B------:R-:W4:Y:S01]  /*3db0*/  @!P1 LDG.E R38, desc[UR10][R14.64] ;  /* 0x0000000a0e269981 */ /* 0x000f22000c1e1900 */
[----:B------:R-:W-:-:S03]  /*3dc0*/  LOP3.LUT P3, RZ, R43, 0x2000, RZ, 0xc0, !PT ;  /* 0x000020002bff7812 */ /* 0x000fc6000786c0ff */
[----:B------:R1:W-:Y:S04]  /*3dd0*/  STL.S16 [R1+0x2f0], R9 ;  /* 0x0002f00901007387 */ /* 0x0003e80000100600 */
[----:B0-----:R-:W4:Y:S04]  /*3de0*/  LDL.LU.64 R4, [R1+0x2b8] ;  /* 0x0002b80001047983 */ /* 0x001f280000300a00 */
[----:B------:R-:W4:Y:S01]  /*3df0*/  LDL.LU.64 R14, [R1+0x2b0] ;  /* 0x0002b000010e7983 */ /* 0x000f220000300a00 */
[----:B------:R-:W-:Y:S02]  /*3e00*/  @!P0 PRMT R8, R33, 0x7610, R8 ;  /* 0x0000761021088816 */ /* 0x000fe40000000008 */
[----:B-1----:R-:W-:Y:S01]  /*3e10*/  MOV R9, R41 ;  /* 0x0000002900097202 */ /* 0x002fe20000000f00 */
[----:B------:R-:W-:Y:S04]  /*3e20*/  STL.S16 [R1+0x188], R42 ;  /* 0x0001882a01007387 */ /* 0x000fe80000100600 */
[----:B------:R0:W-:Y:S04]  /*3e30*/  STL.S16 [R1+0x2c8], R8 ;  /* 0x0002c80801007387 */ /* 0x0001e80000100600 */
[----:B------:R-:W4:Y:S01]  /*3e40*/  LDL.LU.64 R20, [R1+0x2a0] ;  /* 0x0002a00001147983 */ /* 0x000f220000300a00 */
[----:B0-----:R-:W-:-:S02]  /*3e50*/  MOV R8, R40 ;  /* 0x0000002800087202 */ /* 0x001fc40000000f00 */
[----:B------:R-:W-:Y:S01]  /*3e60*/  CS2R R40, SRZ ;  /* 0x0000000000287805 */ /* 0x000fe2000001ff00 */
[----:B------:R-:W-:-:S05]  /*3e70*/  HFMA2 R42, -RZ, RZ, 0, 0 ;  /* 0x00000000ff2a7431 */ /* 0x000fca00000001ff */
[----:B------:R-:W4:Y:S04]  /*3e80*/  @!P3 LDG.E R41, desc[UR10][R16.64] ;  /* 0x0000000a1029b981 */ /* 0x000f28000c1e1900 */
[----:B------:R-:W4:Y:S04]  /*3e90*/  LDL.LU.64 R16, [R1+0x270] ;  /* 0x0002700001107983 */ /* 0x000f280000300a00 */
[----:B--2---:R-:W2:Y:S04]  /*3ea0*/  @!P3 LDG.E R42, desc[UR10][R6.64] ;  /* 0x0000000a062ab981 */ /* 0x004ea8000c1e1900 */
[----:B------:R-:W2:Y:S01]  /*3eb0*/  LDL.LU.64 R6, [R1+0x2a8] ;  /* 0x0002a80001067983 */ /* 0x000ea20000300a00 */
[----:B------:R-:W-:-:S02]  /*3ec0*/  PRMT R3, RZ, 0x7610, R3 ;  /* 0x00007610ff037816 */ /* 0x000fc40000000003 */
[----:B------:R-:W-:Y:S01]  /*3ed0*/  LOP3.LUT R45, R45, 0xfffffff7, RZ, 0xc0, !PT ;  /* 0xfffffff72d2d7812 */ /* 0x000fe200078ec0ff */
[----:B------:R0:W-:Y:S01]  /*3ee0*/  STL.64 [R1+0x4a8], R18 ;  /* 0x0004a81201007387 */ /* 0x0001e20000100a00 */
[----:B------:R-:W-:Y:S02]  /*3ef0*/  LOP3.LUT P4, RZ, R43, 0x1000, RZ, 0xc0, !PT ;  /* 0x000010002bff7812 */ /* 0x000fe4000788c0ff */
[----:B------:R-:W-:Y:S02]  /*3f00*/  PRMT R10, RZ, 0x7610, R10 ;  /* 0x00007610ff0a7816 */ /* 0x000fe4000000000a */
[----:B------:R-:W-:Y:S02]  /*3f10*/  @P3 LOP3.LUT R45, R45, 0x8, RZ, 0xfc, !PT ;  /* 0x000000082d2d3812 */ /* 0x000fe400078efcff */
[----:B0-----:R-:W-:Y:S02]  /*3f20*/  PRMT R19, RZ, 0x7610, R19 ;  /* 0x00007610ff137816 */ /* 0x001fe40000000013 */
[----:B------:R-:W-:-:S02]  /*3f30*/  PRMT R18, RZ, 0x7610, R18 ;  /* 0x00007610ff127816 */ /* 0x000fc40000000012 */
[----:B---3--:R-:W-:-:S05]  /*3f40*/  @!P5 PRMT R3, R36, 0x7632, R3 ;  /* 0x000076322403d816 */ /* 0x008fca0000000003 */
[----:B------:R0:W-:Y:S01]  /*3f50*/  STL.S16 [R1+0x2c4], R3 ;  /* 0x0002c40301007387 */ /* 0x0001e20000100600 */
[C---:B------:R-:W-:Y:S02]  /*3f60*/  @!P5 PRMT R19, R35.reuse, 0x7610, R19 ;  /* 0x000076102313d816 */ /* 0x040fe40000000013 */
[----:B------:R-:W-:Y:S02]  /*3f70*/  @!P5 PRMT R18, R35, 0x7632, R18 ;  /* 0x000076322312d816 */ /* 0x000fe40000000012 */
[----:B------:R-:W-:Y:S01]  /*3f80*/  @!P5 PRMT R10, R36, 0x7610, R10 ;  /* 0x00007610240ad816 */ /* 0x000fe2000000000a */
[----:B0-----:R-:W-:Y:S01]  /*3f90*/  HFMA2 R3, -RZ, RZ, 0, 0 ;  /* 0x00000000ff037431 */ /* 0x001fe200000001ff */
[----:B------:R-:W-:Y:S02]  /*3fa0*/  LOP3.LUT P5, RZ, R45, 0x10, RZ, 0xc0, !PT ;  /* 0x000000102dff7812 */ /* 0x000fe400078ac0ff */
[C---:B------:R-:W-:Y:S02]  /*3fb0*/  LOP3.LUT P2, RZ, R43.reuse, 0x4000, RZ, 0xc0, !PT ;  /* 0x000040002bff7812 */ /* 0x040fe4000784c0ff */
[----:B------:R-:W-:Y:S01]  /*3fc0*/  LOP3.LUT P6, RZ, R43, 0x400, RZ, 0xc0, !PT ;  /* 0x000004002bff7812 */ /* 0x000fe200078cc0ff */
[----:B------:R0:W-:Y:S10]  /*3fd0*/  STL.S16 [R1+0x2c0], R10 ;  /* 0x0002c00a01007387 */ /* 0x0001f40000100600 */
[----:B------:R-:W3:Y:S04]  /*3fe0*/  @!P2 LDG.E R40, desc[UR10][R22.64] ;  /* 0x0000000a1628a981 */ /* 0x000ee8000c1e1900 */
[----:B----4-:R1:W4:Y:S01]  /*3ff0*/  @!P4 LDG.E R3, desc[UR10][R4.64] ;  /* 0x0000000a0403c981 */ /* 0x010322000c1e1900 */
[----:B0-----:R-:W-:-:S02]  /*4000*/  MOV R10, RZ ;  /* 0x000000ff000a7202 */ /* 0x001fc40000000f00 */
[----:B------:R-:W-:Y:S01]  /*4010*/  PRMT R2, RZ, 0x7610, R2 ;  /* 0x00007610ff027816 */ /* 0x000fe20000000002 */
[----:B------:R-:W3:Y:S04]  /*4020*/  LDL.LU.64 R22, [R1+0x250] ;  /* 0x0002500001167983 */ /* 0x000ee80000300a00 */
[----:B------:R-:W4:Y:S01]  /*4030*/  @!P2 LDG.E R39, desc[UR10][R24.64] ;  /* 0x0000000a1827a981 */ /* 0x000f22000c1e1900 */
[----:B-1----:R-:W-:-:S06]  /*4040*/  CS2R R4, SRZ ;  /* 0x0000000000047805 */ /* 0x002fcc000001ff00 */
[----:B------:R0:W4:Y:S01]  /*4050*/  @!P5 LDG.E R4, desc[UR10][R14.64] ;  /* 0x0000000a0e04d981 */ /* 0x000122000c1e1900 */
[----:B------:R-:W-:Y:S02]  /*4060*/  @!P0 PRMT R2, R34, 0x7632, R2 ;  /* 0x0000763222028816 */ /* 0x000fe40000000002 */
[----:B------:R-:W-:Y:S01]  /*4070*/  LOP3.LUT P3, RZ, R43, 0x100, RZ, 0xc0, !PT ;  /* 0x000001002bff7812 */ /* 0x000fe2000786c0ff */
[----:B------:R-:W-:Y:S04]  /*4080*/  STL.S16 [R1+0x150], R19 ;  /* 0x0001501301007387 */ /* 0x000fe80000100600 */
[----:B------:R1:W-:Y:S04]  /*4090*/  STL.S16 [R1+0x2a4], R18 ;  /* 0x0002a41201007387 */ /* 0x0003e80000100600 */
[----:B------:R-:W4:Y:S04]  /*40a0*/  LDL.LU R15, [R1+0x4c8] ;  /* 0x0004c800010f7983 */ /* 0x000f280000300800 */
[----:B------:R-:W4:Y:S04]  /*40b0*/  @!P6 LDG.E R10, desc[UR10][R16.64] ;  /* 0x0000000a100ae981 */ /* 0x000f28000c1e1900 */
[----:B------:R0:W-:Y:S04]  /*40c0*/  STL.S16 [R1+0x2e4], R2 ;  /* 0x0002e40201007387 */ /* 0x0001e80000100600 */
[----:B-1----:R-:W4:Y:S04]  /*40d0*/  LDL.LU.64 R18, [R1+0x290] ;  /* 0x0002900001127983 */ /* 0x002f280000300a00 */
[----:B------:R-:W4:Y:S01]  /*40e0*/  LDL.LU.64 R16, [R1+0x280] ;  /* 0x0002800001107983 */ /* 0x000f220000300a00 */
[----:B0-----:R-:W-:-:S03]  /*40f0*/  MOV R2, RZ ;  /* 0x000000ff00027202 */ /* 0x001fc60000000f00 */
[----:B------:R-:W-:Y:S04]  /*4100*/  STL [R1+0x3b0], R0 ;  /* 0x0003b00001007387 */ /* 0x000fe80000100800 */
[----:B------:R-:W4:Y:S01]  /*4110*/  @!P4 LDG.E R2, desc[UR10][R20.64] ;  /* 0x0000000a1402c981 */ /* 0x000f22000c1e1900 */
[----:B------:R-:W-:-:S03]  /*4120*/  MOV R44, RZ ;  /* 0x000000ff002c7202 */ /* 0x000fc60000000f00 */
[----:B------:R-:W-:Y:S04]  /*4130*/  STL [R1+0x3b8], R0 ;  /* 0x0003b80001007387 */ /* 0x000fe80000100800 */
[----:B------:R-:W-:Y:S04]  /*4140*/  STL [R1+0x3d0], R0 ;  /* 0x0003d00001007387 */ /* 0x000fe80000100800 */
[----:B------:R-:W4:Y:S04]  /*4150*/  LDL.LU.64 R20, [R1+0x288] ;  /* 0x0002880001147983 */ /* 0x000f280000300a00 */
[----:B------:R-:W-:Y:S04]  /*4160*/  STL [R1+0x3d4], R0 ;  /* 0x0003d40001007387 */ /* 0x000fe80000100800 */
        /* <DEDUP_REMOVED lines=17> */
[----:B------:R0:W-:Y:S01]  /*4280*/  STL [R1+0x4a0], R0 ;  /* 0x0004a00001007387 */ /* 0x0001e20000100800 */
[----:B------:R-:W-:-:S02]  /*4290*/  LOP3.LUT R45, R45, 0xfffffffb, RZ, 0xc0, !PT ;  /* 0xfffffffb2d2d7812 */ /* 0x000fc400078ec0ff */
[----:B------:R-:W-:Y:S01]  /*42a0*/  PRMT R13, RZ, 0x7610, R13 ;  /* 0x00007610ff0d7816 */ /* 0x000fe2000000000d */
[----:B------:R-:W4:Y:S04]  /*42b0*/  LDL.LU.64 R24, [R1+0x298] ;  /* 0x0002980001187983 */ /* 0x000f280000300a00 */
[----:B--2---:R1:W2:Y:S04]  /*42c0*/  @!P5 LDG.E R5, desc[UR10][R6.64] ;  /* 0x0000000a0605d981 */ /* 0x0042a8000c1e1900 */
[----:B------:R-:W1:Y:S01]  /*42d0*/  LDL.LU.64 R6, [R1+0x4c0] ;  /* 0x0004c00001067983 */ /* 0x000e620000300a00 */
[----:B------:R-:W-:-:S02]  /*42e0*/  MOV R14, RZ ;  /* 0x000000ff000e7202 */ /* 0x000fc40000000f00 */
[----:B------:R-:W-:Y:S02]  /*42f0*/  LOP3.LUT P0, RZ, R43, 0x200, RZ, 0xc0, !PT ;  /* 0x000002002bff7812 */ /* 0x000fe4000780c0ff */
[----:B0-----:R-:W-:Y:S02]  /*4300*/  PRMT R0, RZ, 0x7610, R0 ;  /* 0x00007610ff007816 */ /* 0x001fe40000000000 */
[----:B---3--:R-:W3:Y:S01]  /*4310*/  @!P3 LDG.E R14, desc[UR10][R22.64] ;  /* 0x0000000a160eb981 */ /* 0x008ee2000c1e1900 */
[----:B----4-:R-:W-:-:S03]  /*4320*/  PRMT R15, RZ, 0x7610, R15 ;  /* 0x00007610ff0f7816 */ /* 0x010fc6000000000f */
[----:B------:R-:W4:Y:S01]  /*4330*/  LDL.LU.64 R22, [R1+0x278] ;  /* 0x0002780001167983 */ /* 0x000f220000300a00 */
[----:B------:R-:W-:-:S05]  /*4340*/  @!P2 PRMT R15, R40, 0x7632, R15 ;  /* 0x00007632280fa816 */ /* 0x000fca000000000f */
[----:B------:R0:W-:Y:S02]  /*4350*/  STL.S16 [R1+0x290], R15 ;  /* 0x0002900f01007387 */ /* 0x0001e40000100600 */
[----:B0-----:R-:W-:-:S06]  /*4360*/  HFMA2 R15, -RZ, RZ, 0, 0 ;  /* 0x00000000ff0f7431 */ /* 0x001fcc00000001ff */
[----:B------:R0:W3:Y:S04]  /*4370*/  @!P3 LDG.E R15, desc[UR10][R16.64] ;  /* 0x0000000a100fb981 */ /* 0x0000e8000c1e1900 */
[----:B------:R-:W2:Y:S01]  /*4380*/  LDL.LU R17, [R1+0x49c] ;  /* 0x00049c0001117983 */ /* 0x000ea20000300800 */
[----:B------:R-:W-:-:S03]  /*4390*/  @!P2 PRMT R0, R39, 0x7632, R0 ;  /* 0x000076322700a816 */ /* 0x000fc60000000000 */
[----:B------:R2:W3:Y:S04]  /*43a0*/  @!P0 LDG.E R44, desc[UR10][R20.64] ;  /* 0x0000000a142c8981 */ /* 0x0004e8000c1e1900 */
[----:B------:R0:W-:Y:S04]  /*43b0*/  STL.S16 [R1+0x288], R0 ;  /* 0x0002880001007387 */ /* 0x0001e80000100600 */
[----:B------:R-:W4:Y:S04]  /*43c0*/  LDL.LU R20, [R1+0x4b0] ;  /* 0x0004b00001147983 */ /* 0x000f280000300800 */
[----:B0-----:R-:W3:Y:S01]  /*43d0*/  LDL.LU R0, [R1+0x4a0] ;  /* 0x0004a00001007983 */ /* 0x001ee20000300800 */
[----:B-1----:R-:W-:-:S02]  /*43e0*/  PRMT R7, RZ, 0x7610, R7 ;  /* 0x00007610ff077816 */ /* 0x002fc40000000007 */
[----:B------:R-:W-:Y:S02]  /*43f0*/  PRMT R6, RZ, 0x7610, R6 ;  /* 0x00007610ff067816 */ /* 0x000fe40000000006 */
[C---:B------:R-:W-:Y:S02]  /*4400*/  @!P1 PRMT R7, R37.reuse, 0x7610, R7 ;  /* 0x0000761025079816 */ /* 0x040fe40000000007 */
[----:B------:R-:W-:-:S03]  /*4410*/  @!P1 PRMT R6, R37, 0x7632, R6 ;  /* 0x0000763225069816 */ /* 0x000fc60000000006 */
[----:B------:R-:W-:Y:S04]  /*4420*/  STL.S16 [R1+0x274], R7 ;  /* 0x0002740701007387 */ /* 0x000fe80000100600 */
[----:B------:R0:W-:Y:S04]  /*4430*/  STL.S16 [R1+0x2a0], R6 ;  /* 0x0002a00601007387 */ /* 0x0001e80000100600 */
[----:B0-----:R-:W3:Y:S01]  /*4440*/  LDL.LU.64 R6, [R1+0x240] ;  /* 0x0002400001067983 */ /* 0x001ee20000300a00 */
[----:B------:R-:W-:-:S04]  /*4450*/  @P4 LOP3.LUT R45, R45, 0x4, RZ, 0xfc, !PT ;  /* 0x000000042d2d4812 */ /* 0x000fc800078efcff */
[----:B------:R-:W-:Y:S02]  /*4460*/  LOP3.LUT P3, RZ, R45, 0x8, RZ, 0xc0, !PT ;  /* 0x000000082dff7812 */ /* 0x000fe4000786c0ff */
[----:B------:R-:W-:Y:S02]  /*4470*/  LOP3.LUT P4, RZ, R43, 0x80, RZ, 0xc0, !PT ;  /* 0x000000802bff7812 */ /* 0x000fe4000788c0ff */
[----:B------:R-:W-:Y:S02]  /*4480*/  MOV R16, RZ ;  /* 0x000000ff00107202 */ /* 0x000fe40000000f00 */
[----:B------:R-:W-:-:S05]  /*4490*/  @!P1 PRMT R13, R38, 0x7610, R13 ;  /* 0x00007610260d9816 */ /* 0x000fca000000000d */
[----:B------:R0:W-:Y:S02]  /*44a0*/  STL.S16 [R1+0x2a8], R13 ;  /* 0x0002a80d01007387 */ /* 0x0001e40000100600 */
[----:B0-----:R-:W-:-:S06]  /*44b0*/  HFMA2 R13, -RZ, RZ, 0, 0 ;  /* 0x00000000ff0d7431 */ /* 0x001fcc00000001ff */
[----:B------:R0:W3:Y:S04]  /*44c0*/  @!P0 LDG.E R13, desc[UR10][R18.64] ;  /* 0x0000000a120d8981 */ /* 0x0000e8000c1e1900 */
[----:B------:R-:W3:Y:S04]  /*44d0*/  LDL.LU.64 R18, [R1+0x4a8] ;  /* 0x0004a80001127983 */ /* 0x000ee80000300a00 */
[----:B--2---:R1:W-:Y:S02]  /*44e0*/  STL [R1+0x10], R17 ;  /* 0x0000101101007387 */ /* 0x0043e40000100800 */
[----:B-1----:R-:W-:-:S04]  /*44f0*/  PRMT R17, RZ, 0x7610, R17 ;  /* 0x00007610ff117816 */ /* 0x002fc80000000011 */
[----:B------:R-:W-:-:S05]  /*4500*/  @!P3 PRMT R17, R42, 0x7632, R17 ;  /* 0x000076322a11b816 */ /* 0x000fca0000000011 */
[----:B------:R1:W-:Y:S02]  /*4510*/  STL.S16 [R1+0x284], R17 ;  /* 0x0002841101007387 */ /* 0x0003e40000100600 */
[----:B-1----:R-:W-:Y:S01]  /*4520*/  HFMA2 R17, -RZ, RZ, 0, 0 ;  /* 0x00000000ff117431 */ /* 0x002fe200000001ff */
[----:B----4-:R-:W-:-:S05]  /*4530*/  PRMT R20, RZ, 0x7610, R20 ;  /* 0x00007610ff147816 */ /* 0x010fca0000000014 */
[----:B------:R-:W2:Y:S01]  /*4540*/  @!P4 LDG.E R17, desc[UR10][R22.64] ;  /* 0x0000000a1611c981 */ /* 0x000ea2000c1e1900 */
[----:B---3--:R-:W-:Y:S02]  /*4550*/  PRMT R0, RZ, 0x7610, R0 ;  /* 0x00007610ff007816 */ /* 0x008fe40000000000 */
[----:B------:R-:W-:-:S05]  /*4560*/  @!P2 PRMT R20, R39, 0x7610, R20 ;  /* 0x000076102714a816 */ /* 0x000fca0000000014 */
[----:B------:R1:W-:Y:S01]  /*4570*/  STL.S16 [R1+0x270], R20 ;  /* 0x0002701401007387 */ /* 0x0003e20000100600 */
[----:B------:R-:W-:-:S03]  /*4580*/  PRMT R11, RZ, 0x7610, R11 ;  /* 0x00007610ff0b7816 */ /* 0x000fc6000000000b */
[----:B------:R-:W-:Y:S04]  /*4590*/  STL.64 [R1+0x400], R2 ;  /* 0x0004000201007387 */ /* 0x000fe80000100a00 */
[----:B------:R-:W-:Y:S04]  /*45a0*/  STL [R1+0x430], R34 ;  /* 0x0004302201007387 */ /* 0x000fe80000100800 */
[----:B-1----:R-:W3:Y:S04]  /*45b0*/  LDL.LU.64 R20, [R1+0x260] ;  /* 0x0002600001147983 */ /* 0x002ee80000300a00 */
[----:B------:R1:W4:Y:S01]  /*45c0*/  @!P4 LDG.E R16, desc[UR10][R6.64] ;  /* 0x0000000a0610c981 */ /* 0x000322000c1e1900 */
[----:B------:R-:W-:-:S02]  /*45d0*/  LOP3.LUT P4, RZ, R45, 0x4, RZ, 0xc0, !PT ;  /* 0x000000042dff7812 */ /* 0x000fc4000788c0ff */
[----:B------:R-:W-:Y:S01]  /*45e0*/  @!P1 PRMT R11, R38, 0x7632, R11 ;  /* 0x00007632260b9816 */ /* 0x000fe2000000000b */
[----:B------:R-:W-:Y:S04]  /*45f0*/  STL.64 [R1+0x438], R34 ;  /* 0x0004382201007387 */ /* 0x000fe80000100a00 */
[----:B------:R-:W2:Y:S04]  /*4600*/  LDL.LU.64 R22, [R1+0x490] ;  /* 0x0004900001167983 */ /* 0x000ea80000300a00 */
[----:B------:R-:W1:Y:S02]  /*4610*/  LDL.LU R6, [R1+0x498] ;  /* 0x0004980001067983 */ /* 0x000e640000300800 */
[----:B------:R-:W-:-:S05]  /*4620*/  @!P4 PRMT R0, R3, 0x7610, R0 ;  /* 0x000076100300c816 */ /* 0x000fca0000000000 */
[----:B------:R0:W-:Y:S04]  /*4630*/  STL.S16 [R1+0x260], R0 ;  /* 0x0002600001007387 */ /* 0x0001e80000100600 */
[----:B0-----:R-:W4:Y:S01]  /*4640*/  LDL.LU R0, [R1+0x480] ;  /* 0x0004800001007983 */ /* 0x001f220000300800 */
[----:B------:R-:W-:-:S03]  /*4650*/  LOP3.LUT P1, RZ, R43, 0x40, RZ, 0xc0, !PT ;  /* 0x000000402bff7812 */ /* 0x000fc6000782c0ff */
[----:B------:R0:W-:Y:S02]  /*4660*/  STL.S16 [R1+0x2ac], R11 ;  /* 0x0002ac0b01007387 */ /* 0x0001e40000100600 */
[----:B0-----:R-:W-:Y:S02]  /*4670*/  HFMA2 R11, -RZ, RZ, 0, 0 ;  /* 0x00000000ff0b7431 */ /* 0x001fe400000001ff */
[----:B------:R0:W-:Y:S04]  /*4680*/  STL [R1+0x90], R18 ;  /* 0x0000901201007387 */ /* 0x0001e80000100800 */
[----:B------:R1:W2:Y:S01]  /*4690*/  @!P6 LDG.E R11, desc[UR10][R24.64] ;  /* 0x0000000a180be981 */ /* 0x0002a2000c1e1900 */
[----:B0-----:R-:W-:-:S03]  /*46a0*/  MOV R18, RZ ;  /* 0x000000ff00127202 */ /* 0x001fc60000000f00 */
[----:B------:R-:W2:Y:S04]  /*46b0*/  LDL.LU.64 R24, [R1+0x4b8] ;  /* 0x0004b80001187983 */ /* 0x000ea80000300a00 */
[----:B---3--:R0:W3:Y:S04]  /*46c0*/  @!P1 LDG.E R18, desc[UR10][R20.64] ;  /* 0x0000000a14129981 */ /* 0x0080e8000c1e1900 */
[----:B------:R-:W0:Y:S01]  /*46d0*/  LDL.LU.64 R20, [R1+0x488] ;  /* 0x0004880001147983 */ /* 0x000e220000300a00 */
[----:B----4-:R-:W-:-:S04]  /*46e0*/  PRMT R0, RZ, 0x7610, R0 ;  /* 0x00007610ff007816 */ /* 0x010fc80000000000 */
[----:B------:R-:W-:-:S05]  /*46f0*/  @!P5 PRMT R0, R4, 0x7632, R0 ;  /* 0x000076320400d816 */ /* 0x000fca0000000000 */
[----:B------:R4:W-:Y:S04]  /*4700*/  STL.S16 [R1+0x140], R0 ;  /* 0x0001400001007387 */ /* 0x0009e80000100600 */
[----:B----4-:R-:W4:Y:S04]  /*4710*/  LDL.LU R0, [R1+0x478] ;  /* 0x0004780001007983 */ /* 0x010f280000300800 */
[----:B------:R2:W-:Y:S01]  /*4720*/  STL [R1+0x14], R19 ;  /* 0x0000141301007387 */ /* 0x0005e20000100800 */
[----:B-1----:R-:W-:Y:S02]  /*4730*/  PRMT R6, RZ, 0x7610, R6 ;  /* 0x00007610ff067816 */ /* 0x002fe40000000006 */
[----:B--2---:R-:W-:-:S02]  /*4740*/  PRMT R19, RZ, 0x7610, R19 ;  /* 0x00007610ff137816 */ /* 0x004fc40000000013 */
[----:B------:R-:W-:Y:S02]  /*4750*/  PRMT R24, RZ, 0x7610, R24 ;  /* 0x00007610ff187816 */ /* 0x000fe40000000018 */
[----:B------:R-:W-:Y:S02]  /*4760*/  @!P4 PRMT R19, R3, 0x7632, R19 ;  /* 0x000076320313c816 */ /* 0x000fe40000000013 */
[----:B------:R-:W-:Y:S02]  /*4770*/  @!P4 PRMT R24, R2, 0x7610, R24 ;  /* 0x000076100218c816 */ /* 0x000fe40000000018 */
[----:B------:R-:W-:-:S05]  /*4780*/  @!P3 PRMT R6, R41, 0x7610, R6 ;  /* 0x000076102906b816 */ /* 0x000fca0000000006 */
[----:B------:R1:W-:Y:S04]  /*4790*/  STL.S16 [R1+0x244], R6 ;  /* 0x0002440601007387 */ /* 0x0003e80000100600 */
[----:B-1----:R-:W2:Y:S01]  /*47a0*/  LDL.LU.64 R6, [R1+0x268] ;  /* 0x0002680001067983 */ /* 0x002ea20000300a00 */
[----:B0-----:R-:W-:-:S04]  /*47b0*/  PRMT R20, RZ, 0x7610, R20 ;  /* 0x00007610ff147816 */ /* 0x001fc80000000014 */
[----:B------:R-:W-:Y:S02]  /*47c0*/  @!P4 PRMT R20, R2, 0x7632, R20 ;  /* 0x000076320214c816 */ /* 0x000fe40000000014 */
[----:B------:R-:W3:Y:S01]  /*47d0*/  LDL.LU.64 R2, [R1+0x130] ;  /* 0x0001300001027983 */ /* 0x000ee20000300a00 */
[----:B----4-:R-:W-:-:S04]  /*47e0*/  PRMT R0, RZ, 0x7610, R0 ;  /* 0x00007610ff007816 */ /* 0x010fc80000000000 */
[----:B------:R-:W-:-:S05]  /*47f0*/  @!P6 PRMT R0, R11, 0x7610, R0 ;  /* 0x000076100b00e816 */ /* 0x000fca0000000000 */
[----:B------:R0:W-:Y:S04]  /*4800*/  STL.S16 [R1+0x134], R0 ;  /* 0x0001340001007387 */ /* 0x0001e80000100600 */
[----:B0-----:R-:W4:Y:S01]  /*4810*/  LDL.LU R0, [R1+0x468] ;  /* 0x0004680001007983 */ /* 0x001f220000300800 */
[----:B------:R-:W-:-:S03]  /*4820*/  PRMT R35, RZ, 0x7610, R35 ;  /* 0x00007610ff237816 */ /* 0x000fc60000000023 */
[----:B------:R0:W-:Y:S01]  /*4830*/  STL.S16 [R1+0x278], R19 ;  /* 0x0002781301007387 */ /* 0x0001e20000100600 */
[----:B------:R-:W-:Y:S02]  /*4840*/  PRMT R34, RZ, 0x7610, R34 ;  /* 0x00007610ff227816 */ /* 0x000fe40000000022 */
[----:B------:R-:W-:Y:S02]  /*4850*/  @!P2 PRMT R35, R40, 0x7610, R35 ;  /* 0x000076102823a816 */ /* 0x000fe40000000023 */
[----:B------:R-:W-:Y:S01]  /*4860*/  @!P3 PRMT R34, R41, 0x7632, R34 ;  /* 0x000076322922b816 */ /* 0x000fe20000000022 */
[----:B0-----:R-:W-:Y:S02]  /*4870*/  HFMA2 R19, -RZ, RZ, 0, 0 ;  /* 0x00000000ff137431 */ /* 0x001fe400000001ff */
[----:B------:R-:W-:Y:S01]  /*4880*/  STL.S16 [R1+0x28c], R35 ;  /* 0x00028c2301007387 */ /* 0x000fe20000100600 */
[----:B------:R-:W-:-:S03]  /*4890*/  PRMT R25, RZ, 0x7610, R25 ;  /* 0x00007610ff197816 */ /* 0x000fc60000000019 */
[----:B------:R0:W-:Y:S04]  /*48a0*/  STL.S16 [R1+0x254], R34 ;  /* 0x0002542201007387 */ /* 0x0001e80000100600 */
[----:B--2---:R1:W2:Y:S04]  /*48b0*/  @!P1 LDG.E R19, desc[UR10][R6.64] ;  /* 0x0000000a06139981 */ /* 0x0042a8000c1e1900 */
[----:B0-----:R-:W3:Y:S04]  /*48c0*/  LDL.LU.64 R34, [R1+0x110] ;  /* 0x0001100001227983 */ /* 0x001ee80000300a00 */
[----:B------:R-:W1:Y:S01]  /*48d0*/  LDL.LU R6, [R1+0x47c] ;  /* 0x00047c0001067983 */ /* 0x000e620000300800 */
[----:B------:R-:W-:-:S03]  /*48e0*/  @!P3 PRMT R25, R42, 0x7610, R25 ;  /* 0x000076102a19b816 */ /* 0x000fc60000000019 */
[----:B------:R-:W-:Y:S04]  /*48f0*/  STL.S16 [R1+0x240], R24 ;  /* 0x0002401801007387 */ /* 0x000fe80000100600 */
[----:B------:R0:W-:Y:S04]  /*4900*/  STL.S16 [R1+0x280], R25 ;  /* 0x0002801901007387 */ /* 0x0001e80000100600 */
[----:B0-----:R-:W2:Y:S01]  /*4910*/  LDL.LU.64 R24, [R1+0x258] ;  /* 0x0002580001187983 */ /* 0x001ea20000300a00 */
[----:B----4-:R-:W-:-:S04]  /*4920*/  PRMT R0, RZ, 0x7610, R0 ;  /* 0x00007610ff007816 */ /* 0x010fc80000000000 */
[----:B------:R-:W-:-:S05]  /*4930*/  @!P0 PRMT R0, R44, 0x7610, R0 ;  /* 0x000076102c008816 */ /* 0x000fca0000000000 */
[----:B------:R0:W-:Y:S04]  /*4940*/  STL.S16 [R1+0x114], R0 ;  /* 0x0001140001007387 */ /* 0x0001e80000100600 */
[----:B0-----:R-:W4:Y:S04]  /*4950*/  LDL.LU R0, [R1+0x464] ;  /* 0x0004640001007983 */ /* 0x001f280000300800 */
[----:B------:R0:W-:Y:S04]  /*4960*/  STL [R1+0x18], R21 ;  /* 0x0000181501007387 */ /* 0x0001e80000100800 */
[----:B------:R3:W-:Y:S01]  /*4970*/  STL.S16 [R1+0x250], R20 ;  /* 0x0002501401007387 */ /* 0x0007e20000100600 */
[----:B0-----:R-:W-:-:S03]  /*4980*/  PRMT R21, RZ, 0x7610, R21 ;  /* 0x00007610ff157816 */ /* 0x001fc60000000015 */
[----:B---3--:R-:W3:Y:S01]  /*4990*/  LDL.LU R20, [R1+0x484] ;  /* 0x0004840001147983 */ /* 0x008ee20000300800 */
[----:B------:R-:W-:Y:S02]  /*49a0*/  @!P5 PRMT R21, R5, 0x7632, R21 ;  /* 0x000076320515d816 */ /* 0x000fe40000000015 */
[----:B------:R-:W-:Y:S02]  /*49b0*/  LOP3.LUT P2, RZ, R43, 0x20, RZ, 0xc0, !PT ;  /* 0x000000202bff7812 */ /* 0x000fe4000784c0ff */
[----:B-1----:R-:W-:Y:S01]  /*49c0*/  PRMT R6, RZ, 0x7610, R6 ;  /* 0x00007610ff067816 */ /* 0x002fe20000000006 */
[----:B------:R0:W-:Y:S03]  /*49d0*/  STL.S16 [R1+0x268], R21 ;  /* 0x0002681501007387 */ /* 0x0001e60000100600 */
[----:B------:R-:W-:Y:S01]  /*49e0*/  @!P5 PRMT R6, R4, 0x7610, R6 ;  /* 0x000076100406d816 */ /* 0x000fe20000000006 */
[----:B0-----:R-:W-:-:S04]  /*49f0*/  HFMA2 R21, -RZ, RZ, 0, 0 ;  /* 0x00000000ff157431 */ /* 0x001fc800000001ff */
[----:B------:R0:W-:Y:S04]  /*4a00*/  STL.S16 [R1+0x13c], R6 ;  /* 0x00013c0601007387 */ /* 0x0001e80000100600 */
[----:B--2---:R1:W2:Y:S04]  /*4a10*/  @!P2 LDG.E R21, desc[UR10][R24.64] ;  /* 0x0000000a1815a981 */ /* 0x0042a8000c1e1900 */
[----:B0-----:R-:W2:Y:S04]  /*4a20*/  LDL.LU.64 R6, [R1+0x118] ;  /* 0x0001180001067983 */ /* 0x001ea80000300a00 */
[----:B------:R-:W1:Y:S01]  /*4a30*/  LDL.LU.64 R24, [R1+0x470] ;  /* 0x0004700001187983 */ /* 0x000e620000300a00 */
[----:B----4-:R-:W-:-:S04]  /*4a40*/  PRMT R0, RZ, 0x7610, R0 ;  /* 0x00007610ff007816 */ /* 0x010fc80000000000 */
[----:B------:R-:W-:-:S05]  /*4a50*/  @!P0 PRMT R0, R13, 0x7610, R0 ;  /* 0x000076100d008816 */ /* 0x000fca0000000000 */
[----:B------:R0:W-:Y:S04]  /*4a60*/  STL.S16 [R1+0x11c], R0 ;  /* 0x00011c0001007387 */ /* 0x0001e80000100600 */
[----:B0-----:R-:W4:Y:S01]  /*4a70*/  LDL.LU R0, [R1+0x45c] ;  /* 0x00045c0001007983 */ /* 0x001f220000300800 */
[----:B------:R-:W-:-:S03]  /*4a80*/  LOP3.LUT R45, R45, 0xfffffffe, RZ, 0xc0, !PT ;  /* 0xfffffffe2d2d7812 */ /* 0x000fc600078ec0ff */
[----:B---3--:R0:W-:Y:S01]  /*4a90*/  STL [R1+0x94], R20 ;  /* 0x0000941401007387 */ /* 0x0081e20000100800 */
[----:B------:R-:W-:-:S04]  /*4aa0*/  @P1 LOP3.LUT R45, R45, 0x1, RZ, 0xfc, !PT ;  /* 0x000000012d2d1812 */ /* 0x000fc800078efcff */
[----:B------:R-:W-:Y:S02]  /*4ab0*/  LOP3.LUT R45, R45, 0xfffffffd, RZ, 0xc0, !PT ;  /* 0xfffffffd2d2d7812 */ /* 0x000fe400078ec0ff */
[----:B0-----:R-:W-:Y:S02]  /*4ac0*/  MOV R20, RZ ;  /* 0x000000ff00147202 */ /* 0x001fe40000000f00 */
[----:B------:R-:W-:-:S04]  /*4ad0*/  @P2 LOP3.LUT R45, R45, 0x2, RZ, 0xfc, !PT ;  /* 0x000000022d2d2812 */ /* 0x000fc800078efcff */
[----:B------:R-:W3:Y:S01]  /*4ae0*/  @!P2 LDG.E R20, desc[UR10][R34.64] ;  /* 0x0000000a2214a981 */ /* 0x000ee2000c1e1900 */
[----:B------:R-:W-:Y:S02]  /*4af0*/  LOP3.LUT P2, RZ, R43, 0x100, RZ, 0xc0, !PT ;  /* 0x000001002bff7812 */ /* 0x000fe4000784c0ff */
[----:B-1----:R-:W-:Y:S01]  /*4b00*/  PRMT R24, RZ, 0x7610, R24 ;  /* 0x00007610ff187816 */ /* 0x002fe20000000018 */
[----:B------:R-:W3:Y:S03]  /*4b10*/  LDL.LU.64 R34, [R1+0x248] ;  /* 0x0002480001227983 */ /* 0x000ee60000300a00 */
[----:B------:R-:W-:-:S05]  /*4b20*/  @!P6 PRMT R24, R10, 0x7632, R24 ;  /* 0x000076320a18e816 */ /* 0x000fca0000000018 */
[----:B------:R0:W-:Y:S04]  /*4b30*/  STL.S16 [R1+0x130], R24 ;  /* 0x0001301801007387 */ /* 0x0001e80000100600 */
[----:B0-----:R-:W2:Y:S01]  /*4b40*/  LDL.LU R24, [R1+0x46c] ;  /* 0x00046c0001187983 */ /* 0x001ea20000300800 */
[----:B----4-:R-:W-:-:S04]  /*4b50*/  PRMT R0, RZ, 0x7610, R0 ;  /* 0x00007610ff007816 */ /* 0x010fc80000000000 */
[----:B------:R-:W-:-:S05]  /*4b60*/  @!P2 PRMT R0, R15, 0x7610, R0 ;  /* 0x000076100f00a816 */ /* 0x000fca0000000000 */
[----:B------:R0:W-:Y:S04]  /*4b70*/  STL.S16 [R1+0x110], R0 ;  /* 0x0001100001007387 */ /* 0x0001e80000100600 */
[----:B0-----:R-:W4:Y:S01]  /*4b80*/  LDL.LU R0, [R1+0x454] ;  /* 0x0004540001007983 */ /* 0x001f220000300800 */
[C---:B------:R-:W-:Y:S02]  /*4b90*/  LOP3.LUT P1, RZ, R43.reuse, 0x80, RZ, 0xc0, !PT ;  /* 0x000000802bff7812 */ /* 0x040fe4000782c0ff */
[----:B------:R-:W-:Y:S01]  /*4ba0*/  LOP3.LUT P4, RZ, R43, 0x8, RZ, 0xc0, !PT ;  /* 0x000000082bff7812 */ /* 0x000fe2000788c0ff */
[----:B--2---:R0:W-:Y:S02]  /*4bb0*/  STL [R1+0x9c], R24 ;  /* 0x00009c1801007387 */ /* 0x0041e40000100800 */
[----:B0-----:R-:W-:-:S10]  /*4bc0*/  MOV R24, RZ ;  /* 0x000000ff00187202 */ /* 0x001fd40000000f00 */
[----:B------:R-:W2:Y:S04]  /*4bd0*/  @!P4 LDG.E R24, desc[UR10][R6.64] ;  /* 0x0000000a0618c981 */ /* 0x000ea8000c1e1900 */
[----:B------:R-:W2:Y:S01]  /*4be0*/  LDL.LU.64 R6, [R1+0x218] ;  /* 0x0002180001067983 */ /* 0x000ea20000300a00 */
[----:B----4-:R-:W-:-:S04]  /*4bf0*/  PRMT R0, RZ, 0x7610, R0 ;  /* 0x00007610ff007816 */ /* 0x010fc80000000000 */
[----:B------:R-:W-:-:S05]  /*4c00*/  @!P1 PRMT R0, R16, 0x7610, R0 ;  /* 0x0000761010009816 */ /* 0x000fca0000000000 */
[----:B------:R0:W-:Y:S04]  /*4c10*/  STL.S16 [R1+0x218], R0 ;  /* 0x0002180001007387 */ /* 0x0001e80000100600 */
[----:B0-----:R-:W4:Y:S04]  /*4c20*/  LDL.LU R0, [R1+0x450] ;  /* 0x0004500001007983 */ /* 0x001f280000300800 */
[----:B------:R0:W-:Y:S01]  /*4c30*/  STL [R1+0x1c], R23 ;  /* 0x00001c1701007387 */ /* 0x0001e20000100800 */
[----:B------:R-:W-:Y:S02]  /*4c40*/  LOP3.LUT P3, RZ, R43, 0x10, RZ, 0xc0, !PT ;  /* 0x000000102bff7812 */ /* 0x000fe4000786c0ff */
[----:B0-----:R-:W-:-:S04]  /*4c50*/  PRMT R23, RZ, 0x7610, R23 ;  /* 0x00007610ff177816 */ /* 0x001fc80000000017 */
[----:B------:R-:W-:-:S05]  /*4c60*/  @!P6 PRMT R23, R11, 0x7632, R23 ;  /* 0x000076320b17e816 */ /* 0x000fca0000000017 */
[----:B------:R0:W-:Y:S02]  /*4c70*/  STL.S16 [R1+0x258], R23 ;  /* 0x0002581701007387 */ /* 0x0001e40000100600 */
[----:B0-----:R-:W-:-:S06]  /*4c80*/  HFMA2 R23, -RZ, RZ, 0, 0 ;  /* 0x00000000ff177431 */ /* 0x001fcc00000001ff */
[----:B---3--:R-:W3:Y:S04]  /*4c90*/  @!P3 LDG.E R23, desc[UR10][R34.64] ;  /* 0x0000000a2217b981 */ /* 0x008ee8000c1e1900 */
[----:B------:R-:W2:Y:S01]  /*4ca0*/  LDL.LU.64 R34, [R1+0x230] ;  /* 0x0002300001227983 */ /* 0x000ea20000300a00 */
[----:B----4-:R-:W-:-:S04]  /*4cb0*/  PRMT R0, RZ, 0x7610, R0 ;  /* 0x00007610ff007816 */ /* 0x010fc80000000000 */
[----:B------:R-:W-:-:S05]  /*4cc0*/  @!P1 PRMT R0, R17, 0x7610, R0 ;  /* 0x0000761011009816 */ /* 0x000fca0000000000 */
[----:B------:R0:W-:Y:S04]  /*4cd0*/  STL.S16 [R1+0x230], R0 ;  /* 0x0002300001007387 */ /* 0x0001e80000100600 */
[----:B0-----:R-:W4:Y:S04]  /*4ce0*/  LDL.LU R0, [R1+0x448] ;  /* 0x0004480001007983 */ /* 0x001f280000300800 */
[----:B------:R0:W-:Y:S04]  /*4cf0*/  STL [R1+0x44c], R30 ;  /* 0x00044c1e01007387 */ /* 0x0001e80000100800 */
[----:B------:R1:W-:Y:S01]  /*4d00*/  STL [R1+0x28], R29 ;  /* 0x0000281d01007387 */ /* 0x0003e20000100800 */
[----:B0-----:R-:W-:-:S02]  /*4d10*/  PRMT R30, RZ, 0x7610, R30 ;  /* 0x00007610ff1e7816 */ /* 0x001fc4000000001e */
[----:B-1----:R-:W-:Y:S02]  /*4d20*/  PRMT R29, RZ, 0x7610, R29 ;  /* 0x00007610ff1d7816 */ /* 0x002fe4000000001d */
[----:B------:R-:W-:Y:S02]  /*4d30*/  @!P1 PRMT R30, R16, 0x7632, R30 ;  /* 0x00007632101e9816 */ /* 0x000fe4000000001e */
[----:B------:R-:W-:Y:S02]  /*4d40*/  @!P1 PRMT R29, R17, 0x7632, R29 ;  /* 0x00007632111d9816 */ /* 0x000fe4000000001d */
[----:B------:R-:W-:Y:S01]  /*4d50*/  LOP3.LUT P1, RZ, R45, 0x1, RZ, 0xc0, !PT ;  /* 0x000000012dff7812 */ /* 0x000fe2000782c0ff */
[----:B------:R0:W-:Y:S02]  /*4d60*/  STL [R1+0x98], R22 ;  /* 0x0000981601007387 */ /* 0x0001e40000100800 */
[----:B0-----:R-:W-:-:S06]  /*4d70*/  MOV R22, RZ ;  /* 0x000000ff00167202 */ /* 0x001fcc0000000f00 */
[----:B------:R-:W3:Y:S04]  /*4d80*/  @!P3 LDG.E R22, desc[UR10][R2.64] ;  /* 0x0000000a0216b981 */ /* 0x000ee8000c1e1900 */
[----:B------:R-:W2:Y:S01]  /*4d90*/  LDL.LU.64 R2, [R1+0x238] ;  /* 0x0002380001027983 */ /* 0x000ea20000300a00 */
[----:B----4-:R-:W-:-:S04]  /*4da0*/  PRMT R0, RZ, 0x7610, R0 ;  /* 0x00007610ff007816 */ /* 0x010fc80000000000 */
[----:B------:R-:W-:-:S05]  /*4db0*/  @!P1 PRMT R0, R18, 0x7610, R0 ;  /* 0x0000761012009816 */ /* 0x000fca0000000000 */
[----:B------:R0:W-:Y:S04]  /*4dc0*/  STL.S16 [R1+0x238], R0 ;  /* 0x0002380001007387 */ /* 0x0001e80000100600 */
[----:B0-----:R-:W4:Y:S04]  /*4dd0*/  LDL.LU R0, [R1+0x444] ;  /* 0x0004440001007983 */ /* 0x001f280000300800 */
[----:B------:R0:W-:Y:S02]  /*4de0*/  STL [R1+0x460], R28 ;  /* 0x0004601c01007387 */ /* 0x0001e40000100800 */
[----:B0-----:R-:W-:-:S04]  /*4df0*/  PRMT R28, RZ, 0x7610, R28 ;  /* 0x00007610ff1c7816 */ /* 0x001fc8000000001c */
[----:B------:R-:W-:-:S05]  /*4e00*/  @!P0 PRMT R28, R44, 0x7632, R28 ;  /* 0x000076322c1c8816 */ /* 0x000fca000000001c */
[----:B------:R0:W-:Y:S04]  /*4e10*/  STL.S16 [R1+0x118], R28 ;  /* 0x0001181c01007387 */ /* 0x0001e80000100600 */
[----:B0-----:R-:W3:Y:S04]  /*4e20*/  LDL.LU R28, [R1+0x460] ;  /* 0x00046000011c7983 */ /* 0x001ee80000300800 */
[----:B------:R-:W-:Y:S04]  /*4e30*/  STL [R1+0x3ec], R40 ;  /* 0x0003ec2801007387 */ /* 0x000fe80000100800 */
[----:B------:R0:W-:Y:S02]  /*4e40*/  STL.64 [R1+0x3f8], R40 ;  /* 0x0003f82801007387 */ /* 0x0001e40000100a00 */
[----:B0-----:R-:W-:-:S02]  /*4e50*/  PRMT R41, RZ, 0x7610, R41 ;  /* 0x00007610ff297816 */ /* 0x001fc40000000029 */
[----:B------:R-:W-:Y:S02]  /*4e60*/  PRMT R40, RZ, 0x7610, R40 ;  /* 0x00007610ff287816 */ /* 0x000fe40000000028 */
[----:B------:R-:W-:Y:S02]  /*4e70*/  @!P5 PRMT R41, R5, 0x7610, R41 ;  /* 0x000076100529d816 */ /* 0x000fe40000000029 */
        /* <DEDUP_REMOVED lines=9> */
[----:B------:R1:W-:Y:S01]  /*4f10*/  STL [R1+0x24], R12 ;  /* 0x0000240c01007387 */ /* 0x0003e20000100800 */
[----:B0-----:R-:W-:-:S02]  /*4f20*/  PRMT R27, RZ, 0x7610, R27 ;  /* 0x00007610ff1b7816 */ /* 0x001fc4000000001b */
[----:B---3--:R-:W-:Y:S02]  /*4f30*/  PRMT R28, RZ, 0x7610, R28 ;  /* 0x00007610ff1c7816 */ /* 0x008fe4000000001c */
[----:B-1----:R-:W-:Y:S02]  /*4f40*/  PRMT R12, RZ, 0x7610, R12 ;  /* 0x00007610ff0c7816 */ /* 0x002fe4000000000c */
[C---:B------:R-:W-:Y:S02]  /*4f50*/  @!P2 PRMT R27, R14.reuse, 0x7632, R27 ;  /* 0x000076320e1ba816 */ /* 0x040fe4000000001b */
[----:B------:R-:W-:Y:S02]  /*4f60*/  @!P2 PRMT R12, R14, 0x7610, R12 ;  /* 0x000076100e0ca816 */ /* 0x000fe4000000000c */
[----:B------:R-:W-:Y:S02]  /*4f70*/  @!P2 PRMT R28, R15, 0x7632, R28 ;  /* 0x000076320f1ca816 */ /* 0x000fe4000000001c */
[----:B------:R-:W-:Y:S01]  /*4f80*/  LOP3.LUT P2, RZ, R45, 0x2, RZ, 0xc0, !PT ;  /* 0x000000022dff7812 */ /* 0x000fe2000784c0ff */
[----:B------:R0:W-:Y:S01]  /*4f90*/  STL [R1+0x20], R26 ;  /* 0x0000201a01007387 */ /* 0x0001e20000100800 */
[----:B------:R-:W-:-:S02]  /*4fa0*/  LOP3.LUT P5, RZ, R43, 0x4, RZ, 0xc0, !PT ;  /* 0x000000042bff7812 */ /* 0x000fc400078ac0ff */
[----:B0-----:R-:W-:-:S04]  /*4fb0*/  PRMT R26, RZ, 0x7610, R26 ;  /* 0x00007610ff1a7816 */ /* 0x001fc8000000001a */
[----:B------:R-:W-:Y:S01]  /*4fc0*/  @!P0 PRMT R26, R13, 0x7632, R26 ;  /* 0x000076320d1a8816 */ /* 0x000fe2000000001a */
[----:B------:R0:W-:Y:S04]  /*4fd0*/  STL.S16 [R1+0x234], R30 ;  /* 0x0002341e01007387 */ /* 0x0001e80000100600 */
[----:B------:R1:W-:Y:S04]  /*4fe0*/  STL.S16 [R1+0x120], R26 ;  /* 0x0001201a01007387 */ /* 0x0003e80000100600 */
[----:B0-----:R-:W3:Y:S01]  /*4ff0*/  LDL.LU R30, [R1+0x44c] ;  /* 0x00044c00011e7983 */ /* 0x001ee20000300800 */
[----:B-1----:R-:W-:-:S06]  /*5000*/  MOV R26, RZ ;  /* 0x000000ff001a7202 */ /* 0x002fcc0000000f00 */
[----:B--2---:R-:W2:Y:S04]  /*5010*/  @!P5 LDG.E R26, desc[UR10][R40.64] ;  /* 0x0000000a281ad981 */ /* 0x004ea8000c1e1900 */
[----:B------:R-:W2:Y:S01]  /*5020*/  LDL.LU.64 R40, [R1+0x200] ;  /* 0x0002000001287983 */ /* 0x000ea20000300a00 */
[----:B----4-:R-:W-:-:S04]  /*5030*/  PRMT R0, RZ, 0x7610, R0 ;  /* 0x00007610ff007816 */ /* 0x010fc80000000000 */
[----:B------:R-:W-:-:S05]  /*5040*/  @!P2 PRMT R0, R21, 0x7610, R0 ;  /* 0x000076101500a816 */ /* 0x000fca0000000000 */
[----:B------:R0:W-:Y:S04]  /*5050*/  STL.S16 [R1+0x298], R0 ;  /* 0x0002980001007387 */ /* 0x0001e80000100600 */
[----:B0-----:R-:W4:Y:S01]  /*5060*/  LDL.LU R0, [R1+0x42c] ;  /* 0x00042c0001007983 */ /* 0x001f220000300800 */
[----:B------:R-:W-:-:S03]  /*5070*/  LOP3.LUT P0, RZ, R43, 0x1, RZ, 0xc0, !PT ;  /* 0x000000012bff7812 */ /* 0x000fc6000780c0ff */
[----:B------:R0:W-:Y:S04]  /*5080*/  STL.S16 [R1+0x220], R27 ;  /* 0x0002201b01007387 */ /* 0x0001e80000100600 */
[----:B0-----:R-:W4:Y:S04]  /*5090*/  LDL.LU R27, [R1+0x458] ;  /* 0x00045800011b7983 */ /* 0x001f280000300800 */
[----:B---3--:R0:W-:Y:S02]  /*50a0*/  STL [R1+0xa8], R30 ;  /* 0x0000a81e01007387 */ /* 0x0081e40000100800 */
[----:B0-----:R-:W-:-:S06]  /*50b0*/  MOV R30, RZ ;  /* 0x000000ff001e7202 */ /* 0x001fcc0000000f00 */
[----:B--2---:R-:W2:Y:S04]  /*50c0*/  @!P0 LDG.E R30, desc[UR10][R40.64] ;  /* 0x0000000a281e8981 */ /* 0x004ea8000c1e1900 */
[----:B------:R-:W3:Y:S01]  /*50d0*/  LDL.LU.64 R40, [R1+0x1e0] ;  /* 0x0001e00001287983 */ /* 0x000ee20000300a00 */
[----:B----4-:R-:W-:-:S04]  /*50e0*/  PRMT R0, RZ, 0x7610, R0 ;  /* 0x00007610ff007816 */ /* 0x010fc80000000000 */
[----:B------:R-:W-:-:S05]  /*50f0*/  @!P3 PRMT R0, R22, 0x7610, R0 ;  /* 0x000076101600b816 */ /* 0x000fca0000000000 */
[----:B------:R0:W-:Y:S04]  /*5100*/  STL.S16 [R1+0x1e0], R0 ;  /* 0x0001e00001007387 */ /* 0x0001e80000100600 */
[----:B0-----:R-:W4:Y:S04]  /*5110*/  LDL.LU R0, [R1+0x428] ;  /* 0x0004280001007983 */ /* 0x001f280000300800 */
[----:B------:R0:W-:Y:S02]  /*5120*/  STL [R1+0xa4], R27 ;  /* 0x0000a41b01007387 */ /* 0x0001e40000100800 */
[----:B0-----:R-:W-:-:S06]  /*5130*/  HFMA2 R27, -RZ, RZ, 0, 0 ;  /* 0x00000000ff1b7431 */ /* 0x001fcc00000001ff */
[----:B------:R-:W2:Y:S04]  /*5140*/  @!P5 LDG.E R27, desc[UR10][R34.64] ;  /* 0x0000000a221bd981 */ /* 0x000ea8000c1e1900 */
[----:B------:R-:W3:Y:S01]  /*5150*/  LDL.LU.64 R34, [R1+0x1f8] ;  /* 0x0001f80001227983 */ /* 0x000ee20000300a00 */
[----:B----4-:R-:W-:-:S04]  /*5160*/  PRMT R0, RZ, 0x7610, R0 ;  /* 0x00007610ff007816 */ /* 0x010fc80000000000 */
[----:B------:R-:W-:-:S05]  /*5170*/  @!P3 PRMT R0, R23, 0x7610, R0 ;  /* 0x000076101700b816 */ /* 0x000fca0000000000 */
[----:B------:R0:W-:Y:S04]  /*5180*/  STL.S16 [R1+0x2d0], R0 ;  /* 0x0002d00001007387 */ /* 0x0001e80000100600 */
[----:B0-----:R-:W4:Y:S04]  /*5190*/  LDL.LU R0, [R1+0x420] ;  /* 0x0004200001007983 */ /* 0x001f280000300800 */
[----:B------:R0:W-:Y:S02]  /*51a0*/  STL [R1+0x2c], R31 ;  /* 0x00002c1f01007387 */ /* 0x0001e40000100800 */
[----:B0-----:R-:W-:-:S04]  /*51b0*/  PRMT R31, RZ, 0x7610, R31 ;  /* 0x00007610ff1f7816 */ /* 0x001fc8000000001f */
[----:B------:R-:W-:-:S05]  /*51c0*/  @!P1 PRMT R31, R19, 0x7632, R31 ;  /* 0x00007632131f9816 */ /* 0x000fca000000001f */
[----:B------:R0:W-:Y:S02]  /*51d0*/  STL.S16 [R1+0x294], R31 ;  /* 0x0002941f01007387 */ /* 0x0001e40000100600 */
[----:B0-----:R-:W-:Y:S02]  /*51e0*/  HFMA2 R31, -RZ, RZ, 0, 0 ;  /* 0x00000000ff1f7431 */ /* 0x001fe400000001ff */
[----:B------:R0:W-:Y:S04]  /*51f0*/  STL [R1+0x424], R36 ;  /* 0x0004242401007387 */ /* 0x0001e80000100800 */
[----:B------:R-:W-:Y:S04]  /*5200*/  STL [R1+0x40c], R38 ;  /* 0x00040c2601007387 */ /* 0x000fe80000100800 */
[----:B------:R1:W-:Y:S01]  /*5210*/  STL.64 [R1+0x418], R38 ;  /* 0x0004182601007387 */ /* 0x0003e20000100a00 */
[----:B0-----:R-:W-:-:S03]  /*5220*/  PRMT R36, RZ, 0x7610, R36 ;  /* 0x00007610ff247816 */ /* 0x001fc60000000024 */
[----:B---3--:R0:W3:Y:S01]  /*5230*/  @!P0 LDG.E R31, desc[UR10][R34.64] ;  /* 0x0000000a221f8981 */ /* 0x0080e2000c1e1900 */
[----:B------:R-:W-:Y:S02]  /*5240*/  @!P3 PRMT R36, R22, 0x7632, R36 ;  /* 0x000076321624b816 */ /* 0x000fe40000000024 */
[----:B-1----:R-:W-:Y:S02]  /*5250*/  PRMT R39, RZ, 0x7610, R39 ;  /* 0x00007610ff277816 */ /* 0x002fe40000000027 */
[----:B------:R-:W-:Y:S01]  /*5260*/  PRMT R38, RZ, 0x7610, R38 ;  /* 0x00007610ff267816 */ /* 0x000fe20000000026 */
[----:B------:R-:W2:Y:S01]  /*5270*/  LDL.LU.64 R34, [R1+0x438] ;  /* 0x0004380001227983 */ /* 0x000ea20000300a00 */
[----:B------:R-:W-:Y:S02]  /*5280*/  @!P1 PRMT R39, R19, 0x7610, R39 ;  /* 0x0000761013279816 */ /* 0x000fe40000000027 */
[----:B------:R-:W-:Y:S01]  /*5290*/  @!P2 PRMT R38, R20, 0x7610, R38 ;  /* 0x000076101426a816 */ /* 0x000fe20000000026 */
[----:B------:R1:W-:Y:S04]  /*52a0*/  STL [R1+0xa0], R25 ;  /* 0x0000a01901007387 */ /* 0x0003e80000100800 */
[----:B------:R0:W-:Y:S01]  /*52b0*/  STL.S16 [R1+0x2d4], R36 ;  /* 0x0002d42401007387 */ /* 0x0001e20000100600 */
[----:B-1----:R-:W-:-:S03]  /*52c0*/  HFMA2 R25, -RZ, RZ, 0, 0 ;  /* 0x00000000ff197431 */ /* 0x002fc600000001ff */
[----:B------:R-:W-:Y:S04]  /*52d0*/  STL.S16 [R1+0x24c], R39 ;  /* 0x00024c2701007387 */ /* 0x000fe80000100600 */
[----:B------:R1:W-:Y:S04]  /*52e0*/  STL.S16 [R1+0x27c], R38 ;  /* 0x00027c2601007387 */ /* 0x0003e80000100600 */
[----:B0-----:R-:W3:Y:S04]  /*52f0*/  LDL.LU R36, [R1+0x424] ;  /* 0x0004240001247983 */ /* 0x001ee80000300800 */
[----:B------:R-:W3:Y:S04]  /*5300*/  @!P4 LDG.E R25, desc[UR10][R2.64] ;  /* 0x0000000a0219c981 */ /* 0x000ee8000c1e1900 */
[----:B-1----:R-:W3:Y:S04]  /*5310*/  LDL.LU.64 R38, [R1+0x1d0] ;  /* 0x0001d00001267983 */ /* 0x002ee80000300a00 */
[----:B------:R-:W-:Y:S04]  /*5320*/  STL [R1+0x30], R33 ;  /* 0x0000302101007387 */ /* 0x000fe80000100800 */
[----:B------:R-:W3:Y:S01]  /*5330*/  LDL.LU.64 R2, [R1+0x208] ;  /* 0x0002080001027983 */ /* 0x000ee20000300a00 */
[----:B----4-:R-:W-:-:S04]  /*5340*/  PRMT R0, RZ, 0x7610, R0 ;  /* 0x00007610ff007816 */ /* 0x010fc80000000000 */
[----:B------:R-:W-:-:S05]  /*5350*/  @!P4 PRMT R0, R24, 0x7610, R0 ;  /* 0x000076101800c816 */ /* 0x000fca0000000000 */
[----:B------:R0:W-:Y:S04]  /*5360*/  STL.S16 [R1+0x1d0], R0 ;  /* 0x0001d00001007387 */ /* 0x0001e80000100600 */
[----:B0-----:R-:W4:Y:S04]  /*5370*/  LDL.LU R0, [R1+0x410] ;  /* 0x0004100001007983 */ /* 0x001f280000300800 */
[----:B--2---:R0:W-:Y:S02]  /*5380*/  STL [R1+0x34], R35 ;  /* 0x0000342301007387 */ /* 0x0041e40000100800 */
[----:B0-----:R-:W-:-:S04]  /*5390*/  PRMT R35, RZ, 0x7610, R35 ;  /* 0x00007610ff237816 */ /* 0x001fc80000000023 */
[----:B------:R-:W-:Y:S02]  /*53a0*/  @!P3 PRMT R35, R23, 0x7632, R35 ;  /* 0x000076321723b816 */ /* 0x000fe40000000023 */
[----:B------:R-:W-:Y:S02]  /*53b0*/  LOP3.LUT P3, RZ, R43, 0x20000000, RZ, 0xc0, !PT ;  /* 0x200000002bff7812 */ /* 0x000fe4000786c0ff */
[----:B------:R-:W-:Y:S01]  /*53c0*/  PRMT R34, RZ, 0x7610, R34 ;  /* 0x00007610ff227816 */ /* 0x000fe20000000022 */
[----:B---3--:R0:W-:Y:S03]  /*53d0*/  STL [R1+0xb4], R36 ;  /* 0x0000b42401007387 */ /* 0x0081e60000100800 */
[----:B------:R-:W-:Y:S01]  /*53e0*/  @!P2 PRMT R34, R20, 0x7632, R34 ;  /* 0x000076321422a816 */ /* 0x000fe20000000022 */
[----:B0-----:R-:W-:-:S04]  /*53f0*/  HFMA2 R36, -RZ, RZ, 0, 0 ;  /* 0x00000000ff247431 */ /* 0x001fc800000001ff */
[----:B------:R0:W-:Y:S04]  /*5400*/  STL.S16 [R1+0x2b0], R34 ;  /* 0x0002b02201007387 */ /* 0x0001e80000100600 */
[----:B------:R1:W2:Y:S04]  /*5410*/  @!P3 LDG.E R36, desc[UR10][R38.64] ;  /* 0x0000000a2624b981 */ /* 0x0002a8000c1e1900 */
[----:B0-----:R-:W3:Y:S04]  /*5420*/  LDL.LU R34, [R1+0x430] ;  /* 0x0004300001227983 */ /* 0x001ee80000300800 */
[----:B------:R-:W1:Y:S01]  /*5430*/  LDL.LU.64 R38, [R1+0x418] ;  /* 0x0004180001267983 */ /* 0x000e620000300a00 */
[----:B----4-:R-:W-:-:S04]  /*5440*/  PRMT R0, RZ, 0x7610, R0 ;  /* 0x00007610ff007816 */ /* 0x010fc80000000000 */
[----:B------:R-:W-:-:S05]  /*5450*/  @!P4 PRMT R0, R25, 0x7610, R0 ;  /* 0x000076101900c816 */ /* 0x000fca0000000000 */
[----:B------:R0:W-:Y:S04]  /*5460*/  STL.S16 [R1+0x1d4], R0 ;  /* 0x0001d40001007387 */ /* 0x0001e80000100600 */
[----:B0-----:R-:W4:Y:S01]  /*5470*/  LDL.LU R0, [R1+0x408] ;  /* 0x0004080001007983 */ /* 0x001f220000300800 */
[----:B------:R-:W-:-:S04]  /*5480*/  PRMT R33, RZ, 0x7610, R33 ;  /* 0x00007610ff217816 */ /* 0x000fc80000000021 */
[----:B------:R-:W-:Y:S02]  /*5490*/  @!P2 PRMT R33, R21, 0x7632, R33 ;  /* 0x000076321521a816 */ /* 0x000fe40000000021 */
[C---:B------:R-:W-:Y:S02]  /*54a0*/  LOP3.LUT P2, RZ, R43.reuse, 0x40000000, RZ, 0xc0, !PT ;  /* 0x400000002bff7812 */ /* 0x040fe4000784c0ff */
[----:B------:R-:W-:Y:S01]  /*54b0*/  LOP3.LUT P6, RZ, R43, 0x2, RZ, 0xc0, !PT ;  /* 0x000000022bff7812 */ /* 0x000fe200078cc0ff */
[----:B------:R0:W-:Y:S02]  /*54c0*/  STL.S16 [R1+0x224], R28 ;  /* 0x0002241c01007387 */ /* 0x0001e40000100600 */
[----:B0-----:R-:W-:-:S10]  /*54d0*/  MOV R28, RZ ;  /* 0x000000ff001c7202 */ /* 0x001fd40000000f00 */
[----:B------:R-:W2:Y:S04]  /*54e0*/  @!P6 LDG.E R28, desc[UR10][R6.64] ;  /* 0x0000000a061ce981 */ /* 0x000ea8000c1e1900 */
[----:B------:R-:W2:Y:S04]  /*54f0*/  LDL.LU.64 R6, [R1+0x1f0] ;  /* 0x0001f00001067983 */ /* 0x000ea80000300a00 */
[----:B---3--:R0:W-:Y:S01]  /*5500*/  STL [R1+0xb0], R34 ;  /* 0x0000b02201007387 */ /* 0x0081e20000100800 */
[----:B-1----:R-:W-:Y:S02]  /*5510*/  PRMT R38, RZ, 0x7610, R38 ;  /* 0x00007610ff267816 */ /* 0x002fe40000000026 */
[----:B0-----:R-:W-:-:S02]  /*5520*/  MOV R34, RZ ;  /* 0x000000ff00227202 */ /* 0x001fc40000000f00 */
[----:B------:R-:W-:-:S04]  /*5530*/  @!P4 PRMT R38, R24, 0x7632, R38 ;  /* 0x000076321826c816 */ /* 0x000fc80000000026 */
[----:B------:R-:W3:Y:S04]  /*5540*/  @!P2 LDG.E R34, desc[UR10][R40.64] ;  /* 0x0000000a2822a981 */ /* 0x000ee8000c1e1900 */
[----:B------:R0:W-:Y:S04]  /*5550*/  STL.S16 [R1+0x2f8], R38 ;  /* 0x0002f82601007387 */ /* 0x0001e80000100600 */
[----:B------:R-:W3:Y:S04]  /*5560*/  LDL.LU.64 R40, [R1+0x1b8] ;  /* 0x0001b80001287983 */ /* 0x000ee80000300a00 */
[----:B0-----:R-:W3:Y:S01]  /*5570*/  LDL.LU R38, [R1+0x40c] ;  /* 0x00040c0001267983 */ /* 0x001ee20000300800 */
[----:B----4-:R-:W-:-:S04]  /*5580*/  PRMT R0, RZ, 0x7610, R0 ;  /* 0x00007610ff007816 */ /* 0x010fc80000000000 */
[----:B------:R-:W-:-:S05]  /*5590*/  @!P5 PRMT R0, R26, 0x7610, R0 ;  /* 0x000076101a00d816 */ /* 0x000fca0000000000 */
[----:B------:R0:W-:Y:S04]  /*55a0*/  STL.S16 [R1+0x1b8], R0 ;  /* 0x0001b80001007387 */ /* 0x0001e80000100600 */
[----:B0-----:R-:W4:Y:S04]  /*55b0*/  LDL.LU R0, [R1+0x3f0] ;  /* 0x0003f00001007983 */ /* 0x001f280000300800 */
[----:B------:R0:W-:Y:S02]  /*55c0*/  STL.S16 [R1+0x248], R29 ;  /* 0x0002481d01007387 */ /* 0x0001e40000100600 */
[----:B0-----:R-:W-:-:S02]  /*55d0*/  HFMA2 R29, -RZ, RZ, 0, 0 ;  /* 0x00000000ff1d7431 */ /* 0x001fc400000001ff */
[----:B------:R0:W-:Y:S04]  /*55e0*/  STL [R1+0x38], R37 ;  /* 0x0000382501007387 */ /* 0x0001e80000100800 */
[----:B------:R-:W4:Y:S01]  /*55f0*/  @!P6 LDG.E R29, desc[UR10][R2.64] ;  /* 0x0000000a021de981 */ /* 0x000f22000c1e1900 */
[----:B0-----:R-:W-:-:S04]  /*5600*/  PRMT R37, RZ, 0x7610, R37 ;  /* 0x00007610ff257816 */ /* 0x001fc80000000025 */
[----:B------:R-:W-:Y:S01]  /*5610*/  @!P4 PRMT R37, R25, 0x7632, R37 ;  /* 0x000076321925c816 */ /* 0x000fe20000000025 */
[----:B------:R-:W4:Y:S01]  /*5620*/  LDL.LU.64 R2, [R1+0x1e8] ;  /* 0x0001e80001027983 */ /* 0x000f220000300a00 */
[C---:B------:R-:W-:Y:S02]  /*5630*/  LOP3.LUT P4, RZ, R43.reuse, 0x10000000, RZ, 0xc0, !PT ;  /* 0x100000002bff7812 */ /* 0x040fe4000788c0ff */
[----:B------:R-:W-:Y:S01]  /*5640*/  LOP3.LUT P1, RZ, R43, 0x80000000, RZ, 0xc0, !PT ;  /* 0x800000002bff7812 */ /* 0x000fe2000782c0ff */
[----:B------:R0:W-:Y:S02]  /*5650*/  STL [R1+0xac], R32 ;  /* 0x0000ac2001007387 */ /* 0x0001e40000100800 */
[----:B0-----:R-:W-:-:S10]  /*5660*/  MOV R32, RZ ;  /* 0x000000ff00207202 */ /* 0x001fd40000000f00 */
[----:B--2---:R-:W2:Y:S04]  /*5670*/  @!P1 LDG.E R32, desc[UR10][R6.64] ;  /* 0x0000000a06209981 */ /* 0x004ea8000c1e1900 */
[----:B------:R-:W2:Y:S04]  /*5680*/  LDL.LU.64 R6, [R1+0x1d8] ;  /* 0x0001d80001067983 */ /* 0x000ea80000300a00 */
[----:B---3--:R0:W-:Y:S02]  /*5690*/  STL [R1+0xb8], R38 ;  /* 0x0000b82601007387 */ /* 0x0081e40000100800 */
[----:B0-----:R-:W-:-:S06]  /*56a0*/  HFMA2 R38, -RZ, RZ, 0, 0 ;  /* 0x00000000ff267431 */ /* 0x001fcc00000001ff */
[----:B------:R-:W3:Y:S04]  /*56b0*/  @!P4 LDG.E R38, desc[UR10][R40.64] ;  /* 0x0000000a2826c981 */ /* 0x000ee8000c1e1900 */
[----:B------:R-:W3:Y:S01]  /*56c0*/  LDL.LU.64 R40, [R1+0x3f8] ;  /* 0x0003f80001287983 */ /* 0x000ee20000300a00 */
[----:B----4-:R-:W-:-:S04]  /*56d0*/  PRMT R0, RZ, 0x7610, R0 ;  /* 0x00007610ff007816 */ /* 0x010fc80000000000 */
[----:B------:R-:W-:-:S05]  /*56e0*/  @!P5 PRMT R0, R27, 0x7610, R0 ;  /* 0x000076101b00d816 */ /* 0x000fca0000000000 */
[----:B------:R0:W-:Y:S04]  /*56f0*/  STL.S16 [R1+0x1bc], R0 ;  /* 0x0001bc0001007387 */ /* 0x0001e80000100600 */
[----:B0-----:R-:W4:Y:S04]  /*5700*/  LDL.LU R0, [R1+0x3e8] ;  /* 0x0003e80001007983 */ /* 0x001f280000300800 */
[----:B------:R0:W-:Y:S02]  /*5710*/  STL.S16 [R1+0x2b8], R33 ;  /* 0x0002b82101007387 */ /* 0x0001e40000100600 */
[----:B0-----:R-:W-:-:S06]  /*5720*/  HFMA2 R33, -RZ, RZ, 0, 0 ;  /* 0x00000000ff217431 */ /* 0x001fcc00000001ff */
[----:B------:R-:W4:Y:S04]  /*5730*/  @!P1 LDG.E R33, desc[UR10][R2.64] ;  /* 0x0000000a02219981 */ /* 0x000f28000c1e1900 */
[----:B------:R-:W4:Y:S04]  /*5740*/  LDL.LU.64 R2, [R1+0x1c8] ;  /* 0x0001c80001027983 */ /* 0x000f280000300a00 */
[----:B------:R0:W-:Y:S02]  /*5750*/  STL.S16 [R1+0x2e8], R35 ;  /* 0x0002e82301007387 */ /* 0x0001e40000100600 */
[----:B0-----:R-:W-:-:S06]  /*5760*/  HFMA2 R35, -RZ, RZ, 0, 0 ;  /* 0x00000000ff237431 */ /* 0x001fcc00000001ff */
[----:B--2---:R0:W2:Y:S02]  /*5770*/  @!P2 LDG.E R35, desc[UR10][R6.64] ;  /* 0x0000000a0623a981 */ /* 0x0040a4000c1e1900 */
[----:B0-----:R-:W-:Y:S02]  /*5780*/  MOV R6, R8 ;  /* 0x0000000800067202 */ /* 0x001fe40000000f00 */
[----:B---3--:R-:W-:-:S04]  /*5790*/  PRMT R40, RZ, 0x7610, R40 ;  /* 0x00007610ff287816 */ /* 0x008fc80000000028 */
[----:B------:R-:W-:-:S05]  /*57a0*/  @!P5 PRMT R40, R26, 0x7632, R40 ;  /* 0x000076321a28d816 */ /* 0x000fca0000000028 */
[----:B------:R0:W-:Y:S04]  /*57b0*/  STL.S16 [R1+0x1c8], R40 ;  /* 0x0001c82801007387 */ /* 0x0001e80000100600 */
[----:B0-----:R-:W3:Y:S01]  /*57c0*/  LDL.LU R40, [R1+0x3ec] ;  /* 0x0003ec0001287983 */ /* 0x001ee20000300800 */
[----:B------:R-:W-:-:S03]  /*57d0*/  MOV R7, R9 ;  /* 0x0000000900077202 */ /* 0x000fc60000000f00 */
[----:B------:R-:W2:Y:S01]  /*57e0*/  LDL.LU.64 R8, [R1+0x1a8] ;  /* 0x0001a80001087983 */ /* 0x000ea20000300a00 */
[----:B----4-:R-:W-:-:S04]  /*57f0*/  PRMT R0, RZ, 0x7610, R0 ;  /* 0x00007610ff007816 */ /* 0x010fc80000000000 */
[----:B------:R-:W-:-:S05]  /*5800*/  @!P6 PRMT R0, R28, 0x7610, R0 ;  /* 0x000076101c00e816 */ /* 0x000fca0000000000 */
[----:B------:R0:W-:Y:S04]  /*5810*/  STL.S16 [R1+0x1b0], R0 ;  /* 0x0001b00001007387 */ /* 0x0001e80000100600 */
[----:B0-----:R-:W4:Y:S04]  /*5820*/  LDL.LU R0, [R1+0x3d4] ;  /* 0x0003d40001007983 */ /* 0x001f280000300800 */
[----:B------:R0:W-:Y:S02]  /*5830*/  STL.S16 [R1+0x2fc], R37 ;  /* 0x0002fc2501007387 */ /* 0x0001e40000100600 */
[----:B0-----:R-:W-:-:S06]  /*5840*/  MOV R37, RZ ;  /* 0x000000ff00257202 */ /* 0x001fcc0000000f00 */
[----:B------:R0:W4:Y:S04]  /*5850*/  @!P3 LDG.E R37, desc[UR10][R2.64] ;  /* 0x0000000a0225b981 */ /* 0x000128000c1e1900 */
[----:B------:R-:W4:Y:S04]  /*5860*/  LDL.LU.64 R2, [R1+0x400] ;  /* 0x0004000001027983 */ /* 0x000f280000300a00 */
[----:B------:R1:W-:Y:S01]  /*5870*/  STL [R1+0x3c], R39 ;  /* 0x00003c2701007387 */ /* 0x0003e20000100800 */
[----:B------:R-:W-:-:S03]  /*5880*/  PRMT R45, RZ, 0x7610, R45 ;  /* 0x00007610ff2d7816 */ /* 0x000fc6000000002d */
[----:B------:R0:W-:Y:S01]  /*5890*/  STL [R1+0x40], R41 ;  /* 0x0000402901007387 */ /* 0x0001e20000100800 */
[----:B-1----:R-:W-:-:S04]  /*58a0*/  PRMT R39, RZ, 0x7610, R39 ;  /* 0x00007610ff277816 */ /* 0x002fc80000000027 */
[----:B------:R-:W-:Y:S02]  /*58b0*/  @!P5 PRMT R39, R27, 0x7632, R39 ;  /* 0x000076321b27d816 */ /* 0x000fe40000000027 */
[----:B------:R-:W-:Y:S02]  /*58c0*/  LOP3.LUT P5, RZ, R43, 0x8000000, RZ, 0xc0, !PT ;  /* 0x080000002bff7812 */ /* 0x000fe400078ac0ff */
[----:B0-----:R-:W-:Y:S01]  /*58d0*/  PRMT R41, RZ, 0x7610, R41 ;  /* 0x00007610ff297816 */ /* 0x001fe20000000029 */
[----:B------:R-:W-:Y:S01]  /*58e0*/  STL [R1+0xc0], R42 ;  /* 0x0000c02a01007387 */ /* 0x000fe20000100800 */
[C---:B------:R-:W-:Y:S02]  /*58f0*/  @!P6 PRMT R45, R29.reuse, 0x7610, R45 ;  /* 0x000076101d2de816 */ /* 0x040fe4000000002d */
[----:B------:R-:W-:Y:S01]  /*5900*/  @!P6 PRMT R41, R29, 0x7632, R41 ;  /* 0x000076321d29e816 */ /* 0x000fe20000000029 */
[----:B---3--:R0:W-:Y:S02]  /*5910*/  STL [R1+0xbc], R40 ;  /* 0x0000bc2801007387 */ /* 0x0081e40000100800 */
[----:B0-----:R-:W-:-:S06]  /*5920*/  HFMA2 R40, -RZ, RZ, 0, 0 ;  /* 0x00000000ff287431 */ /* 0x001fcc00000001ff */
[----:B--2---:R-:W2:Y:S04]  /*5930*/  @!P5 LDG.E R40, desc[UR10][R8.64] ;  /* 0x0000000a0828d981 */ /* 0x004ea8000c1e1900 */
[----:B------:R-:W3:Y:S04]  /*5940*/  LDL.LU.64 R8, [R1+0x3d8] ;  /* 0x0003d80001087983 */ /* 0x000ee80000300a00 */
[----:B------:R0:W-:Y:S02]  /*5950*/  STL.S16 [R1+0x31c], R39 ;  /* 0x00031c2701007387 */ /* 0x0001e40000100600 */
[----:B0-----:R-:W-:-:S06]  /*5960*/  MOV R39, RZ ;  /* 0x000000ff00277202 */ /* 0x001fcc0000000f00 */
[----:B------:R-:W2:Y:S04]  /*5970*/  @!P4 LDG.E R39, desc[UR10][R6.64] ;  /* 0x0000000a0627c981 */ /* 0x000ea8000c1e1900 */
[----:B------:R-:W2:Y:S01]  /*5980*/  LDL.LU.64 R6, [R1+0x3e0] ;  /* 0x0003e00001067983 */ /* 0x000ea20000300a00 */
[----:B----4-:R-:W-:-:S04]  /*5990*/  PRMT R0, RZ, 0x7610, R0 ;  /* 0x00007610ff007816 */ /* 0x010fc80000000000 */
[----:B------:R-:W-:Y:S02]  /*59a0*/  @!P6 PRMT R0, R28, 0x7632, R0 ;  /* 0x000076321c00e816 */ /* 0x000fe40000000000 */
[----:B------:R-:W-:Y:S02]  /*59b0*/  LOP3.LUT P6, RZ, R43, 0x4000000, RZ, 0xc0, !PT ;  /* 0x040000002bff7812 */ /* 0x000fe400078cc0ff */
[----:B------:R-:W4:Y:S04]  /*59c0*/  LDL.LU.64 R42, [R1+0x1a0] ;  /* 0x0001a000012a7983 */ /* 0x000f280000300a00 */
[----:B------:R0:W-:Y:S04]  /*59d0*/  STL.S16 [R1+0x328], R0 ;  /* 0x0003280001007387 */ /* 0x0001e80000100600 */
[----:B0-----:R-:W2:Y:S04]  /*59e0*/  LDL.LU R0, [R1+0x3d0] ;  /* 0x0003d00001007983 */ /* 0x001ea80000300800 */
[----:B------:R0:W-:Y:S02]  /*59f0*/  STL.S16 [R1+0x1b4], R45 ;  /* 0x0001b42d01007387 */ /* 0x0001e40000100600 */
[----:B0-----:R-:W0:Y:S02]  /*5a00*/  S2R R45, SR_TID.X ;  /* 0x00000000002d7919 */ /* 0x001e240000002100 */
[----:B------:R0:W-:Y:S04]  /*5a10*/  STL [R1+0x44], R2 ;  /* 0x0000440201007387 */ /* 0x0001e80000100800 */
[----:B------:R1:W-:Y:S01]  /*5a20*/  STL.S16 [R1+0x348], R41 ;  /* 0x0003482901007387 */ /* 0x0003e20000100600 */
[----:B0-----:R-:W-:-:S05]  /*5a30*/  LOP3.LUT R2, R45, 0xffff, RZ, 0xc0, !PT ;  /* 0x0000ffff2d027812 */ /* 0x001fca00078ec0ff */
[----:B------:R-:W-:-:S05]  /*5a40*/  IMAD R2, R2, 0x334, RZ ;  /* 0x0000033402027824 */ /* 0x000fca00078e02ff */
[----:B------:R-:W-:-:S04]  /*5a50*/  SHF.R.U32.HI R2, RZ, 0x10, R2 ;  /* 0x00000010ff027819 */ /* 0x000fc80000011602 */
[----:B------:R-:W-:-:S05]  /*5a60*/  PRMT R2, R2, 0x9910, RZ ;  /* 0x0000991002027816 */ /* 0x000fca00000000ff */
[----:B------:R-:W-:Y:S01]  /*5a70*/  IMAD R2, R2, 0x50, RZ ;  /* 0x0000005002027824 */ /* 0x000fe200078e02ff */
[----:B-1----:R-:W-:Y:S01]  /*5a80*/  MOV R41, RZ ;  /* 0x000000ff00297202 */ /* 0x002fe20000000f00 */
[----:B------:R-:W-:Y:S03]  /*5a90*/  STL [R1+0x4c], R10 ;  /* 0x00004c0a01007387 */ /* 0x000fe60000100800 */
[----:B------:R-:W-:Y:S01]  /*5aa0*/  IADD3 R2, PT, PT, RZ, -R2, RZ ;  /* 0x80000002ff027210 */ /* 0x000fe20007ffe0ff */
[----:B------:R0:W-:Y:S03]  /*5ab0*/  STL [R1+0xcc], R11 ;  /* 0x0000cc0b01007387 */ /* 0x0001e60000100800 */
[----:B------:R-:W-:Y:S01]  /*5ac0*/  PRMT R2, R2, 0x7710, RZ ;  /* 0x0000771002027816 */ /* 0x000fe200000000ff */
[----:B------:R1:W-:Y:S01]  /*5ad0*/  STL [R1+0xc4], R3 ;  /* 0x0000c40301007387 */ /* 0x0003e20000100800 */
[----:B0-----:R-:W0:Y:S02]  /*5ae0*/  LDC.64 R10, c[0x0][0x3a8] ;  /* 0x0000ea00ff0a7b82 */ /* 0x001e240000000a00 */
[----:B------:R-:W-:-:S02]  /*5af0*/  IADD3 R2, PT, PT, R2, R45, RZ ;  /* 0x0000002d02027210 */ /* 0x000fc40007ffe0ff */
[----:B-1----:R-:W-:Y:S02]  /*5b00*/  PRMT R3, RZ, 0x7610, R3 ;  /* 0x00007610ff037816 */ /* 0x002fe40000000003 */
[----:B------:R-:W-:Y:S02]  /*5b10*/  SHF.L.U32 R2, R2, 0x1, RZ ;  /* 0x0000000102027819 */ /* 0x000fe400000006ff */
[----:B------:R-:W-:Y:S01]  /*5b20*/  @!P0 PRMT R3, R31, 0x7632, R3 ;  /* 0x000076321f038816 */ /* 0x000fe20000000003 */
[----:B------:R-:W-:Y:S01]  /*5b30*/  UIMAD.WIDE UR6, UR8, 0x8, UR6 ;  /* 0x00000008080678a5 */ /* 0x000fe2000f8e0206 */
[----:B------:R-:W-:Y:S04]  /*5b40*/  STL [R1+0x50], R44 ;  /* 0x0000502c01007387 */ /* 0x000fe80000100800 */
[----:B----4-:R1:W4:Y:S02]  /*5b50*/  @!P5 LDG.E R41, desc[UR10][R42.64] ;  /* 0x0000000a2a29d981 */ /* 0x010324000c1e1900 */
[----:B-1----:R-:W-:-:S06]  /*5b60*/  CS2R R42, SRZ ;  /* 0x00000000002a7805 */ /* 0x002fcc000001ff00 */
[----:B---3--:R-:W3:Y:S01]  /*5b70*/  @!P6 LDG.E R42, desc[UR10][R8.64] ;  /* 0x0000000a082ae981 */ /* 0x008ee2000c1e1900 */
[----:B--2---:R-:W-:-:S03]  /*5b80*/  PRMT R0, RZ, 0x7610, R0 ;  /* 0x00007610ff007816 */ /* 0x004fc60000000000 */
[----:B------:R-:W2:Y:S04]  /*5b90*/  @!P6 LDG.E R43, desc[UR10][R6.64] ;  /* 0x0000000a062be981 */ /* 0x000ea8000c1e1900 */
[----:B------:R-:W4:Y:S04]  /*5ba0*/  LDL.LU.64 R8, [R1+0x3c8] ;  /* 0x0003c80001087983 */ /* 0x000f280000300a00 */
[----:B------:R1:W-:Y:S01]  /*5bb0*/  STL.S16 [R1+0x350], R3 ;  /* 0x0003500301007387 */ /* 0x0003e20000100600 */
[----:B------:R-:W-:-:S03]  /*5bc0*/  @!P0 PRMT R0, R30, 0x7610, R0 ;  /* 0x000076101e008816 */ /* 0x000fc60000000000 */
[----:B------:R-:W-:Y:S04]  /*5bd0*/  STL [R1+0x48], R4 ;  /* 0x0000480401007387 */ /* 0x000fe80000100800 */
[----:B------:R-:W-:Y:S01]  /*5be0*/  STL [R1+0xc8], R5 ;  /* 0x0000c80501007387 */ /* 0x000fe20000100800 */
[----:B-1----:R-:W-:Y:S02]  /*5bf0*/  LOP3.LUT R3, R2, 0xffff, RZ, 0xc0, !PT ;  /* 0x0000ffff02037812 */ /* 0x002fe400078ec0ff */
[----:B------:R-:W-:Y:S01]  /*5c00*/  MOV R2, UR13 ;  /* 0x0000000d00027c02 */ /* 0x000fe20008000f00 */
[----:B------:R-:W-:Y:S04]  /*5c10*/  STL [R1+0xe0], R21 ;  /* 0x0000e01501007387 */ /* 0x000fe80000100800 */
[----:B------:R-:W-:Y:S01]  /*5c20*/  IMAD R2, R2, 0xa0, R3 ;  /* 0x000000a002027824 */ /* 0x000fe200078e0203 */
[----:B------:R-:W-:Y:S03]  /*5c30*/  STL [R1+0x64], R22 ;  /* 0x0000641601007387 */ /* 0x000fe60000100800 */
[----:B0-----:R-:W-:Y:S01]  /*5c40*/  IMAD.WIDE R44, R2, 0x4, R10 ;  /* 0x00000004022c7825 */ /* 0x001fe200078e020a */
[----:B------:R-:W-:Y:S01]  /*5c50*/  MOV R10, UR6 ;  /* 0x00000006000a7c02 */ /* 0x000fe20008000f00 */
[----:B------:R-:W-:Y:S01]  /*5c60*/  STL [R1+0xd0], R13 ;  /* 0x0000d00d01007387 */ /* 0x000fe20000100800 */
[----:B------:R-:W-:-:S03]  /*5c70*/  MOV R11, UR7 ;  /* 0x00000007000b7c02 */ /* 0x000fc60008000f00 */
[----:B------:R-:W-:Y:S04]  /*5c80*/  STL [R1+0x54], R14 ;  /* 0x0000540e01007387 */ /* 0x000fe80000100800 */
[----:B------:R-:W3:Y:S04]  /*5c90*/  LDG.E.64 R10, desc[UR10][R10.64] ;  /* 0x0000000a0a0a7981 */ /* 0x000ee8000c1e1b00 */
[----:B------:R0:W-:Y:S04]  /*5ca0*/  STL.S16 [R1+0x17c], R0 ;  /* 0x00017c0001007387 */ /* 0x0001e80000100600 */
[----:B------:R-:W-:Y:S04]  /*5cb0*/  STL [R1+0xd4], R15 ;  /* 0x0000d40f01007387 */ /* 0x000fe80000100800 */
[----:B------:R-:W-:Y:S04]  /*5cc0*/  STL [R1+0x58], R16 ;  /* 0x0000581001007387 */ /* 0x000fe80000100800 */
[----:B0-----:R-:W2:Y:S01]  /*5cd0*/  LDL.LU R0, [R1+0x3b8] ;  /* 0x0003b80001007983 */ /* 0x001ea20000300800 */
[----:B------:R-:W-:-:S02]  /*5ce0*/  PRMT R5, RZ, 0x7610, R5 ;  /* 0x00007610ff057816 */ /* 0x000fc40000000005 */
[----:B------:R-:W-:Y:S01]  /*5cf0*/  PRMT R4, RZ, 0x7610, R4 ;  /* 0x00007610ff047816 */ /* 0x000fe20000000004 */
[----:B------:R-:W-:Y:S01]  /*5d00*/  STL [R1+0xd8], R17 ;  /* 0x0000d81101007387 */ /* 0x000fe20000100800 */
[----:B------:R-:W-:Y:S02]  /*5d10*/  @!P0 PRMT R5, R30, 0x7632, R5 ;  /* 0x000076321e058816 */ /* 0x000fe40000000005 */
[----:B------:R-:W-:Y:S01]  /*5d20*/  @!P0 PRMT R4, R31, 0x7610, R4 ;  /* 0x000076101f048816 */ /* 0x000fe20000000004 */
[----:B------:R-:W-:Y:S01]  /*5d30*/  STL [R1+0x5c], R18 ;  /* 0x00005c1201007387 */ /* 0x000fe20000100800 */
[----:B------:R-:W-:-:S03]  /*5d40*/  ISETP.NE.AND P0, PT, RZ, UR9, PT ;  /* 0x00000009ff007c0c */ /* 0x000fc6000bf05270 */
[----:B------:R-:W-:Y:S04]  /*5d50*/  STL.S16 [R1+0x33c], R5 ;  /* 0x00033c0501007387 */ /* 0x000fe80000100600 */
[----:B------:R0:W-:Y:S04]  /*5d60*/  STL.S16 [R1+0x338], R4 ;  /* 0x0003380401007387 */ /* 0x0001e80000100600 */
[----:B------:R-:W-:Y:S04]  /*5d70*/  STL [R1+0xdc], R19 ;  /* 0x0000dc1301007387 */ /* 0x000fe80000100800 */
[----:B------:R-:W-:Y:S01]  /*5d80*/  STL [R1+0x60], R20 ;  /* 0x0000601401007387 */ /* 0x000fe20000100800 */
[----:B0-----:R-:W0:Y:S03]  /*5d90*/  @P0 LDC.64 R4, c[0x0][0x3b0] ;  /* 0x0000ec00ff040b82 */ /* 0x001e260000000a00 */
[----:B------:R1:W-:Y:S04]  /*5da0*/  STL [R1+0x3a8], R3 ;  /* 0x0003a80301007387 */ /* 0x0003e80000100800 */
[----:B------:R-:W-:Y:S04]  /*5db0*/  STL [R1+0xe4], R23 ;  /* 0x0000e41701007387 */ /* 0x000fe80000100800 */
[----:B------:R-:W-:Y:S04]  /*5dc0*/  STL [R1+0x68], R24 ;  /* 0x0000681801007387 */ /* 0x000fe80000100800 */
[----:B------:R-:W-:Y:S04]  /*5dd0*/  STL [R1+0xe8], R25 ;  /* 0x0000e81901007387 */ /* 0x000fe80000100800 */
[----:B------:R1:W-:Y:S04]  /*5de0*/  STL [R1+0x70], R28 ;  /* 0x0000701c01007387 */ /* 0x0003e80000100800 */
[----:B------:R1:W-:Y:S01]  /*5df0*/  STL [R1+0x74], R30 ;  /* 0x0000741e01007387 */ /* 0x0003e20000100800 */
[----:B0-----:R-:W-:Y:S01]  /*5e00*/  @P0 IMAD.WIDE R4, R2, 0x4, R4 ;  /* 0x0000000402040825 */ /* 0x001fe200078e0204 */
[----:B-1----:R-:W-:-:S02]  /*5e10*/  CS2R R2, SRZ ;  /* 0x0000000000027805 */ /* 0x002fc4000001ff00 */
[----:B------:R-:W-:Y:S04]  /*5e20*/  STL [R1+0x78], R32 ;  /* 0x0000782001007387 */ /* 0x000fe80000100800 */
[----:B------:R-:W-:Y:S04]  /*5e30*/  STL [R1+0xf8], R33 ;  /* 0x0000f82101007387 */ /* 0x000fe80000100800 */
[----:B------:R-:W5:Y:S01]  /*5e40*/  @P0 LDG.E.64 R2, desc[UR10][R4.64] ;  /* 0x0000000a04020981 */ /* 0x000f62000c1e1b00 */
[----:B------:R-:W-:Y:S02]  /*5e50*/  PRMT R22, RZ, 0x7610, R22 ;  /* 0x00007610ff167816 */ /* 0x000fe40000000016 */
[----:B------:R-:W-:Y:S01]  /*5e60*/  PRMT R21, RZ, 0x7610, R21 ;  /* 0x00007610ff157816 */ /* 0x000fe20000000015 */
[----:B------:R0:W-:Y:S01]  /*5e70*/  STL [R1+0x80], R36 ;  /* 0x0000802401007387 */ /* 0x0001e20000100800 */
[----:B------:R-:W-:-:S03]  /*5e80*/  @!P3 PRMT R22, R36, 0x7610, R22 ;  /* 0x000076102416b816 */ /* 0x000fc60000000016 */
[----:B------:R1:W-:Y:S04]  /*5e90*/  STL [R1+0x6c], R26 ;  /* 0x00006c1a01007387 */ /* 0x0003e80000100800 */
[----:B------:R0:W5:Y:S01]  /*5ea0*/  LDG.E.64 R4, desc[UR10][R44.64] ;  /* 0x0000000a2c047981 */ /* 0x000162000c1e1b00 */
[----:B------:R-:W-:Y:S02]  /*5eb0*/  @!P3 PRMT R21, R36, 0x7632, R21 ;  /* 0x000076322415b816 */ /* 0x000fe40000000015 */
[----:B------:R-:W-:Y:S01]  /*5ec0*/  PRMT R28, RZ, 0x7610, R28 ;  /* 0x00007610ff1c7816 */ /* 0x000fe2000000001c */
[----:B------:R-:W-:Y:S01]  /*5ed0*/  STL [R1+0xec], R27 ;  /* 0x0000ec1b01007387 */ /* 0x000fe20000100800 */
[----:B------:R-:W-:Y:S02]  /*5ee0*/  PRMT R30, RZ, 0x7610, R30 ;  /* 0x00007610ff1e7816 */ /* 0x000fe4000000001e */
[----:B------:R-:W-:Y:S01]  /*5ef0*/  PRMT R20, RZ, 0x7610, R20 ;  /* 0x00007610ff147816 */ /* 0x000fe20000000014 */
[----:B------:R-:W-:Y:S01]  /*5f00*/  STL [R1+0xf0], R29 ;  /* 0x0000f01d01007387 */ /* 0x000fe20000100800 */
[----:B0-----:R-:W-:-:S02]  /*5f10*/  PRMT R45, RZ, 0x7610, R45 ;  /* 0x00007610ff2d7816 */ /* 0x001fc4000000002d */
[----:B------:R-:W-:Y:S01]  /*5f20*/  PRMT R44, RZ, 0x7610, R44 ;  /* 0x00007610ff2c7816 */ /* 0x000fe2000000002c */
[----:B------:R-:W-:Y:S01]  /*5f30*/  STL [R1+0xf4], R31 ;  /* 0x0000f41f01007387 */ /* 0x000fe20000100800 */
[----:B------:R-:W-:Y:S02]  /*5f40*/  @!P1 PRMT R45, R32, 0x7610, R45 ;  /* 0x00007610202d9816 */ /* 0x000fe4000000002d */
[----:B------:R-:W-:Y:S01]  /*5f50*/  @!P1 PRMT R44, R33, 0x7632, R44 ;  /* 0x00007632212c9816 */ /* 0x000fe2000000002c */
[----:B------:R-:W-:Y:S01]  /*5f60*/  STL [R1+0x7c], R34 ;  /* 0x00007c2201007387 */ /* 0x000fe20000100800 */
[----:B------:R-:W-:Y:S02]  /*5f70*/  PRMT R36, RZ, 0x7610, R36 ;  /* 0x00007610ff247816 */ /* 0x000fe40000000024 */
[----:B------:R-:W-:Y:S01]  /*5f80*/  PRMT R23, RZ, 0x7610, R23 ;  /* 0x00007610ff177816 */ /* 0x000fe20000000017 */
[----:B------:R-:W-:Y:S01]  /*5f90*/  STL [R1+0xfc], R35 ;  /* 0x0000fc2301007387 */ /* 0x000fe20000100800 */
[----:B------:R-:W-:-:S02]  /*5fa0*/  PRMT R19, RZ, 0x7610, R19 ;  /* 0x00007610ff137816 */ /* 0x000fc40000000013 */
[----:B------:R-:W-:Y:S01]  /*5fb0*/  PRMT R18, RZ, 0x7610, R18 ;  /* 0x00007610ff127816 */ /* 0x000fe20000000012 */
[----:B------:R-:W-:Y:S01]  /*5fc0*/  STL [R1+0x100], R37 ;  /* 0x0001002501007387 */ /* 0x000fe20000100800 */
[----:B------:R-:W-:Y:S02]  /*5fd0*/  PRMT R17, RZ, 0x7610, R17 ;  /* 0x00007610ff117816 */ /* 0x000fe40000000011 */
[----:B------:R-:W-:Y:S01]  /*5fe0*/  PRMT R16, RZ, 0x7610, R16 ;  /* 0x00007610ff107816 */ /* 0x000fe20000000010 */
        /* <DEDUP_REMOVED lines=8> */
[----:B------:R-:W-:Y:S01]  /*6070*/  @!P2 PRMT R28, R34, 0x7610, R28 ;  /* 0x00007610221ca816 */ /* 0x000fe2000000001c */
[----:B------:R0:W-:Y:S01]  /*6080*/  STL.S16 [R1+0x34c], R44 ;  /* 0x00034c2c01007387 */ /* 0x0001e20000100600 */
[----:B------:R-:W-:Y:S02]  /*6090*/  @!P2 PRMT R30, R35, 0x7610, R30 ;  /* 0x00007610231ea816 */ /* 0x000fe4000000001e */
[C---:B------:R-:W-:Y:S01]  /*60a0*/  @!P3 PRMT R36, R37.reuse, 0x7610, R36 ;  /* 0x000076102524b816 */ /* 0x040fe20000000024 */
[----:B------:R0:W5:Y:S01]  /*60b0*/  LDL.LU.64 R6, [R1+0x3c0] ;  /* 0x0003c00001067983 */ /* 0x0001620000300a00 */
[----:B------:R-:W-:-:S02]  /*60c0*/  @!P3 PRMT R20, R37, 0x7632, R20 ;  /* 0x000076322514b816 */ /* 0x000fc40000000014 */
[C---:B------:R-:W-:Y:S01]  /*60d0*/  @!P4 PRMT R23, R38.reuse, 0x7610, R23 ;  /* 0x000076102617c816 */ /* 0x040fe20000000017 */
[----:B-1----:R1:W5:Y:S01]  /*60e0*/  LDL R26, [R1+0x250] ;  /* 0x00025000011a7983 */ /* 0x0023620000100800 */
[----:B------:R-:W-:Y:S02]  /*60f0*/  @!P4 PRMT R19, R38, 0x7632, R19 ;  /* 0x000076322613c816 */ /* 0x000fe40000000013 */
[C---:B------:R-:W-:Y:S01]  /*6100*/  @!P4 PRMT R18, R39.reuse, 0x7610, R18 ;  /* 0x000076102712c816 */ /* 0x040fe20000000012 */
[----:B0-----:R1:W5:Y:S01]  /*6110*/  LDL R44, [R1+0x1d4] ;  /* 0x0001d400012c7983 */ /* 0x0013620000100800 */
[----:B------:R-:W-:Y:S02]  /*6120*/  @!P4 PRMT R17, R39, 0x7632, R17 ;  /* 0x000076322711c816 */ /* 0x000fe40000000011 */
[C---:B------:R-:W-:Y:S01]  /*6130*/  @!P5 PRMT R16, R40.reuse, 0x7610, R16 ;  /* 0x000076102810d816 */ /* 0x040fe20000000010 */
[----:B------:R1:W5:Y:S01]  /*6140*/  LDL R27, [R1+0x12c] ;  /* 0x00012c00011b7983 */ /* 0x0003620000100800 */
[----:B------:R-:W-:-:S03]  /*6150*/  @!P5 PRMT R24, R40, 0x7632, R24 ;  /* 0x000076322818d816 */ /* 0x000fc60000000018 */
[----:B------:R1:W5:Y:S04]  /*6160*/  LDL R29, [R1+0x34c] ;  /* 0x00034c00011d7983 */ /* 0x0003680000100800 */
[----:B------:R1:W5:Y:S04]  /*6170*/  LDL R31, [R1+0x348] ;  /* 0x00034800011f7983 */ /* 0x0003680000100800 */
[----:B------:R1:W5:Y:S04]  /*6180*/  LDL R37, [R1+0x2fc] ;  /* 0x0002fc0001257983 */ /* 0x0003680000100800 */
[----:B------:R1:W5:Y:S01]  /*6190*/  LDL R40, [R1+0x338] ;  /* 0x0003380001287983 */ /* 0x0003620000100800 */
[----:B---3--:R-:W-:-:S13]  /*61a0*/  R2UR UR28, R10 ;  /* 0x000000000a1c72ca */ /* 0x008fda00000e0000 */
[----:B------:R-:W-:-:S05]  /*61b0*/  MOV R10, UR28 ;  /* 0x0000001c000a7c02 */ /* 0x000fca0008000f00 */
[----:B------:R-:W-:-:S05]  /*61c0*/  FFMA.FTZ R10, -R10, UR28, R11 ;  /* 0x0000001c0a0a7c23 */ /* 0x000fca000801010b */
[----:B------:R-:W-:-:S13]  /*61d0*/  FSETP.GTU.FTZ.AND P0, PT, R10, RZ, PT ;  /* 0x000000ff0a00720b */ /* 0x000fda0003f1c000 */
[----:B------:R-:W-:-:S05]  /*61e0*/  VOTEU.ANY UP0, P0 ;  /* 0x0000000000ff7886 */ /* 0x000fca0000000100 */
[----:B------:R-:W0:Y:S01]  /*61f0*/  @UP0 LDCU UR5, c[0x0][0x3c0] ;  /* 0x00007800ff0507ac */ /* 0x000e220008000800 */
[----:B------:R-:W-:-:S13]  /*6200*/  PLOP3.LUT P0, PT, PT, PT, UP0, 0x80, 0x8 ;  /* 0x000000000008781c */ /* 0x000fda0003f0f008 */
[----:B0-----:R-:W-:-:S06]  /*6210*/  @P0 FADD.FTZ R10, R10, UR5 ;  /* 0x000000050a0a0e21 */ /* 0x001fcc0008010000 */
[----:B------:R-:W0:Y:S01]  /*6220*/  @P0 MUFU.RSQ R10, R10 ;  /* 0x0000000a000a0308 */ /* 0x000e220000001400 */
[----:B----4-:R-:W-:Y:S02]  /*6230*/  PRMT R9, RZ, 0x7610, R9 ;  /* 0x00007610ff097816 */ /* 0x010fe40000000009 */
[----:B--2---:R-:W-:Y:S02]  /*6240*/  PRMT R0, RZ, 0x7610, R0 ;  /* 0x00007610ff007816 */ /* 0x004fe40000000000 */
[----:B------:R-:W-:Y:S02]  /*6250*/  @!P1 PRMT R9, R32, 0x7632, R9 ;  /* 0x0000763220099816 */ /* 0x000fe40000000009 */
[----:B------:R-:W-:Y:S02]  /*6260*/  @!P1 PRMT R0, R33, 0x7610, R0 ;  /* 0x0000761021009816 */ /* 0x000fe40000000000 */
[----:B------:R-:W-:Y:S02]  /*6270*/  PRMT R32, RZ, 0x7610, R32 ;  /* 0x00007610ff207816 */ /* 0x000fe40000000020 */
[----:B------:R-:W-:-:S02]  /*6280*/  PRMT R33, RZ, 0x7610, R33 ;  /* 0x00007610ff217816 */ /* 0x000fc40000000021 */
[----:B------:R-:W-:Y:S02]  /*6290*/  PRMT R11, RZ, 0x7610, R11 ;  /* 0x00007610ff0b7816 */ /* 0x000fe4000000000b */
[----:B0-----:R-:W-:Y:S02]  /*62a0*/  @P0 R2UR UR5, R10 ;  /* 0x000000000a0502ca */ /* 0x001fe400000e0000 */
[----:B------:R-:W-:Y:S01]  /*62b0*/  PRMT R10, RZ, 0x7610, R10 ;  /* 0x00007610ff0a7816 */ /* 0x000fe2000000000a */
[----:B------:R0:W-:Y:S01]  /*62c0*/  STL.S16 [R1+0x330], R9 ;  /* 0x0003300901007387 */ /* 0x0001e20000100600 */
[----:B------:R-:W-:Y:S02]  /*62d0*/  @!P2 PRMT R32, R34, 0x7632, R32 ;  /* 0x000076322220a816 */ /* 0x000fe40000000020 */
[----:B------:R-:W-:Y:S01]  /*62e0*/  @!P2 PRMT R33, R35, 0x7632, R33 ;  /* 0x000076322321a816 */ /* 0x000fe20000000021 */
[----:B------:R2:W-:Y:S01]  /*62f0*/  STL.S16 [R1+0x1a0], R0 ;  /* 0x0001a00001007387 */ /* 0x0005e20000100600 */
[----:B------:R-:W-:-:S02]  /*6300*/  @!P5 PRMT R15, R41, 0x7610, R15 ;  /* 0x00007610290fd816 */ /* 0x000fc4000000000f */
[----:B------:R-:W-:Y:S01]  /*6310*/  @!P5 PRMT R14, R41, 0x7632, R14 ;  /* 0x00007632290ed816 */ /* 0x000fe2000000000e */
[----:B------:R3:W-:Y:S01]  /*6320*/  STL [R1+0x108], R41 ;  /* 0x0001082901007387 */ /* 0x0007e20000100800 */
[C---:B------:R-:W-:Y:S02]  /*6330*/  @!P6 PRMT R13, R42.reuse, 0x7610, R13 ;  /* 0x000076102a0de816 */ /* 0x040fe4000000000d */
[----:B------:R-:W-:Y:S01]  /*6340*/  @!P6 PRMT R11, R42, 0x7632, R11 ;  /* 0x000076322a0be816 */ /* 0x000fe2000000000b */
[----:B------:R4:W-:Y:S01]  /*6350*/  STL [R1+0x8c], R42 ;  /* 0x00008c2a01007387 */ /* 0x0009e20000100800 */
[C---:B------:R-:W-:Y:S02]  /*6360*/  @!P6 PRMT R10, R43.reuse, 0x7610, R10 ;  /* 0x000076102b0ae816 */ /* 0x040fe4000000000a */
[----:B------:R-:W-:Y:S01]  /*6370*/  @!P6 PRMT R25, R43, 0x7632, R25 ;  /* 0x000076322b19e816 */ /* 0x000fe20000000019 */
[----:B------:R1:W-:Y:S04]  /*6380*/  STL [R1+0x10c], R43 ;  /* 0x00010c2b01007387 */ /* 0x0003e80000100800 */
[----:B0-----:R0:W5:Y:S04]  /*6390*/  LDL.LU R9, [R1+0x3b4] ;  /* 0x0003b40001097983 */ /* 0x0011680000300800 */
[----:B--2---:R0:W5:Y:S04]  /*63a0*/  LDL.LU R0, [R1+0x3b0] ;  /* 0x0003b00001007983 */ /* 0x0041680000300800 */
[----:B------:R0:W5:Y:S04]  /*63b0*/  LDL R34, [R1+0x350] ;  /* 0x0003500001227983 */ /* 0x0001680000100800 */
[----:B------:R0:W5:Y:S04]  /*63c0*/  LDL R35, [R1+0x31c] ;  /* 0x00031c0001237983 */ /* 0x0001680000100800 */
[----:B------:R0:W5:Y:S04]  /*63d0*/  LDL R38, [R1+0x330] ;  /* 0x0003300001267983 */ /* 0x0001680000100800 */
[----:B------:R0:W5:Y:S04]  /*63e0*/  LDL R39, [R1+0x1a0] ;  /* 0x0001a00001277983 */ /* 0x0001680000100800 */
[----:B---3--:R0:W5:Y:S04]  /*63f0*/  LDL R41, [R1+0x1b4] ;  /* 0x0001b40001297983 */ /* 0x0081680000100800 */
[----:B----4-:R0:W5:Y:S04]  /*6400*/  LDL R42, [R1+0x1bc] ;  /* 0x0001bc00012a7983 */ /* 0x0101680000100800 */
[----:B-1----:R0:W5:Y:S04]  /*6410*/  LDL R43, [R1+0x224] ;  /* 0x00022400012b7983 */ /* 0x0021680000100800 */
[----:B------:R0:W-:Y:S04]  /*6420*/  STL.S16 [R1+0x354], R22 ;  /* 0x0003541601007387 */ /* 0x0001e80000100600 */
        /* <DEDUP_REMOVED lines=13> */
[----:B------:R0:W-:Y:S01]  /*6500*/  STL.S16 [R1+0x38c], R25 ;  /* 0x00038c1901007387 */ /* 0x0001e20000100600 */
[----:B------:R-:W-:Y:S01]  /*6510*/  UISETP.NE.AND UP1, UPT, UR9, URZ, UPT ;  /* 0x000000ff0900728c */ /* 0x000fe2000bf25270 */
[----:B------:R-:W-:Y:S01]  /*6520*/  UMOV UR16, 0x3f800000 ;  /* 0x3f80000000107882 */ /* 0x000fe20000000000 */
[----:B------:R-:W-:-:S07]  /*6530*/  @UP0 UMOV UR16, UR5 ;  /* 0x0000000500100c82 */ /* 0x000fce0008000000 */
[----:B0-----:R-:W-:Y:S05]  /*6540*/  BRA.U UP1, `(.L_x_132) ;  /* 0x0000002901a47547 */ /* 0x001fea000b800000 */
[----:B------:R-:W2:Y:S04]  /*6550*/  LDL.LU R17, [R1+0x180] ;  /* 0x0001800001117983 */ /* 0x000ea80000300800 */
[----:B------:R-:W3:Y:S04]  /*6560*/  LDL.LU R14, [R1+0x188] ;  /* 0x00018800010e7983 */ /* 0x000ee80000300800 */
[----:B------:R-:W4:Y:S04]  /*6570*/  LDL.LU R15, [R1+0x184] ;  /* 0x00018400010f7983 */ /* 0x000f280000300800 */
[----:B------:R-:W4:Y:S04]  /*6580*/  LDL.LU R13, [R1+0x18c] ;  /* 0x00018c00010d7983 */ /* 0x000f280000300800 */
[----:B------:R-:W4:Y:S04]  /*6590*/  LDL.LU R16, [R1+0x128] ;  /* 0x0001280001107983 */ /* 0x000f280000300800 */
[----:B------:R-:W4:Y:S04]  /*65a0*/  LDL.LU R21, [R1+0x19c] ;  /* 0x00019c0001157983 */ /* 0x000f280000300800 */
[----:B------:R-:W4:Y:S04]  /*65b0*/  LDL.LU R19, [R1+0x1c0] ;  /* 0x0001c00001137983 */ /* 0x000f280000300800 */
[----:B------:R-:W4:Y:S04]  /*65c0*/  LDL.LU R20, [R1+0x214] ;  /* 0x0002140001147983 */ /* 0x000f280000300800 */
[----:B------:R-:W4:Y:S01]  /*65d0*/  LDL.LU R22, [R1+0x22c] ;  /* 0x00022c0001167983 */ /* 0x000f220000300800 */
[----:B--2---:R-:W-:-:S02]  /*65e0*/  SHF.L.U32 R11, R17, 0x10, RZ ;  /* 0x00000010110b7819 */ /* 0x004fc400000006ff */
[----:B---3--:R-:W-:-:S03]  /*65f0*/  SHF.L.U32 R10, R14, 0x10, RZ ;  /* 0x000000100e0a7819 */ /* 0x008fc600000006ff */
[----:B------:R-:W-:Y:S01]  /*6600*/  FADD.FTZ R11, R11, -UR28 ;  /* 0x8000001c0b0b7e21 */ /* 0x000fe20008010000 */
[----:B----4-:R-:W-:-:S03]  /*6610*/  SHF.L.U32 R15, R15, 0x10, RZ ;  /* 0x000000100f0f7819 */ /* 0x010fc600000006ff */
[----:B------:R-:W-:Y:S01]  /*6620*/  FMUL.FTZ R11, R11, UR16 ;  /* 0x000000100b0b7c20 */ /* 0x000fe20008410000 */
[----:B-----5:R-:W-:Y:S01]  /*6630*/  FMUL.FTZ R14, R4, R10 ;  /* 0x0000000a040e7220 */ /* 0x020fe20000410000 */
[----:B------:R-:W-:Y:S01]  /*6640*/  SHF.L.U32 R13, R13, 0x10, RZ ;  /* 0x000000100d0d7819 */ /* 0x000fe200000006ff */
[----:B------:R-:W-:Y:S02]  /*6650*/  FADD.FTZ R15, R15, -UR28 ;  /* 0x8000001c0f0f7e21 */ /* 0x000fe40008010000 */
[----:B------:R-:W-:Y:S01]  /*6660*/  FFMA.FTZ R18, R11, R14, RZ ;  /* 0x0000000e0b127223 */ /* 0x000fe200000100ff */
[----:B------:R-:W-:Y:S01]  /*6670*/  SHF.L.U32 R17, R16, 0x10, RZ ;  /* 0x0000001010117819 */ /* 0x000fe200000006ff */
[----:B------:R-:W-:Y:S01]  /*6680*/  FADD.FTZ R16, RZ, R14 ;  /* 0x0000000eff107221 */ /* 0x000fe20000010000 */
[----:B------:R-:W-:Y:S01]  /*6690*/  FMUL.FTZ R15, R15, UR16 ;  /* 0x000000100f0f7c20 */ /* 0x000fe20008410000 */
[----:B------:R-:W-:Y:S02]  /*66a0*/  FMUL.FTZ R14, R5, R13 ;  /* 0x0000000d050e7220 */ /* 0x000fe40000410000 */
[----:B------:R-:W-:Y:S01]  /*66b0*/  FADD.FTZ R17, R17, -UR28 ;  /* 0x8000001c11117e21 */ /* 0x000fe20008010000 */
[----:B------:R-:W-:Y:S01]  /*66c0*/  FFMA.FTZ R11, R10, R11, RZ ;  /* 0x0000000b0a0b7223 */ /* 0x000fe200000100ff */
[----:B------:R-:W-:Y:S01]  /*66d0*/  FFMA.FTZ R18, R15, R14, R18 ;  /* 0x0000000e0f127223 */ /* 0x000fe20000010012 */
[----:B------:R-:W-:Y:S01]  /*66e0*/  FADD.FTZ R16, R14, R16 ;  /* 0x000000100e107221 */ /* 0x000fe20000010000 */
[----:B------:R-:W-:Y:S01]  /*66f0*/  SHF.L.U32 R14, R21, 0x10, RZ ;  /* 0x00000010150e7819 */ /* 0x000fe200000006ff */
[----:B------:R-:W-:Y:S01]  /*6700*/  FADD.FTZ R10, RZ, R10 ;  /* 0x0000000aff0a7221 */ /* 0x000fe20000010000 */
[----:B------:R-:W-:Y:S01]  /*6710*/  FMUL.FTZ R17, R17, UR16 ;  /* 0x0000001011117c20 */ /* 0x000fe20008410000 */
[----:B------:R-:W-:Y:S01]  /*6720*/  SHF.L.U32 R19, R19, 0x10, RZ ;  /* 0x0000001013137819 */ /* 0x000fe200000006ff */
[----:B------:R-:W-:Y:S01]  /*6730*/  FFMA.FTZ R15, R13, R15, RZ ;  /* 0x0000000f0d0f7223 */ /* 0x000fe200000100ff */
[C---:B------:R-:W-:Y:S01]  /*6740*/  FADD.FTZ R10, R14.reuse, R10 ;  /* 0x0000000a0e0a7221 */ /* 0x040fe20000010000 */
[----:B------:R-:W-:Y:S01]  /*6750*/  FFMA.FTZ R11, R14, R17, R11 ;  /* 0x000000110e0b7223 */ /* 0x000fe2000001000b */
[----:B------:R-:W-:Y:S01]  /*6760*/  FMUL.FTZ R14, R4, R14 ;  /* 0x0000000e040e7220 */ /* 0x000fe20000410000 */
[----:B------:R-:W2:Y:S03]  /*6770*/  LDL.LU R21, [R1+0x124] ;  /* 0x0001240001157983 */ /* 0x000ea60000300800 */
[----:B------:R-:W-:-:S02]  /*6780*/  FFMA.FTZ R18, R17, R14, R18 ;  /* 0x0000000e11127223 */ /* 0x000fc40000010012 */
[----:B------:R-:W3:Y:S01]  /*6790*/  LDL.LU R17, [R1+0x1c4] ;  /* 0x0001c40001117983 */ /* 0x000ee20000300800 */
[----:B------:R-:W-:Y:S01]  /*67a0*/  FADD.FTZ R19, R19, -UR28 ;  /* 0x8000001c13137e21 */ /* 0x000fe20008010000 */
[----:B------:R-:W-:-:S03]  /*67b0*/  FADD.FTZ R13, RZ, R13 ;  /* 0x0000000dff0d7221 */ /* 0x000fc60000010000 */
[----:B------:R-:W-:Y:S01]  /*67c0*/  FMUL.FTZ R19, R19, UR16 ;  /* 0x0000001013137c20 */ /* 0x000fe20008410000 */
[----:B------:R-:W-:Y:S02]  /*67d0*/  FADD.FTZ R16, R16, R14 ;  /* 0x0000000e10107221 */ /* 0x000fe40000010000 */
[----:B------:R-:W4:Y:S01]  /*67e0*/  LDL.LU R14, [R1+0x198] ;  /* 0x00019800010e7983 */ /* 0x000f220000300800 */
[----:B---3--:R-:W-:-:S05]  /*67f0*/  SHF.L.U32 R17, R17, 0x10, RZ ;  /* 0x0000001011117819 */ /* 0x008fca00000006ff */
[C---:B------:R-:W-:Y:S01]  /*6800*/  FADD.FTZ R13, R17.reuse, R13 ;  /* 0x0000000d110d7221 */ /* 0x040fe20000010000 */
[----:B------:R-:W-:Y:S01]  /*6810*/  FFMA.FTZ R15, R17, R19, R15 ;  /* 0x00000013110f7223 */ /* 0x000fe2000001000f */
[----:B------:R-:W-:-:S04]  /*6820*/  FMUL.FTZ R17, R5, R17 ;  /* 0x0000001105117220 */ /* 0x000fc80000410000 */
[----:B------:R-:W-:Y:S02]  /*6830*/  FFMA.FTZ R18, R19, R17, R18 ;  /* 0x0000001113127223 */ /* 0x000fe40000010012 */
[----:B------:R-:W3:Y:S01]  /*6840*/  LDL.LU R19, [R1+0x210] ;  /* 0x0002100001137983 */ /* 0x000ee20000300800 */
[----:B----4-:R-:W-:Y:S01]  /*6850*/  SHF.L.U32 R14, R14, 0x10, RZ ;  /* 0x000000100e0e7819 */ /* 0x010fe200000006ff */
[----:B------:R-:W-:Y:S01]  /*6860*/  FADD.FTZ R16, R17, R16 ;  /* 0x0000001011107221 */ /* 0x000fe20000010000 */
[----:B------:R-:W-:-:S03]  /*6870*/  SHF.L.U32 R17, R20, 0x10, RZ ;  /* 0x0000001014117819 */ /* 0x000fc600000006ff */
[----:B------:R-:W-:-:S04]  /*6880*/  FADD.FTZ R20, R14, -UR28 ;  /* 0x8000001c0e147e21 */ /* 0x000fc80008010000 */
[----:B------:R-:W-:Y:S01]  /*6890*/  FMUL.FTZ R20, R20, UR16 ;  /* 0x0000001014147c20 */ /* 0x000fe20008410000 */
[----:B------:R-:W-:-:S03]  /*68a0*/  FADD.FTZ R10, R10, R17 ;  /* 0x000000110a0a7221 */ /* 0x000fc60000010000 */
[----:B------:R-:W-:Y:S01]  /*68b0*/  FFMA.FTZ R11, R17, R20, R11 ;  /* 0x00000014110b7223 */ /* 0x000fe2000001000b */
[----:B---3--:R-:W-:Y:S01]  /*68c0*/  SHF.L.U32 R14, R19, 0x10, RZ ;  /* 0x00000010130e7819 */ /* 0x008fe200000006ff */
[----:B------:R-:W-:Y:S01]  /*68d0*/  FMUL.FTZ R19, R4, R17 ;  /* 0x0000001104137220 */ /* 0x000fe20000410000 */
[----:B------:R-:W-:Y:S02]  /*68e0*/  SHF.L.U32 R17, R22, 0x10, RZ ;  /* 0x0000001016117819 */ /* 0x000fe400000006ff */
[----:B------:R-:W3:Y:S01]  /*68f0*/  LDL.LU R22, [R1+0x168] ;  /* 0x0001680001167983 */ /* 0x000ee20000300800 */
[----:B------:R-:W-:-:S04]  /*6900*/  FADD.FTZ R14, R14, -UR28 ;  /* 0x8000001c0e0e7e21 */ /* 0x000fc80008010000 */
[----:B------:R-:W-:Y:S01]  /*6910*/  FMUL.FTZ R14, R14, UR16 ;  /* 0x000000100e0e7c20 */ /* 0x000fe20008410000 */
[----:B------:R-:W-:Y:S01]  /*6920*/  FADD.FTZ R13, R13, R17 ;  /* 0x000000110d0d7221 */ /* 0x000fe20000010000 */
[----:B------:R-:W-:Y:S02]  /*6930*/  FFMA.FTZ R18, R20, R19, R18 ;  /* 0x0000001314127223 */ /* 0x000fe40000010012 */
[----:B------:R-:W-:Y:S01]  /*6940*/  FFMA.FTZ R15, R17, R14, R15 ;  /* 0x0000000e110f7223 */ /* 0x000fe2000001000f */
[----:B------:R-:W-:-:S04]  /*6950*/  FMUL.FTZ R17, R5, R17 ;  /* 0x0000001105117220 */ /* 0x000fc80000410000 */
[----:B------:R-:W-:Y:S02]  /*6960*/  FFMA.FTZ R18, R14, R17, R18 ;  /* 0x000000110e127223 */ /* 0x000fe40000010012 */
[----:B------:R-:W4:Y:S01]  /*6970*/  LDL.LU R14, [R1+0x174] ;  /* 0x00017400010e7983 */ /* 0x000f220000300800 */
[----:B--2---:R-:W-:Y:S01]  /*6980*/  SHF.L.U32 R20, R21, 0x10, RZ ;  /* 0x0000001015147819 */ /* 0x004fe200000006ff */
[----:B------:R-:W-:Y:S02]  /*6990*/  FADD.FTZ R16, R16, R19 ;  /* 0x0000001310107221 */ /* 0x000fe40000010000 */
[----:B------:R-:W2:Y:S02]  /*69a0*/  LDL.LU R19, [R1+0x170] ;  /* 0x0001700001137983 */ /* 0x000ea40000300800 */
[----:B------:R-:W-:Y:S02]  /*69b0*/  FADD.FTZ R20, R20, -UR28 ;  /* 0x8000001c14147e21 */ /* 0x000fe40008010000 */
[----:B------:R-:W3:Y:S02]  /*69c0*/  LDL.LU R21, [R1+0x154] ;  /* 0x0001540001157983 */ /* 0x000ee40000300800 */
[----:B------:R-:W-:Y:S01]  /*69d0*/  FMUL.FTZ R20, R20, UR16 ;  /* 0x0000001014147c20 */ /* 0x000fe20008410000 */
[----:B------:R-:W-:-:S02]  /*69e0*/  FADD.FTZ R16, R17, R16 ;  /* 0x0000001011107221 */ /* 0x000fc40000010000 */
[----:B------:R-:W3:Y:S01]  /*69f0*/  LDL.LU R17, [R1+0x228] ;  /* 0x0002280001117983 */ /* 0x000ee20000300800 */
[----:B----4-:R-:W-:-:S05]  /*6a00*/  SHF.L.U32 R14, R14, 0x10, RZ ;  /* 0x000000100e0e7819 */ /* 0x010fca00000006ff */
[----:B------:R-:W-:Y:S01]  /*6a10*/  FADD.FTZ R10, R10, R14 ;  /* 0x0000000e0a0a7221 */ /* 0x000fe20000010000 */
[----:B------:R-:W-:Y:S01]  /*6a20*/  FFMA.FTZ R11, R14, R20, R11 ;  /* 0x000000140e0b7223 */ /* 0x000fe2000001000b */
[----:B------:R-:W-:-:S04]  /*6a30*/  FMUL.FTZ R14, R4, R14 ;  /* 0x0000000e040e7220 */ /* 0x000fc80000410000 */
[----:B------:R-:W-:Y:S01]  /*6a40*/  FFMA.FTZ R18, R20, R14, R18 ;  /* 0x0000000e14127223 */ /* 0x000fe20000010012 */
[----:B------:R-:W-:Y:S01]  /*6a50*/  FADD.FTZ R16, R16, R14 ;  /* 0x0000000e10107221 */ /* 0x000fe20000010000 */
[----:B--2---:R-:W-:Y:S01]  /*6a60*/  SHF.L.U32 R19, R19, 0x10, RZ ;  /* 0x0000001013137819 */ /* 0x004fe200000006ff */
[----:B------:R-:W2:Y:S01]  /*6a70*/  LDL.LU R14, [R1+0x160] ;  /* 0x00016000010e7983 */ /* 0x000ea20000300800 */
[----:B---3--:R-:W-:-:S03]  /*6a80*/  SHF.L.U32 R17, R17, 0x10, RZ ;  /* 0x0000001011117819 */ /* 0x008fc600000006ff */
[----:B------:R-:W-:Y:S01]  /*6a90*/  FADD.FTZ R19, R19, -UR28 ;  /* 0x8000001c13137e21 */ /* 0x000fe20008010000 */
[----:B------:R-:W3:Y:S03]  /*6aa0*/  LDL.LU R20, [R1+0x16c] ;  /* 0x00016c0001147983 */ /* 0x000ee60000300800 */
[----:B------:R-:W-:Y:S01]  /*6ab0*/  FMUL.FTZ R19, R19, UR16 ;  /* 0x0000001013137c20 */ /* 0x000fe20008410000 */
[----:B------:R-:W-:-:S03]  /*6ac0*/  FADD.FTZ R13, R13, R17 ;  /* 0x000000110d0d7221 */ /* 0x000fc60000010000 */
[----:B------:R-:W-:Y:S01]  /*6ad0*/  FFMA.FTZ R15, R17, R19, R15 ;  /* 0x00000013110f7223 */ /* 0x000fe2000001000f */
[----:B------:R-:W-:-:S04]  /*6ae0*/  FMUL.FTZ R17, R5, R17 ;  /* 0x0000001105117220 */ /* 0x000fc80000410000 */
[----:B------:R-:W-:Y:S02]  /*6af0*/  FFMA.FTZ R18, R19, R17, R18 ;  /* 0x0000001113127223 */ /* 0x000fe40000010012 */
[----:B------:R-:W4:Y:S01]  /*6b00*/  LDL.LU R19, [R1+0x164] ;  /* 0x0001640001137983 */ /* 0x000f220000300800 */
[----:B------:R-:W-:Y:S01]  /*6b10*/  FADD.FTZ R16, R17, R16 ;  /* 0x0000001011107221 */ /* 0x000fe20000010000 */
[----:B------:R-:W-:Y:S02]  /*6b20*/  SHF.L.U32 R17, R22, 0x10, RZ ;  /* 0x0000001016117819 */ /* 0x000fe400000006ff */
[----:B------:R-:W-:Y:S01]  /*6b30*/  SHF.L.U32 R21, R21, 0x10, RZ ;  /* 0x0000001015157819 */ /* 0x000fe200000006ff */
[----:B------:R-:W3:Y:S02]  /*6b40*/  LDL.LU R22, [R1+0x14c] ;  /* 0x00014c0001167983 */ /* 0x000ee40000300800 */
[----:B------:R-:W-:Y:S01]  /*6b50*/  FADD.FTZ R10, R10, R17 ;  /* 0x000000110a0a7221 */ /* 0x000fe20000010000 */
[----:B--2---:R-:W-:-:S05]  /*6b60*/  SHF.L.U32 R14, R14, 0x10, RZ ;  /* 0x000000100e0e7819 */ /* 0x004fca00000006ff */
[----:B------:R-:W-:-:S04]  /*6b70*/  FADD.FTZ R14, R14, -UR28 ;  /* 0x8000001c0e0e7e21 */ /* 0x000fc80008010000 */
[----:B------:R-:W-:-:S04]  /*6b80*/  FMUL.FTZ R14, R14, UR16 ;  /* 0x000000100e0e7c20 */ /* 0x000fc80008410000 */
[----:B------:R-:W-:Y:S01]  /*6b90*/  FFMA.FTZ R11, R17, R14, R11 ;  /* 0x0000000e110b7223 */ /* 0x000fe2000001000b */
[----:B------:R-:W-:-:S04]  /*6ba0*/  FMUL.FTZ R17, R4, R17 ;  /* 0x0000001104117220 */ /* 0x000fc80000410000 */
[----:B------:R-:W-:Y:S02]  /*6bb0*/  FFMA.FTZ R18, R14, R17, R18 ;  /* 0x000000110e127223 */ /* 0x000fe40000010012 */
[----:B------:R-:W2:Y:S01]  /*6bc0*/  LDL.LU R14, [R1+0x15c] ;  /* 0x00015c00010e7983 */ /* 0x000ea20000300800 */
[----:B----4-:R-:W-:Y:S02]  /*6bd0*/  SHF.L.U32 R19, R19, 0x10, RZ ;  /* 0x0000001013137819 */ /* 0x010fe400000006ff */
[----:B---3--:R-:W-:-:S03]  /*6be0*/  SHF.L.U32 R20, R20, 0x10, RZ ;  /* 0x0000001014147819 */ /* 0x008fc600000006ff */
[----:B------:R-:W-:-:S04]  /*6bf0*/  FADD.FTZ R19, R19, -UR28 ;  /* 0x8000001c13137e21 */ /* 0x000fc80008010000 */
[----:B------:R-:W-:Y:S01]  /*6c00*/  FMUL.FTZ R19, R19, UR16 ;  /* 0x0000001013137c20 */ /* 0x000fe20008410000 */
[----:B------:R-:W-:-:S03]  /*6c10*/  FADD.FTZ R13, R13, R20 ;  /* 0x000000140d0d7221 */ /* 0x000fc60000010000 */
[----:B------:R-:W-:Y:S01]  /*6c20*/  FFMA.FTZ R15, R20, R19, R15 ;  /* 0x00000013140f7223 */ /* 0x000fe2000001000f */
[----:B------:R-:W-:Y:S01]  /*6c30*/  FMUL.FTZ R20, R5, R20 ;  /* 0x0000001405147220 */ /* 0x000fe20000410000 */
[----:B------:R-:W-:Y:S01]  /*6c40*/  FADD.FTZ R16, R16, R17 ;  /* 0x0000001110107221 */ /* 0x000fe20000010000 */
[----:B------:R-:W-:Y:S01]  /*6c50*/  FADD.FTZ R21, R21, -UR28 ;  /* 0x8000001c15157e21 */ /* 0x000fe20008010000 */
[----:B------:R-:W3:Y:S01]  /*6c60*/  LDL.LU R17, [R1+0x158] ;  /* 0x0001580001117983 */ /* 0x000ee20000300800 */
[----:B------:R-:W-:Y:S01]  /*6c70*/  FFMA.FTZ R18, R19, R20, R18 ;  /* 0x0000001413127223 */ /* 0x000fe20000010012 */
[----:B------:R-:W-:Y:S01]  /*6c80*/  FADD.FTZ R16, R20, R16 ;  /* 0x0000001014107221 */ /* 0x000fe20000010000 */
[----:B------:R-:W-:Y:S01]  /*6c90*/  FMUL.FTZ R21, R21, UR16 ;  /* 0x0000001015157c20 */ /* 0x000fe20008410000 */
[----:B------:R-:W4:Y:S01]  /*6ca0*/  LDL.LU R20, [R1+0x148] ;  /* 0x0001480001147983 */ /* 0x000f220000300800 */
[----:B--2---:R-:W-:-:S05]  /*6cb0*/  SHF.L.U32 R14, R14, 0x10, RZ ;  /* 0x000000100e0e7819 */ /* 0x004fca00000006ff */
[----:B------:R-:W-:-:S04]  /*6cc0*/  FMUL.FTZ R19, R4, R14 ;  /* 0x0000000e04137220 */ /* 0x000fc80000410000 */
[----:B------:R-:W-:Y:S01]  /*6cd0*/  FADD.FTZ R16, R16, R19 ;  /* 0x0000001310107221 */ /* 0x000fe20000010000 */
[----:B------:R-:W-:Y:S02]  /*6ce0*/  FFMA.FTZ R18, R21, R19, R18 ;  /* 0x0000001315127223 */ /* 0x000fe40000010012 */
[----:B------:R-:W2:Y:S01]  /*6cf0*/  LDL.LU R19, [R1+0x2f4] ;  /* 0x0002f40001137983 */ /* 0x000ea20000300800 */
[----:B------:R-:W-:Y:S01]  /*6d00*/  FADD.FTZ R10, R10, R14 ;  /* 0x0000000e0a0a7221 */ /* 0x000fe20000010000 */
[----:B------:R-:W-:Y:S02]  /*6d10*/  FFMA.FTZ R11, R14, R21, R11 ;  /* 0x000000150e0b7223 */ /* 0x000fe4000001000b */
[----:B------:R-:W4:Y:S01]  /*6d20*/  LDL.LU R14, [R1+0x138] ;  /* 0x00013800010e7983 */ /* 0x000f220000300800 */
[----:B---3--:R-:W-:-:S05]  /*6d30*/  SHF.L.U32 R17, R17, 0x10, RZ ;  /* 0x0000001011117819 */ /* 0x008fca00000006ff */
[----:B------:R-:W-:-:S04]  /*6d40*/  FADD.FTZ R17, R17, -UR28 ;  /* 0x8000001c11117e21 */ /* 0x000fc80008010000 */
[----:B------:R-:W-:Y:S01]  /*6d50*/  FMUL.FTZ R17, R17, UR16 ;  /* 0x0000001011117c20 */ /* 0x000fe20008410000 */
[----:B--2---:R-:W-:-:S05]  /*6d60*/  SHF.L.U32 R19, R19, 0x10, RZ ;  /* 0x0000001013137819 */ /* 0x004fca00000006ff */
[----:B------:R-:W-:Y:S01]  /*6d70*/  FADD.FTZ R13, R13, R19 ;  /* 0x000000130d0d7221 */ /* 0x000fe20000010000 */
[----:B------:R-:W-:Y:S01]  /*6d80*/  FFMA.FTZ R15, R19, R17, R15 ;  /* 0x00000011130f7223 */ /* 0x000fe2000001000f */
[----:B------:R-:W-:-:S04]  /*6d90*/  FMUL.FTZ R19, R5, R19 ;  /* 0x0000001305137220 */ /* 0x000fc80000410000 */
[----:B------:R-:W-:Y:S02]  /*6da0*/  FFMA.FTZ R18, R17, R19, R18 ;  /* 0x0000001311127223 */ /* 0x000fe40000010012 */
[----:B------:R-:W2:Y:S01]  /*6db0*/  LDL.LU R17, [R1+0x318] ;  /* 0x0003180001117983 */ /* 0x000ea20000300800 */
[----:B------:R-:W-:-:S03]  /*6dc0*/  FADD.FTZ R16, R19, R16 ;  /* 0x0000001013107221 */ /* 0x000fc60000010000 */
[----:B------:R-:W3:Y:S01]  /*6dd0*/  LDL.LU R19, [R1+0x144] ;  /* 0x0001440001137983 */ /* 0x000ee20000300800 */
[----:B----4-:R-:W-:Y:S02]  /*6de0*/  SHF.L.U32 R14, R14, 0x10, RZ ;  /* 0x000000100e0e7819 */ /* 0x010fe400000006ff */
[----:B------:R-:W-:Y:S02]  /*6df0*/  SHF.L.U32 R21, R22, 0x10, RZ ;  /* 0x0000001016157819 */ /* 0x000fe400000006ff */
[----:B------:R-:W-:Y:S01]  /*6e00*/  SHF.L.U32 R20, R20, 0x10, RZ ;  /* 0x0000001014147819 */ /* 0x000fe200000006ff */
[----:B------:R-:W-:Y:S01]  /*6e10*/  FADD.FTZ R14, R14, -UR28 ;  /* 0x8000001c0e0e7e21 */ /* 0x000fe20008010000 */
[----:B------:R-:W4:Y:S03]  /*6e20*/  LDL.LU R22, [R1+0x2e0] ;  /* 0x0002e00001167983 */ /* 0x000f260000300800 */
[----:B------:R-:W-:Y:S01]  /*6e30*/  FMUL.FTZ R14, R14, UR16 ;  /* 0x000000100e0e7c20 */ /* 0x000fe20008410000 */
[----:B------:R-:W-:-:S03]  /*6e40*/  FADD.FTZ R10, R10, R21 ;  /* 0x000000150a0a7221 */ /* 0x000fc60000010000 */
[----:B------:R-:W-:Y:S01]  /*6e50*/  FFMA.FTZ R11, R21, R14, R11 ;  /* 0x0000000e150b7223 */ /* 0x000fe2000001000b */
[----:B------:R-:W-:Y:S01]  /*6e60*/  FMUL.FTZ R21, R4, R21 ;  /* 0x0000001504157220 */ /* 0x000fe20000410000 */
[----:B------:R-:W-:-:S03]  /*6e70*/  FADD.FTZ R20, R20, -UR28 ;  /* 0x8000001c14147e21 */ /* 0x000fc60008010000 */
[----:B------:R-:W-:Y:S01]  /*6e80*/  FFMA.FTZ R18, R14, R21, R18 ;  /* 0x000000150e127223 */ /* 0x000fe20000010012 */
[----:B------:R-:W-:Y:S01]  /*6e90*/  FADD.FTZ R16, R16, R21 ;  /* 0x0000001510107221 */ /* 0x000fe20000010000 */
[----:B------:R-:W-:Y:S01]  /*6ea0*/  FMUL.FTZ R20, R20, UR16 ;  /* 0x0000001014147c20 */ /* 0x000fe20008410000 */
[----:B------:R-:W4:Y:S01]  /*6eb0*/  LDL.LU R21, [R1+0x2c8] ;  /* 0x0002c80001157983 */ /* 0x000f220000300800 */
[----:B--2---:R-:W-:Y:S02]  /*6ec0*/  SHF.L.U32 R17, R17, 0x10, RZ ;  /* 0x0000001011117819 */ /* 0x004fe400000006ff */
[----:B---3--:R-:W-:-:S03]  /*6ed0*/  SHF.L.U32 R14, R19, 0x10, RZ ;  /* 0x00000010130e7819 */ /* 0x008fc600000006ff */
[----:B------:R-:W-:-:S04]  /*6ee0*/  FMUL.FTZ R19, R5, R17 ;  /* 0x0000001105137220 */ /* 0x000fc80000410000 */
[----:B------:R-:W-:Y:S01]  /*6ef0*/  FADD.FTZ R16, R19, R16 ;  /* 0x0000001013107221 */ /* 0x000fe20000010000 */
[----:B------:R-:W-:Y:S02]  /*6f00*/  FFMA.FTZ R18, R20, R19, R18 ;  /* 0x0000001314127223 */ /* 0x000fe40000010012 */
[----:B------:R-:W2:Y:S01]  /*6f10*/  LDL.LU R19, [R1+0x300] ;  /* 0x0003000001137983 */ /* 0x000ea20000300800 */
[----:B------:R-:W-:Y:S01]  /*6f20*/  FADD.FTZ R13, R13, R17 ;  /* 0x000000110d0d7221 */ /* 0x000fe20000010000 */
[----:B------:R-:W-:Y:S02]  /*6f30*/  FFMA.FTZ R15, R17, R20, R15 ;  /* 0x00000014110f7223 */ /* 0x000fe4000001000f */
[----:B------:R-:W3:Y:S01]  /*6f40*/  LDL.LU R17, [R1+0x2f0] ;  /* 0x0002f00001117983 */ /* 0x000ee20000300800 */
[----:B------:R-:W-:-:S03]  /*6f50*/  FADD.FTZ R14, R14, -UR28 ;  /* 0x8000001c0e0e7e21 */ /* 0x000fc60008010000 */
[----:B------:R-:W4:Y:S01]  /*6f60*/  LDL.LU R20, [R1+0x304] ;  /* 0x0003040001147983 */ /* 0x000f220000300800 */
[----:B------:R-:W-:Y:S01]  /*6f70*/  FMUL.FTZ R14, R14, UR16 ;  /* 0x000000100e0e7c20 */ /* 0x000fe20008410000 */
[----:B--2---:R-:W-:-:S05]  /*6f80*/  SHF.L.U32 R19, R19, 0x10, RZ ;  /* 0x0000001013137819 */ /* 0x004fca00000006ff */
[----:B------:R-:W-:Y:S01]  /*6f90*/  FADD.FTZ R10, R10, R19 ;  /* 0x000000130a0a7221 */ /* 0x000fe20000010000 */
[----:B------:R-:W-:Y:S01]  /*6fa0*/  FFMA.FTZ R11, R19, R14, R11 ;  /* 0x0000000e130b7223 */ /* 0x000fe2000001000b */
[----:B------:R-:W-:-:S04]  /*6fb0*/  FMUL.FTZ R19, R4, R19 ;  /* 0x0000001304137220 */ /* 0x000fc80000410000 */
[----:B------:R-:W-:Y:S01]  /*6fc0*/  FADD.FTZ R16, R16, R19 ;  /* 0x0000001310107221 */ /* 0x000fe20000010000 */
[----:B------:R-:W-:Y:S02]  /*6fd0*/  FFMA.FTZ R18, R14, R19, R18 ;  /* 0x000000130e127223 */ /* 0x000fe40000010012 */
[----:B------:R-:W2:Y:S01]  /*6fe0*/  LDL.LU R19, [R1+0x2cc] ;  /* 0x0002cc0001137983 */ /* 0x000ea20000300800 */
[----:B---3--:R-:W-:Y:S02]  /*6ff0*/  SHF.L.U32 R17, R17, 0x10, RZ ;  /* 0x0000001011117819 */ /* 0x008fe400000006ff */
[----:B----4-:R-:W-:-:S03]  /*7000*/  SHF.L.U32 R20, R20, 0x10, RZ ;  /* 0x0000001014147819 */ /* 0x010fc600000006ff */
[----:B------:R-:W-:Y:S01]  /*7010*/  FADD.FTZ R17, R17, -UR28 ;  /* 0x8000001c11117e21 */ /* 0x000fe20008010000 */
[----:B------:R-:W-:-:S03]  /*7020*/  SHF.L.U32 R21, R21, 0x10, RZ ;  /* 0x0000001015157819 */ /* 0x000fc600000006ff */
[----:B------:R-:W-:Y:S01]  /*7030*/  FMUL.FTZ R17, R17, UR16 ;  /* 0x0000001011117c20 */ /* 0x000fe20008410000 */
[----:B------:R-:W-:Y:S01]  /*7040*/  FADD.FTZ R13, R13, R20 ;  /* 0x000000140d0d7221 */ /* 0x000fe20000010000 */
[----:B------:R-:W-:Y:S02]  /*7050*/  SHF.L.U32 R14, R22, 0x10, RZ ;  /* 0x00000010160e7819 */ /* 0x000fe400000006ff */
[----:B------:R-:W-:Y:S01]  /*7060*/  FFMA.FTZ R15, R20, R17, R15 ;  /* 0x00000011140f7223 */ /* 0x000fe2000001000f */
[----:B------:R-:W-:Y:S01]  /*7070*/  FMUL.FTZ R20, R5, R20 ;  /* 0x0000001405147220 */ /* 0x000fe20000410000 */
[----:B------:R-:W-:Y:S01]  /*7080*/  FADD.FTZ R21, R21, -UR28 ;  /* 0x8000001c15157e21 */ /* 0x000fe20008010000 */
[----:B------:R-:W3:Y:S02]  /*7090*/  LDL.LU R22, [R1+0x274] ;  /* 0x0002740001167983 */ /* 0x000ee40000300800 */
[----:B------:R-:W-:Y:S01]  /*70a0*/  FFMA.FTZ R18, R17, R20, R18 ;  /* 0x0000001411127223 */ /* 0x000fe20000010012 */
[----:B------:R-:W-:Y:S01]  /*70b0*/  FADD.FTZ R16, R20, R16 ;  /* 0x0000001014107221 */ /* 0x000fe20000010000 */
[----:B------:R-:W-:Y:S01]  /*70c0*/  FMUL.FTZ R21, R21, UR16 ;  /* 0x0000001015157c20 */ /* 0x000fe20008410000 */
[----:B------:R-:W-:Y:S01]  /*70d0*/  FADD.FTZ R10, R10, R14 ;  /* 0x0000000e0a0a7221 */ /* 0x000fe20000010000 */
[----:B------:R-:W4:Y:S01]  /*70e0*/  LDL.LU R20, [R1+0x2a4] ;  /* 0x0002a40001147983 */ /* 0x000f220000300800 */
[----:B--2---:R-:W-:Y:S01]  /*70f0*/  SHF.L.U32 R17, R19, 0x10, RZ ;  /* 0x0000001013117819 */ /* 0x004fe200000006ff */
[----:B------:R-:W-:-:S04]  /*7100*/  FMUL.FTZ R19, R4, R14 ;  /* 0x0000000e04137220 */ /* 0x000fc80000410000 */
[----:B------:R-:W-:Y:S01]  /*7110*/  FADD.FTZ R16, R16, R19 ;  /* 0x0000001310107221 */ /* 0x000fe20000010000 */
[----:B------:R-:W-:Y:S02]  /*7120*/  FFMA.FTZ R18, R21, R19, R18 ;  /* 0x0000001315127223 */ /* 0x000fe40000010012 */
[----:B------:R-:W2:Y:S01]  /*7130*/  LDL.LU R19, [R1+0x2e4] ;  /* 0x0002e40001137983 */ /* 0x000ea20000300800 */
[----:B------:R-:W-:Y:S01]  /*7140*/  FADD.FTZ R17, R17, -UR28 ;  /* 0x8000001c11117e21 */ /* 0x000fe20008010000 */
[----:B------:R-:W-:Y:S02]  /*7150*/  FFMA.FTZ R11, R14, R21, R11 ;  /* 0x000000150e0b7223 */ /* 0x000fe4000001000b */
[----:B------:R-:W3:Y:S01]  /*7160*/  LDL.LU R14, [R1+0x150] ;  /* 0x00015000010e7983 */ /* 0x000ee20000300800 */
[----:B------:R-:W-:-:S03]  /*7170*/  FMUL.FTZ R17, R17, UR16 ;  /* 0x0000001011117c20 */ /* 0x000fc60008410000 */
[----:B------:R-:W4:Y:S01]  /*7180*/  LDL.LU R21, [R1+0x2c0] ;  /* 0x0002c00001157983 */ /* 0x000f220000300800 */
        /* <DEDUP_REMOVED lines=13> */
[----:B------:R-:W-:Y:S02]  /*7260*/  FADD.FTZ R20, R20, -UR28 ;  /* 0x8000001c14147e21 */ /* 0x000fe40008010000 */
[----:B------:R-:W-:Y:S01]  /*7270*/  FFMA.FTZ R11, R21, R14, R11 ;  /* 0x0000000e150b7223 */ /* 0x000fe2000001000b */
[----:B------:R-:W-:Y:S01]  /*7280*/  FMUL.FTZ R21, R4, R21 ;  /* 0x0000001504157220 */ /* 0x000fe20000410000 */
[----:B------:R-:W-:-:S03]  /*7290*/  FMUL.FTZ R20, R20, UR16 ;  /* 0x0000001014147c20 */ /* 0x000fc60008410000 */
[----:B------:R-:W-:Y:S01]  /*72a0*/  FADD.FTZ R16, R16, R21 ;  /* 0x0000001510107221 */ /* 0x000fe20000010000 */
[----:B------:R-:W-:Y:S01]  /*72b0*/  FFMA.FTZ R18, R14, R21, R18 ;  /* 0x000000150e127223 */ /* 0x000fe20000010012 */
[----:B--2---:R-:W-:Y:S01]  /*72c0*/  SHF.L.U32 R17, R19, 0x10, RZ ;  /* 0x0000001013117819 */ /* 0x004fe200000006ff */
[----:B------:R-:W2:Y:S04]  /*72d0*/  LDL.LU R21, [R1+0x270] ;  /* 0x0002700001157983 */ /* 0x000ea80000300800 */
[----:B------:R-:W-:-:S04]  /*72e0*/  FMUL.FTZ R19, R5, R17 ;  /* 0x0000001105137220 */ /* 0x000fc80000410000 */
[----:B------:R-:W-:Y:S01]  /*72f0*/  FADD.FTZ R16, R19, R16 ;  /* 0x0000001013107221 */ /* 0x000fe20000010000 */
[----:B------:R-:W-:Y:S02]  /*7300*/  FFMA.FTZ R18, R20, R19, R18 ;  /* 0x0000001314127223 */ /* 0x000fe40000010012 */
[----:B------:R-:W3:Y:S01]  /*7310*/  LDL.LU R19, [R1+0x2a8] ;  /* 0x0002a80001137983 */ /* 0x000ee20000300800 */
[----:B------:R-:W-:Y:S01]  /*7320*/  SHF.L.U32 R14, R22, 0x10, RZ ;  /* 0x00000010160e7819 */ /* 0x000fe200000006ff */
[----:B------:R-:W-:Y:S01]  /*7330*/  FADD.FTZ R13, R13, R17 ;  /* 0x000000110d0d7221 */ /* 0x000fe20000010000 */
[----:B------:R-:W-:Y:S01]  /*7340*/  FFMA.FTZ R15, R17, R20, R15 ;  /* 0x00000014110f7223 */ /* 0x000fe2000001000f */
[----:B------:R-:W4:Y:S02]  /*7350*/  LDL.LU R22, [R1+0x244] ;  /* 0x0002440001167983 */ /* 0x000f240000300800 */
[----:B------:R-:W-:Y:S02]  /*7360*/  FADD.FTZ R14, R14, -UR28 ;  /* 0x8000001c0e0e7e21 */ /* 0x000fe40008010000 */
[----:B------:R-:W2:Y:S02]  /*7370*/  LDL.LU R17, [R1+0x2a0] ;  /* 0x0002a00001117983 */ /* 0x000ea40000300800 */
[----:B------:R-:W-:-:S02]  /*7380*/  FMUL.FTZ R14, R14, UR16 ;  /* 0x000000100e0e7c20 */ /* 0x000fc40008410000 */
[----:B------:R-:W4:Y:S01]  /*7390*/  LDL.LU R20, [R1+0x2ac] ;  /* 0x0002ac0001147983 */ /* 0x000f220000300800 */
[----:B---3--:R-:W-:-:S05]  /*73a0*/  SHF.L.U32 R19, R19, 0x10, RZ ;  /* 0x0000001013137819 */ /* 0x008fca00000006ff */
[----:B------:R-:W-:Y:S01]  /*73b0*/  FADD.FTZ R10, R10, R19 ;  /* 0x000000130a0a7221 */ /* 0x000fe20000010000 */
[----:B------:R-:W-:Y:S01]  /*73c0*/  FFMA.FTZ R11, R19, R14, R11 ;  /* 0x0000000e130b7223 */ /* 0x000fe2000001000b */
[----:B------:R-:W-:-:S04]  /*73d0*/  FMUL.FTZ R19, R4, R19 ;  /* 0x0000001304137220 */ /* 0x000fc80000410000 */
[----:B------:R-:W-:Y:S02]  /*73e0*/  FFMA.FTZ R18, R14, R19, R18 ;  /* 0x000000130e127223 */ /* 0x000fe40000010012 */
[----:B------:R-:W3:Y:S01]  /*73f0*/  LDL.LU R14, [R1+0x28c] ;  /* 0x00028c00010e7983 */ /* 0x000ee20000300800 */
[----:B------:R-:W-:-:S03]  /*7400*/  FADD.FTZ R16, R16, R19 ;  /* 0x0000001310107221 */ /* 0x000fc60000010000 */
[----:B------:R-:W3:Y:S01]  /*7410*/  LDL.LU R19, [R1+0x288] ;  /* 0x0002880001137983 */ /* 0x000ee20000300800 */
[----:B--2---:R-:W-:Y:S02]  /*7420*/  SHF.L.U32 R17, R17, 0x10, RZ ;  /* 0x0000001011117819 */ /* 0x004fe400000006ff */
[----:B----4-:R-:W-:-:S03]  /*7430*/  SHF.L.U32 R20, R20, 0x10, RZ ;  /* 0x0000001014147819 */ /* 0x010fc600000006ff */
[----:B------:R-:W-:Y:S01]  /*7440*/  FADD.FTZ R17, R17, -UR28 ;  /* 0x8000001c11117e21 */ /* 0x000fe20008010000 */
[----:B------:R-:W-:-:S03]  /*7450*/  SHF.L.U32 R21, R21, 0x10, RZ ;  /* 0x0000001015157819 */ /* 0x000fc600000006ff */
        /* <DEDUP_REMOVED lines=8> */
[----:B------:R-:W2:Y:S01]  /*74e0*/  LDL.LU R20, [R1+0x254] ;  /* 0x0002540001147983 */ /* 0x000ea20000300800 */
[----:B---3--:R-:W-:Y:S02]  /*74f0*/  SHF.L.U32 R14, R14, 0x10, RZ ;  /* 0x000000100e0e7819 */ /* 0x008fe400000006ff */
[----:B------:R-:W-:-:S03]  /*7500*/  SHF.L.U32 R17, R19, 0x10, RZ ;  /* 0x0000001013117819 */ /* 0x000fc600000006ff */
[----:B------:R-:W-:-:S04]  /*7510*/  FMUL.FTZ R19, R4, R14 ;  /* 0x0000000e04137220 */ /* 0x000fc80000410000 */
[----:B------:R-:W-:Y:S01]  /*7520*/  FADD.FTZ R16, R16, R19 ;  /* 0x0000001310107221 */ /* 0x000fe20000010000 */
[----:B------:R-:W-:Y:S02]  /*7530*/  FFMA.FTZ R18, R21, R19, R18 ;  /* 0x0000001315127223 */ /* 0x000fe40000010012 */
[----:B------:R-:W3:Y:S01]  /*7540*/  LDL.LU R19, [R1+0x290] ;  /* 0x0002900001137983 */ /* 0x000ee20000300800 */
[----:B------:R-:W-:Y:S01]  /*7550*/  FADD.FTZ R17, R17, -UR28 ;  /* 0x8000001c11117e21 */ /* 0x000fe20008010000 */
[----:B------:R-:W-:Y:S02]  /*7560*/  FFMA.FTZ R11, R14, R21, R11 ;  /* 0x000000150e0b7223 */ /* 0x000fe4000001000b */
[----:B------:R-:W4:Y:S01]  /*7570*/  LDL.LU R21, [R1+0x280] ;  /* 0x0002800001157983 */ /* 0x000f220000300800 */
[----:B------:R-:W-:Y:S01]  /*7580*/  FMUL.FTZ R17, R17, UR16 ;  /* 0x0000001011117c20 */ /* 0x000fe20008410000 */
[----:B------:R-:W-:Y:S01]  /*7590*/  FADD.FTZ R10, R10, R14 ;  /* 0x0000000e0a0a7221 */ /* 0x000fe20000010000 */
[----:B------:R-:W-:-:S02]  /*75a0*/  SHF.L.U32 R14, R22, 0x10, RZ ;  /* 0x00000010160e7819 */ /* 0x000fc400000006ff */
[----:B------:R-:W2:Y:S01]  /*75b0*/  LDL.LU R22, [R1+0x260] ;  /* 0x0002600001167983 */ /* 0x000ea20000300800 */
[----:B---3--:R-:W-:-:S05]  /*75c0*/  SHF.L.U32 R19, R19, 0x10, RZ ;  /* 0x0000001013137819 */ /* 0x008fca00000006ff */
[----:B------:R-:W-:Y:S01]  /*75d0*/  FADD.FTZ R13, R13, R19 ;  /* 0x000000130d0d7221 */ /* 0x000fe20000010000 */
[----:B------:R-:W-:Y:S01]  /*75e0*/  FFMA.FTZ R15, R19, R17, R15 ;  /* 0x00000011130f7223 */ /* 0x000fe2000001000f */
[----:B------:R-:W-:-:S04]  /*75f0*/  FMUL.FTZ R19, R5, R19 ;  /* 0x0000001305137220 */ /* 0x000fc80000410000 */
[----:B------:R-:W-:Y:S01]  /*7600*/  FFMA.FTZ R18, R17, R19, R18 ;  /* 0x0000001311127223 */ /* 0x000fe20000010012 */
[----:B------:R-:W-:Y:S01]  /*7610*/  FADD.FTZ R16, R19, R16 ;  /* 0x0000001013107221 */ /* 0x000fe20000010000 */
[----:B------:R-:W3:Y:S04]  /*7620*/  LDL.LU R17, [R1+0x284] ;  /* 0x0002840001117983 */ /* 0x000ee80000300800 */
[----:B------:R-:W3:Y:S01]  /*7630*/  LDL.LU R19, [R1+0x240] ;  /* 0x0002400001137983 */ /* 0x000ee20000300800 */
[----:B------:R-:W-:Y:S01]  /*7640*/  FADD.FTZ R14, R14, -UR28 ;  /* 0x8000001c0e0e7e21 */ /* 0x000fe20008010000 */
[----:B----4-:R-:W-:-:S03]  /*7650*/  SHF.L.U32 R21, R21, 0x10, RZ ;  /* 0x0000001015157819 */ /* 0x010fc600000006ff */
[----:B------:R-:W-:Y:S01]  /*7660*/  FMUL.FTZ R14, R14, UR16 ;  /* 0x000000100e0e7c20 */ /* 0x000fe20008410000 */
[----:B--2---:R-:W-:Y:S01]  /*7670*/  SHF.L.U32 R20, R20, 0x10, RZ ;  /* 0x0000001014147819 */ /* 0x004fe200000006ff */
[----:B------:R-:W-:Y:S02]  /*7680*/  FADD.FTZ R10, R10, R21 ;  /* 0x000000150a0a7221 */ /* 0x000fe40000010000 */
        /* <DEDUP_REMOVED lines=9> */
[----:B------:R-:W-:Y:S02]  /*7720*/  FMUL.FTZ R19, R5, R17 ;  /* 0x0000001105137220 */ /* 0x000fe40000410000 */
[----:B------:R-:W-:Y:S02]  /*7730*/  FADD.FTZ R14, R14, -UR28 ;  /* 0x8000001c0e0e7e21 */ /* 0x000fe40008010000 */
[----:B------:R-:W-:Y:S01]  /*7740*/  FADD.FTZ R16, R19, R16 ;  /* 0x0000001013107221 */ /* 0x000fe20000010000 */
[----:B------:R-:W-:Y:S01]  /*7750*/  FFMA.FTZ R18, R20, R19, R18 ;  /* 0x0000001314127223 */ /* 0x000fe20000010012 */
[----:B------:R-:W-:Y:S01]  /*7760*/  SHF.L.U32 R19, R22, 0x10, RZ ;  /* 0x0000001016137819 */ /* 0x000fe200000006ff */
[----:B------:R-:W-:Y:S01]  /*7770*/  FMUL.FTZ R14, R14, UR16 ;  /* 0x000000100e0e7c20 */ /* 0x000fe20008410000 */
[----:B------:R-:W-:Y:S01]  /*7780*/  FFMA.FTZ R15, R17, R20, R15 ;  /* 0x00000014110f7223 */ /* 0x000fe2000001000f */
[----:B------:R-:W-:Y:S01]  /*7790*/  FADD.FTZ R13, R13, R17 ;  /* 0x000000110d0d7221 */ /* 0x000fe20000010000 */
[----:B------:R-:W3:Y:S01]  /*77a0*/  LDL.LU R20, [R1+0x278] ;  /* 0x0002780001147983 */ /* 0x000ee20000300800 */
[----:B------:R-:W-:Y:S01]  /*77b0*/  FADD.FTZ R10, R10, R19 ;  /* 0x000000130a0a7221 */ /* 0x000fe20000010000 */
[----:B------:R-:W-:Y:S01]  /*77c0*/  FFMA.FTZ R11, R19, R14, R11 ;  /* 0x0000000e130b7223 */ /* 0x000fe2000001000b */
[----:B------:R-:W-:Y:S01]  /*77d0*/  FMUL.FTZ R19, R4, R19 ;  /* 0x0000001304137220 */ /* 0x000fe20000410000 */
[----:B------:R-:W-:Y:S01]  /*77e0*/  SHF.L.U32 R17, R26, 0x10, RZ ;  /* 0x000000101a117819 */ /* 0x000fe200000006ff */
[----:B------:R-:W4:Y:S02]  /*77f0*/  LDL.LU R22, [R1+0x268] ;  /* 0x0002680001167983 */ /* 0x000f240000300800 */
[----:B------:R-:W-:Y:S01]  /*7800*/  FADD.FTZ R16, R16, R19 ;  /* 0x0000001310107221 */ /* 0x000fe20000010000 */
[----:B------:R-:W-:Y:S01]  /*7810*/  FFMA.FTZ R18, R14, R19, R18 ;  /* 0x000000130e127223 */ /* 0x000fe20000010012 */
[----:B------:R-:W4:Y:S04]  /*7820*/  LDL.LU R26, [R1+0x140] ;  /* 0x00014000011a7983 */ /* 0x000f280000300800 */
[----:B------:R-:W4:Y:S01]  /*7830*/  LDL.LU R19, [R1+0x264] ;  /* 0x0002640001137983 */ /* 0x000f220000300800 */
[----:B------:R-:W-:-:S04]  /*7840*/  FADD.FTZ R17, R17, -UR28 ;  /* 0x8000001c11117e21 */ /* 0x000fc80008010000 */
[----:B------:R-:W-:Y:S01]  /*7850*/  FMUL.FTZ R17, R17, UR16 ;  /* 0x0000001011117c20 */ /* 0x000fe20008410000 */
[----:B--2---:R-:W-:-:S05]  /*7860*/  SHF.L.U32 R21, R21, 0x10, RZ ;  /* 0x0000001015157819 */ /* 0x004fca00000006ff */
[----:B------:R-:W-:-:S04]  /*7870*/  FADD.FTZ R21, R21, -UR28 ;  /* 0x8000001c15157e21 */ /* 0x000fc80008010000 */
[----:B------:R-:W-:Y:S01]  /*7880*/  FMUL.FTZ R21, R21, UR16 ;  /* 0x0000001015157c20 */ /* 0x000fe20008410000 */
[----:B---3--:R-:W-:-:S05]  /*7890*/  SHF.L.U32 R20, R20, 0x10, RZ ;  /* 0x0000001014147819 */ /* 0x008fca00000006ff */
[----:B------:R-:W-:Y:S01]  /*78a0*/  FADD.FTZ R13, R13, R20 ;  /* 0x000000140d0d7221 */ /* 0x000fe20000010000 */
[----:B------:R-:W-:Y:S01]  /*78b0*/  FFMA.FTZ R15, R20, R17, R15 ;  /* 0x00000011140f7223 */ /* 0x000fe2000001000f */
[----:B------:R-:W-:-:S04]  /*78c0*/  FMUL.FTZ R20, R5, R20 ;  /* 0x0000001405147220 */ /* 0x000fc80000410000 */
[----:B------:R-:W-:Y:S01]  /*78d0*/  FFMA.FTZ R18, R17, R20, R18 ;  /* 0x0000001411127223 */ /* 0x000fe20000010012 */
[----:B----4-:R-:W-:Y:S02]  /*78e0*/  SHF.L.U32 R14, R19, 0x10, RZ ;  /* 0x00000010130e7819 */ /* 0x010fe400000006ff */
[----:B------:R-:W-:Y:S01]  /*78f0*/  SHF.L.U32 R17, R26, 0x10, RZ ;  /* 0x000000101a117819 */ /* 0x000fe200000006ff */
[----:B------:R-:W-:Y:S01]  /*7900*/  FADD.FTZ R16, R20, R16 ;  /* 0x0000001014107221 */ /* 0x000fe20000010000 */
[----:B------:R-:W2:Y:S01]  /*7910*/  LDL.LU R26, [R1+0x118] ;  /* 0x00011800011a7983 */ /* 0x000ea20000300800 */
[----:B------:R-:W-:Y:S02]  /*7920*/  FMUL.FTZ R19, R4, R14 ;  /* 0x0000000e04137220 */ /* 0x000fe40000410000 */
[----:B------:R-:W-:Y:S01]  /*7930*/  FADD.FTZ R17, R17, -UR28 ;  /* 0x8000001c11117e21 */ /* 0x000fe20008010000 */
[----:B------:R-:W-:Y:S01]  /*7940*/  FFMA.FTZ R11, R14, R21, R11 ;  /* 0x000000150e0b7223 */ /* 0x000fe2000001000b */
[----:B------:R-:W-:Y:S01]  /*7950*/  FADD.FTZ R16, R16, R19 ;  /* 0x0000001310107221 */ /* 0x000fe20000010000 */
[----:B------:R-:W-:Y:S01]  /*7960*/  FFMA.FTZ R18, R21, R19, R18 ;  /* 0x0000001315127223 */ /* 0x000fe20000010012 */
[----:B------:R-:W-:Y:S01]  /*7970*/  SHF.L.U32 R19, R22, 0x10, RZ ;  /* 0x0000001016137819 */ /* 0x000fe200000006ff */
[----:B------:R-:W-:Y:S01]  /*7980*/  FMUL.FTZ R17, R17, UR16 ;  /* 0x0000001011117c20 */ /* 0x000fe20008410000 */
[----:B------:R-:W3:Y:S03]  /*7990*/  LDL.LU R21, [R1+0x134] ;  /* 0x0001340001157983 */ /* 0x000ee60000300800 */
[----:B------:R-:W-:Y:S01]  /*79a0*/  FADD.FTZ R13, R13, R19 ;  /* 0x000000130d0d7221 */ /* 0x000fe20000010000 */
[----:B------:R-:W-:Y:S01]  /*79b0*/  FFMA.FTZ R15, R19, R17, R15 ;  /* 0x00000011130f7223 */ /* 0x000fe2000001000f */
[----:B------:R-:W-:Y:S01]  /*79c0*/  FMUL.FTZ R19, R5, R19 ;  /* 0x0000001305137220 */ /* 0x000fe20000410000 */
[----:B------:R-:W4:Y:S03]  /*79d0*/  LDL.LU R20, [R1+0x130] ;  /* 0x0001300001147983 */ /* 0x000f260000300800 */
[----:B------:R-:W-:Y:S01]  /*79e0*/  FADD.FTZ R16, R19, R16 ;  /* 0x0000001013107221 */ /* 0x000fe20000010000 */
[----:B------:R-:W-:Y:S01]  /*79f0*/  FFMA.FTZ R18, R17, R19, R18 ;  /* 0x0000001311127223 */ /* 0x000fe20000010012 */
[----:B------:R-:W-:Y:S01]  /*7a00*/  FADD.FTZ R10, R10, R14 ;  /* 0x0000000e0a0a7221 */ /* 0x000fe20000010000 */
[----:B------:R-:W2:Y:S01]  /*7a10*/  LDL.LU R19, [R1+0x258] ;  /* 0x0002580001137983 */ /* 0x000ea20000300800 */
[----:B------:R-:W-:-:S03]  /*7a20*/  SHF.L.U32 R14, R27, 0x10, RZ ;  /* 0x000000101b0e7819 */ /* 0x000fc600000006ff */
[----:B------:R-:W2:Y:S02]  /*7a30*/  LDL.LU R27, [R1+0x114] ;  /* 0x00011400011b7983 */ /* 0x000ea40000300800 */
[----:B------:R-:W-:Y:S02]  /*7a40*/  FADD.FTZ R14, R14, -UR28 ;  /* 0x8000001c0e0e7e21 */ /* 0x000fe40008010000 */
[----:B------:R-:W2:Y:S02]  /*7a50*/  LDL.LU R22, [R1+0x120] ;  /* 0x0001200001167983 */ /* 0x000ea40000300800 */
[----:B------:R-:W-:Y:S01]  /*7a60*/  FMUL.FTZ R14, R14, UR16 ;  /* 0x000000100e0e7c20 */ /* 0x000fe20008410000 */
[----:B---3--:R-:W-:Y:S02]  /*7a70*/  SHF.L.U32 R21, R21, 0x10, RZ ;  /* 0x0000001015157819 */ /* 0x008fe400000006ff */
[----:B----4-:R-:W-:-:S03]  /*7a80*/  SHF.L.U32 R20, R20, 0x10, RZ ;  /* 0x0000001014147819 */ /* 0x010fc600000006ff */
[----:B------:R-:W-:Y:S01]  /*7a90*/  FADD.FTZ R10, R10, R21 ;  /* 0x000000150a0a7221 */ /* 0x000fe20000010000 */
[----:B------:R-:W-:Y:S01]  /*7aa0*/  FFMA.FTZ R11, R21, R14, R11 ;  /* 0x0000000e150b7223 */ /* 0x000fe2000001000b */
[----:B------:R-:W-:Y:S01]  /*7ab0*/  FMUL.FTZ R21, R4, R21 ;  /* 0x0000001504157220 */ /* 0x000fe20000410000 */
[----:B--2---:R-:W-:Y:S01]  /*7ac0*/  SHF.L.U32 R17, R19, 0x10, RZ ;  /* 0x0000001013117819 */ /* 0x004fe200000006ff */
[----:B------:R-:W-:Y:S02]  /*7ad0*/  FADD.FTZ R20, R20, -UR28 ;  /* 0x8000001c14147e21 */ /* 0x000fe40008010000 */
[----:B------:R-:W-:Y:S01]  /*7ae0*/  FADD.FTZ R16, R16, R21 ;  /* 0x0000001510107221 */ /* 0x000fe20000010000 */
[----:B------:R-:W-:Y:S01]  /*7af0*/  FFMA.FTZ R18, R14, R21, R18 ;  /* 0x000000150e127223 */ /* 0x000fe20000010012 */
[----:B------:R-:W-:Y:S01]  /*7b00*/  FMUL.FTZ R19, R5, R17 ;  /* 0x0000001105137220 */ /* 0x000fe20000410000 */
[----:B------:R-:W-:Y:S01]  /*7b10*/  FMUL.FTZ R20, R20, UR16 ;  /* 0x0000001014147c20 */ /* 0x000fe20008410000 */
[----:B------:R-:W-:Y:S01]  /*7b20*/  SHF.L.U32 R14, R27, 0x10, RZ ;  /* 0x000000101b0e7819 */ /* 0x000fe200000006ff */
[----:B------:R-:W-:Y:S01]  /*7b30*/  FADD.FTZ R13, R13, R17 ;  /* 0x000000110d0d7221 */ /* 0x000fe20000010000 */
[----:B------:R-:W-:Y:S01]  /*7b40*/  FADD.FTZ R16, R19, R16 ;  /* 0x0000001013107221 */ /* 0x000fe20000010000 */
[----:B------:R-:W-:Y:S01]  /*7b50*/  FFMA.FTZ R18, R20, R19, R18 ;  /* 0x0000001314127223 */ /* 0x000fe20000010012 */
[----:B------:R-:W-:Y:S01]  /*7b60*/  FFMA.FTZ R15, R17, R20, R15 ;  /* 0x00000014110f7223 */ /* 0x000fe2000001000f */
[----:B------:R-:W2:Y:S01]  /*7b70*/  LDL.LU R19, [R1+0x11c] ;  /* 0x00011c0001137983 */ /* 0x000ea20000300800 */
[----:B------:R-:W-:Y:S01]  /*7b80*/  SHF.L.U32 R17, R26, 0x10, RZ ;  /* 0x000000101a117819 */ /* 0x000fe200000006ff */
[----:B------:R-:W-:-:S02]  /*7b90*/  FADD.FTZ R14, R14, -UR28 ;  /* 0x8000001c0e0e7e21 */ /* 0x000fc40008010000 */
[----:B------:R-:W3:Y:S02]  /*7ba0*/  LDL.LU R21, [R1+0x110] ;  /* 0x0001100001157983 */ /* 0x000ee40000300800 */
[----:B------:R-:W-:Y:S01]  /*7bb0*/  FADD.FTZ R17, R17, -UR28 ;  /* 0x8000001c11117e21 */ /* 0x000fe20008010000 */
[----:B------:R-:W-:Y:S01]  /*7bc0*/  FMUL.FTZ R14, R14, UR16 ;  /* 0x000000100e0e7c20 */ /* 0x000fe20008410000 */
[----:B------:R-:W-:Y:S01]  /*7bd0*/  SHF.L.U32 R20, R22, 0x10, RZ ;  /* 0x0000001016147819 */ /* 0x000fe200000006ff */
[----:B------:R-:W4:Y:S01]  /*7be0*/  LDL.LU R27, [R1+0x220] ;  /* 0x00022000011b7983 */ /* 0x000f220000300800 */
[----:B------:R-:W-:-:S03]  /*7bf0*/  FMUL.FTZ R17, R17, UR16 ;  /* 0x0000001011117c20 */ /* 0x000fc60008410000 */
[----:B------:R-:W4:Y:S01]  /*7c00*/  LDL.LU R26, [R1+0x218] ;  /* 0x00021800011a7983 */ /* 0x000f220000300800 */
[----:B------:R-:W-:Y:S01]  /*7c10*/  FADD.FTZ R13, R13, R20 ;  /* 0x000000140d0d7221 */ /* 0x000fe20000010000 */
[----:B------:R-:W-:Y:S01]  /*7c20*/  FFMA.FTZ R15, R20, R17, R15 ;  /* 0x00000011140f7223 */ /* 0x000fe2000001000f */
[----:B------:R-:W-:Y:S01]  /*7c30*/  FMUL.FTZ R20, R5, R20 ;  /* 0x0000001405147220 */ /* 0x000fe20000410000 */
[----:B------:R-:W-:Y:S01]  /*7c40*/  SHF.L.U32 R12, R12, 0x10, RZ ;  /* 0x000000100c0c7819 */ /* 0x000fe200000006ff */
[----:B------:R-:W4:Y:S01]  /*7c50*/  LDL.LU R22, [R1+0x234] ;  /* 0x0002340001167983 */ /* 0x000f220000300800 */
[----:B--2---:R-:W-:-:S05]  /*7c60*/  SHF.L.U32 R19, R19, 0x10, RZ ;  /* 0x0000001013137819 */ /* 0x004fca00000006ff */
[----:B------:R-:W-:Y:S01]  /*7c70*/  FADD.FTZ R10, R10, R19 ;  /* 0x000000130a0a7221 */ /* 0x000fe20000010000 */
[----:B------:R-:W-:Y:S01]  /*7c80*/  FFMA.FTZ R11, R19, R14, R11 ;  /* 0x0000000e130b7223 */ /* 0x000fe2000001000b */
[----:B------:R-:W-:-:S04]  /*7c90*/  FMUL.FTZ R19, R4, R19 ;  /* 0x0000001304137220 */ /* 0x000fc80000410000 */
[----:B------:R-:W-:Y:S01]  /*7ca0*/  FADD.FTZ R16, R16, R19 ;  /* 0x0000001310107221 */ /* 0x000fe20000010000 */
[----:B------:R-:W-:-:S03]  /*7cb0*/  FFMA.FTZ R18, R14, R19, R18 ;  /* 0x000000130e127223 */ /* 0x000fc60000010012 */
[----:B------:R-:W-:Y:S01]  /*7cc0*/  FADD.FTZ R16, R20, R16 ;  /* 0x0000001014107221 */ /* 0x000fe20000010000 */
[----:B------:R-:W-:Y:S02]  /*7cd0*/  FFMA.FTZ R18, R17, R20, R18 ;  /* 0x0000001411127223 */ /* 0x000fe40000010012 */
[----:B------:R-:W2:Y:S01]  /*7ce0*/  LDL.LU R20, [R1+0x230] ;  /* 0x0002300001147983 */ /* 0x000ea20000300800 */
[----:B------:R-:W-:Y:S01]  /*7cf0*/  FADD.FTZ R12, R12, -UR28 ;  /* 0x8000001c0c0c7e21 */ /* 0x000fe20008010000 */
[----:B---3--:R-:W-:Y:S02]  /*7d00*/  SHF.L.U32 R14, R21, 0x10, RZ ;  /* 0x00000010150e7819 */ /* 0x008fe400000006ff */
[----:B------:R-:W3:Y:S01]  /*7d10*/  LDL.LU R21, [R1+0x248] ;  /* 0x0002480001157983 */ /* 0x000ee20000300800 */
[----:B------:R-:W-:Y:S01]  /*7d20*/  FMUL.FTZ R12, R12, UR16 ;  /* 0x000000100c0c7c20 */ /* 0x000fe20008410000 */
[----:B----4-:R-:W-:Y:S01]  /*7d30*/  SHF.L.U32 R17, R27, 0x10, RZ ;  /* 0x000000101b117819 */ /* 0x010fe200000006ff */
[----:B------:R-:W-:Y:S01]  /*7d40*/  FMUL.FTZ R19, R4, R14 ;  /* 0x0000000e04137220 */ /* 0x000fe20000410000 */
[----:B------:R-:W-:Y:S01]  /*7d50*/  FADD.FTZ R10, R10, R14 ;  /* 0x0000000e0a0a7221 */ /* 0x000fe20000010000 */
[----:B------:R-:W-:Y:S01]  /*7d60*/  FFMA.FTZ R11, R14, R12, R11 ;  /* 0x0000000c0e0b7223 */ /* 0x000fe2000001000b */
[----:B------:R-:W-:Y:S01]  /*7d70*/  SHF.L.U32 R14, R26, 0x10, RZ ;  /* 0x000000101a0e7819 */ /* 0x000fe200000006ff */
[----:B------:R-:W-:Y:S01]  /*7d80*/  FADD.FTZ R17, R17, -UR28 ;  /* 0x8000001c11117e21 */ /* 0x000fe20008010000 */
[----:B------:R-:W-:Y:S01]  /*7d90*/  FFMA.FTZ R18, R12, R19, R18 ;  /* 0x000000130c127223 */ /* 0x000fe20000010012 */
[----:B------:R-:W-:Y:S01]  /*7da0*/  SHF.L.U32 R12, R43, 0x10, RZ ;  /* 0x000000102b0c7819 */ /* 0x000fe200000006ff */
[----:B------:R-:W-:Y:S01]  /*7db0*/  FADD.FTZ R16, R16, R19 ;  /* 0x0000001310107221 */ /* 0x000fe20000010000 */
[----:B------:R-:W-:Y:S01]  /*7dc0*/  FADD.FTZ R14, R14, -UR28 ;  /* 0x8000001c0e0e7e21 */ /* 0x000fe20008010000 */
[----:B------:R-:W-:Y:S01]  /*7dd0*/  FMUL.FTZ R17, R17, UR16 ;  /* 0x0000001011117c20 */ /* 0x000fe20008410000 */
[----:B------:R-:W4:Y:S01]  /*7de0*/  LDL.LU R27, [R1+0x238] ;  /* 0x00023800011b7983 */ /* 0x000f220000300800 */
[----:B------:R-:W-:Y:S01]  /*7df0*/  FADD.FTZ R13, R13, R12 ;  /* 0x0000000c0d0d7221 */ /* 0x000fe20000010000 */
[----:B------:R-:W-:Y:S01]  /*7e00*/  FMUL.FTZ R14, R14, UR16 ;  /* 0x000000100e0e7c20 */ /* 0x000fe20008410000 */
[----:B------:R-:W-:Y:S01]  /*7e10*/  FFMA.FTZ R15, R12, R17, R15 ;  /* 0x000000110c0f7223 */ /* 0x000fe2000001000f */
[----:B------:R-:W-:Y:S01]  /*7e20*/  FMUL.FTZ R12, R5, R12 ;  /* 0x0000000c050c7220 */ /* 0x000fe20000410000 */
[----:B------:R-:W4:Y:S03]  /*7e30*/  LDL.LU R43, [R1+0x24c] ;  /* 0x00024c00012b7983 */ /* 0x000f260000300800 */
[----:B------:R-:W-:Y:S01]  /*7e40*/  FADD.FTZ R16, R12, R16 ;  /* 0x000000100c107221 */ /* 0x000fe20000010000 */
[----:B------:R-:W-:Y:S01]  /*7e50*/  FFMA.FTZ R18, R17, R12, R18 ;  /* 0x0000000c11127223 */ /* 0x000fe20000010012 */
        /* <DEDUP_REMOVED lines=8> */
[----:B------:R-:W-:-:S03]  /*7ee0*/  SHF.L.U32 R19, R22, 0x10, RZ ;  /* 0x0000001016137819 */ /* 0x000fc600000006ff */
[----:B------:R-:W2:Y:S01]  /*7ef0*/  LDL.LU R22, [R1+0x27c] ;  /* 0x00027c0001167983 */ /* 0x000ea20000300800 */
[----:B---3--:R-:W-:-:S03]  /*7f00*/  SHF.L.U32 R12, R21, 0x10, RZ ;  /* 0x00000010150c7819 */ /* 0x008fc600000006ff */
[----:B------:R-:W3:Y:S01]  /*7f10*/  LDL.LU R21, [R1+0x298] ;  /* 0x0002980001157983 */ /* 0x000ee20000300800 */
[----:B------:R-:W-:Y:S01]  /*7f20*/  FADD.FTZ R19, R19, -UR28 ;  /* 0x8000001c13137e21 */ /* 0x000fe20008010000 */
[----:B----4-:R-:W-:Y:S01]  /*7f30*/  SHF.L.U32 R14, R27, 0x10, RZ ;  /* 0x000000101b0e7819 */ /* 0x010fe200000006ff */
[----:B------:R-:W-:Y:S01]  /*7f40*/  FMUL.FTZ R17, R5, R12 ;  /* 0x0000000c05117220 */ /* 0x000fe20000410000 */
[----:B------:R-:W-:Y:S01]  /*7f50*/  FADD.FTZ R13, R13, R12 ;  /* 0x0000000c0d0d7221 */ /* 0x000fe20000010000 */
[----:B------:R-:W-:Y:S01]  /*7f60*/  FMUL.FTZ R19, R19, UR16 ;  /* 0x0000001013137c20 */ /* 0x000fe20008410000 */
[----:B------:R-:W4:Y:S03]  /*7f70*/  LDL.LU R27, [R1+0x2b0] ;  /* 0x0002b000011b7983 */ /* 0x000f260000300800 */
[----:B------:R-:W-:Y:S01]  /*7f80*/  FFMA.FTZ R15, R12, R19, R15 ;  /* 0x000000130c0f7223 */ /* 0x000fe2000001000f */
[----:B------:R-:W-:Y:S01]  /*7f90*/  FADD.FTZ R14, R14, -UR28 ;  /* 0x8000001c0e0e7e21 */ /* 0x000fe20008010000 */
[----:B------:R-:W-:Y:S01]  /*7fa0*/  FADD.FTZ R16, R17, R16 ;  /* 0x0000001011107221 */ /* 0x000fe20000010000 */
[----:B------:R-:W-:Y:S01]  /*7fb0*/  FFMA.FTZ R18, R19, R17, R18 ;  /* 0x0000001113127223 */ /* 0x000fe20000010012 */
[----:B------:R-:W-:Y:S01]  /*7fc0*/  SHF.L.U32 R17, R43, 0x10, RZ ;  /* 0x000000102b117819 */ /* 0x000fe200000006ff */
[----:B------:R-:W-:Y:S01]  /*7fd0*/  FMUL.FTZ R14, R14, UR16 ;  /* 0x000000100e0e7c20 */ /* 0x000fe20008410000 */
[----:B------:R-:W-:Y:S01]  /*7fe0*/  SHF.L.U32 R19, R26, 0x10, RZ ;  /* 0x000000101a137819 */ /* 0x000fe200000006ff */
[----:B------:R-:W4:Y:S02]  /*7ff0*/  LDL.LU R43, [R1+0x2d0] ;  /* 0x0002d000012b7983 */ /* 0x000f240000300800 */
[----:B------:R-:W-:Y:S01]  /*8000*/  FADD.FTZ R10, R10, R17 ;  /* 0x000000110a0a7221 */ /* 0x000fe20000010000 */
[----:B------:R-:W-:Y:S01]  /*8010*/  FFMA.FTZ R11, R17, R14, R11 ;  /* 0x0000000e110b7223 */ /* 0x000fe2000001000b */
[----:B------:R-:W-:Y:S01]  /*8020*/  FMUL.FTZ R17, R4, R17 ;  /* 0x0000001104117220 */ /* 0x000fe20000410000 */
[----:B------:R-:W-:Y:S01]  /*8030*/  FADD.FTZ R13, R13, R19 ;  /* 0x000000130d0d7221 */ /* 0x000fe20000010000 */
[----:B------:R-:W4:Y:S02]  /*8040*/  LDL.LU R26, [R1+0x2d4] ;  /* 0x0002d400011a7983 */ /* 0x000f240000300800 */
[----:B------:R-:W-:Y:S01]  /*8050*/  FADD.FTZ R16, R16, R17 ;  /* 0x0000001110107221 */ /* 0x000fe20000010000 */
[----:B------:R-:W-:Y:S01]  /*8060*/  FFMA.FTZ R18, R14, R17, R18 ;  /* 0x000000110e127223 */ /* 0x000fe20000010012 */
[----:B--2---:R-:W-:-:S05]  /*8070*/  SHF.L.U32 R12, R20, 0x10, RZ ;  /* 0x00000010140c7819 */ /* 0x004fca00000006ff */
[----:B------:R-:W-:-:S04]  /*8080*/  FADD.FTZ R12, R12, -UR28 ;  /* 0x8000001c0c0c7e21 */ /* 0x000fc80008010000 */
[----:B------:R-:W-:-:S04]  /*8090*/  FMUL.FTZ R12, R12, UR16 ;  /* 0x000000100c0c7c20 */ /* 0x000fc80008410000 */
[----:B------:R-:W-:Y:S01]  /*80a0*/  FFMA.FTZ R15, R19, R12, R15 ;  /* 0x0000000c130f7223 */ /* 0x000fe2000001000f */
[----:B------:R-:W-:-:S04]  /*80b0*/  FMUL.FTZ R19, R5, R19 ;  /* 0x0000001305137220 */ /* 0x000fc80000410000 */
[----:B------:R-:W-:Y:S01]  /*80c0*/  FADD.FTZ R16, R19, R16 ;  /* 0x0000001013107221 */ /* 0x000fe20000010000 */
[----:B------:R-:W-:Y:S02]  /*80d0*/  FFMA.FTZ R18, R12, R19, R18 ;  /* 0x000000130c127223 */ /* 0x000fe40000010012 */
[----:B------:R-:W2:Y:S01]  /*80e0*/  LDL.LU R19, [R1+0x2b8] ;  /* 0x0002b80001137983 */ /* 0x000ea20000300800 */
[----:B------:R-:W-:Y:S02]  /*80f0*/  SHF.L.U32 R20, R22, 0x10, RZ ;  /* 0x0000001016147819 */ /* 0x000fe400000006ff */
[----:B---3--:R-:W-:Y:S01]  /*8100*/  SHF.L.U32 R14, R21, 0x10, RZ ;  /* 0x00000010150e7819 */ /* 0x008fe200000006ff */
[----:B------:R-:W3:Y:S02]  /*8110*/  LDL.LU R22, [R1+0x2e8] ;  /* 0x0002e80001167983 */ /* 0x000ee40000300800 */
[----:B------:R-:W-:Y:S02]  /*8120*/  FADD.FTZ R20, R20, -UR28 ;  /* 0x8000001c14147e21 */ /* 0x000fe40008010000 */
[----:B------:R-:W3:Y:S02]  /*8130*/  LDL.LU R21, [R1+0x1d0] ;  /* 0x0001d00001157983 */ /* 0x000ee40000300800 */
[----:B------:R-:W-:Y:S01]  /*8140*/  FMUL.FTZ R20, R20, UR16 ;  /* 0x0000001014147c20 */ /* 0x000fe20008410000 */
[----:B------:R-:W-:Y:S01]  /*8150*/  FMUL.FTZ R17, R4, R14 ;  /* 0x0000000e04117220 */ /* 0x000fe20000410000 */
[----:B------:R-:W-:-:S02]  /*8160*/  FADD.FTZ R10, R10, R14 ;  /* 0x0000000e0a0a7221 */ /* 0x000fc40000010000 */
[----:B------:R-:W-:Y:S02]  /*8170*/  FFMA.FTZ R11, R14, R20, R11 ;  /* 0x000000140e0b7223 */ /* 0x000fe4000001000b */
[----:B------:R-:W3:Y:S01]  /*8180*/  LDL.LU R14, [R1+0x1e0] ;  /* 0x0001e000010e7983 */ /* 0x000ee20000300800 */
[----:B------:R-:W-:Y:S01]  /*8190*/  FADD.FTZ R16, R16, R17 ;  /* 0x0000001110107221 */ /* 0x000fe20000010000 */
[----:B------:R-:W-:Y:S01]  /*81a0*/  FFMA.FTZ R18, R20, R17, R18 ;  /* 0x0000001114127223 */ /* 0x000fe20000010012 */
[----:B----4-:R-:W-:Y:S02]  /*81b0*/  SHF.L.U32 R12, R27, 0x10, RZ ;  /* 0x000000101b0c7819 */ /* 0x010fe400000006ff */
[----:B------:R-:W4:Y:S03]  /*81c0*/  LDL.LU R27, [R1+0x2f8] ;  /* 0x0002f800011b7983 */ /* 0x000f260000300800 */
[----:B------:R-:W-:-:S04]  /*81d0*/  FADD.FTZ R12, R12, -UR28 ;  /* 0x8000001c0c0c7e21 */ /* 0x000fc80008010000 */
[----:B------:R-:W-:Y:S01]  /*81e0*/  FMUL.FTZ R12, R12, UR16 ;  /* 0x000000100c0c7c20 */ /* 0x000fe20008410000 */
[----:B--2---:R-:W-:Y:S02]  /*81f0*/  SHF.L.U32 R17, R19, 0x10, RZ ;  /* 0x0000001013117819 */ /* 0x004fe400000006ff */
[----:B------:R-:W-:Y:S02]  /*8200*/  SHF.L.U32 R19, R26, 0x10, RZ ;  /* 0x000000101a137819 */ /* 0x000fe400000006ff */
[----:B------:R-:W2:Y:S01]  /*8210*/  LDL.LU R26, [R1+0x1b8] ;  /* 0x0001b800011a7983 */ /* 0x000ea20000300800 */
[----:B------:R-:W-:Y:S01]  /*8220*/  FADD.FTZ R13, R13, R17 ;  /* 0x000000110d0d7221 */ /* 0x000fe20000010000 */
[----:B------:R-:W-:Y:S01]  /*8230*/  FFMA.FTZ R15, R17, R12, R15 ;  /* 0x0000000c110f7223 */ /* 0x000fe2000001000f */
[----:B------:R-:W-:Y:S01]  /*8240*/  FMUL.FTZ R17, R5, R17 ;  /* 0x0000001105117220 */ /* 0x000fe20000410000 */
[----:B------:R-:W-:Y:S02]  /*8250*/  SHF.L.U32 R20, R43, 0x10, RZ ;  /* 0x000000102b147819 */ /* 0x000fe400000006ff */
[----:B---3--:R-:W-:Y:S01]  /*8260*/  SHF.L.U32 R14, R14, 0x10, RZ ;  /* 0x000000100e0e7819 */ /* 0x008fe200000006ff */
[----:B------:R-:W-:Y:S01]  /*8270*/  FFMA.FTZ R18, R12, R17, R18 ;  /* 0x000000110c127223 */ /* 0x000fe20000010012 */
[----:B------:R-:W-:Y:S01]  /*8280*/  FADD.FTZ R16, R17, R16 ;  /* 0x0000001011107221 */ /* 0x000fe20000010000 */
[----:B------:R-:W-:Y:S01]  /*8290*/  FADD.FTZ R19, R19, -UR28 ;  /* 0x8000001c13137e21 */ /* 0x000fe20008010000 */
[----:B------:R-:W-:Y:S01]  /*82a0*/  SHF.L.U32 R45, R45, 0x10, RZ ;  /* 0x000000102d2d7819 */ /* 0x000fe200000006ff */
[----:B------:R-:W-:Y:S01]  /*82b0*/  FADD.FTZ R14, R14, -UR28 ;  /* 0x8000001c0e0e7e21 */ /* 0x000fe20008010000 */
[----:B------:R-:W-:Y:S01]  /*82c0*/  SHF.L.U32 R12, R22, 0x10, RZ ;  /* 0x00000010160c7819 */ /* 0x000fe200000006ff */
[----:B------:R-:W3:Y:S02]  /*82d0*/  LDL.LU R43, [R1+0x35c] ;  /* 0x00035c00012b7983 */ /* 0x000ee40000300800 */
[----:B------:R-:W-:-:S02]  /*82e0*/  FMUL.FTZ R14, R14, UR16 ;  /* 0x000000100e0e7c20 */ /* 0x000fc40008410000 */
[----:B------:R-:W3:Y:S01]  /*82f0*/  LDL.LU R22, [R1+0x1c8] ;  /* 0x0001c80001167983 */ /* 0x000ee20000300800 */
[----:B------:R-:W-:Y:S01]  /*8300*/  FADD.FTZ R10, R10, R20 ;  /* 0x000000140a0a7221 */ /* 0x000fe20000010000 */
[----:B------:R-:W-:Y:S01]  /*8310*/  FFMA.FTZ R11, R20, R14, R11 ;  /* 0x0000000e140b7223 */ /* 0x000fe2000001000b */
[----:B------:R-:W-:-:S04]  /*8320*/  FMUL.FTZ R20, R4, R20 ;  /* 0x0000001404147220 */ /* 0x000fc80000410000 */
[----:B------:R-:W-:Y:S01]  /*8330*/  FFMA.FTZ R18, R14, R20, R18 ;  /* 0x000000140e127223 */ /* 0x000fe20000010012 */
[----:B------:R-:W-:Y:S02]  /*8340*/  SHF.L.U32 R14, R21, 0x10, RZ ;  /* 0x00000010150e7819 */ /* 0x000fe400000006ff */
[----:B------:R-:W3:Y:S01]  /*8350*/  LDL.LU R21, [R1+0x1b0] ;  /* 0x0001b00001157983 */ /* 0x000ee20000300800 */
[----:B------:R-:W-:Y:S01]  /*8360*/  FADD.FTZ R16, R16, R20 ;  /* 0x0000001410107221 */ /* 0x000fe20000010000 */
[----:B------:R-:W-:Y:S01]  /*8370*/  FMUL.FTZ R19, R19, UR16 ;  /* 0x0000001013137c20 */ /* 0x000fe20008410000 */
[----:B------:R-:W-:Y:S01]  /*8380*/  FMUL.FTZ R17, R5, R12 ;  /* 0x0000000c05117220 */ /* 0x000fe20000410000 */
[----:B------:R-:W-:Y:S02]  /*8390*/  FADD.FTZ R13, R13, R12 ;  /* 0x0000000c0d0d7221 */ /* 0x000fe40000010000 */
[----:B------:R-:W-:Y:S01]  /*83a0*/  FFMA.FTZ R15, R12, R19, R15 ;  /* 0x000000130c0f7223 */ /* 0x000fe2000001000f */
[----:B----4-:R-:W-:Y:S01]  /*83b0*/  SHF.L.U32 R12, R27, 0x10, RZ ;  /* 0x000000101b0c7819 */ /* 0x010fe200000006ff */
[----:B------:R-:W-:Y:S01]  /*83c0*/  FADD.FTZ R14, R14, -UR28 ;  /* 0x8000001c0e0e7e21 */ /* 0x000fe20008010000 */
[----:B------:R-:W-:Y:S01]  /*83d0*/  FADD.FTZ R16, R17, R16 ;  /* 0x0000001011107221 */ /* 0x000fe20000010000 */
[----:B------:R-:W-:Y:S01]  /*83e0*/  FFMA.FTZ R18, R19, R17, R18 ;  /* 0x0000001113127223 */ /* 0x000fe20000010012 */
[----:B--2---:R-:W-:Y:S01]  /*83f0*/  SHF.L.U32 R20, R26, 0x10, RZ ;  /* 0x000000101a147819 */ /* 0x004fe200000006ff */
[----:B------:R-:W2:Y:S04]  /*8400*/  LDL.LU R27, [R1+0x328] ;  /* 0x00032800011b7983 */ /* 0x000ea80000300800 */
[----:B------:R-:W4:Y:S01]  /*8410*/  LDL.LU R26, [R1+0x17c] ;  /* 0x00017c00011a7983 */ /* 0x000f220000300800 */
[----:B------:R-:W-:Y:S01]  /*8420*/  SHF.L.U32 R17, R44, 0x10, RZ ;  /* 0x000000102c117819 */ /* 0x000fe200000006ff */
[----:B------:R-:W-:Y:S01]  /*8430*/  FADD.FTZ R12, R12, -UR28 ;  /* 0x8000001c0c0c7e21 */ /* 0x000fe20008010000 */
[----:B------:R-:W-:Y:S01]  /*8440*/  FMUL.FTZ R14, R14, UR16 ;  /* 0x000000100e0e7c20 */ /* 0x000fe20008410000 */
[----:B------:R-:W-:Y:S01]  /*8450*/  SHF.L.U32 R19, R37, 0x10, RZ ;  /* 0x0000001025137819 */ /* 0x000fe200000006ff */
[----:B------:R-:W-:Y:S01]  /*8460*/  FADD.FTZ R20, R20, -UR28 ;  /* 0x8000001c14147e21 */ /* 0x000fe20008010000 */
[----:B------:R-:W-:Y:S01]  /*8470*/  FMUL.FTZ R12, R12, UR16 ;  /* 0x000000100c0c7c20 */ /* 0x000fe20008410000 */
[----:B------:R-:W-:Y:S01]  /*8480*/  FADD.FTZ R10, R10, R17 ;  /* 0x000000110a0a7221 */ /* 0x000fe20000010000 */
[----:B------:R-:W-:Y:S01]  /*8490*/  FFMA.FTZ R11, R17, R14, R11 ;  /* 0x0000000e110b7223 */ /* 0x000fe2000001000b */
[----:B------:R-:W-:Y:S01]  /*84a0*/  FMUL.FTZ R17, R4, R17 ;  /* 0x0000001104117220 */ /* 0x000fe20000410000 */
[----:B------:R-:W-:Y:S01]  /*84b0*/  FADD.FTZ R13, R13, R19 ;  /* 0x000000130d0d7221 */ /* 0x000fe20000010000 */
[----:B------:R-:W-:Y:S01]  /*84c0*/  FFMA.FTZ R15, R19, R12, R15 ;  /* 0x0000000c130f7223 */ /* 0x000fe2000001000f */
[----:B------:R-:W-:Y:S01]  /*84d0*/  FMUL.FTZ R19, R5, R19 ;  /* 0x0000001305137220 */ /* 0x000fe20000410000 */
[----:B------:R-:W-:Y:S01]  /*84e0*/  FFMA.FTZ R18, R14, R17, R18 ;  /* 0x000000110e127223 */ /* 0x000fe20000010012 */
[----:B------:R-:W2:Y:S03]  /*84f0*/  LDL.LU R44, [R1+0x358] ;  /* 0x00035800012c7983 */ /* 0x000ea60000300800 */
[----:B------:R-:W-:Y:S01]  /*8500*/  FFMA.FTZ R18, R12, R19, R18 ;  /* 0x000000130c127223 */ /* 0x000fe20000010012 */
[----:B---3--:R-:W-:Y:S01]  /*8510*/  SHF.L.U32 R12, R22, 0x10, RZ ;  /* 0x00000010160c7819 */ /* 0x008fe200000006ff */
[----:B------:R-:W-:Y:S01]  /*8520*/  FADD.FTZ R45, R45, -UR28 ;  /* 0x8000001c2d2d7e21 */ /* 0x000fe20008010000 */
[----:B------:R-:W3:Y:S01]  /*8530*/  LDL.LU R22, [R1+0x33c] ;  /* 0x00033c0001167983 */ /* 0x000ee20000300800 */
[----:B------:R-:W-:Y:S01]  /*8540*/  SHF.L.U32 R14, R42, 0x10, RZ ;  /* 0x000000102a0e7819 */ /* 0x000fe200000006ff */
[----:B------:R-:W-:Y:S01]  /*8550*/  FADD.FTZ R16, R16, R17 ;  /* 0x0000001110107221 */ /* 0x000fe20000010000 */
[----:B------:R-:W-:Y:S01]  /*8560*/  FMUL.FTZ R20, R20, UR16 ;  /* 0x0000001014147c20 */ /* 0x000fe20008410000 */
[----:B------:R-:W-:Y:S01]  /*8570*/  FADD.FTZ R12, R12, -UR28 ;  /* 0x8000001c0c0c7e21 */ /* 0x000fe20008010000 */
[----:B------:R-:W-:Y:S01]  /*8580*/  SHF.L.U32 R28, R28, 0x10, RZ ;  /* 0x000000101c1c7819 */ /* 0x000fe200000006ff */
[----:B------:R-:W-:Y:S01]  /*8590*/  FADD.FTZ R16, R19, R16 ;  /* 0x0000001013107221 */ /* 0x000fe20000010000 */
[----:B------:R-:W-:Y:S01]  /*85a0*/  FMUL.FTZ R17, R4, R14 ;  /* 0x0000000e04117220 */ /* 0x000fe20000410000 */
[----:B------:R-:W-:Y:S01]  /*85b0*/  FADD.FTZ R10, R10, R14 ;  /* 0x0000000e0a0a7221 */ /* 0x000fe20000010000 */
[----:B------:R-:W-:Y:S01]  /*85c0*/  FFMA.FTZ R11, R14, R20, R11 ;  /* 0x000000140e0b7223 */ /* 0x000fe2000001000b */
[----:B------:R-:W-:Y:S01]  /*85d0*/  SHF.L.U32 R14, R21, 0x10, RZ ;  /* 0x00000010150e7819 */ /* 0x000fe200000006ff */
[----:B------:R-:W-:Y:S01]  /*85e0*/  FADD.FTZ R16, R16, R17 ;  /* 0x0000001110107221 */ /* 0x000fe20000010000 */
[----:B------:R-:W-:Y:S01]  /*85f0*/  FFMA.FTZ R18, R20, R17, R18 ;  /* 0x0000001114127223 */ /* 0x000fe20000010012 */
[----:B------:R-:W-:Y:S01]  /*8600*/  SHF.L.U32 R17, R35, 0x10, RZ ;  /* 0x0000001023117819 */ /* 0x000fe200000006ff */
[----:B------:R-:W-:Y:S01]  /*8610*/  FMUL.FTZ R12, R12, UR16 ;  /* 0x000000100c0c7c20 */ /* 0x000fe20008410000 */
[----:B------:R-:W-:Y:S01]  /*8620*/  FADD.FTZ R14, R14, -UR28 ;  /* 0x8000001c0e0e7e21 */ /* 0x000fe20008010000 */
[----:B------:R-:W-:Y:S01]  /*8630*/  SHF.L.U32 R20, R41, 0x10, RZ ;  /* 0x0000001029147819 */ /* 0x000fe200000006ff */
[----:B------:R-:W3:Y:S01]  /*8640*/  LDL.LU R35, [R1+0x36c] ;  /* 0x00036c0001237983 */ /* 0x000ee20000300800 */
[----:B------:R-:W-:Y:S01]  /*8650*/  FADD.FTZ R13, R13, R17 ;  /* 0x000000110d0d7221 */ /* 0x000fe20000010000 */
[----:B------:R-:W-:Y:S01]  /*8660*/  FMUL.FTZ R14, R14, UR16 ;  /* 0x000000100e0e7c20 */ /* 0x000fe20008410000 */
[----:B------:R-:W-:Y:S01]  /*8670*/  FFMA.FTZ R15, R17, R12, R15 ;  /* 0x0000000c110f7223 */ /* 0x000fe2000001000f */
[----:B------:R-:W-:Y:S01]  /*8680*/  FMUL.FTZ R17, R5, R17 ;  /* 0x0000001105117220 */ /* 0x000fe20000410000 */
[----:B------:R-:W-:Y:S01]  /*8690*/  FADD.FTZ R10, R10, R20 ;  /* 0x000000140a0a7221 */ /* 0x000fe20000010000 */
[----:B------:R-:W-:Y:S01]  /*86a0*/  FFMA.FTZ R11, R20, R14, R11 ;  /* 0x0000000e140b7223 */ /* 0x000fe2000001000b */
[----:B------:R-:W-:Y:S01]  /*86b0*/  FMUL.FTZ R20, R4, R20 ;  /* 0x0000001404147220 */ /* 0x000fe20000410000 */
[----:B------:R-:W-:Y:S01]  /*86c0*/  FFMA.FTZ R18, R12, R17, R18 ;  /* 0x000000110c127223 */ /* 0x000fe20000010012 */
[----:B------:R-:W-:Y:S01]  /*86d0*/  SHF.L.U32 R30, R30, 0x10, RZ ;  /* 0x000000101e1e7819 */ /* 0x000fe200000006ff */
[----:B------:R-:W3:Y:S02]  /*86e0*/  LDL.LU R42, [R1+0x370] ;  /* 0x00037000012a7983 */ /* 0x000ee40000300800 */
[----:B------:R-:W-:Y:S01]  /*86f0*/  FFMA.FTZ R18, R14, R20, R18 ;  /* 0x000000140e127223 */ /* 0x000fe20000010012 */
[----:B------:R-:W-:Y:S01]  /*8700*/  SHF.L.U32 R32, R32, 0x10, RZ ;  /* 0x0000001020207819 */ /* 0x000fe200000006ff */
[----:B------:R-:W3:Y:S01]  /*8710*/  LDL.LU R37, [R1+0x374] ;  /* 0x0003740001257983 */ /* 0x000ee20000300800 */
[----:B----4-:R-:W-:-:S03]  /*8720*/  SHF.L.U32 R14, R26, 0x10, RZ ;  /* 0x000000101a0e7819 */ /* 0x010fc600000006ff */
[----:B------:R-:W4:Y:S01]  /*8730*/  LDL.LU R26, [R1+0x354] ;  /* 0x00035400011a7983 */ /* 0x000f220000300800 */
[----:B--2---:R-:W-:Y:S01]  /*8740*/  SHF.L.U32 R19, R27, 0x10, RZ ;  /* 0x000000101b137819 */ /* 0x004fe200000006ff */
[----:B------:R-:W-:Y:S01]  /*8750*/  FADD.FTZ R16, R17, R16 ;  /* 0x0000001011107221 */ /* 0x000fe20000010000 */
[----:B------:R-:W-:Y:S01]  /*8760*/  SHF.L.U32 R12, R31, 0x10, RZ ;  /* 0x000000101f0c7819 */ /* 0x000fe200000006ff */
[----:B------:R-:W-:Y:S01]  /*8770*/  FADD.FTZ R14, R14, -UR28 ;  /* 0x8000001c0e0e7e21 */ /* 0x000fe20008010000 */
[----:B------:R-:W2:Y:S01]  /*8780*/  LDL.LU R27, [R1+0x364] ;  /* 0x00036400011b7983 */ /* 0x000ea20000300800 */
[----:B------:R-:W-:-:S04]  /*8790*/  FADD.FTZ R19, R19, -UR28 ;  /* 0x8000001c13137e21 */ /* 0x000fc80008010000 */
[----:B------:R-:W-:Y:S01]  /*87a0*/  FMUL.FTZ R19, R19, UR16 ;  /* 0x0000001013137c20 */ /* 0x000fe20008410000 */
[----:B------:R-:W-:Y:S01]  /*87b0*/  FADD.FTZ R16, R16, R20 ;  /* 0x0000001410107221 */ /* 0x000fe20000010000 */
[----:B------:R-:W-:Y:S01]  /*87c0*/  FMUL.FTZ R17, R5, R12 ;  /* 0x0000000c05117220 */ /* 0x000fe20000410000 */
[----:B------:R-:W-:Y:S01]  /*87d0*/  FADD.FTZ R13, R13, R12 ;  /* 0x0000000c0d0d7221 */ /* 0x000fe20000010000 */
[----:B------:R-:W-:Y:S01]  /*87e0*/  FFMA.FTZ R15, R12, R19, R15 ;  /* 0x000000130c0f7223 */ /* 0x000fe2000001000f */
[----:B------:R-:W-:Y:S02]  /*87f0*/  SHF.L.U32 R20, R40, 0x10, RZ ;  /* 0x0000001028147819 */ /* 0x000fe400000006ff */
[----:B---3--:R-:W-:Y:S01]  /*8800*/  SHF.L.U32 R12, R22, 0x10, RZ ;  /* 0x00000010160c7819 */ /* 0x008fe200000006ff */
[----:B------:R-:W-:Y:S01]  /*8810*/  FADD.FTZ R16, R17, R16 ;  /* 0x0000001011107221 */ /* 0x000fe20000010000 */
[----:B------:R-:W-:Y:S01]  /*8820*/  FFMA.FTZ R18, R19, R17, R18 ;  /* 0x0000001113127223 */ /* 0x000fe20000010012 */
[----:B------:R-:W-:Y:S01]  /*8830*/  SHF.L.U32 R22, R34, 0x10, RZ ;  /* 0x0000001022167819 */ /* 0x000fe200000006ff */
[----:B------:R-:W-:Y:S01]  /*8840*/  FMUL.FTZ R17, R14, UR16 ;  /* 0x000000100e117c20 */ /* 0x000fe20008410000 */
[----:B------:R-:W-:Y:S01]  /*8850*/  FADD.FTZ R12, R12, -UR28 ;  /* 0x8000001c0c0c7e21 */ /* 0x000fe20008010000 */
[----:B------:R-:W-:-:S02]  /*8860*/  FMUL.FTZ R19, R4, R20 ;  /* 0x0000001404137220 */ /* 0x000fc40000410000 */
[----:B------:R-:W-:Y:S01]  /*8870*/  FFMA.FTZ R11, R20, R17, R11 ;  /* 0x00000011140b7223 */ /* 0x000fe2000001000b */
[----:B------:R-:W-:Y:S01]  /*8880*/  FMUL.FTZ R12, R12, UR16 ;  /* 0x000000100c0c7c20 */ /* 0x000fe20008410000 */
[----:B------:R-:W-:Y:S01]  /*8890*/  FMUL.FTZ R21, R5, R22 ;  /* 0x0000001605157220 */ /* 0x000fe20000410000 */
[----:B------:R-:W-:Y:S01]  /*88a0*/  FFMA.FTZ R17, R17, R19, R18 ;  /* 0x0000001311117223 */ /* 0x000fe20000010012 */
[----:B------:R-:W-:Y:S01]  /*88b0*/  SHF.L.U32 R14, R39, 0x10, RZ ;  /* 0x00000010270e7819 */ /* 0x000fe200000006ff */
[----:B------:R-:W-:Y:S02]  /*88c0*/  FFMA.FTZ R15, R22, R12, R15 ;  /* 0x0000000c160f7223 */ /* 0x000fe4000001000f */
[----:B------:R-:W-:Y:S01]  /*88d0*/  FFMA.FTZ R17, R12, R21, R17 ;  /* 0x000000150c117223 */ /* 0x000fe20000010011 */
[----:B------:R-:W-:Y:S01]  /*88e0*/  SHF.L.U32 R12, R38, 0x10, RZ ;  /* 0x00000010260c7819 */ /* 0x000fe200000006ff */
[----:B------:R-:W-:Y:S01]  /*88f0*/  FADD.FTZ R16, R16, R19 ;  /* 0x0000001310107221 */ /* 0x000fe20000010000 */
[----:B------:R-:W-:Y:S01]  /*8900*/  FMUL.FTZ R18, R45, UR16 ;  /* 0x000000102d127c20 */ /* 0x000fe20008410000 */
[----:B------:R-:W-:-:S02]  /*8910*/  FMUL.FTZ R19, R4, R14 ;  /* 0x0000000e04137220 */ /* 0x000fc40000410000 */
[----:B------:R-:W-:Y:S01]  /*8920*/  FADD.FTZ R12, R12, -UR28 ;  /* 0x8000001c0c0c7e21 */ /* 0x000fe20008010000 */
[----:B------:R-:W-:Y:S01]  /*8930*/  FFMA.FTZ R11, R14, R18, R11 ;  /* 0x000000120e0b7223 */ /* 0x000fe2000001000b */
[----:B------:R-:W-:Y:S01]  /*8940*/  FFMA.FTZ R17, R18, R19, R17 ;  /* 0x0000001312117223 */ /* 0x000fe20000010011 */
[----:B------:R-:W-:Y:S01]  /*8950*/  FADD.FTZ R16, R21, R16 ;  /* 0x0000001015107221 */ /* 0x000fe20000010000 */
[----:B------:R-:W-:Y:S01]  /*8960*/  SHF.L.U32 R18, R29, 0x10, RZ ;  /* 0x000000101d127819 */ /* 0x000fe200000006ff */
[----:B------:R-:W-:Y:S01]  /*8970*/  FADD.FTZ R13, R13, R22 ;  /* 0x000000160d0d7221 */ /* 0x000fe20000010000 */
[----:B------:R-:W-:Y:S01]  /*8980*/  FMUL.FTZ R12, R12, UR16 ;  /* 0x000000100c0c7c20 */ /* 0x000fe20008410000 */
[----:B------:R-:W-:Y:S02]  /*8990*/  FADD.FTZ R16, R16, R19 ;  /* 0x0000001310107221 */ /* 0x000fe40000010000 */
[----:B------:R-:W-:Y:S01]  /*89a0*/  FADD.FTZ R13, R13, R18 ;  /* 0x000000120d0d7221 */ /* 0x000fe20000010000 */
[----:B------:R-:W-:Y:S01]  /*89b0*/  FFMA.FTZ R15, R18, R12, R15 ;  /* 0x0000000c120f7223 */ /* 0x000fe2000001000f */
[----:B------:R-:W-:Y:S01]  /*89c0*/  FMUL.FTZ R19, R5, R18 ;  /* 0x0000001205137220 */ /* 0x000fe20000410000 */
[----:B----4-:R-:W-:-:S02]  /*89d0*/  SHF.L.U32 R18, R26, 0x10, RZ ;  /* 0x000000101a127819 */ /* 0x010fc400000006ff */
[----:B------:R-:W3:Y:S01]  /*89e0*/  LDL.LU R26, [R1+0x368] ;  /* 0x00036800011a7983 */ /* 0x000ee20000300800 */
[----:B------:R-:W-:-:S04]  /*89f0*/  FADD.FTZ R10, R10, R20 ;  /* 0x000000140a0a7221 */ /* 0x000fc80000010000 */
[----:B------:R-:W-:Y:S01]  /*8a00*/  FADD.FTZ R10, R10, R14 ;  /* 0x0000000e0a0a7221 */ /* 0x000fe20000010000 */
[----:B------:R-:W-:Y:S01]  /*8a10*/  FADD.FTZ R14, R28, -UR28 ;  /* 0x8000001c1c0e7e21 */ /* 0x000fe20008010000 */
[----:B------:R-:W-:Y:S01]  /*8a20*/  FMUL.FTZ R21, R4, R30 ;  /* 0x0000001e04157220 */ /* 0x000fe20000410000 */
[----:B------:R-:W-:Y:S01]  /*8a30*/  FADD.FTZ R16, R19, R16 ;  /* 0x0000001013107221 */ /* 0x000fe20000010000 */
[----:B------:R-:W-:Y:S01]  /*8a40*/  FFMA.FTZ R17, R12, R19, R17 ;  /* 0x000000130c117223 */ /* 0x000fe20000010011 */
[----:B------:R-:W-:Y:S01]  /*8a50*/  FMUL.FTZ R14, R14, UR16 ;  /* 0x000000100e0e7c20 */ /* 0x000fe20008410000 */
[----:B------:R-:W-:Y:S01]  /*8a60*/  FADD.FTZ R32, R32, -UR28 ;  /* 0x8000001c20207e21 */ /* 0x000fe20008010000 */
[----:B------:R-:W-:Y:S01]  /*8a70*/  SHF.L.U32 R12, R33, 0x10, RZ ;  /* 0x00000010210c7819 */ /* 0x000fe200000006ff */
[----:B------:R-:W-:Y:S01]  /*8a80*/  FADD.FTZ R16, R16, R21 ;  /* 0x0000001510107221 */ /* 0x000fe20000010000 */
[----:B------:R-:W-:Y:S01]  /*8a90*/  SHF.L.U32 R19, R44, 0x10, RZ ;  /* 0x000000102c137819 */ /* 0x000fe200000006ff */
[----:B------:R-:W-:Y:S01]  /*8aa0*/  FFMA.FTZ R21, R14, R21, R17 ;  /* 0x000000150e157223 */ /* 0x000fe20000010011 */
[----:B------:R-:W-:Y:S01]  /*8ab0*/  FMUL.FTZ R32, R32, UR16 ;  /* 0x0000001020207c20 */ /* 0x000fe20008410000 */
[----:B------:R-:W-:Y:S01]  /*8ac0*/  FMUL.FTZ R17, R5, R12 ;  /* 0x0000000c05117220 */ /* 0x000fe20000410000 */
[----:B------:R-:W-:Y:S01]  /*8ad0*/  SHF.L.U32 R36, R36, 0x10, RZ ;  /* 0x0000001024247819 */ /* 0x000fe200000006ff */
[----:B------:R-:W-:Y:S01]  /*8ae0*/  FADD.FTZ R19, R19, -UR28 ;  /* 0x8000001c13137e21 */ /* 0x000fe20008010000 */
[----:B------:R-:W-:Y:S01]  /*8af0*/  FADD.FTZ R13, R13, R12 ;  /* 0x0000000c0d0d7221 */ /* 0x000fe20000010000 */
[----:B------:R-:W-:Y:S01]  /*8b00*/  FFMA.FTZ R15, R12, R32, R15 ;  /* 0x000000200c0f7223 */ /* 0x000fe2000001000f */
[----:B------:R-:W-:Y:S01]  /*8b10*/  FADD.FTZ R18, R18, -UR28 ;  /* 0x8000001c12127e21 */ /* 0x000fe20008010000 */
[----:B------:R-:W-:Y:S01]  /*8b20*/  FADD.FTZ R12, R17, R16 ;  /* 0x00000010110c7221 */ /* 0x000fe20000010000 */
[----:B------:R-:W-:Y:S01]  /*8b30*/  FFMA.FTZ R11, R30, R14, R11 ;  /* 0x0000000e1e0b7223 */ /* 0x000fe2000001000b */
[----:B------:R-:W-:Y:S01]  /*8b40*/  SHF.L.U32 R16, R43, 0x10, RZ ;  /* 0x000000102b107819 */ /* 0x000fe200000006ff */
[----:B------:R-:W-:Y:S01]  /*8b50*/  FFMA.FTZ R14, R32, R17, R21 ;  /* 0x00000011200e7223 */ /* 0x000fe20000010015 */
[----:B------:R-:W-:Y:S01]  /*8b60*/  FMUL.FTZ R19, R19, UR16 ;  /* 0x0000001013137c20 */ /* 0x000fe20008410000 */
[----:B------:R-:W-:Y:S01]  /*8b70*/  FMUL.FTZ R17, R18, UR16 ;  /* 0x0000001012117c20 */ /* 0x000fe20008410000 */
[----:B------:R-:W-:Y:S01]  /*8b80*/  FMUL.FTZ R21, R4, R36 ;  /* 0x0000002404157220 */ /* 0x000fe20000410000 */
[----:B------:R-:W-:Y:S01]  /*8b90*/  SHF.L.U32 R18, R23, 0x10, RZ ;  /* 0x0000001017127819 */ /* 0x000fe200000006ff */
[----:B------:R-:W-:Y:S01]  /*8ba0*/  FADD.FTZ R13, R13, R16 ;  /* 0x000000100d0d7221 */ /* 0x000fe20000010000 */
[----:B------:R-:W-:Y:S01]  /*8bb0*/  FFMA.FTZ R15, R16, R19, R15 ;  /* 0x00000013100f7223 */ /* 0x000fe2000001000f */
[----:B------:R-:W-:Y:S01]  /*8bc0*/  FMUL.FTZ R16, R5, R16 ;  /* 0x0000001005107220 */ /* 0x000fe20000410000 */
[----:B------:R-:W-:Y:S01]  /*8bd0*/  FADD.FTZ R23, R12, R21 ;  /* 0x000000150c177221 */ /* 0x000fe20000010000 */
[----:B------:R-:W-:Y:S01]  /*8be0*/  FFMA.FTZ R14, R17, R21, R14 ;  /* 0x00000015110e7223 */ /* 0x000fe2000001000e */
[----:B------:R-:W4:Y:S01]  /*8bf0*/  LDL.LU R44, [R1+0x380] ;  /* 0x00038000012c7983 */ /* 0x000f220000300800 */
[----:B--2---:R-:W-:Y:S01]  /*8c00*/  SHF.L.U32 R12, R27, 0x10, RZ ;  /* 0x000000101b0c7819 */ /* 0x004fe200000006ff */
[----:B------:R-:W-:-:S02]  /*8c10*/  FADD.FTZ R23, R16, R23 ;  /* 0x0000001710177221 */ /* 0x000fc40000010000 */
[----:B------:R-:W2:Y:S01]  /*8c20*/  LDL.LU R43, [R1+0x37c] ;  /* 0x00037c00012b7983 */ /* 0x000ea20000300800 */
[----:B------:R-:W-:-:S03]  /*8c30*/  FFMA.FTZ R14, R19, R16, R14 ;  /* 0x00000010130e7223 */ /* 0x000fc6000001000e */
[----:B------:R-:W2:Y:S01]  /*8c40*/  LDL.LU R27, [R1+0x384] ;  /* 0x00038400011b7983 */ /* 0x000ea20000300800 */
[----:B---3--:R-:W-:-:S03]  /*8c50*/  SHF.L.U32 R16, R26, 0x10, RZ ;  /* 0x000000101a107819 */ /* 0x008fc600000006ff */
[----:B------:R-:W3:Y:S01]  /*8c60*/  LDL.LU R26, [R1+0x388] ;  /* 0x00038800011a7983 */ /* 0x000ee20000300800 */
[----:B------:R-:W-:Y:S01]  /*8c70*/  FADD.FTZ R10, R10, R30 ;  /* 0x0000001e0a0a7221 */ /* 0x000fe20000010000 */
[----:B------:R-:W-:Y:S01]  /*8c80*/  FADD.FTZ R18, R18, -UR28 ;  /* 0x8000001c12127e21 */ /* 0x000fe20008010000 */
[----:B------:R-:W-:Y:S02]  /*8c90*/  FFMA.FTZ R11, R36, R17, R11 ;  /* 0x00000011240b7223 */ /* 0x000fe4000001000b */
[----:B------:R-:W-:Y:S01]  /*8ca0*/  FADD.FTZ R10, R10, R36 ;  /* 0x000000240a0a7221 */ /* 0x000fe20000010000 */
[----:B------:R-:W-:Y:S01]  /*8cb0*/  FMUL.FTZ R17, R18, UR16 ;  /* 0x0000001012117c20 */ /* 0x000fe20008410000 */
[----:B------:R-:W-:Y:S02]  /*8cc0*/  FMUL.FTZ R18, R4, R12 ;  /* 0x0000000c04127220 */ /* 0x000fe40000410000 */
[----:B------:R-:W-:Y:S01]  /*8cd0*/  FADD.FTZ R10, R10, R12 ;  /* 0x0000000c0a0a7221 */ /* 0x000fe20000010000 */
[----:B------:R-:W-:Y:S01]  /*8ce0*/  FFMA.FTZ R11, R12, R17, R11 ;  /* 0x000000110c0b7223 */ /* 0x000fe2000001000b */
[----:B------:R-:W-:Y:S01]  /*8cf0*/  SHF.L.U32 R12, R35, 0x10, RZ ;  /* 0x00000010230c7819 */ /* 0x000fe200000006ff */
[----:B------:R-:W-:Y:S01]  /*8d00*/  FADD.FTZ R16, R16, -UR28 ;  /* 0x8000001c10107e21 */ /* 0x000fe20008010000 */
[----:B------:R-:W-:Y:S01]  /*8d10*/  SHF.L.U32 R21, R42, 0x10, RZ ;  /* 0x000000102a157819 */ /* 0x000fe200000006ff */
[----:B------:R-:W-:Y:S01]  /*8d20*/  FFMA.FTZ R19, R17, R18, R14 ;  /* 0x0000001211137223 */ /* 0x000fe2000001000e */
[----:B------:R-:W-:Y:S01]  /*8d30*/  FADD.FTZ R20, R23, R18 ;  /* 0x0000001217147221 */ /* 0x000fe20000010000 */
[----:B------:R-:W-:Y:S01]  /*8d40*/  FMUL.FTZ R17, R5, R12 ;  /* 0x0000000c05117220 */ /* 0x000fe20000410000 */
[----:B------:R-:W-:Y:S01]  /*8d50*/  SHF.L.U32 R14, R37, 0x10, RZ ;  /* 0x00000010250e7819 */ /* 0x000fe200000006ff */
[----:B------:R-:W-:Y:S01]  /*8d60*/  FMUL.FTZ R18, R16, UR16 ;  /* 0x0000001010127c20 */ /* 0x000fe20008410000 */
[----:B------:R-:W-:Y:S01]  /*8d70*/  SHF.L.U32 R22, R24, 0x10, RZ ;  /* 0x0000001018167819 */ /* 0x000fe200000006ff */
[----:B------:R-:W-:Y:S01]  /*8d80*/  FADD.FTZ R16, R21, -UR28 ;  /* 0x8000001c15107e21 */ /* 0x000fe20008010000 */
[----:B------:R-:W-:Y:S01]  /*8d90*/  FADD.FTZ R21, R17, R20 ;  /* 0x0000001411157221 */ /* 0x000fe20000010000 */
[----:B------:R-:W-:Y:S01]  /*8da0*/  FFMA.FTZ R20, R18, R17, R19 ;  /* 0x0000001112147223 */ /* 0x000fe20000010013 */
[----:B------:R-:W-:Y:S01]  /*8db0*/  FMUL.FTZ R24, R4, R14 ;  /* 0x0000000e04187220 */ /* 0x000fe20000410000 */
[----:B------:R-:W-:Y:S01]  /*8dc0*/  FMUL.FTZ R17, R16, UR16 ;  /* 0x0000001010117c20 */ /* 0x000fe20008410000 */
[----:B------:R-:W-:Y:S01]  /*8dd0*/  FADD.FTZ R19, R22, -UR28 ;  /* 0x8000001c16137e21 */ /* 0x000fe20008010000 */
[----:B------:R-:W-:Y:S01]  /*8de0*/  FADD.FTZ R13, R13, R12 ;  /* 0x0000000c0d0d7221 */ /* 0x000fe20000010000 */
[----:B------:R-:W-:Y:S01]  /*8df0*/  FADD.FTZ R21, R21, R24 ;  /* 0x0000001815157221 */ /* 0x000fe20000010000 */
[----:B------:R-:W-:Y:S01]  /*8e00*/  FFMA.FTZ R24, R17, R24, R20 ;  /* 0x0000001811187223 */ /* 0x000fe20000010014 */
[----:B------:R-:W-:Y:S01]  /*8e10*/  FFMA.FTZ R15, R12, R18, R15 ;  /* 0x000000120c0f7223 */ /* 0x000fe2000001000f */
[----:B----4-:R-:W-:-:S02]  /*8e20*/  SHF.L.U32 R16, R44, 0x10, RZ ;  /* 0x000000102c107819 */ /* 0x010fc400000006ff */
[----:B--2---:R-:W-:-:S03]  /*8e30*/  SHF.L.U32 R22, R43, 0x10, RZ ;  /* 0x000000102b167819 */ /* 0x004fc600000006ff */
[----:B------:R-:W-:Y:S01]  /*8e40*/  FMUL.FTZ R20, R5, R16 ;  /* 0x0000001005147220 */ /* 0x000fe20000410000 */
[----:B------:R-:W-:Y:S01]  /*8e50*/  FMUL.FTZ R19, R19, UR16 ;  /* 0x0000001013137c20 */ /* 0x000fe20008410000 */
[----:B------:R-:W-:Y:S01]  /*8e60*/  SHF.L.U32 R18, R27, 0x10, RZ ;  /* 0x000000101b127819 */ /* 0x000fe200000006ff */
[----:B------:R-:W-:Y:S01]  /*8e70*/  FADD.FTZ R22, R22, -UR28 ;  /* 0x8000001c16167e21 */ /* 0x000fe20008010000 */
[----:B------:R-:W-:Y:S01]  /*8e80*/  FADD.FTZ R21, R20, R21 ;  /* 0x0000001514157221 */ /* 0x000fe20000010000 */
[----:B------:R-:W-:Y:S01]  /*8e90*/  FFMA.FTZ R24, R19, R20, R24 ;  /* 0x0000001413187223 */ /* 0x000fe20000010018 */
[----:B------:R-:W-:Y:S01]  /*8ea0*/  SHF.L.U32 R23, R25, 0x10, RZ ;  /* 0x0000001019177819 */ /* 0x000fe200000006ff */
[----:B------:R-:W-:Y:S01]  /*8eb0*/  FMUL.FTZ R20, R4, R18 ;  /* 0x0000001204147220 */ /* 0x000fe20000410000 */
[----:B------:R-:W-:Y:S01]  /*8ec0*/  FMUL.FTZ R25, R22, UR16 ;  /* 0x0000001016197c20 */ /* 0x000fe20008410000 */
[----:B------:R-:W-:Y:S01]  /*8ed0*/  FADD.FTZ R10, R10, R14 ;  /* 0x0000000e0a0a7221 */ /* 0x000fe20000010000 */
[----:B------:R-:W-:Y:S01]  /*8ee0*/  FFMA.FTZ R11, R14, R17, R11 ;  /* 0x000000110e0b7223 */ /* 0x000fe2000001000b */
[----:B------:R-:W-:Y:S01]  /*8ef0*/  FADD.FTZ R21, R21, R20 ;  /* 0x0000001415157221 */ /* 0x000fe20000010000 */
[----:B------:R-:W-:Y:S01]  /*8f00*/  FFMA.FTZ R24, R25, R20, R24 ;  /* 0x0000001419187223 */ /* 0x000fe20000010018 */
[----:B------:R-:W-:Y:S01]  /*8f10*/  FMUL.FTZ R14, R5, R23 ;  /* 0x00000017050e7220 */ /* 0x000fe20000410000 */
[----:B------:R-:W-:Y:S01]  /*8f20*/  FADD.FTZ R13, R13, R16 ;  /* 0x000000100d0d7221 */ /* 0x000fe20000010000 */
[----:B------:R-:W-:-:S02]  /*8f30*/  FFMA.FTZ R16, R16, R19, R15 ;  /* 0x0000001310107223 */ /* 0x000fc4000001000f */
[----:B------:R-:W-:Y:S01]  /*8f40*/  FADD.FTZ R21, R14, R21 ;  /* 0x000000150e157221 */ /* 0x000fe20000010000 */
[----:B------:R-:W-:Y:S01]  /*8f50*/  FADD.FTZ R15, R13, R23 ;  /* 0x000000170d0f7221 */ /* 0x000fe20000010000 */
[----:B---3--:R-:W-:-:S05]  /*8f60*/  SHF.L.U32 R12, R26, 0x10, RZ ;  /* 0x000000101a0c7819 */ /* 0x008fca00000006ff */
[----:B------:R-:W-:-:S04]  /*8f70*/  FADD.FTZ R12, R12, -UR28 ;  /* 0x8000001c0c0c7e21 */ /* 0x000fc80008010000 */
[----:B------:R-:W-:Y:S01]  /*8f80*/  FMUL.FTZ R17, R12, UR16 ;  /* 0x000000100c117c20 */ /* 0x000fe20008410000 */
[----:B------:R-:W-:-:S03]  /*8f90*/  FFMA.FTZ R12, R18, R25, R11 ;  /* 0x00000019120c7223 */ /* 0x000fc6000001000b */
[----:B------:R-:W-:Y:S01]  /*8fa0*/  FFMA.FTZ R24, R17, R14, R24 ;  /* 0x0000000e11187223 */ /* 0x000fe20000010018 */
[----:B------:R-:W-:Y:S01]  /*8fb0*/  FADD.FTZ R14, R10, R18 ;  /* 0x000000120a0e7221 */ /* 0x000fe20000010000 */
[----:B------:R-:W-:Y:S01]  /*8fc0*/  FFMA.FTZ R13, R23, R17, R16 ;  /* 0x00000011170d7223 */ /* 0x000fe20000010010 */
[----:B------:R-:W-:Y:S06]  /*8fd0*/  BRA `(.L_x_133) ;  /* 0x0000005800f47947 */ /* 0x000fec0003800000 */
.L_x_132:
        /* <DEDUP_REMOVED lines=8> */
[----:B------:R-:W4:Y:S04]  /*9060*/  LDL.LU R22, [R1+0x198] ;  /* 0x0001980001167983 */ /* 0x000f280000300800 */
[----:B-----5:R-:W-:Y:S04]  /*9070*/  STL [R1+0x3b0], R0 ;  /* 0x0003b00001007387 */ /* 0x020fe80000100800 */
[----:B------:R-:W-:Y:S04]  /*9080*/  STL [R1+0x3b4], R6 ;  /* 0x0003b40601007387 */ /* 0x000fe80000100800 */
[----:B------:R0:W-:Y:S04]  /*9090*/  STL [R1+0x3c0], R9 ;  /* 0x0003c00901007387 */ /* 0x0001e80000100800 */
[----:B------:R-:W4:Y:S04]  /*90a0*/  LDL.LU R21, [R1+0x210] ;  /* 0x0002100001157983 */ /* 0x000f280000300800 */
[----:B------:R-:W4:Y:S04]  /*90b0*/  LDL.LU R24, [R1+0x22c] ;  /* 0x00022c0001187983 */ /* 0x000f280000300800 */
[----:B0-----:R-:W4:Y:S04]  /*90c0*/  LDL.LU R9, [R1+0x214] ;  /* 0x0002140001097983 */ /* 0x001f280000300800 */
[----:B------:R-:W-:Y:S04]  /*90d0*/  STL [R1+0x3b8], R7 ;  /* 0x0003b80701007387 */ /* 0x000fe80000100800 */
[----:B------:R0:W-:Y:S04]  /*90e0*/  STL [R1+0x3bc], R8 ;  /* 0x0003bc0801007387 */ /* 0x0001e80000100800 */
[----:B0-----:R-:W4:Y:S01]  /*90f0*/  LDL.LU R8, [R1+0x168] ;  /* 0x0001680001087983 */ /* 0x001f220000300800 */
[----:B--2---:R-:W-:-:S02]  /*9100*/  SHF.L.U32 R10, R10, 0x10, RZ ;  /* 0x000000100a0a7819 */ /* 0x004fc400000006ff */
[----:B---3--:R-:W-:-:S03]  /*9110*/  SHF.L.U32 R14, R19, 0x10, RZ ;  /* 0x00000010130e7819 */ /* 0x008fc600000006ff */
[----:B------:R-:W-:Y:S01]  /*9120*/  FADD.FTZ R10, R10, -UR28 ;  /* 0x8000001c0a0a7e21 */ /* 0x000fe20008010000 */
[----:B----4-:R-:W-:-:S03]  /*9130*/  SHF.L.U32 R15, R18, 0x10, RZ ;  /* 0x00000010120f7819 */ /* 0x010fc600000006ff */
[----:B------:R-:W-:-:S04]  /*9140*/  FMUL.FTZ R10, R10, UR16 ;  /* 0x000000100a0a7c20 */ /* 0x000fc80008410000 */
[----:B------:R-:W-:-:S04]  /*9150*/  FFMA.FTZ R13, R4, R10, R2 ;  /* 0x0000000a040d7223 */ /* 0x000fc80000010002 */
[----:B------:R-:W-:-:S06]  /*9160*/  FMUL.FTZ R11, R13, -1.4426950216293334961 ;  /* 0xbfb8aa3b0d0b7820 */ /* 0x000fcc0000410000 */
[----:B------:R-:W0:Y:S02]  /*9170*/  MUFU.EX2 R11, R11 ;  /* 0x0000000b000b7308 */ /* 0x000e240000000800 */
[----:B0-----:R-:W-:-:S06]  /*9180*/  FADD.FTZ R11, R11, 1 ;  /* 0x3f8000000b0b7421 */ /* 0x001fcc0000010000 */
[----:B------:R-:W0:Y:S01]  /*9190*/  MUFU.RCP R11, R11 ;  /* 0x0000000b000b7308 */ /* 0x000e220000001000 */
[----:B------:R-:W-:Y:S01]  /*91a0*/  FADD.FTZ R15, R15, -UR28 ;  /* 0x8000001c0f0f7e21 */ /* 0x000fe20008010000 */
[----:B0-----:R-:W-:Y:S01]  /*91b0*/  FMUL.FTZ R14, R14, R11 ;  /* 0x0000000b0e0e7220 */ /* 0x001fe20000410000 */
[----:B------:R-:W-:-:S04]  /*91c0*/  FADD.FTZ R11, -R11, 1 ;  /* 0x3f8000000b0b7421 */ /* 0x000fc80000010100 */
[----:B------:R-:W-:Y:S01]  /*91d0*/  FFMA.FTZ R13, R13, R11, 1 ;  /* 0x3f8000000d0d7423 */ /* 0x000fe2000001000b */
[----:B------:R-:W-:-:S03]  /*91e0*/  FMUL.FTZ R11, R15, UR16 ;  /* 0x000000100f0b7c20 */ /* 0x000fc60008410000 */
[----:B------:R-:W-:Y:S01]  /*91f0*/  FMUL.FTZ R13, R14, R13 ;  /* 0x0000000d0e0d7220 */ /* 0x000fe20000410000 */
[----:B------:R-:W-:-:S04]  /*9200*/  FFMA.FTZ R14, R5, R11, R3 ;  /* 0x0000000b050e7223 */ /* 0x000fc80000010003 */
[----:B------:R-:W-:-:S06]  /*9210*/  FMUL.FTZ R15, R14, -1.4426950216293334961 ;  /* 0xbfb8aa3b0e0f7820 */ /* 0x000fcc0000410000 */
[----:B------:R-:W0:Y:S02]  /*9220*/  MUFU.EX2 R15, R15 ;  /* 0x0000000f000f7308 */ /* 0x000e240000000800 */
[----:B0-----:R-:W-:-:S06]  /*9230*/  FADD.FTZ R15, R15, 1 ;  /* 0x3f8000000f0f7421 */ /* 0x001fcc0000010000 */
[----:B------:R-:W0:Y:S01]  /*9240*/  MUFU.RCP R15, R15 ;  /* 0x0000000f000f7308 */ /* 0x000e220000001000 */
[----:B------:R-:W-:Y:S02]  /*9250*/  SHF.L.U32 R16, R16, 0x10, RZ ;  /* 0x0000001010107819 */ /* 0x000fe400000006ff */
[----:B------:R-:W-:-:S05]  /*9260*/  SHF.L.U32 R17, R17, 0x10, RZ ;  /* 0x0000001011117819 */ /* 0x000fca00000006ff */
[----:B------:R-:W-:Y:S01]  /*9270*/  FADD.FTZ R17, R17, -UR28 ;  /* 0x8000001c11117e21 */ /* 0x000fe20008010000 */
[----:B0-----:R-:W-:Y:S01]  /*9280*/  FMUL.FTZ R16, R16, R15 ;  /* 0x0000000f10107220 */ /* 0x001fe20000410000 */
[----:B------:R-:W-:-:S04]  /*9290*/  FADD.FTZ R15, -R15, 1 ;  /* 0x3f8000000f0f7421 */ /* 0x000fc80000010100 */
[----:B------:R-:W-:Y:S01]  /*92a0*/  FFMA.FTZ R14, R14, R15, 1 ;  /* 0x3f8000000e0e7423 */ /* 0x000fe2000001000f */
[----:B------:R-:W-:-:S03]  /*92b0*/  FMUL.FTZ R17, R17, UR16 ;  /* 0x0000001011117c20 */ /* 0x000fc60008410000 */
[----:B------:R-:W-:Y:S01]  /*92c0*/  FMUL.FTZ R14, R16, R14 ;  /* 0x0000000e100e7220 */ /* 0x000fe20000410000 */
[C---:B------:R-:W-:Y:S01]  /*92d0*/  FMUL.FTZ R16, R4.reuse, R13 ;  /* 0x0000000d04107220 */ /* 0x040fe20000410000 */
[----:B------:R-:W-:Y:S02]  /*92e0*/  FFMA.FTZ R19, R4, R17, R2 ;  /* 0x0000001104137223 */ /* 0x000fe40000010002 */
[----:B------:R-:W-:Y:S01]  /*92f0*/  FMUL.FTZ R18, R5, R14 ;  /* 0x0000000e05127220 */ /* 0x000fe20000410000 */
[----:B------:R-:W-:Y:S01]  /*9300*/  FFMA.FTZ R15, R10, R16, RZ ;  /* 0x000000100a0f7223 */ /* 0x000fe200000100ff */
[----:B------:R-:W-:-:S03]  /*9310*/  FADD.FTZ R16, RZ, R16 ;  /* 0x00000010ff107221 */ /* 0x000fc60000010000 */
[----:B------:R-:W-:Y:S01]  /*9320*/  FFMA.FTZ R15, R11, R18, R15 ;  /* 0x000000120b0f7223 */ /* 0x000fe2000001000f */
[----:B------:R-:W-:Y:S01]  /*9330*/  FADD.FTZ R16, R18, R16 ;  /* 0x0000001012107221 */ /* 0x000fe20000010000 */
[----:B------:R-:W-:-:S06]  /*9340*/  FMUL.FTZ R18, R19, -1.4426950216293334961 ;  /* 0xbfb8aa3b13127820 */ /* 0x000fcc0000410000 */
[----:B------:R-:W0:Y:S02]  /*9350*/  MUFU.EX2 R18, R18 ;  /* 0x0000001200127308 */ /* 0x000e240000000800 */
[----:B0-----:R-:W-:-:S06]  /*9360*/  FADD.FTZ R18, R18, 1 ;  /* 0x3f80000012127421 */ /* 0x001fcc0000010000 */
[----:B------:R-:W0:Y:S01]  /*9370*/  MUFU.RCP R18, R18 ;  /* 0x0000001200127308 */ /* 0x000e220000001000 */
[----:B------:R-:W-:Y:S01]  /*9380*/  SHF.L.U32 R20, R20, 0x10, RZ ;  /* 0x0000001014147819 */ /* 0x000fe200000006ff */
[----:B------:R-:W-:-:S04]  /*9390*/  FFMA.FTZ R10, R10, R13, RZ ;  /* 0x0000000d0a0a7223 */ /* 0x000fc800000100ff */
[----:B0-----:R-:W-:Y:S01]  /*93a0*/  FMUL.FTZ R20, R20, R18 ;  /* 0x0000001214147220 */ /* 0x001fe20000410000 */
[----:B------:R-:W-:-:S04]  /*93b0*/  FADD.FTZ R18, -R18, 1 ;  /* 0x3f80000012127421 */ /* 0x000fc80000010100 */
[----:B------:R-:W-:Y:S01]  /*93c0*/  FFMA.FTZ R18, R19, R18, 1 ;  /* 0x3f80000013127423 */ /* 0x000fe20000010012 */
[----:B------:R-:W-:Y:S01]  /*93d0*/  SHF.L.U32 R19, R25, 0x10, RZ ;  /* 0x0000001019137819 */ /* 0x000fe200000006ff */
[----:B------:R-:W-:Y:S01]  /*93e0*/  FADD.FTZ R13, RZ, R13 ;  /* 0x0000000dff0d7221 */ /* 0x000fe20000010000 */
[----:B------:R-:W2:Y:S03]  /*93f0*/  LDL.LU R25, [R1+0x124] ;  /* 0x0001240001197983 */ /* 0x000ea60000300800 */
[----:B------:R-:W-:Y:S01]  /*9400*/  FADD.FTZ R19, R19, -UR28 ;  /* 0x8000001c13137e21 */ /* 0x000fe20008010000 */
[----:B------:R-:W-:-:S03]  /*9410*/  FMUL.FTZ R18, R20, R18 ;  /* 0x0000001214127220 */ /* 0x000fc60000410000 */
[----:B------:R-:W-:Y:S01]  /*9420*/  FMUL.FTZ R19, R19, UR16 ;  /* 0x0000001013137c20 */ /* 0x000fe20008410000 */
[----:B------:R-:W-:-:S03]  /*9430*/  FFMA.FTZ R0, R17, R18, R10 ;  /* 0x0000001211007223 */ /* 0x000fc6000001000a */
[----:B------:R-:W-:Y:S01]  /*9440*/  FFMA.FTZ R10, R5, R19, R3 ;  /* 0x00000013050a7223 */ /* 0x000fe20000010003 */
[----:B------:R-:W-:-:S03]  /*9450*/  FADD.FTZ R6, R13, R18 ;  /* 0x000000120d067221 */ /* 0x000fc60000010000 */
[----:B------:R-:W-:-:S06]  /*9460*/  FMUL.FTZ R13, R10, -1.4426950216293334961 ;  /* 0xbfb8aa3b0a0d7820 */ /* 0x000fcc0000410000 */
[----:B------:R-:W0:Y:S01]  /*9470*/  MUFU.EX2 R13, R13 ;  /* 0x0000000d000d7308 */ /* 0x000e220000000800 */
[----:B------:R-:W-:Y:S01]  /*9480*/  FMUL.FTZ R18, R4, R18 ;  /* 0x0000001204127220 */ /* 0x000fe20000410000 */
[----:B0-----:R-:W-:-:S06]  /*9490*/  FADD.FTZ R13, R13, 1 ;  /* 0x3f8000000d0d7421 */ /* 0x001fcc0000010000 */
[----:B------:R-:W0:Y:S01]  /*94a0*/  MUFU.RCP R13, R13 ;  /* 0x0000000d000d7308 */ /* 0x000e220000001000 */
[----:B------:R-:W-:Y:S01]  /*94b0*/  FFMA.FTZ R15, R17, R18, R15 ;  /* 0x00000012110f7223 */ /* 0x000fe2000001000f */
[----:B------:R-:W-:Y:S01]  /*94c0*/  SHF.L.U32 R17, R23, 0x10, RZ ;  /* 0x0000001017117819 */ /* 0x000fe200000006ff */
[----:B------:R1:W-:Y:S01]  /*94d0*/  STL [R1+0x3a0], R0 ;  /* 0x0003a00001007387 */ /* 0x0003e20000100800 */
[----:B------:R-:W-:-:S03]  /*94e0*/  FFMA.FTZ R11, R11, R14, RZ ;  /* 0x0000000e0b0b7223 */ /* 0x000fc600000100ff */
[----:B------:R-:W3:Y:S01]  /*94f0*/  LDL.LU R23, [R1+0x174] ;  /* 0x0001740001177983 */ /* 0x000ee20000300800 */
[----:B0-----:R-:W-:Y:S01]  /*9500*/  FMUL.FTZ R17, R17, R13 ;  /* 0x0000000d11117220 */ /* 0x001fe20000410000 */
[----:B------:R-:W-:-:S04]  /*9510*/  FADD.FTZ R13, -R13, 1 ;  /* 0x3f8000000d0d7421 */ /* 0x000fc80000010100 */
[----:B------:R-:W-:Y:S01]  /*9520*/  FFMA.FTZ R13, R10, R13, 1 ;  /* 0x3f8000000a0d7423 */ /* 0x000fe2000001000d */
[----:B------:R-:W-:Y:S02]  /*9530*/  SHF.L.U32 R10, R22, 0x10, RZ ;  /* 0x00000010160a7819 */ /* 0x000fe400000006ff */
[----:B------:R-:W4:Y:S01]  /*9540*/  LDL.LU R22, [R1+0x170] ;  /* 0x0001700001167983 */ /* 0x000f220000300800 */
[----:B-1----:R-:W-:Y:S01]  /*9550*/  FADD.FTZ R0, R16, R18 ;  /* 0x0000001210007221 */ /* 0x002fe20000010000 */
[----:B------:R-:W-:Y:S01]  /*9560*/  FMUL.FTZ R13, R17, R13 ;  /* 0x0000000d110d7220 */ /* 0x000fe20000410000 */
[----:B------:R-:W-:-:S03]  /*9570*/  FADD.FTZ R14, RZ, R14 ;  /* 0x0000000eff0e7221 */ /* 0x000fc60000010000 */
[----:B------:R0:W-:Y:S01]  /*9580*/  STL [R1+0x39c], R0 ;  /* 0x00039c0001007387 */ /* 0x0001e20000100800 */
[----:B------:R-:W-:Y:S01]  /*9590*/  FADD.FTZ R10, R10, -UR28 ;  /* 0x8000001c0a0a7e21 */ /* 0x000fe20008010000 */
[----:B0-----:R-:W-:Y:S01]  /*95a0*/  FADD.FTZ R0, R14, R13 ;  /* 0x0000000d0e007221 */ /* 0x001fe20000010000 */
[----:B------:R-:W-:-:S04]  /*95b0*/  FFMA.FTZ R7, R19, R13, R11 ;  /* 0x0000000d13077223 */ /* 0x000fc8000001000b */
[----:B------:R0:W-:Y:S02]  /*95c0*/  STL [R1+0x398], R0 ;  /* 0x0003980001007387 */ /* 0x0001e40000100800 */
[----:B0-----:R-:W-:-:S04]  /*95d0*/  FMUL.FTZ R0, R10, UR16 ;  /* 0x000000100a007c20 */ /* 0x001fc80008410000 */
[----:B------:R-:W-:-:S04]  /*95e0*/  FFMA.FTZ R11, R4, R0, R2 ;  /* 0x00000000040b7223 */ /* 0x000fc80000010002 */
[----:B------:R-:W-:-:S06]  /*95f0*/  FMUL.FTZ R10, R11, -1.4426950216293334961 ;  /* 0xbfb8aa3b0b0a7820 */ /* 0x000fcc0000410000 */
[----:B------:R-:W0:Y:S01]  /*9600*/  MUFU.EX2 R10, R10 ;  /* 0x0000000a000a7308 */ /* 0x000e220000000800 */
[----:B------:R1:W-:Y:S01]  /*9610*/  STL [R1+0x3a4], R6 ;  /* 0x0003a40601007387 */ /* 0x0003e20000100800 */
[----:B0-----:R-:W-:-:S06]  /*9620*/  FADD.FTZ R10, R10, 1 ;  /* 0x3f8000000a0a7421 */ /* 0x001fcc0000010000 */
[----:B------:R-:W0:Y:S01]  /*9630*/  MUFU.RCP R10, R10 ;  /* 0x0000000a000a7308 */ /* 0x000e220000001000 */
[----:B-1----:R-:W-:Y:S01]  /*9640*/  FMUL.FTZ R6, R5, R13 ;  /* 0x0000000d05067220 */ /* 0x002fe20000410000 */
[----:B------:R-:W-:Y:S02]  /*9650*/  SHF.L.U32 R13, R9, 0x10, RZ ;  /* 0x00000010090d7819 */ /* 0x000fe400000006ff */
[----:B------:R-:W-:Y:S01]  /*9660*/  SHF.L.U32 R14, R21, 0x10, RZ ;  /* 0x00000010150e7819 */ /* 0x000fe200000006ff */
[----:B------:R-:W-:Y:S04]  /*9670*/  STL [R1+0x340], R0 ;  /* 0x0003400001007387 */ /* 0x000fe80000100800 */
[----:B------:R1:W-:Y:S01]  /*9680*/  STL [R1+0x344], R6 ;  /* 0x0003440601007387 */ /* 0x0003e20000100800 */
[----:B------:R-:W-:-:S03]  /*9690*/  FADD.FTZ R14, R14, -UR28 ;  /* 0x8000001c0e0e7e21 */ /* 0x000fc60008010000 */
[----:B------:R-:W3:Y:S01]  /*96a0*/  LDL.LU R21, [R1+0x228] ;  /* 0x0002280001157983 */ /* 0x000ee20000300800 */
[----:B0-----:R-:W-:Y:S01]  /*96b0*/  FMUL.FTZ R13, R13, R10 ;  /* 0x0000000a0d0d7220 */ /* 0x001fe20000410000 */
[----:B------:R-:W-:Y:S01]  /*96c0*/  FADD.FTZ R10, -R10, 1 ;  /* 0x3f8000000a0a7421 */ /* 0x000fe20000010100 */
[----:B-1----:R-:W-:Y:S01]  /*96d0*/  FFMA.FTZ R6, R19, R6, R15 ;  /* 0x0000000613067223 */ /* 0x002fe2000001000f */
[----:B------:R-:W3:Y:S02]  /*96e0*/  LDL.LU R9, [R1+0x16c] ;  /* 0x00016c0001097983 */ /* 0x000ee40000300800 */
[----:B------:R-:W-:Y:S01]  /*96f0*/  FFMA.FTZ R10, R11, R10, 1 ;  /* 0x3f8000000b0a7423 */ /* 0x000fe2000001000a */
[----:B------:R-:W-:Y:S01]  /*9700*/  FMUL.FTZ R0, R14, UR16 ;  /* 0x000000100e007c20 */ /* 0x000fe20008410000 */
[----:B------:R0:W-:Y:S02]  /*9710*/  STL [R1+0x390], R6 ;  /* 0x0003900601007387 */ /* 0x0001e40000100800 */
[----:B0-----:R-:W-:Y:S01]  /*9720*/  FMUL.FTZ R6, R13, R10 ;  /* 0x0000000a0d067220 */ /* 0x001fe20000410000 */
[----:B------:R-:W-:-:S02]  /*9730*/  SHF.L.U32 R13, R24, 0x10, RZ ;  /* 0x00000010180d7819 */ /* 0x000fc400000006ff */
[----:B------:R-:W3:Y:S01]  /*9740*/  LDL.LU R24, [R1+0x160] ;  /* 0x0001600001187983 */ /* 0x000ee20000300800 */
[----:B------:R-:W-:-:S03]  /*9750*/  FFMA.FTZ R11, R5, R0, R3 ;  /* 0x00000000050b7223 */ /* 0x000fc60000010003 */
[----:B------:R0:W-:Y:S01]  /*9760*/  STL [R1+0x334], R0 ;  /* 0x0003340001007387 */ /* 0x0001e20000100800 */
[----:B--2---:R-:W-:-:S03]  /*9770*/  SHF.L.U32 R14, R25, 0x10, RZ ;  /* 0x00000010190e7819 */ /* 0x004fc600000006ff */
[----:B------:R-:W2:Y:S02]  /*9780*/  LDL.LU R25, [R1+0x154] ;  /* 0x0001540001197983 */ /* 0x000ea40000300800 */
[----:B------:R-:W-:-:S04]  /*9790*/  FADD.FTZ R14, R14, -UR28 ;  /* 0x8000001c0e0e7e21 */ /* 0x000fc80008010000 */
[----:B0-----:R-:W-:Y:S01]  /*97a0*/  FMUL.FTZ R0, R14, UR16 ;  /* 0x000000100e007c20 */ /* 0x001fe20008410000 */
[----:B----4-:R-:W-:Y:S02]  /*97b0*/  SHF.L.U32 R14, R22, 0x10, RZ ;  /* 0x00000010160e7819 */ /* 0x010fe400000006ff */
[----:B------:R-:W4:Y:S01]  /*97c0*/  LDL.LU R22, [R1+0x164] ;  /* 0x0001640001167983 */ /* 0x000f220000300800 */
[----:B------:R-:W-:-:S06]  /*97d0*/  FMUL.FTZ R10, R11, -1.4426950216293334961 ;  /* 0xbfb8aa3b0b0a7820 */ /* 0x000fcc0000410000 */
[----:B------:R-:W0:Y:S02]  /*97e0*/  MUFU.EX2 R10, R10 ;  /* 0x0000000a000a7308 */ /* 0x000e240000000800 */
[----:B0-----:R-:W-:-:S06]  /*97f0*/  FADD.FTZ R10, R10, 1 ;  /* 0x3f8000000a0a7421 */ /* 0x001fcc0000010000 */
[----:B------:R-:W0:Y:S02]  /*9800*/  MUFU.RCP R10, R10 ;  /* 0x0000000a000a7308 */ /* 0x000e240000001000 */
[----:B0-----:R-:W-:Y:S01]  /*9810*/  FMUL.FTZ R13, R13, R10 ;  /* 0x0000000a0d0d7220 */ /* 0x001fe20000410000 */
[----:B------:R-:W-:-:S04]  /*9820*/  FADD.FTZ R10, -R10, 1 ;  /* 0x3f8000000a0a7421 */ /* 0x000fc80000010100 */
[----:B------:R-:W-:Y:S01]  /*9830*/  FFMA.FTZ R10, R11, R10, 1 ;  /* 0x3f8000000b0a7423 */ /* 0x000fe2000001000a */
[----:B------:R-:W-:-:S03]  /*9840*/  FFMA.FTZ R11, R4, R0, R2 ;  /* 0x00000000040b7223 */ /* 0x000fc60000010002 */
[----:B------:R-:W-:Y:S01]  /*9850*/  FMUL.FTZ R20, R13, R10 ;  /* 0x0000000a0d147220 */ /* 0x000fe20000410000 */
[----:B------:R-:W-:-:S06]  /*9860*/  FMUL.FTZ R10, R11, -1.4426950216293334961 ;  /* 0xbfb8aa3b0b0a7820 */ /* 0x000fcc0000410000 */
[----:B------:R-:W0:Y:S02]  /*9870*/  MUFU.EX2 R10, R10 ;  /* 0x0000000a000a7308 */ /* 0x000e240000000800 */
[----:B0-----:R-:W-:-:S06]  /*9880*/  FADD.FTZ R10, R10, 1 ;  /* 0x3f8000000a0a7421 */ /* 0x001fcc0000010000 */
[----:B------:R-:W0:Y:S01]  /*9890*/  MUFU.RCP R10, R10 ;  /* 0x0000000a000a7308 */ /* 0x000e220000001000 */
[----:B---3--:R-:W-:Y:S01]  /*98a0*/  SHF.L.U32 R13, R23, 0x10, RZ ;  /* 0x00000010170d7819 */ /* 0x008fe200000006ff */
[----:B------:R-:W-:Y:S01]  /*98b0*/  FADD.FTZ R14, R14, -UR28 ;  /* 0x8000001c0e0e7e21 */ /* 0x000fe20008010000 */
[----:B------:R1:W-:Y:S03]  /*98c0*/  STL [R1+0x32c], R0 ;  /* 0x00032c0001007387 */ /* 0x0003e60000100800 */
[----:B-1----:R-:W-:Y:S01]  /*98d0*/  FMUL.FTZ R0, R14, UR16 ;  /* 0x000000100e007c20 */ /* 0x002fe20008410000 */
[----:B0-----:R-:W-:Y:S01]  /*98e0*/  FMUL.FTZ R13, R13, R10 ;  /* 0x0000000a0d0d7220 */ /* 0x001fe20000410000 */
[----:B------:R-:W-:-:S04]  /*98f0*/  FADD.FTZ R10, -R10, 1 ;  /* 0x3f8000000a0a7421 */ /* 0x000fc80000010100 */
[----:B------:R-:W-:Y:S01]  /*9900*/  FFMA.FTZ R10, R11, R10, 1 ;  /* 0x3f8000000b0a7423 */ /* 0x000fe2000001000a */
[----:B------:R-:W-:-:S03]  /*9910*/  FFMA.FTZ R11, R5, R0, R3 ;  /* 0x00000000050b7223 */ /* 0x000fc60000010003 */
[----:B------:R-:W-:Y:S01]  /*9920*/  FMUL.FTZ R23, R13, R10 ;  /* 0x0000000a0d177220 */ /* 0x000fe20000410000 */
[----:B------:R-:W-:-:S06]  /*9930*/  FMUL.FTZ R10, R11, -1.4426950216293334961 ;  /* 0xbfb8aa3b0b0a7820 */ /* 0x000fcc0000410000 */
[----:B------:R-:W0:Y:S01]  /*9940*/  MUFU.EX2 R10, R10 ;  /* 0x0000000a000a7308 */ /* 0x000e220000000800 */
[----:B------:R-:W-:Y:S02]  /*9950*/  SHF.L.U32 R14, R24, 0x10, RZ ;  /* 0x00000010180e7819 */ /* 0x000fe400000006ff */
[----:B------:R-:W3:Y:S01]  /*9960*/  LDL.LU R24, [R1+0x158] ;  /* 0x0001580001187983 */ /* 0x000ee20000300800 */
[----:B0-----:R-:W-:-:S06]  /*9970*/  FADD.FTZ R10, R10, 1 ;  /* 0x3f8000000a0a7421 */ /* 0x001fcc0000010000 */
[----:B------:R-:W0:Y:S01]  /*9980*/  MUFU.RCP R10, R10 ;  /* 0x0000000a000a7308 */ /* 0x000e220000001000 */
[----:B------:R-:W-:Y:S01]  /*9990*/  FADD.FTZ R14, R14, -UR28 ;  /* 0x8000001c0e0e7e21 */ /* 0x000fe20008010000 */
[----:B------:R-:W-:Y:S01]  /*99a0*/  SHF.L.U32 R13, R21, 0x10, RZ ;  /* 0x00000010150d7819 */ /* 0x000fe200000006ff */
[----:B------:R1:W-:Y:S04]  /*99b0*/  STL [R1+0x324], R0 ;  /* 0x0003240001007387 */ /* 0x0003e80000100800 */
[----:B------:R-:W3:Y:S01]  /*99c0*/  LDL.LU R21, [R1+0x15c] ;  /* 0x00015c0001157983 */ /* 0x000ee20000300800 */
[----:B-1----:R-:W-:Y:S01]  /*99d0*/  FMUL.FTZ R0, R14, UR16 ;  /* 0x000000100e007c20 */ /* 0x002fe20008410000 */
[----:B0-----:R-:W-:Y:S01]  /*99e0*/  FMUL.FTZ R13, R13, R10 ;  /* 0x0000000a0d0d7220 */ /* 0x001fe20000410000 */
[----:B------:R-:W-:-:S03]  /*99f0*/  FADD.FTZ R10, -R10, 1 ;  /* 0x3f8000000a0a7421 */ /* 0x000fc60000010100 */
[----:B------:R0:W-:Y:S01]  /*9a00*/  STL [R1+0x320], R0 ;  /* 0x0003200001007387 */ /* 0x0001e20000100800 */
[----:B------:R-:W-:Y:S01]  /*9a10*/  FFMA.FTZ R10, R11, R10, 1 ;  /* 0x3f8000000b0a7423 */ /* 0x000fe2000001000a */
[----:B------:R-:W-:-:S03]  /*9a20*/  FFMA.FTZ R11, R4, R0, R2 ;  /* 0x00000000040b7223 */ /* 0x000fc60000010002 */
[----:B------:R-:W-:Y:S01]  /*9a30*/  FMUL.FTZ R19, R13, R10 ;  /* 0x0000000a0d137220 */ /* 0x000fe20000410000 */
[----:B------:R-:W-:-:S06]  /*9a40*/  FMUL.FTZ R10, R11, -1.4426950216293334961 ;  /* 0xbfb8aa3b0b0a7820 */ /* 0x000fcc0000410000 */
[----:B------:R-:W1:Y:S01]  /*9a50*/  MUFU.EX2 R10, R10 ;  /* 0x0000000a000a7308 */ /* 0x000e620000000800 */
[----:B----4-:R-:W-:-:S05]  /*9a60*/  SHF.L.U32 R14, R22, 0x10, RZ ;  /* 0x00000010160e7819 */ /* 0x010fca00000006ff */
[----:B------:R-:W-:-:S04]  /*9a70*/  FADD.FTZ R14, R14, -UR28 ;  /* 0x8000001c0e0e7e21 */ /* 0x000fc80008010000 */
[----:B0-----:R-:W-:Y:S01]  /*9a80*/  FMUL.FTZ R0, R14, UR16 ;  /* 0x000000100e007c20 */ /* 0x001fe20008410000 */
[----:B--2---:R-:W-:Y:S02]  /*9a90*/  SHF.L.U32 R14, R25, 0x10, RZ ;  /* 0x00000010190e7819 */ /* 0x004fe400000006ff */
[----:B------:R-:W2:Y:S01]  /*9aa0*/  LDL.LU R25, [R1+0x138] ;  /* 0x0001380001197983 */ /* 0x000ea20000300800 */
[----:B-1----:R-:W-:-:S06]  /*9ab0*/  FADD.FTZ R10, R10, 1 ;  /* 0x3f8000000a0a7421 */ /* 0x002fcc0000010000 */
[----:B------:R-:W0:Y:S01]  /*9ac0*/  MUFU.RCP R10, R10 ;  /* 0x0000000a000a7308 */ /* 0x000e220000001000 */
[----:B------:R-:W-:Y:S01]  /*9ad0*/  SHF.L.U32 R13, R8, 0x10, RZ ;  /* 0x00000010080d7819 */ /* 0x000fe200000006ff */
[----:B------:R1:W-:Y:S04]  /*9ae0*/  STL [R1+0x394], R7 ;  /* 0x0003940701007387 */ /* 0x0003e80000100800 */
[----:B------:R4:W-:Y:S01]  /*9af0*/  STL [R1+0x20c], R6 ;  /* 0x00020c0601007387 */ /* 0x0009e20000100800 */
[----:B------:R-:W-:-:S03]  /*9b00*/  FADD.FTZ R14, R14, -UR28 ;  /* 0x8000001c0e0e7e21 */ /* 0x000fc60008010000 */
[----:B------:R4:W-:Y:S04]  /*9b10*/  STL [R1+0x314], R0 ;  /* 0x0003140001007387 */ /* 0x0009e80000100800 */
[----:B-1----:R-:W2:Y:S01]  /*9b20*/  LDL.LU R7, [R1+0x148] ;  /* 0x0001480001077983 */ /* 0x002ea20000300800 */
[----:B0-----:R-:W-:Y:S01]  /*9b30*/  FMUL.FTZ R13, R13, R10 ;  /* 0x0000000a0d0d7220 */ /* 0x001fe20000410000 */
[----:B------:R-:W-:Y:S02]  /*9b40*/  FADD.FTZ R10, -R10, 1 ;  /* 0x3f8000000a0a7421 */ /* 0x000fe40000010100 */
[----:B----4-:R-:W4:Y:S02]  /*9b50*/  LDL.LU R6, [R1+0x14c] ;  /* 0x00014c0001067983 */ /* 0x010f240000300800 */
[----:B------:R-:W-:-:S02]  /*9b60*/  FFMA.FTZ R10, R11, R10, 1 ;  /* 0x3f8000000b0a7423 */ /* 0x000fc4000001000a */
[----:B------:R-:W4:Y:S02]  /*9b70*/  LDL.LU R8, [R1+0x318] ;  /* 0x0003180001087983 */ /* 0x000f240000300800 */
[----:B------:R-:W-:Y:S01]  /*9b80*/  FMUL.FTZ R22, R13, R10 ;  /* 0x0000000a0d167220 */ /* 0x000fe20000410000 */
[----:B------:R-:W-:Y:S02]  /*9b90*/  SHF.L.U32 R13, R9, 0x10, RZ ;  /* 0x00000010090d7819 */ /* 0x000fe400000006ff */
[----:B------:R-:W4:Y:S01]  /*9ba0*/  LDL.LU R9, [R1+0x2f4] ;  /* 0x0002f40001097983 */ /* 0x000f220000300800 */
[----:B------:R-:W-:-:S04]  /*9bb0*/  FFMA.FTZ R11, R5, R0, R3 ;  /* 0x00000000050b7223 */ /* 0x000fc80000010003 */
[----:B------:R-:W-:-:S06]  /*9bc0*/  FMUL.FTZ R10, R11, -1.4426950216293334961 ;  /* 0xbfb8aa3b0b0a7820 */ /* 0x000fcc0000410000 */
[----:B------:R-:W0:Y:S01]  /*9bd0*/  MUFU.EX2 R10, R10 ;  /* 0x0000000a000a7308 */ /* 0x000e220000000800 */
[----:B------:R-:W-:Y:S01]  /*9be0*/  FMUL.FTZ R0, R14, UR16 ;  /* 0x000000100e007c20 */ /* 0x000fe20008410000 */
[----:B0-----:R-:W-:-:S06]  /*9bf0*/  FADD.FTZ R10, R10, 1 ;  /* 0x3f8000000a0a7421 */ /* 0x001fcc0000010000 */
[----:B------:R-:W0:Y:S01]  /*9c00*/  MUFU.RCP R10, R10 ;  /* 0x0000000a000a7308 */ /* 0x000e220000001000 */
[----:B------:R1:W-:Y:S01]  /*9c10*/  STL [R1+0x310], R0 ;  /* 0x0003100001007387 */ /* 0x0003e20000100800 */
[----:B0-----:R-:W-:Y:S01]  /*9c20*/  FMUL.FTZ R13, R13, R10 ;  /* 0x0000000a0d0d7220 */ /* 0x001fe20000410000 */
[----:B------:R-:W-:-:S04]  /*9c30*/  FADD.FTZ R10, -R10, 1 ;  /* 0x3f8000000a0a7421 */ /* 0x000fc80000010100 */
[----:B------:R-:W-:Y:S01]  /*9c40*/  FFMA.FTZ R10, R11, R10, 1 ;  /* 0x3f8000000b0a7423 */ /* 0x000fe2000001000a */
[----:B------:R-:W-:Y:S01]  /*9c50*/  FFMA.FTZ R11, R4, R0, R2 ;  /* 0x00000000040b7223 */ /* 0x000fe20000010002 */
[----:B---3--:R-:W-:Y:S02]  /*9c60*/  SHF.L.U32 R14, R24, 0x10, RZ ;  /* 0x00000010180e7819 */ /* 0x008fe400000006ff */
[----:B------:R-:W3:Y:S03]  /*9c70*/  LDL.LU R24, [R1+0x144] ;  /* 0x0001440001187983 */ /* 0x000ee60000300800 */
[----:B------:R-:W-:-:S04]  /*9c80*/  FADD.FTZ R14, R14, -UR28 ;  /* 0x8000001c0e0e7e21 */ /* 0x000fc80008010000 */
[----:B-1----:R-:W-:Y:S01]  /*9c90*/  FMUL.FTZ R0, R14, UR16 ;  /* 0x000000100e007c20 */ /* 0x002fe20008410000 */
[----:B------:R-:W-:Y:S01]  /*9ca0*/  FMUL.FTZ R17, R13, R10 ;  /* 0x0000000a0d117220 */ /* 0x000fe20000410000 */
[----:B------:R-:W-:-:S06]  /*9cb0*/  FMUL.FTZ R10, R11, -1.4426950216293334961 ;  /* 0xbfb8aa3b0b0a7820 */ /* 0x000fcc0000410000 */
[----:B------:R-:W0:Y:S02]  /*9cc0*/  MUFU.EX2 R10, R10 ;  /* 0x0000000a000a7308 */ /* 0x000e240000000800 */
[----:B0-----:R-:W-:-:S06]  /*9cd0*/  FADD.FTZ R10, R10, 1 ;  /* 0x3f8000000a0a7421 */ /* 0x001fcc0000010000 */
[----:B------:R-:W0:Y:S01]  /*9ce0*/  MUFU.RCP R10, R10 ;  /* 0x0000000a000a7308 */ /* 0x000e220000001000 */
[----:B------:R-:W-:-:S05]  /*9cf0*/  SHF.L.U32 R13, R21, 0x10, RZ ;  /* 0x00000010150d7819 */ /* 0x000fca00000006ff */
[----:B0-----:R-:W-:Y:S01]  /*9d00*/  FMUL.FTZ R13, R13, R10 ;  /* 0x0000000a0d0d7220 */ /* 0x001fe20000410000 */
[----:B------:R-:W-:-:S04]  /*9d10*/  FADD.FTZ R10, -R10, 1 ;  /* 0x3f8000000a0a7421 */ /* 0x000fc80000010100 */
[----:B------:R-:W-:Y:S01]  /*9d20*/  FFMA.FTZ R10, R11, R10, 1 ;  /* 0x3f8000000b0a7423 */ /* 0x000fe2000001000a */
[----:B--2---:R-:W-:Y:S02]  /*9d30*/  SHF.L.U32 R14, R25, 0x10, RZ ;  /* 0x00000010190e7819 */ /* 0x004fe400000006ff */
[----:B------:R-:W2:Y:S01]  /*9d40*/  LDL.LU R25, [R1+0x300] ;  /* 0x0003000001197983 */ /* 0x000ea20000300800 */
[----:B------:R-:W-:Y:S01]  /*9d50*/  FFMA.FTZ R11, R5, R0, R3 ;  /* 0x00000000050b7223 */ /* 0x000fe20000010003 */
[----:B------:R-:W-:-:S03]  /*9d60*/  FMUL.FTZ R21, R13, R10 ;  /* 0x0000000a0d157220 */ /* 0x000fc60000410000 */
[----:B------:R-:W-:-:S06]  /*9d70*/  FMUL.FTZ R10, R11, -1.4426950216293334961 ;  /* 0xbfb8aa3b0b0a7820 */ /* 0x000fcc0000410000 */
[----:B------:R-:W0:Y:S02]  /*9d80*/  MUFU.EX2 R10, R10 ;  /* 0x0000000a000a7308 */ /* 0x000e240000000800 */
[----:B0-----:R-:W-:Y:S01]  /*9d90*/  FADD.FTZ R10, R10, 1 ;  /* 0x3f8000000a0a7421 */ /* 0x001fe20000010000 */
[----:B----4-:R-:W-:-:S05]  /*9da0*/  SHF.L.U32 R13, R9, 0x10, RZ ;  /* 0x00000010090d7819 */ /* 0x010fca00000006ff */
[----:B------:R-:W0:Y:S01]  /*9db0*/  MUFU.RCP R10, R10 ;  /* 0x0000000a000a7308 */ /* 0x000e220000001000 */
[----:B------:R-:W4:Y:S01]  /*9dc0*/  LDL.LU R9, [R1+0x2f0] ;  /* 0x0002f00001097983 */ /* 0x000f220000300800 */
[----:B------:R-:W-:-:S03]  /*9dd0*/  FADD.FTZ R14, R14, -UR28 ;  /* 0x8000001c0e0e7e21 */ /* 0x000fc60008010000 */
[----:B------:R1:W-:Y:S02]  /*9de0*/  STL [R1+0x30c], R0 ;  /* 0x00030c0001007387 */ /* 0x0003e40000100800 */
        /* <DEDUP_REMOVED lines=8> */
[----:B------:R-:W-:Y:S01]  /*9e70*/  SHF.L.U32 R14, R7, 0x10, RZ ;  /* 0x00000010070e7819 */ /* 0x000fe200000006ff */
[----:B0-----:R-:W-:-:S06]  /*9e80*/  FADD.FTZ R10, R10, 1 ;  /* 0x3f8000000a0a7421 */ /* 0x001fcc0000010000 */
[----:B------:R-:W0:Y:S01]  /*9e90*/  MUFU.RCP R10, R10 ;  /* 0x0000000a000a7308 */ /* 0x000e220000001000 */
[----:B------:R-:W-:Y:S01]  /*9ea0*/  SHF.L.U32 R13, R6, 0x10, RZ ;  /* 0x00000010060d7819 */ /* 0x000fe200000006ff */
        /* <DEDUP_REMOVED lines=10> */
[----:B---3--:R-:W-:Y:S01]  /*9f50*/  SHF.L.U32 R14, R24, 0x10, RZ ;  /* 0x00000010180e7819 */ /* 0x008fe200000006ff */
[----:B------:R1:W-:Y:S01]  /*9f60*/  STL [R1+0x128], R6 ;  /* 0x0001280601007387 */ /* 0x0003e20000100800 */
[----:B------:R-:W-:-:S03]  /*9f70*/  SHF.L.U32 R13, R8, 0x10, RZ ;  /* 0x00000010080d7819 */ /* 0x000fc600000006ff */
[----:B------:R-:W3:Y:S04]  /*9f80*/  LDL.LU R24, [R1+0x2c8] ;  /* 0x0002c80001187983 */ /* 0x000ee80000300800 */
[----:B------:R-:W3:Y:S04]  /*9f90*/  LDL.LU R8, [R1+0x2e4] ;  /* 0x0002e40001087983 */ /* 0x000ee80000300800 */
[----:B-1----:R-:W3:Y:S01]  /*9fa0*/  LDL.LU R6, [R1+0x304] ;  /* 0x0003040001067983 */ /* 0x002ee20000300800 */
[----:B0-----:R-:W-:-:S06]  /*9fb0*/  FADD.FTZ R10, R10, 1 ;  /* 0x3f8000000a0a7421 */ /* 0x001fcc0000010000 */
[----:B------:R-:W0:Y:S02]  /*9fc0*/  MUFU.RCP R10, R10 ;  /* 0x0000000a000a7308 */ /* 0x000e240000001000 */
[----:B0-----:R-:W-:Y:S01]  /*9fd0*/  FMUL.FTZ R13, R13, R10 ;  /* 0x0000000a0d0d7220 */ /* 0x001fe20000410000 */
[----:B------:R-:W-:-:S04]  /*9fe0*/  FADD.FTZ R10, -R10, 1 ;  /* 0x3f8000000a0a7421 */ /* 0x000fc80000010100 */
[----:B------:R-:W-:-:S04]  /*9ff0*/  FFMA.FTZ R10, R11, R10, 1 ;  /* 0x3f8000000b0a7423 */ /* 0x000fc8000001000a */
[----:B------:R-:W-:Y:S01]  /*a000*/  FMUL.FTZ R7, R13, R10 ;  /* 0x0000000a0d077220 */ /* 0x000fe20000410000 */
[----:B--2---:R-:W-:Y:S02]  /*a010*/  SHF.L.U32 R13, R25, 0x10, RZ ;  /* 0x00000010190d7819 */ /* 0x004fe400000006ff */
[----:B------:R-:W2:Y:S04]  /*a020*/  LDL.LU R25, [R1+0x2e0] ;  /* 0x0002e00001197983 */ /* 0x000ea80000300800 */
[----:B------:R0:W-:Y:S01]  /*a030*/  STL [R1+0x138], R7 ;  /* 0x0001380701007387 */ /* 0x0001e20000100800 */
[----:B------:R-:W-:-:S03]  /*a040*/  FADD.FTZ R14, R14, -UR28 ;  /* 0x8000001c0e0e7e21 */ /* 0x000fc60008010000 */
[----:B0-----:R-:W2:Y:S04]  /*a050*/  LDL.LU R7, [R1+0x2cc] ;  /* 0x0002cc0001077983 */ /* 0x001ea80000300800 */
[----:B------:R0:W-:Y:S02]  /*a060*/  STL [R1+0x2f4], R0 ;  /* 0x0002f40001007387 */ /* 0x0001e40000100800 */
[----:B0-----:R-:W-:Y:S01]  /*a070*/  FMUL.FTZ R0, R14, UR16 ;  /* 0x000000100e007c20 */ /* 0x001fe20008410000 */
[----:B----4-:R-:W-:Y:S02]  /*a080*/  SHF.L.U32 R14, R9, 0x10, RZ ;  /* 0x00000010090e7819 */ /* 0x010fe400000006ff */
[----:B------:R-:W4:Y:S01]  /*a090*/  LDL.LU R9, [R1+0x150] ;  /* 0x0001500001097983 */ /* 0x000f220000300800 */
[----:B------:R-:W-:-:S04]  /*a0a0*/  FFMA.FTZ R11, R4, R0, R2 ;  /* 0x00000000040b7223 */ /* 0x000fc80000010002 */
[----:B------:R-:W-:-:S06]  /*a0b0*/  FMUL.FTZ R10, R11, -1.4426950216293334961 ;  /* 0xbfb8aa3b0b0a7820 */ /* 0x000fcc0000410000 */
[----:B------:R-:W0:Y:S02]  /*a0c0*/  MUFU.EX2 R10, R10 ;  /* 0x0000000a000a7308 */ /* 0x000e240000000800 */
[----:B0-----:R-:W-:-:S06]  /*a0d0*/  FADD.FTZ R10, R10, 1 ;  /* 0x3f8000000a0a7421 */ /* 0x001fcc0000010000 */
[----:B------:R-:W0:Y:S01]  /*a0e0*/  MUFU.RCP R10, R10 ;  /* 0x0000000a000a7308 */ /* 0x000e220000001000 */
        /* <DEDUP_REMOVED lines=12> */
[----:B---3--:R-:W-:Y:S02]  /*a1b0*/  SHF.L.U32 R14, R24, 0x10, RZ ;  /* 0x00000010180e7819 */ /* 0x008fe400000006ff */
[----:B------:R-:W3:Y:S01]  /*a1c0*/  LDL.LU R24, [R1+0x2c0] ;  /* 0x0002c00001187983 */ /* 0x000ee20000300800 */
[----:B------:R-:W-:-:S05]  /*a1d0*/  SHF.L.U32 R13, R6, 0x10, RZ ;  /* 0x00000010060d7819 */ /* 0x000fca00000006ff */
[----:B0-----:R-:W-:Y:S01]  /*a1e0*/  FMUL.FTZ R13, R13, R10 ;  /* 0x0000000a0d0d7220 */ /* 0x001fe20000410000 */
[----:B------:R-:W-:-:S04]  /*a1f0*/  FADD.FTZ R10, -R10, 1 ;  /* 0x3f8000000a0a7421 */ /* 0x000fc80000010100 */
[----:B------:R-:W-:-:S04]  /*a200*/  FFMA.FTZ R10, R11, R10, 1 ;  /* 0x3f8000000b0a7423 */ /* 0x000fc8000001000a */
[----:B------:R-:W-:Y:S01]  /*a210*/  FMUL.FTZ R6, R13, R10 ;  /* 0x0000000a0d067220 */ /* 0x000fe20000410000 */
[----:B------:R-:W-:Y:S01]  /*a220*/  FADD.FTZ R14, R14, -UR28 ;  /* 0x8000001c0e0e7e21 */ /* 0x000fe20008010000 */
[----:B------:R0:W-:Y:S03]  /*a230*/  STL [R1+0x2dc], R0 ;  /* 0x0002dc0001007387 */ /* 0x0001e60000100800 */
[----:B0-----:R-:W-:-:S04]  /*a240*/  FMUL.FTZ R0, R14, UR16 ;  /* 0x000000100e007c20 */ /* 0x001fc80008410000 */
[----:B------:R-:W-:-:S04]  /*a250*/  FFMA.FTZ R11, R4, R0, R2 ;  /* 0x00000000040b7223 */ /* 0x000fc80000010002 */
[----:B------:R-:W-:-:S06]  /*a260*/  FMUL.FTZ R10, R11, -1.4426950216293334961 ;  /* 0xbfb8aa3b0b0a7820 */ /* 0x000fcc0000410000 */
[----:B------:R-:W0:Y:S02]  /*a270*/  MUFU.EX2 R10, R10 ;  /* 0x0000000a000a7308 */ /* 0x000e240000000800 */
[----:B0-----:R-:W-:-:S06]  /*a280*/  FADD.FTZ R10, R10, 1 ;  /* 0x3f8000000a0a7421 */ /* 0x001fcc0000010000 */
[----:B------:R-:W0:Y:S01]  /*a290*/  MUFU.RCP R10, R10 ;  /* 0x0000000a000a7308 */ /* 0x000e220000001000 */
[----:B------:R1:W-:Y:S01]  /*a2a0*/  STL [R1+0x144], R6 ;  /* 0x0001440601007387 */ /* 0x0003e20000100800 */
[----:B--2---:R-:W-:-:S03]  /*a2b0*/  SHF.L.U32 R13, R25, 0x10, RZ ;  /* 0x00000010190d7819 */ /* 0x004fc600000006ff */
[----:B------:R-:W2:Y:S02]  /*a2c0*/  LDL.LU R25, [R1+0x2a4] ;  /* 0x0002a40001197983 */ /* 0x000ea40000300800 */
[----:B0-----:R-:W-:Y:S01]  /*a2d0*/  FMUL.FTZ R13, R13, R10 ;  /* 0x0000000a0d0d7220 */ /* 0x001fe20000410000 */
[----:B------:R-:W-:-:S04]  /*a2e0*/  FADD.FTZ R10, -R10, 1 ;  /* 0x3f8000000a0a7421 */ /* 0x000fc80000010100 */
[----:B------:R-:W-:-:S04]  /*a2f0*/  FFMA.FTZ R10, R11, R10, 1 ;  /* 0x3f8000000b0a7423 */ /* 0x000fc8000001000a */
[----:B-1----:R-:W-:Y:S01]  /*a300*/  FMUL.FTZ R6, R13, R10 ;  /* 0x0000000a0d067220 */ /* 0x002fe20000410000 */
[----:B------:R-:W-:Y:S02]  /*a310*/  SHF.L.U32 R13, R8, 0x10, RZ ;  /* 0x00000010080d7819 */ /* 0x000fe400000006ff */
[----:B------:R-:W2:Y:S01]  /*a320*/  LDL.LU R8, [R1+0x274] ;  /* 0x0002740001087983 */ /* 0x000ea20000300800 */
[----:B------:R-:W-:-:S05]  /*a330*/  SHF.L.U32 R14, R7, 0x10, RZ ;  /* 0x00000010070e7819 */ /* 0x000fca00000006ff */
[----:B------:R-:W-:Y:S01]  /*a340*/  FADD.FTZ R14, R14, -UR28 ;  /* 0x8000001c0e0e7e21 */ /* 0x000fe20008010000 */
[----:B------:R0:W-:Y:S03]  /*a350*/  STL [R1+0x2d8], R0 ;  /* 0x0002d80001007387 */ /* 0x0001e60000100800 */
[----:B0-----:R-:W-:Y:S01]  /*a360*/  FMUL.FTZ R0, R14, UR16 ;  /* 0x000000100e007c20 */ /* 0x001fe20008410000 */
[----:B----4-:R-:W-:Y:S02]  /*a370*/  SHF.L.U32 R14, R9, 0x10, RZ ;  /* 0x00000010090e7819 */ /* 0x010fe400000006ff */
[----:B------:R-:W4:Y:S01]  /*a380*/  LDL.LU R9, [R1+0x2a8] ;  /* 0x0002a80001097983 */ /* 0x000f220000300800 */
[----:B------:R-:W-:-:S03]  /*a390*/  FFMA.FTZ R11, R5, R0, R3 ;  /* 0x00000000050b7223 */ /* 0x000fc60000010003 */
[----:B------:R0:W-:Y:S01]  /*a3a0*/  STL [R1+0x148], R6 ;  /* 0x0001480601007387 */ /* 0x0001e20000100800 */
[----:B------:R-:W-:-:S03]  /*a3b0*/  FMUL.FTZ R10, R11, -1.4426950216293334961 ;  /* 0xbfb8aa3b0b0a7820 */ /* 0x000fc60000410000 */
[----:B0-----:R-:W4:Y:S03]  /*a3c0*/  LDL.LU R6, [R1+0x2c4] ;  /* 0x0002c40001067983 */ /* 0x001f260000300800 */
[----:B------:R-:W0:Y:S02]  /*a3d0*/  MUFU.EX2 R10, R10 ;  /* 0x0000000a000a7308 */ /* 0x000e240000000800 */
[----:B0-----:R-:W-:-:S06]  /*a3e0*/  FADD.FTZ R10, R10, 1 ;  /* 0x3f8000000a0a7421 */ /* 0x001fcc0000010000 */
[----:B------:R-:W0:Y:S01]  /*a3f0*/  MUFU.RCP R10, R10 ;  /* 0x0000000a000a7308 */ /* 0x000e220000001000 */
[----:B------:R-:W-:Y:S01]  /*a400*/  FADD.FTZ R14, R14, -UR28 ;  /* 0x8000001c0e0e7e21 */ /* 0x000fe20008010000 */
[----:B------:R1:W-:Y:S01]  /*a410*/  STL [R1+0x2c8], R0 ;  /* 0x0002c80001007387 */ /* 0x0003e20000100800 */
[----:B0-----:R-:W-:Y:S01]  /*a420*/  FMUL.FTZ R13, R13, R10 ;  /* 0x0000000a0d0d7220 */ /* 0x001fe20000410000 */
[----:B------:R-:W-:Y:S01]  /*a430*/  FADD.FTZ R10, -R10, 1 ;  /* 0x3f8000000a0a7421 */ /* 0x000fe20000010100 */
[----:B-1----:R-:W-:-:S03]  /*a440*/  FMUL.FTZ R0, R14, UR16 ;  /* 0x000000100e007c20 */ /* 0x002fc60008410000 */
[----:B------:R-:W-:Y:S01]  /*a450*/  FFMA.FTZ R10, R11, R10, 1 ;  /* 0x3f8000000b0a7423 */ /* 0x000fe2000001000a */
[----:B------:R-:W-:-:S03]  /*a460*/  FFMA.FTZ R11, R4, R0, R2 ;  /* 0x00000000040b7223 */ /* 0x000fc60000010002 */
[----:B------:R-:W-:Y:S01]  /*a470*/  FMUL.FTZ R14, R13, R10 ;  /* 0x0000000a0d0e7220 */ /* 0x000fe20000410000 */
[----:B------:R-:W-:-:S06]  /*a480*/  FMUL.FTZ R10, R11, -1.4426950216293334961 ;  /* 0xbfb8aa3b0b0a7820 */ /* 0x000fcc0000410000 */
[----:B------:R-:W0:Y:S01]  /*a490*/  MUFU.EX2 R10, R10 ;  /* 0x0000000a000a7308 */ /* 0x000e220000000800 */
[----:B---3--:R-:W-:Y:S02]  /*a4a0*/  SHF.L.U32 R13, R24, 0x10, RZ ;  /* 0x00000010180d7819 */ /* 0x008fe400000006ff */
[----:B------:R-:W3:Y:S01]  /*a4b0*/  LDL.LU R24, [R1+0x2a0] ;  /* 0x0002a00001187983 */ /* 0x000ee20000300800 */
[----:B0-----:R-:W-:-:S06]  /*a4c0*/  FADD.FTZ R10, R10, 1 ;  /* 0x3f8000000a0a7421 */ /* 0x001fcc0000010000 */
[----:B------:R-:W0:Y:S02]  /*a4d0*/  MUFU.RCP R10, R10 ;  /* 0x0000000a000a7308 */ /* 0x000e240000001000 */
[----:B0-----:R-:W-:Y:S01]  /*a4e0*/  FMUL.FTZ R13, R13, R10 ;  /* 0x0000000a0d0d7220 */ /* 0x001fe20000410000 */
[----:B------:R-:W-:-:S04]  /*a4f0*/  FADD.FTZ R10, -R10, 1 ;  /* 0x3f8000000a0a7421 */ /* 0x000fc80000010100 */
[----:B------:R-:W-:-:S04]  /*a500*/  FFMA.FTZ R10, R11, R10, 1 ;  /* 0x3f8000000b0a7423 */ /* 0x000fc8000001000a */
[----:B------:R-:W-:-:S05]  /*a510*/  FMUL.FTZ R7, R13, R10 ;  /* 0x0000000a0d077220 */ /* 0x000fca0000410000 */
[----:B------:R0:W-:Y:S04]  /*a520*/  STL [R1+0x14c], R7 ;  /* 0x00014c0701007387 */ /* 0x0001e80000100800 */
[----:B0-----:R-:W3:Y:S04]  /*a530*/  LDL.LU R7, [R1+0x2ac] ;  /* 0x0002ac0001077983 */ /* 0x001ee80000300800 */
[----:B------:R0:W-:Y:S01]  /*a540*/  STL [R1+0x2bc], R0 ;  /* 0x0002bc0001007387 */ /* 0x0001e20000100800 */
[----:B--2---:R-:W-:-:S03]  /*a550*/  SHF.L.U32 R15, R25, 0x10, RZ ;  /* 0x00000010190f7819 */ /* 0x004fc600000006ff */
[----:B------:R-:W2:Y:S02]  /*a560*/  LDL.LU R25, [R1+0x270] ;  /* 0x0002700001197983 */ /* 0x000ea40000300800 */
[----:B------:R-:W-:-:S04]  /*a570*/  FADD.FTZ R15, R15, -UR28 ;  /* 0x8000001c0f0f7e21 */ /* 0x000fc80008010000 */
[----:B0-----:R-:W-:Y:S01]  /*a580*/  FMUL.FTZ R0, R15, UR16 ;  /* 0x000000100f007c20 */ /* 0x001fe20008410000 */
[----:B------:R-:W-:Y:S02]  /*a590*/  SHF.L.U32 R15, R8, 0x10, RZ ;  /* 0x00000010080f7819 */ /* 0x000fe400000006ff */
[----:B------:R-:W2:Y:S03]  /*a5a0*/  LDL.LU R8, [R1+0x28c] ;  /* 0x00028c0001087983 */ /* 0x000ea60000300800 */
[----:B------:R-:W-:Y:S01]  /*a5b0*/  FADD.FTZ R15, R15, -UR28 ;  /* 0x8000001c0f0f7e21 */ /* 0x000fe20008010000 */
[----:B------:R0:W-:Y:S01]  /*a5c0*/  STL [R1+0x2b4], R0 ;  /* 0x0002b40001007387 */ /* 0x0001e20000100800 */
[----:B------:R-:W-:Y:S02]  /*a5d0*/  FFMA.FTZ R11, R5, R0, R3 ;  /* 0x00000000050b7223 */ /* 0x000fe40000010003 */
[----:B0-----:R-:W-:Y:S01]  /*a5e0*/  FMUL.FTZ R0, R15, UR16 ;  /* 0x000000100f007c20 */ /* 0x001fe20008410000 */
[----:B----4-:R-:W-:-:S02]  /*a5f0*/  SHF.L.U32 R15, R9, 0x10, RZ ;  /* 0x00000010090f7819 */ /* 0x010fc400000006ff */
[----:B------:R-:W4:Y:S01]  /*a600*/  LDL.LU R9, [R1+0x288] ;  /* 0x0002880001097983 */ /* 0x000f220000300800 */
[----:B------:R-:W-:-:S06]  /*a610*/  FMUL.FTZ R10, R11, -1.4426950216293334961 ;  /* 0xbfb8aa3b0b0a7820 */ /* 0x000fcc0000410000 */
[----:B------:R-:W0:Y:S02]  /*a620*/  MUFU.EX2 R10, R10 ;  /* 0x0000000a000a7308 */ /* 0x000e240000000800 */
[----:B0-----:R-:W-:-:S06]  /*a630*/  FADD.FTZ R10, R10, 1 ;  /* 0x3f8000000a0a7421 */ /* 0x001fcc0000010000 */
[----:B------:R-:W0:Y:S01]  /*a640*/  MUFU.RCP R10, R10 ;  /* 0x0000000a000a7308 */ /* 0x000e220000001000 */
[----:B------:R-:W-:-:S05]  /*a650*/  SHF.L.U32 R13, R6, 0x10, RZ ;  /* 0x00000010060d7819 */ /* 0x000fca00000006ff */
[----:B0-----:R-:W-:Y:S01]  /*a660*/  FMUL.FTZ R13, R13, R10 ;  /* 0x0000000a0d0d7220 */ /* 0x001fe20000410000 */
[----:B------:R-:W-:-:S04]  /*a670*/  FADD.FTZ R10, -R10, 1 ;  /* 0x3f8000000a0a7421 */ /* 0x000fc80000010100 */
[----:B------:R-:W-:-:S04]  /*a680*/  FFMA.FTZ R11, R11, R10, 1 ;  /* 0x3f8000000b0b7423 */ /* 0x000fc8000001000a */
[----:B------:R-:W-:Y:S01]  /*a690*/  FMUL.FTZ R11, R13, R11 ;  /* 0x0000000b0d0b7220 */ /* 0x000fe20000410000 */
[----:B------:R-:W-:-:S04]  /*a6a0*/  FFMA.FTZ R13, R4, R0, R2 ;  /* 0x00000000040d7223 */ /* 0x000fc80000010002 */
[----:B------:R-:W-:-:S06]  /*a6b0*/  FMUL.FTZ R10, R13, -1.4426950216293334961 ;  /* 0xbfb8aa3b0d0a7820 */ /* 0x000fcc0000410000 */
[----:B------:R-:W0:Y:S02]  /*a6c0*/  MUFU.EX2 R10, R10 ;  /* 0x0000000a000a7308 */ /* 0x000e240000000800 */
[----:B0-----:R-:W-:-:S06]  /*a6d0*/  FADD.FTZ R10, R10, 1 ;  /* 0x3f8000000a0a7421 */ /* 0x001fcc0000010000 */
[----:B------:R-:W0:Y:S01]  /*a6e0*/  MUFU.RCP R10, R10 ;  /* 0x0000000a000a7308 */ /* 0x000e220000001000 */
[----:B---3--:R-:W-:Y:S01]  /*a6f0*/  SHF.L.U32 R24, R24, 0x10, RZ ;  /* 0x0000001018187819 */ /* 0x008fe200000006ff */
[----:B------:R1:W-:Y:S04]  /*a700*/  STL [R1+0x2a4], R0 ;  /* 0x0002a40001007387 */ /* 0x0003e80000100800 */
[----:B------:R-:W-:-:S04]  /*a710*/  FADD.FTZ R24, R24, -UR28 ;  /* 0x8000001c18187e21 */ /* 0x000fc80008010000 */
[----:B-1----:R-:W-:Y:S01]  /*a720*/  FMUL.FTZ R0, R24, UR16 ;  /* 0x0000001018007c20 */ /* 0x002fe20008410000 */
[----:B0-----:R-:W-:Y:S01]  /*a730*/  FMUL.FTZ R15, R15, R10 ;  /* 0x0000000a0f0f7220 */ /* 0x001fe20000410000 */
[----:B------:R-:W-:-:S03]  /*a740*/  FADD.FTZ R10, -R10, 1 ;  /* 0x3f8000000a0a7421 */ /* 0x000fc60000010100 */
[----:B------:R0:W-:Y:S01]  /*a750*/  STL [R1+0x29c], R0 ;  /* 0x00029c0001007387 */ /* 0x0001e20000100800 */
[----:B------:R-:W-:Y:S01]  /*a760*/  FFMA.FTZ R10, R13, R10, 1 ;  /* 0x3f8000000d0a7423 */ /* 0x000fe2000001000a */
[----:B------:R-:W-:Y:S02]  /*a770*/  FFMA.FTZ R13, R5, R0, R3 ;  /* 0x00000000050d7223 */ /* 0x000fe40000010003 */
[----:B0-----:R-:W3:Y:S01]  /*a780*/  LDL.LU R0, [R1+0x290] ;  /* 0x0002900001007983 */ /* 0x001ee20000300800 */
[----:B------:R-:W-:Y:S01]  /*a790*/  FMUL.FTZ R6, R15, R10 ;  /* 0x0000000a0f067220 */ /* 0x000fe20000410000 */
[----:B------:R-:W-:-:S06]  /*a7a0*/  FMUL.FTZ R10, R13, -1.4426950216293334961 ;  /* 0xbfb8aa3b0d0a7820 */ /* 0x000fcc0000410000 */
[----:B------:R-:W0:Y:S02]  /*a7b0*/  MUFU.EX2 R10, R10 ;  /* 0x0000000a000a7308 */ /* 0x000e240000000800 */
[----:B0-----:R-:W-:-:S06]  /*a7c0*/  FADD.FTZ R10, R10, 1 ;  /* 0x3f8000000a0a7421 */ /* 0x001fcc0000010000 */
[----:B------:R-:W0:Y:S01]  /*a7d0*/  MUFU.RCP R10, R10 ;  /* 0x0000000a000a7308 */ /* 0x000e220000001000 */
[----:B------:R-:W-:Y:S01]  /*a7e0*/  SHF.L.U32 R15, R7, 0x10, RZ ;  /* 0x00000010070f7819 */ /* 0x000fe200000006ff */
[----:B------:R1:W-:Y:S04]  /*a7f0*/  STL [R1+0x150], R6 ;  /* 0x0001500601007387 */ /* 0x0003e80000100800 */
[----:B0-----:R-:W-:Y:S01]  /*a800*/  FMUL.FTZ R15, R15, R10 ;  /* 0x0000000a0f0f7220 */ /* 0x001fe20000410000 */
[----:B------:R-:W-:-:S04]  /*a810*/  FADD.FTZ R10, -R10, 1 ;  /* 0x3f8000000a0a7421 */ /* 0x000fc80000010100 */
[----:B------:R-:W-:-:S04]  /*a820*/  FFMA.FTZ R10, R13, R10, 1 ;  /* 0x3f8000000d0a7423 */ /* 0x000fc8000001000a */
[----:B------:R-:W-:Y:S01]  /*a830*/  FMUL.FTZ R7, R15, R10 ;  /* 0x0000000a0f077220 */ /* 0x000fe20000410000 */
[----:B--2---:R-:W-:Y:S02]  /*a840*/  SHF.L.U32 R24, R25, 0x10, RZ ;  /* 0x0000001019187819 */ /* 0x004fe400000006ff */
[----:B------:R-:W2:Y:S03]  /*a850*/  LDL.LU R25, [R1+0x244] ;  /* 0x0002440001197983 */ /* 0x000ea60000300800 */
[----:B------:R-:W-:-:S04]  /*a860*/  FADD.FTZ R24, R24, -UR28 ;  /* 0x8000001c18187e21 */ /* 0x000fc80008010000 */
[----:B-1----:R-:W-:-:S04]  /*a870*/  FMUL.FTZ R6, R24, UR16 ;  /* 0x0000001018067c20 */ /* 0x002fc80008410000 */
[----:B------:R-:W-:Y:S01]  /*a880*/  FFMA.FTZ R13, R4, R6, R2 ;  /* 0x00000006040d7223 */ /* 0x000fe20000010002 */
[----:B------:R0:W-:Y:S04]  /*a890*/  STL [R1+0x274], R6 ;  /* 0x0002740601007387 */ /* 0x0001e80000100800 */
[----:B0-----:R-:W2:Y:S01]  /*a8a0*/  LDL.LU R6, [R1+0x280] ;  /* 0x0002800001067983 */ /* 0x001ea20000300800 */
[----:B------:R-:W-:-:S03]  /*a8b0*/  SHF.L.U32 R15, R8, 0x10, RZ ;  /* 0x00000010080f7819 */ /* 0x000fc600000006ff */
[----:B------:R-:W2:Y:S01]  /*a8c0*/  LDL.LU R8, [R1+0x254] ;  /* 0x0002540001087983 */ /* 0x000ea20000300800 */
[----:B------:R-:W-:-:S06]  /*a8d0*/  FMUL.FTZ R10, R13, -1.4426950216293334961 ;  /* 0xbfb8aa3b0d0a7820 */ /* 0x000fcc0000410000 */
[----:B------:R-:W0:Y:S01]  /*a8e0*/  MUFU.EX2 R10, R10 ;  /* 0x0000000a000a7308 */ /* 0x000e220000000800 */
[----:B----4-:R-:W-:Y:S01]  /*a8f0*/  SHF.L.U32 R24, R9, 0x10, RZ ;  /* 0x0000001009187819 */ /* 0x010fe200000006ff */
[----:B------:R1:W-:Y:S01]  /*a900*/  STL [R1+0x154], R7 ;  /* 0x0001540701007387 */ /* 0x0003e20000100800 */
[----:B0-----:R-:W-:-:S03]  /*a910*/  FADD.FTZ R10, R10, 1 ;  /* 0x3f8000000a0a7421 */ /* 0x001fc60000010000 */
[----:B------:R-:W4:Y:S03]  /*a920*/  LDL.LU R9, [R1+0x240] ;  /* 0x0002400001097983 */ /* 0x000f260000300800 */
[----:B------:R-:W0:Y:S01]  /*a930*/  MUFU.RCP R10, R10 ;  /* 0x0000000a000a7308 */ /* 0x000e220000001000 */
[----:B------:R-:W-:-:S04]  /*a940*/  FADD.FTZ R24, R24, -UR28 ;  /* 0x8000001c18187e21 */ /* 0x000fc80008010000 */
[----:B-1----:R-:W-:-:S05]  /*a950*/  FMUL.FTZ R7, R24, UR16 ;  /* 0x0000001018077c20 */ /* 0x002fca0008410000 */
[----:B------:R1:W-:Y:S01]  /*a960*/  STL [R1+0x270], R7 ;  /* 0x0002700701007387 */ /* 0x0003e20000100800 */
[----:B0-----:R-:W-:Y:S01]  /*a970*/  FMUL.FTZ R15, R15, R10 ;  /* 0x0000000a0f0f7220 */ /* 0x001fe20000410000 */
[----:B------:R-:W-:-:S04]  /*a980*/  FADD.FTZ R10, -R10, 1 ;  /* 0x3f8000000a0a7421 */ /* 0x000fc80000010100 */
[----:B------:R-:W-:Y:S01]  /*a990*/  FFMA.FTZ R10, R13, R10, 1 ;  /* 0x3f8000000d0a7423 */ /* 0x000fe2000001000a */
[----:B------:R-:W-:Y:S02]  /*a9a0*/  FFMA.FTZ R13, R5, R7, R3 ;  /* 0x00000007050d7223 */ /* 0x000fe40000010003 */
[----:B-1----:R-:W4:Y:S01]  /*a9b0*/  LDL.LU R7, [R1+0x284] ;  /* 0x0002840001077983 */ /* 0x002f220000300800 */
[----:B------:R-:W-:Y:S01]  /*a9c0*/  FMUL.FTZ R15, R15, R10 ;  /* 0x0000000a0f0f7220 */ /* 0x000fe20000410000 */
[----:B------:R-:W-:-:S06]  /*a9d0*/  FMUL.FTZ R10, R13, -1.4426950216293334961 ;  /* 0xbfb8aa3b0d0a7820 */ /* 0x000fcc0000410000 */
[----:B------:R-:W0:Y:S02]  /*a9e0*/  MUFU.EX2 R10, R10 ;  /* 0x0000000a000a7308 */ /* 0x000e240000000800 */
[----:B0-----:R-:W-:-:S06]  /*a9f0*/  FADD.FTZ R10, R10, 1 ;  /* 0x3f8000000a0a7421 */ /* 0x001fcc0000010000 */
[----:B------:R-:W0:Y:S01]  /*aa00*/  MUFU.RCP R10, R10 ;  /* 0x0000000a000a7308 */ /* 0x000e220000001000 */
[----:B---3--:R-:W-:-:S05]  /*aa10*/  SHF.L.U32 R24, R0, 0x10, RZ ;  /* 0x0000001000187819 */ /* 0x008fca00000006ff */
[----:B0-----:R-:W-:Y:S01]  /*aa20*/  FMUL.FTZ R24, R24, R10 ;  /* 0x0000000a18187220 */ /* 0x001fe20000410000 */
[----:B------:R-:W-:-:S04]  /*aa30*/  FADD.FTZ R10, -R10, 1 ;  /* 0x3f8000000a0a7421 */ /* 0x000fc80000010100 */
[----:B------:R-:W-:-:S04]  /*aa40*/  FFMA.FTZ R10, R13, R10, 1 ;  /* 0x3f8000000d0a7423 */ /* 0x000fc8000001000a */
[----:B------:R-:W-:-:S05]  /*aa50*/  FMUL.FTZ R10, R24, R10 ;  /* 0x0000000a180a7220 */ /* 0x000fca0000410000 */
[----:B------:R0:W-:Y:S01]  /*aa60*/  STL [R1+0x158], R10 ;  /* 0x0001580a01007387 */ /* 0x0001e20000100800 */
[----:B--2---:R-:W-:-:S05]  /*aa70*/  SHF.L.U32 R25, R25, 0x10, RZ ;  /* 0x0000001019197819 */ /* 0x004fca00000006ff */
[----:B------:R-:W-:-:S04]  /*aa80*/  FADD.FTZ R25, R25, -UR28 ;  /* 0x8000001c19197e21 */ /* 0x000fc80008010000 */
[----:B------:R-:W-:-:S04]  /*aa90*/  FMUL.FTZ R0, R25, UR16 ;  /* 0x0000001019007c20 */ /* 0x000fc80008410000 */
[----:B------:R-:W-:-:S04]  /*aaa0*/  FFMA.FTZ R13, R4, R0, R2 ;  /* 0x00000000040d7223 */ /* 0x000fc80000010002 */
[----:B0-----:R-:W-:-:S06]  /*aab0*/  FMUL.FTZ R10, R13, -1.4426950216293334961 ;  /* 0xbfb8aa3b0d0a7820 */ /* 0x001fcc0000410000 */
[----:B------:R-:W0:Y:S01]  /*aac0*/  MUFU.EX2 R10, R10 ;  /* 0x0000000a000a7308 */ /* 0x000e220000000800 */
[----:B------:R1:W-:Y:S01]  /*aad0*/  STL [R1+0x25c], R0 ;  /* 0x00025c0001007387 */ /* 0x0003e20000100800 */
[----:B------:R-:W-:-:S03]  /*aae0*/  SHF.L.U32 R24, R6, 0x10, RZ ;  /* 0x0000001006187819 */ /* 0x000fc600000006ff */
[----:B-1----:R-:W2:Y:S01]  /*aaf0*/  LDL.LU R0, [R1+0x260] ;  /* 0x0002600001007983 */ /* 0x002ea20000300800 */
[----:B0-----:R-:W-:-:S06]  /*ab00*/  FADD.FTZ R10, R10, 1 ;  /* 0x3f8000000a0a7421 */ /* 0x001fcc0000010000 */
[----:B------:R-:W0:Y:S01]  /*ab10*/  MUFU.RCP R10, R10 ;  /* 0x0000000a000a7308 */ /* 0x000e220000001000 */
[----:B------:R-:W-:Y:S01]  /*ab20*/  SHF.L.U32 R25, R8, 0x10, RZ ;  /* 0x0000001008197819 */ /* 0x000fe200000006ff */
[----:B0-----:R-:W-:Y:S01]  /*ab30*/  FMUL.FTZ R24, R24, R10 ;  /* 0x0000000a18187220 */ /* 0x001fe20000410000 */
[----:B------:R-:W-:-:S04]  /*ab40*/  FADD.FTZ R10, -R10, 1 ;  /* 0x3f8000000a0a7421 */ /* 0x000fc80000010100 */
[----:B------:R-:W-:-:S04]  /*ab50*/  FFMA.FTZ R10, R13, R10, 1 ;  /* 0x3f8000000d0a7423 */ /* 0x000fc8000001000a */
[----:B------:R-:W-:-:S05]  /*ab60*/  FMUL.FTZ R8, R24, R10 ;  /* 0x0000000a18087220 */ /* 0x000fca0000410000 */
[----:B------:R0:W-:Y:S04]  /*ab70*/  STL [R1+0x15c], R8 ;  /* 0x00015c0801007387 */ /* 0x0001e80000100800 */
[----:B0-----:R-:W3:Y:S01]  /*ab80*/  LDL.LU R8, [R1+0x278] ;  /* 0x0002780001087983 */ /* 0x001ee20000300800 */
[----:B------:R-:W-:-:S04]  /*ab90*/  FADD.FTZ R25, R25, -UR28 ;  /* 0x8000001c19197e21 */ /* 0x000fc80008010000 */
[----:B------:R-:W-:-:S04]  /*aba0*/  FMUL.FTZ R6, R25, UR16 ;  /* 0x0000001019067c20 */ /* 0x000fc80008410000 */
[----:B------:R-:W-:Y:S01]  /*abb0*/  FFMA.FTZ R13, R5, R6, R3 ;  /* 0x00000006050d7223 */ /* 0x000fe20000010003 */
[----:B------:R0:W-:Y:S03]  /*abc0*/  STL [R1+0x244], R6 ;  /* 0x0002440601007387 */ /* 0x0001e60000100800 */
[----:B------:R-:W-:Y:S01]  /*abd0*/  FMUL.FTZ R10, R13, -1.4426950216293334961 ;  /* 0xbfb8aa3b0d0a7820 */ /* 0x000fe20000410000 */
[----:B0-----:R-:W3:Y:S05]  /*abe0*/  LDL.LU R6, [R1+0x13c] ;  /* 0x00013c0001067983 */ /* 0x001eea0000300800 */
[----:B------:R-:W0:Y:S02]  /*abf0*/  MUFU.EX2 R10, R10 ;  /* 0x0000000a000a7308 */ /* 0x000e240000000800 */
[----:B0-----:R-:W-:-:S06]  /*ac00*/  FADD.FTZ R10, R10, 1 ;  /* 0x3f8000000a0a7421 */ /* 0x001fcc0000010000 */
[----:B------:R-:W0:Y:S01]  /*ac10*/  MUFU.RCP R10, R10 ;  /* 0x0000000a000a7308 */ /* 0x000e220000001000 */
[----:B----4-:R-:W-:Y:S02]  /*ac20*/  SHF.L.U32 R24, R7, 0x10, RZ ;  /* 0x0000001007187819 */ /* 0x010fe400000006ff */
[----:B------:R-:W-:Y:S02]  /*ac30*/  SHF.L.U32 R25, R9, 0x10, RZ ;  /* 0x0000001009197819 */ /* 0x000fe400000006ff */
[----:B------:R-:W4:Y:S03]  /*ac40*/  LDL.LU R9, [R1+0x140] ;  /* 0x0001400001097983 */ /* 0x000f260000300800 */
[----:B------:R-:W-:-:S04]  /*ac50*/  FADD.FTZ R25, R25, -UR28 ;  /* 0x8000001c19197e21 */ /* 0x000fc80008010000 */
[----:B------:R-:W-:Y:S01]  /*ac60*/  FMUL.FTZ R7, R25, UR16 ;  /* 0x0000001019077c20 */ /* 0x000fe20008410000 */
[----:B0-----:R-:W-:Y:S01]  /*ac70*/  FMUL.FTZ R24, R24, R10 ;  /* 0x0000000a18187220 */ /* 0x001fe20000410000 */
[----:B------:R-:W-:-:S04]  /*ac80*/  FADD.FTZ R10, -R10, 1 ;  /* 0x3f8000000a0a7421 */ /* 0x000fc80000010100 */
[----:B------:R-:W-:Y:S01]  /*ac90*/  FFMA.FTZ R10, R13, R10, 1 ;  /* 0x3f8000000d0a7423 */ /* 0x000fe2000001000a */
[----:B------:R0:W-:Y:S03]  /*aca0*/  STL [R1+0x23c], R7 ;  /* 0x00023c0701007387 */ /* 0x0001e60000100800 */
[----:B------:R-:W-:Y:S01]  /*acb0*/  FMUL.FTZ R10, R24, R10 ;  /* 0x0000000a180a7220 */ /* 0x000fe20000410000 */
[----:B------:R-:W-:Y:S02]  /*acc0*/  FFMA.FTZ R24, R4, R7, R2 ;  /* 0x0000000704187223 */ /* 0x000fe40000010002 */
[----:B0-----:R-:W4:Y:S02]  /*acd0*/  LDL.LU R7, [R1+0x264] ;  /* 0x0002640001077983 */ /* 0x001f240000300800 */
[----:B------:R-:W-:-:S06]  /*ace0*/  FMUL.FTZ R13, R24, -1.4426950216293334961 ;  /* 0xbfb8aa3b180d7820 */ /* 0x000fcc0000410000 */
[----:B------:R-:W0:Y:S01]  /*acf0*/  MUFU.EX2 R13, R13 ;  /* 0x0000000d000d7308 */ /* 0x000e220000000800 */
[----:B------:R-:W-:Y:S01]  /*ad00*/  SHF.L.U32 R26, R26, 0x10, RZ ;  /* 0x000000101a1a7819 */ /* 0x000fe200000006ff */
[----:B0-----:R-:W-:-:S06]  /*ad10*/  FADD.FTZ R13, R13, 1 ;  /* 0x3f8000000d0d7421 */ /* 0x001fcc0000010000 */
[----:B------:R-:W0:Y:S01]  /*ad20*/  MUFU.RCP R13, R13 ;  /* 0x0000000d000d7308 */ /* 0x000e220000001000 */
[----:B------:R-:W-:Y:S01]  /*ad30*/  FADD.FTZ R26, R26, -UR28 ;  /* 0x8000001c1a1a7e21 */ /* 0x000fe20008010000 */
[----:B------:R-:W-:Y:S04]  /*ad40*/  STL [R1+0x3e4], R10 ;  /* 0x0003e40a01007387 */ /* 0x000fe80000100800 */
[----:B------:R1:W-:Y:S04]  /*ad50*/  STL [R1+0x3f4], R20 ;  /* 0x0003f41401007387 */ /* 0x0003e80000100800 */
[----:B-1----:R-:W4:Y:S01]  /*ad60*/  LDL.LU R20, [R1+0x134] ;  /* 0x0001340001147983 */ /* 0x002f220000300800 */
[----:B--2---:R-:W-:Y:S01]  /*ad70*/  SHF.L.U32 R25, R0, 0x10, RZ ;  /* 0x0000001000197819 */ /* 0x004fe200000006ff */
[----:B------:R-:W-:-:S04]  /*ad80*/  FMUL.FTZ R0, R26, UR16 ;  /* 0x000000101a007c20 */ /* 0x000fc80008410000 */
[----:B0-----:R-:W-:Y:S01]  /*ad90*/  FMUL.FTZ R25, R25, R13 ;  /* 0x0000000d19197220 */ /* 0x001fe20000410000 */
[----:B------:R-:W-:-:S04]  /*ada0*/  FADD.FTZ R13, -R13, 1 ;  /* 0x3f8000000d0d7421 */ /* 0x000fc80000010100 */
[----:B------:R-:W-:Y:S01]  /*adb0*/  FFMA.FTZ R13, R24, R13, 1 ;  /* 0x3f800000180d7423 */ /* 0x000fe2000001000d */
[----:B------:R-:W-:-:S03]  /*adc0*/  FFMA.FTZ R24, R5, R0, R3 ;  /* 0x0000000005187223 */ /* 0x000fc60000010003 */
[----:B------:R-:W-:Y:S01]  /*add0*/  FMUL.FTZ R10, R25, R13 ;  /* 0x0000000d190a7220 */ /* 0x000fe20000410000 */
[----:B------:R-:W-:-:S06]  /*ade0*/  FMUL.FTZ R13, R24, -1.4426950216293334961 ;  /* 0xbfb8aa3b180d7820 */ /* 0x000fcc0000410000 */
[----:B------:R-:W0:Y:S01]  /*adf0*/  MUFU.EX2 R13, R13 ;  /* 0x0000000d000d7308 */ /* 0x000e220000000800 */
[----:B---3--:R-:W-:Y:S02]  /*ae00*/  SHF.L.U32 R25, R8, 0x10, RZ ;  /* 0x0000001008197819 */ /* 0x008fe400000006ff */
[----:B------:R-:W2:Y:S01]  /*ae10*/  LDL.LU R8, [R1+0x268] ;  /* 0x0002680001087983 */ /* 0x000ea20000300800 */
[----:B0-----:R-:W-:-:S06]  /*ae20*/  FADD.FTZ R13, R13, 1 ;  /* 0x3f8000000d0d7421 */ /* 0x001fcc0000010000 */
[----:B------:R-:W0:Y:S02]  /*ae30*/  MUFU.RCP R13, R13 ;  /* 0x0000000d000d7308 */ /* 0x000e240000001000 */
[----:B0-----:R-:W-:Y:S01]  /*ae40*/  FMUL.FTZ R25, R25, R13 ;  /* 0x0000000d19197220 */ /* 0x001fe20000410000 */
[----:B------:R-:W-:Y:S01]  /*ae50*/  FADD.FTZ R13, -R13, 1 ;  /* 0x3f8000000d0d7421 */ /* 0x000fe20000010100 */
[----:B------:R-:W-:-:S03]  /*ae60*/  SHF.L.U32 R26, R6, 0x10, RZ ;  /* 0x00000010061a7819 */ /* 0x000fc600000006ff */
[----:B------:R-:W-:-:S04]  /*ae70*/  FFMA.FTZ R13, R24, R13, 1 ;  /* 0x3f800000180d7423 */ /* 0x000fc8000001000d */
[----:B------:R-:W-:-:S05]  /*ae80*/  FMUL.FTZ R6, R25, R13 ;  /* 0x0000000d19067220 */ /* 0x000fca0000410000 */
[----:B------:R0:W-:Y:S04]  /*ae90*/  STL [R1+0x168], R6 ;  /* 0x0001680601007387 */ /* 0x0001e80000100800 */
[----:B0-----:R-:W3:Y:S01]  /*aea0*/  LDL.LU R6, [R1+0x130] ;  /* 0x0001300001067983 */ /* 0x001ee20000300800 */
[----:B------:R-:W-:-:S03]  /*aeb0*/  FADD.FTZ R26, R26, -UR28 ;  /* 0x8000001c1a1a7e21 */ /* 0x000fc60008010000 */
[----:B------:R0:W-:Y:S02]  /*aec0*/  STL [R1+0x22c], R0 ;  /* 0x00022c0001007387 */ /* 0x0001e40000100800 */
[----:B0-----:R-:W-:Y:S01]  /*aed0*/  FMUL.FTZ R0, R26, UR16 ;  /* 0x000000101a007c20 */ /* 0x001fe20008410000 */
[----:B----4-:R-:W-:Y:S02]  /*aee0*/  SHF.L.U32 R25, R7, 0x10, RZ ;  /* 0x0000001007197819 */ /* 0x010fe400000006ff */
[----:B------:R-:W4:Y:S01]  /*aef0*/  LDL.LU R7, [R1+0x258] ;  /* 0x0002580001077983 */ /* 0x000f220000300800 */
[----:B------:R-:W-:-:S03]  /*af00*/  SHF.L.U32 R26, R9, 0x10, RZ ;  /* 0x00000010091a7819 */ /* 0x000fc600000006ff */
[----:B------:R-:W4:Y:S01]  /*af10*/  LDL.LU R9, [R1+0x114] ;  /* 0x0001140001097983 */ /* 0x000f220000300800 */
[----:B------:R-:W-:-:S04]  /*af20*/  FFMA.FTZ R24, R4, R0, R2 ;  /* 0x0000000004187223 */ /* 0x000fc80000010002 */
[----:B------:R-:W-:-:S06]  /*af30*/  FMUL.FTZ R13, R24, -1.4426950216293334961 ;  /* 0xbfb8aa3b180d7820 */ /* 0x000fcc0000410000 */
        /* <DEDUP_REMOVED lines=8> */
[----:B------:R-:W-:-:S04]  /*afc0*/  FFMA.FTZ R13, R24, R13, 1 ;  /* 0x3f800000180d7423 */ /* 0x000fc8000001000d */
[----:B------:R-:W-:Y:S01]  /*afd0*/  FMUL.FTZ R13, R25, R13 ;  /* 0x0000000d190d7220 */ /* 0x000fe20000410000 */
[----:B------:R-:W-:-:S04]  /*afe0*/  FFMA.FTZ R25, R5, R0, R3 ;  /* 0x0000000005197223 */ /* 0x000fc80000010003 */
[----:B------:R-:W-:-:S06]  /*aff0*/  FMUL.FTZ R24, R25, -1.4426950216293334961 ;  /* 0xbfb8aa3b19187820 */ /* 0x000fcc0000410000 */
[----:B------:R-:W0:Y:S01]  /*b000*/  MUFU.EX2 R24, R24 ;  /* 0x0000001800187308 */ /* 0x000e220000000800 */
[----:B------:R-:W-:Y:S01]  /*b010*/  SHF.L.U32 R27, R27, 0x10, RZ ;  /* 0x000000101b1b7819 */ /* 0x000fe200000006ff */
[----:B0-----:R-:W-:-:S06]  /*b020*/  FADD.FTZ R24, R24, 1 ;  /* 0x3f80000018187421 */ /* 0x001fcc0000010000 */
[----:B------:R-:W0:Y:S01]  /*b030*/  MUFU.RCP R24, R24 ;  /* 0x0000001800187308 */ /* 0x000e220000001000 */
[----:B------:R-:W-:Y:S01]  /*b040*/  FADD.FTZ R27, R27, -UR28 ;  /* 0x8000001c1b1b7e21 */ /* 0x000fe20008010000 */
[----:B------:R1:W-:Y:S03]  /*b050*/  STL [R1+0x21c], R0 ;  /* 0x00021c0001007387 */ /* 0x0003e60000100800 */
[----:B-1----:R-:W-:-:S05]  /*b060*/  FMUL.FTZ R0, R27, UR16 ;  /* 0x000000101b007c20 */ /* 0x002fca0008410000 */
[----:B------:R1:W-:Y:S04]  /*b070*/  STL [R1+0x214], R0 ;  /* 0x0002140001007387 */ /* 0x0003e80000100800 */
[----:B------:R-:W-:Y:S01]  /*b080*/  STL [R1+0x164], R10 ;  /* 0x0001640a01007387 */ /* 0x000fe20000100800 */
[----:B--2---:R-:W-:-:S05]  /*b090*/  SHF.L.U32 R26, R8, 0x10, RZ ;  /* 0x00000010081a7819 */ /* 0x004fca00000006ff */
[----:B0-----:R-:W-:Y:S01]  /*b0a0*/  FMUL.FTZ R26, R26, R24 ;  /* 0x000000181a1a7220 */ /* 0x001fe20000410000 */
[----:B------:R-:W-:-:S04]  /*b0b0*/  FADD.FTZ R24, -R24, 1 ;  /* 0x3f80000018187421 */ /* 0x000fc80000010100 */
[----:B------:R-:W-:Y:S01]  /*b0c0*/  FFMA.FTZ R24, R25, R24, 1 ;  /* 0x3f80000019187423 */ /* 0x000fe20000010018 */
[----:B------:R-:W-:Y:S02]  /*b0d0*/  FFMA.FTZ R25, R4, R0, R2 ;  /* 0x0000000004197223 */ /* 0x000fe40000010002 */
[----:B-1----:R-:W2:Y:S01]  /*b0e0*/  LDL.LU R0, [R1+0x11c] ;  /* 0x00011c0001007983 */ /* 0x002ea20000300800 */
[----:B------:R-:W-:Y:S01]  /*b0f0*/  FMUL.FTZ R8, R26, R24 ;  /* 0x000000181a087220 */ /* 0x000fe20000410000 */
[----:B------:R-:W-:-:S06]  /*b100*/  FMUL.FTZ R24, R25, -1.4426950216293334961 ;  /* 0xbfb8aa3b19187820 */ /* 0x000fcc0000410000 */
[----:B------:R-:W0:Y:S01]  /*b110*/  MUFU.EX2 R24, R24 ;  /* 0x0000001800187308 */ /* 0x000e220000000800 */
[----:B------:R1:W-:Y:S04]  /*b120*/  STL [R1+0x170], R8 ;  /* 0x0001700801007387 */ /* 0x0003e80000100800 */
[----:B-1----:R-:W2:Y:S01]  /*b130*/  LDL.LU R8, [R1+0x118] ;  /* 0x0001180001087983 */ /* 0x002ea20000300800 */
[----:B0-----:R-:W-:-:S06]  /*b140*/  FADD.FTZ R24, R24, 1 ;  /* 0x3f80000018187421 */ /* 0x001fcc0000010000 */
[----:B------:R-:W0:Y:S01]  /*b150*/  MUFU.RCP R24, R24 ;  /* 0x0000001800187308 */ /* 0x000e220000001000 */
[----:B------:R-:W-:Y:S02]  /*b160*/  SHF.L.U32 R26, R20, 0x10, RZ ;  /* 0x00000010141a7819 */ /* 0x000fe400000006ff */
[----:B------:R-:W-:Y:S01]  /*b170*/  SHF.L.U32 R12, R12, 0x10, RZ ;  /* 0x000000100c0c7819 */ /* 0x000fe200000006ff */
[----:B------:R-:W2:Y:S01]  /*b180*/  LDL.LU R20, [R1+0x2b8] ;  /* 0x0002b80001147983 */ /* 0x000ea20000300800 */
[----:B---3--:R-:W-:-:S05]  /*b190*/  SHF.L.U32 R27, R6, 0x10, RZ ;  /* 0x00000010061b7819 */ /* 0x008fca00000006ff */
[----:B------:R-:W-:-:S04]  /*b1a0*/  FADD.FTZ R27, R27, -UR28 ;  /* 0x8000001c1b1b7e21 */ /* 0x000fc80008010000 */
[----:B------:R-:W-:Y:S01]  /*b1b0*/  FMUL.FTZ R6, R27, UR16 ;  /* 0x000000101b067c20 */ /* 0x000fe20008410000 */
[----:B0-----:R-:W-:Y:S01]  /*b1c0*/  FMUL.FTZ R26, R26, R24 ;  /* 0x000000181a1a7220 */ /* 0x001fe20000410000 */
[----:B------:R-:W-:-:S04]  /*b1d0*/  FADD.FTZ R24, -R24, 1 ;  /* 0x3f80000018187421 */ /* 0x000fc80000010100 */
[----:B------:R-:W-:Y:S01]  /*b1e0*/  FFMA.FTZ R24, R25, R24, 1 ;  /* 0x3f80000019187423 */ /* 0x000fe20000010018 */
[----:B------:R-:W-:-:S03]  /*b1f0*/  FFMA.FTZ R25, R5, R6, R3 ;  /* 0x0000000605197223 */ /* 0x000fc60000010003 */
[----:B------:R-:W-:Y:S01]  /*b200*/  FMUL.FTZ R10, R26, R24 ;  /* 0x000000181a0a7220 */ /* 0x000fe20000410000 */
[----:B------:R-:W-:-:S06]  /*b210*/  FMUL.FTZ R24, R25, -1.4426950216293334961 ;  /* 0xbfb8aa3b19187820 */ /* 0x000fcc0000410000 */
[----:B------:R-:W0:Y:S01]  /*b220*/  MUFU.EX2 R24, R24 ;  /* 0x0000001800187308 */ /* 0x000e220000000800 */
[----:B------:R1:W-:Y:S04]  /*b230*/  STL [R1+0x210], R6 ;  /* 0x0002100601007387 */ /* 0x0003e80000100800 */
[----:B-1----:R-:W3:Y:S01]  /*b240*/  LDL.LU R6, [R1+0x120] ;  /* 0x0001200001067983 */ /* 0x002ee20000300800 */
[----:B0-----:R-:W-:-:S06]  /*b250*/  FADD.FTZ R24, R24, 1 ;  /* 0x3f80000018187421 */ /* 0x001fcc0000010000 */
[----:B------:R-:W0:Y:S01]  /*b260*/  MUFU.RCP R24, R24 ;  /* 0x0000001800187308 */ /* 0x000e220000001000 */
[----:B----4-:R-:W-:Y:S02]  /*b270*/  SHF.L.U32 R26, R7, 0x10, RZ ;  /* 0x00000010071a7819 */ /* 0x010fe400000006ff */
[----:B------:R-:W-:-:S03]  /*b280*/  SHF.L.U32 R27, R9, 0x10, RZ ;  /* 0x00000010091b7819 */ /* 0x000fc600000006ff */
[----:B0-----:R-:W-:Y:S01]  /*b290*/  FMUL.FTZ R26, R26, R24 ;  /* 0x000000181a1a7220 */ /* 0x001fe20000410000 */
[----:B------:R-:W-:-:S04]  /*b2a0*/  FADD.FTZ R24, -R24, 1 ;  /* 0x3f80000018187421 */ /* 0x000fc80000010100 */
[----:B------:R-:W-:-:S04]  /*b2b0*/  FFMA.FTZ R24, R25, R24, 1 ;  /* 0x3f80000019187423 */ /* 0x000fc80000010018 */
[----:B------:R-:W-:-:S05]  /*b2c0*/  FMUL.FTZ R9, R26, R24 ;  /* 0x000000181a097220 */ /* 0x000fca0000410000 */
[----:B------:R0:W-:Y:S04]  /*b2d0*/  STL [R1+0x178], R9 ;  /* 0x0001780901007387 */ /* 0x0001e80000100800 */
[----:B0-----:R-:W4:Y:S01]  /*b2e0*/  LDL.LU R9, [R1+0x220] ;  /* 0x0002200001097983 */ /* 0x001f220000300800 */
[----:B------:R-:W-:-:S04]  /*b2f0*/  FADD.FTZ R27, R27, -UR28 ;  /* 0x8000001c1b1b7e21 */ /* 0x000fc80008010000 */
[----:B------:R-:W-:-:S04]  /*b300*/  FMUL.FTZ R7, R27, UR16 ;  /* 0x000000101b077c20 */ /* 0x000fc80008410000 */
[----:B------:R-:W-:-:S04]  /*b310*/  FFMA.FTZ R25, R4, R7, R2 ;  /* 0x0000000704197223 */ /* 0x000fc80000010002 */
[----:B------:R-:W-:-:S06]  /*b320*/  FMUL.FTZ R24, R25, -1.4426950216293334961 ;  /* 0xbfb8aa3b19187820 */ /* 0x000fcc0000410000 */
[----:B------:R-:W0:Y:S01]  /*b330*/  MUFU.EX2 R24, R24 ;  /* 0x0000001800187308 */ /* 0x000e220000000800 */
[----:B------:R1:W-:Y:S04]  /*b340*/  STL [R1+0x1e4], R7 ;  /* 0x0001e40701007387 */ /* 0x0003e80000100800 */
[----:B-1----:R-:W4:Y:S01]  /*b350*/  LDL.LU R7, [R1+0x110] ;  /* 0x0001100001077983 */ /* 0x002f220000300800 */
[----:B0-----:R-:W-:-:S06]  /*b360*/  FADD.FTZ R24, R24, 1 ;  /* 0x3f80000018187421 */ /* 0x001fcc0000010000 */
[----:B------:R-:W0:Y:S01]  /*b370*/  MUFU.RCP R24, R24 ;  /* 0x0000001800187308 */ /* 0x000e220000001000 */
[----:B------:R-:W-:Y:S01]  /*b380*/  FADD.FTZ R12, R12, -UR28 ;  /* 0x8000001c0c0c7e21 */ /* 0x000fe20008010000 */
[----:B--2---:R-:W-:-:S05]  /*b390*/  SHF.L.U32 R26, R0, 0x10, RZ ;  /* 0x00000010001a7819 */ /* 0x004fca00000006ff */
[----:B0-----:R-:W-:Y:S01]  /*b3a0*/  FMUL.FTZ R26, R26, R24 ;  /* 0x000000181a1a7220 */ /* 0x001fe20000410000 */
[----:B------:R-:W-:-:S04]  /*b3b0*/  FADD.FTZ R24, -R24, 1 ;  /* 0x3f80000018187421 */ /* 0x000fc80000010100 */
[----:B------:R-:W-:Y:S01]  /*b3c0*/  FFMA.FTZ R24, R25, R24, 1 ;  /* 0x3f80000019187423 */ /* 0x000fe20000010018 */
[----:B------:R-:W-:-:S03]  /*b3d0*/  SHF.L.U32 R27, R8, 0x10, RZ ;  /* 0x00000010081b7819 */ /* 0x000fc600000006ff */
[----:B------:R-:W-:Y:S01]  /*b3e0*/  FMUL.FTZ R24, R26, R24 ;  /* 0x000000181a187220 */ /* 0x000fe20000410000 */
[----:B------:R-:W2:Y:S01]  /*b3f0*/  LDL.LU R8, [R1+0x218] ;  /* 0x0002180001087983 */ /* 0x000ea20000300800 */
[----:B------:R-:W-:-:S04]  /*b400*/  FADD.FTZ R27, R27, -UR28 ;  /* 0x8000001c1b1b7e21 */ /* 0x000fc80008010000 */
[----:B------:R-:W-:-:S04]  /*b410*/  FMUL.FTZ R0, R27, UR16 ;  /* 0x000000101b007c20 */ /* 0x000fc80008410000 */
[----:B------:R-:W-:-:S04]  /*b420*/  FFMA.FTZ R26, R5, R0, R3 ;  /* 0x00000000051a7223 */ /* 0x000fc80000010003 */
[----:B------:R-:W-:-:S06]  /*b430*/  FMUL.FTZ R25, R26, -1.4426950216293334961 ;  /* 0xbfb8aa3b1a197820 */ /* 0x000fcc0000410000 */
[----:B------:R-:W0:Y:S02]  /*b440*/  MUFU.EX2 R25, R25 ;  /* 0x0000001900197308 */ /* 0x000e240000000800 */
[----:B0-----:R-:W-:-:S06]  /*b450*/  FADD.FTZ R25, R25, 1 ;  /* 0x3f80000019197421 */ /* 0x001fcc0000010000 */
[----:B------:R-:W0:Y:S01]  /*b460*/  MUFU.RCP R25, R25 ;  /* 0x0000001900197308 */ /* 0x000e220000001000 */
[----:B------:R1:W-:Y:S01]  /*b470*/  STL [R1+0x1f0], R0 ;  /* 0x0001f00001007387 */ /* 0x0003e20000100800 */
[----:B---3--:R-:W-:Y:S01]  /*b480*/  SHF.L.U32 R27, R6, 0x10, RZ ;  /* 0x00000010061b7819 */ /* 0x008fe200000006ff */
[----:B-1----:R-:W-:-:S04]  /*b490*/  FMUL.FTZ R0, R12, UR16 ;  /* 0x000000100c007c20 */ /* 0x002fc80008410000 */
[----:B0-----:R-:W-:Y:S01]  /*b4a0*/  FMUL.FTZ R27, R27, R25 ;  /* 0x000000191b1b7220 */ /* 0x001fe20000410000 */
[----:B------:R-:W-:-:S04]  /*b4b0*/  FADD.FTZ R25, -R25, 1 ;  /* 0x3f80000019197421 */ /* 0x000fc80000010100 */
[----:B------:R-:W-:Y:S01]  /*b4c0*/  FFMA.FTZ R25, R26, R25, 1 ;  /* 0x3f8000001a197423 */ /* 0x000fe20000010019 */
[----:B------:R0:W-:Y:S03]  /*b4d0*/  STL [R1+0x1fc], R0 ;  /* 0x0001fc0001007387 */ /* 0x0001e60000100800 */
[----:B------:R-:W-:Y:S01]  /*b4e0*/  FMUL.FTZ R6, R27, R25 ;  /* 0x000000191b067220 */ /* 0x000fe20000410000 */
[----:B------:R-:W-:Y:S02]  /*b4f0*/  FFMA.FTZ R25, R4, R0, R2 ;  /* 0x0000000004197223 */ /* 0x000fe40000010002 */
[----:B0-----:R-:W3:Y:S01]  /*b500*/  LDL.LU R0, [R1+0x230] ;  /* 0x0002300001007983 */ /* 0x001ee20000300800 */
[----:B----4-:R-:W-:-:S03]  /*b510*/  SHF.L.U32 R27, R9, 0x10, RZ ;  /* 0x00000010091b7819 */ /* 0x010fc600000006ff */
[----:B------:R-:W4:Y:S01]  /*b520*/  LDL.LU R9, [R1+0x234] ;  /* 0x0002340001097983 */ /* 0x000f220000300800 */
[----:B------:R-:W-:-:S06]  /*b530*/  FMUL.FTZ R12, R25, -1.4426950216293334961 ;  /* 0xbfb8aa3b190c7820 */ /* 0x000fcc0000410000 */
[----:B------:R-:W0:Y:S02]  /*b540*/  MUFU.EX2 R12, R12 ;  /* 0x0000000c000c7308 */ /* 0x000e240000000800 */
[----:B0-----:R-:W-:-:S06]  /*b550*/  FADD.FTZ R12, R12, 1 ;  /* 0x3f8000000c0c7421 */ /* 0x001fcc0000010000 */
[----:B------:R-:W0:Y:S01]  /*b560*/  MUFU.RCP R12, R12 ;  /* 0x0000000c000c7308 */ /* 0x000e220000001000 */
[----:B------:R-:W-:Y:S01]  /*b570*/  SHF.L.U32 R26, R7, 0x10, RZ ;  /* 0x00000010071a7819 */ /* 0x000fe200000006ff */
[----:B------:R-:W-:Y:S01]  /*b580*/  FADD.FTZ R27, R27, -UR28 ;  /* 0x8000001c1b1b7e21 */ /* 0x000fe20008010000 */
[----:B------:R1:W-:Y:S03]  /*b590*/  STL [R1+0x180], R6 ;  /* 0x0001800601007387 */ /* 0x0003e60000100800 */
[----:B0-----:R-:W-:Y:S01]  /*b5a0*/  FMUL.FTZ R26, R26, R12 ;  /* 0x0000000c1a1a7220 */ /* 0x001fe20000410000 */
[----:B------:R-:W-:-:S04]  /*b5b0*/  FADD.FTZ R12, -R12, 1 ;  /* 0x3f8000000c0c7421 */ /* 0x000fc80000010100 */
[----:B------:R-:W-:Y:S01]  /*b5c0*/  FFMA.FTZ R12, R25, R12, 1 ;  /* 0x3f800000190c7423 */ /* 0x000fe2000001000c */
[----:B-1----:R-:W-:-:S03]  /*b5d0*/  FMUL.FTZ R6, R27, UR16 ;  /* 0x000000101b067c20 */ /* 0x002fc60008410000 */
[----:B------:R-:W-:Y:S01]  /*b5e0*/  FMUL.FTZ R7, R26, R12 ;  /* 0x0000000c1a077220 */ /* 0x000fe20000410000 */
[----:B------:R-:W-:-:S04]  /*b5f0*/  FFMA.FTZ R12, R5, R6, R3 ;  /* 0x00000006050c7223 */ /* 0x000fc80000010003 */
[----:B------:R0:W-:Y:S01]  /*b600*/  STL [R1+0x184], R7 ;  /* 0x0001840701007387 */ /* 0x0001e20000100800 */
[----:B------:R-:W-:-:S03]  /*b610*/  FMUL.FTZ R25, R12, -1.4426950216293334961 ;  /* 0xbfb8aa3b0c197820 */ /* 0x000fc60000410000 */
[----:B0-----:R-:W4:Y:S03]  /*b620*/  LDL.LU R7, [R1+0x248] ;  /* 0x0002480001077983 */ /* 0x001f260000300800 */
[----:B------:R-:W0:Y:S01]  /*b630*/  MUFU.EX2 R25, R25 ;  /* 0x0000001900197308 */ /* 0x000e220000000800 */
[----:B------:R1:W-:Y:S04]  /*b640*/  STL [R1+0x208], R6 ;  /* 0x0002080601007387 */ /* 0x0003e80000100800 */
[----:B-1----:R-:W4:Y:S01]  /*b650*/  LDL.LU R6, [R1+0x238] ;  /* 0x0002380001067983 */ /* 0x002f220000300800 */
[----:B0-----:R-:W-:-:S04]  /*b660*/  FADD.FTZ R25, R25, 1 ;  /* 0x3f80000019197421 */ /* 0x001fc80000010000 */
[----:B------:R-:W0:Y:S01]  /*b670*/  MUFU.RCP R26, R25 ;  /* 0x00000019001a7308 */ /* 0x000e220000001000 */
[----:B------:R-:W-:-:S05]  /*b680*/  SHF.L.U32 R43, R43, 0x10, RZ ;  /* 0x000000102b2b7819 */ /* 0x000fca00000006ff */
[----:B0-----:R-:W-:Y:S01]  /*b690*/  FMUL.FTZ R43, R43, R26 ;  /* 0x0000001a2b2b7220 */ /* 0x001fe20000410000 */
[----:B------:R-:W-:-:S04]  /*b6a0*/  FADD.FTZ R26, -R26, 1 ;  /* 0x3f8000001a1a7421 */ /* 0x000fc80000010100 */
[----:B------:R-:W-:Y:S01]  /*b6b0*/  FFMA.FTZ R26, R12, R26, 1 ;  /* 0x3f8000000c1a7423 */ /* 0x000fe2000001001a */
[----:B--2---:R-:W-:-:S05]  /*b6c0*/  SHF.L.U32 R25, R8, 0x10, RZ ;  /* 0x0000001008197819 */ /* 0x004fca00000006ff */
[----:B------:R-:W-:-:S04]  /*b6d0*/  FADD.FTZ R25, R25, -UR28 ;  /* 0x8000001c19197e21 */ /* 0x000fc80008010000 */
[----:B------:R-:W-:-:S04]  /*b6e0*/  FMUL.FTZ R8, R25, UR16 ;  /* 0x0000001019087c20 */ /* 0x000fc80008410000 */
[----:B------:R-:W-:-:S04]  /*b6f0*/  FFMA.FTZ R25, R4, R8, R2 ;  /* 0x0000000804197223 */ /* 0x000fc80000010002 */
[----:B------:R-:W-:-:S06]  /*b700*/  FMUL.FTZ R12, R25, -1.4426950216293334961 ;  /* 0xbfb8aa3b190c7820 */ /* 0x000fcc0000410000 */
[----:B------:R-:W0:Y:S01]  /*b710*/  MUFU.EX2 R12, R12 ;  /* 0x0000000c000c7308 */ /* 0x000e220000000800 */
[----:B------:R1:W-:Y:S04]  /*b720*/  STL [R1+0x204], R8 ;  /* 0x0002040801007387 */ /* 0x0003e80000100800 */
[----:B-1----:R-:W2:Y:S01]  /*b730*/  LDL.LU R8, [R1+0x24c] ;  /* 0x00024c0001087983 */ /* 0x002ea20000300800 */
[----:B0-----:R-:W-:-:S04]  /*b740*/  FADD.FTZ R12, R12, 1 ;  /* 0x3f8000000c0c7421 */ /* 0x001fc80000010000 */
[----:B------:R3:W0:Y:S01]  /*b750*/  MUFU.RCP R27, R12 ;  /* 0x0000000c001b7308 */ /* 0x0006220000001000 */
[----:B------:R-:W-:Y:S01]  /*b760*/  FMUL.FTZ R43, R43, R26 ;  /* 0x0000001a2b2b7220 */ /* 0x000fe20000410000 */
[----:B---3--:R-:W-:Y:S02]  /*b770*/  SHF.L.U32 R12, R0, 0x10, RZ ;  /* 0x00000010000c7819 */ /* 0x008fe400000006ff */
[----:B------:R-:W3:Y:S03]  /*b780*/  LDL.LU R0, [R1+0x26c] ;  /* 0x00026c0001007983 */ /* 0x000ee60000300800 */
[----:B0-----:R-:W-:Y:S01]  /*b790*/  FMUL.FTZ R12, R12, R27 ;  /* 0x0000001b0c0c7220 */ /* 0x001fe20000410000 */
[----:B------:R-:W-:-:S04]  /*b7a0*/  FADD.FTZ R27, -R27, 1 ;  /* 0x3f8000001b1b7421 */ /* 0x000fc80000010100 */
[----:B------:R-:W-:Y:S01]  /*b7b0*/  FFMA.FTZ R27, R25, R27, 1 ;  /* 0x3f800000191b7423 */ /* 0x000fe2000001001b */
[----:B----4-:R-:W-:-:S05]  /*b7c0*/  SHF.L.U32 R26, R9, 0x10, RZ ;  /* 0x00000010091a7819 */ /* 0x010fca00000006ff */
[----:B------:R-:W-:-:S04]  /*b7d0*/  FADD.FTZ R26, R26, -UR28 ;  /* 0x8000001c1a1a7e21 */ /* 0x000fc80008010000 */
[----:B------:R-:W-:-:S04]  /*b7e0*/  FMUL.FTZ R9, R26, UR16 ;  /* 0x000000101a097c20 */ /* 0x000fc80008410000 */
[----:B------:R-:W-:Y:S01]  /*b7f0*/  FFMA.FTZ R25, R5, R9, R3 ;  /* 0x0000000905197223 */ /* 0x000fe20000010003 */
[----:B------:R0:W-:Y:S04]  /*b800*/  STL [R1+0x200], R9 ;  /* 0x0002000901007387 */ /* 0x0001e80000100800 */
[----:B0-----:R-:W4:Y:S04]  /*b810*/  LDL.LU R9, [R1+0x294] ;  /* 0x0002940001097983 */ /* 0x001f280000300800 */
[----:B------:R0:W-:Y:S02]  /*b820*/  STL [R1+0x174], R10 ;  /* 0x0001740a01007387 */ /* 0x0001e40000100800 */
[----:B0-----:R-:W-:Y:S01]  /*b830*/  FMUL.FTZ R10, R12, R27 ;  /* 0x0000001b0c0a7220 */ /* 0x001fe20000410000 */
[----:B------:R-:W-:-:S06]  /*b840*/  FMUL.FTZ R12, R25, -1.4426950216293334961 ;  /* 0xbfb8aa3b190c7820 */ /* 0x000fcc0000410000 */
[----:B------:R-:W0:Y:S02]  /*b850*/  MUFU.EX2 R12, R12 ;  /* 0x0000000c000c7308 */ /* 0x000e240000000800 */
[----:B0-----:R-:W-:-:S06]  /*b860*/  FADD.FTZ R12, R12, 1 ;  /* 0x3f8000000c0c7421 */ /* 0x001fcc0000010000 */
[----:B------:R0:W1:Y:S02]  /*b870*/  MUFU.RCP R27, R12 ;  /* 0x0000000c001b7308 */ /* 0x0000640000001000 */
[----:B0-----:R-:W-:Y:S02]  /*b880*/  SHF.L.U32 R12, R7, 0x10, RZ ;  /* 0x00000010070c7819 */ /* 0x001fe400000006ff */
[----:B------:R-:W4:Y:S01]  /*b890*/  LDL.LU R7, [R1+0x27c] ;  /* 0x00027c0001077983 */ /* 0x000f220000300800 */
[----:B------:R-:W-:Y:S02]  /*b8a0*/  SHF.L.U32 R26, R6, 0x10, RZ ;  /* 0x00000010061a7819 */ /* 0x000fe400000006ff */
[----:B-1----:R-:W-:Y:S01]  /*b8b0*/  FMUL.FTZ R12, R12, R27 ;  /* 0x0000001b0c0c7220 */ /* 0x002fe20000410000 */
[----:B------:R-:W-:Y:S02]  /*b8c0*/  FADD.FTZ R27, -R27, 1 ;  /* 0x3f8000001b1b7421 */ /* 0x000fe40000010100 */
[----:B------:R-:W-:-:S02]  /*b8d0*/  FADD.FTZ R26, R26, -UR28 ;  /* 0x8000001c1a1a7e21 */ /* 0x000fc40008010000 */
[----:B------:R-:W-:Y:S02]  /*b8e0*/  FFMA.FTZ R27, R25, R27, 1 ;  /* 0x3f800000191b7423 */ /* 0x000fe4000001001b */
[----:B------:R-:W-:Y:S01]  /*b8f0*/  FMUL.FTZ R6, R26, UR16 ;  /* 0x000000101a067c20 */ /* 0x000fe20008410000 */
[----:B------:R0:W-:Y:S03]  /*b900*/  STL [R1+0x18c], R10 ;  /* 0x00018c0a01007387 */ /* 0x0001e60000100800 */
[----:B------:R-:W-:Y:S01]  /*b910*/  FFMA.FTZ R25, R4, R6, R2 ;  /* 0x0000000604197223 */ /* 0x000fe20000010002 */
[----:B0-----:R-:W-:-:S03]  /*b920*/  FMUL.FTZ R10, R12, R27 ;  /* 0x0000001b0c0a7220 */ /* 0x001fc60000410000 */
[----:B------:R-:W-:-:S06]  /*b930*/  FMUL.FTZ R12, R25, -1.4426950216293334961 ;  /* 0xbfb8aa3b190c7820 */ /* 0x000fcc0000410000 */
[----:B------:R-:W0:Y:S01]  /*b940*/  MUFU.EX2 R12, R12 ;  /* 0x0000000c000c7308 */ /* 0x000e220000000800 */
[----:B------:R1:W-:Y:S04]  /*b950*/  STL [R1+0x1f8], R6 ;  /* 0x0001f80601007387 */ /* 0x0003e80000100800 */
[----:B-1----:R-:W4:Y:S01]  /*b960*/  LDL.LU R6, [R1+0x298] ;  /* 0x0002980001067983 */ /* 0x002f220000300800 */
[----:B0-----:R-:W-:-:S04]  /*b970*/  FADD.FTZ R12, R12, 1 ;  /* 0x3f8000000c0c7421 */ /* 0x001fc80000010000 */
[----:B------:R2:W0:Y:S01]  /*b980*/  MUFU.RCP R27, R12 ;  /* 0x0000000c001b7308 */ /* 0x0004220000001000 */
[----:B------:R1:W-:Y:S01]  /*b990*/  STL [R1+0x1ac], R10 ;  /* 0x0001ac0a01007387 */ /* 0x0003e20000100800 */
[----:B--2---:R-:W-:-:S03]  /*b9a0*/  SHF.L.U32 R12, R8, 0x10, RZ ;  /* 0x00000010080c7819 */ /* 0x004fc600000006ff */
[----:B------:R-:W2:Y:S02]  /*b9b0*/  LDL.LU R8, [R1+0x2b0] ;  /* 0x0002b00001087983 */ /* 0x000ea40000300800 */
[----:B0-----:R-:W-:Y:S01]  /*b9c0*/  FMUL.FTZ R12, R12, R27 ;  /* 0x0000001b0c0c7220 */ /* 0x001fe20000410000 */
[----:B------:R-:W-:-:S04]  /*b9d0*/  FADD.FTZ R27, -R27, 1 ;  /* 0x3f8000001b1b7421 */ /* 0x000fc80000010100 */
[----:B------:R-:W-:-:S04]  /*b9e0*/  FFMA.FTZ R27, R25, R27, 1 ;  /* 0x3f800000191b7423 */ /* 0x000fc8000001001b */
[----:B-1----:R-:W-:Y:S01]  /*b9f0*/  FMUL.FTZ R10, R12, R27 ;  /* 0x0000001b0c0a7220 */ /* 0x002fe20000410000 */
[----:B---3--:R-:W-:-:S05]  /*ba00*/  SHF.L.U32 R26, R0, 0x10, RZ ;  /* 0x00000010001a7819 */ /* 0x008fca00000006ff */
[----:B------:R-:W-:-:S04]  /*ba10*/  FADD.FTZ R26, R26, -UR28 ;  /* 0x8000001c1a1a7e21 */ /* 0x000fc80008010000 */
[----:B------:R-:W-:-:S04]  /*ba20*/  FMUL.FTZ R0, R26, UR16 ;  /* 0x000000101a007c20 */ /* 0x000fc80008410000 */
[----:B------:R-:W-:-:S04]  /*ba30*/  FFMA.FTZ R25, R5, R0, R3 ;  /* 0x0000000005197223 */ /* 0x000fc80000010003 */
[----:B------:R-:W-:-:S06]  /*ba40*/  FMUL.FTZ R12, R25, -1.4426950216293334961 ;  /* 0xbfb8aa3b190c7820 */ /* 0x000fcc0000410000 */
[----:B------:R-:W0:Y:S02]  /*ba50*/  MUFU.EX2 R12, R12 ;  /* 0x0000000c000c7308 */ /* 0x000e240000000800 */
[----:B0-----:R-:W-:-:S06]  /*ba60*/  FADD.FTZ R12, R12, 1 ;  /* 0x3f8000000c0c7421 */ /* 0x001fcc0000010000 */
[----:B------:R4:W0:Y:S02]  /*ba70*/  MUFU.RCP R27, R12 ;  /* 0x0000000c001b7308 */ /* 0x0008240000001000 */
[----:B----4-:R-:W-:Y:S02]  /*ba80*/  SHF.L.U32 R12, R9, 0x10, RZ ;  /* 0x00000010090c7819 */ /* 0x010fe400000006ff */
[----:B------:R-:W3:Y:S04]  /*ba90*/  LDL.LU R9, [R1+0x1e0] ;  /* 0x0001e00001097983 */ /* 0x000ee80000300800 */
[----:B------:R1:W-:Y:S01]  /*baa0*/  STL [R1+0x1f4], R0 ;  /* 0x0001f40001007387 */ /* 0x0003e20000100800 */
[----:B0-----:R-:W-:Y:S01]  /*bab0*/  FMUL.FTZ R12, R12, R27 ;  /* 0x0000001b0c0c7220 */ /* 0x001fe20000410000 */
[----:B------:R-:W-:-:S04]  /*bac0*/  FADD.FTZ R27, -R27, 1 ;  /* 0x3f8000001b1b7421 */ /* 0x000fc80000010100 */
[----:B------:R-:W-:Y:S01]  /*bad0*/  FFMA.FTZ R27, R25, R27, 1 ;  /* 0x3f800000191b7423 */ /* 0x000fe2000001001b */
[----:B------:R-:W-:-:S05]  /*bae0*/  SHF.L.U32 R26, R7, 0x10, RZ ;  /* 0x00000010071a7819 */ /* 0x000fca00000006ff */
[----:B------:R-:W-:-:S04]  /*baf0*/  FADD.FTZ R26, R26, -UR28 ;  /* 0x8000001c1a1a7e21 */ /* 0x000fc80008010000 */
[----:B-1----:R-:W-:-:S04]  /*bb00*/  FMUL.FTZ R0, R26, UR16 ;  /* 0x000000101a007c20 */ /* 0x002fc80008410000 */
[----:B------:R-:W-:Y:S01]  /*bb10*/  FFMA.FTZ R25, R4, R0, R2 ;  /* 0x0000000004197223 */ /* 0x000fe20000010002 */
[----:B------:R0:W-:Y:S01]  /*bb20*/  STL [R1+0x1ec], R0 ;  /* 0x0001ec0001007387 */ /* 0x0001e20000100800 */
[----:B------:R-:W-:-:S03]  /*bb30*/  FMUL.FTZ R7, R12, R27 ;  /* 0x0000001b0c077220 */ /* 0x000fc60000410000 */
[----:B0-----:R-:W4:Y:S01]  /*bb40*/  LDL.LU R0, [R1+0x2d0] ;  /* 0x0002d00001007983 */ /* 0x001f220000300800 */
[----:B------:R-:W-:-:S03]  /*bb50*/  FMUL.FTZ R12, R25, -1.4426950216293334961 ;  /* 0xbfb8aa3b190c7820 */ /* 0x000fc60000410000 */
[----:B------:R0:W-:Y:S03]  /*bb60*/  STL [R1+0x1a4], R7 ;  /* 0x0001a40701007387 */ /* 0x0001e60000100800 */
[----:B------:R-:W1:Y:S01]  /*bb70*/  MUFU.EX2 R12, R12 ;  /* 0x0000000c000c7308 */ /* 0x000e620000000800 */
[----:B0-----:R-:W4:Y:S01]  /*bb80*/  LDL.LU R7, [R1+0x2d4] ;  /* 0x0002d40001077983 */ /* 0x001f220000300800 */
[----:B-1----:R-:W-:-:S06]  /*bb90*/  FADD.FTZ R12, R12, 1 ;  /* 0x3f8000000c0c7421 */ /* 0x002fcc0000010000 */
[----:B------:R0:W1:Y:S02]  /*bba0*/  MUFU.RCP R27, R12 ;  /* 0x0000000c001b7308 */ /* 0x0000640000001000 */
[----:B0-----:R-:W-:-:S05]  /*bbb0*/  SHF.L.U32 R12, R6, 0x10, RZ ;  /* 0x00000010060c7819 */ /* 0x001fca00000006ff */
[----:B-1----:R-:W-:Y:S01]  /*bbc0*/  FMUL.FTZ R12, R12, R27 ;  /* 0x0000001b0c0c7220 */ /* 0x002fe20000410000 */
[----:B------:R-:W-:-:S04]  /*bbd0*/  FADD.FTZ R27, -R27, 1 ;  /* 0x3f8000001b1b7421 */ /* 0x000fc80000010100 */
[----:B------:R-:W-:Y:S01]  /*bbe0*/  FFMA.FTZ R27, R25, R27, 1 ;  /* 0x3f800000191b7423 */ /* 0x000fe2000001001b */
[----:B--2---:R-:W-:-:S03]  /*bbf0*/  SHF.L.U32 R26, R8, 0x10, RZ ;  /* 0x00000010081a7819 */ /* 0x004fc600000006ff */
[----:B------:R-:W-:Y:S02]  /*bc00*/  FMUL.FTZ R8, R12, R27 ;  /* 0x0000001b0c087220 */ /* 0x000fe40000410000 */
[----:B------:R-:W-:-:S04]  /*bc10*/  FADD.FTZ R26, R26, -UR28 ;  /* 0x8000001c1a1a7e21 */ /* 0x000fc80008010000 */
[----:B------:R-:W-:Y:S01]  /*bc20*/  FMUL.FTZ R6, R26, UR16 ;  /* 0x000000101a067c20 */ /* 0x000fe20008410000 */
[----:B------:R0:W-:Y:S03]  /*bc30*/  STL [R1+0x19c], R8 ;  /* 0x00019c0801007387 */ /* 0x0001e60000100800 */
[----:B------:R-:W-:Y:S01]  /*bc40*/  FFMA.FTZ R25, R5, R6, R3 ;  /* 0x0000000605197223 */ /* 0x000fe20000010003 */
[----:B------:R1:W-:Y:S03]  /*bc50*/  STL [R1+0x1e8], R6 ;  /* 0x0001e80601007387 */ /* 0x0003e60000100800 */
[----:B------:R-:W-:Y:S01]  /*bc60*/  FMUL.FTZ R12, R25, -1.4426950216293334961 ;  /* 0xbfb8aa3b190c7820 */ /* 0x000fe20000410000 */
[----:B0-----:R-:W2:Y:S04]  /*bc70*/  LDL.LU R8, [R1+0x1d0] ;  /* 0x0001d00001087983 */ /* 0x001ea80000300800 */
[----:B-1----:R-:W2:Y:S01]  /*bc80*/  LDL.LU R6, [R1+0x2e8] ;  /* 0x0002e80001067983 */ /* 0x002ea20000300800 */
[----:B------:R-:W0:Y:S02]  /*bc90*/  MUFU.EX2 R12, R12 ;  /* 0x0000000c000c7308 */ /* 0x000e240000000800 */
[----:B0-----:R-:W-:-:S06]  /*bca0*/  FADD.FTZ R12, R12, 1 ;  /* 0x3f8000000c0c7421 */ /* 0x001fcc0000010000 */
[----:B------:R0:W1:Y:S02]  /*bcb0*/  MUFU.RCP R27, R12 ;  /* 0x0000000c001b7308 */ /* 0x0000640000001000 */
[----:B0-----:R-:W-:Y:S01]  /*bcc0*/  SHF.L.U32 R12, R20, 0x10, RZ ;  /* 0x00000010140c7819 */ /* 0x001fe200000006ff */
[----:B------:R0:W-:Y:S01]  /*bcd0*/  STL [R1+0x1a8], R10 ;  /* 0x0001a80a01007387 */ /* 0x0001e20000100800 */
[----:B------:R-:W-:Y:S02]  /*bce0*/  SHF.L.U32 R44, R44, 0x10, RZ ;  /* 0x000000102c2c7819 */ /* 0x000fe400000006ff */
[----:B------:R-:W-:Y:S02]  /*bcf0*/  SHF.L.U32 R37, R37, 0x10, RZ ;  /* 0x0000001025257819 */ /* 0x000fe400000006ff */
[----:B------:R-:W-:Y:S02]  /*bd00*/  SHF.L.U32 R42, R42, 0x10, RZ ;  /* 0x000000102a2a7819 */ /* 0x000fe400000006ff */
[----:B------:R-:W-:Y:S01]  /*bd10*/  SHF.L.U32 R35, R35, 0x10, RZ ;  /* 0x0000001023237819 */ /* 0x000fe200000006ff */
[----:B-1----:R-:W-:Y:S01]  /*bd20*/  FMUL.FTZ R12, R12, R27 ;  /* 0x0000001b0c0c7220 */ /* 0x002fe20000410000 */
[----:B------:R-:W-:Y:S01]  /*bd30*/  FADD.FTZ R27, -R27, 1 ;  /* 0x3f8000001b1b7421 */ /* 0x000fe20000010100 */
[----:B------:R-:W-:-:S02]  /*bd40*/  SHF.L.U32 R41, R41, 0x10, RZ ;  /* 0x0000001029297819 */ /* 0x000fc400000006ff */
[----:B------:R-:W-:Y:S01]  /*bd50*/  SHF.L.U32 R31, R31, 0x10, RZ ;  /* 0x000000101f1f7819 */ /* 0x000fe200000006ff */
[----:B------:R-:W-:Y:S01]  /*bd60*/  FFMA.FTZ R27, R25, R27, 1 ;  /* 0x3f800000191b7423 */ /* 0x000fe2000001001b */
[----:B------:R-:W-:Y:S02]  /*bd70*/  SHF.L.U32 R40, R40, 0x10, RZ ;  /* 0x0000001028287819 */ /* 0x000fe400000006ff */
[----:B------:R-:W-:Y:S02]  /*bd80*/  SHF.L.U32 R34, R34, 0x10, RZ ;  /* 0x0000001022227819 */ /* 0x000fe400000006ff */
[----:B---3--:R-:W-:Y:S02]  /*bd90*/  SHF.L.U32 R26, R9, 0x10, RZ ;  /* 0x00000010091a7819 */ /* 0x008fe400000006ff */
[----:B------:R-:W-:Y:S02]  /*bda0*/  SHF.L.U32 R39, R39, 0x10, RZ ;  /* 0x0000001027277819 */ /* 0x000fe400000006ff */
[----:B------:R-:W-:Y:S01]  /*bdb0*/  SHF.L.U32 R29, R29, 0x10, RZ ;  /* 0x000000101d1d7819 */ /* 0x000fe200000006ff */
[----:B------:R-:W-:Y:S01]  /*bdc0*/  FADD.FTZ R26, R26, -UR28 ;  /* 0x8000001c1a1a7e21 */ /* 0x000fe20008010000 */
[----:B------:R-:W-:Y:S01]  /*bdd0*/  SHF.L.U32 R36, R36, 0x10, RZ ;  /* 0x0000001024247819 */ /* 0x000fe200000006ff */
[----:B------:R1:W-:Y:S02]  /*bde0*/  STL [R1+0x3f0], R23 ;  /* 0x0003f01701007387 */ /* 0x0003e40000100800 */
[----:B------:R-:W-:-:S02]  /*bdf0*/  FMUL.FTZ R9, R26, UR16 ;  /* 0x000000101a097c20 */ /* 0x000fc40008410000 */
[----:B------:R-:W3:Y:S02]  /*be00*/  LDL.LU R20, [R1+0x380] ;  /* 0x0003800001147983 */ /* 0x000ee40000300800 */
[----:B------:R-:W-:Y:S02]  /*be10*/  FFMA.FTZ R25, R4, R9, R2 ;  /* 0x0000000904197223 */ /* 0x000fe40000010002 */
[----:B------:R1:W-:Y:S01]  /*be20*/  STL [R1+0x1e0], R9 ;  /* 0x0001e00901007387 */ /* 0x0003e20000100800 */
[----:B0-----:R-:W-:-:S03]  /*be30*/  FMUL.FTZ R10, R12, R27 ;  /* 0x0000001b0c0a7220 */ /* 0x001fc60000410000 */
[----:B-1----:R-:W3:Y:S04]  /*be40*/  LDL.LU R23, [R1+0x36c] ;  /* 0x00036c0001177983 */ /* 0x002ee80000300800 */
[----:B------:R-:W3:Y:S01]  /*be50*/  LDL.LU R9, [R1+0x2f8] ;  /* 0x0002f80001097983 */ /* 0x000ee20000300800 */
[----:B------:R-:W-:-:S06]  /*be60*/  FMUL.FTZ R12, R25, -1.4426950216293334961 ;  /* 0xbfb8aa3b190c7820 */ /* 0x000fcc0000410000 */
[----:B------:R-:W0:Y:S02]  /*be70*/  MUFU.EX2 R12, R12 ;  /* 0x0000000c000c7308 */ /* 0x000e240000000800 */
[----:B0-----:R-:W-:-:S06]  /*be80*/  FADD.FTZ R12, R12, 1 ;  /* 0x3f8000000c0c7421 */ /* 0x001fcc0000010000 */
[----:B------:R4:W0:Y:S02]  /*be90*/  MUFU.RCP R27, R12 ;  /* 0x0000000c001b7308 */ /* 0x0008240000001000 */
[----:B----4-:R-:W-:-:S05]  /*bea0*/  SHF.L.U32 R12, R0, 0x10, RZ ;  /* 0x00000010000c7819 */ /* 0x010fca00000006ff */
[----:B0-----:R-:W-:Y:S01]  /*beb0*/  FMUL.FTZ R12, R12, R27 ;  /* 0x0000001b0c0c7220 */ /* 0x001fe20000410000 */
[----:B------:R-:W-:-:S04]  /*bec0*/  FADD.FTZ R27, -R27, 1 ;  /* 0x3f8000001b1b7421 */ /* 0x000fc80000010100 */
[----:B------:R-:W-:Y:S01]  /*bed0*/  FFMA.FTZ R27, R25, R27, 1 ;  /* 0x3f800000191b7423 */ /* 0x000fe2000001001b */
[----:B------:R-:W-:-:S03]  /*bee0*/  SHF.L.U32 R26, R7, 0x10, RZ ;  /* 0x00000010071a7819 */ /* 0x000fc600000006ff */
[----:B------:R-:W-:-:S05]  /*bef0*/  FMUL.FTZ R7, R12, R27 ;  /* 0x0000001b0c077220 */ /* 0x000fca0000410000 */
[----:B------:R0:W-:Y:S01]  /*bf00*/  STL [R1+0x194], R7 ;  /* 0x0001940701007387 */ /* 0x0001e20000100800 */
[----:B------:R-:W-:-:S03]  /*bf10*/  FADD.FTZ R26, R26, -UR28 ;  /* 0x8000001c1a1a7e21 */ /* 0x000fc60008010000 */
[----:B0-----:R-:W4:Y:S01]  /*bf20*/  LDL.LU R7, [R1+0x1b8] ;  /* 0x0001b80001077983 */ /* 0x001f220000300800 */
[----:B------:R-:W-:-:S04]  /*bf30*/  FMUL.FTZ R0, R26, UR16 ;  /* 0x000000101a007c20 */ /* 0x000fc80008410000 */
[----:B------:R-:W-:-:S04]  /*bf40*/  FFMA.FTZ R25, R5, R0, R3 ;  /* 0x0000000005197223 */ /* 0x000fc80000010003 */
[----:B------:R-:W-:-:S06]  /*bf50*/  FMUL.FTZ R12, R25, -1.4426950216293334961 ;  /* 0xbfb8aa3b190c7820 */ /* 0x000fcc0000410000 */
[----:B------:R-:W0:Y:S02]  /*bf60*/  MUFU.EX2 R12, R12 ;  /* 0x0000000c000c7308 */ /* 0x000e240000000800 */
[----:B0-----:R-:W-:-:S06]  /*bf70*/  FADD.FTZ R12, R12, 1 ;  /* 0x3f8000000c0c7421 */ /* 0x001fcc0000010000 */
[----:B------:R0:W1:Y:S01]  /*bf80*/  MUFU.RCP R27, R12 ;  /* 0x0000000c001b7308 */ /* 0x0000620000001000 */
[----:B------:R1:W-:Y:S01]  /*bf90*/  STL [R1+0x1dc], R0 ;  /* 0x0001dc0001007387 */ /* 0x0003e20000100800 */
[----:B--2---:R-:W-:-:S03]  /*bfa0*/  SHF.L.U32 R26, R8, 0x10, RZ ;  /* 0x00000010081a7819 */ /* 0x004fc600000006ff */
[----:B------:R-:W2:Y:S01]  /*bfb0*/  LDL.LU R8, [R1+0x1c8] ;  /* 0x0001c80001087983 */ /* 0x000ea20000300800 */
[----:B0-----:R-:W-:Y:S01]  /*bfc0*/  SHF.L.U32 R12, R6, 0x10, RZ ;  /* 0x00000010060c7819 */ /* 0x001fe200000006ff */
[----:B------:R-:W-:-:S04]  /*bfd0*/  FADD.FTZ R26, R26, -UR28 ;  /* 0x8000001c1a1a7e21 */ /* 0x000fc80008010000 */
[----:B-1----:R-:W-:Y:S01]  /*bfe0*/  FMUL.FTZ R12, R12, R27 ;  /* 0x0000001b0c0c7220 */ /* 0x002fe20000410000 */
[----:B------:R-:W-:Y:S01]  /*bff0*/  FADD.FTZ R27, -R27, 1 ;  /* 0x3f8000001b1b7421 */ /* 0x000fe20000010100 */
[----:B------:R-:W-:-:S03]  /*c000*/  FMUL.FTZ R0, R26, UR16 ;  /* 0x000000101a007c20 */ /* 0x000fc60008410000 */
[----:B------:R-:W-:-:S04]  /*c010*/  FFMA.FTZ R27, R25, R27, 1 ;  /* 0x3f800000191b7423 */ /* 0x000fc8000001001b */
[----:B------:R-:W-:Y:S01]  /*c020*/  FMUL.FTZ R6, R12, R27 ;  /* 0x0000001b0c067220 */ /* 0x000fe20000410000 */
[----:B------:R-:W-:-:S04]  /*c030*/  FFMA.FTZ R12, R4, R0, R2 ;  /* 0x00000000040c7223 */ /* 0x000fc80000010002 */
[----:B------:R-:W-:-:S06]  /*c040*/  FMUL.FTZ R25, R12, -1.4426950216293334961 ;  /* 0xbfb8aa3b0c197820 */ /* 0x000fcc0000410000 */
[----:B------:R-:W0:Y:S02]  /*c050*/  MUFU.EX2 R25, R25 ;  /* 0x0000001900197308 */ /* 0x000e240000000800 */
[----:B0-----:R-:W-:-:S06]  /*c060*/  FADD.FTZ R25, R25, 1 ;  /* 0x3f80000019197421 */ /* 0x001fcc0000010000 */
[----:B------:R3:W0:Y:S02]  /*c070*/  MUFU.RCP R26, R25 ;  /* 0x00000019001a7308 */ /* 0x0006240000001000 */
[----:B---3--:R-:W-:Y:S02]  /*c080*/  SHF.L.U32 R25, R9, 0x10, RZ ;  /* 0x0000001009197819 */ /* 0x008fe400000006ff */
[----:B------:R-:W3:Y:S01]  /*c090*/  LDL.LU R9, [R1+0x1b0] ;  /* 0x0001b00001097983 */ /* 0x000ee20000300800 */
[----:B0-----:R-:W-:Y:S02]  /*c0a0*/  FMUL.FTZ R44, R44, R26 ;  /* 0x0000001a2c2c7220 */ /* 0x001fe40000410000 */
[----:B------:R-:W-:Y:S01]  /*c0b0*/  FADD.FTZ R25, R25, -UR28 ;  /* 0x8000001c19197e21 */ /* 0x000fe20008010000 */
[----:B------:R0:W-:Y:S01]  /*c0c0*/  STL [R1+0x1d8], R0 ;  /* 0x0001d80001007387 */ /* 0x0001e20000100800 */
[----:B------:R-:W-:-:S04]  /*c0d0*/  FADD.FTZ R26, -R26, 1 ;  /* 0x3f8000001a1a7421 */ /* 0x000fc80000010100 */
[----:B------:R-:W-:Y:S01]  /*c0e0*/  FFMA.FTZ R26, R12, R26, 1 ;  /* 0x3f8000000c1a7423 */ /* 0x000fe2000001001a */
[----:B0-----:R-:W-:-:S04]  /*c0f0*/  FMUL.FTZ R0, R25, UR16 ;  /* 0x0000001019007c20 */ /* 0x001fc80008410000 */
[----:B------:R-:W-:-:S04]  /*c100*/  FFMA.FTZ R12, R5, R0, R3 ;  /* 0x00000000050c7223 */ /* 0x000fc80000010003 */
[----:B------:R-:W-:-:S06]  /*c110*/  FMUL.FTZ R25, R12, -1.4426950216293334961 ;  /* 0xbfb8aa3b0c197820 */ /* 0x000fcc0000410000 */
[----:B------:R-:W0:Y:S01]  /*c120*/  MUFU.EX2 R25, R25 ;  /* 0x0000001900197308 */ /* 0x000e220000000800 */
[----:B------:R-:W-:Y:S01]  /*c130*/  FMUL.FTZ R44, R44, R26 ;  /* 0x0000001a2c2c7220 */ /* 0x000fe20000410000 */
[----:B0-----:R-:W-:-:S06]  /*c140*/  FADD.FTZ R25, R25, 1 ;  /* 0x3f80000019197421 */ /* 0x001fcc0000010000 */
[----:B------:R4:W0:Y:S01]  /*c150*/  MUFU.RCP R26, R25 ;  /* 0x00000019001a7308 */ /* 0x0008220000001000 */
[----:B------:R1:W-:Y:S01]  /*c160*/  STL [R1+0x1d4], R0 ;  /* 0x0001d40001007387 */ /* 0x0003e20000100800 */
[----:B----4-:R-:W-:-:S03]  /*c170*/  SHF.L.U32 R25, R7, 0x10, RZ ;  /* 0x0000001007197819 */ /* 0x010fc600000006ff */
[----:B------:R-:W4:Y:S01]  /*c180*/  LDL.LU R7, [R1+0x328] ;  /* 0x0003280001077983 */ /* 0x000f220000300800 */
[----:B0-----:R-:W-:Y:S01]  /*c190*/  FMUL.FTZ R37, R37, R26 ;  /* 0x0000001a25257220 */ /* 0x001fe20000410000 */
[----:B------:R-:W-:Y:S01]  /*c1a0*/  FADD.FTZ R25, R25, -UR28 ;  /* 0x8000001c19197e21 */ /* 0x000fe20008010000 */
[----:B------:R-:W-:-:S03]  /*c1b0*/  FADD.FTZ R26, -R26, 1 ;  /* 0x3f8000001a1a7421 */ /* 0x000fc60000010100 */
[----:B-1----:R-:W-:Y:S01]  /*c1c0*/  FMUL.FTZ R0, R25, UR16 ;  /* 0x0000001019007c20 */ /* 0x002fe20008410000 */
[----:B------:R-:W-:-:S03]  /*c1d0*/  FFMA.FTZ R26, R12, R26, 1 ;  /* 0x3f8000000c1a7423 */ /* 0x000fc6000001001a */
[----:B------:R-:W-:-:S04]  /*c1e0*/  FFMA.FTZ R12, R4, R0, R2 ;  /* 0x00000000040c7223 */ /* 0x000fc80000010002 */
[----:B------:R-:W-:-:S06]  /*c1f0*/  FMUL.FTZ R25, R12, -1.4426950216293334961 ;  /* 0xbfb8aa3b0c197820 */ /* 0x000fcc0000410000 */
[----:B------:R-:W0:Y:S01]  /*c200*/  MUFU.EX2 R25, R25 ;  /* 0x0000001900197308 */ /* 0x000e220000000800 */
[----:B------:R-:W-:Y:S01]  /*c210*/  FMUL.FTZ R37, R37, R26 ;  /* 0x0000001a25257220 */ /* 0x000fe20000410000 */
[----:B0-----:R-:W-:-:S06]  /*c220*/  FADD.FTZ R25, R25, 1 ;  /* 0x3f80000019197421 */ /* 0x001fcc0000010000 */
[----:B------:R-:W0:Y:S01]  /*c230*/  MUFU.RCP R26, R25 ;  /* 0x00000019001a7308 */ /* 0x000e220000001000 */
[----:B------:R1:W-:Y:S01]  /*c240*/  STL [R1+0x1d0], R0 ;  /* 0x0001d00001007387 */ /* 0x0003e20000100800 */
[----:B0-----:R-:W-:Y:S01]  /*c250*/  FMUL.FTZ R42, R42, R26 ;  /* 0x0000001a2a2a7220 */ /* 0x001fe20000410000 */
[----:B------:R-:W-:-:S04]  /*c260*/  FADD.FTZ R26, -R26, 1 ;  /* 0x3f8000001a1a7421 */ /* 0x000fc80000010100 */
[----:B------:R-:W-:Y:S01]  /*c270*/  FFMA.FTZ R26, R12, R26, 1 ;  /* 0x3f8000000c1a7423 */ /* 0x000fe2000001001a */
[----:B--2---:R-:W-:Y:S02]  /*c280*/  SHF.L.U32 R25, R8, 0x10, RZ ;  /* 0x0000001008197819 */ /* 0x004fe400000006ff */
[----:B------:R-:W2:Y:S03]  /*c290*/  LDL.LU R8, [R1+0x17c] ;  /* 0x00017c0001087983 */ /* 0x000ea60000300800 */
[----:B------:R-:W-:-:S04]  /*c2a0*/  FADD.FTZ R25, R25, -UR28 ;  /* 0x8000001c19197e21 */ /* 0x000fc80008010000 */
[----:B-1----:R-:W-:-:S04]  /*c2b0*/  FMUL.FTZ R0, R25, UR16 ;  /* 0x0000001019007c20 */ /* 0x002fc80008410000 */
[----:B------:R-:W-:-:S04]  /*c2c0*/  FFMA.FTZ R12, R5, R0, R3 ;  /* 0x00000000050c7223 */ /* 0x000fc80000010003 */
[----:B------:R-:W-:-:S06]  /*c2d0*/  FMUL.FTZ R25, R12, -1.4426950216293334961 ;  /* 0xbfb8aa3b0c197820 */ /* 0x000fcc0000410000 */
[----:B------:R-:W0:Y:S01]  /*c2e0*/  MUFU.EX2 R25, R25 ;  /* 0x0000001900197308 */ /* 0x000e220000000800 */
[----:B------:R-:W-:Y:S01]  /*c2f0*/  FMUL.FTZ R42, R42, R26 ;  /* 0x0000001a2a2a7220 */ /* 0x000fe20000410000 */
        /* <DEDUP_REMOVED lines=18> */
[----:B------:R-:W-:Y:S01]  /*c420*/  FADD.FTZ R26, -R26, 1 ;  /* 0x3f8000001a1a7421 */ /* 0x000fe20000010100 */
[----:B----4-:R-:W-:-:S03]  /*c430*/  SHF.L.U32 R25, R7, 0x10, RZ ;  /* 0x0000001007197819 */ /* 0x010fc600000006ff */
[----:B------:R-:W-:Y:S01]  /*c440*/  FFMA.FTZ R26, R12, R26, 1 ;  /* 0x3f8000000c1a7423 */ /* 0x000fe2000001001a */
[----:B------:R-:W4:Y:S01]  /*c450*/  LDL.LU R7, [R1+0x360] ;  /* 0x0003600001077983 */ /* 0x000f220000300800 */
[----:B------:R-:W-:-:S04]  /*c460*/  FADD.FTZ R25, R25, -UR28 ;  /* 0x8000001c19197e21 */ /* 0x000fc80008010000 */
[----:B-1----:R-:W-:-:S04]  /*c470*/  FMUL.FTZ R0, R25, UR16 ;  /* 0x0000001019007c20 */ /* 0x002fc80008410000 */
        /* <DEDUP_REMOVED lines=15> */
[----:B------:R-:W-:-:S04]  /*c570*/  FFMA.FTZ R12, R4, R0, R2 ;  /* 0x00000000040c7223 */ /* 0x000fc80000010002 */
[----:B------:R-:W-:-:S06]  /*c580*/  FMUL.FTZ R25, R12, -1.4426950216293334961 ;  /* 0xbfb8aa3b0c197820 */ /* 0x000fcc0000410000 */
[----:B------:R-:W0:Y:S02]  /*c590*/  MUFU.EX2 R25, R25 ;  /* 0x0000001900197308 */ /* 0x000e240000000800 */
[----:B0-----:R-:W-:-:S06]  /*c5a0*/  FADD.FTZ R25, R25, 1 ;  /* 0x3f80000019197421 */ /* 0x001fcc0000010000 */
[----:B------:R-:W0:Y:S01]  /*c5b0*/  MUFU.RCP R26, R25 ;  /* 0x00000019001a7308 */ /* 0x000e220000001000 */
[----:B------:R1:W-:Y:S01]  /*c5c0*/  STL [R1+0x1c0], R0 ;  /* 0x0001c00001007387 */ /* 0x0003e20000100800 */
[----:B0-----:R-:W-:Y:S01]  /*c5d0*/  FMUL.FTZ R40, R40, R26 ;  /* 0x0000001a28287220 */ /* 0x001fe20000410000 */
[----:B------:R-:W-:-:S04]  /*c5e0*/  FADD.FTZ R26, -R26, 1 ;  /* 0x3f8000001a1a7421 */ /* 0x000fc80000010100 */
[----:B------:R-:W-:Y:S01]  /*c5f0*/  FFMA.FTZ R26, R12, R26, 1 ;  /* 0x3f8000000c1a7423 */ /* 0x000fe2000001001a */
[----:B---3--:R-:W-:-:S03]  /*c600*/  SHF.L.U32 R25, R9, 0x10, RZ ;  /* 0x0000001009197819 */ /* 0x008fc600000006ff */
[----:B------:R-:W-:Y:S01]  /*c610*/  FMUL.FTZ R40, R40, R26 ;  /* 0x0000001a28287220 */ /* 0x000fe20000410000 */
[----:B------:R-:W3:Y:S01]  /*c620*/  LDL.LU R9, [R1+0x354] ;  /* 0x0003540001097983 */ /* 0x000ee20000300800 */
[----:B------:R-:W-:-:S04]  /*c630*/  FADD.FTZ R25, R25, -UR28 ;  /* 0x8000001c19197e21 */ /* 0x000fc80008010000 */
[----:B-1----:R-:W-:-:S04]  /*c640*/  FMUL.FTZ R0, R25, UR16 ;  /* 0x0000001019007c20 */ /* 0x002fc80008410000 */
[----:B------:R-:W-:-:S04]  /*c650*/  FFMA.FTZ R12, R5, R0, R3 ;  /* 0x00000000050c7223 */ /* 0x000fc80000010003 */
[----:B------:R-:W-:-:S06]  /*c660*/  FMUL.FTZ R25, R12, -1.4426950216293334961 ;  /* 0xbfb8aa3b0c197820 */ /* 0x000fcc0000410000 */
[----:B------:R-:W0:Y:S02]  /*c670*/  MUFU.EX2 R25, R25 ;  /* 0x0000001900197308 */ /* 0x000e240000000800 */
[----:B0-----:R-:W-:-:S06]  /*c680*/  FADD.FTZ R25, R25, 1 ;  /* 0x3f80000019197421 */ /* 0x001fcc0000010000 */
[----:B------:R0:W1:Y:S01]  /*c690*/  MUFU.RCP R26, R25 ;  /* 0x00000019001a7308 */ /* 0x0000620000001000 */
[----:B------:R1:W-:Y:S01]  /*c6a0*/  STL [R1+0x1bc], R0 ;  /* 0x0001bc0001007387 */ /* 0x0003e20000100800 */
[----:B0-----:R-:W-:-:S05]  /*c6b0*/  SHF.L.U32 R25, R45, 0x10, RZ ;  /* 0x000000102d197819 */ /* 0x001fca00000006ff */
[----:B------:R-:W-:Y:S01]  /*c6c0*/  FADD.FTZ R25, R25, -UR28 ;  /* 0x8000001c19197e21 */ /* 0x000fe20008010000 */
[----:B-1----:R-:W-:Y:S01]  /*c6d0*/  FMUL.FTZ R34, R34, R26 ;  /* 0x0000001a22227220 */ /* 0x002fe20000410000 */
[----:B------:R-:W-:Y:S02]  /*c6e0*/  FADD.FTZ R26, -R26, 1 ;  /* 0x3f8000001a1a7421 */ /* 0x000fe40000010100 */
[----:B------:R-:W-:Y:S02]  /*c6f0*/  FMUL.FTZ R0, R25, UR16 ;  /* 0x0000001019007c20 */ /* 0x000fe40008410000 */
[----:B------:R-:W-:Y:S02]  /*c700*/  FFMA.FTZ R26, R12, R26, 1 ;  /* 0x3f8000000c1a7423 */ /* 0x000fe4000001001a */
[----:B------:R-:W-:-:S04]  /*c710*/  FFMA.FTZ R12, R4, R0, R2 ;  /* 0x00000000040c7223 */ /* 0x000fc80000010002 */
[----:B------:R-:W-:-:S06]  /*c720*/  FMUL.FTZ R25, R12, -1.4426950216293334961 ;  /* 0xbfb8aa3b0c197820 */ /* 0x000fcc0000410000 */
[----:B------:R-:W0:Y:S01]  /*c730*/  MUFU.EX2 R25, R25 ;  /* 0x0000001900197308 */ /* 0x000e220000000800 */
[----:B------:R-:W-:Y:S01]  /*c740*/  FMUL.FTZ R34, R34, R26 ;  /* 0x0000001a22227220 */ /* 0x000fe20000410000 */
[----:B0-----:R-:W-:-:S06]  /*c750*/  FADD.FTZ R25, R25, 1 ;  /* 0x3f80000019197421 */ /* 0x001fcc0000010000 */
[----:B------:R0:W1:Y:S01]  /*c760*/  MUFU.RCP R26, R25 ;  /* 0x00000019001a7308 */ /* 0x0000620000001000 */
[----:B------:R4:W-:Y:S01]  /*c770*/  STL [R1+0x1b8], R0 ;  /* 0x0001b80001007387 */ /* 0x0009e20000100800 */
[----:B0-----:R-:W-:-:S05]  /*c780*/  SHF.L.U32 R25, R38, 0x10, RZ ;  /* 0x0000001026197819 */ /* 0x001fca00000006ff */
[----:B------:R-:W-:Y:S01]  /*c790*/  FADD.FTZ R25, R25, -UR28 ;  /* 0x8000001c19197e21 */ /* 0x000fe20008010000 */
[----:B-1----:R-:W-:Y:S01]  /*c7a0*/  FMUL.FTZ R39, R39, R26 ;  /* 0x0000001a27277220 */ /* 0x002fe20000410000 */
[----:B------:R-:W-:Y:S02]  /*c7b0*/  FADD.FTZ R26, -R26, 1 ;  /* 0x3f8000001a1a7421 */ /* 0x000fe40000010100 */
[----:B----4-:R-:W-:Y:S02]  /*c7c0*/  FMUL.FTZ R0, R25, UR16 ;  /* 0x0000001019007c20 */ /* 0x010fe40008410000 */
        /* <DEDUP_REMOVED lines=14> */
[----:B------:R-:W-:Y:S01]  /*c8b0*/  FFMA.FTZ R12, R4, R0, R2 ;  /* 0x00000000040c7223 */ /* 0x000fe20000010002 */
[----:B------:R0:W-:Y:S04]  /*c8c0*/  STL [R1+0x1b0], R0 ;  /* 0x0001b00001007387 */ /* 0x0001e80000100800 */
[----:B0-----:R-:W4:Y:S01]  /*c8d0*/  LDL.LU R0, [R1+0x358] ;  /* 0x0003580001007983 */ /* 0x001f220000300800 */
[----:B------:R-:W-:-:S06]  /*c8e0*/  FMUL.FTZ R25, R12, -1.4426950216293334961 ;  /* 0xbfb8aa3b0c197820 */ /* 0x000fcc0000410000 */
[----:B------:R-:W0:Y:S01]  /*c8f0*/  MUFU.EX2 R25, R25 ;  /* 0x0000001900197308 */ /* 0x000e220000000800 */
[----:B------:R-:W-:Y:S01]  /*c900*/  FMUL.FTZ R29, R29, R26 ;  /* 0x0000001a1d1d7220 */ /* 0x000fe20000410000 */
[----:B0-----:R-:W-:-:S06]  /*c910*/  FADD.FTZ R25, R25, 1 ;  /* 0x3f80000019197421 */ /* 0x001fcc0000010000 */
[----:B------:R0:W1:Y:S01]  /*c920*/  MUFU.RCP R26, R25 ;  /* 0x00000019001a7308 */ /* 0x0000620000001000 */
[----:B------:R-:W-:Y:S02]  /*c930*/  SHF.L.U32 R38, R30, 0x10, RZ ;  /* 0x000000101e267819 */ /* 0x000fe400000006ff */
[----:B0-----:R-:W-:Y:S01]  /*c940*/  SHF.L.U32 R25, R32, 0x10, RZ ;  /* 0x0000001020197819 */ /* 0x001fe200000006ff */
[----:B------:R0:W-:Y:S04]  /*c950*/  STL [R1+0x190], R6 ;  /* 0x0001900601007387 */ /* 0x0001e80000100800 */
[----:B------:R-:W-:Y:S01]  /*c960*/  FADD.FTZ R25, R25, -UR28 ;  /* 0x8000001c19197e21 */ /* 0x000fe20008010000 */
[----:B-1----:R-:W-:Y:S01]  /*c970*/  FMUL.FTZ R38, R38, R26 ;  /* 0x0000001a26267220 */ /* 0x002fe20000410000 */
[----:B------:R-:W-:-:S02]  /*c980*/  FADD.FTZ R26, -R26, 1 ;  /* 0x3f8000001a1a7421 */ /* 0x000fc40000010100 */
[----:B0-----:R-:W-:Y:S02]  /*c990*/  FMUL.FTZ R6, R25, UR16 ;  /* 0x0000001019067c20 */ /* 0x001fe40008410000 */
[----:B------:R-:W-:Y:S02]  /*c9a0*/  FFMA.FTZ R26, R12, R26, 1 ;  /* 0x3f8000000c1a7423 */ /* 0x000fe4000001001a */
[----:B------:R-:W-:-:S04]  /*c9b0*/  FFMA.FTZ R12, R5, R6, R3 ;  /* 0x00000006050c7223 */ /* 0x000fc80000010003 */
[----:B------:R-:W-:-:S06]  /*c9c0*/  FMUL.FTZ R25, R12, -1.4426950216293334961 ;  /* 0xbfb8aa3b0c197820 */ /* 0x000fcc0000410000 */
[----:B------:R-:W0:Y:S01]  /*c9d0*/  MUFU.EX2 R25, R25 ;  /* 0x0000001900197308 */ /* 0x000e220000000800 */
[----:B------:R-:W-:Y:S01]  /*c9e0*/  FMUL.FTZ R38, R38, R26 ;  /* 0x0000001a26267220 */ /* 0x000fe20000410000 */
[----:B0-----:R-:W-:-:S06]  /*c9f0*/  FADD.FTZ R25, R25, 1 ;  /* 0x3f80000019197421 */ /* 0x001fcc0000010000 */
[----:B------:R-:W0:Y:S01]  /*ca00*/  MUFU.RCP R26, R25 ;  /* 0x00000019001a7308 */ /* 0x000e220000001000 */
[----:B------:R-:W-:Y:S01]  /*ca10*/  SHF.L.U32 R27, R33, 0x10, RZ ;  /* 0x00000010211b7819 */ /* 0x000fe200000006ff */
[----:B------:R1:W-:Y:S04]  /*ca20*/  STL [R1+0x1a0], R6 ;  /* 0x0001a00601007387 */ /* 0x0003e80000100800 */
[----:B0-----:R-:W-:Y:S01]  /*ca30*/  FMUL.FTZ R27, R27, R26 ;  /* 0x0000001a1b1b7220 */ /* 0x001fe20000410000 */
[----:B------:R-:W-:Y:S01]  /*ca40*/  FADD.FTZ R26, -R26, 1 ;  /* 0x3f8000001a1a7421 */ /* 0x000fe20000010100 */
[----:B---3--:R-:W-:-:S03]  /*ca50*/  SHF.L.U32 R25, R9, 0x10, RZ ;  /* 0x0000001009197819 */ /* 0x008fc600000006ff */
[----:B------:R-:W-:Y:S01]  /*ca60*/  FFMA.FTZ R26, R12, R26, 1 ;  /* 0x3f8000000c1a7423 */ /* 0x000fe2000001001a */
[----:B------:R-:W3:Y:S01]  /*ca70*/  LDL.LU R9, [R1+0x368] ;  /* 0x0003680001097983 */ /* 0x000ee20000300800 */
[----:B------:R-:W-:-:S04]  /*ca80*/  FADD.FTZ R25, R25, -UR28 ;  /* 0x8000001c19197e21 */ /* 0x000fc80008010000 */
[----:B-1----:R-:W-:-:S04]  /*ca90*/  FMUL.FTZ R6, R25, UR16 ;  /* 0x0000001019067c20 */ /* 0x002fc80008410000 */
[----:B------:R-:W-:-:S04]  /*caa0*/  FFMA.FTZ R12, R4, R6, R2 ;  /* 0x00000006040c7223 */ /* 0x000fc80000010002 */
[----:B------:R-:W-:-:S06]  /*cab0*/  FMUL.FTZ R25, R12, -1.4426950216293334961 ;  /* 0xbfb8aa3b0c197820 */ /* 0x000fcc0000410000 */
[----:B------:R-:W0:Y:S01]  /*cac0*/  MUFU.EX2 R25, R25 ;  /* 0x0000001900197308 */ /* 0x000e220000000800 */
[----:B------:R-:W-:Y:S01]  /*cad0*/  FMUL.FTZ R27, R27, R26 ;  /* 0x0000001a1b1b7220 */ /* 0x000fe20000410000 */
[----:B------:R1:W-:Y:S04]  /*cae0*/  STL [R1+0x188], R6 ;  /* 0x0001880601007387 */ /* 0x0003e80000100800 */
[----:B-1----:R-:W3:Y:S01]  /*caf0*/  LDL.LU R6, [R1+0x364] ;  /* 0x0003640001067983 */ /* 0x002ee20000300800 */
[----:B0-----:R-:W-:-:S04]  /*cb00*/  FADD.FTZ R25, R25, 1 ;  /* 0x3f80000019197421 */ /* 0x001fc80000010000 */
[----:B------:R-:W0:Y:S02]  /*cb10*/  MUFU.RCP R26, R25 ;  /* 0x00000019001a7308 */ /* 0x000e240000001000 */
[----:B0-----:R-:W-:Y:S01]  /*cb20*/  FMUL.FTZ R36, R36, R26 ;  /* 0x0000001a24247220 */ /* 0x001fe20000410000 */
[----:B------:R-:W-:-:S04]  /*cb30*/  FADD.FTZ R26, -R26, 1 ;  /* 0x3f8000001a1a7421 */ /* 0x000fc80000010100 */
[----:B------:R-:W-:-:S04]  /*cb40*/  FFMA.FTZ R26, R12, R26, 1 ;  /* 0x3f8000000c1a7423 */ /* 0x000fc8000001001a */
[----:B------:R-:W-:Y:S01]  /*cb50*/  FMUL.FTZ R36, R36, R26 ;  /* 0x0000001a24247220 */ /* 0x000fe20000410000 */
[----:B----4-:R-:W-:-:S05]  /*cb60*/  SHF.L.U32 R25, R0, 0x10, RZ ;  /* 0x0000001000197819 */ /* 0x010fca00000006ff */
[----:B------:R-:W-:-:S04]  /*cb70*/  FADD.FTZ R25, R25, -UR28 ;  /* 0x8000001c19197e21 */ /* 0x000fc80008010000 */
[----:B------:R-:W-:-:S04]  /*cb80*/  FMUL.FTZ R0, R25, UR16 ;  /* 0x0000001019007c20 */ /* 0x000fc80008410000 */
[----:B------:R-:W-:-:S04]  /*cb90*/  FFMA.FTZ R12, R5, R0, R3 ;  /* 0x00000000050c7223 */ /* 0x000fc80000010003 */
[----:B------:R-:W-:-:S06]  /*cba0*/  FMUL.FTZ R25, R12, -1.4426950216293334961 ;  /* 0xbfb8aa3b0c197820 */ /* 0x000fcc0000410000 */
[----:B------:R-:W0:Y:S01]  /*cbb0*/  MUFU.EX2 R25, R25 ;  /* 0x0000001900197308 */ /* 0x000e220000000800 */
[----:B------:R1:W-:Y:S01]  /*cbc0*/  STL [R1+0x17c], R0 ;  /* 0x00017c0001007387 */ /* 0x0003e20000100800 */
[----:B0-----:R-:W-:-:S06]  /*cbd0*/  FADD.FTZ R25, R25, 1 ;  /* 0x3f80000019197421 */ /* 0x001fcc0000010000 */
[----:B------:R0:W4:Y:S02]  /*cbe0*/  MUFU.RCP R26, R25 ;  /* 0x00000019001a7308 */ /* 0x0001240000001000 */
[----:B0-----:R-:W-:Y:S02]  /*cbf0*/  SHF.L.U32 R25, R7, 0x10, RZ ;  /* 0x0000001007197819 */ /* 0x001fe400000006ff */
[----:B--2---:R-:W-:Y:S01]  /*cc00*/  SHF.L.U32 R33, R8, 0x10, RZ ;  /* 0x0000001008217819 */ /* 0x004fe200000006ff */
[----:B------:R-:W2:Y:S02]  /*cc10*/  LDL.LU R7, [R1+0x378] ;  /* 0x0003780001077983 */ /* 0x000ea40000300800 */
[----:B------:R-:W-:Y:S02]  /*cc20*/  FADD.FTZ R25, R25, -UR28 ;  /* 0x8000001c19197e21 */ /* 0x000fe40008010000 */
[----:B------:R-:W2:Y:S02]  /*cc30*/  LDL.LU R8, [R1+0x370] ;  /* 0x0003700001087983 */ /* 0x000ea40000300800 */
[----:B-1----:R-:W-:-:S04]  /*cc40*/  FMUL.FTZ R0, R25, UR16 ;  /* 0x0000001019007c20 */ /* 0x002fc80008410000 */
[----:B------:R-:W-:Y:S01]  /*cc50*/  FFMA.FTZ R25, R4, R0, R2 ;  /* 0x0000000004197223 */ /* 0x000fe20000010002 */
[----:B------:R0:W-:Y:S04]  /*cc60*/  STL [R1+0x16c], R0 ;  /* 0x00016c0001007387 */ /* 0x0001e80000100800 */
[----:B0-----:R-:W2:Y:S01]  /*cc70*/  LDL.LU R0, [R1+0x374] ;  /* 0x0003740001007983 */ /* 0x001ea20000300800 */
[----:B----4-:R-:W-:Y:S01]  /*cc80*/  FMUL.FTZ R33, R33, R26 ;  /* 0x0000001a21217220 */ /* 0x010fe20000410000 */
[----:B------:R-:W-:-:S04]  /*cc90*/  FADD.FTZ R26, -R26, 1 ;  /* 0x3f8000001a1a7421 */ /* 0x000fc80000010100 */
[----:B------:R-:W-:Y:S01]  /*cca0*/  FFMA.FTZ R26, R12, R26, 1 ;  /* 0x3f8000000c1a7423 */ /* 0x000fe2000001001a */
[----:B------:R-:W-:-:S06]  /*ccb0*/  FMUL.FTZ R12, R25, -1.4426950216293334961 ;  /* 0xbfb8aa3b190c7820 */ /* 0x000fcc0000410000 */
[----:B------:R-:W0:Y:S02]  /*ccc0*/  MUFU.EX2 R12, R12 ;  /* 0x0000000c000c7308 */ /* 0x000e240000000800 */
[----:B0-----:R-:W-:-:S06]  /*ccd0*/  FADD.FTZ R12, R12, 1 ;  /* 0x3f8000000c0c7421 */ /* 0x001fcc0000010000 */
[----:B------:R3:W0:Y:S02]  /*cce0*/  MUFU.RCP R28, R12 ;  /* 0x0000000c001c7308 */ /* 0x0006240000001000 */
[----:B---3--:R-:W-:Y:S02]  /*ccf0*/  SHF.L.U32 R12, R6, 0x10, RZ ;  /* 0x00000010060c7819 */ /* 0x008fe400000006ff */
[----:B------:R-:W3:Y:S04]  /*cd00*/  LDL.LU R6, [R1+0x37c] ;  /* 0x00037c0001067983 */ /* 0x000ee80000300800 */
[----:B------:R1:W-:Y:S04]  /*cd10*/  STL [R1+0x3ec], R21 ;  /* 0x0003ec1501007387 */ /* 0x0003e80000100800 */
[----:B-1----:R-:W4:Y:S04]  /*cd20*/  LDL.LU R21, [R1+0x384] ;  /* 0x0003840001157983 */ /* 0x002f280000300800 */
[----:B------:R1:W-:Y:S04]  /*cd30*/  STL [R1+0x198], R10 ;  /* 0x0001980a01007387 */ /* 0x0003e80000100800 */
[----:B-1----:R-:W4:Y:S01]  /*cd40*/  LDL.LU R10, [R1+0x38c] ;  /* 0x00038c00010a7983 */ /* 0x002f220000300800 */
[----:B------:R-:W-:Y:S01]  /*cd50*/  FMUL.FTZ R33, R33, R26 ;  /* 0x0000001a21217220 */ /* 0x000fe20000410000 */
[----:B------:R-:W-:Y:S01]  /*cd60*/  SHF.L.U32 R26, R9, 0x10, RZ ;  /* 0x00000010091a7819 */ /* 0x000fe200000006ff */
[----:B0-----:R-:W-:Y:S01]  /*cd70*/  FMUL.FTZ R12, R12, R28 ;  /* 0x0000001c0c0c7220 */ /* 0x001fe20000410000 */
[----:B------:R-:W-:-:S03]  /*cd80*/  FADD.FTZ R28, -R28, 1 ;  /* 0x3f8000001c1c7421 */ /* 0x000fc60000010100 */
[----:B------:R-:W-:Y:S01]  /*cd90*/  FADD.FTZ R26, R26, -UR28 ;  /* 0x8000001c1a1a7e21 */ /* 0x000fe20008010000 */
[----:B------:R-:W-:-:S03]  /*cda0*/  FFMA.FTZ R28, R25, R28, 1 ;  /* 0x3f800000191c7423 */ /* 0x000fc6000001001c */
[----:B------:R-:W-:-:S04]  /*cdb0*/  FMUL.FTZ R9, R26, UR16 ;  /* 0x000000101a097c20 */ /* 0x000fc80008410000 */
[----:B------:R-:W-:-:S04]  /*cdc0*/  FFMA.FTZ R25, R5, R9, R3 ;  /* 0x0000000905197223 */ /* 0x000fc80000010003 */
[----:B------:R-:W-:-:S06]  /*cdd0*/  FMUL.FTZ R26, R25, -1.4426950216293334961 ;  /* 0xbfb8aa3b191a7820 */ /* 0x000fcc0000410000 */
[----:B------:R-:W0:Y:S01]  /*cde0*/  MUFU.EX2 R26, R26 ;  /* 0x0000001a001a7308 */ /* 0x000e220000000800 */
[----:B------:R-:W-:Y:S01]  /*cdf0*/  FMUL.FTZ R12, R12, R28 ;  /* 0x0000001c0c0c7220 */ /* 0x000fe20000410000 */
[----:B0-----:R-:W-:-:S06]  /*ce00*/  FADD.FTZ R26, R26, 1 ;  /* 0x3f8000001a1a7421 */ /* 0x001fcc0000010000 */
[----:B------:R0:W1:Y:S01]  /*ce10*/  MUFU.RCP R28, R26 ;  /* 0x0000001a001c7308 */ /* 0x0000620000001000 */
[----:B------:R-:W-:Y:S01]  /*ce20*/  SHF.L.U32 R32, R23, 0x10, RZ ;  /* 0x0000001017207819 */ /* 0x000fe200000006ff */
[----:B------:R0:W-:Y:S04]  /*ce30*/  STL [R1+0x3d8], R14 ;  /* 0x0003d80e01007387 */ /* 0x0001e80000100800 */
[----:B------:R1:W-:Y:S04]  /*ce40*/  STL [R1+0x3e0], R11 ;  /* 0x0003e00b01007387 */ /* 0x0003e80000100800 */
[----:B------:R1:W-:Y:S04]  /*ce50*/  STL [R1+0x3c4], R44 ;  /* 0x0003c42c01007387 */ /* 0x0003e80000100800 */
[----:B0-----:R-:W4:Y:S01]  /*ce60*/  LDL.LU R14, [R1+0x3a0] ;  /* 0x0003a000010e7983 */ /* 0x001f220000300800 */
[----:B--2---:R-:W-:-:S02]  /*ce70*/  SHF.L.U32 R30, R0, 0x10, RZ ;  /* 0x00000010001e7819 */ /* 0x004fc400000006ff */
[----:B------:R-:W-:Y:S01]  /*ce80*/  SHF.L.U32 R26, R8, 0x10, RZ ;  /* 0x00000010081a7819 */ /* 0x000fe200000006ff */
[----:B------:R-:W2:Y:S01]  /*ce90*/  LDL.LU R0, [R1+0x388] ;  /* 0x0003880001007983 */ /* 0x000ea20000300800 */
[----:B-1----:R-:W-:-:S03]  /*cea0*/  FMUL.FTZ R32, R32, R28 ;  /* 0x0000001c20207220 */ /* 0x002fc60000410000 */
[----:B------:R-:W-:Y:S01]  /*ceb0*/  FADD.FTZ R26, R26, -UR28 ;  /* 0x8000001c1a1a7e21 */ /* 0x000fe20008010000 */
[----:B------:R-:W-:Y:S01]  /*cec0*/  FADD.FTZ R28, -R28, 1 ;  /* 0x3f8000001c1c7421 */ /* 0x000fe20000010100 */
[----:B------:R-:W2:Y:S02]  /*ced0*/  LDL.LU R11, [R1+0x3a4] ;  /* 0x0003a400010b7983 */ /* 0x000ea40000300800 */
[----:B------:R-:W-:Y:S01]  /*cee0*/  FMUL.FTZ R8, R26, UR16 ;  /* 0x000000101a087c20 */ /* 0x000fe20008410000 */
[----:B------:R-:W-:Y:S01]  /*cef0*/  FFMA.FTZ R28, R25, R28, 1 ;  /* 0x3f800000191c7423 */ /* 0x000fe2000001001c */
[----:B------:R-:W2:Y:S02]  /*cf00*/  LDL.LU R44, [R1+0x340] ;  /* 0x00034000012c7983 */ /* 0x000ea40000300800 */
[----:B------:R-:W-:Y:S02]  /*cf10*/  FFMA.FTZ R25, R4, R8, R2 ;  /* 0x0000000804197223 */ /* 0x000fe40000010002 */
[----:B------:R-:W2:Y:S02]  /*cf20*/  LDL.LU R23, [R1+0x344] ;  /* 0x0003440001177983 */ /* 0x000ea40000300800 */
[----:B------:R-:W-:-:S06]  /*cf30*/  FMUL.FTZ R26, R25, -1.4426950216293334961 ;  /* 0xbfb8aa3b191a7820 */ /* 0x000fcc0000410000 */
[----:B------:R-:W0:Y:S01]  /*cf40*/  MUFU.EX2 R26, R26 ;  /* 0x0000001a001a7308 */ /* 0x000e220000000800 */
[----:B------:R-:W-:Y:S01]  /*cf50*/  FMUL.FTZ R32, R32, R28 ;  /* 0x0000001c20207220 */ /* 0x000fe20000410000 */
[----:B0-----:R-:W-:-:S06]  /*cf60*/  FADD.FTZ R26, R26, 1 ;  /* 0x3f8000001a1a7421 */ /* 0x001fcc0000010000 */
[----:B------:R0:W1:Y:S02]  /*cf70*/  MUFU.RCP R28, R26 ;  /* 0x0000001a001c7308 */ /* 0x0000640000001000 */
        /* <DEDUP_REMOVED lines=11> */
[----:B------:R3:W0:Y:S01]  /*d030*/  MUFU.RCP R45, R26 ;  /* 0x0000001a002d7308 */ /* 0x0006220000001000 */
[----:B------:R-:W-:Y:S02]  /*d040*/  SHF.L.U32 R28, R20, 0x10, RZ ;  /* 0x00000010141c7819 */ /* 0x000fe400000006ff */
[----:B------:R-:W2:Y:S01]  /*d050*/  LDL.LU R20, [R1+0x39c] ;  /* 0x00039c0001147983 */ /* 0x000ea20000300800 */
[----:B---3--:R-:W-:-:S05]  /*d060*/  SHF.L.U32 R26, R6, 0x10, RZ ;  /* 0x00000010061a7819 */ /* 0x008fca00000006ff */
[----:B------:R-:W-:-:S04]  /*d070*/  FADD.FTZ R26, R26, -UR28 ;  /* 0x8000001c1a1a7e21 */ /* 0x000fc80008010000 */
[----:B------:R-:W-:Y:S01]  /*d080*/  FMUL.FTZ R6, R26, UR16 ;  /* 0x000000101a067c20 */ /* 0x000fe20008410000 */
[----:B0-----:R-:W-:Y:S01]  /*d090*/  FMUL.FTZ R28, R28, R45 ;  /* 0x0000002d1c1c7220 */ /* 0x001fe20000410000 */
[----:B------:R-:W-:Y:S02]  /*d0a0*/  FADD.FTZ R45, -R45, 1 ;  /* 0x3f8000002d2d7421 */ /* 0x000fe40000010100 */
[----:B------:R-:W-:Y:S02]  /*d0b0*/  FFMA.FTZ R26, R4, R6, R2 ;  /* 0x00000006041a7223 */ /* 0x000fe40000010002 */
[----:B------:R-:W-:Y:S02]  /*d0c0*/  FFMA.FTZ R45, R25, R45, 1 ;  /* 0x3f800000192d7423 */ /* 0x000fe4000001002d */
[----:B------:R-:W-:-:S06]  /*d0d0*/  FMUL.FTZ R25, R26, -1.4426950216293334961 ;  /* 0xbfb8aa3b1a197820 */ /* 0x000fcc0000410000 */
[----:B------:R-:W0:Y:S02]  /*d0e0*/  MUFU.EX2 R25, R25 ;  /* 0x0000001900197308 */ /* 0x000e240000000800 */
[----:B0-----:R-:W-:-:S06]  /*d0f0*/  FADD.FTZ R25, R25, 1 ;  /* 0x3f80000019197421 */ /* 0x001fcc0000010000 */
[----:B------:R-:W0:Y:S01]  /*d100*/  MUFU.RCP R25, R25 ;  /* 0x0000001900197308 */ /* 0x000e220000001000 */
[----:B------:R-:W-:Y:S01]  /*d110*/  FMUL.FTZ R28, R28, R45 ;  /* 0x0000002d1c1c7220 */ /* 0x000fe20000410000 */
[----:B----4-:R-:W-:-:S05]  /*d120*/  SHF.L.U32 R45, R21, 0x10, RZ ;  /* 0x00000010152d7819 */ /* 0x010fca00000006ff */
[----:B0-----:R-:W-:Y:S01]  /*d130*/  FMUL.FTZ R21, R45, R25 ;  /* 0x000000192d157220 */ /* 0x001fe20000410000 */
[----:B------:R-:W-:-:S04]  /*d140*/  FADD.FTZ R25, -R25, 1 ;  /* 0x3f80000019197421 */ /* 0x000fc80000010100 */
[----:B------:R-:W-:Y:S01]  /*d150*/  FFMA.FTZ R26, R26, R25, 1 ;  /* 0x3f8000001a1a7423 */ /* 0x000fe20000010019 */
[----:B------:R-:W-:Y:S01]  /*d160*/  SHF.L.U32 R10, R10, 0x10, RZ ;  /* 0x000000100a0a7819 */ /* 0x000fe200000006ff */
[----:B------:R0:W-:Y:S04]  /*d170*/  STL [R1+0x3cc], R37 ;  /* 0x0003cc2501007387 */ /* 0x0001e80000100800 */
[----:B0-----:R-:W3:Y:S01]  /*d180*/  LDL.LU R37, [R1+0x390] ;  /* 0x0003900001257983 */ /* 0x001ee20000300800 */
[----:B--2---:R-:W-:-:S05]  /*d190*/  SHF.L.U32 R0, R0, 0x10, RZ ;  /* 0x0000001000007819 */ /* 0x004fca00000006ff */
[----:B------:R-:W-:-:S04]  /*d1a0*/  FADD.FTZ R45, R0, -UR28 ;  /* 0x8000001c002d7e21 */ /* 0x000fc80008010000 */
        /* <DEDUP_REMOVED lines=8> */
[----:B------:R-:W-:Y:S02]  /*d230*/  FFMA.FTZ R25, R45, R25, 1 ;  /* 0x3f8000002d197423 */ /* 0x000fe40000010019 */
[----:B------:R-:W2:Y:S02]  /*d240*/  LDL.LU R45, [R1+0x20c] ;  /* 0x00020c00012d7983 */ /* 0x000ea40000300800 */
[----:B------:R-:W-:Y:S02]  /*d250*/  FMUL.FTZ R25, R10, R25 ;  /* 0x000000190a197220 */ /* 0x000fe40000410000 */
[----:B------:R0:W-:Y:S04]  /*d260*/  STL [R1+0x3dc], R18 ;  /* 0x0003dc1201007387 */ /* 0x0001e80000100800 */
[----:B------:R1:W-:Y:S04]  /*d270*/  STL [R1+0x3d4], R15 ;  /* 0x0003d40f01007387 */ /* 0x0003e80000100800 */
[----:B------:R4:W-:Y:S04]  /*d280*/  STL [R1+0x3e8], R13 ;  /* 0x0003e80d01007387 */ /* 0x0009e80000100800 */
[----:B0-----:R-:W3:Y:S04]  /*d290*/  LDL.LU R18, [R1+0x334] ;  /* 0x0003340001127983 */ /* 0x001ee80000300800 */
[----:B-1----:R-:W3:Y:S04]  /*d2a0*/  LDL.LU R15, [R1+0x398] ;  /* 0x00039800010f7983 */ /* 0x002ee80000300800 */
[----:B----4-:R-:W4:Y:S01]  /*d2b0*/  LDL.LU R13, [R1+0x394] ;  /* 0x00039400010d7983 */ /* 0x010f220000300800 */
[----:B------:R-:W-:-:S03]  /*d2c0*/  FADD.FTZ R23, R23, R20 ;  /* 0x0000001417177221 */ /* 0x000fc60000010000 */
[----:B------:R-:W4:Y:S04]  /*d2d0*/  LDL.LU R20, [R1+0x3f4] ;  /* 0x0003f40001147983 */ /* 0x000f280000300800 */
[----:B------:R0:W-:Y:S01]  /*d2e0*/  STL [R1+0x3d0], R24 ;  /* 0x0003d01801007387 */ /* 0x0001e20000100800 */
[----:B------:R-:W-:-:S03]  /*d2f0*/  FMUL.FTZ R26, R21, R26 ;  /* 0x0000001a151a7220 */ /* 0x000fc60000410000 */
[----:B------:R-:W4:Y:S04]  /*d300*/  LDL.LU R21, [R1+0x324] ;  /* 0x0003240001157983 */ /* 0x000f280000300800 */
[----:B0-----:R-:W4:Y:S01]  /*d310*/  LDL.LU R24, [R1+0x32c] ;  /* 0x00032c0001187983 */ /* 0x001f220000300800 */
[----:B--2---:R-:W-:Y:S01]  /*d320*/  FADD.FTZ R11, R11, R45 ;  /* 0x0000002d0b0b7221 */ /* 0x004fe20000010000 */
[-C--:B------:R-:W-:Y:S01]  /*d330*/  FFMA.FTZ R10, R44, R45.reuse, R14 ;  /* 0x0000002d2c0a7223 */ /* 0x080fe2000001000e */
[----:B------:R-:W-:Y:S01]  /*d340*/  FMUL.FTZ R45, R4, R45 ;  /* 0x0000002d042d7220 */ /* 0x000fe20000410000 */
[----:B------:R0:W-:Y:S03]  /*d350*/  STL [R1+0x3c8], R43 ;  /* 0x0003c82b01007387 */ /* 0x0001e60000100800 */
[----:B---3--:R-:W-:Y:S01]  /*d360*/  FFMA.FTZ R37, R44, R45, R37 ;  /* 0x0000002d2c257223 */ /* 0x008fe20000010025 */
[----:B------:R-:W-:Y:S01]  /*d370*/  FADD.FTZ R45, R23, R45 ;  /* 0x0000002d172d7221 */ /* 0x000fe20000010000 */
[----:B------:R-:W2:Y:S04]  /*d380*/  LDL.LU R14, [R1+0x314] ;  /* 0x00031400010e7983 */ /* 0x000ea80000300800 */
[----:B------:R-:W3:Y:S04]  /*d390*/  LDL.LU R23, [R1+0x3f0] ;  /* 0x0003f00001177983 */ /* 0x000ee80000300800 */
[----:B0-----:R-:W2:Y:S04]  /*d3a0*/  LDL.LU R43, [R1+0x320] ;  /* 0x00032000012b7983 */ /* 0x001ea80000300800 */
[----:B------:R-:W2:Y:S01]  /*d3b0*/  LDL.LU R44, [R1+0x310] ;  /* 0x00031000012c7983 */ /* 0x000ea20000300800 */
[----:B----4-:R-:W-:Y:S01]  /*d3c0*/  FADD.FTZ R15, R15, R20 ;  /* 0x000000140f0f7221 */ /* 0x010fe20000010000 */
[-C--:B------:R-:W-:Y:S01]  /*d3d0*/  FFMA.FTZ R13, R18, R20.reuse, R13 ;  /* 0x00000014120d7223 */ /* 0x080fe2000001000d */
[----:B------:R-:W-:-:S04]  /*d3e0*/  FMUL.FTZ R20, R5, R20 ;  /* 0x0000001405147220 */ /* 0x000fc80000410000 */
[----:B------:R-:W-:Y:S01]  /*d3f0*/  FFMA.FTZ R37, R18, R20, R37 ;  /* 0x0000001412257223 */ /* 0x000fe20000010025 */
[----:B------:R-:W-:Y:S01]  /*d400*/  FADD.FTZ R45, R20, R45 ;  /* 0x0000002d142d7221 */ /* 0x000fe20000010000 */
[----:B------:R-:W-:Y:S01]  /*d410*/  FFMA.FTZ R13, R21, R19, R13 ;  /* 0x00000013150d7223 */ /* 0x000fe2000001000d */
[----:B------:R-:W4:Y:S01]  /*d420*/  LDL.LU R18, [R1+0x128] ;  /* 0x0001280001127983 */ /* 0x000f220000300800 */
[----:B---3--:R-:W-:Y:S01]  /*d430*/  FADD.FTZ R11, R11, R23 ;  /* 0x000000170b0b7221 */ /* 0x008fe20000010000 */
[-C--:B------:R-:W-:Y:S01]  /*d440*/  FFMA.FTZ R10, R24, R23.reuse, R10 ;  /* 0x00000017180a7223 */ /* 0x080fe2000001000a */
[----:B------:R-:W-:-:S04]  /*d450*/  FMUL.FTZ R23, R4, R23 ;  /* 0x0000001704177220 */ /* 0x000fc80000410000 */
[----:B------:R-:W-:Y:S01]  /*d460*/  FFMA.FTZ R20, R24, R23, R37 ;  /* 0x0000001718147223 */ /* 0x000fe20000010025 */
[----:B------:R-:W-:Y:S01]  /*d470*/  FADD.FTZ R24, R15, R19 ;  /* 0x000000130f187221 */ /* 0x000fe20000010000 */
[----:B------:R-:W-:Y:S01]  /*d480*/  FMUL.FTZ R19, R5, R19 ;  /* 0x0000001305137220 */ /* 0x000fe20000410000 */
[----:B------:R-:W-:Y:S01]  /*d490*/  FADD.FTZ R45, R45, R23 ;  /* 0x000000172d2d7221 */ /* 0x000fe20000010000 */
[-C--:B--2---:R-:W-:Y:S01]  /*d4a0*/  FFMA.FTZ R10, R43, R22.reuse, R10 ;  /* 0x000000162b0a7223 */ /* 0x084fe2000001000a */
[----:B------:R-:W-:Y:S01]  /*d4b0*/  FADD.FTZ R11, R11, R22 ;  /* 0x000000160b0b7221 */ /* 0x000fe20000010000 */
[----:B------:R-:W-:Y:S01]  /*d4c0*/  FFMA.FTZ R23, R21, R19, R20 ;  /* 0x0000001315177223 */ /* 0x000fe20000010014 */
[----:B------:R-:W4:Y:S04]  /*d4d0*/  LDL.LU R15, [R1+0x308] ;  /* 0x00030800010f7983 */ /* 0x000f280000300800 */
[----:B------:R-:W2:Y:S01]  /*d4e0*/  LDL.LU R21, [R1+0x3ec] ;  /* 0x0003ec0001157983 */ /* 0x000ea20000300800 */
[----:B------:R-:W-:Y:S01]  /*d4f0*/  FMUL.FTZ R20, R4, R22 ;  /* 0x0000001604147220 */ /* 0x000fe20000410000 */
[----:B------:R-:W-:Y:S01]  /*d500*/  FADD.FTZ R45, R19, R45 ;  /* 0x0000002d132d7221 */ /* 0x000fe20000010000 */
[----:B------:R-:W-:Y:S01]  /*d510*/  FMUL.FTZ R19, R5, R17 ;  /* 0x0000001105137220 */ /* 0x000fe20000410000 */
[----:B------:R-:W3:Y:S01]  /*d520*/  LDL.LU R37, [R1+0x138] ;  /* 0x0001380001257983 */ /* 0x000ee20000300800 */
[----:B------:R-:W-:Y:S01]  /*d530*/  FFMA.FTZ R23, R43, R20, R23 ;  /* 0x000000142b177223 */ /* 0x000fe20000010017 */
[----:B------:R-:W-:Y:S01]  /*d540*/  FADD.FTZ R45, R45, R20 ;  /* 0x000000142d2d7221 */ /* 0x000fe20000010000 */
[----:B------:R-:W-:Y:S01]  /*d550*/  FADD.FTZ R24, R24, R17 ;  /* 0x0000001118187221 */ /* 0x000fe20000010000 */
[----:B------:R-:W3:Y:S01]  /*d560*/  LDL.LU R43, [R1+0x2ec] ;  /* 0x0002ec00012b7983 */ /* 0x000ee20000300800 */
[----:B------:R-:W-:Y:S01]  /*d570*/  FFMA.FTZ R23, R14, R19, R23 ;  /* 0x000000130e177223 */ /* 0x000fe20000010017 */
[----:B------:R-:W-:Y:S01]  /*d580*/  FADD.FTZ R45, R19, R45 ;  /* 0x0000002d132d7221 */ /* 0x000fe20000010000 */
[----:B--2---:R-:W-:-:S04]  /*d590*/  FMUL.FTZ R22, R4, R21 ;  /* 0x0000001504167220 */ /* 0x004fc80000410000 */
[----:B------:R-:W-:Y:S01]  /*d5a0*/  FFMA.FTZ R23, R44, R22, R23 ;  /* 0x000000162c177223 */ /* 0x000fe20000010017 */
[----:B------:R-:W-:Y:S02]  /*d5b0*/  FADD.FTZ R45, R45, R22 ;  /* 0x000000162d2d7221 */ /* 0x000fe40000010000 */
[----:B------:R-:W2:Y:S01]  /*d5c0*/  LDL.LU R22, [R1+0x30c] ;  /* 0x00030c0001167983 */ /* 0x000ea20000300800 */
[----:B------:R-:W-:Y:S01]  /*d5d0*/  FFMA.FTZ R20, R14, R17, R13 ;  /* 0x000000110e147223 */ /* 0x000fe2000001000d */
[----:B------:R-:W-:Y:S01]  /*d5e0*/  FMUL.FTZ R19, R5, R16 ;  /* 0x0000001005137220 */ /* 0x000fe20000410000 */
[----:B------:R-:W-:Y:S01]  /*d5f0*/  FFMA.FTZ R17, R44, R21, R10 ;  /* 0x000000152c117223 */ /* 0x000fe2000001000a */
[----:B------:R-:W-:Y:S01]  /*d600*/  FADD.FTZ R21, R11, R21 ;  /* 0x000000150b157221 */ /* 0x000fe20000010000 */
[----:B------:R-:W3:Y:S01]  /*d610*/  LDL.LU R14, [R1+0x144] ;  /* 0x00014400010e7983 */ /* 0x000ee20000300800 */
[----:B------:R-:W-:Y:S01]  /*d620*/  FADD.FTZ R45, R19, R45 ;  /* 0x0000002d132d7221 */ /* 0x000fe20000010000 */
[----:B----4-:R-:W-:Y:S01]  /*d630*/  FFMA.FTZ R17, R15, R18, R17 ;  /* 0x000000120f117223 */ /* 0x010fe20000010011 */
[----:B------:R-:W-:Y:S01]  /*d640*/  FADD.FTZ R21, R21, R18 ;  /* 0x0000001215157221 */ /* 0x000fe20000010000 */
[----:B------:R-:W4:Y:S04]  /*d650*/  LDL.LU R44, [R1+0x148] ;  /* 0x00014800012c7983 */ /* 0x000f280000300800 */
[----:B------:R-:W4:Y:S04]  /*d660*/  LDL.LU R11, [R1+0x3e0] ;  /* 0x0003e000010b7983 */ /* 0x000f280000300800 */
[----:B------:R-:W4:Y:S04]  /*d670*/  LDL.LU R10, [R1+0x3e4] ;  /* 0x0003e400010a7983 */ /* 0x000f280000300800 */
[----:B------:R-:W4:Y:S01]  /*d680*/  LDL.LU R13, [R1+0x3e8] ;  /* 0x0003e800010d7983 */ /* 0x000f220000300800 */
[C---:B--2---:R-:W-:Y:S01]  /*d690*/  FFMA.FTZ R20, R22.reuse, R16, R20 ;  /* 0x0000001016147223 */ /* 0x044fe20000010014 */
[----:B------:R-:W-:Y:S01]  /*d6a0*/  FFMA.FTZ R23, R22, R19, R23 ;  /* 0x0000001316177223 */ /* 0x000fe20000010017 */
[----:B------:R-:W-:-:S02]  /*d6b0*/  FMUL.FTZ R22, R4, R18 ;  /* 0x0000001204167220 */ /* 0x000fc40000410000 */
[----:B------:R-:W2:Y:S02]  /*d6c0*/  LDL.LU R18, [R1+0x3dc] ;  /* 0x0003dc0001127983 */ /* 0x000ea40000300800 */
[----:B------:R-:W-:Y:S01]  /*d6d0*/  FFMA.FTZ R23, R15, R22, R23 ;  /* 0x000000160f177223 */ /* 0x000fe20000010017 */
[----:B------:R-:W-:Y:S01]  /*d6e0*/  FADD.FTZ R45, R45, R22 ;  /* 0x000000162d2d7221 */ /* 0x000fe20000010000 */
[-C--:B---3--:R-:W-:Y:S01]  /*d6f0*/  FMUL.FTZ R19, R5, R37.reuse ;  /* 0x0000002505137220 */ /* 0x088fe20000410000 */
[----:B------:R-:W3:Y:S01]  /*d700*/  LDL.LU R22, [R1+0x2f4] ;  /* 0x0002f40001167983 */ /* 0x000ee20000300800 */
[----:B------:R-:W-:Y:S01]  /*d710*/  FADD.FTZ R16, R24, R16 ;  /* 0x0000001018107221 */ /* 0x000fe20000010000 */
[-C--:B--2---:R-:W-:Y:S01]  /*d720*/  FFMA.FTZ R17, R43, R18.reuse, R17 ;  /* 0x000000122b117223 */ /* 0x084fe20000010011 */
[----:B------:R-:W-:Y:S01]  /*d730*/  FADD.FTZ R21, R21, R18 ;  /* 0x0000001215157221 */ /* 0x000fe20000010000 */
[----:B------:R-:W2:Y:S01]  /*d740*/  LDL.LU R15, [R1+0x14c] ;  /* 0x00014c00010f7983 */ /* 0x000ea20000300800 */
[C---:B---3--:R-:W-:Y:S01]  /*d750*/  FFMA.FTZ R20, R22.reuse, R37, R20 ;  /* 0x0000002516147223 */ /* 0x048fe20000010014 */
[----:B------:R-:W-:Y:S01]  /*d760*/  FFMA.FTZ R23, R22, R19, R23 ;  /* 0x0000001316177223 */ /* 0x000fe20000010017 */
[----:B------:R-:W-:Y:S01]  /*d770*/  FMUL.FTZ R22, R4, R18 ;  /* 0x0000001204167220 */ /* 0x000fe20000410000 */
[----:B------:R-:W-:Y:S01]  /*d780*/  FADD.FTZ R45, R19, R45 ;  /* 0x0000002d132d7221 */ /* 0x000fe20000010000 */
[----:B------:R-:W3:Y:S01]  /*d790*/  LDL.LU R18, [R1+0x2dc] ;  /* 0x0002dc0001127983 */ /* 0x000ee20000300800 */
[----:B------:R-:W-:Y:S01]  /*d7a0*/  FMUL.FTZ R19, R5, R14 ;  /* 0x0000000e05137220 */ /* 0x000fe20000410000 */
[----:B------:R-:W-:Y:S01]  /*d7b0*/  FFMA.FTZ R23, R43, R22, R23 ;  /* 0x000000162b177223 */ /* 0x000fe20000010017 */
[----:B------:R-:W-:Y:S01]  /*d7c0*/  FADD.FTZ R45, R45, R22 ;  /* 0x000000162d2d7221 */ /* 0x000fe20000010000 */
[----:B------:R-:W-:Y:S01]  /*d7d0*/  FADD.FTZ R16, R16, R37 ;  /* 0x0000002510107221 */ /* 0x000fe20000010000 */
[----:B------:R-:W2:Y:S02]  /*d7e0*/  LDL.LU R24, [R1+0x2c8] ;  /* 0x0002c80001187983 */ /* 0x000ea40000300800 */
[----:B------:R-:W-:Y:S01]  /*d7f0*/  FADD.FTZ R45, R19, R45 ;  /* 0x0000002d132d7221 */ /* 0x000fe20000010000 */
[----:B------:R-:W-:Y:S01]  /*d800*/  FADD.FTZ R16, R16, R14 ;  /* 0x0000000e10107221 */ /* 0x000fe20000010000 */
[----:B------:R-:W2:Y:S04]  /*d810*/  LDL.LU R37, [R1+0x2b4] ;  /* 0x0002b40001257983 */ /* 0x000ea80000300800 */
[----:B------:R-:W2:Y:S01]  /*d820*/  LDL.LU R22, [R1+0x150] ;  /* 0x0001500001167983 */ /* 0x000ea20000300800 */
[----:B----4-:R-:W-:-:S03]  /*d830*/  FADD.FTZ R21, R21, R44 ;  /* 0x0000002c15157221 */ /* 0x010fc60000010000 */
[----:B------:R-:W4:Y:S01]  /*d840*/  LDL.LU R43, [R1+0x154] ;  /* 0x00015400012b7983 */ /* 0x000f220000300800 */
[C---:B---3--:R-:W-:Y:S01]  /*d850*/  FFMA.FTZ R23, R18.reuse, R19, R23 ;  /* 0x0000001312177223 */ /* 0x048fe20000010017 */
[----:B------:R-:W-:Y:S02]  /*d860*/  FFMA.FTZ R20, R18, R14, R20 ;  /* 0x0000000e12147223 */ /* 0x000fe40000010014 */
[----:B------:R-:W3:Y:S04]  /*d870*/  LDL.LU R19, [R1+0x2d8] ;  /* 0x0002d80001137983 */ /* 0x000ee80000300800 */
[----:B------:R-:W2:Y:S01]  /*d880*/  LDL.LU R14, [R1+0x3d8] ;  /* 0x0003d800010e7983 */ /* 0x000ea20000300800 */
[-C--:B------:R-:W-:Y:S01]  /*d890*/  FMUL.FTZ R18, R4, R44.reuse ;  /* 0x0000002c04127220 */ /* 0x080fe20000410000 */
[----:B---3--:R-:W-:-:S03]  /*d8a0*/  FFMA.FTZ R17, R19, R44, R17 ;  /* 0x0000002c13117223 */ /* 0x008fc60000010011 */
[----:B------:R-:W-:Y:S01]  /*d8b0*/  FFMA.FTZ R23, R19, R18, R23 ;  /* 0x0000001213177223 */ /* 0x000fe20000010017 */
[-C--:B--2---:R-:W-:Y:S01]  /*d8c0*/  FFMA.FTZ R20, R24, R14.reuse, R20 ;  /* 0x0000000e18147223 */ /* 0x084fe20000010014 */
[----:B------:R-:W-:Y:S01]  /*d8d0*/  FMUL.FTZ R19, R5, R14 ;  /* 0x0000000e05137220 */ /* 0x000fe20000410000 */
[----:B------:R-:W-:Y:S01]  /*d8e0*/  FADD.FTZ R16, R16, R14 ;  /* 0x0000000e10107221 */ /* 0x000fe20000010000 */
[----:B------:R-:W-:Y:S01]  /*d8f0*/  FADD.FTZ R45, R45, R18 ;  /* 0x000000122d2d7221 */ /* 0x000fe20000010000 */
[----:B------:R-:W2:Y:S01]  /*d900*/  LDL.LU R14, [R1+0x2bc] ;  /* 0x0002bc00010e7983 */ /* 0x000ea20000300800 */
[----:B------:R-:W-:Y:S01]  /*d910*/  FFMA.FTZ R23, R24, R19, R23 ;  /* 0x0000001318177223 */ /* 0x000fe20000010017 */
[----:B------:R-:W-:Y:S01]  /*d920*/  FMUL.FTZ R18, R4, R15 ;  /* 0x0000000f04127220 */ /* 0x000fe20000410000 */
[----:B------:R-:W-:Y:S01]  /*d930*/  FADD.FTZ R45, R19, R45 ;  /* 0x0000002d132d7221 */ /* 0x000fe20000010000 */
[----:B------:R-:W-:Y:S01]  /*d940*/  FADD.FTZ R21, R21, R15 ;  /* 0x0000000f15157221 */ /* 0x000fe20000010000 */
[----:B------:R-:W3:Y:S02]  /*d950*/  LDL.LU R19, [R1+0x2a4] ;  /* 0x0002a40001137983 */ /* 0x000ee40000300800 */
[----:B------:R-:W-:-:S02]  /*d960*/  FADD.FTZ R45, R45, R18 ;  /* 0x000000122d2d7221 */ /* 0x000fc40000010000 */
[----:B------:R-:W3:Y:S01]  /*d970*/  LDL.LU R44, [R1+0x274] ;  /* 0x00027400012c7983 */ /* 0x000ee20000300800 */
[----:B------:R-:W-:Y:S01]  /*d980*/  FFMA.FTZ R20, R37, R11, R20 ;  /* 0x0000000b25147223 */ /* 0x000fe20000010014 */
[----:B------:R-:W-:Y:S02]  /*d990*/  FADD.FTZ R16, R16, R11 ;  /* 0x0000000b10107221 */ /* 0x000fe40000010000 */
[----:B------:R-:W3:Y:S01]  /*d9a0*/  LDL.LU R24, [R1+0x158] ;  /* 0x0001580001187983 */ /* 0x000ee20000300800 */
[C---:B--2---:R-:W-:Y:S01]  /*d9b0*/  FFMA.FTZ R17, R14.reuse, R15, R17 ;  /* 0x0000000f0e117223 */ /* 0x044fe20000010011 */
[----:B------:R-:W-:Y:S01]  /*d9c0*/  FFMA.FTZ R23, R14, R18, R23 ;  /* 0x000000120e177223 */ /* 0x000fe20000010017 */
[----:B------:R-:W-:Y:S01]  /*d9d0*/  FMUL.FTZ R14, R5, R11 ;  /* 0x0000000b050e7220 */ /* 0x000fe20000410000 */
[----:B------:R-:W2:Y:S03]  /*d9e0*/  LDL.LU R15, [R1+0x3d4] ;  /* 0x0003d400010f7983 */ /* 0x000ea60000300800 */
[----:B------:R-:W-:Y:S01]  /*d9f0*/  FFMA.FTZ R23, R37, R14, R23 ;  /* 0x0000000e25177223 */ /* 0x000fe20000010017 */
[----:B------:R-:W-:Y:S01]  /*da00*/  FADD.FTZ R45, R14, R45 ;  /* 0x0000002d0e2d7221 */ /* 0x000fe20000010000 */
[----:B------:R-:W-:Y:S01]  /*da10*/  FMUL.FTZ R18, R4, R22 ;  /* 0x0000001604127220 */ /* 0x000fe20000410000 */
[----:B------:R-:W2:Y:S01]  /*da20*/  LDL.LU R14, [R1+0x29c] ;  /* 0x00029c00010e7983 */ /* 0x000ea20000300800 */
[----:B----4-:R-:W-:-:S02]  /*da30*/  FMUL.FTZ R11, R5, R43 ;  /* 0x0000002b050b7220 */ /* 0x010fc40000410000 */
[----:B---3--:R-:W-:Y:S01]  /*da40*/  FFMA.FTZ R23, R19, R18, R23 ;  /* 0x0000001213177223 */ /* 0x008fe20000010017 */
[----:B------:R-:W-:Y:S01]  /*da50*/  FADD.FTZ R45, R45, R18 ;  /* 0x000000122d2d7221 */ /* 0x000fe20000010000 */
[----:B------:R-:W-:Y:S01]  /*da60*/  FFMA.FTZ R17, R19, R22, R17 ;  /* 0x0000001613117223 */ /* 0x000fe20000010011 */
[----:B------:R-:W-:Y:S01]  /*da70*/  FADD.FTZ R21, R21, R22 ;  /* 0x0000001615157221 */ /* 0x000fe20000010000 */
[----:B------:R-:W3:Y:S01]  /*da80*/  LDL.LU R19, [R1+0x164] ;  /* 0x0001640001137983 */ /* 0x000ee20000300800 */
[----:B------:R-:W-:-:S03]  /*da90*/  FADD.FTZ R45, R11, R45 ;  /* 0x0000002d0b2d7221 */ /* 0x000fc60000010000 */
[----:B------:R-:W4:Y:S04]  /*daa0*/  LDL.LU R37, [R1+0x244] ;  /* 0x0002440001257983 */ /* 0x000f280000300800 */
[----:B------:R-:W4:Y:S01]  /*dab0*/  LDL.LU R18, [R1+0x23c] ;  /* 0x00023c0001127983 */ /* 0x000f220000300800 */
[----:B------:R-:W-:-:S03]  /*dac0*/  FADD.FTZ R16, R16, R43 ;  /* 0x0000002b10107221 */ /* 0x000fc60000010000 */
[----:B------:R-:W4:Y:S01]  /*dad0*/  LDL.LU R22, [R1+0x168] ;  /* 0x0001680001167983 */ /* 0x000f220000300800 */
[C---:B--2---:R-:W-:Y:S01]  /*dae0*/  FFMA.FTZ R20, R14.reuse, R43, R20 ;  /* 0x0000002b0e147223 */ /* 0x044fe20000010014 */
[----:B------:R-:W-:Y:S01]  /*daf0*/  FFMA.FTZ R23, R14, R11, R23 ;  /* 0x0000000b0e177223 */ /* 0x000fe20000010017 */
[-C--:B------:R-:W-:Y:S01]  /*db00*/  FMUL.FTZ R14, R4, R15.reuse ;  /* 0x0000000f040e7220 */ /* 0x080fe20000410000 */
[C---:B------:R-:W-:Y:S01]  /*db10*/  FFMA.FTZ R17, R44.reuse, R15, R17 ;  /* 0x0000000f2c117223 */ /* 0x040fe20000010011 */
[----:B------:R-:W-:Y:S01]  /*db20*/  FADD.FTZ R21, R21, R15 ;  /* 0x0000000f15157221 */ /* 0x000fe20000010000 */
[----:B------:R-:W2:Y:S01]  /*db30*/  LDL.LU R43, [R1+0x22c] ;  /* 0x00022c00012b7983 */ /* 0x000ea20000300800 */
[----:B------:R-:W-:Y:S01]  /*db40*/  FFMA.FTZ R23, R44, R14, R23 ;  /* 0x0000000e2c177223 */ /* 0x000fe20000010017 */
[----:B------:R-:W-:Y:S02]  /*db50*/  FADD.FTZ R45, R45, R14 ;  /* 0x0000000e2d2d7221 */ /* 0x000fe40000010000 */
[----:B------:R-:W3:Y:S01]  /*db60*/  LDL.LU R14, [R1+0x270] ;  /* 0x00027000010e7983 */ /* 0x000ee20000300800 */
[----:B------:R-:W-:-:S03]  /*db70*/  FMUL.FTZ R11, R5, R24 ;  /* 0x00000018050b7220 */ /* 0x000fc60000410000 */
[----:B------:R-:W4:Y:S01]  /*db80*/  LDL.LU R15, [R1+0x15c] ;  /* 0x00015c00010f7983 */ /* 0x000f220000300800 */
[----:B------:R-:W-:-:S03]  /*db90*/  FADD.FTZ R45, R11, R45 ;  /* 0x0000002d0b2d7221 */ /* 0x000fc60000010000 */
[----:B------:R-:W2:Y:S01]  /*dba0*/  LDL.LU R44, [R1+0x228] ;  /* 0x00022800012c7983 */ /* 0x000ea20000300800 */
[----:B---3--:R-:W-:-:S03]  /*dbb0*/  FFMA.FTZ R23, R14, R11, R23 ;  /* 0x0000000b0e177223 */ /* 0x008fc60000010017 */
[----:B------:R-:W3:Y:S01]  /*dbc0*/  LDL.LU R11, [R1+0x25c] ;  /* 0x00025c00010b7983 */ /* 0x000ee20000300800 */
[----:B------:R-:W-:Y:S01]  /*dbd0*/  FFMA.FTZ R20, R14, R24, R20 ;  /* 0x000000180e147223 */ /* 0x000fe20000010014 */
[----:B----4-:R-:W-:Y:S01]  /*dbe0*/  FMUL.FTZ R14, R4, R15 ;  /* 0x0000000f040e7220 */ /* 0x010fe20000410000 */
[----:B------:R-:W-:-:S03]  /*dbf0*/  FADD.FTZ R21, R21, R15 ;  /* 0x0000000f15157221 */ /* 0x000fc60000010000 */
[----:B------:R-:W-:Y:S01]  /*dc00*/  FADD.FTZ R45, R45, R14 ;  /* 0x0000000e2d2d7221 */ /* 0x000fe20000010000 */
[----:B------:R-:W-:Y:S01]  /*dc10*/  FADD.FTZ R16, R16, R24 ;  /* 0x0000001810107221 */ /* 0x000fe20000010000 */
[----:B------:R-:W-:Y:S01]  /*dc20*/  FADD.FTZ R21, R21, R19 ;  /* 0x0000001315157221 */ /* 0x000fe20000010000 */
[----:B------:R-:W4:Y:S03]  /*dc30*/  LDL.LU R24, [R1+0x170] ;  /* 0x0001700001187983 */ /* 0x000f260000300800 */
[----:B------:R-:W-:Y:S01]  /*dc40*/  FADD.FTZ R21, R21, R13 ;  /* 0x0000000d15157221 */ /* 0x000fe20000010000 */
[C---:B---3--:R-:W-:Y:S01]  /*dc50*/  FFMA.FTZ R17, R11.reuse, R15, R17 ;  /* 0x0000000f0b117223 */ /* 0x048fe20000010011 */
[----:B------:R-:W-:Y:S01]  /*dc60*/  FFMA.FTZ R23, R11, R14, R23 ;  /* 0x0000000e0b177223 */ /* 0x000fe20000010017 */
[----:B------:R-:W-:Y:S01]  /*dc70*/  FMUL.FTZ R11, R5, R10 ;  /* 0x0000000a050b7220 */ /* 0x000fe20000410000 */
[-C--:B------:R-:W-:Y:S01]  /*dc80*/  FMUL.FTZ R14, R4, R19.reuse ;  /* 0x00000013040e7220 */ /* 0x080fe20000410000 */
[----:B------:R-:W-:Y:S01]  /*dc90*/  FFMA.FTZ R17, R18, R19, R17 ;  /* 0x0000001312117223 */ /* 0x000fe20000010011 */
[----:B------:R-:W3:Y:S01]  /*dca0*/  LDL.LU R15, [R1+0x214] ;  /* 0x00021400010f7983 */ /* 0x000ee20000300800 */
[----:B------:R-:W-:Y:S01]  /*dcb0*/  FFMA.FTZ R23, R37, R11, R23 ;  /* 0x0000000b25177223 */ /* 0x000fe20000010017 */
[----:B------:R-:W-:Y:S01]  /*dcc0*/  FADD.FTZ R45, R11, R45 ;  /* 0x0000002d0b2d7221 */ /* 0x000fe20000010000 */
[-C--:B------:R-:W-:Y:S01]  /*dcd0*/  FMUL.FTZ R11, R4, R13.reuse ;  /* 0x0000000d040b7220 */ /* 0x080fe20000410000 */
[----:B--2---:R-:W-:Y:S01]  /*dce0*/  FFMA.FTZ R17, R44, R13, R17 ;  /* 0x0000000d2c117223 */ /* 0x004fe20000010011 */
[----:B------:R-:W-:Y:S01]  /*dcf0*/  FFMA.FTZ R23, R18, R14, R23 ;  /* 0x0000000e12177223 */ /* 0x000fe20000010017 */
[----:B------:R-:W-:Y:S01]  /*dd00*/  FADD.FTZ R45, R45, R14 ;  /* 0x0000000e2d2d7221 */ /* 0x000fe20000010000 */
[----:B------:R-:W2:Y:S04]  /*dd10*/  LDL.LU R13, [R1+0x21c] ;  /* 0x00021c00010d7983 */ /* 0x000ea80000300800 */
[----:B------:R-:W3:Y:S01]  /*dd20*/  LDL.LU R14, [R1+0x174] ;  /* 0x00017400010e7983 */ /* 0x000ee20000300800 */
[----:B------:R-:W-:Y:S01]  /*dd30*/  FFMA.FTZ R20, R37, R10, R20 ;  /* 0x0000000a25147223 */ /* 0x000fe20000010014 */
[----:B------:R-:W-:Y:S01]  /*dd40*/  FADD.FTZ R16, R16, R10 ;  /* 0x0000000a10107221 */ /* 0x000fe20000010000 */
[----:B------:R-:W-:Y:S01]  /*dd50*/  FMUL.FTZ R10, R5, R22 ;  /* 0x00000016050a7220 */ /* 0x000fe20000410000 */
[----:B------:R-:W3:Y:S03]  /*dd60*/  LDL.LU R37, [R1+0x178] ;  /* 0x0001780001257983 */ /* 0x000ee60000300800 */
[----:B------:R-:W-:Y:S01]  /*dd70*/  FFMA.FTZ R23, R43, R10, R23 ;  /* 0x0000000a2b177223 */ /* 0x000fe20000010017 */
[----:B------:R-:W-:Y:S01]  /*dd80*/  FADD.FTZ R45, R10, R45 ;  /* 0x0000002d0a2d7221 */ /* 0x000fe20000010000 */
[----:B----4-:R-:W-:Y:S01]  /*dd90*/  FMUL.FTZ R10, R5, R24 ;  /* 0x00000018050a7220 */ /* 0x010fe20000410000 */
[----:B------:R-:W4:Y:S01]  /*dda0*/  LDL.LU R19, [R1+0x1e4] ;  /* 0x0001e40001137983 */ /* 0x000f220000300800 */
[----:B------:R-:W-:Y:S01]  /*ddb0*/  FFMA.FTZ R23, R44, R11, R23 ;  /* 0x0000000b2c177223 */ /* 0x000fe20000010017 */
[----:B------:R-:W-:Y:S01]  /*ddc0*/  FADD.FTZ R45, R45, R11 ;  /* 0x0000000b2d2d7221 */ /* 0x000fe20000010000 */
[----:B------:R-:W-:Y:S01]  /*ddd0*/  FFMA.FTZ R20, R43, R22, R20 ;  /* 0x000000162b147223 */ /* 0x000fe20000010014 */
[----:B------:R-:W-:Y:S01]  /*dde0*/  FADD.FTZ R16, R16, R22 ;  /* 0x0000001610107221 */ /* 0x000fe20000010000 */
[----:B------:R-:W4:Y:S01]  /*ddf0*/  LDL.LU R43, [R1+0x180] ;  /* 0x00018000012b7983 */ /* 0x000f220000300800 */
[----:B------:R-:W-:-:S03]  /*de00*/  FADD.FTZ R45, R10, R45 ;  /* 0x0000002d0a2d7221 */ /* 0x000fc60000010000 */
[----:B------:R-:W4:Y:S04]  /*de10*/  LDL.LU R22, [R1+0x1f0] ;  /* 0x0001f00001167983 */ /* 0x000f280000300800 */
[----:B------:R-:W4:Y:S04]  /*de20*/  LDL.LU R44, [R1+0x184] ;  /* 0x00018400012c7983 */ /* 0x000f280000300800 */
[----:B------:R-:W4:Y:S01]  /*de30*/  LDL.LU R18, [R1+0x1fc] ;  /* 0x0001fc0001127983 */ /* 0x000f220000300800 */
[----:B--2---:R-:W-:Y:S01]  /*de40*/  FFMA.FTZ R23, R13, R10, R23 ;  /* 0x0000000a0d177223 */ /* 0x004fe20000010017 */
[----:B---3--:R-:W-:-:S04]  /*de50*/  FMUL.FTZ R11, R4, R14 ;  /* 0x0000000e040b7220 */ /* 0x008fc80000410000 */
[----:B------:R-:W-:Y:S01]  /*de60*/  FFMA.FTZ R23, R15, R11, R23 ;  /* 0x0000000b0f177223 */ /* 0x000fe20000010017 */
[----:B------:R-:W-:Y:S02]  /*de70*/  FADD.FTZ R45, R45, R11 ;  /* 0x0000000b2d2d7221 */ /* 0x000fe40000010000 */
[----:B------:R-:W2:Y:S01]  /*de80*/  LDL.LU R11, [R1+0x210] ;  /* 0x00021000010b7983 */ /* 0x000ea20000300800 */
[----:B------:R-:W-:Y:S01]  /*de90*/  FFMA.FTZ R20, R13, R24, R20 ;  /* 0x000000180d147223 */ /* 0x000fe20000010014 */
[----:B------:R-:W-:Y:S02]  /*dea0*/  FADD.FTZ R16, R16, R24 ;  /* 0x0000001810107221 */ /* 0x000fe40000010000 */
[----:B------:R-:W3:Y:S01]  /*deb0*/  LDL.LU R24, [R1+0x3d0] ;  /* 0x0003d00001187983 */ /* 0x000ee20000300800 */
[----:B------:R-:W-:Y:S01]  /*dec0*/  FMUL.FTZ R10, R5, R37 ;  /* 0x00000025050a7220 */ /* 0x000fe20000410000 */
[----:B------:R-:W-:Y:S01]  /*ded0*/  FADD.FTZ R16, R16, R37 ;  /* 0x0000002510107221 */ /* 0x000fe20000010000 */
[----:B------:R-:W-:Y:S01]  /*dee0*/  FFMA.FTZ R17, R15, R14, R17 ;  /* 0x0000000e0f117223 */ /* 0x000fe20000010011 */
[----:B------:R-:W3:Y:S01]  /*def0*/  LDL.LU R13, [R1+0x208] ;  /* 0x00020800010d7983 */ /* 0x000ee20000300800 */
[----:B------:R-:W-:Y:S01]  /*df00*/  FADD.FTZ R45, R10, R45 ;  /* 0x0000002d0a2d7221 */ /* 0x000fe20000010000 */
[----:B----4-:R-:W-:-:S02]  /*df10*/  FADD.FTZ R16, R16, R43 ;  /* 0x0000002b10107221 */ /* 0x010fc40000010000 */
[----:B------:R-:W4:Y:S01]  /*df20*/  LDL.LU R15, [R1+0x18c] ;  /* 0x00018c00010f7983 */ /* 0x000f220000300800 */
[----:B------:R-:W-:-:S03]  /*df30*/  FADD.FTZ R21, R21, R14 ;  /* 0x0000000e15157221 */ /* 0x000fc60000010000 */
[----:B------:R-:W4:Y:S01]  /*df40*/  LDL.LU R14, [R1+0x204] ;  /* 0x00020400010e7983 */ /* 0x000f220000300800 */
[C---:B--2---:R-:W-:Y:S01]  /*df50*/  FFMA.FTZ R20, R11.reuse, R37, R20 ;  /* 0x000000250b147223 */ /* 0x044fe20000010014 */
[----:B------:R-:W-:Y:S01]  /*df60*/  FFMA.FTZ R23, R11, R10, R23 ;  /* 0x0000000a0b177223 */ /* 0x000fe20000010017 */
[-C--:B------:R-:W-:Y:S01]  /*df70*/  FMUL.FTZ R10, R5, R43.reuse ;  /* 0x0000002b050a7220 */ /* 0x080fe20000410000 */
[----:B------:R-:W2:Y:S01]  /*df80*/  LDL.LU R37, [R1+0x3cc] ;  /* 0x0003cc0001257983 */ /* 0x000ea20000300800 */
[----:B------:R-:W-:-:S03]  /*df90*/  FFMA.FTZ R20, R22, R43, R20 ;  /* 0x0000002b16147223 */ /* 0x000fc60000010014 */
[----:B------:R-:W2:Y:S01]  /*dfa0*/  LDL.LU R43, [R1+0x3c8] ;  /* 0x0003c800012b7983 */ /* 0x000ea20000300800 */
[----:B---3--:R-:W-:-:S04]  /*dfb0*/  FMUL.FTZ R11, R4, R24 ;  /* 0x00000018040b7220 */ /* 0x008fc80000410000 */
[----:B------:R-:W-:Y:S01]  /*dfc0*/  FFMA.FTZ R23, R19, R11, R23 ;  /* 0x0000000b13177223 */ /* 0x000fe20000010017 */
[----:B------:R-:W-:Y:S01]  /*dfd0*/  FADD.FTZ R45, R45, R11 ;  /* 0x0000000b2d2d7221 */ /* 0x000fe20000010000 */
[----:B------:R-:W-:Y:S02]  /*dfe0*/  FMUL.FTZ R11, R4, R44 ;  /* 0x0000002c040b7220 */ /* 0x000fe40000410000 */
[----:B------:R-:W-:Y:S01]  /*dff0*/  FFMA.FTZ R23, R22, R10, R23 ;  /* 0x0000000a16177223 */ /* 0x000fe20000010017 */
[----:B------:R-:W-:Y:S01]  /*e000*/  FADD.FTZ R45, R10, R45 ;  /* 0x0000002d0a2d7221 */ /* 0x000fe20000010000 */
[----:B------:R-:W-:Y:S01]  /*e010*/  FFMA.FTZ R17, R19, R24, R17 ;  /* 0x0000001813117223 */ /* 0x000fe20000010011 */
[----:B------:R-:W-:Y:S01]  /*e020*/  FADD.FTZ R21, R21, R24 ;  /* 0x0000001815157221 */ /* 0x000fe20000010000 */
[----:B------:R-:W-:Y:S01]  /*e030*/  FFMA.FTZ R23, R18, R11, R23 ;  /* 0x0000000b12177223 */ /* 0x000fe20000010017 */
[----:B------:R-:W-:Y:S01]  /*e040*/  FADD.FTZ R45, R45, R11 ;  /* 0x0000000b2d2d7221 */ /* 0x000fe20000010000 */
[----:B----4-:R-:W-:Y:S01]  /*e050*/  FMUL.FTZ R11, R4, R15 ;  /* 0x0000000f040b7220 */ /* 0x010fe20000410000 */
[----:B------:R-:W3:Y:S04]  /*e060*/  LDL.LU R24, [R1+0x1ac] ;  /* 0x0001ac0001187983 */ /* 0x000ee80000300800 */
[----:B------:R-:W4:Y:S04]  /*e070*/  LDL.LU R19, [R1+0x1a8] ;  /* 0x0001a80001137983 */ /* 0x000f280000300800 */
[----:B------:R-:W4:Y:S01]  /*e080*/  LDL.LU R22, [R1+0x1a4] ;  /* 0x0001a40001167983 */ /* 0x000f220000300800 */
[----:B--2---:R-:W-:-:S04]  /*e090*/  FMUL.FTZ R10, R5, R43 ;  /* 0x0000002b050a7220 */ /* 0x004fc80000410000 */
[----:B------:R-:W-:Y:S01]  /*e0a0*/  FFMA.FTZ R23, R13, R10, R23 ;  /* 0x0000000a0d177223 */ /* 0x000fe20000010017 */
[----:B------:R-:W-:-:S03]  /*e0b0*/  FADD.FTZ R45, R10, R45 ;  /* 0x0000002d0a2d7221 */ /* 0x000fc60000010000 */
[----:B------:R-:W-:Y:S01]  /*e0c0*/  FFMA.FTZ R23, R14, R11, R23 ;  /* 0x0000000b0e177223 */ /* 0x000fe20000010017 */
[----:B------:R-:W-:Y:S02]  /*e0d0*/  FADD.FTZ R45, R45, R11 ;  /* 0x0000000b2d2d7221 */ /* 0x000fe40000010000 */
[----:B------:R-:W2:Y:S01]  /*e0e0*/  LDL.LU R11, [R1+0x200] ;  /* 0x00020000010b7983 */ /* 0x000ea20000300800 */
[----:B---3--:R-:W-:-:S04]  /*e0f0*/  FMUL.FTZ R10, R5, R24 ;  /* 0x00000018050a7220 */ /* 0x008fc80000410000 */
[----:B------:R-:W-:Y:S01]  /*e100*/  FADD.FTZ R45, R10, R45 ;  /* 0x0000002d0a2d7221 */ /* 0x000fe20000010000 */
[----:B--2---:R-:W-:Y:S02]  /*e110*/  FFMA.FTZ R23, R11, R10, R23 ;  /* 0x0000000a0b177223 */ /* 0x004fe40000010017 */
[----:B------:R-:W2:Y:S01]  /*e120*/  LDL.LU R10, [R1+0x1f8] ;  /* 0x0001f800010a7983 */ /* 0x000ea20000300800 */
[----:B------:R-:W-:Y:S01]  /*e130*/  FFMA.FTZ R20, R13, R43, R20 ;  /* 0x0000002b0d147223 */ /* 0x000fe20000010014 */
[----:B------:R-:W-:Y:S02]  /*e140*/  FFMA.FTZ R17, R18, R44, R17 ;  /* 0x0000002c12117223 */ /* 0x000fe40000010011 */
[----:B------:R-:W3:Y:S01]  /*e150*/  LDL.LU R18, [R1+0x19c] ;  /* 0x00019c0001127983 */ /* 0x000ee20000300800 */
[----:B------:R-:W-:Y:S01]  /*e160*/  FFMA.FTZ R20, R11, R24, R20 ;  /* 0x000000180b147223 */ /* 0x000fe20000010014 */
[----:B----4-:R-:W-:Y:S02]  /*e170*/  FMUL.FTZ R11, R4, R19 ;  /* 0x00000013040b7220 */ /* 0x010fe40000410000 */
[----:B------:R-:W4:Y:S02]  /*e180*/  LDL.LU R13, [R1+0x198] ;  /* 0x00019800010d7983 */ /* 0x000f240000300800 */
[----:B------:R-:W-:Y:S01]  /*e190*/  FADD.FTZ R45, R45, R11 ;  /* 0x0000000b2d2d7221 */ /* 0x000fe20000010000 */
[----:B--2---:R-:W-:-:S02]  /*e1a0*/  FFMA.FTZ R23, R10, R11, R23 ;  /* 0x0000000b0a177223 */ /* 0x004fc40000010017 */
[----:B------:R-:W2:Y:S01]  /*e1b0*/  LDL.LU R11, [R1+0x1f4] ;  /* 0x0001f400010b7983 */ /* 0x000ea20000300800 */
[----:B------:R-:W-:Y:S01]  /*e1c0*/  FFMA.FTZ R17, R14, R15, R17 ;  /* 0x0000000f0e117223 */ /* 0x000fe20000010011 */
[----:B------:R-:W-:Y:S01]  /*e1d0*/  FADD.FTZ R21, R21, R44 ;  /* 0x0000002c15157221 */ /* 0x000fe20000010000 */
[----:B------:R-:W-:Y:S01]  /*e1e0*/  FADD.FTZ R16, R16, R43 ;  /* 0x0000002b10107221 */ /* 0x000fe20000010000 */
[----:B------:R-:W4:Y:S01]  /*e1f0*/  LDL.LU R14, [R1+0x194] ;  /* 0x00019400010e7983 */ /* 0x000f220000300800 */
[----:B------:R-:W-:Y:S01]  /*e200*/  FFMA.FTZ R17, R10, R19, R17 ;  /* 0x000000130a117223 */ /* 0x000fe20000010011 */
[----:B------:R-:W-:Y:S01]  /*e210*/  FMUL.FTZ R10, R5, R22 ;  /* 0x00000016050a7220 */ /* 0x000fe20000410000 */
[----:B------:R-:W-:Y:S01]  /*e220*/  FADD.FTZ R21, R21, R15 ;  /* 0x0000000f15157221 */ /* 0x000fe20000010000 */
[----:B------:R-:W4:Y:S02]  /*e230*/  LDL.LU R43, [R1+0x1e0] ;  /* 0x0001e000012b7983 */ /* 0x000f240000300800 */
[----:B------:R-:W-:Y:S01]  /*e240*/  FADD.FTZ R45, R10, R45 ;  /* 0x0000002d0a2d7221 */ /* 0x000fe20000010000 */
[----:B------:R-:W-:Y:S01]  /*e250*/  FADD.FTZ R16, R16, R24 ;  /* 0x0000001810107221 */ /* 0x000fe20000010000 */
[----:B------:R-:W4:Y:S04]  /*e260*/  LDL.LU R15, [R1+0x190] ;  /* 0x00019000010f7983 */ /* 0x000f280000300800 */
[----:B------:R-:W4:Y:S04]  /*e270*/  LDL.LU R24, [R1+0x1dc] ;  /* 0x0001dc0001187983 */ /* 0x000f280000300800 */
[----:B------:R-:W4:Y:S01]  /*e280*/  LDL.LU R44, [R1+0x3c4] ;  /* 0x0003c400012c7983 */ /* 0x000f220000300800 */
[----:B--2---:R-:W-:-:S03]  /*e290*/  FFMA.FTZ R23, R11, R10, R23 ;  /* 0x0000000a0b177223 */ /* 0x004fc60000010017 */
[----:B------:R-:W2:Y:S01]  /*e2a0*/  LDL.LU R10, [R1+0x1ec] ;  /* 0x0001ec00010a7983 */ /* 0x000ea20000300800 */
[----:B------:R-:W-:Y:S01]  /*e2b0*/  FFMA.FTZ R20, R11, R22, R20 ;  /* 0x000000160b147223 */ /* 0x000fe20000010014 */
[----:B---3--:R-:W-:-:S04]  /*e2c0*/  FMUL.FTZ R11, R4, R18 ;  /* 0x00000012040b7220 */ /* 0x008fc80000410000 */
[----:B------:R-:W-:Y:S01]  /*e2d0*/  FADD.FTZ R45, R45, R11 ;  /* 0x0000000b2d2d7221 */ /* 0x000fe20000010000 */
[----:B------:R-:W-:Y:S02]  /*e2e0*/  FADD.FTZ R21, R21, R19 ;  /* 0x0000001315157221 */ /* 0x000fe40000010000 */
[----:B------:R-:W3:Y:S01]  /*e2f0*/  LDL.LU R19, [R1+0x1d8] ;  /* 0x0001d80001137983 */ /* 0x000ee20000300800 */
[----:B------:R-:W-:-:S03]  /*e300*/  FADD.FTZ R16, R16, R22 ;  /* 0x0000001610107221 */ /* 0x000fc60000010000 */
[----:B------:R-:W3:Y:S01]  /*e310*/  LDL.LU R22, [R1+0x1d4] ;  /* 0x0001d40001167983 */ /* 0x000ee20000300800 */
[----:B--2---:R-:W-:-:S03]  /*e320*/  FFMA.FTZ R23, R10, R11, R23 ;  /* 0x0000000b0a177223 */ /* 0x004fc60000010017 */
[----:B------:R-:W2:Y:S01]  /*e330*/  LDL.LU R11, [R1+0x1e8] ;  /* 0x0001e800010b7983 */ /* 0x000ea20000300800 */
[----:B------:R-:W-:Y:S01]  /*e340*/  FFMA.FTZ R17, R10, R18, R17 ;  /* 0x000000120a117223 */ /* 0x000fe20000010011 */
[----:B------:R-:W-:Y:S02]  /*e350*/  FADD.FTZ R21, R21, R18 ;  /* 0x0000001215157221 */ /* 0x000fe40000010000 */
[----:B------:R-:W2:Y:S01]  /*e360*/  LDL.LU R18, [R1+0x1d0] ;  /* 0x0001d00001127983 */ /* 0x000ea20000300800 */
[-C--:B----4-:R-:W-:Y:S01]  /*e370*/  FMUL.FTZ R10, R5, R13.reuse ;  /* 0x0000000d050a7220 */ /* 0x090fe20000410000 */
[----:B------:R-:W-:Y:S01]  /*e380*/  FADD.FTZ R16, R16, R13 ;  /* 0x0000000d10107221 */ /* 0x000fe20000010000 */
[----:B------:R-:W-:Y:S01]  /*e390*/  FFMA.FTZ R17, R43, R14, R17 ;  /* 0x0000000e2b117223 */ /* 0x000fe20000010011 */
[----:B------:R-:W-:Y:S01]  /*e3a0*/  FADD.FTZ R21, R21, R14 ;  /* 0x0000000e15157221 */ /* 0x000fe20000010000 */
[----:B------:R-:W-:Y:S01]  /*e3b0*/  FADD.FTZ R45, R10, R45 ;  /* 0x0000002d0a2d7221 */ /* 0x000fe20000010000 */
[----:B------:R-:W-:Y:S01]  /*e3c0*/  FADD.FTZ R16, R16, R15 ;  /* 0x0000000f10107221 */ /* 0x000fe20000010000 */
[----:B---3--:R-:W-:Y:S01]  /*e3d0*/  FFMA.FTZ R17, R19, R44, R17 ;  /* 0x0000002c13117223 */ /* 0x008fe20000010011 */
[C---:B--2---:R-:W-:Y:S01]  /*e3e0*/  FFMA.FTZ R20, R11.reuse, R13, R20 ;  /* 0x0000000d0b147223 */ /* 0x044fe20000010014 */
[----:B------:R-:W-:Y:S01]  /*e3f0*/  FFMA.FTZ R23, R11, R10, R23 ;  /* 0x0000000a0b177223 */ /* 0x000fe20000010017 */
[----:B------:R-:W2:Y:S01]  /*e400*/  LDL.LU R13, [R1+0x1cc] ;  /* 0x0001cc00010d7983 */ /* 0x000ea20000300800 */
[----:B------:R-:W-:Y:S01]  /*e410*/  FMUL.FTZ R11, R4, R14 ;  /* 0x0000000e040b7220 */ /* 0x000fe20000410000 */
[----:B------:R-:W-:-:S02]  /*e420*/  FMUL.FTZ R10, R5, R15 ;  /* 0x0000000f050a7220 */ /* 0x000fc40000410000 */
[----:B------:R-:W3:Y:S01]  /*e430*/  LDL.LU R14, [R1+0x1c8] ;  /* 0x0001c800010e7983 */ /* 0x000ee20000300800 */
[----:B------:R-:W-:Y:S01]  /*e440*/  FFMA.FTZ R23, R43, R11, R23 ;  /* 0x0000000b2b177223 */ /* 0x000fe20000010017 */
[C---:B------:R-:W-:Y:S01]  /*e450*/  FFMA.FTZ R20, R24.reuse, R15, R20 ;  /* 0x0000000f18147223 */ /* 0x040fe20000010014 */
[----:B------:R-:W-:Y:S01]  /*e460*/  FADD.FTZ R45, R45, R11 ;  /* 0x0000000b2d2d7221 */ /* 0x000fe20000010000 */
[----:B------:R-:W4:Y:S01]  /*e470*/  LDL.LU R15, [R1+0x1c4] ;  /* 0x0001c400010f7983 */ /* 0x000f220000300800 */
[----:B------:R-:W-:Y:S01]  /*e480*/  FFMA.FTZ R23, R24, R10, R23 ;  /* 0x0000000a18177223 */ /* 0x000fe20000010017 */
[----:B------:R-:W-:Y:S01]  /*e490*/  FMUL.FTZ R11, R4, R44 ;  /* 0x0000002c040b7220 */ /* 0x000fe20000410000 */
[----:B------:R-:W-:Y:S01]  /*e4a0*/  FADD.FTZ R45, R10, R45 ;  /* 0x0000002d0a2d7221 */ /* 0x000fe20000010000 */
[-C--:B------:R-:W-:Y:S01]  /*e4b0*/  FMUL.FTZ R10, R5, R37.reuse ;  /* 0x00000025050a7220 */ /* 0x080fe20000410000 */
[----:B------:R-:W-:Y:S01]  /*e4c0*/  FFMA.FTZ R20, R22, R37, R20 ;  /* 0x0000002516147223 */ /* 0x000fe20000010014 */
[----:B------:R-:W-:Y:S01]  /*e4d0*/  FFMA.FTZ R23, R19, R11, R23 ;  /* 0x0000000b13177223 */ /* 0x000fe20000010017 */
[----:B------:R-:W-:Y:S01]  /*e4e0*/  FFMA.FTZ R17, R18, R42, R17 ;  /* 0x0000002a12117223 */ /* 0x000fe20000010011 */
[----:B------:R-:W4:Y:S02]  /*e4f0*/  LDL.LU R19, [R1+0x1c0] ;  /* 0x0001c00001137983 */ /* 0x000f240000300800 */
[----:B------:R-:W-:-:S02]  /*e500*/  FFMA.FTZ R23, R22, R10, R23 ;  /* 0x0000000a16177223 */ /* 0x000fc40000010017 */
[----:B------:R-:W4:Y:S01]  /*e510*/  LDL.LU R22, [R1+0x1bc] ;  /* 0x0001bc0001167983 */ /* 0x000f220000300800 */
[----:B------:R-:W-:Y:S01]  /*e520*/  FADD.FTZ R45, R45, R11 ;  /* 0x0000000b2d2d7221 */ /* 0x000fe20000010000 */
[----:B------:R-:W-:Y:S01]  /*e530*/  FMUL.FTZ R11, R4, R42 ;  /* 0x0000002a040b7220 */ /* 0x000fe20000410000 */
[----:B------:R-:W-:Y:S01]  /*e540*/  FADD.FTZ R21, R21, R44 ;  /* 0x0000002c15157221 */ /* 0x000fe20000010000 */
[----:B------:R-:W4:Y:S02]  /*e550*/  LDL.LU R43, [R1+0x1b0] ;  /* 0x0001b000012b7983 */ /* 0x000f240000300800 */
[----:B------:R-:W-:Y:S02]  /*e560*/  FFMA.FTZ R23, R18, R11, R23 ;  /* 0x0000000b12177223 */ /* 0x000fe40000010017 */
[----:B------:R-:W4:Y:S01]  /*e570*/  LDL.LU R18, [R1+0x1b8] ;  /* 0x0001b80001127983 */ /* 0x000f220000300800 */
[----:B------:R-:W-:Y:S01]  /*e580*/  FADD.FTZ R45, R10, R45 ;  /* 0x0000002d0a2d7221 */ /* 0x000fe20000010000 */
[----:B------:R-:W-:-:S02]  /*e590*/  FMUL.FTZ R10, R5, R35 ;  /* 0x00000023050a7220 */ /* 0x000fc40000410000 */
[----:B------:R-:W4:Y:S01]  /*e5a0*/  LDL.LU R44, [R1+0x1b4] ;  /* 0x0001b400012c7983 */ /* 0x000f220000300800 */
[----:B------:R-:W-:Y:S01]  /*e5b0*/  FADD.FTZ R45, R45, R11 ;  /* 0x0000000b2d2d7221 */ /* 0x000fe20000010000 */
[----:B------:R-:W-:Y:S02]  /*e5c0*/  FMUL.FTZ R11, R4, R41 ;  /* 0x00000029040b7220 */ /* 0x000fe40000410000 */
[----:B------:R-:W4:Y:S01]  /*e5d0*/  LDL.LU R24, [R1+0x1a0] ;  /* 0x0001a00001187983 */ /* 0x000f220000300800 */
[----:B------:R-:W-:-:S04]  /*e5e0*/  FADD.FTZ R45, R10, R45 ;  /* 0x0000002d0a2d7221 */ /* 0x000fc80000010000 */
[----:B------:R-:W-:Y:S01]  /*e5f0*/  FADD.FTZ R45, R45, R11 ;  /* 0x0000000b2d2d7221 */ /* 0x000fe20000010000 */
[C---:B--2---:R-:W-:Y:S01]  /*e600*/  FFMA.FTZ R23, R13.reuse, R10, R23 ;  /* 0x0000000a0d177223 */ /* 0x044fe20000010017 */
[----:B------:R-:W-:Y:S01]  /*e610*/  FFMA.FTZ R20, R13, R35, R20 ;  /* 0x000000230d147223 */ /* 0x000fe20000010014 */
[----:B------:R-:W-:Y:S02]  /*e620*/  FMUL.FTZ R10, R5, R31 ;  /* 0x0000001f050a7220 */ /* 0x000fe40000410000 */
[C---:B---3--:R-:W-:Y:S01]  /*e630*/  FFMA.FTZ R23, R14.reuse, R11, R23 ;  /* 0x0000000b0e177223 */ /* 0x048fe20000010017 */
[----:B------:R-:W-:Y:S01]  /*e640*/  FFMA.FTZ R17, R14, R41, R17 ;  /* 0x000000290e117223 */ /* 0x000fe20000010011 */
[----:B------:R-:W-:Y:S01]  /*e650*/  FMUL.FTZ R11, R4, R40 ;  /* 0x00000028040b7220 */ /* 0x000fe20000410000 */
[C---:B----4-:R-:W-:Y:S01]  /*e660*/  FFMA.FTZ R20, R15.reuse, R31, R20 ;  /* 0x0000001f0f147223 */ /* 0x050fe20000010014 */
[----:B------:R-:W-:Y:S02]  /*e670*/  FFMA.FTZ R23, R15, R10, R23 ;  /* 0x0000000a0f177223 */ /* 0x000fe40000010017 */
[----:B------:R-:W2:Y:S01]  /*e680*/  LDL.LU R15, [R1+0x188] ;  /* 0x00018800010f7983 */ /* 0x000ea20000300800 */
[----:B------:R-:W-:Y:S01]  /*e690*/  FADD.FTZ R45, R10, R45 ;  /* 0x0000002d0a2d7221 */ /* 0x000fe20000010000 */
[----:B------:R-:W-:Y:S01]  /*e6a0*/  FMUL.FTZ R10, R5, R34 ;  /* 0x00000022050a7220 */ /* 0x000fe20000410000 */
[C---:B------:R-:W-:Y:S01]  /*e6b0*/  FFMA.FTZ R17, R19.reuse, R40, R17 ;  /* 0x0000002813117223 */ /* 0x040fe20000010011 */
[----:B------:R-:W-:-:S02]  /*e6c0*/  FFMA.FTZ R23, R19, R11, R23 ;  /* 0x0000000b13177223 */ /* 0x000fc40000010017 */
[----:B------:R-:W3:Y:S01]  /*e6d0*/  LDL.LU R19, [R1+0x17c] ;  /* 0x00017c0001137983 */ /* 0x000ee20000300800 */
[C---:B------:R-:W-:Y:S01]  /*e6e0*/  FFMA.FTZ R20, R22.reuse, R34, R20 ;  /* 0x0000002216147223 */ /* 0x040fe20000010014 */
[----:B------:R-:W-:Y:S02]  /*e6f0*/  FFMA.FTZ R14, R22, R10, R23 ;  /* 0x0000000a160e7223 */ /* 0x000fe40000010017 */
[----:B------:R-:W4:Y:S01]  /*e700*/  LDL.LU R22, [R1+0x16c] ;  /* 0x00016c0001167983 */ /* 0x000f220000300800 */
[----:B------:R-:W-:Y:S01]  /*e710*/  FADD.FTZ R45, R45, R11 ;  /* 0x0000000b2d2d7221 */ /* 0x000fe20000010000 */
[----:B------:R-:W-:Y:S01]  /*e720*/  FMUL.FTZ R11, R4, R39 ;  /* 0x00000027040b7220 */ /* 0x000fe20000410000 */
[----:B------:R-:W-:Y:S02]  /*e730*/  FMUL.FTZ R13, R5, R29 ;  /* 0x0000001d050d7220 */ /* 0x000fe40000410000 */
[----:B------:R-:W-:Y:S01]  /*e740*/  FADD.FTZ R10, R10, R45 ;  /* 0x0000002d0a0a7221 */ /* 0x000fe20000010000 */
[C---:B------:R-:W-:Y:S01]  /*e750*/  FFMA.FTZ R14, R18.reuse, R11, R14 ;  /* 0x0000000b120e7223 */ /* 0x040fe2000001000e */
[----:B------:R-:W-:-:S02]  /*e760*/  FFMA.FTZ R17, R18, R39, R17 ;  /* 0x0000002712117223 */ /* 0x000fc40000010011 */
[----:B------:R-:W-:Y:S01]  /*e770*/  FADD.FTZ R18, R10, R11 ;  /* 0x0000000b0a127221 */ /* 0x000fe20000010000 */
[----:B------:R-:W-:Y:S01]  /*e780*/  FFMA.FTZ R11, R44, R13, R14 ;  /* 0x0000000d2c0b7223 */ /* 0x000fe2000001000e */
[----:B------:R-:W-:Y:S02]  /*e790*/  FMUL.FTZ R10, R4, R38 ;  /* 0x00000026040a7220 */ /* 0x000fe40000410000 */
[----:B------:R-:W-:Y:S01]  /*e7a0*/  FADD.FTZ R13, R13, R18 ;  /* 0x000000120d0d7221 */ /* 0x000fe20000010000 */
[----:B------:R-:W-:Y:S01]  /*e7b0*/  FADD.FTZ R21, R21, R42 ;  /* 0x0000002a15157221 */ /* 0x000fe20000010000 */
[----:B------:R-:W-:Y:S01]  /*e7c0*/  FFMA.FTZ R14, R43, R10, R11 ;  /* 0x0000000a2b0e7223 */ /* 0x000fe2000001000b */
[----:B------:R-:W-:Y:S01]  /*e7d0*/  FMUL.FTZ R11, R5, R27 ;  /* 0x0000001b050b7220 */ /* 0x000fe20000410000 */
[----:B------:R-:W-:Y:S01]  /*e7e0*/  FADD.FTZ R10, R13, R10 ;  /* 0x0000000a0d0a7221 */ /* 0x000fe20000010000 */
[----:B------:R-:W-:Y:S01]  /*e7f0*/  FFMA.FTZ R17, R43, R38, R17 ;  /* 0x000000262b117223 */ /* 0x000fe20000010011 */
[----:B------:R-:W-:Y:S01]  /*e800*/  FADD.FTZ R21, R21, R41 ;  /* 0x0000002915157221 */ /* 0x000fe20000010000 */
[----:B------:R-:W-:Y:S01]  /*e810*/  FFMA.FTZ R14, R24, R11, R14 ;  /* 0x0000000b180e7223 */ /* 0x000fe2000001000e */
[----:B------:R-:W-:Y:S01]  /*e820*/  FMUL.FTZ R13, R4, R36 ;  /* 0x00000024040d7220 */ /* 0x000fe20000410000 */
[----:B------:R-:W-:Y:S01]  /*e830*/  FADD.FTZ R10, R11, R10 ;  /* 0x0000000a0b0a7221 */ /* 0x000fe20000010000 */
[----:B------:R-:W-:-:S04]  /*e840*/  FADD.FTZ R40, R21, R40 ;  /* 0x0000002815287221 */ /* 0x000fc80000010000 */
[----:B------:R-:W-:Y:S01]  /*e850*/  FADD.FTZ R39, R40, R39 ;  /* 0x0000002728277221 */ /* 0x000fe20000010000 */
[----:B------:R-:W-:-:S03]  /*e860*/  FFMA.FTZ R20, R44, R29, R20 ;  /* 0x0000001d2c147223 */ /* 0x000fc60000010014 */
[----:B------:R-:W-:Y:S01]  /*e870*/  FADD.FTZ R39, R39, R38 ;  /* 0x0000002627277221 */ /* 0x000fe20000010000 */
[----:B------:R-:W-:-:S03]  /*e880*/  FFMA.FTZ R20, R24, R27, R20 ;  /* 0x0000001b18147223 */ /* 0x000fc60000010014 */
[----:B------:R-:W-:-:S04]  /*e890*/  FADD.FTZ R39, R39, R36 ;  /* 0x0000002427277221 */ /* 0x000fc80000010000 */
[----:B------:R-:W-:Y:S01]  /*e8a0*/  FADD.FTZ R39, R39, R12 ;  /* 0x0000000c27277221 */ /* 0x000fe20000010000 */
[----:B------:R-:W-:Y:S01]  /*e8b0*/  FMUL.FTZ R21, R5, R25 ;  /* 0x0000001905157220 */ /* 0x000fe20000410000 */
[C---:B--2---:R-:W-:Y:S01]  /*e8c0*/  FFMA.FTZ R17, R15.reuse, R36, R17 ;  /* 0x000000240f117223 */ /* 0x044fe20000010011 */
[----:B------:R-:W-:Y:S01]  /*e8d0*/  FFMA.FTZ R15, R15, R13, R14 ;  /* 0x0000000d0f0f7223 */ /* 0x000fe2000001000e */
[----:B------:R-:W-:Y:S01]  /*e8e0*/  FMUL.FTZ R14, R5, R33 ;  /* 0x00000021050e7220 */ /* 0x000fe20000410000 */
[----:B------:R-:W-:Y:S01]  /*e8f0*/  FADD.FTZ R13, R10, R13 ;  /* 0x0000000d0a0d7221 */ /* 0x000fe20000010000 */
[----:B------:R-:W-:-:S03]  /*e900*/  FMUL.FTZ R10, R4, R12 ;  /* 0x0000000c040a7220 */ /* 0x000fc60000410000 */
[----:B------:R-:W-:Y:S01]  /*e910*/  FADD.FTZ R13, R14, R13 ;  /* 0x0000000d0e0d7221 */ /* 0x000fe20000010000 */
[----:B---3--:R-:W-:Y:S01]  /*e920*/  FFMA.FTZ R15, R19, R14, R15 ;  /* 0x0000000e130f7223 */ /* 0x008fe2000001000f */
[----:B------:R-:W-:Y:S02]  /*e930*/  FMUL.FTZ R14, R5, R32 ;  /* 0x00000020050e7220 */ /* 0x000fe40000410000 */
[----:B------:R-:W-:Y:S01]  /*e940*/  FADD.FTZ R13, R13, R10 ;  /* 0x0000000a0d0d7221 */ /* 0x000fe20000010000 */
[----:B----4-:R-:W-:Y:S01]  /*e950*/  FFMA.FTZ R15, R22, R10, R15 ;  /* 0x0000000a160f7223 */ /* 0x010fe2000001000f */
[----:B------:R-:W-:Y:S02]  /*e960*/  FMUL.FTZ R10, R4, R30 ;  /* 0x0000001e040a7220 */ /* 0x000fe40000410000 */
[----:B------:R-:W-:Y:S01]  /*e970*/  FADD.FTZ R13, R14, R13 ;  /* 0x0000000d0e0d7221 */ /* 0x000fe20000010000 */
[----:B------:R-:W-:Y:S01]  /*e980*/  FFMA.FTZ R15, R9, R14, R15 ;  /* 0x0000000e090f7223 */ /* 0x000fe2000001000f */
[----:B------:R-:W-:Y:S01]  /*e990*/  FFMA.FTZ R17, R22, R12, R17 ;  /* 0x0000000c16117223 */ /* 0x000fe20000010011 */
[----:B------:R-:W-:Y:S01]  /*e9a0*/  FMUL.FTZ R12, R5, R28 ;  /* 0x0000001c050c7220 */ /* 0x000fe20000410000 */
[----:B------:R-:W-:Y:S01]  /*e9b0*/  FADD.FTZ R13, R13, R10 ;  /* 0x0000000a0d0d7221 */ /* 0x000fe20000010000 */
[----:B------:R-:W-:Y:S01]  /*e9c0*/  FFMA.FTZ R15, R8, R10, R15 ;  /* 0x0000000a080f7223 */ /* 0x000fe2000001000f */
[----:B------:R-:W-:Y:S01]  /*e9d0*/  FFMA.FTZ R11, R19, R33, R20 ;  /* 0x00000021130b7223 */ /* 0x000fe20000010014 */
[----:B------:R-:W-:Y:S01]  /*e9e0*/  FMUL.FTZ R10, R4, R26 ;  /* 0x0000001a040a7220 */ /* 0x000fe20000410000 */
[----:B------:R-:W-:Y:S01]  /*e9f0*/  FADD.FTZ R13, R12, R13 ;  /* 0x0000000d0c0d7221 */ /* 0x000fe20000010000 */
[----:B------:R-:W-:Y:S01]  /*ea00*/  FFMA.FTZ R15, R7, R12, R15 ;  /* 0x0000000c070f7223 */ /* 0x000fe2000001000f */
[----:B------:R-:W-:Y:S01]  /*ea10*/  FFMA.FTZ R11, R9, R32, R11 ;  /* 0x00000020090b7223 */ /* 0x000fe2000001000b */
[----:B------:R-:W-:Y:S01]  /*ea20*/  FFMA.FTZ R17, R8, R30, R17 ;  /* 0x0000001e08117223 */ /* 0x000fe20000010011 */
[----:B------:R-:W-:Y:S01]  /*ea30*/  FADD.FTZ R12, R13, R10 ;  /* 0x0000000a0d0c7221 */ /* 0x000fe20000010000 */
[----:B------:R-:W-:Y:S01]  /*ea40*/  FFMA.FTZ R24, R6, R10, R15 ;  /* 0x0000000a06187223 */ /* 0x000fe2000001000f */
[----:B------:R-:W-:Y:S01]  /*ea50*/  FFMA.FTZ R10, R7, R28, R11 ;  /* 0x0000001c070a7223 */ /* 0x000fe2000001000b */
[----:B------:R0:W5:Y:S02]  /*ea60*/  LDL.LU R9, [R1+0x3c0] ;  /* 0x0003c00001097983 */ /* 0x0001640000300800 */
[----:B------:R-:W-:Y:S01]  /*ea70*/  FFMA.FTZ R24, R0, R21, R24 ;  /* 0x0000001500187223 */ /* 0x000fe20000010018 */
[----:B------:R-:W-:Y:S01]  /*ea80*/  FADD.FTZ R21, R21, R12 ;  /* 0x0000000c15157221 */ /* 0x000fe20000010000 */
[----:B------:R-:W-:Y:S01]  /*ea90*/  FFMA.FTZ R12, R6, R26, R17 ;  /* 0x0000001a060c7223 */ /* 0x000fe20000010011 */
[----:B------:R-:W-:Y:S01]  /*eaa0*/  FFMA.FTZ R13, R0, R25, R10 ;  /* 0x00000019000d7223 */ /* 0x000fe2000001000a */
[----:B------:R0:W5:Y:S04]  /*eab0*/  LDL.LU R8, [R1+0x3bc] ;  /* 0x0003bc0001087983 */ /* 0x0001680000300800 */
[----:B------:R0:W5:Y:S04]  /*eac0*/  LDL.LU R7, [R1+0x3b8] ;  /* 0x0003b80001077983 */ /* 0x0001680000300800 */
[----:B------:R0:W5:Y:S04]  /*ead0*/  LDL.LU R6, [R1+0x3b4] ;  /* 0x0003b40001067983 */ /* 0x0001680000300800 */
[----:B------:R0:W5:Y:S01]  /*eae0*/  LDL.LU R0, [R1+0x3b0] ;  /* 0x0003b00001007983 */ /* 0x0001620000300800 */
[----:B------:R-:W-:-:S04]  /*eaf0*/  FADD.FTZ R16, R16, R37 ;  /* 0x0000002510107221 */ /* 0x000fc80000010000 */
[----:B------:R-:W-:-:S04]  /*eb00*/  FADD.FTZ R16, R16, R35 ;  /* 0x0000002310107221 */ /* 0x000fc80000010000 */
[----:B------:R-:W-:-:S04]  /*eb10*/  FADD.FTZ R16, R16, R31 ;  /* 0x0000001f10107221 */ /* 0x000fc80000010000 */
[----:B------:R-:W-:-:S04]  /*eb20*/  FADD.FTZ R16, R16, R34 ;  /* 0x0000002210107221 */ /* 0x000fc80000010000 */
[----:B------:R-:W-:-:S04]  /*eb30*/  FADD.FTZ R16, R16, R29 ;  /* 0x0000001d10107221 */ /* 0x000fc80000010000 */
[----:B------:R-:W-:-:S04]  /*eb40*/  FADD.FTZ R16, R16, R27 ;  /* 0x0000001b10107221 */ /* 0x000fc80000010000 */
[----:B------:R-:W-:-:S04]  /*eb50*/  FADD.FTZ R33, R16, R33 ;  /* 0x0000002110217221 */ /* 0x000fc80000010000 */
[----:B------:R-:W-:Y:S01]  /*eb60*/  FADD.FTZ R33, R33, R32 ;  /* 0x0000002021217221 */ /* 0x000fe20000010000 */
[----:B------:R-:W-:-:S03]  /*eb70*/  FADD.FTZ R39, R39, R30 ;  /* 0x0000001e27277221 */ /* 0x000fc60000010000 */
[----:B------:R-:W-:Y:S01]  /*eb80*/  FADD.FTZ R28, R33, R28 ;  /* 0x0000001c211c7221 */ /* 0x000fe20000010000 */
[----:B------:R-:W-:-:S03]  /*eb90*/  FADD.FTZ R14, R39, R26 ;  /* 0x0000001a270e7221 */ /* 0x000fc60000010000 */
[----:B0-----:R-:W-:-:S07]  /*eba0*/  FADD.FTZ R15, R28, R25 ;  /* 0x000000191c0f7221 */ /* 0x001fce0000010000 */
.L_x_133:
[----:B------:R-:W0:Y:S01]  /*ebb0*/  S2R R16, SR_LANEID ;  /* 0x0000000000107919 */ /* 0x000e220000000000 */
[----:B------:R-:W1:Y:S01]  /*ebc0*/  S2UR UR7, SR_CgaCtaId ;  /* 0x00000000000779c3 */ /* 0x000e620000008800 */
[----:B------:R-:W-:Y:S01]  /*ebd0*/  UMOV UR6, 0x400 ;  /* 0x0000040000067882 */ /* 0x000fe20000000000 */
[----:B------:R-:W2:Y:S01]  /*ebe0*/  LDCU UR9, c[0x0][0x374] ;  /* 0x00006e80ff0977ac */ /* 0x000ea20008000800 */
[----:B------:R-:W3:Y:S01]  /*ebf0*/  SHFL.DOWN PT, R10, R24, 0x1, 0x1f ;  /* 0x08201f00180a7f89 */ /* 0x000ee200000e0000 */
[----:B------:R-:W-:Y:S01]  /*ec00*/  BSSY.RECONVERGENT B0, `(.L_x_134) ;  /* 0x000002a000007945 */ /* 0x000fe20003800200 */
[----:B------:R-:W-:Y:S02]  /*ec10*/  UIADD3 UR5, UPT, UPT, UR6, 0xd0, URZ ;  /* 0x000000d006057890 */ /* 0x000fe4000fffe0ff */
[----:B------:R-:W4:Y:S01]  /*ec20*/  SHFL.DOWN PT, R11, R21, 0x1, 0x1f ;  /* 0x08201f00150b7f89 */ /* 0x000f2200000e0000 */
[----:B------:R-:W0:Y:S01]  /*ec30*/  LDCU UR12, c[0x0][0x370] ;  /* 0x00006e00ff0c77ac */ /* 0x000e220008000800 */
[----:B------:R-:W2:Y:S01]  /*ec40*/  S2R R45, SR_TID.X ;  /* 0x00000000002d7919 */ /* 0x000ea20000002100 */
[----:B-1----:R-:W-:Y:S01]  /*ec50*/  ULEA UR5, UR7, UR5, 0x18 ;  /* 0x0000000507057291 */ /* 0x002fe2000f8ec0ff */
[----:B0-----:R-:W-:-:S02]  /*ec60*/  ISETP.GT.AND P0, PT, R16, 0x1e, PT ;  /* 0x0000001e1000780c */ /* 0x001fc40003f04270 */
[C---:B------:R-:W-:Y:S02]  /*ec70*/  ISETP.GT.AND P2, PT, R16.reuse, 0xf, PT ;  /* 0x0000000f1000780c */ /* 0x040fe40003f44270 */
[----:B------:R-:W-:Y:S02]  /*ec80*/  ISETP.GT.AND P1, PT, R16, 0x17, PT ;  /* 0x000000171000780c */ /* 0x000fe40003f24270 */
[----:B--2---:R-:W-:-:S07]  /*ec90*/  LEA R44, R45, UR5, 0x4 ;  /* 0x000000052d2c7c11 */ /* 0x004fce000f8e20ff */
[----:B---3--:R-:W-:Y:S01]  /*eca0*/  @!P0 FADD.FTZ R24, R10, R24 ;  /* 0x000000180a188221 */ /* 0x008fe20000010000 */
[----:B----4-:R-:W-:Y:S01]  /*ecb0*/  @!P0 FADD.FTZ R21, R11, R21 ;  /* 0x000000150b158221 */ /* 0x010fe20000010000 */
[----:B------:R-:W-:Y:S01]  /*ecc0*/  ISETP.GT.AND P0, PT, R16, 0x1d, PT ;  /* 0x0000001d1000780c */ /* 0x000fe20003f04270 */
[----:B------:R-:W-:Y:S01]  /*ecd0*/  STS.128 [R44], R12 ;  /* 0x0000000c2c007388 */ /* 0x000fe20000000c00 */
[----:B------:R-:W-:-:S03]  /*ece0*/  ISETP.GT.U32.AND P3, PT, R45, 0x4f, PT ;  /* 0x0000004f2d00780c */ /* 0x000fc60003f64070 */
[----:B------:R-:W0:Y:S04]  /*ecf0*/  SHFL.DOWN PT, R10, R24, 0x2, 0x1f ;  /* 0x08401f00180a7f89 */ /* 0x000e2800000e0000 */
[----:B------:R-:W1:Y:S04]  /*ed00*/  SHFL.DOWN PT, R11, R21, 0x2, 0x1f ;  /* 0x08401f00150b7f89 */ /* 0x000e6800000e0000 */
[----:B0-----:R-:W-:Y:S01]  /*ed10*/  @!P0 FADD.FTZ R24, R24, R10 ;  /* 0x0000000a18188221 */ /* 0x001fe20000010000 */
[----:B-1----:R-:W-:-:S04]  /*ed20*/  @!P0 FADD.FTZ R21, R21, R11 ;  /* 0x0000000b15158221 */ /* 0x002fc80000010000 */
[----:B------:R-:W0:Y:S01]  /*ed30*/  SHFL.DOWN PT, R10, R24, 0x4, 0x1f ;  /* 0x08801f00180a7f89 */ /* 0x000e2200000e0000 */
[----:B------:R-:W-:-:S03]  /*ed40*/  ISETP.GT.AND P0, PT, R16, 0x1b, PT ;  /* 0x0000001b1000780c */ /* 0x000fc60003f04270 */
[----:B------:R-:W1:Y:S10]  /*ed50*/  SHFL.DOWN PT, R11, R21, 0x4, 0x1f ;  /* 0x08801f00150b7f89 */ /* 0x000e7400000e0000 */
[----:B0-----:R-:W-:Y:S01]  /*ed60*/  @!P0 FADD.FTZ R24, R24, R10 ;  /* 0x0000000a18188221 */ /* 0x001fe20000010000 */
[----:B-1----:R-:W-:-:S04]  /*ed70*/  @!P0 FADD.FTZ R21, R21, R11 ;  /* 0x0000000b15158221 */ /* 0x002fc80000010000 */
[----:B------:R-:W0:Y:S01]  /*ed80*/  SHFL.DOWN PT, R10, R24, 0x8, 0x1f ;  /* 0x09001f00180a7f89 */ /* 0x000e2200000e0000 */
[----:B------:R-:W-:-:S03]  /*ed90*/  ISETP.NE.AND P0, PT, R45, RZ, PT ;  /* 0x000000ff2d00720c */ /* 0x000fc60003f05270 */
        /* <DEDUP_REMOVED lines=16> */
.L_x_135:
[----:B------:R-:W-:Y:S05]  /*eea0*/  BSYNC.RECONVERGENT B0 ;  /* 0x0000000000007941 */ /* 0x000fea0003800200 */
.L_x_134:
[----:B------:R-:W-:Y:S06]  /*eeb0*/  BAR.SYNC.DEFER_BLOCKING 0x0 ;  /* 0x0000000000007b1d */ /* 0x000fec0000010000 */
[----:B------:R-:W-:Y:S04]  /*eec0*/  BSSY.RECONVERGENT B0, `(.L_x_136) ;  /* 0x0000033000007945 */ /* 0x000fe80003800200 */
[----:B------:R-:W-:Y:S05]  /*eed0*/  @P0 BRA `(.L_x_137) ;  /* 0x0000000000c40947 */ /* 0x000fea0003800000 */
[----:B------:R-:W-:-:S09]  /*eee0*/  ULEA UR5, UR7, UR6, 0x18 ;  /* 0x0000000607057291 */ /* 0x000fd2000f8ec0ff */
[----:B------:R-:W4:Y:S04]  /*eef0*/  LDS.128 R28, [UR5+0x20] ;  /* 0x00002005ff1c7984 */ /* 0x000f280008000c00 */
[----:B-1----:R-:W1:Y:S04]  /*ef00*/  LDS.128 R20, [UR5+0x30] ;  /* 0x00003005ff147984 */ /* 0x002e680008000c00 */
[----:B------:R-:W1:Y:S04]  /*ef10*/  LDS.128 R24, [UR5+0x40] ;  /* 0x00004005ff187984 */ /* 0x000e680008000c00 */
[----:B------:R-:W1:Y:S04]  /*ef20*/  LDS.128 R36, [UR5+0x50] ;  /* 0x00005005ff247984 */ /* 0x000e680008000c00 */
[----:B------:R-:W1:Y:S04]  /*ef30*/  LDS.128 R32, [UR5+0x60] ;  /* 0x00006005ff207984 */ /* 0x000e680008000c00 */
[----:B--23--:R-:W2:Y:S01]  /*ef40*/  LDS.128 R16, [UR5+0x70] ;  /* 0x00007005ff107984 */ /* 0x00cea20008000c00 */
[----:B----4-:R-:W-:Y:S01]  /*ef50*/  FADD.FTZ R41, R10, R28 ;  /* 0x0000001c0a297221 */ /* 0x010fe20000010000 */
[----:B0-----:R-:W-:-:S03]  /*ef60*/  FADD.FTZ R10, R11, R29 ;  /* 0x0000001d0b0a7221 */ /* 0x001fc60000010000 */
        /* <DEDUP_REMOVED lines=8> */
[----:B------:R-:W-:Y:S01]  /*eff0*/  FADD.FTZ R41, R41, R24 ;  /* 0x0000001829297221 */ /* 0x000fe20000010000 */
[----:B------:R-:W-:-:S03]  /*f000*/  FADD.FTZ R10, R10, R25 ;  /* 0x000000190a0a7221 */ /* 0x000fc60000010000 */
[----:B------:R-:W-:Y:S01]  /*f010*/  FADD.FTZ R41, R41, R26 ;  /* 0x0000001a29297221 */ /* 0x000fe20000010000 */
[----:B------:R-:W-:Y:S02]  /*f020*/  FADD.FTZ R10, R10, R27 ;  /* 0x0000001b0a0a7221 */ /* 0x000fe40000010000 */
[----:B------:R-:W3:Y:S01]  /*f030*/  LDS.128 R24, [UR5+0xa0] ;  /* 0x0000a005ff187984 */ /* 0x000ee20008000c00 */
[----:B------:R-:W-:Y:S01]  /*f040*/  FADD.FTZ R41, R41, R36 ;  /* 0x0000002429297221 */ /* 0x000fe20000010000 */
[----:B------:R-:W-:-:S03]  /*f050*/  FADD.FTZ R10, R10, R37 ;  /* 0x000000250a0a7221 */ /* 0x000fc60000010000 */
[----:B------:R-:W-:Y:S01]  /*f060*/  FADD.FTZ R41, R41, R38 ;  /* 0x0000002629297221 */ /* 0x000fe20000010000 */
[----:B------:R-:W-:Y:S02]  /*f070*/  FADD.FTZ R36, R10, R39 ;  /* 0x000000270a247221 */ /* 0x000fe40000010000 */
[----:B------:R-:W4:Y:S01]  /*f080*/  LDS.64 R10, [UR5+0xb0] ;  /* 0x0000b005ff0a7984 */ /* 0x000f220008000a00 */
[----:B------:R-:W-:Y:S01]  /*f090*/  FADD.FTZ R41, R41, R32 ;  /* 0x0000002029297221 */ /* 0x000fe20000010000 */
[----:B------:R-:W-:-:S03]  /*f0a0*/  FADD.FTZ R36, R36, R33 ;  /* 0x0000002124247221 */ /* 0x000fc60000010000 */
[----:B------:R-:W-:Y:S01]  /*f0b0*/  FADD.FTZ R41, R41, R34 ;  /* 0x0000002229297221 */ /* 0x000fe20000010000 */
[----:B------:R-:W-:-:S03]  /*f0c0*/  FADD.FTZ R36, R36, R35 ;  /* 0x0000002324247221 */ /* 0x000fc60000010000 */
[----:B--2---:R-:W-:Y:S01]  /*f0d0*/  FADD.FTZ R41, R41, R16 ;  /* 0x0000001029297221 */ /* 0x004fe20000010000 */
[----:B------:R-:W-:-:S03]  /*f0e0*/  FADD.FTZ R36, R36, R17 ;  /* 0x0000001124247221 */ /* 0x000fc60000010000 */
[----:B------:R-:W-:Y:S01]  /*f0f0*/  FADD.FTZ R41, R41, R18 ;  /* 0x0000001229297221 */ /* 0x000fe20000010000 */
[----:B------:R-:W-:-:S03]  /*f100*/  FADD.FTZ R36, R36, R19 ;  /* 0x0000001324247221 */ /* 0x000fc60000010000 */
[----:B0-----:R-:W-:Y:S01]  /*f110*/  FADD.FTZ R41, R41, R28 ;  /* 0x0000001c29297221 */ /* 0x001fe20000010000 */
[----:B------:R-:W-:-:S03]  /*f120*/  FADD.FTZ R36, R36, R29 ;  /* 0x0000001d24247221 */ /* 0x000fc60000010000 */
[----:B------:R-:W-:Y:S01]  /*f130*/  FADD.FTZ R41, R41, R30 ;  /* 0x0000001e29297221 */ /* 0x000fe20000010000 */
[----:B------:R-:W-:-:S03]  /*f140*/  FADD.FTZ R36, R36, R31 ;  /* 0x0000001f24247221 */ /* 0x000fc60000010000 */
[----:B-1----:R-:W-:Y:S01]  /*f150*/  FADD.FTZ R41, R41, R20 ;  /* 0x0000001429297221 */ /* 0x002fe20000010000 */
[----:B------:R-:W-:-:S03]  /*f160*/  FADD.FTZ R36, R36, R21 ;  /* 0x0000001524247221 */ /* 0x000fc60000010000 */
[----:B------:R-:W-:Y:S01]  /*f170*/  FADD.FTZ R41, R41, R22 ;  /* 0x0000001629297221 */ /* 0x000fe20000010000 */
[----:B------:R-:W-:-:S03]  /*f180*/  FADD.FTZ R36, R36, R23 ;  /* 0x0000001724247221 */ /* 0x000fc60000010000 */
[----:B---3--:R-:W-:Y:S01]  /*f190*/  FADD.FTZ R41, R41, R24 ;  /* 0x0000001829297221 */ /* 0x008fe20000010000 */
[----:B------:R-:W-:-:S03]  /*f1a0*/  FADD.FTZ R36, R36, R25 ;  /* 0x0000001924247221 */ /* 0x000fc60000010000 */
[----:B------:R-:W-:Y:S01]  /*f1b0*/  FADD.FTZ R41, R41, R26 ;  /* 0x0000001a29297221 */ /* 0x000fe20000010000 */
[----:B------:R-:W-:-:S03]  /*f1c0*/  FADD.FTZ R36, R36, R27 ;  /* 0x0000001b24247221 */ /* 0x000fc60000010000 */
[----:B----4-:R-:W-:Y:S01]  /*f1d0*/  FADD.FTZ R10, R41, R10 ;  /* 0x0000000a290a7221 */ /* 0x010fe20000010000 */
[----:B------:R-:W-:-:S07]  /*f1e0*/  FADD.FTZ R11, R36, R11 ;  /* 0x0000000b240b7221 */ /* 0x000fce0000010000 */
.L_x_137:
[----:B------:R-:W-:Y:S05]  /*f1f0*/  BSYNC.RECONVERGENT B0 ;  /* 0x0000000000007941 */ /* 0x000fea0003800200 */
.L_x_136:
[----:B------:R-:W-:Y:S06]  /*f200*/  BAR.SYNC.DEFER_BLOCKING 0x0 ;  /* 0x0000000000007b1d */ /* 0x000fec0000010000 */
[----:B------:R-:W-:Y:S04]  /*f210*/  BSSY.RECONVERGENT B0, `(.L_x_138) ;  /* 0x0000025000007945 */ /* 0x000fe80003800200 */
[----:B------:R-:W-:Y:S05]  /*f220*/  @P3 BRA `(.L_x_139) ;  /* 0x00000000008c3947 */ /* 0x000fea0003800000 */
[----:B------:R-:W4:Y:S04]  /*f230*/  LDS.128 R40, [R44+0x500] ;  /* 0x000500002c287984 */ /* 0x000f280000000c00 */
[----:B------:R-:W0:Y:S04]  /*f240*/  LDS.128 R36, [R44+0xa00] ;  /* 0x000a00002c247984 */ /* 0x000e280000000c00 */
[----:B------:R-:W0:Y:S04]  /*f250*/  LDS.128 R32, [R44+0xf00] ;  /* 0x000f00002c207984 */ /* 0x000e280000000c00 */
[----:B--23--:R-:W2:Y:S04]  /*f260*/  LDS.128 R16, [R44+0x1400] ;  /* 0x001400002c107984 */ /* 0x00cea80000000c00 */
[----:B-1----:R-:W1:Y:S04]  /*f270*/  LDS.128 R20, [R44+0x1900] ;  /* 0x001900002c147984 */ /* 0x002e680000000c00 */
[----:B------:R-:W3:Y:S04]  /*f280*/  LDS.128 R24, [R44+0x1e00] ;  /* 0x001e00002c187984 */ /* 0x000ee80000000c00 */
[----:B------:R-:W3:Y:S01]  /*f290*/  LDS.128 R28, [R44+0x2300] ;  /* 0x002300002c1c7984 */ /* 0x000ee20000000c00 */
[----:B----4-:R-:W-:Y:S01]  /*f2a0*/  FADD.FTZ R40, R12, R40 ;  /* 0x000000280c287221 */ /* 0x010fe20000010000 */
[----:B------:R-:W-:Y:S01]  /*f2b0*/  FADD.FTZ R12, R13, R41 ;  /* 0x000000290d0c7221 */ /* 0x000fe20000010000 */
[----:B------:R-:W-:Y:S01]  /*f2c0*/  FADD.FTZ R13, R14, R42 ;  /* 0x0000002a0e0d7221 */ /* 0x000fe20000010000 */
[----:B------:R-:W-:Y:S01]  /*f2d0*/  FADD.FTZ R14, R15, R43 ;  /* 0x0000002b0f0e7221 */ /* 0x000fe20000010000 */
[----:B0-----:R-:W-:Y:S01]  /*f2e0*/  FADD.FTZ R15, R40, R36 ;  /* 0x00000024280f7221 */ /* 0x001fe20000010000 */
[----:B------:R-:W-:Y:S01]  /*f2f0*/  FADD.FTZ R12, R12, R37 ;  /* 0x000000250c0c7221 */ /* 0x000fe20000010000 */
[----:B------:R-:W-:Y:S01]  /*f300*/  FADD.FTZ R13, R13, R38 ;  /* 0x000000260d0d7221 */ /* 0x000fe20000010000 */
[----:B------:R-:W-:Y:S01]  /*f310*/  FADD.FTZ R14, R14, R39 ;  /* 0x000000270e0e7221 */ /* 0x000fe20000010000 */
[----:B------:R-:W-:Y:S01]  /*f320*/  FADD.FTZ R15, R15, R32 ;  /* 0x000000200f0f7221 */ /* 0x000fe20000010000 */
[----:B------:R-:W-:Y:S01]  /*f330*/  FADD.FTZ R12, R12, R33 ;  /* 0x000000210c0c7221 */ /* 0x000fe20000010000 */
[----:B------:R-:W-:Y:S01]  /*f340*/  FADD.FTZ R13, R13, R34 ;  /* 0x000000220d0d7221 */ /* 0x000fe20000010000 */
[----:B------:R-:W-:Y:S01]  /*f350*/  FADD.FTZ R14, R14, R35 ;  /* 0x000000230e0e7221 */ /* 0x000fe20000010000 */
[----:B--2---:R-:W-:Y:S01]  /*f360*/  FADD.FTZ R15, R15, R16 ;  /* 0x000000100f0f7221 */ /* 0x004fe20000010000 */
[----:B------:R-:W-:Y:S01]  /*f370*/  FADD.FTZ R12, R12, R17 ;  /* 0x000000110c0c7221 */ /* 0x000fe20000010000 */
        /* <DEDUP_REMOVED lines=9> */
[----:B------:R-:W-:Y:S01]  /*f410*/  FADD.FTZ R18, R14, R27 ;  /* 0x0000001b0e127221 */ /* 0x000fe20000010000 */
[----:B------:R-:W-:Y:S01]  /*f420*/  FADD.FTZ R12, R15, R28 ;  /* 0x0000001c0f0c7221 */ /* 0x000fe20000010000 */
[----:B------:R-:W-:Y:S01]  /*f430*/  FADD.FTZ R13, R16, R29 ;  /* 0x0000001d100d7221 */ /* 0x000fe20000010000 */
[----:B------:R-:W-:Y:S01]  /*f440*/  FADD.FTZ R14, R17, R30 ;  /* 0x0000001e110e7221 */ /* 0x000fe20000010000 */
[----:B------:R-:W-:-:S07]  /*f450*/  FADD.FTZ R15, R18, R31 ;  /* 0x0000001f120f7221 */ /* 0x000fce0000010000 */
.L_x_139:
[----:B------:R-:W-:Y:S05]  /*f460*/  BSYNC.RECONVERGENT B0 ;  /* 0x0000000000007941 */ /* 0x000fea0003800200 */
.L_x_138:
[----:B------:R-:W-:Y:S04]  /*f470*/  BSSY.RECONVERGENT B0, `(.L_x_140) ;  /* 0x000001e000007945 */ /* 0x000fe80003800200 */
[----:B------:R-:W-:Y:S05]  /*f480*/  @P3 BRA `(.L_x_141) ;  /* 0x0000000000703947 */ /* 0x000fea0003800000 */
[----:B--2---:R-:W1:Y:S01]  /*f490*/  LDC.64 R18, c[0x0][0x3f8] ;  /* 0x0000fe00ff127b82 */ /* 0x004e620000000a00 */
[----:B------:R-:W-:-:S05]  /*f4a0*/  MOV R22, UR13 ;  /* 0x0000000d00167c02 */ /* 0x000fca0008000f00 */
[----:B------:R-:W-:Y:S02]  /*f4b0*/  IMAD R23, R22, 0x50, R45 ;  /* 0x0000005016177824 */ /* 0x000fe400078e022d */
[----:B---3--:R-:W2:Y:S01]  /*f4c0*/  LDC.64 R16, c[0x0][0x3d8] ;  /* 0x0000f600ff107b82 */ /* 0x008ea20000000a00 */
[----:B-1----:R-:W-:Y:S01]  /*f4d0*/  IMAD.WIDE.U32 R20, R18, 0x3, RZ ;  /* 0x0000000312147825 */ /* 0x002fe200078e00ff */
[C---:B------:R-:W-:Y:S02]  /*f4e0*/  LEA R25, R19.reuse, R19, 0x1 ;  /* 0x0000001313197211 */ /* 0x040fe400078e08ff */
[----:B------:R-:W-:Y:S02]  /*f4f0*/  LEA.HI R27, P1, R19, R18, RZ, 0x1 ;  /* 0x00000012131b7211 */ /* 0x000fe400078308ff */
[----:B------:R-:W-:Y:S02]  /*f500*/  IADD3 R25, PT, PT, R21, R25, RZ ;  /* 0x0000001915197210 */ /* 0x000fe40007ffe0ff */
[----:B------:R-:W-:Y:S01]  /*f510*/  IADD3.X R22, PT, PT, RZ, R19, RZ, P1, !PT ;  /* 0x00000013ff167210 */ /* 0x000fe20000ffe4ff */
[----:B--2---:R-:W-:Y:S01]  /*f520*/  IMAD.WIDE R16, R23, 0x4, R16 ;  /* 0x0000000417107825 */ /* 0x004fe200078e0210 */
[----:B------:R-:W-:-:S02]  /*f530*/  LEA.HI R24, P1, R25, R20, RZ, 0x1 ;  /* 0x0000001419187211 */ /* 0x000fc400078308ff */
[----:B------:R-:W-:Y:S02]  /*f540*/  SHF.L.U32 R21, R27, 0x1, RZ ;  /* 0x000000011b157819 */ /* 0x000fe400000006ff */
[----:B------:R-:W-:Y:S01]  /*f550*/  SHF.L.U32 R23, R24, 0x1, RZ ;  /* 0x0000000118177819 */ /* 0x000fe200000006ff */
[----:B------:R4:W-:Y:S01]  /*f560*/  REDG.E.ADD.F32.FTZ.RN.STRONG.GPU desc[UR10][R16.64], R12 ;  /* 0x0000000c100079a6 */ /* 0x0009e2000c12f30a */
[----:B------:R-:W-:Y:S02]  /*f570*/  LOP3.LUT R21, R21, 0xfffffffc, RZ, 0xc0, !PT ;  /* 0xfffffffc15157812 */ /* 0x000fe400078ec0ff */
[----:B------:R-:W-:Y:S02]  /*f580*/  LEA R20, P2, R18, R16, 0x2 ;  /* 0x0000001012147211 */ /* 0x000fe400078410ff */
[----:B------:R-:W-:Y:S02]  /*f590*/  IADD3.X R25, PT, PT, RZ, R25, RZ, P1, !PT ;  /* 0x00000019ff197210 */ /* 0x000fe40000ffe4ff */
[----:B------:R-:W-:-:S02]  /*f5a0*/  LOP3.LUT R23, R23, 0xfffffffc, RZ, 0xc0, !PT ;  /* 0xfffffffc17177812 */ /* 0x000fc400078ec0ff */
[----:B------:R-:W-:Y:S02]  /*f5b0*/  SHF.L.U64.HI R27, R27, 0x1, R22 ;  /* 0x000000011b1b7819 */ /* 0x000fe40000010216 */
[----:B------:R-:W-:Y:S02]  /*f5c0*/  IADD3 R22, P1, PT, R16, R21, RZ ;  /* 0x0000001510167210 */ /* 0x000fe40007f3e0ff */
[----:B------:R-:W-:Y:S02]  /*f5d0*/  LEA.HI.X R21, R18, R17, R19, 0x2, P2 ;  /* 0x0000001112157211 */ /* 0x000fe400010f1413 */
[----:B------:R-:W-:Y:S02]  /*f5e0*/  SHF.L.U64.HI R19, R24, 0x1, R25 ;  /* 0x0000000118137819 */ /* 0x000fe40000010219 */
[----:B------:R-:W-:Y:S02]  /*f5f0*/  IADD3 R18, P2, PT, R16, R23, RZ ;  /* 0x0000001710127210 */ /* 0x000fe40007f5e0ff */
[----:B------:R-:W-:-:S02]  /*f600*/  IADD3.X R23, PT, PT, R17, R27, RZ, P1, !PT ;  /* 0x0000001b11177210 */ /* 0x000fc40000ffe4ff */
[----:B------:R-:W-:-:S03]  /*f610*/  IADD3.X R19, PT, PT, R17, R19, RZ, P2, !PT ;  /* 0x0000001311137210 */ /* 0x000fc600017fe4ff */
[----:B------:R4:W-:Y:S04]  /*f620*/  REDG.E.ADD.F32.FTZ.RN.STRONG.GPU desc[UR10][R22.64], R13 ;  /* 0x0000000d160079a6 */ /* 0x0009e8000c12f30a */
[----:B------:R4:W-:Y:S04]  /*f630*/  REDG.E.ADD.F32.FTZ.RN.STRONG.GPU desc[UR10][R20.64], R14 ;  /* 0x0000000e140079a6 */ /* 0x0009e8000c12f30a */
[----:B------:R4:W-:Y:S02]  /*f640*/  REDG.E.ADD.F32.FTZ.RN.STRONG.GPU desc[UR10][R18.64], R15 ;  /* 0x0000000f120079a6 */ /* 0x0009e4000c12f30a */
.L_x_141:
[----:B------:R-:W-:Y:S05]  /*f650*/  BSYNC.RECONVERGENT B0 ;  /* 0x0000000000007941 */ /* 0x000fea0003800200 */
.L_x_140:
[----:B------:R-:W-:-:S09]  /*f660*/  UISETP.GE.U32.AND UP0, UPT, UR12, 0x2, UPT ;  /* 0x000000020c00788c */ /* 0x000fd2000bf06070 */
[----:B------:R-:W-:Y:S05]  /*f670*/  BRA.U !UP0, `(.L_x_142) ;  /* 0x0000000d08787547 */ /* 0x000fea000b800000 */
[----:B----4-:R-:W4:Y:S01]  /*f680*/  LDC.64 R14, c[0x0][0x3d0] ;  /* 0x0000f400ff0e7b82 */ /* 0x010f220000000a00 */
[----:B------:R-:W-:Y:S01]  /*f690*/  ULOP3.LUT UR5, UR4, 0x1, URZ, 0xc0, !UPT ;  /* 0x0000000104057892 */ /* 0x000fe2000f8ec0ff */
[----:B------:R-:W-:Y:S03]  /*f6a0*/  BSSY.RECONVERGENT B0, `(.L_x_143) ;  /* 0x0000023000007945 */ /* 0x000fe60003800200 */
[----:B------:R-:W-:-:S03]  /*f6b0*/  UIMAD UR6, UR5, UR9, URZ ;  /* 0x00000009050672a4 */ /* 0x000fc6000f8e02ff */
[----:B------:R-:W0:Y:S01]  /*f6c0*/  S2UR UR29, SR_CTAID.X ;  /* 0x00000000001d79c3 */ /* 0x000e220000002500 */
[----:B------:R-:W-:-:S04]  /*f6d0*/  UIMAD UR5, UR6, UR12, URZ ;  /* 0x0000000c060572a4 */ /* 0x000fc8000f8e02ff */
[----:B------:R-:W-:-:S03]  /*f6e0*/  USHF.L.U32 UR5, UR5, 0x1, URZ ;  /* 0x0000000105057899 */ /* 0x000fc600080006ff */
[----:B------:R-:W0:Y:S03]  /*f6f0*/  S2UR UR14, SR_CTAID.Y ;  /* 0x00000000000e79c3 */ /* 0x000e260000002600 */
[----:B------:R-:W-:-:S05]  /*f700*/  MOV R13, UR5 ;  /* 0x00000005000d7c02 */ /* 0x000fca0008000f00 */
[----:B----4-:R-:W-:Y:S01]  /*f710*/  IMAD.WIDE R14, R13, 0x4, R14 ;  /* 0x000000040d0e7825 */ /* 0x010fe200078e020e */
[----:B0-----:R-:W-:Y:S06]  /*f720*/  @P0 BRA `(.L_x_144) ;  /* 0x0000000000680947 */ /* 0x001fec0003800000 */
[----:B------:R-:W0:Y:S01]  /*f730*/  LDC.64 R12, c[0x0][0x3c8] ;  /* 0x0000f200ff0c7b82 */ /* 0x000e220000000a00 */
[----:B------:R-:W-:Y:S02]  /*f740*/  UIADD3 UR7, UPT, UPT, UR6, UR14, URZ ;  /* 0x0000000e06077290 */ /* 0x000fe4000fffe0ff */
[----:B------:R-:W-:Y:S02]  /*f750*/  UIMAD UR13, UR29, UR9, UR14 ;  /* 0x000000091d0d72a4 */ /* 0x000fe4000f8e020e */
[----:B------:R-:W-:Y:S02]  /*f760*/  ULOP3.LUT UP0, UR5, UR4, 0x2, URZ, 0xc0, !UPT ;  /* 0x0000000204057892 */ /* 0x000fe4000f80c0ff */
[----:B--2---:R-:W-:Y:S02]  /*f770*/  MOV R19, UR7 ;  /* 0x0000000700137c02 */ /* 0x004fe40008000f00 */
[----:B------:R-:W-:Y:S01]  /*f780*/  UIADD3 UR5, UPT, UPT, -UR5, 0x1, URZ ;  /* 0x0000000105057890 */ /* 0x000fe2000fffe1ff */
[----:B------:R-:W-:-:S05]  /*f790*/  MOV R17, UR13 ;  /* 0x0000000d00117c02 */ /* 0x000fca0008000f00 */
[----:B---3--:R-:W-:-:S05]  /*f7a0*/  IMAD.WIDE.U32 R16, R17, 0x8, R14 ;  /* 0x0000000811107825 */ /* 0x008fca00078e000e */
[----:B------:R4:W-:Y:S01]  /*f7b0*/  STG.E.64 desc[UR10][R16.64], R10 ;  /* 0x0000000a10007986 */ /* 0x0009e2000c101b0a */
[----:B0-----:R-:W-:Y:S01]  /*f7c0*/  IMAD.WIDE.U32 R18, R19, 0x4, R12 ;  /* 0x0000000413127825 */ /* 0x001fe200078e000c */
[----:B------:R-:W-:Y:S02]  /*f7d0*/  MOV R13, UR5 ;  /* 0x00000005000d7c02 */ /* 0x000fe40008000f00 */
[----:B------:R-:W-:Y:S01]  /*f7e0*/  MOV R12, 0xffffffff ;  /* 0xffffffff000c7802 */ /* 0x000fe20000000f00 */
[----:B------:R-:W-:Y:S06]  /*f7f0*/  MEMBAR.ALL.GPU ;  /* 0x0000000000007992 */ /* 0x000fec000000a000 */
[----:B------:R-:W-:-:S00]  /*f800*/  ERRBAR ;  /* 0x00000000000079ab */ /* 0x000fc00000000000 */
[----:B------:R-:W-:Y:S06]  /*f810*/  CGAERRBAR ;  /* 0x00000000000075ab */ /* 0x000fec0000000000 */
[----:B------:R4:W-:Y:S01]  /*f820*/  REDG.E.ADD.S32.STRONG.GPU desc[UR10][R18.64], R13 ;  /* 0x0000000d1200798e */ /* 0x0009e2000c12e30a */
[----:B------:R-:W-:Y:S01]  /*f830*/  USEL UR5, UR12, URZ, !UP0 ;  /* 0x000000ff0c057287 */ /* 0x000fe2000c000000 */
[----:B------:R-:W-:Y:S02]  /*f840*/  UMOV UR7, 0xffffffff ;  /* 0xffffffff00077882 */ /* 0x000fe40000000000 */
[----:B------:R4:W-:Y:S01]  /*f850*/  STL [R1], R12 ;  /* 0x0000000c01007387 */ /* 0x0009e20000100800 */
[----:B------:R-:W-:-:S09]  /*f860*/  UISETP.NE.AND UP0, UPT, UR7, UR5, UPT ;  /* 0x000000050700728c */ /* 0x000fd2000bf05270 */
[----:B----4-:R-:W-:Y:S05]  /*f870*/  BRA.U !UP0, `(.L_x_144) ;  /* 0x0000000108147547 */ /* 0x010fea000b800000 */
.L_x_145:
[----:B------:R-:W2:Y:S04]  /*f880*/  LDG.E.STRONG.GPU R12, desc[UR10][R18.64] ;  /* 0x0000000a120c7981 */ /* 0x000ea8000c1ef900 */
[----:B--2---:R-:W-:Y:S04]  /*f890*/  CCTL.IVALL ;  /* 0x00000000ff00798f */ /* 0x004fe80002000000 */
[----:B------:R0:W-:Y:S01]  /*f8a0*/  STL [R1], R12 ;  /* 0x0000000c01007387 */ /* 0x0001e20000100800 */
[----:B------:R-:W-:-:S13]  /*f8b0*/  ISETP.NE.AND P0, PT, R12, UR5, PT ;  /* 0x000000050c007c0c */ /* 0x000fda000bf05270 */
[----:B0-----:R-:W-:Y:S05]  /*f8c0*/  @P0 BRA `(.L_x_145) ;  /* 0xfffffffc00ec0947 */ /* 0x001fea000383ffff */
.L_x_144:
[----:B------:R-:W-:Y:S05]  /*f8d0*/  BSYNC.RECONVERGENT B0 ;  /* 0x0000000000007941 */ /* 0x000fea0003800200 */
.L_x_143:
[----:B------:R-:W-:Y:S01]  /*f8e0*/  BAR.SYNC.DEFER_BLOCKING 0x0 ;  /* 0x0000000000007b1d */ /* 0x000fe20000010000 */
[----:B------:R-:W-:-:S05]  /*f8f0*/  UISETP.GE.U32.AND UP0, UPT, UR12, 0x8, UPT ;  /* 0x000000080c00788c */ /* 0x000fca000bf06070 */
[----:B------:R-:W-:-:S04]  /*f900*/  UMOV UR5, URZ ;  /* 0x000000ff00057c82 */ /* 0x000fc80008000000 */
[----:B------:R-:W-:Y:S05]  /*f910*/  BRA.U !UP0, `(.L_x_146) ;  /* 0x0000000508607547 */ /* 0x000fea000b800000 */
[----:B------:R-:W-:Y:S02]  /*f920*/  UIMAD UR13, UR9, 0x3, UR14 ;  /* 0x00000003090d78a4 */ /* 0x000fe4000f8e020e */
[----:B------:R-:W-:Y:S02]  /*f930*/  ULEA UR17, UR9, UR14, 0x1 ;  /* 0x0000000e09117291 */ /* 0x000fe4000f8e08ff */
[----:B------:R-:W-:Y:S02]  /*f940*/  UIMAD UR18, UR9, 0x5, UR14 ;  /* 0x00000005091278a4 */ /* 0x000fe4000f8e020e */
[----:B------:R-:W-:Y:S02]  /*f950*/  UIMAD UR19, UR9, 0x7, UR14 ;  /* 0x00000007091378a4 */ /* 0x000fe4000f8e020e */
[----:B------:R-:W-:Y:S02]  /*f960*/  UIMAD UR20, UR9, 0x6, UR14 ;  /* 0x00000006091478a4 */ /* 0x000fe4000f8e020e */
[----:B------:R-:W-:-:S02]  /*f970*/  ULEA UR21, UR9, UR14, 0x2 ;  /* 0x0000000e09157291 */ /* 0x000fc4000f8e10ff */
[----:B------:R-:W-:Y:S02]  /*f980*/  UIADD3 UR22, UPT, UPT, UR14, UR9, URZ ;  /* 0x000000090e167290 */ /* 0x000fe4000fffe0ff */
[----:B------:R-:W-:Y:S02]  /*f990*/  UIADD3 UR23, UPT, UPT, -UR29, URZ, URZ ;  /* 0x000000ff1d177290 */ /* 0x000fe4000fffe1ff */
[----:B------:R-:W-:Y:S01]  /*f9a0*/  ULOP3.LUT UR7, UR12, 0x7ffffff8, URZ, 0xc0, !UPT ;  /* 0x7ffffff80c077892 */ /* 0x000fe2000f8ec0ff */
[----:B------:R-:W-:Y:S01]  /*f9b0*/  UMOV UR5, URZ ;  /* 0x000000ff00057c82 */ /* 0x000fe20008000000 */
[----:B------:R-:W-:-:S10]  /*f9c0*/  UMOV UR6, UR14 ;  /* 0x0000000e00067c82 */ /* 0x000fd40008000000 */
.L_x_147:
[----:B------:R-:W-:Y:S02]  /*f9d0*/  ISETP.NE.AND P1, PT, RZ, UR23, PT ;  /* 0x00000017ff007c0c */ /* 0x000fe4000bf25270 */
[----:B------:R-:W-:Y:S02]  /*f9e0*/  MOV R13, UR6 ;  /* 0x00000006000d7c02 */ /* 0x000fe40008000f00 */
[----:B------:R-:W-:-:S13]  /*f9f0*/  ISETP.NE.OR P1, PT, R45, RZ, !P1 ;  /* 0x000000ff2d00720c */ /* 0x000fda0004f25670 */
[----:B------:R-:W-:-:S06]  /*fa00*/  @!P1 IMAD.WIDE.U32 R12, R13, 0x8, R14 ;  /* 0x000000080d0c9825 */ /* 0x000fcc00078e000e */
[----:B------:R-:W4:Y:S01]  /*fa10*/  @!P1 LDG.E.64 R12, desc[UR10][R12.64] ;  /* 0x0000000a0c0c9981 */ /* 0x000f22000c1e1b00 */
[----:B------:R-:W-:Y:S01]  /*fa20*/  UIADD3 UR24, UPT, UPT, UR5, 0x1, URZ ;  /* 0x0000000105187890 */ /* 0x000fe2000fffe0ff */
[----:B------:R-:W-:Y:S01]  /*fa30*/  MOV R17, UR17 ;  /* 0x0000001100117c02 */ /* 0x000fe20008000f00 */
[----:B------:R-:W-:Y:S01]  /*fa40*/  UIADD3 UR25, UPT, UPT, UR5, 0x2, URZ ;  /* 0x0000000205197890 */ /* 0x000fe2000fffe0ff */
[----:B---3--:R-:W0:Y:S01]  /*fa50*/  S2R R16, SR_CTAID.X ;  /* 0x0000000000107919 */ /* 0x008e220000002500 */
[----:B------:R-:W-:Y:S01]  /*fa60*/  UIADD3 UR26, UPT, UPT, UR5, 0x3, URZ ;  /* 0x00000003051a7890 */ /* 0x000fe2000fffe0ff */
[----:B--2---:R-:W-:Y:S01]  /*fa70*/  MOV R19, UR13 ;  /* 0x0000000d00137c02 */ /* 0x004fe20008000f00 */
[----:B------:R-:W-:Y:S01]  /*fa80*/  UIADD3 UR27, UPT, UPT, UR5, 0x4, URZ ;  /* 0x00000004051b7890 */ /* 0x000fe2000fffe0ff */
[----:B------:R-:W-:Y:S02]  /*fa90*/  MOV R21, UR21 ;  /* 0x0000001500157c02 */ /* 0x000fe40008000f00 */
[C---:B0-----:R-:W-:Y:S01]  /*faa0*/  ISETP.NE.AND P0, PT, R16.reuse, UR24, PT ;  /* 0x0000001810007c0c */ /* 0x041fe2000bf05270 */
[----:B------:R-:W-:Y:S01]  /*fab0*/  UIADD3 UR24, UPT, UPT, UR5, 0x5, URZ ;  /* 0x0000000505187890 */ /* 0x000fe2000fffe0ff */
[----:B------:R-:W-:Y:S01]  /*fac0*/  ISETP.NE.AND P4, PT, R16, UR25, PT ;  /* 0x0000001910007c0c */ /* 0x000fe2000bf85270 */
[----:B------:R-:W-:Y:S01]  /*fad0*/  UIADD3 UR25, UPT, UPT, UR5, 0x6, URZ ;  /* 0x0000000605197890 */ /* 0x000fe2000fffe0ff */
[----:B------:R-:W-:-:S02]  /*fae0*/  ISETP.NE.OR P0, PT, R45, RZ, !P0 ;  /* 0x000000ff2d00720c */ /* 0x000fc40004705670 */
[C---:B------:R-:W-:Y:S01]  /*faf0*/  ISETP.NE.AND P3, PT, R16.reuse, UR26, PT ;  /* 0x0000001a10007c0c */ /* 0x040fe2000bf65270 */
[----:B------:R-:W-:Y:S01]  /*fb00*/  UIADD3 UR26, UPT, UPT, UR5, 0x7, URZ ;  /* 0x00000007051a7890 */ /* 0x000fe2000fffe0ff */
[C---:B------:R-:W-:Y:S02]  /*fb10*/  ISETP.NE.OR P4, PT, R45.reuse, RZ, !P4 ;  /* 0x000000ff2d00720c */ /* 0x040fe40006785670 */
[C---:B------:R-:W-:Y:S02]  /*fb20*/  ISETP.NE.AND P2, PT, R16.reuse, UR27, PT ;  /* 0x0000001b10007c0c */ /* 0x040fe4000bf45270 */
[C---:B------:R-:W-:Y:S02]  /*fb30*/  ISETP.NE.OR P3, PT, R45.reuse, RZ, !P3 ;  /* 0x000000ff2d00720c */ /* 0x040fe40005f65670 */
[----:B------:R-:W-:Y:S02]  /*fb40*/  ISETP.NE.OR P2, PT, R45, RZ, !P2 ;  /* 0x000000ff2d00720c */ /* 0x000fe40005745670 */
[----:B------:R-:W-:-:S02]  /*fb50*/  ISETP.NE.AND P6, PT, R16, UR25, PT ;  /* 0x0000001910007c0c */ /* 0x000fc4000bfc5270 */
[----:B------:R-:W-:Y:S02]  /*fb60*/  ISETP.NE.AND P5, PT, R16, UR26, PT ;  /* 0x0000001a10007c0c */ /* 0x000fe4000bfa5270 */
[----:B------:R-:W-:Y:S02]  /*fb70*/  ISETP.NE.OR P6, PT, R45, RZ, !P6 ;  /* 0x000000ff2d00720c */ /* 0x000fe400077c5670 */
[----:B------:R-:W-:-:S03]  /*fb80*/  MOV R23, UR18 ;  /* 0x0000001200177c02 */ /* 0x000fc60008000f00 */
[----:B------:R-:W-:Y:S01]  /*fb90*/  @!P3 IMAD.WIDE.U32 R18, R19, 0x8, R14 ;  /* 0x000000081312b825 */ /* 0x000fe200078e000e */
[----:B------:R-:W-:-:S03]  /*fba0*/  ISETP.NE.OR P5, PT, R45, RZ, !P5 ;  /* 0x000000ff2d00720c */ /* 0x000fc60006fa5670 */
[----:B-1----:R-:W-:Y:S01]  /*fbb0*/  @!P2 IMAD.WIDE.U32 R20, R21, 0x8, R14 ;  /* 0x000000081514a825 */ /* 0x002fe200078e000e */
[----:B------:R-:W-:Y:S01]  /*fbc0*/  MOV R25, UR20 ;  /* 0x0000001400197c02 */ /* 0x000fe20008000f00 */
[----:B------:R-:W2:Y:S01]  /*fbd0*/  @!P3 LDG.E.64 R18, desc[UR10][R18.64] ;  /* 0x0000000a1212b981 */ /* 0x000ea2000c1e1b00 */
[----:B------:R-:W-:-:S03]  /*fbe0*/  MOV R27, UR19 ;  /* 0x00000013001b7c02 */ /* 0x000fc60008000f00 */
[----:B------:R-:W3:Y:S01]  /*fbf0*/  @!P2 LDG.E.64 R20, desc[UR10][R20.64] ;  /* 0x0000000a1414a981 */ /* 0x000ee2000c1e1b00 */
[----:B------:R-:W-:-:S04]  /*fc00*/  @!P6 IMAD.WIDE.U32 R24, R25, 0x8, R14 ;  /* 0x000000081918e825 */ /* 0x000fc800078e000e */
[----:B------:R-:W-:Y:S02]  /*fc10*/  @!P5 IMAD.WIDE.U32 R26, R27, 0x8, R14 ;  /* 0x000000081b1ad825 */ /* 0x000fe400078e000e */
[----:B------:R-:W3:Y:S04]  /*fc20*/  @!P6 LDG.E.64 R24, desc[UR10][R24.64] ;  /* 0x0000000a1818e981 */ /* 0x000ee8000c1e1b00 */
[----:B------:R-:W3:Y:S01]  /*fc30*/  @!P5 LDG.E.64 R26, desc[UR10][R26.64] ;  /* 0x0000000a1a1ad981 */ /* 0x000ee2000c1e1b00 */
[----:B----4-:R-:W-:Y:S01]  /*fc40*/  @!P1 FADD.FTZ R11, R11, R13 ;  /* 0x0000000d0b0b9221 */ /* 0x010fe20000010000 */
[----:B------:R-:W-:Y:S01]  /*fc50*/  MOV R13, UR22 ;  /* 0x00000016000d7c02 */ /* 0x000fe20008000f00 */
[----:B------:R-:W-:Y:S01]  /*fc60*/  @!P1 FADD.FTZ R10, R10, R12 ;  /* 0x0000000c0a0a9221 */ /* 0x000fe20000010000 */
[----:B------:R-:W-:Y:S01]  /*fc70*/  ISETP.NE.AND P1, PT, R16, UR24, PT ;  /* 0x0000001810007c0c */ /* 0x000fe2000bf25270 */
[----:B------:R-:W-:-:S03]  /*fc80*/  @!P4 IMAD.WIDE.U32 R16, R17, 0x8, R14 ;  /* 0x000000081110c825 */ /* 0x000fc600078e000e */
[----:B------:R-:W-:Y:S01]  /*fc90*/  ISETP.NE.OR P1, PT, R45, RZ, !P1 ;  /* 0x000000ff2d00720c */ /* 0x000fe20004f25670 */
[--C-:B------:R-:W-:Y:S02]  /*fca0*/  @!P0 IMAD.WIDE.U32 R12, R13, 0x8, R14.reuse ;  /* 0x000000080d0c8825 */ /* 0x100fe400078e000e */
[----:B------:R-:W4:Y:S04]  /*fcb0*/  @!P4 LDG.E.64 R16, desc[UR10][R16.64] ;  /* 0x0000000a1010c981 */ /* 0x000f28000c1e1b00 */
[----:B------:R-:W2:Y:S06]  /*fcc0*/  @!P0 LDG.E.64 R12, desc[UR10][R12.64] ;  /* 0x0000000a0c0c8981 */ /* 0x000eac000c1e1b00 */
[----:B------:R-:W-:-:S06]  /*fcd0*/  @!P1 IMAD.WIDE.U32 R22, R23, 0x8, R14 ;  /* 0x0000000817169825 */ /* 0x000fcc00078e000e */
[----:B------:R-:W3:Y:S01]  /*fce0*/  @!P1 LDG.E.64 R22, desc[UR10][R22.64] ;  /* 0x0000000a16169981 */ /* 0x000ee2000c1e1b00 */
[----:B------:R-:W-:-:S04]  /*fcf0*/  UIADD3 UR5, UPT, UPT, UR5, 0x8, URZ ;  /* 0x0000000805057890 */ /* 0x000fc8000fffe0ff */
[----:B------:R-:W-:Y:S02]  /*fd00*/  UISETP.NE.AND UP0, UPT, UR5, UR7, UPT ;  /* 0x000000070500728c */ /* 0x000fe4000bf05270 */
[----:B------:R-:W-:Y:S02]  /*fd10*/  ULEA UR20, UR9, UR20, 0x3 ;  /* 0x0000001409147291 */ /* 0x000fe4000f8e18ff */
[----:B------:R-:W-:Y:S02]  /*fd20*/  ULEA UR18, UR9, UR18, 0x3 ;  /* 0x0000001209127291 */ /* 0x000fe4000f8e18ff */
[----:B------:R-:W-:Y:S02]  /*fd30*/  ULEA UR21, UR9, UR21, 0x3 ;  /* 0x0000001509157291 */ /* 0x000fe4000f8e18ff */
[----:B------:R-:W-:Y:S02]  /*fd40*/  ULEA UR13, UR9, UR13, 0x3 ;  /* 0x0000000d090d7291 */ /* 0x000fe4000f8e18ff */
[----:B------:R-:W-:-:S02]  /*fd50*/  ULEA UR17, UR9, UR17, 0x3 ;  /* 0x0000001109117291 */ /* 0x000fc4000f8e18ff */
[----:B------:R-:W-:Y:S02]  /*fd60*/  ULEA UR22, UR9, UR22, 0x3 ;  /* 0x0000001609167291 */ /* 0x000fe4000f8e18ff */
[----:B------:R-:W-:Y:S02]  /*fd70*/  UIADD3 UR23, UPT, UPT, UR23, 0x8, URZ ;  /* 0x0000000817177890 */ /* 0x000fe4000fffe0ff */
[----:B------:R-:W-:Y:S02]  /*fd80*/  ULEA UR6, UR9, UR6, 0x3 ;  /* 0x0000000609067291 */ /* 0x000fe4000f8e18ff */
[----:B------:R-:W-:Y:S01]  /*fd90*/  ULEA UR19, UR9, UR19, 0x3 ;  /* 0x0000001309137291 */ /* 0x000fe2000f8e18ff */
[----:B--2---:R-:W-:Y:S01]  /*fda0*/  @!P0 FADD.FTZ R10, R10, R12 ;  /* 0x0000000c0a0a8221 */ /* 0x004fe20000010000 */
[----:B------:R-:W-:-:S03]  /*fdb0*/  @!P0 FADD.FTZ R11, R11, R13 ;  /* 0x0000000d0b0b8221 */ /* 0x000fc60000010000 */
[----:B----4-:R-:W-:Y:S01]  /*fdc0*/  @!P4 FADD.FTZ R10, R10, R16 ;  /* 0x000000100a0ac221 */ /* 0x010fe20000010000 */
[----:B------:R-:W-:-:S03]  /*fdd0*/  @!P4 FADD.FTZ R11, R11, R17 ;  /* 0x000000110b0bc221 */ /* 0x000fc60000010000 */
[----:B------:R-:W-:Y:S01]  /*fde0*/  @!P3 FADD.FTZ R10, R10, R18 ;  /* 0x000000120a0ab221 */ /* 0x000fe20000010000 */
[----:B------:R-:W-:-:S03]  /*fdf0*/  @!P3 FADD.FTZ R11, R11, R19 ;  /* 0x000000130b0bb221 */ /* 0x000fc60000010000 */
[----:B---3--:R-:W-:Y:S01]  /*fe00*/  @!P2 FADD.FTZ R10, R10, R20 ;  /* 0x000000140a0aa221 */ /* 0x008fe20000010000 */
[----:B------:R-:W-:-:S03]  /*fe10*/  @!P2 FADD.FTZ R11, R11, R21 ;  /* 0x000000150b0ba221 */ /* 0x000fc60000010000 */
[----:B------:R-:W-:Y:S01]  /*fe20*/  @!P1 FADD.FTZ R10, R10, R22 ;  /* 0x000000160a0a9221 */ /* 0x000fe20000010000 */
[----:B------:R-:W-:-:S03]  /*fe30*/  @!P1 FADD.FTZ R11, R11, R23 ;  /* 0x000000170b0b9221 */ /* 0x000fc60000010000 */
[----:B------:R-:W-:Y:S01]  /*fe40*/  @!P6 FADD.FTZ R10, R10, R24 ;  /* 0x000000180a0ae221 */ /* 0x000fe20000010000 */
[----:B------:R-:W-:-:S03]  /*fe50*/  @!P6 FADD.FTZ R11, R11, R25 ;  /* 0x000000190b0be221 */ /* 0x000fc60000010000 */
[----:B------:R-:W-:Y:S01]  /*fe60*/  @!P5 FADD.FTZ R10, R10, R26 ;  /* 0x0000001a0a0ad221 */ /* 0x000fe20000010000 */
[----:B------:R-:W-:Y:S01]  /*fe70*/  @!P5 FADD.FTZ R11, R11, R27 ;  /* 0x0000001b0b0bd221 */ /* 0x000fe20000010000 */
[----:B------:R-:W-:Y:S06]  /*fe80*/  BRA.U UP0, `(.L_x_147) ;  /* 0xfffffff900d07547 */ /* 0x000fec000b83ffff */
[----:B------:R-:W-:-:S05]  /*fe90*/  UMOV UR5, UR7 ;  /* 0x0000000700057c82 */ /* 0x000fca0008000000 */
.L_x_146:
[----:B------:R-:W-:-:S09]  /*fea0*/  ULOP3.LUT UP0, UR6, UR12, 0x7, URZ, 0xc0, !UPT ;  /* 0x000000070c067892 */ /* 0x000fd2000f80c0ff */
[----:B------:R-:W-:Y:S05]  /*feb0*/  BRA.U !UP0, `(.L_x_142) ;  /* 0x0000000508687547 */ /* 0x000fea000b800000 */
[----:B------:R-:W-:Y:S02]  /*fec0*/  UIADD3 UR6, UPT, UPT, UR6, -0x1, URZ ;  /* 0xffffffff06067890 */ /* 0x000fe4000fffe0ff */
[----:B------:R-:W-:Y:S02]  /*fed0*/  ULOP3.LUT UP0, UR18, UR12, 0x3, URZ, 0xc0, !UPT ;  /* 0x000000030c127892 */ /* 0x000fe4000f80c0ff */
[----:B------:R-:W-:-:S09]  /*fee0*/  UISETP.GE.U32.AND UP1, UPT, UR6, 0x3, UPT ;  /* 0x000000030600788c */ /* 0x000fd2000bf26070 */
[----:B------:R-:W-:Y:S05]  /*fef0*/  BRA.U !UP1, `(.L_x_148) ;  /* 0x0000000109b87547 */ /* 0x000fea000b800000 */
[----:B------:R-:W0:Y:S01]  /*ff00*/  S2R R12, SR_CTAID.X ;  /* 0x00000000000c7919 */ /* 0x000e220000002500 */
[----:B------:R-:W-:Y:S02]  /*ff10*/  UIADD3 UR6, UPT, UPT, UR5, 0x1, URZ ;  /* 0x0000000105067890 */ /* 0x000fe4000fffe0ff */
[----:B------:R-:W-:Y:S02]  /*ff20*/  UIADD3 UR7, UPT, UPT, UR5, 0x2, URZ ;  /* 0x0000000205077890 */ /* 0x000fe4000fffe0ff */
[----:B------:R-:W-:Y:S02]  /*ff30*/  UISETP.NE.AND UP1, UPT, UR6, UR29, UPT ;  /* 0x0000001d0600728c */ /* 0x000fe4000bf25270 */
[----:B------:R-:W-:Y:S02]  /*ff40*/  UIADD3 UR13, UPT, UPT, UR5, 0x3, URZ ;  /* 0x00000003050d7890 */ /* 0x000fe4000fffe0ff */
[----:B------:R-:W-:Y:S02]  /*ff50*/  UISETP.NE.AND UP2, UPT, UR7, UR29, UPT ;  /* 0x0000001d0700728c */ /* 0x000fe4000bf45270 */
[----:B------:R-:W-:Y:S01]  /*ff60*/  PLOP3.LUT P1, PT, PT, PT, UP1, 0x80, 0x8 ;  /* 0x000000000008781c */ /* 0x000fe20003f2f018 */
[----:B------:R-:W-:-:S03]  /*ff70*/  UISETP.NE.AND UP3, UPT, UR13, UR29, UPT ;  /* 0x0000001d0d00728c */ /* 0x000fc6000bf65270 */
[----:B------:R-:W-:Y:S02]  /*ff80*/  PLOP3.LUT P2, PT, PT, PT, UP2, 0x80, 0x8 ;  /* 0x000000000008781c */ /* 0x000fe40003f4f028 */
[C---:B------:R-:W-:Y:S02]  /*ff90*/  ISETP.NE.OR P1, PT, R45.reuse, RZ, !P1 ;  /* 0x000000ff2d00720c */ /* 0x040fe40004f25670 */
[----:B------:R-:W-:Y:S02]  /*ffa0*/  PLOP3.LUT P3, PT, PT, PT, UP3, 0x80, 0x8 ;  /* 0x000000000008781c */ /* 0x000fe40003f6f038 */
[C---:B------:R-:W-:Y:S02]  /*ffb0*/  ISETP.NE.OR P2, PT, R45.reuse, RZ, !P2 ;  /* 0x000000ff2d00720c */ /* 0x040fe40005745670 */
[----:B------:R-:W-:-:S07]  /*ffc0*/  ISETP.NE.OR P3, PT, R45, RZ, !P3 ;  /* 0x000000ff2d00720c */ /* 0x000fce0005f65670 */
[----:B------:R-:W-:Y:S01]  /*ffd0*/  VOTEU.ALL UP2, P1 ;  /* 0x0000000000ff7886 */ /* 0x000fe20000840000 */
[----:B0-----:R-:W-:-:S04]  /*ffe0*/  ISETP.NE.AND P0, PT, R12, UR5, PT ;  /* 0x000000050c007c0c */ /* 0x001fc8000bf05270 */
[----:B------:R-:W-:Y:S01]  /*fff0*/  @!UP2 UIMAD UR6, UR6, UR9, UR14 ;  /* 0x000000090606a2a4 */ /* 0x000fe2000f8e020e */
[----:B------:R-:W-:Y:S01]  /*10000*/  ISETP.NE.OR P0, PT, R45, RZ, !P0 ;  /* 0x000000ff2d00720c */ /* 0x000fe20004705670 */
[----:B------:R-:W-:-:S04]  /*10010*/  VOTEU.ALL UP2, P3 ;  /* 0x0000000000ff7886 */ /* 0x000fc80001840000 */
[----:B------:R-:W-:Y:S01]  /*10020*/  MOV R17, UR6 ;  /* 0x0000000600117c02 */ /* 0x000fe20008000f00 */
[----:B------:R-:W-:-:S04]  /*10030*/  @!UP2 UIMAD UR6, UR13, UR9, UR14 ;  /* 0x000000090d06a2a4 */ /* 0x000fc8000f8e020e */
[----:B---3--:R-:W-:-:S03]  /*10040*/  @!P1 IMAD.WIDE.U32 R16, R17, 0x8, R14 ;  /* 0x0000000811109825 */ /* 0x008fc600078e000e */
[----:B------:R-:W-:Y:S01]  /*10050*/  VOTEU.ALL UP1, P0 ;  /* 0x0000000000ff7886 */ /* 0x000fe20000020000 */
[----:B------:R-:W-:Y:S02]  /*10060*/  MOV R21, UR6 ;  /* 0x0000000600157c02 */ /* 0x000fe40008000f00 */
[----:B------:R-:W3:Y:S02]  /*10070*/  @!P1 LDG.E.64 R16, desc[UR10][R16.64] ;  /* 0x0000000a10109981 */ /* 0x000ee4000c1e1b00 */
[----:B------:R-:W-:Y:S01]  /*10080*/  @!UP1 UIMAD UR17, UR5, UR9, UR14 ;  /* 0x00000009051192a4 */ /* 0x000fe2000f8e020e */
[----:B------:R-:W-:-:S05]  /*10090*/  VOTEU.ALL UP1, P2 ;  /* 0x0000000000ff7886 */ /* 0x000fca0001020000 */
[----:B------:R-:W-:Y:S01]  /*100a0*/  MOV R13, UR17 ;  /* 0x00000011000d7c02 */ /* 0x000fe20008000f00 */
[----:B------:R-:W-:-:S04]  /*100b0*/  @!UP1 UIMAD UR7, UR7, UR9, UR14 ;  /* 0x00000009070792a4 */ /* 0x000fc8000f8e020e */
[----:B------:R-:W-:Y:S02]  /*100c0*/  @!P0 IMAD.WIDE.U32 R12, R13, 0x8, R14 ;  /* 0x000000080d0c8825 */ /* 0x000fe400078e000e */
[----:B--2---:R-:W-:-:S04]  /*100d0*/  MOV R19, UR7 ;  /* 0x0000000700137c02 */ /* 0x004fc80008000f00 */
[----:B------:R-:W2:Y:S01]  /*100e0*/  @!P0 LDG.E.64 R12, desc[UR10][R12.64] ;  /* 0x0000000a0c0c8981 */ /* 0x000ea2000c1e1b00 */
[----:B------:R-:W-:-:S04]  /*100f0*/  @!P2 IMAD.WIDE.U32 R18, R19, 0x8, R14 ;  /* 0x000000081312a825 */ /* 0x000fc800078e000e */
[----:B-1----:R-:W-:Y:S02]  /*10100*/  @!P3 IMAD.WIDE.U32 R20, R21, 0x8, R14 ;  /* 0x000000081514b825 */ /* 0x002fe400078e000e */
[----:B------:R-:W4:Y:S04]  /*10110*/  @!P2 LDG.E.64 R18, desc[UR10][R18.64] ;  /* 0x0000000a1212a981 */ /* 0x000f28000c1e1b00 */
[----:B------:R-:W4:Y:S01]  /*10120*/  @!P3 LDG.E.64 R20, desc[UR10][R20.64] ;  /* 0x0000000a1414b981 */ /* 0x000f22000c1e1b00 */
[----:B------:R-:W-:-:S04]  /*10130*/  MOV R22, UR5 ;  /* 0x0000000500167c02 */ /* 0x000fc80008000f00 */
[----:B------:R-:W-:-:S04]  /*10140*/  IADD3 R22, PT, PT, R22, 0x4, RZ ;  /* 0x0000000416167810 */ /* 0x000fc80007ffe0ff */
[----:B------:R-:W-:Y:S01]  /*10150*/  R2UR UR5, R22 ;  /* 0x00000000160572ca */ /* 0x000fe200000e0000 */
[----:B--2---:R-:W-:Y:S01]  /*10160*/  @!P0 FADD.FTZ R10, R10, R12 ;  /* 0x0000000c0a0a8221 */ /* 0x004fe20000010000 */
[----:B------:R-:W-:-:S03]  /*10170*/  @!P0 FADD.FTZ R11, R11, R13 ;  /* 0x0000000d0b0b8221 */ /* 0x000fc60000010000 */
[----:B---3--:R-:W-:Y:S01]  /*10180*/  @!P1 FADD.FTZ R10, R10, R16 ;  /* 0x000000100a0a9221 */ /* 0x008fe20000010000 */
[----:B------:R-:W-:-:S03]  /*10190*/  @!P1 FADD.FTZ R11, R11, R17 ;  /* 0x000000110b0b9221 */ /* 0x000fc60000010000 */
[----:B----4-:R-:W-:Y:S01]  /*101a0*/  @!P2 FADD.FTZ R10, R10, R18 ;  /* 0x000000120a0aa221 */ /* 0x010fe20000010000 */
[----:B------:R-:W-:-:S03]  /*101b0*/  @!P2 FADD.FTZ R11, R11, R19 ;  /* 0x000000130b0ba221 */ /* 0x000fc60000010000 */
[----:B------:R-:W-:Y:S01]  /*101c0*/  @!P3 FADD.FTZ R10, R10, R20 ;  /* 0x000000140a0ab221 */ /* 0x000fe20000010000 */
[----:B------:R-:W-:-:S07]  /*101d0*/  @!P3 FADD.FTZ R11, R11, R21 ;  /* 0x000000150b0bb221 */ /* 0x000fce0000010000 */
.L_x_148:
[----:B------:R-:W-:Y:S05]  /*101e0*/  BRA.U !UP0, `(.L_x_142) ;  /* 0x00000001089c7547 */ /* 0x000fea000b800000 */
[----:B--2---:R-:W0:Y:S01]  /*101f0*/  S2R R19, SR_CTAID.X ;  /* 0x0000000000137919 */ /* 0x004e220000002500 */
[----:B------:R-:W-:Y:S02]  /*10200*/  UISETP.NE.AND UP0, UPT, UR18, 0x1, UPT ;  /* 0x000000011200788c */ /* 0x000fe4000bf05270 */
[----:B------:R-:W-:-:S07]  /*10210*/  ULOP3.LUT UR6, UR12, 0x1, URZ, 0xc0, !UPT ;  /* 0x000000010c067892 */ /* 0x000fce000f8ec0ff */
[----:B------:R-:W-:Y:S05]  /*10220*/  BRA.U !UP0, `(.L_x_149) ;  /* 0x0000000108587547 */ /* 0x000fea000b800000 */
[----:B------:R-:W2:Y:S01]  /*10230*/  S2R R13, SR_CTAID.X ;  /* 0x00000000000d7919 */ /* 0x000ea20000002500 */
[----:B------:R-:W-:Y:S01]  /*10240*/  MOV R18, UR5 ;  /* 0x0000000500127c02 */ /* 0x000fe20008000f00 */
[----:B------:R-:W4:Y:S01]  /*10250*/  S2R R12, SR_CTAID.Y ;  /* 0x00000000000c7919 */ /* 0x000f220000002600 */
[----:B--2---:R-:W-:Y:S02]  /*10260*/  ISETP.NE.AND P0, PT, R13, UR5, PT ;  /* 0x000000050d007c0c */ /* 0x004fe4000bf05270 */
[----:B------:R-:W-:Y:S02]  /*10270*/  IADD3 R13, PT, PT, R18, 0x1, RZ ;  /* 0x00000001120d7810 */ /* 0x000fe40007ffe0ff */
[----:B------:R-:W-:Y:S02]  /*10280*/  ISETP.NE.OR P1, PT, R45, RZ, !P0 ;  /* 0x000000ff2d00720c */ /* 0x000fe40004725670 */
[----:B------:R-:W-:-:S04]  /*10290*/  ISETP.NE.AND P0, PT, R13, UR29, PT ;  /* 0x0000001d0d007c0c */ /* 0x000fc8000bf05270 */
[----:B------:R-:W-:-:S07]  /*102a0*/  ISETP.NE.OR P0, PT, R45, RZ, !P0 ;  /* 0x000000ff2d00720c */ /* 0x000fce0004705670 */
[----:B------:R-:W-:-:S05]  /*102b0*/  VOTEU.ALL UP0, P1 ;  /* 0x0000000000ff7886 */ /* 0x000fca0000800000 */
[----:B------:R-:W-:Y:S02]  /*102c0*/  @!UP0 UIMAD UR5, UR5, UR9, UR14 ;  /* 0x00000009050582a4 */ /* 0x000fe4000f8e020e */
[----:B----4-:R-:W-:-:S04]  /*102d0*/  @!P0 IMAD R13, R13, UR9, R12 ;  /* 0x000000090d0d8c24 */ /* 0x010fc8000f8e020c */
[----:B------:R-:W-:Y:S01]  /*102e0*/  @!P0 IMAD.WIDE.U32 R12, R13, 0x8, R14 ;  /* 0x000000080d0c8825 */ /* 0x000fe200078e000e */
[----:B------:R-:W-:-:S05]  /*102f0*/  MOV R17, UR5 ;  /* 0x0000000500117c02 */ /* 0x000fca0008000f00 */
[----:B---3--:R-:W-:Y:S01]  /*10300*/  @!P1 IMAD.WIDE.U32 R16, R17, 0x8, R14 ;  /* 0x0000000811109825 */ /* 0x008fe200078e000e */
[----:B------:R-:W2:Y:S05]  /*10310*/  @!P0 LDG.E.64 R12, desc[UR10][R12.64] ;  /* 0x0000000a0c0c8981 */ /* 0x000eaa000c1e1b00 */
[----:B------:R-:W3:Y:S01]  /*10320*/  @!P1 LDG.E.64 R16, desc[UR10][R16.64] ;  /* 0x0000000a10109981 */ /* 0x000ee2000c1e1b00 */
[----:B------:R-:W-:-:S04]  /*10330*/  IADD3 R18, PT, PT, R18, 0x2, RZ ;  /* 0x0000000212127810 */ /* 0x000fc80007ffe0ff */
[----:B------:R-:W-:Y:S01]  /*10340*/  R2UR UR5, R18 ;  /* 0x00000000120572ca */ /* 0x000fe200000e0000 */
[----:B---3--:R-:W-:Y:S01]  /*10350*/  @!P1 FADD.FTZ R10, R10, R16 ;  /* 0x000000100a0a9221 */ /* 0x008fe20000010000 */
[----:B------:R-:W-:-:S03]  /*10360*/  @!P1 FADD.FTZ R11, R11, R17 ;  /* 0x000000110b0b9221 */ /* 0x000fc60000010000 */
[----:B--2---:R-:W-:Y:S01]  /*10370*/  @!P0 FADD.FTZ R10, R10, R12 ;  /* 0x0000000c0a0a8221 */ /* 0x004fe20000010000 */
[----:B------:R-:W-:-:S09]  /*10380*/  @!P0 FADD.FTZ R11, R11, R13 ;  /* 0x0000000d0b0b8221 */ /* 0x000fd20000010000 */
.L_x_149:
[----:B0-----:R-:W-:Y:S01]  /*10390*/  ISETP.NE.AND P0, PT, R19, UR5, PT ;  /* 0x0000000513007c0c */ /* 0x001fe2000bf05270 */
[----:B------:R-:W-:Y:S01]  /*103a0*/  BSSY.RECONVERGENT B0, `(.L_x_142) ;  /* 0x000000b000007945 */ /* 0x000fe20003800200 */
[----:B------:R-:W-:Y:S02]  /*103b0*/  MOV R12, UR6 ;  /* 0x00000006000c7c02 */ /* 0x000fe40008000f00 */
[----:B------:R-:W-:-:S04]  /*103c0*/  ISETP.NE.OR P0, PT, R45, RZ, !P0 ;  /* 0x000000ff2d00720c */ /* 0x000fc80004705670 */
[----:B------:R-:W-:-:S13]  /*103d0*/  ISETP.NE.U32.OR P0, PT, R12, 0x1, P0 ;  /* 0x000000010c00780c */ /* 0x000fda0000705470 */
[----:B------:R-:W-:Y:S05]  /*103e0*/  @P0 BRA `(.L_x_150) ;  /* 0x0000000000180947 */ /* 0x000fea0003800000 */
[----:B------:R-:W-:-:S06]  /*103f0*/  UIMAD UR6, UR9, UR5, UR14 ;  /* 0x00000005090672a4 */ /* 0x000fcc000f8e020e */
[----:B------:R-:W-:-:S05]  /*10400*/  MOV R13, UR6 ;  /* 0x00000006000d7c02 */ /* 0x000fca0008000f00 */
[----:B------:R-:W-:-:S06]  /*10410*/  IMAD.WIDE.U32 R14, R13, 0x8, R14 ;  /* 0x000000080d0e7825 */ /* 0x000fcc00078e000e */
[----:B------:R-:W3:Y:S02]  /*10420*/  LDG.E.64 R14, desc[UR10][R14.64] ;  /* 0x0000000a0e0e7981 */ /* 0x000ee4000c1e1b00 */
[----:B---3--:R-:W-:Y:S01]  /*10430*/  FADD.FTZ R10, R10, R14 ;  /* 0x0000000e0a0a7221 */ /* 0x008fe20000010000 */
[----:B------:R-:W-:-:S07]  /*10440*/  FADD.FTZ R11, R11, R15 ;  /* 0x0000000f0b0b7221 */ /* 0x000fce0000010000 */
.L_x_150:
[----:B------:R-:W-:Y:S05]  /*10450*/  BSYNC.RECONVERGENT B0 ;  /* 0x0000000000007941 */ /* 0x000fea0003800200 */
.L_x_142:
[----:B------:R-:W0:Y:S01]  /*10460*/  S2UR UR6, SR_CgaCtaId ;  /* 0x00000000000679c3 */ /* 0x000e220000008800 */
[----:B------:R-:W-:Y:S01]  /*10470*/  ISETP.NE.AND P0, PT, R45, RZ, PT ;  /* 0x000000ff2d00720c */ /* 0x000fe20003f05270 */
[----:B------:R-:W-:Y:S01]  /*10480*/  UMOV UR5, 0x400 ;  /* 0x0000040000057882 */ /* 0x000fe20000000000 */
[----:B------:R-:W1:Y:S01]  /*10490*/  LDCU.U8 UR12, c[0x0][0x414] ;  /* 0x00008280ff0c77ac */ /* 0x000e620008000000 */
[----:B----4-:R-:W-:Y:S01]  /*104a0*/  HFMA2 R17, -RZ, RZ, 0, 0 ;  /* 0x00000000ff117431 */ /* 0x010fe200000001ff */
[----:B------:R-:W4:Y:S01]  /*104b0*/  LDCU.64 UR20, c[0x0][0x3f8] ;  /* 0x00007f00ff1477ac */ /* 0x000f220008000a00 */
[----:B------:R-:W0:Y:S01]  /*104c0*/  LDCU.64 UR18, c[0x0][0x400] ;  /* 0x00008000ff1277ac */ /* 0x000e220008000a00 */
[----:B-1----:R-:W-:Y:S02]  /*104d0*/  UISETP.NE.AND UP0, UPT, UR12, URZ, UPT ;  /* 0x000000ff0c00728c */ /* 0x002fe4000bf05270 */
[----:B0-----:R-:W-:Y:S01]  /*104e0*/  ULEA UR5, UR6, UR5, 0x18 ;  /* 0x0000000506057291 */ /* 0x001fe2000f8ec0ff */
[----:B------:R-:W0:Y:S03]  /*104f0*/  LDCU.64 UR6, c[0x0][0x380] ;  /* 0x00007000ff0677ac */ /* 0x000e260008000a00 */
[----:B------:R-:W-:-:S05]  /*10500*/  PLOP3.LUT P1, PT, PT, PT, UP0, 0x80, 0x8 ;  /* 0x000000000008781c */ /* 0x000fca0003f2f008 */
[----:B------:R-:W-:Y:S01]  /*10510*/  @!P0 STS.64 [UR5+0xc0], R10 ;  /* 0x0000c00aff008988 */ /* 0x000fe20008000a05 */
[----:B------:R-:W-:Y:S06]  /*10520*/  BAR.SYNC.DEFER_BLOCKING 0x0 ;  /* 0x0000000000007b1d */ /* 0x000fec0000010000 */
[----:B------:R-:W1:Y:S01]  /*10530*/  LDS.64 R14, [UR5+0xc0] ;  /* 0x0000c005ff0e7984 */ /* 0x000e620008000a00 */
[----:B------:R-:W1:Y:S02]  /*10540*/  LDCU UR5, c[0x0][0x42c] ;  /* 0x00008580ff0577ac */ /* 0x000e640008000800 */
[----:B-1----:R-:W-:Y:S01]  /*10550*/  FMUL.FTZ R14, R14, UR5 ;  /* 0x000000050e0e7c20 */ /* 0x002fe20008410000 */
[----:B0---4-:R-:W-:-:S07]  /*10560*/  FMUL.FTZ R15, R15, UR5 ;  /* 0x000000050f0f7c20 */ /* 0x011fce0008410000 */
.L_x_156:
[----:B--2---:R-:W-:-:S05]  /*10570*/  LEA R19, R17, UR15, 0x2 ;  /* 0x0000000f11137c11 */ /* 0x004fca000f8e10ff */
[----:B0-----:R-:W2:Y:S04]  /*10580*/  LDL.64 R12, [R19+0x10] ;  /* 0x00001000130c7983 */ /* 0x001ea80000100a00 */
[----:B---3--:R-:W3:Y:S01]  /*10590*/  LDL.64 R10, [R19+0x90] ;  /* 0x00009000130a7983 */ /* 0x008ee20000100a00 */
[----:B-----5:R-:W-:Y:S01]  /*105a0*/  LEA R31, R17, R0, 0x3 ;  /* 0x00000000111f7211 */ /* 0x020fe200078e18ff */
[----:B------:R-:W-:Y:S03]  /*105b0*/  BSSY.RECONVERGENT B0, `(.L_x_151) ;  /* 0x0000035000007945 */ /* 0x000fe60003800200 */
[----:B------:R-:W-:Y:S02]  /*105c0*/  ISETP.GE.U32.AND P0, PT, R31, UR18, PT ;  /* 0x000000121f007c0c */ /* 0x000fe4000bf06070 */
[----:B--2---:R-:W-:-:S02]  /*105d0*/  SHF.L.U32 R16, R12, 0x10, RZ ;  /* 0x000000100c107819 */ /* 0x004fc400000006ff */
[----:B------:R-:W-:Y:S02]  /*105e0*/  PRMT R12, R12, 0x7632, R12 ;  /* 0x000076320c0c7816 */ /* 0x000fe4000000000c */
[----:B---3--:R-:W-:Y:S01]  /*105f0*/  SHF.L.U32 R19, R10, 0x10, RZ ;  /* 0x000000100a137819 */ /* 0x008fe200000006ff */
[----:B------:R-:W-:Y:S01]  /*10600*/  FADD.FTZ R16, R16, -UR28 ;  /* 0x8000001c10107e21 */ /* 0x000fe20008010000 */
[----:B------:R-:W-:Y:S02]  /*10610*/  SHF.L.U32 R12, R12, 0x10, RZ ;  /* 0x000000100c0c7819 */ /* 0x000fe400000006ff */
[----:B------:R-:W-:Y:S01]  /*10620*/  PRMT R10, R10, 0x7632, R10 ;  /* 0x000076320a0a7816 */ /* 0x000fe2000000000a */
[----:B------:R-:W-:Y:S02]  /*10630*/  FMUL.FTZ R29, R16, UR16 ;  /* 0x00000010101d7c20 */ /* 0x000fe40008410000 */
[----:B------:R-:W-:Y:S02]  /*10640*/  FADD.FTZ R12, R12, -UR28 ;  /* 0x8000001c0c0c7e21 */ /* 0x000fe40008010000 */
[----:B------:R-:W-:-:S02]  /*10650*/  @P1 FFMA.FTZ R16, R4, R29, R2 ;  /* 0x0000001d04101223 */ /* 0x000fc40000010002 */
[----:B------:R-:W-:Y:S02]  /*10660*/  FMUL.FTZ R24, R12, UR16 ;  /* 0x000000100c187c20 */ /* 0x000fe40008410000 */
[----:B------:R-:W-:Y:S02]  /*10670*/  @P1 FMUL.FTZ R12, R16, -1.4426950216293334961 ;  /* 0xbfb8aa3b100c1820 */ /* 0x000fe40000410000 */
[----:B------:R-:W-:-:S04]  /*10680*/  @P1 FFMA.FTZ R18, R5, R24, R3 ;  /* 0x0000001805121223 */ /* 0x000fc80000010003 */
[----:B------:R-:W0:Y:S01]  /*10690*/  @P1 MUFU.EX2 R12, R12 ;  /* 0x0000000c000c1308 */ /* 0x000e220000000800 */
[----:B------:R-:W-:-:S07]  /*106a0*/  @P1 FMUL.FTZ R21, R18, -1.4426950216293334961 ;  /* 0xbfb8aa3b12151820 */ /* 0x000fce0000410000 */
[----:B------:R-:W1:Y:S01]  /*106b0*/  @P1 MUFU.EX2 R21, R21 ;  /* 0x0000001500151308 */ /* 0x000e620000000800 */
[----:B0-----:R-:W-:Y:S01]  /*106c0*/  @P1 FADD.FTZ R20, R12, 1 ;  /* 0x3f8000000c141421 */ /* 0x001fe20000010000 */
[----:B------:R-:W-:Y:S02]  /*106d0*/  SHF.L.U32 R12, R10, 0x10, RZ ;  /* 0x000000100a0c7819 */ /* 0x000fe400000006ff */
[----:B------:R-:W-:-:S04]  /*106e0*/  IADD3 R10, PT, PT, R31, 0x8, RZ ;  /* 0x000000081f0a7810 */ /* 0x000fc80007ffe0ff */
[----:B------:R-:W0:Y:S01]  /*106f0*/  @P1 MUFU.RCP R20, R20 ;  /* 0x0000001400141308 */ /* 0x000e220000001000 */
[----:B-1----:R-:W-:Y:S01]  /*10700*/  @P1 FADD.FTZ R22, R21, 1 ;  /* 0x3f80000015161421 */ /* 0x002fe20000010000 */
[----:B------:R-:W-:-:S06]  /*10710*/  FFMA.FTZ R21, R14, R29, R15 ;  /* 0x0000001d0e157223 */ /* 0x000fcc000001000f */
[----:B------:R-:W1:Y:S01]  /*10720*/  @P1 MUFU.RCP R23, R22 ;  /* 0x0000001600171308 */ /* 0x000e620000001000 */
[----:B0-----:R-:W-:-:S04]  /*10730*/  @P1 FADD.FTZ R25, -R20, 1 ;  /* 0x3f80000014191421 */ /* 0x001fc80000010100 */
[----:B------:R-:W-:Y:S01]  /*10740*/  @P1 FFMA.FTZ R25, R16, R25, 1 ;  /* 0x3f80000010191423 */ /* 0x000fe20000010019 */
[----:B------:R-:W-:Y:S01]  /*10750*/  @P1 FMUL.FTZ R16, R19, R20 ;  /* 0x0000001413101220 */ /* 0x000fe20000410000 */
[----:B------:R-:W-:Y:S01]  /*10760*/  SHF.L.U32 R20, R13, 0x10, RZ ;  /* 0x000000100d147819 */ /* 0x000fe200000006ff */
[----:B-1----:R-:W-:Y:S02]  /*10770*/  @P1 FADD.FTZ R27, -R23, 1 ;  /* 0x3f800000171b1421 */ /* 0x002fe40000010100 */
[----:B------:R-:W-:Y:S01]  /*10780*/  @P1 FMUL.FTZ R19, R16, R25 ;  /* 0x0000001910131220 */ /* 0x000fe20000410000 */
[----:B------:R-:W-:Y:S01]  /*10790*/  SHF.R.S32.HI R25, RZ, 0x1f, R31 ;  /* 0x0000001fff197819 */ /* 0x000fe2000001141f */
[----:B------:R-:W-:Y:S01]  /*107a0*/  @P1 FMUL.FTZ R23, R12, R23 ;  /* 0x000000170c171220 */ /* 0x000fe20000410000 */
[----:B------:R-:W-:Y:S01]  /*107b0*/  @P1 FFMA.FTZ R18, R18, R27, 1 ;  /* 0x3f80000012121423 */ /* 0x000fe2000001001b */
[----:B------:R-:W-:Y:S01]  /*107c0*/  FFMA.FTZ R16, R14, R24, R15 ;  /* 0x000000180e107223 */ /* 0x000fe2000001000f */
[----:B------:R-:W-:Y:S01]  /*107d0*/  ISETP.GE.AND.EX P0, PT, R25, UR19, PT, P0 ;  /* 0x0000001319007c0c */ /* 0x000fe2000bf06300 */
[----:B------:R-:W-:Y:S01]  /*107e0*/  FFMA.FTZ R21, R4, R19, -R21 ;  /* 0x0000001304157223 */ /* 0x000fe20000010815 */
[----:B------:R-:W-:Y:S01]  /*107f0*/  @P1 FMUL.FTZ R12, R23, R18 ;  /* 0x00000012170c1220 */ /* 0x000fe20000410000 */
[----:B------:R-:W-:-:S04]  /*10800*/  PRMT R18, R13, 0x7632, R18 ;  /* 0x000076320d127816 */ /* 0x000fc80000000012 */
[----:B------:R-:W-:Y:S01]  /*10810*/  SHF.L.U32 R22, R18, 0x10, RZ ;  /* 0x0000001012167819 */ /* 0x000fe200000006ff */
[----:B------:R-:W-:-:S05]  /*10820*/  FFMA.FTZ R18, R5, R12, -R16 ;  /* 0x0000000c05127223 */ /* 0x000fca0000010810 */
[----:B------:R-:W-:Y:S05]  /*10830*/  @P0 BRA `(.L_x_152) ;  /* 0x0000000000300947 */ /* 0x000fea0003800000 */
[----:B------:R-:W-:Y:S01]  /*10840*/  MOV R12, R6 ;  /* 0x00000006000c7202 */ /* 0x000fe20000000f00 */
[----:B------:R-:W-:Y:S01]  /*10850*/  IMAD R16, R25, UR20, RZ ;  /* 0x0000001419107c24 */ /* 0x000fe2000f8e02ff */
[----:B------:R-:W-:Y:S01]  /*10860*/  MOV R13, R9 ;  /* 0x00000009000d7202 */ /* 0x000fe20000000f00 */
[----:B------:R-:W-:Y:S02]  /*10870*/  FMUL.FTZ R21, R21, UR16 ;  /* 0x0000001015157c20 */ /* 0x000fe40008410000 */
[C---:B------:R-:W-:Y:S02]  /*10880*/  IMAD R19, R31.reuse, UR21, R16 ;  /* 0x000000151f137c24 */ /* 0x040fe4000f8e0210 */
[----:B------:R-:W-:Y:S01]  /*10890*/  FMUL.FTZ R16, R18, UR16 ;  /* 0x0000001012107c20 */ /* 0x000fe20008410000 */
[----:B------:R-:W-:-:S05]  /*108a0*/  IMAD.WIDE.U32 R12, R31, UR20, R12 ;  /* 0x000000141f0c7c25 */ /* 0x000fca000f8e000c */
[----:B------:R-:W-:Y:S02]  /*108b0*/  IADD3 R13, PT, PT, R13, R19, RZ ;  /* 0x000000130d0d7210 */ /* 0x000fe40007ffe0ff */
[----:B------:R-:W-:-:S04]  /*108c0*/  LEA R18, P0, R12, UR6, 0x1 ;  /* 0x000000060c127c11 */ /* 0x000fc8000f8008ff */
[----:B------:R-:W-:Y:S02]  /*108d0*/  LEA.HI.X R19, R12, UR7, R13, 0x1, P0 ;  /* 0x000000070c137c11 */ /* 0x000fe400080f0c0d */
[----:B------:R-:W-:-:S05]  /*108e0*/  F2FP.BF16.F32.PACK_AB R13, R16, R21 ;  /* 0x00000015100d723e */ /* 0x000fca00000010ff */
[----:B------:R0:W-:Y:S02]  /*108f0*/  STG.E desc[UR10][R18.64], R13 ;  /* 0x0000000d12007986 */ /* 0x0001e4000c10190a */
.L_x_152:
[----:B------:R-:W-:Y:S05]  /*10900*/  BSYNC.RECONVERGENT B0 ;  /* 0x0000000000007941 */ /* 0x000fea0003800200 */
.L_x_151:
[----:B------:R-:W-:Y:S01]  /*10910*/  ISETP.NE.AND P1, PT, RZ, UR12, PT ;  /* 0x0000000cff007c0c */ /* 0x000fe2000bf25270 */
[----:B------:R-:W-:Y:S01]  /*10920*/  FADD.FTZ R20, R20, -UR28 ;  /* 0x8000001c14147e21 */ /* 0x000fe20008010000 */
[----:B------:R-:W-:Y:S01]  /*10930*/  FADD.FTZ R22, R22, -UR28 ;  /* 0x8000001c16167e21 */ /* 0x000fe20008010000 */
[----:B------:R-:W-:Y:S02]  /*10940*/  ISETP.GE.U32.AND P0, PT, R10, UR18, PT ;  /* 0x000000120a007c0c */ /* 0x000fe4000bf06070 */
[----:B------:R-:W-:Y:S01]  /*10950*/  SHF.R.S32.HI R12, RZ, 0x1f, R10 ;  /* 0x0000001fff0c7819 */ /* 0x000fe2000001140a */
[----:B0-----:R-:W-:Y:S01]  /*10960*/  FMUL.FTZ R19, R20, UR16 ;  /* 0x0000001014137c20 */ /* 0x001fe20008410000 */
[----:B------:R-:W-:Y:S01]  /*10970*/  FMUL.FTZ R22, R22, UR16 ;  /* 0x0000001016167c20 */ /* 0x000fe20008410000 */
[C---:B------:R-:W-:Y:S02]  /*10980*/  PRMT R13, R11.reuse, 0x7632, R13 ;  /* 0x000076320b0d7816 */ /* 0x040fe4000000000d */
[----:B------:R-:W-:Y:S01]  /*10990*/  ISETP.GE.AND.EX P0, PT, R12, UR19, PT, P0 ;  /* 0x000000130c007c0c */ /* 0x000fe2000bf06300 */
[C-C-:B------:R-:W-:Y:S01]  /*109a0*/  FFMA.FTZ R27, R14.reuse, R19, R15.reuse ;  /* 0x000000130e1b7223 */ /* 0x140fe2000001000f */
[----:B------:R-:W-:Y:S01]  /*109b0*/  SHF.L.U32 R11, R11, 0x10, RZ ;  /* 0x000000100b0b7819 */ /* 0x000fe200000006ff */
[----:B------:R-:W-:Y:S01]  /*109c0*/  FFMA.FTZ R26, R14, R22, R15 ;  /* 0x000000160e1a7223 */ /* 0x000fe2000001000f */
[----:B------:R-:W-:Y:S01]  /*109d0*/  SHF.L.U32 R16, R13, 0x10, RZ ;  /* 0x000000100d107819 */ /* 0x000fe200000006ff */
[----:B------:R-:W-:Y:S08]  /*109e0*/  @!P1 BRA `(.L_x_153) ;  /* 0x0000000000489947 */ /* 0x000ff00003800000 */
        /* <DEDUP_REMOVED lines=18> */
.L_x_153:
[----:B------:R-:W-:Y:S01]  /*10b10*/  BSSY.RECONVERGENT B0, `(.L_x_154) ;  /* 0x0000010000007945 */ /* 0x000fe20003800200 */
[----:B------:R-:W-:Y:S01]  /*10b20*/  FFMA.FTZ R27, R4, R11, -R27 ;  /* 0x0000000b041b7223 */ /* 0x000fe2000001081b */
[----:B------:R-:W-:Y:S02]  /*10b30*/  FFMA.FTZ R16, R5, R16, -R26 ;  /* 0x0000001005107223 */ /* 0x000fe4000001081a */
[----:B------:R-:W-:Y:S05]  /*10b40*/  @P0 BRA `(.L_x_155) ;  /* 0x0000000000300947 */ /* 0x000fea0003800000 */
[----:B------:R-:W-:Y:S01]  /*10b50*/  IMAD R11, R12, UR20, RZ ;  /* 0x000000140c0b7c24 */ /* 0x000fe2000f8e02ff */
[----:B------:R-:W-:Y:S01]  /*10b60*/  MOV R12, R6 ;  /* 0x00000006000c7202 */ /* 0x000fe20000000f00 */
[----:B------:R-:W-:Y:S01]  /*10b70*/  FMUL.FTZ R27, R27, UR16 ;  /* 0x000000101b1b7c20 */ /* 0x000fe20008410000 */
[----:B------:R-:W-:Y:S01]  /*10b80*/  MOV R13, R9 ;  /* 0x00000009000d7202 */ /* 0x000fe20000000f00 */
[----:B------:R-:W-:Y:S02]  /*10b90*/  IMAD R19, R10, UR21, R11 ;  /* 0x000000150a137c24 */ /* 0x000fe4000f8e020b */
[----:B------:R-:W-:Y:S01]  /*10ba0*/  FMUL.FTZ R16, R16, UR16 ;  /* 0x0000001010107c20 */ /* 0x000fe20008410000 */
[----:B------:R-:W-:-:S05]  /*10bb0*/  IMAD.WIDE.U32 R10, R10, UR20, R12 ;  /* 0x000000140a0a7c25 */ /* 0x000fca000f8e000c */
[----:B------:R-:W-:Y:S02]  /*10bc0*/  IADD3 R11, PT, PT, R11, R19, RZ ;  /* 0x000000130b0b7210 */ /* 0x000fe40007ffe0ff */
[----:B------:R-:W-:-:S04]  /*10bd0*/  LEA R12, P0, R10, UR6, 0x1 ;  /* 0x000000060a0c7c11 */ /* 0x000fc8000f8008ff */
[----:B------:R-:W-:Y:S02]  /*10be0*/  LEA.HI.X R13, R10, UR7, R11, 0x1, P0 ;  /* 0x000000070a0d7c11 */ /* 0x000fe400080f0c0b */
[----:B------:R-:W-:-:S05]  /*10bf0*/  F2FP.BF16.F32.PACK_AB R11, R16, R27 ;  /* 0x0000001b100b723e */ /* 0x000fca00000010ff */
[----:B------:R0:W-:Y:S02]  /*10c00*/  STG.E desc[UR10][R12.64], R11 ;  /* 0x0000000b0c007986 */ /* 0x0001e4000c10190a */
.L_x_155:
[----:B------:R-:W-:Y:S05]  /*10c10*/  BSYNC.RECONVERGENT B0 ;  /* 0x0000000000007941 */ /* 0x000fea0003800200 */
.L_x_154:
[----:B------:R-:W-:-:S04]  /*10c20*/  IADD3 R17, PT, PT, R17, 0x2, RZ ;  /* 0x0000000211117810 */ /* 0x000fc80007ffe0ff */
[----:B------:R-:W-:-:S13]  /*10c30*/  ISETP.NE.AND P0, PT, R17, 0x20, PT ;  /* 0x000000201100780c */ /* 0x000fda0003f05270 */
[----:B------:R-:W-:Y:S05]  /*10c40*/  @P0 BRA `(.L_x_156) ;  /* 0xfffffff800480947 */ /* 0x000fea000383ffff */
[----:B------:R-:W1:Y:S01]  /*10c50*/  LDCU UR5, c[0x0][0x410] ;  /* 0x00008200ff0577ac */ /* 0x000e620008000800 */
[----:B------:R-:W1:Y:S01]  /*10c60*/  LDCU UR6, c[0x0][0x3e0] ;  /* 0x00007c00ff0677ac */ /* 0x000e620008000800 */
[----:B------:R-:W-:Y:S02]  /*10c70*/  UIADD3 UR8, UPT, UPT, UR9, UR8, URZ ;  /* 0x0000000809087290 */ /* 0x000fe4000fffe0ff */
[----:B------:R-:W-:Y:S02]  /*10c80*/  UIADD3 UR4, UPT, UPT, UR4, 0x1, URZ ;  /* 0x0000000104047890 */ /* 0x000fe4000fffe0ff */
[----:B-1----:R-:W-:-:S04]  /*10c90*/  UIMAD UR5, UR5, UR6, URZ ;  /* 0x00000006050572a4 */ /* 0x002fc8000f8e02ff */
[----:B------:R-:W-:-:S09]  /*10ca0*/  UISETP.GE.AND UP0, UPT, UR8, UR5, UPT ;  /* 0x000000050800728c */ /* 0x000fd2000bf06270 */
[----:B------:R-:W-:Y:S05]  /*10cb0*/  BRA.U !UP0, `(.L_x_157) ;  /* 0xfffffef508407547 */ /* 0x000fea000b83ffff */
.L_x_131:
[----:B------:R-:W1:Y:S01]  /*10cc0*/  S2R R9, SR_TID.X ;  /* 0x0000000000097919 */ /* 0x000e620000002100 */
[----:B------:R-:W2:Y:S01]  /*10cd0*/  LDC R4, c[0x0][0x370] ;  /* 0x0000dc00ff047b82 */ /* 0x000ea20000000800 */
[----:B------:R-:W-:Y:S07]  /*10ce0*/  BSSY.RECONVERGENT B0, `(.L_x_158) ;  /* 0x000000e000007945 */ /* 0x000fee0003800200 */
[----:B------:R-:W3:Y:S08]  /*10cf0*/  LDC R7, c[0x0][0x374] ;  /* 0x0000dd00ff077b82 */ /* 0x000ef00000000800 */
[----:B------:R-:W4:Y:S01]  /*10d00*/  LDC.64 R2, c[0x0][0x3c8] ;  /* 0x0000f200ff027b82 */ /* 0x000f220000000a00 */
[----:B--2---:R-:W-:-:S02]  /*10d10*/  ISETP.NE.AND P0, PT, R4, 0x1, PT ;  /* 0x000000010400780c */ /* 0x004fc40003f05270 */
[----:B-1----:R-:W-:Y:S02]  /*10d20*/  ISETP.NE.AND P1, PT, R9, RZ, PT ;  /* 0x000000ff0900720c */ /* 0x002fe40003f25270 */
[----:B---3--:R-:W-:-:S04]  /*10d30*/  SHF.L.U32 R0, R7, 0x1, RZ ;  /* 0x0000000107007819 */ /* 0x008fc800000006ff */
[----:B------:R-:W-:-:S05]  /*10d40*/  SEL R5, R0, RZ, P0 ;  /* 0x000000ff00057207 */ /* 0x000fca0000000000 */
[----:B----4-:R-:W-:Y:S02]  /*10d50*/  IMAD.WIDE.U32 R2, R5, 0x4, R2 ;  /* 0x0000000405027825 */ /* 0x010fe400078e0002 */
[----:B------:R-:W-:Y:S05]  /*10d60*/  @P1 BRA `(.L_x_159) ;  /* 0x0000000000141947 */ /* 0x000fea0003800000 */
[----:B------:R-:W-:Y:S01]  /*10d70*/  HFMA2 R5, -RZ, RZ, 0, 5.9604644775390625e-08 ;  /* 0x00000001ff057431 */ /* 0x000fe200000001ff */
[----:B------:R-:W-:Y:S06]  /*10d80*/  MEMBAR.ALL.GPU ;  /* 0x0000000000007992 */ /* 0x000fec000000a000 */
[----:B------:R-:W-:-:S00]  /*10d90*/  ERRBAR ;  /* 0x00000000000079ab */ /* 0x000fc00000000000 */
[----:B------:R-:W-:Y:S06]  /*10da0*/  CGAERRBAR ;  /* 0x00000000000075ab */ /* 0x000fec0000000000 */
[----:B------:R1:W-:Y:S02]  /*10db0*/  REDG.E.ADD.S32.STRONG.GPU desc[UR10][R2.64], R5 ;  /* 0x000000050200798e */ /* 0x0003e4000c12e30a */
.L_x_159:
[----:B------:R-:W-:Y:S05]  /*10dc0*/  BSYNC.RECONVERGENT B0 ;  /* 0x0000000000007941 */ /* 0x000fea0003800200 */
.L_x_158:
[----:B------:R-:W2:Y:S01]  /*10dd0*/  S2UR UR5, SR_CTAID.Y ;  /* 0x00000000000579c3 */ /* 0x000ea20000002600 */
[----:B-1----:R-:W-:Y:S02]  /*10de0*/  IADD3 R5, PT, PT, R7, -0x1, RZ ;  /* 0xffffffff07057810 */ /* 0x002fe40007ffe0ff */
[----:B------:R-:W-:-:S05]  /*10df0*/  IADD3 R0, PT, PT, R4, -0x1, RZ ;  /* 0xffffffff04007810 */ /* 0x000fca0007ffe0ff */
[----:B------:R-:W1:Y:S01]  /*10e00*/  S2UR UR4, SR_CTAID.X ;  /* 0x00000000000479c3 */ /* 0x000e620000002500 */
[----:B--2---:R-:W-:-:S04]  /*10e10*/  ISETP.NE.AND P0, PT, R5, UR5, PT ;  /* 0x0000000505007c0c */ /* 0x004fc8000bf05270 */
[----:B-1----:R-:W-:-:S13]  /*10e20*/  ISETP.NE.OR P0, PT, R0, UR4, P0 ;  /* 0x0000000400007c0c */ /* 0x002fda0008705670 */
[----:B------:R-:W-:Y:S05]  /*10e30*/  @P0 EXIT ;  /* 0x000000000000094d */ /* 0x000fea0003800000 */
[----:B------:R-:W-:Y:S05]  /*10e40*/  @P1 BRA `(.L_x_160) ;  /* 0x0000000000201947 */ /* 0x000fea0003800000 */
[----:B------:R-:W-:-:S05]  /*10e50*/  IMAD R0, R4, R7, RZ ;  /* 0x0000000704007224 */ /* 0x000fca00078e02ff */
[----:B------:R-:W-:-:S13]  /*10e60*/  ISETP.NE.AND P0, PT, R0, -0x1, PT ;  /* 0xffffffff0000780c */ /* 0x000fda0003f05270 */
[----:B------:R-:W-:Y:S05]  /*10e70*/  @!P0 BRA `(.L_x_160) ;  /* 0x0000000000148947 */ /* 0x000fea0003800000 */
.L_x_161:
[----:B------:R-:W2:Y:S04]  /*10e80*/  LDG.E.STRONG.GPU R5, desc[UR10][R2.64] ;  /* 0x0000000a02057981 */ /* 0x000ea8000c1ef900 */
[----:B--2---:R-:W-:Y:S01]  /*10e90*/  CCTL.IVALL ;  /* 0x00000000ff00798f */ /* 0x004fe20002000000 */
[----:B------:R-:W-:Y:S05]  /*10ea0*/  YIELD ;  /* 0x0000000000007946 */ /* 0x000fea0003800000 */
[----:B------:R-:W-:-:S13]  /*10eb0*/  ISETP.NE.AND P0, PT, R5, R0, PT ;  /* 0x000000000500720c */ /* 0x000fda0003f05270 */
[----:B------:R-:W-:Y:S05]  /*10ec0*/  @P0 BRA `(.L_x_161) ;  /* 0xfffffffc00ec0947 */ /* 0x000fea000383ffff */
.L_x_160:
[----:B------:R-:W-:Y:S05]  /*10ed0*/  WARPSYNC.ALL ;  /* 0x0000000000007948 */ /* 0x000fea0003800000 */
[----:B------:R-:W1:Y:S08]  /*10ee0*/  LDC.64 R6, c[0x0][0x3f8] ;  /* 0x0000fe00ff067b82 */ /* 0x000e700000000a00 */
[----:B------:R-:W-:Y:S01]  /*10ef0*/  BAR.SYNC.DEFER_BLOCKING 0x0 ;  /* 0x0000000000007b1d */ /* 0x000fe20000010000 */
[----:B-1----:R-:W-:-:S04]  /*10f00*/  LEA.HI R0, P0, R7, R6, RZ, 0x1 ;  /* 0x0000000607007211 */ /* 0x002fc800078108ff */
        /* <DEDUP_REMOVED lines=9> */
[----:B0-----:R-:W-:-:S04]  /*10fa0*/  IADD3 R13, P1, PT, R2, 0x280, RZ ;  /* 0x00000280020d7810 */ /* 0x001fc80007f3e0ff */
        /* <DEDUP_REMOVED lines=23> */
[----:B------:R-:W-:-:S04]  /*11120*/  IADD3 R17, P0, PT, R4, R17, RZ ;  /* 0x0000001104117210 */ /* 0x000fc80007f1e0ff */
[----:B------:R-:W-:Y:S02]  /*11130*/  LOP3.LUT R4, R17, 0x3, RZ, 0xc0, !PT ;  /* 0x0000000311047812 */ /* 0x000fe400078ec0ff */
[----:B------:R-:W-:Y:S02]  /*11140*/  LEA.HI.X R8, R9, RZ, RZ, 0x17, P0 ;  /* 0x000000ff09087211 */ /* 0x000fe400000fbcff */
[----:B------:R-:W-:Y:S02]  /*11150*/  ISETP.NE.U32.AND P1, PT, R4, 0x3, PT ;  /* 0x000000030400780c */ /* 0x000fe40003f25070 */
[----:B------:R-:W-:Y:S02]  /*11160*/  LEA.HI R4, P2, R13, R10, RZ, 0x1 ;  /* 0x0000000a0d047211 */ /* 0x000fe400078508ff */
[----:B------:R-:W-:Y:S02]  /*11170*/  ISETP.NE.AND.EX P1, PT, RZ, RZ, PT, P1 ;  /* 0x000000ffff00720c */ /* 0x000fe40003f25310 */
[----:B------:R-:W-:-:S02]  /*11180*/  ISETP.GE.U32.AND P0, PT, R17, 0x3, PT ;  /* 0x000000031100780c */ /* 0x000fc40003f06070 */
[----:B------:R-:W-:Y:S02]  /*11190*/  IADD3.X R13, PT, PT, RZ, R13, RZ, P2, !PT ;  /* 0x0000000dff0d7210 */ /* 0x000fe400017fe4ff */
[----:B------:R-:W-:Y:S02]  /*111a0*/  ISETP.GE.U32.AND.EX P0, PT, R8, RZ, PT, P0 ;  /* 0x000000ff0800720c */ /* 0x000fe40003f06100 */
[--C-:B------:R-:W-:Y:S02]  /*111b0*/  SHF.R.S64 R4, R4, 0x1, R13.reuse ;  /* 0x0000000104047819 */ /* 0x100fe4000000100d */
[----:B------:R-:W-:-:S03]  /*111c0*/  SHF.R.S32.HI R23, RZ, 0x1, R13 ;  /* 0x00000001ff177819 */ /* 0x000fc6000001140d */
[----:B------:R-:W-:Y:S06]  /*111d0*/  @!P1 BRA `(.L_x_163) ;  /* 0x0000000000d49947 */ /* 0x000fec0003800000 */
[----:B------:R-:W0:Y:S01]  /*111e0*/  LDCU.64 UR4, c[0x0][0x3d8] ;  /* 0x00007b00ff0477ac */ /* 0x000e220008000a00 */
[----:B------:R-:W-:Y:S02]  /*111f0*/  IADD3 R11, PT, PT, R17, 0x1, RZ ;  /* 0x00000001110b7810 */ /* 0x000fe40007ffe0ff */
[----:B------:R-:W-:Y:S01]  /*11200*/  MOV R8, R2 ;  /* 0x0000000200087202 */ /* 0x000fe20000000f00 */
[----:B------:R-:W1:Y:S01]  /*11210*/  LDCU.64 UR6, c[0x0][0x390] ;  /* 0x00007200ff0677ac */ /* 0x000e620008000a00 */
[----:B------:R-:W-:Y:S02]  /*11220*/  LOP3.LUT R11, R11, 0x3, RZ, 0xc0, !PT ;  /* 0x000000030b0b7812 */ /* 0x000fe400078ec0ff */
[----:B------:R-:W-:Y:S01]  /*11230*/  MOV R9, R5 ;  /* 0x0000000500097202 */ /* 0x000fe20000000f00 */
[----:B------:R-:W2:Y:S01]  /*11240*/  LDCU.64 UR8, c[0x0][0x388] ;  /* 0x00007100ff0877ac */ /* 0x000ea20008000a00 */
[C---:B------:R-:W-:Y:S02]  /*11250*/  SHF.L.U32 R25, R2.reuse, 0x3, RZ ;  /* 0x0000000302197819 */ /* 0x040fe400000006ff */
[----:B------:R-:W-:Y:S01]  /*11260*/  SHF.L.U64.HI R26, R2, 0x3, R5 ;  /* 0x00000003021a7819 */ /* 0x000fe20000010205 */
        /* <DEDUP_REMOVED lines=11> */
[----:B------:R-:W-:Y:S02]  /*11320*/  IADD3 R22, P2, PT, RZ, -R11, RZ ;  /* 0x8000000bff167210 */ /* 0x000fe40007f5e0ff */
[----:B--2---:R-:W-:Y:S02]  /*11330*/  IADD3 R25, P1, PT, R25, UR8, RZ ;  /* 0x0000000819197c10 */ /* 0x004fe4000ff3e0ff */
[----:B------:R-:W-:Y:S02]  /*11340*/  SHF.L.U32 R11, R7, 0x2, RZ ;  /* 0x00000002070b7819 */ /* 0x000fe400000006ff */
[----:B------:R-:W-:Y:S02]  /*11350*/  IADD3.X R26, PT, PT, R26, UR9, RZ, P1, !PT ;  /* 0x000000091a1a7c10 */ /* 0x000fe40008ffe4ff */
[----:B------:R-:W-:Y:S02]  /*11360*/  IADD3 R32, PT, PT, R9, R11, RZ ;  /* 0x0000000b09207210 */ /* 0x000fe40007ffe0ff */
[----:B------:R-:W-:-:S07]  /*11370*/  IADD3.X R24, PT, PT, RZ, -0x1, RZ, P2, !PT ;  /* 0xffffffffff187810 */ /* 0x000fce00017fe4ff */
.L_x_164:
[----:B0-----:R-:W-:Y:S01]  /*11380*/  LEA R14, P1, R0, R20, 0x2 ;  /* 0x00000014000e7211 */ /* 0x001fe200078210ff */
[----:B------:R-:W2:Y:S01]  /*11390*/  LDG.E R10, desc[UR10][R20.64] ;  /* 0x0000000a140a7981 */ /* 0x000ea2000c1e1900 */
[----:B------:R-:W-:Y:S02]  /*113a0*/  IADD3 R16, P2, PT, R20, R8, RZ ;  /* 0x0000000814107210 */ /* 0x000fe40007f5e0ff */
[----:B------:R-:W-:Y:S02]  /*113b0*/  LEA R12, P3, R4, R20, 0x2 ;  /* 0x00000014040c7211 */ /* 0x000fe400078610ff */
[C---:B------:R-:W-:Y:S02]  /*113c0*/  IADD3.X R15, PT, PT, R21.reuse, R34, RZ, P1, !PT ;  /* 0x00000022150f7210 */ /* 0x040fe40000ffe4ff */
[C---:B------:R-:W-:Y:S02]  /*113d0*/  IADD3.X R17, PT, PT, R21.reuse, R32, RZ, P2, !PT ;  /* 0x0000002015117210 */ /* 0x040fe400017fe4ff */
[----:B------:R-:W-:Y:S01]  /*113e0*/  IADD3.X R13, PT, PT, R21, R30, RZ, P3, !PT ;  /* 0x0000001e150d7210 */ /* 0x000fe20001ffe4ff */
[----:B------:R0:W2:Y:S04]  /*113f0*/  LDG.E R11, desc[UR10][R14.64] ;  /* 0x0000000a0e0b7981 */ /* 0x0000a8000c1e1900 */
[----:B------:R-:W3:Y:S04]  /*11400*/  LDG.E R18, desc[UR10][R16.64] ;  /* 0x0000000a10127981 */ /* 0x000ee8000c1e1900 */
[----:B------:R1:W3:Y:S01]  /*11410*/  LDG.E R19, desc[UR10][R12.64] ;  /* 0x0000000a0c137981 */ /* 0x0002e2000c1e1900 */
[----:B------:R-:W-:-:S02]  /*11420*/  IADD3 R22, P1, PT, R22, 0x1, RZ ;  /* 0x0000000116167810 */ /* 0x000fc40007f3e0ff */
[----:B0-----:R-:W-:Y:S02]  /*11430*/  MOV R14, R27 ;  /* 0x0000001b000e7202 */ /* 0x001fe40000000f00 */
[----:B------:R-:W-:Y:S02]  /*11440*/  MOV R15, R28 ;  /* 0x0000001c000f7202 */ /* 0x000fe40000000f00 */
[----:B-1----:R-:W-:Y:S02]  /*11450*/  MOV R12, R25 ;  /* 0x00000019000c7202 */ /* 0x002fe40000000f00 */
[----:B------:R-:W-:Y:S02]  /*11460*/  MOV R13, R26 ;  /* 0x0000001a000d7202 */ /* 0x000fe40000000f00 */
        /* <DEDUP_REMOVED lines=12> */
.L_x_163:
[----:B------:R-:W-:Y:S05]  /*11530*/  BSYNC.RECONVERGENT B0 ;  /* 0x0000000000007941 */ /* 0x000fea0003800200 */
.L_x_162:
[----:B------:R-:W-:Y:S05]  /*11540*/  @!P0 EXIT ;  /* 0x000000000000894d */ /* 0x000fea0003800000 */
[C---:B------:R-:W-:Y:S01]  /*11550*/  SHF.L.U64.HI R7, R6.reuse, 0x2, R7 ;  /* 0x0000000206077819 */ /* 0x040fe20000010207 */
[----:B------:R-:W1:Y:S01]  /*11560*/  LDCU.64 UR4, c[0x0][0x3d8] ;  /* 0x00007b00ff0477ac */ /* 0x000e620008000a00 */
[----:B------:R-:W-:Y:S02]  /*11570*/  SHF.L.U32 R6, R6, 0x2, RZ ;  /* 0x0000000206067819 */ /* 0x000fe400000006ff */
[C---:B0-----:R-:W-:Y:S01]  /*11580*/  SHF.L.U64.HI R13, R4.reuse, 0x2, R23 ;  /* 0x00000002040d7819 */ /* 0x041fe20000010217 */
[----:B------:R-:W0:Y:S01]  /*11590*/  LDCU.64 UR6, c[0x0][0x388] ;  /* 0x00007100ff0677ac */ /* 0x000e220008000a00 */
[----:B------:R-:W-:Y:S02]  /*115a0*/  SHF.L.U32 R15, R4, 0x2, RZ ;  /* 0x00000002040f7819 */ /* 0x000fe400000006ff */
[C---:B------:R-:W-:Y:S01]  /*115b0*/  SHF.L.U64.HI R9, R0.reuse, 0x2, R3 ;  /* 0x0000000200097819 */ /* 0x040fe20000010203 */
[----:B------:R-:W2:Y:S01]  /*115c0*/  LDCU.64 UR8, c[0x0][0x390] ;  /* 0x00007200ff0877ac */ /* 0x000ea20008000a00 */
[----:B------:R-:W-:-:S07]  /*115d0*/  SHF.L.U32 R11, R0, 0x2, RZ ;  /* 0x00000002000b7819 */ /* 0x000fce00000006ff */
.L_x_165:
[C---:B------:R-:W-:Y:S02]  /*115e0*/  SHF.L.U32 R4, R2.reuse, 0x2, RZ ;  /* 0x0000000202047819 */ /* 0x040fe400000006ff */
[----:B------:R-:W-:Y:S02]  /*115f0*/  SHF.L.U64.HI R14, R2, 0x2, R5 ;  /* 0x00000002020e7819 */ /* 0x000fe40000010205 */
[----:B-1----:R-:W-:-:S04]  /*11600*/  IADD3 R16, P0, PT, R4, UR4, RZ ;  /* 0x0000000404107c10 */ /* 0x002fc8000ff1e0ff */
[----:B------:R-:W-:Y:S02]  /*11610*/  IADD3.X R17, PT, PT, R14, UR5, RZ, P0, !PT ;  /* 0x000000050e117c10 */ /* 0x000fe400087fe4ff */
[C---:B------:R-:W-:Y:S02]  /*11620*/  IADD3 R18, P0, PT, R16.reuse, R11, RZ ;  /* 0x0000000b10127210 */ /* 0x040fe40007f1e0ff */
[C---:B---3--:R-:W-:Y:S01]  /*11630*/  IADD3 R26, P1, PT, R16.reuse, R15, RZ ;  /* 0x0000000f101a7210 */ /* 0x048fe20007f3e0ff */
[----:B------:R-:W3:Y:S01]  /*11640*/  LDG.E R24, desc[UR10][R16.64] ;  /* 0x0000000a10187981 */ /* 0x000ee2000c1e1900 */
[C---:B------:R-:W-:Y:S02]  /*11650*/  IADD3.X R19, PT, PT, R17.reuse, R9, RZ, P0, !PT ;  /* 0x0000000911137210 */ /* 0x040fe400007fe4ff */
[----:B------:R-:W-:Y:S02]  /*11660*/  IADD3 R20, P0, PT, R16, R6, RZ ;  /* 0x0000000610147210 */ /* 0x000fe40007f1e0ff */
[C---:B------:R-:W-:Y:S01]  /*11670*/  IADD3.X R27, PT, PT, R17.reuse, R13, RZ, P1, !PT ;  /* 0x0000000d111b7210 */ /* 0x040fe20000ffe4ff */
[----:B------:R1:W3:Y:S01]  /*11680*/  LDG.E R25, desc[UR10][R18.64] ;  /* 0x0000000a12197981 */ /* 0x0002e2000c1e1900 */
[----:B------:R-:W-:-:S03]  /*11690*/  IADD3.X R21, PT, PT, R17, R7, RZ, P0, !PT ;  /* 0x0000000711157210 */ /* 0x000fc600007fe4ff */
[----:B------:R-:W4:Y:S04]  /*116a0*/  LDG.E R23, desc[UR10][R26.64] ;  /* 0x0000000a1a177981 */ /* 0x000f28000c1e1900 */
[----:B------:R5:W4:Y:S01]  /*116b0*/  LDG.E R22, desc[UR10][R20.64] ;  /* 0x0000000a14167981 */ /* 0x000b22000c1e1900 */
[C---:B------:R-:W-:Y:S02]  /*116c0*/  SHF.L.U32 R8, R2.reuse, 0x3, RZ ;  /* 0x0000000302087819 */ /* 0x040fe400000006ff */
[----:B------:R-:W-:Y:S02]  /*116d0*/  SHF.L.U64.HI R10, R2, 0x3, R5 ;  /* 0x00000003020a7819 */ /* 0x000fe40000010205 */
[----:B------:R-:W-:Y:S02]  /*116e0*/  LOP3.LUT R32, R8, 0xfffffff8, RZ, 0xc0, !PT ;  /* 0xfffffff808207812 */ /* 0x000fe400078ec0ff */
[----:B------:R-:W-:-:S02]  /*116f0*/  LOP3.LUT R4, R4, 0xfffffffc, RZ, 0xc0, !PT ;  /* 0xfffffffc04047812 */ /* 0x000fc400078ec0ff */
[----:B------:R-:W-:Y:S02]  /*11700*/  LOP3.LUT R12, R10, 0x3, RZ, 0xc0, !PT ;  /* 0x000000030a0c7812 */ /* 0x000fe400078ec0ff */
[----:B0-----:R-:W-:Y:S02]  /*11710*/  IADD3 R30, P0, PT, R32, UR6, RZ ;  /* 0x00000006201e7c10 */ /* 0x001fe4000ff1e0ff */
[----:B------:R-:W-:Y:S02]  /*11720*/  LOP3.LUT R5, R14, 0x3, RZ, 0xc0, !PT ;  /* 0x000000030e057812 */ /* 0x000fe400078ec0ff */
[----:B--2---:R-:W-:Y:S02]  /*11730*/  IADD3 R32, P1, PT, R32, UR8, RZ ;  /* 0x0000000820207c10 */ /* 0x004fe4000ff3e0ff */
[----:B------:R-:W-:Y:S02]  /*11740*/  IADD3 R4, P2, PT, R4, UR4, RZ ;  /* 0x0000000404047c10 */ /* 0x000fe4000ff5e0ff */
[----:B------:R-:W-:-:S02]  /*11750*/  IADD3.X R31, PT, PT, R12, UR7, RZ, P0, !PT ;  /* 0x000000070c1f7c10 */ /* 0x000fc400087fe4ff */
[----:B------:R-:W-:Y:S02]  /*11760*/  IADD3.X R33, PT, PT, R12, UR9, RZ, P1, !PT ;  /* 0x000000090c217c10 */ /* 0x000fe40008ffe4ff */
[----:B------:R-:W-:Y:S02]  /*11770*/  IADD3.X R5, PT, PT, R5, UR5, RZ, P2, !PT ;  /* 0x0000000505057c10 */ /* 0x000fe400097fe4ff */
[C---:B-1----:R-:W-:Y:S02]  /*11780*/  IADD3 R18, P0, PT, R4.reuse, R11, RZ ;  /* 0x0000000b04127210 */ /* 0x042fe40007f1e0ff */
[C---:B-----5:R-:W-:Y:S02]  /*11790*/  IADD3 R20, P1, PT, R4.reuse, R6, RZ ;  /* 0x0000000604147210 */ /* 0x060fe40007f3e0ff */
[----:B------:R-:W-:Y:S02]  /*117a0*/  IADD3 R16, P2, PT, R4, R15, RZ ;  /* 0x0000000f04107210 */ /* 0x000fe40007f5e0ff */
[----:B------:R-:W-:-:S02]  /*117b0*/  IADD3.X R19, PT, PT, R5, R9, RZ, P0, !PT ;  /* 0x0000000905137210 */ /* 0x000fc400007fe4ff */
[C---:B------:R-:W-:Y:S02]  /*117c0*/  IADD3.X R21, PT, PT, R5.reuse, R7, RZ, P1, !PT ;  /* 0x0000000705157210 */ /* 0x040fe40000ffe4ff */
[----:B------:R-:W-:Y:S01]  /*117d0*/  IADD3.X R17, PT, PT, R5, R13, RZ, P2, !PT ;  /* 0x0000000d05117210 */ /* 0x000fe200017fe4ff */
[----:B---3--:R0:W-:Y:S04]  /*117e0*/  STG.E.64 desc[UR10][R30.64], R24 ;  /* 0x000000181e007986 */ /* 0x0081e8000c101b0a */
[----:B----4-:R1:W-:Y:S04]  /*117f0*/  STG.E.64 desc[UR10][R32.64], R22 ;  /* 0x0000001620007986 */ /* 0x0103e8000c101b0a */
        /* <DEDUP_REMOVED lines=8> */
[C---:B0-----:R-:W-:Y:S02]  /*11880*/  IADD3 R30, P0, PT, R34.reuse, UR6, RZ ;  /* 0x00000006221e7c10 */ /* 0x041fe4000ff1e0ff */
        /* <DEDUP_REMOVED lines=19> */
[----:B------:R1:W4:Y:S04]  /*119c0*/  LDG.E R30, desc[UR10][R4.64+0x1e00] ;  /* 0x001e000a041e7981 */ /* 0x000328000c1e1900 */
[----:B------:R-:W4:Y:S04]  /*119d0*/  LDG.E R31, desc[UR10][R18.64+0x1e00] ;  /* 0x001e000a121f7981 */ /* 0x000f28000c1e1900 */
        /* <DEDUP_REMOVED lines=14> */
[----:B----4-:R3:W-:Y:S04]  /*11ac0*/  STG.E.64 desc[UR10][R26.64], R30 ;  /* 0x0000001e1a007986 */ /* 0x0107e8000c101b0a */
[----:B--2---:R3:W-:Y:S07]  /*11ad0*/  STG.E.64 desc[UR10][R24.64], R34 ;  /* 0x0000002218007986 */ /* 0x0047ee000c101b0a */
[----:B------:R-:W-:Y:S05]  /*11ae0*/  @P0 BRA `(.L_x_165) ;  /* 0xfffffff800bc0947 */ /* 0x000fea000383ffff */
[----:B------:R-:W-:Y:S05]  /*11af0*/  EXIT ;  /* 0x000000000000794d */ /* 0x000fea0003800000 */
.L_x_166:
        /* <DEDUP_REMOVED lines=16> */
.L_x_4882:


//--------------------- .text._Z35group_norm_nhwc_bwd_one_pass_kernelI11Bf16IOFp32WLi512ELi160ELi640EEv26Group_norm_nhwc_bwd_params --------------------------
	.section	.text._Z35group_norm_nhwc_bwd_one_pass_kernelI11Bf16IOFp32WLi512ELi160ELi640EEv26Group_norm_nhwc_bwd_params,"ax",@progbits
	.align	128
        .global         _Z35group_norm_nhwc_bwd_one_pass_kernelI11Bf16IOFp32WLi512ELi160ELi640EEv26Group_norm_nhwc_bwd_params
        .type           _Z35group_norm_nhwc_bwd_one_pass_kernelI11Bf16IOFp32WLi512ELi160ELi640EEv26Group_norm_nhwc_bwd_params,@function
        .size           _Z35group_norm_nhwc_bwd_one_pass_kernelI11Bf16IOFp32WLi512ELi160ELi640EEv26Group_norm_nhwc_bwd_params,(.L_x_4883 - _Z35group_norm_nhwc_bwd_one_pass_kernelI11Bf16IOFp32WLi512ELi160ELi640EEv26Group_norm_nhwc_bwd_params)
        .other          _Z35group_norm_nhwc_bwd_one_pass_kernelI11Bf16IOFp32WLi512ELi160ELi640EEv26Group_norm_nhwc_bwd_params,@"STO_CUDA_ENTRY STV_DEFAULT"
_Z35group_norm_nhwc_bwd_one_pass_kernelI11Bf16IOFp32WLi512ELi160ELi640EEv26Group_norm_nhwc_bwd_params:
.text._Z35group_norm_nhwc_bwd_one_pass_kernelI11Bf16IOFp32WLi512ELi160ELi640EEv26Group_norm_nhwc_bwd_params:
        /* <DEDUP_REMOVED lines=28> */
.L_x_193:
        /* <DEDUP_REMOVED lines=34> */
[----:B------:R-:W-:Y:S02]  /*03e0*/  @!UP4 UIADD3 UR5, UPT, UPT, -UR5, URZ, URZ ;  /* 0x000000ff0505c290 */ /* 0x000fe4000fffe1ff */
[----:B------:R-:W-:Y:S02]  /*03f0*/  @UP1 UIADD3 UR7, UPT, UPT, UR7, 0x1, URZ ;  /* 0x0000000107071890 */ /* 0x000fe4000fffe0ff */
[----:B------:R-:W-:Y:S02]  /*0400*/  USEL UR13, UR9, UR5, !UP0 ;  /* 0x00000005090d7287 */ /* 0x000fe4000c000000 */
[----:B------:R-:W-:-:S02]  /*0410*/  @!UP2 UIADD3 UR7, UPT, UPT, -UR7, URZ, URZ ;  /* 0x000000ff0707a290 */ /* 0x000fc4000fffe1ff */
[----:B------:R-:W-:Y:S01]  /*0420*/  UIMAD UR5, UR13, 0xa0, URZ ;  /* 0x000000a00d0578a4 */ /* 0x000fe2000f8e02ff */
[C---:B------:R-:W-:Y:S01]  /*0430*/  IADD3 R2, PT, PT, R0.reuse, 0x8, RZ ;  /* 0x0000000800027810 */ /* 0x040fe20007ffe0ff */
[----:B------:R-:W-:Y:S01]  /*0440*/  USEL UR7, UR9, UR7, !UP0 ;  /* 0x0000000709077287 */ /* 0x000fe2000c000000 */
[----:B------:R-:W-:Y:S02]  /*0450*/  IADD3 R11, PT, PT, R0, 0x10, RZ ;  /* 0x00000010000b7810 */ /* 0x000fe40007ffe0ff */
[----:B------:R-:W-:Y:S02]  /*0460*/  LOP3.LUT R28, R28, 0xfeffffff, RZ, 0xc0, !PT ;  /* 0xfeffffff1c1c7812 */ /* 0x000fe400078ec0ff */
[C---:B------:R-:W-:Y:S02]  /*0470*/  IADD3 R39, PT, PT, R0.reuse, 0x20, RZ ;  /* 0x0000002000277810 */ /* 0x040fe40007ffe0ff */
[----:B------:R-:W-:Y:S02]  /*0480*/  IADD3 R29, PT, PT, R0, 0x28, RZ ;  /* 0x00000028001d7810 */ /* 0x000fe40007ffe0ff */
[----:B------:R-:W-:Y:S01]  /*0490*/  LOP3.LUT R45, R45, 0x7fffffff, RZ, 0xc0, !PT ;  /* 0x7fffffff2d2d7812 */ /* 0x000fe200078ec0ff */
[----:B------:R-:W-:Y:S01]  /*04a0*/  STL [R1+0xa78], R44 ;  /* 0x000a782c01007387 */ /* 0x000fe20000100800 */
[----:B------:R-:W-:Y:S01]  /*04b0*/  MOV R4, UR5 ;  /* 0x0000000500047c02 */ /* 0x000fe20008000f00 */
[----:B------:R-:W0:Y:S01]  /*04c0*/  LDCU.U8 UR9, c[0x0][0x414] ;  /* 0x00008280ff0977ac */ /* 0x000e220008000000 */
[----:B------:R-:W-:-:S02]  /*04d0*/  ISETP.GE.U32.AND P1, PT, R2, UR16, PT ;  /* 0x0000001002007c0c */ /* 0x000fc4000bf26070 */
[----:B------:R-:W-:-:S04]  /*04e0*/  SHF.R.S32.HI R3, RZ, 0x1f, R2 ;  /* 0x0000001fff037819 */ /* 0x000fc80000011402 */
[----:B------:R-:W-:Y:S02]  /*04f0*/  ISETP.GE.AND.EX P4, PT, R3, UR17, PT, P1 ;  /* 0x0000001103007c0c */ /* 0x000fe4000bf86310 */
[----:B------:R-:W-:Y:S02]  /*0500*/  ISETP.GE.U32.AND P1, PT, R11, UR16, PT ;  /* 0x000000100b007c0c */ /* 0x000fe4000bf26070 */
[----:B------:R-:W-:-:S04]  /*0510*/  SHF.R.S32.HI R15, RZ, 0x1f, R11 ;  /* 0x0000001fff0f7819 */ /* 0x000fc8000001140b */
[----:B------:R-:W-:-:S05]  /*0520*/  ISETP.GE.AND.EX P3, PT, R15, UR17, PT, P1 ;  /* 0x000000110f007c0c */ /* 0x000fca000bf66310 */
[----:B------:R-:W1:Y:S01]  /*0530*/  @!P4 LDC.64 R22, c[0x0][0x3f8] ;  /* 0x0000fe00ff16cb82 */ /* 0x000e620000000a00 */
[----:B------:R-:W-:-:S04]  /*0540*/  @P4 LOP3.LUT R28, R28, 0x1000000, RZ, 0xfc, !PT ;  /* 0x010000001c1c4812 */ /* 0x000fc800078efcff */
[----:B------:R-:W-:-:S03]  /*0550*/  LOP3.LUT R28, R28, 0xff7fffff, RZ, 0xc0, !PT ;  /* 0xff7fffff1c1c7812 */ /* 0x000fc600078ec0ff */
[----:B------:R-:W4:Y:S01]  /*0560*/  @!P4 LDC.64 R32, c[0x0][0x3a0] ;  /* 0x0000e800ff20cb82 */ /* 0x000f220000000a00 */
[----:B------:R-:W-:Y:S02]  /*0570*/  @P3 LOP3.LUT R28, R28, 0x800000, RZ, 0xfc, !PT ;  /* 0x008000001c1c3812 */ /* 0x000fe400078efcff */
[----:B------:R-:W-:Y:S01]  /*0580*/  SHF.R.S32.HI R10, RZ, 0x1f, R39 ;  /* 0x0000001fff0a7819 */ /* 0x000fe20000011427 */
[----:B-1----:R-:W-:-:S04]  /*0590*/  @!P4 IMAD R3, R3, R22, RZ ;  /* 0x000000160303c224 */ /* 0x002fc800078e02ff */
[----:B------:R-:W-:Y:S01]  /*05a0*/  @!P4 IMAD R25, R2, R23, R3 ;  /* 0x000000170219c224 */ /* 0x000fe200078e0203 */
        /* <DEDUP_REMOVED lines=12> */
[----:B------:R-:W-:Y:S01]  /*0670*/  SHF.R.S32.HI R40, RZ, 0x1f, R29 ;  /* 0x0000001fff287819 */ /* 0x000fe2000001141d */
[----:B------:R-:W0:Y:S01]  /*0680*/  LDCU.64 UR6, c[0x0][0x3b8] ;  /* 0x00007700ff0677ac */ /* 0x000e220008000a00 */
[----:B------:R-:W-:Y:S01]  /*0690*/  @!P0 MOV R8, R6 ;  /* 0x0000000600088202 */ /* 0x000fe20000000f00 */
[----:B------:R-:W4:Y:S01]  /*06a0*/  @!P0 LDC.64 R34, c[0x0][0x3a0] ;  /* 0x0000e800ff228b82 */ /* 0x000f220000000a00 */
[----:B-1----:R-:W-:Y:S01]  /*06b0*/  @!P0 IMAD R4, R9, R12, RZ ;  /* 0x0000000c09048224 */ /* 0x002fe200078e02ff */
[----:B---3--:R-:W-:-:S03]  /*06c0*/  IADD3 R9, PT, PT, R7, UR5, RZ ;  /* 0x0000000507097c10 */ /* 0x008fc6000fffe0ff */
[C---:B------:R-:W-:Y:S02]  /*06d0*/  @!P0 IMAD R13, R0.reuse, R13, R4 ;  /* 0x0000000d000d8224 */ /* 0x040fe400078e0204 */
[C---:B------:R-:W-:Y:S01]  /*06e0*/  @!P0 IMAD.WIDE.U32 R18, R0.reuse, R12, R8 ;  /* 0x0000000c00128225 */ /* 0x040fe200078e0008 */
[----:B------:R-:W-:Y:S01]  /*06f0*/  IADD3 R12, PT, PT, R0, 0x18, RZ ;  /* 0x00000018000c7810 */ /* 0x000fe20007ffe0ff */
[----:B------:R-:W1:Y:S03]  /*0700*/  @!P3 LDC.64 R4, c[0x0][0x3f8] ;  /* 0x0000fe00ff04bb82 */ /* 0x000e660000000a00 */
[----:B------:R-:W-:Y:S02]  /*0710*/  @!P0 IADD3 R13, PT, PT, R19, R13, RZ ;  /* 0x0000000d130d8210 */ /* 0x000fe40007ffe0ff */
[C---:B------:R-:W-:Y:S02]  /*0720*/  @!P0 SHF.L.U32 R19, R18.reuse, 0x1, RZ ;  /* 0x0000000112138819 */ /* 0x040fe400000006ff */
[----:B------:R-:W-:-:S02]  /*0730*/  @!P0 SHF.L.U64.HI R18, R18, 0x1, R13 ;  /* 0x0000000112128819 */ /* 0x000fc4000001020d */
[----:B------:R-:W-:Y:S02]  /*0740*/  ISETP.GE.U32.AND P1, PT, R12, UR16, PT ;  /* 0x000000100c007c0c */ /* 0x000fe4000bf26070 */
[----:B------:R-:W-:Y:S02]  /*0750*/  SHF.R.S32.HI R13, RZ, 0x1f, R12 ;  /* 0x0000001fff0d7819 */ /* 0x000fe4000001140c */
[----:B--2---:R-:W-:Y:S02]  /*0760*/  @!P0 IADD3 R16, P3, PT, R19, R16, RZ ;  /* 0x0000001013108210 */ /* 0x004fe40007f7e0ff */
[----:B------:R-:W-:Y:S02]  /*0770*/  ISETP.GE.AND.EX P6, PT, R13, UR17, PT, P1 ;  /* 0x000000110d007c0c */ /* 0x000fe4000bfc6310 */
[----:B------:R-:W-:Y:S02]  /*0780*/  ISETP.GE.U32.AND P1, PT, R39, UR16, PT ;  /* 0x0000001027007c0c */ /* 0x000fe4000bf26070 */
[----:B------:R-:W-:-:S02]  /*0790*/  @!P0 IADD3.X R17, PT, PT, R18, R17, RZ, P3, !PT ;  /* 0x0000001112118210 */ /* 0x000fc40001ffe4ff */
[----:B------:R-:W-:Y:S02]  /*07a0*/  LOP3.LUT P3, RZ, R28, 0x800000, RZ, 0xc0, !PT ;  /* 0x008000001cff7812 */ /* 0x000fe4000786c0ff */
[----:B------:R-:W-:Y:S02]  /*07b0*/  @!P4 MOV R20, R6 ;  /* 0x000000060014c202 */ /* 0x000fe40000000f00 */
[----:B------:R-:W-:Y:S02]  /*07c0*/  @!P4 MOV R21, R9 ;  /* 0x000000090015c202 */ /* 0x000fe40000000f00 */
[----:B------:R-:W-:Y:S02]  /*07d0*/  ISETP.GE.AND.EX P5, PT, R10, UR17, PT, P1 ;  /* 0x000000110a007c0c */ /* 0x000fe4000bfa6310 */
[----:B------:R-:W-:Y:S02]  /*07e0*/  LOP3.LUT R28, R28, 0xffbfffff, RZ, 0xc0, !PT ;  /* 0xffbfffff1c1c7812 */ /* 0x000fe400078ec0ff */
[----:B----4-:R-:W-:Y:S01]  /*07f0*/  @!P0 IADD3 R34, P2, PT, R19, R34, RZ ;  /* 0x0000002213228210 */ /* 0x010fe20007f5e0ff */
[----:B------:R-:W-:Y:S01]  /*0800*/  @!P4 IMAD.WIDE.U32 R22, R2, R22, R20 ;  /* 0x000000160216c225 */ /* 0x000fe200078e0014 */
[----:B------:R-:W-:Y:S01]  /*0810*/  @P6 LOP3.LUT R28, R28, 0x400000, RZ, 0xfc, !PT ;  /* 0x004000001c1c6812 */ /* 0x000fe200078efcff */
[----:B------:R-:W2:Y:S01]  /*0820*/  @!P3 LDC.64 R26, c[0x0][0x3a0] ;  /* 0x0000e800ff1abb82 */ /* 0x000ea20000000a00 */
[----:B------:R-:W-:-:S02]  /*0830*/  @!P0 IADD3.X R35, PT, PT, R18, R35, RZ, P2, !PT ;  /* 0x0000002312238210 */ /* 0x000fc400017fe4ff */
[----:B------:R-:W-:Y:S02]  /*0840*/  LOP3.LUT R28, R28, 0xffdfffff, RZ, 0xc0, !PT ;  /* 0xffdfffff1c1c7812 */ /* 0x000fe400078ec0ff */
[----:B------:R-:W-:-:S03]  /*0850*/  @!P4 IADD3 R25, PT, PT, R23, R25, RZ ;  /* 0x000000191719c210 */ /* 0x000fc60007ffe0ff */
[----:B------:R-:W3:Y:S01]  /*0860*/  @!P4 LDC.64 R18, c[0x0][0x398] ;  /* 0x0000e600ff12cb82 */ /* 0x000ee20000000a00 */
[----:B------:R-:W-:Y:S02]  /*0870*/  @!P4 SHF.L.U32 R23, R22, 0x1, RZ ;  /* 0x000000011617c819 */ /* 0x000fe400000006ff */
[----:B------:R-:W-:Y:S02]  /*0880*/  ISETP.GE.U32.AND P2, PT, R29, UR16, PT ;  /* 0x000000101d007c0c */ /* 0x000fe4000bf46070 */
[----:B------:R-:W-:Y:S01]  /*0890*/  @P5 LOP3.LUT R28, R28, 0x200000, RZ, 0xfc, !PT ;  /* 0x002000001c1c5812 */ /* 0x000fe200078efcff */
[----:B-1----:R-:W-:Y:S01]  /*08a0*/  @!P3 IMAD R14, R15, R4, RZ ;  /* 0x000000040f0eb224 */ /* 0x002fe200078e02ff */
[----:B------:R-:W-:Y:S01]  /*08b0*/  @!P4 SHF.L.U64.HI R22, R22, 0x1, R25 ;  /* 0x000000011616c819 */ /* 0x000fe20000010219 */
[----:B------:R-:W1:Y:S01]  /*08c0*/  @!P3 LDC.64 R20, c[0x0][0x398] ;  /* 0x0000e600ff14bb82 */ /* 0x000e620000000a00 */
[----:B------:R-:W-:Y:S02]  /*08d0*/  @!P4 IADD3 R32, P1, PT, R23, R32, RZ ;  /* 0x000000201720c210 */ /* 0x000fe40007f3e0ff */
[----:B------:R-:W-:-:S02]  /*08e0*/  ISETP.GE.AND.EX P4, PT, R40, UR17, PT, P2 ;  /* 0x0000001128007c0c */ /* 0x000fc4000bf86320 */
[----:B------:R-:W-:Y:S01]  /*08f0*/  LOP3.LUT P2, RZ, R28, 0x1000000, RZ, 0xc0, !PT ;  /* 0x010000001cff7812 */ /* 0x000fe2000784c0ff */
[----:B------:R-:W-:Y:S02]  /*0900*/  @!P3 IMAD R25, R11, R5, R14 ;  /* 0x000000050b19b224 */ /* 0x000fe400078e020e */
[----:B------:R-:W4:Y:S01]  /*0910*/  @!P6 LDC.64 R2, c[0x0][0x3f8] ;  /* 0x0000fe00ff02eb82 */ /* 0x000f220000000a00 */
[----:B------:R-:W-:Y:S02]  /*0920*/  @!P3 MOV R14, R6 ;  /* 0x00000006000eb202 */ /* 0x000fe40000000f00 */
[----:B------:R-:W-:-:S03]  /*0930*/  @!P3 MOV R15, R9 ;  /* 0x00000009000fb202 */ /* 0x000fc60000000f00 */
[----:B------:R-:W-:Y:S02]  /*0940*/  @!P3 IMAD.WIDE.U32 R4, R11, R4, R14 ;  /* 0x000000040b04b225 */ /* 0x000fe400078e000e */
[----:B------:R-:W0:Y:S02]  /*0950*/  @!P5 LDC.64 R36, c[0x0][0x3f8] ;  /* 0x0000fe00ff24db82 */ /* 0x000e240000000a00 */
[----:B------:R-:W-:Y:S02]  /*0960*/  @!P2 IADD3.X R33, PT, PT, R22, R33, RZ, P1, !PT ;  /* 0x000000211621a210 */ /* 0x000fe40000ffe4ff */
[----:B---3--:R-:W-:Y:S02]  /*0970*/  @!P2 IADD3 R18, P1, PT, R23, R18, RZ ;  /* 0x000000121712a210 */ /* 0x008fe40007f3e0ff */
[----:B------:R-:W-:Y:S02]  /*0980*/  @!P3 IADD3 R11, PT, PT, R5, R25, RZ ;  /* 0x00000019050bb210 */ /* 0x000fe40007ffe0ff */
[----:B------:R-:W-:Y:S01]  /*0990*/  @!P3 SHF.L.U32 R5, R4, 0x1, RZ ;  /* 0x000000010405b819 */ /* 0x000fe200000006ff */
[----:B------:R-:W3:Y:S01]  /*09a0*/  @!P6 LDC.64 R24, c[0x0][0x3a0] ;  /* 0x0000e800ff18eb82 */ /* 0x000ee20000000a00 */
[----:B------:R-:W-:-:S02]  /*09b0*/  @!P2 IADD3.X R19, PT, PT, R22, R19, RZ, P1, !PT ;  /* 0x000000131613a210 */ /* 0x000fc40000ffe4ff */
[----:B------:R-:W-:Y:S02]  /*09c0*/  @!P3 SHF.L.U64.HI R11, R4, 0x1, R11 ;  /* 0x00000001040bb819 */ /* 0x000fe4000001020b */
[----:B--2---:R-:W-:-:S03]  /*09d0*/  @!P3 IADD3 R26, P1, PT, R5, R26, RZ ;  /* 0x0000001a051ab210 */ /* 0x004fc60007f3e0ff */
[----:B------:R-:W2:Y:S01]  /*09e0*/  @!P6 LDC.64 R22, c[0x0][0x398] ;  /* 0x0000e600ff16eb82 */ /* 0x000ea20000000a00 */
[----:B------:R-:W-:Y:S01]  /*09f0*/  @!P3 IADD3.X R27, PT, PT, R11, R27, RZ, P1, !PT ;  /* 0x0000001b0b1bb210 */ /* 0x000fe20000ffe4ff */
[----:B----4-:R-:W-:Y:S01]  /*0a00*/  @!P6 IMAD R13, R13, R2, RZ ;  /* 0x000000020d0de224 */ /* 0x010fe200078e02ff */
[----:B-1----:R-:W-:Y:S02]  /*0a10*/  @!P3 IADD3 R20, P1, PT, R5, R20, RZ ;  /* 0x000000140514b210 */ /* 0x002fe40007f3e0ff */
[----:B------:R-:W-:Y:S02]  /*0a20*/  @!P6 MOV R4, R6 ;  /* 0x000000060004e202 */ /* 0x000fe40000000f00 */
[----:B------:R-:W-:Y:S01]  /*0a30*/  @!P6 MOV R5, R9 ;  /* 0x000000090005e202 */ /* 0x000fe20000000f00 */
[----:B------:R-:W1:Y:S01]  /*0a40*/  @!P4 LDC.64 R30, c[0x0][0x3f8] ;  /* 0x0000fe00ff1ecb82 */ /* 0x000e620000000a00 */
[C---:B------:R-:W-:Y:S02]  /*0a50*/  @!P6 IMAD R13, R12.reuse, R3, R13 ;  /* 0x000000030c0de224 */ /* 0x040fe400078e020d */
[----:B------:R-:W-:-:S05]  /*0a60*/  @!P6 IMAD.WIDE.U32 R2, R12, R2, R4 ;  /* 0x000000020c02e225 */ /* 0x000fca00078e0004 */
[----:B------:R-:W4:Y:S01]  /*0a70*/  @!P5 LDC.64 R14, c[0x0][0x3a0] ;  /* 0x0000e800ff0edb82 */ /* 0x000f220000000a00 */
[----:B------:R-:W-:Y:S01]  /*0a80*/  @!P6 IADD3 R3, PT, PT, R3, R13, RZ ;  /* 0x0000000d0303e210 */ /* 0x000fe20007ffe0ff */
[----:B0-----:R-:W-:Y:S01]  /*0a90*/  @!P5 IMAD R10, R10, R36, RZ ;  /* 0x000000240a0ad224 */ /* 0x001fe200078e02ff */
[----:B------:R-:W-:Y:S02]  /*0aa0*/  @!P5 MOV R4, R6 ;  /* 0x000000060004d202 */ /* 0x000fe40000000f00 */
[----:B------:R-:W-:Y:S02]  /*0ab0*/  @!P5 MOV R5, R9 ;  /* 0x000000090005d202 */ /* 0x000fe40000000f00 */
[C---:B------:R-:W-:Y:S01]  /*0ac0*/  @!P6 SHF.L.U32 R38, R2.reuse, 0x1, RZ ;  /* 0x000000010226e819 */ /* 0x040fe200000006ff */
[----:B------:R-:W0:Y:S01]  /*0ad0*/  @!P5 LDC.64 R12, c[0x0][0x398] ;  /* 0x0000e600ff0cdb82 */ /* 0x000e220000000a00 */
[----:B------:R-:W-:Y:S01]  /*0ae0*/  @!P6 SHF.L.U64.HI R2, R2, 0x1, R3 ;  /* 0x000000010202e819 */ /* 0x000fe20000010203 */
[----:B------:R-:W-:Y:S01]  /*0af0*/  @!P5 IMAD R3, R39, R37, R10 ;  /* 0x000000252703d224 */ /* 0x000fe200078e020a */
[----:B------:R-:W-:Y:S01]  /*0b00*/  @!P3 IADD3.X R21, PT, PT, R11, R21, RZ, P1, !PT ;  /* 0x000000150b15b210 */ /* 0x000fe20000ffe4ff */
[----:B------:R-:W-:Y:S01]  /*0b10*/  @!P5 IMAD.WIDE.U32 R36, R39, R36, R4 ;  /* 0x000000242724d225 */ /* 0x000fe200078e0004 */
[----:B---3--:R-:W-:-:S03]  /*0b20*/  @!P6 IADD3 R24, P1, PT, R38, R24, RZ ;  /* 0x000000182618e210 */ /* 0x008fc60007f3e0ff */
[----:B------:R-:W3:Y:S01]  /*0b30*/  @!P4 LDC.64 R10, c[0x0][0x3a0] ;  /* 0x0000e800ff0acb82 */ /* 0x000ee20000000a00 */
[----:B------:R-:W-:Y:S02]  /*0b40*/  @!P6 IADD3.X R25, PT, PT, R2, R25, RZ, P1, !PT ;  /* 0x000000190219e210 */ /* 0x000fe40000ffe4ff */
[----:B--2---:R-:W-:Y:S02]  /*0b50*/  @!P6 IADD3 R22, P1, PT, R38, R22, RZ ;  /* 0x000000162616e210 */ /* 0x004fe40007f3e0ff */
[----:B------:R-:W-:-:S03]  /*0b60*/  @!P5 IADD3 R3, PT, PT, R37, R3, RZ ;  /* 0x000000032503d210 */ /* 0x000fc60007ffe0ff */
[----:B------:R-:W2:Y:S01]  /*0b70*/  @!P4 LDC.64 R4, c[0x0][0x398] ;  /* 0x0000e600ff04cb82 */ /* 0x000ea20000000a00 */
[----:B------:R-:W-:Y:S02]  /*0b80*/  @!P5 SHF.L.U32 R37, R36, 0x1, RZ ;  /* 0x000000012425d819 */ /* 0x000fe400000006ff */
[----:B------:R-:W-:Y:S02]  /*0b90*/  @!P6 IADD3.X R23, PT, PT, R2, R23, RZ, P1, !PT ;  /* 0x000000170217e210 */ /* 0x000fe40000ffe4ff */
[----:B------:R-:W-:Y:S01]  /*0ba0*/  @!P5 SHF.L.U64.HI R36, R36, 0x1, R3 ;  /* 0x000000012424d819 */ /* 0x000fe20000010203 */
[----:B-1----:R-:W-:Y:S01]  /*0bb0*/  @!P4 IMAD R40, R40, R30, RZ ;  /* 0x0000001e2828c224 */ /* 0x002fe200078e02ff */
[----:B------:R-:W-:Y:S02]  /*0bc0*/  @!P4 MOV R2, R6 ;  /* 0x000000060002c202 */ /* 0x000fe40000000f00 */
[----:B------:R-:W-:Y:S01]  /*0bd0*/  @!P4 MOV R3, R9 ;  /* 0x000000090003c202 */ /* 0x000fe20000000f00 */
[----:B------:R-:W-:Y:S01]  /*0be0*/  @!P4 IMAD R31, R29, R31, R40 ;  /* 0x0000001f1d1fc224 */ /* 0x000fe200078e0228 */
[----:B----4-:R-:W-:Y:S01]  /*0bf0*/  @!P5 IADD3 R14, P1, PT, R37, R14, RZ ;  /* 0x0000000e250ed210 */ /* 0x010fe20007f3e0ff */
[----:B------:R-:W-:-:S03]  /*0c00*/  @!P4 IMAD.WIDE.U32 R2, R29, R30, R2 ;  /* 0x0000001e1d02c225 */ /* 0x000fc600078e0002 */
[----:B------:R-:W-:Y:S02]  /*0c10*/  @!P5 IADD3.X R15, PT, PT, R36, R15, RZ, P1, !PT ;  /* 0x0000000f240fd210 */ /* 0x000fe40000ffe4ff */
[----:B0-----:R-:W-:Y:S02]  /*0c20*/  @!P5 IADD3 R12, P1, PT, R37, R12, RZ ;  /* 0x0000000c250cd210 */ /* 0x001fe40007f3e0ff */
[----:B------:R-:W-:Y:S02]  /*0c30*/  @!P4 IADD3 R31, PT, PT, R3, R31, RZ ;  /* 0x0000001f031fc210 */ /* 0x000fe40007ffe0ff */
[----:B------:R-:W-:Y:S02]  /*0c40*/  @!P4 SHF.L.U32 R3, R2, 0x1, RZ ;  /* 0x000000010203c819 */ /* 0x000fe400000006ff */
[----:B------:R-:W-:Y:S02]  /*0c50*/  @!P5 IADD3.X R13, PT, PT, R36, R13, RZ, P1, !PT ;  /* 0x0000000d240dd210 */ /* 0x000fe40000ffe4ff */
[----:B------:R-:W-:-:S02]  /*0c60*/  @!P4 SHF.L.U64.HI R2, R2, 0x1, R31 ;  /* 0x000000010202c819 */ /* 0x000fc4000001021f */
[C---:B---3--:R-:W-:Y:S02]  /*0c70*/  @!P4 IADD3 R10, P1, PT, R3.reuse, R10, RZ ;  /* 0x0000000a030ac210 */ /* 0x048fe40007f3e0ff */
[----:B------:R-:W-:Y:S02]  /*0c80*/  IADD3 R29, PT, PT, R0, 0x30, RZ ;  /* 0x00000030001d7810 */ /* 0x000fe40007ffe0ff */
[C---:B------:R-:W-:Y:S02]  /*0c90*/  @!P4 IADD3.X R11, PT, PT, R2.reuse, R11, RZ, P1, !PT ;  /* 0x0000000b020bc210 */ /* 0x040fe40000ffe4ff */
[----:B--2---:R-:W-:Y:S02]  /*0ca0*/  @!P4 IADD3 R4, P1, PT, R3, R4, RZ ;  /* 0x000000040304c210 */ /* 0x004fe40007f3e0ff */
        /* <DEDUP_REMOVED lines=18> */
[----:B------:R-:W-:-:S04]  /*0dd0*/  @P4 LOP3.LUT R28, R28, 0x100000, RZ, 0xfc, !PT ;  /* 0x001000001c1c4812 */ /* 0x000fc800078efcff */
[----:B------:R-:W-:-:S04]  /*0de0*/  LOP3.LUT R28, R28, 0xfff7ffff, RZ, 0xc0, !PT ;  /* 0xfff7ffff1c1c7812 */ /* 0x000fc800078ec0ff */
[----:B------:R-:W-:Y:S02]  /*0df0*/  @P2 LOP3.LUT R28, R28, 0x80000, RZ, 0xfc, !PT ;  /* 0x000800001c1c2812 */ /* 0x000fe400078efcff */
[----:B0-----:R-:W-:Y:S02]  /*0e00*/  @!P2 IADD3 R42, P1, PT, R29, R30, RZ ;  /* 0x0000001e1d2aa210 */ /* 0x001fe40007f3e0ff */
[----:B------:R-:W-:Y:S02]  /*0e10*/  IADD3 R29, PT, PT, R0, 0x38, RZ ;  /* 0x00000038001d7810 */ /* 0x000fe40007ffe0ff */
[----:B------:R-:W-:Y:S02]  /*0e20*/  @!P2 IADD3.X R43, PT, PT, R36, R31, RZ, P1, !PT ;  /* 0x0000001f242ba210 */ /* 0x000fe40000ffe4ff */
[----:B------:R-:W-:Y:S02]  /*0e30*/  SHF.R.S32.HI R37, RZ, 0x1f, R29 ;  /* 0x0000001fff257819 */ /* 0x000fe4000001141d */
[----:B------:R-:W-:Y:S01]  /*0e40*/  ISETP.GE.U32.AND P1, PT, R29, UR16, PT ;  /* 0x000000101d007c0c */ /* 0x000fe2000bf26070 */
[----:B------:R-:W-:Y:S03]  /*0e50*/  @!P2 STL.64 [R1+0x3d8], R42 ;  /* 0x0003d82a0100a387 */ /* 0x000fe60000100a00 */
        /* <DEDUP_REMOVED lines=12> */
[----:B-1----:R-:W-:Y:S01]  /*0f20*/  @!P2 IADD3 R40, P1, PT, R29, R40, RZ ;  /* 0x000000281d28a210 */ /* 0x002fe20007f3e0ff */
[----:B------:R0:W-:Y:S03]  /*0f30*/  STL.64 [R1+0xa88], R34 ;  /* 0x000a882201007387 */ /* 0x0001e60000100a00 */
[----:B------:R-:W-:-:S02]  /*0f40*/  @!P2 IADD3.X R41, PT, PT, R36, R41, RZ, P1, !PT ;  /* 0x000000292429a210 */ /* 0x000fc40000ffe4ff */
[----:B------:R-:W-:-:S04]  /*0f50*/  LOP3.LUT R28, R28, 0xfffbffff, RZ, 0xc0, !PT ;  /* 0xfffbffff1c1c7812 */ /* 0x000fc800078ec0ff */
[----:B------:R-:W-:Y:S02]  /*0f60*/  @P2 LOP3.LUT R28, R28, 0x40000, RZ, 0xfc, !PT ;  /* 0x000400001c1c2812 */ /* 0x000fe400078efcff */
[----:B0-----:R-:W-:Y:S02]  /*0f70*/  @!P2 IADD3 R34, P1, PT, R29, R30, RZ ;  /* 0x0000001e1d22a210 */ /* 0x001fe40007f3e0ff */
[----:B------:R-:W-:Y:S02]  /*0f80*/  IADD3 R29, PT, PT, R0, 0x40, RZ ;  /* 0x00000040001d7810 */ /* 0x000fe40007ffe0ff */
        /* <DEDUP_REMOVED lines=15> */
[----:B------:R1:W-:Y:S02]  /*1080*/  STL.64 [R1+0xa90], R16 ;  /* 0x000a901001007387 */ /* 0x0003e40000100a00 */
[----:B-1----:R-:W-:-:S04]  /*1090*/  @!P2 IADD3 R16, P1, PT, R29, R36, RZ ;  /* 0x000000241d10a210 */ /* 0x002fc80007f3e0ff */
[----:B------:R-:W-:-:S05]  /*10a0*/  @!P2 IADD3.X R17, PT, PT, R38, R37, RZ, P1, !PT ;  /* 0x000000252611a210 */ /* 0x000fca0000ffe4ff */
[----:B------:R0:W-:Y:S01]  /*10b0*/  @!P2 STL.64 [R1+0x420], R16 ;  /* 0x000420100100a387 */ /* 0x0001e20000100a00 */
[----:B------:R-:W-:Y:S02]  /*10c0*/  LOP3.LUT R28, R28, 0xfffdffff, RZ, 0xc0, !PT ;  /* 0xfffdffff1c1c7812 */ /* 0x000fe400078ec0ff */
[----:B0-----:R-:W-:Y:S02]  /*10d0*/  @!P2 IADD3 R16, P1, PT, R29, R30, RZ ;  /* 0x0000001e1d10a210 */ /* 0x001fe40007f3e0ff */
[----:B------:R-:W-:Y:S02]  /*10e0*/  IADD3 R29, PT, PT, R0, 0x48, RZ ;  /* 0x00000048001d7810 */ /* 0x000fe40007ffe0ff */
[----:B------:R-:W-:Y:S02]  /*10f0*/  @!P2 IADD3.X R17, PT, PT, R38, R31, RZ, P1, !PT ;  /* 0x0000001f2611a210 */ /* 0x000fe40000ffe4ff */
[----:B------:R-:W-:Y:S02]  /*1100*/  SHF.R.S32.HI R38, RZ, 0x1f, R29 ;  /* 0x0000001fff267819 */ /* 0x000fe4000001141d */
[----:B------:R-:W-:Y:S01]  /*1110*/  ISETP.GE.U32.AND P1, PT, R29, UR16, PT ;  /* 0x000000101d007c0c */ /* 0x000fe2000bf26070 */
[----:B------:R0:W-:Y:S01]  /*1120*/  @!P2 STL.64 [R1+0x400], R16 ;  /* 0x000400100100a387 */ /* 0x0001e20000100a00 */
[----:B------:R-:W-:-:S02]  /*1130*/  @P2 LOP3.LUT R28, R28, 0x20000, RZ, 0xfc, !PT ;  /* 0x000200001c1c2812 */ /* 0x000fc400078efcff */
        /* <DEDUP_REMOVED lines=13> */
[----:B------:R-:W-:-:S05]  /*1210*/  @!P2 IADD3.X R17, PT, PT, R38, R37, RZ, P1, !PT ;  /* 0x000000252611a210 */ /* 0x000fca0000ffe4ff */
[----:B------:R1:W-:Y:S01]  /*1220*/  @!P2 STL.64 [R1+0x270], R16 ;  /* 0x000270100100a387 */ /* 0x0003e20000100a00 */
[----:B------:R-:W-:-:S04]  /*1230*/  LOP3.LUT R28, R28, 0xfffeffff, RZ, 0xc0, !PT ;  /* 0xfffeffff1c1c7812 */ /* 0x000fc800078ec0ff */
[----:B------:R-:W-:Y:S02]  /*1240*/  @P2 LOP3.LUT R28, R28, 0x10000, RZ, 0xfc, !PT ;  /* 0x000100001c1c2812 */ /* 0x000fe400078efcff */
[----:B-1----:R-:W-:Y:S02]  /*1250*/  @!P2 IADD3 R16, P1, PT, R29, R30, RZ ;  /* 0x0000001e1d10a210 */ /* 0x002fe40007f3e0ff */
[----:B------:R-:W-:Y:S02]  /*1260*/  IADD3 R29, PT, PT, R0, 0x50, RZ ;  /* 0x00000050001d7810 */ /* 0x000fe40007ffe0ff */
        /* <DEDUP_REMOVED lines=30> */
[----:B------:R-:W2:Y:S01]  /*1450*/  @!P2 LDC.64 R36, c[0x0][0x3a0] ;  /* 0x0000e800ff24ab82 */ /* 0x000ea20000000a00 */
[----:B-1----:R-:W-:-:S04]  /*1460*/  @!P2 IMAD R38, R38, R30, RZ ;  /* 0x0000001e2626a224 */ /* 0x002fc800078e02ff */
[----:B------:R-:W-:Y:S01]  /*1470*/  @!P2 IMAD R31, R29, R31, R38 ;  /* 0x0000001f1d1fa224 */ /* 0x000fe200078e0226 */
[----:B------:R-:W-:-:S05]  /*1480*/  @!P2 MOV R38, R6 ;  /* 0x000000060026a202 */ /* 0x000fca0000000f00 */
[----:B------:R-:W-:-:S05]  /*1490*/  @!P2 IMAD.WIDE.U32 R38, R29, R30, R38 ;  /* 0x0000001e1d26a225 */ /* 0x000fca00078e0026 */
[----:B------:R-:W-:Y:S02]  /*14a0*/  @!P2 IADD3 R31, PT, PT, R39, R31, RZ ;  /* 0x0000001f271fa210 */ /* 0x000fe40007ffe0ff */
[C---:B------:R-:W-:Y:S02]  /*14b0*/  @!P2 SHF.L.U32 R29, R38.reuse, 0x1, RZ ;  /* 0x00000001261da819 */ /* 0x040fe400000006ff */
[----:B------:R-:W-:Y:S02]  /*14c0*/  @!P2 SHF.L.U64.HI R38, R38, 0x1, R31 ;  /* 0x000000012626a819 */ /* 0x000fe4000001021f */
[----:B------:R-:W0:Y:S01]  /*14d0*/  @!P2 LDC.64 R30, c[0x0][0x398] ;  /* 0x0000e600ff1eab82 */ /* 0x000e220000000a00 */
[----:B--2---:R-:W-:-:S04]  /*14e0*/  @!P2 IADD3 R42, P1, PT, R29, R36, RZ ;  /* 0x000000241d2aa210 */ /* 0x004fc80007f3e0ff */
[----:B------:R-:W-:Y:S02]  /*14f0*/  @!P2 IADD3.X R43, PT, PT, R38, R37, RZ, P1, !PT ;  /* 0x00000025262ba210 */ /* 0x000fe40000ffe4ff */
[----:B------:R-:W-:-:S04]  /*1500*/  LOP3.LUT R28, R28, 0xffffbfff, RZ, 0xc0, !PT ;  /* 0xffffbfff1c1c7812 */ /* 0x000fc800078ec0ff */
[----:B------:R-:W-:Y:S02]  /*1510*/  @P2 LOP3.LUT R28, R28, 0x4000, RZ, 0xfc, !PT ;  /* 0x000040001c1c2812 */ /* 0x000fe400078efcff */
[----:B0-----:R-:W-:Y:S02]  /*1520*/  @!P2 IADD3 R16, P1, PT, R29, R30, RZ ;  /* 0x0000001e1d10a210 */ /* 0x001fe40007f3e0ff */
        /* <DEDUP_REMOVED lines=732> */
[----:B------:R-:W-:-:S04]  /*42f0*/  LOP3.LUT R45, R45, 0xffffbfff, RZ, 0xc0, !PT ;  /* 0xffffbfff2d2d7812 */ /* 0x000fc800078ec0ff */
[----:B------:R-:W-:Y:S02]  /*4300*/  @P2 LOP3.LUT R45, R45, 0x4000, RZ, 0xfc, !PT ;  /* 0x000040002d2d2812 */ /* 0x000fe400078efcff */
[----:B0-----:R-:W-:-:S04]  /*4310*/  @!P2 IADD3 R16, P1, PT, R36, R30, RZ ;  /* 0x0000001e2410a210 */ /* 0x001fc80007f3e0ff */
[----:B------:R-:W-:Y:S02]  /*4320*/  @!P2 IADD3.X R17, PT, PT, R29, R31, RZ, P1, !PT ;  /* 0x0000001f1d11a210 */ /* 0x000fe40000ffe4ff */
[----:B------:R-:W-:-:S04]  /*4330*/  IADD3 R29, PT, PT, R0, 0x160, RZ ;  /* 0x00000160001d7810 */ /* 0x000fc80007ffe0ff */
        /* <DEDUP_REMOVED lines=316> */
[----:B------:R0:W-:Y:S02]  /*5700*/  @!P2 STL.64 [R1+0x310], R16 ;  /* 0x000310100100a387 */ /* 0x0001e40000100a00 */
[----:B0-----:R-:W-:-:S04]  /*5710*/  @!P2 IADD3 R16, P1, PT, R36, R30, RZ ;  /* 0x0000001e2410a210 */ /* 0x001fc80007f3e0ff */
[----:B------:R-:W-:Y:S02]  /*5720*/  @!P2 IADD3.X R17, PT, PT, R29, R31, RZ, P1, !PT ;  /* 0x0000001f1d11a210 */ /* 0x000fe40000ffe4ff */
[----:B------:R-:W-:-:S04]  /*5730*/  IADD3 R29, PT, PT, R0, 0x1d0, RZ ;  /* 0x000001d0001d7810 */ /* 0x000fc80007ffe0ff */
[----:B------:R-:W-:Y:S02]  /*5740*/  SHF.R.S32.HI R38, RZ, 0x1f, R29 ;  /* 0x0000001fff267819 */ /* 0x000fe4000001141d */
[----:B------:R-:W-:-:S04]  /*5750*/  ISETP.GE.U32.AND P1, PT, R29, UR16, PT ;  /* 0x000000101d007c0c */ /* 0x000fc8000bf26070 */
[----:B------:R-:W-:-:S13]  /*5760*/  ISETP.GE.AND.EX P1, PT, R38, UR17, PT, P1 ;  /* 0x0000001126007c0c */ /* 0x000fda000bf26310 */
[----:B------:R-:W0:Y:S08]  /*5770*/  @!P1 LDC.64 R36, c[0x0][0x3f8] ;  /* 0x0000fe00ff249b82 */ /* 0x000e300000000a00 */
[----:B------:R-:W1:Y:S01]  /*5780*/  @!P1 LDC.64 R30, c[0x0][0x3a0] ;  /* 0x0000e800ff1e9b82 */ /* 0x000e620000000a00 */
[----:B------:R-:W-:Y:S01]  /*5790*/  @!P1 MOV R39, R9 ;  /* 0x0000000900279202 */ /* 0x000fe20000000f00 */
[----:B0-----:R-:W-:-:S04]  /*57a0*/  @!P1 IMAD R38, R38, R36, RZ ;  /* 0x0000002426269224 */ /* 0x001fc800078e02ff */
[----:B------:R-:W-:Y:S01]  /*57b0*/  @!P1 IMAD R37, R29, R37, R38 ;  /* 0x000000251d259224 */ /* 0x000fe200078e0226 */
[----:B------:R-:W-:-:S05]  /*57c0*/  @!P1 MOV R38, R6 ;  /* 0x0000000600269202 */ /* 0x000fca0000000f00 */
[----:B------:R-:W-:Y:S01]  /*57d0*/  @!P1 IMAD.WIDE.U32 R38, R29, R36, R38 ;  /* 0x000000241d269225 */ /* 0x000fe200078e0026 */
[----:B------:R-:W-:Y:S01]  /*57e0*/  LOP3.LUT R45, R45, 0xfffffffe, RZ, 0xc0, !PT ;  /* 0xfffffffe2d2d7812 */ /* 0x000fe200078ec0ff */
[----:B------:R1:W-:Y:S03]  /*57f0*/  @!P2 STL.64 [R1+0x318], R16 ;  /* 0x000318100100a387 */ /* 0x0003e60000100a00 */
[----:B------:R-:W-:Y:S02]  /*5800*/  @!P1 IADD3 R29, PT, PT, R39, R37, RZ ;  /* 0x00000025271d9210 */ /* 0x000fe40007ffe0ff */
[C---:B------:R-:W-:Y:S02]  /*5810*/  @!P1 SHF.L.U32 R36, R38.reuse, 0x1, RZ ;  /* 0x0000000126249819 */ /* 0x040fe400000006ff */
[----:B------:R-:W-:Y:S02]  /*5820*/  @P2 LOP3.LUT R45, R45, 0x1, RZ, 0xfc, !PT ;  /* 0x000000012d2d2812 */ /* 0x000fe400078efcff */
[----:B------:R-:W-:-:S02]  /*5830*/  @!P1 SHF.L.U64.HI R29, R38, 0x1, R29 ;  /* 0x00000001261d9819 */ /* 0x000fc4000001021d */
[----:B-1----:R-:W-:-:S04]  /*5840*/  @!P1 IADD3 R16, P2, PT, R36, R30, RZ ;  /* 0x0000001e24109210 */ /* 0x002fc80007f5e0ff */
        /* <DEDUP_REMOVED lines=16> */
[----:B------:R1:W-:Y:S04]  /*5950*/  @!P1 STL.64 [R1+0x300], R16 ;  /* 0x0003001001009387 */ /* 0x0003e80000100a00 */
[----:B------:R-:W-:Y:S02]  /*5960*/  @!P2 IADD3 R29, PT, PT, R39, R37, RZ ;  /* 0x00000025271da210 */ /* 0x000fe40007ffe0ff */
[C---:B------:R-:W-:Y:S02]  /*5970*/  @!P2 SHF.L.U32 R36, R38.reuse, 0x1, RZ ;  /* 0x000000012624a819 */ /* 0x040fe400000006ff */
[----:B------:R-:W-:Y:S02]  /*5980*/  @!P2 SHF.L.U64.HI R29, R38, 0x1, R29 ;  /* 0x00000001261da819 */ /* 0x000fe4000001021d */
        /* <DEDUP_REMOVED lines=81> */
[----:B------:R-:W-:Y:S03]  /*5ea0*/  STL [R1+0x7a8], R8 ;  /* 0x0007a80801007387 */ /* 0x000fe60000100800 */
[----:B------:R-:W-:Y:S02]  /*5eb0*/  @!P6 IADD3 R29, PT, PT, R39, R37, RZ ;  /* 0x00000025271de210 */ /* 0x000fe40007ffe0ff */
[----:B------:R-:W-:Y:S01]  /*5ec0*/  @!P6 SHF.L.U32 R36, R38, 0x1, RZ ;  /* 0x000000012624e819 */ /* 0x000fe200000006ff */
[----:B------:R1:W-:Y:S01]  /*5ed0*/  STL.64 [R1+0x7b8], R8 ;  /* 0x0007b80801007387 */ /* 0x0003e20000100a00 */
[----:B------:R-:W-:Y:S02]  /*5ee0*/  @P1 LOP3.LUT R28, R28, 0x80000000, RZ, 0xfc, !PT ;  /* 0x800000001c1c1812 */ /* 0x000fe400078efcff */
[----:B------:R-:W-:Y:S01]  /*5ef0*/  @!P6 SHF.L.U64.HI R29, R38, 0x1, R29 ;  /* 0x00000001261de819 */ /* 0x000fe2000001021d */
[----:B------:R0:W-:Y:S01]  /*5f00*/  STL [R1+0x7a0], R9 ;  /* 0x0007a00901007387 */ /* 0x0001e20000100800 */
[----:B-1----:R-:W-:-:S04]  /*5f10*/  @!P6 IADD3 R8, P1, PT, R36, R30, RZ ;  /* 0x0000001e2408e210 */ /* 0x002fc80007f3e0ff */
[----:B0-----:R-:W-:Y:S02]  /*5f20*/  @!P6 IADD3.X R9, PT, PT, R29, R31, RZ, P1, !PT ;  /* 0x0000001f1d09e210 */ /* 0x001fe40000ffe4ff */
[----:B------:R-:W0:Y:S01]  /*5f30*/  @!P6 LDC.64 R30, c[0x0][0x398] ;  /* 0x0000e600ff1eeb82 */ /* 0x000e220000000a00 */
[----:B------:R1:W-:Y:S01]  /*5f40*/  STL.64 [R1+0x7b0], R6 ;  /* 0x0007b00601007387 */ /* 0x0003e20000100a00 */
[----:B------:R-:W-:Y:S02]  /*5f50*/  MOV R37, R35 ;  /* 0x0000002300257202 */ /* 0x000fe40000000f00 */
[----:B-1----:R-:W-:-:S04]  /*5f60*/  MOV R6, R16 ;  /* 0x0000001000067202 */ /* 0x002fc80000000f00 */
[----:B------:R-:W-:Y:S02]  /*5f70*/  MOV R38, R6 ;  /* 0x0000000600267202 */ /* 0x000fe40000000f00 */
[----:B0-----:R-:W-:Y:S02]  /*5f80*/  @!P6 IADD3 R6, P1, PT, R36, R30, RZ ;  /* 0x0000001e2406e210 */ /* 0x001fe40007f3e0ff */
[----:B------:R-:W-:Y:S02]  /*5f90*/  MOV R36, R34 ;  /* 0x0000002200247202 */ /* 0x000fe40000000f00 */
[----:B------:R-:W2:Y:S01]  /*5fa0*/  LDL.LU.64 R34, [R1+0xa88] ;  /* 0x000a880001227983 */ /* 0x000ea20000300a00 */
[----:B------:R-:W-:Y:S01]  /*5fb0*/  MOV R7, R17 ;  /* 0x0000001100077202 */ /* 0x000fe20000000f00 */
[----:B------:R-:W-:Y:S02]  /*5fc0*/  HFMA2 R30, -RZ, RZ, 0, 0 ;  /* 0x00000000ff1e7431 */ /* 0x000fe400000001ff */
[----:B------:R-:W3:Y:S04]  /*5fd0*/  LDL.LU.64 R16, [R1+0xa90] ;  /* 0x000a900001107983 */ /* 0x000ee80000300a00 */
[----:B--2---:R0:W2:Y:S02]  /*5fe0*/  @!P0 LDG.E R30, desc[UR10][R34.64] ;  /* 0x0000000a221e8981 */ /* 0x0040a4000c1e1900 */
[----:B0-----:R-:W-:-:S02]  /*5ff0*/  MOV R35, RZ ;  /* 0x000000ff00237202 */ /* 0x001fc40000000f00 */
[----:B------:R0:W-:Y:S04]  /*6000*/  STL [R1+0xa80], R33 ;  /* 0x000a802101007387 */ /* 0x0001e80000100800 */
[----:B---3--:R1:W3:Y:S01]  /*6010*/  @!P0 LDG.E R35, desc[UR10][R16.64] ;  /* 0x0000000a10238981 */ /* 0x0082e2000c1e1900 */
[----:B0-----:R-:W-:Y:S02]  /*6020*/  PRMT R33, RZ, 0x7610, R33 ;  /* 0x00007610ff217816 */ /* 0x001fe40000000021 */
[----:B------:R-:W-:-:S04]  /*6030*/  LOP3.LUT R28, R28, 0xbfffffff, RZ, 0xc0, !PT ;  /* 0xbfffffff1c1c7812 */ /* 0x000fc800078ec0ff */
[----:B------:R-:W-:Y:S02]  /*6040*/  @P2 LOP3.LUT R28, R28, 0x40000000, RZ, 0xfc, !PT ;  /* 0x400000001c1c2812 */ /* 0x000fe400078efcff */
[----:B--2---:R-:W-:-:S05]  /*6050*/  @!P0 PRMT R33, R30, 0x7632, R33 ;  /* 0x000076321e218816 */ /* 0x004fca0000000021 */
[----:B------:R0:W-:Y:S04]  /*6060*/  STL.S16 [R1+0x288], R33 ;  /* 0x0002882101007387 */ /* 0x0001e80000100600 */
[----:B0-----:R-:W2:Y:S01]  /*6070*/  LDL.LU R33, [R1+0xa80] ;  /* 0x000a800001217983 */ /* 0x001ea20000300800 */
[----:B------:R-:W-:-:S04]  /*6080*/  LOP3.LUT R28, R28, 0xdfffffff, RZ, 0xc0, !PT ;  /* 0xdfffffff1c1c7812 */ /* 0x000fc800078ec0ff */
[----:B------:R-:W-:Y:S02]  /*6090*/  @P3 LOP3.LUT R28, R28, 0x20000000, RZ, 0xfc, !PT ;  /* 0x200000001c1c3812 */ /* 0x000fe400078efcff */
[----:B-1----:R-:W-:Y:S02]  /*60a0*/  PRMT R16, RZ, 0x7610, R16 ;  /* 0x00007610ff107816 */ /* 0x002fe40000000010 */
[----:B------:R-:W-:Y:S02]  /*60b0*/  LOP3.LUT R28, R28, 0xefffffff, RZ, 0xc0, !PT ;  /* 0xefffffff1c1c7812 */ /* 0x000fe400078ec0ff */
[----:B---3--:R-:W-:Y:S02]  /*60c0*/  @!P0 PRMT R16, R35, 0x7632, R16 ;  /* 0x0000763223108816 */ /* 0x008fe40000000010 */
[----:B------:R-:W-:-:S04]  /*60d0*/  @P4 LOP3.LUT R28, R28, 0x10000000, RZ, 0xfc, !PT ;  /* 0x100000001c1c4812 */ /* 0x000fc800078efcff */
[----:B------:R-:W-:Y:S01]  /*60e0*/  LOP3.LUT P4, RZ, R28, 0x1000000, RZ, 0xc0, !PT ;  /* 0x010000001cff7812 */ /* 0x000fe2000788c0ff */
[----:B------:R0:W-:Y:S02]  /*60f0*/  STL.S16 [R1+0x290], R16 ;  /* 0x0002901001007387 */ /* 0x0001e40000100600 */
[----:B0-----:R-:W-:Y:S02]  /*6100*/  HFMA2 R16, -RZ, RZ, 0, 0 ;  /* 0x00000000ff107431 */ /* 0x001fe400000001ff */
[----:B------:R-:W-:Y:S04]  /*6110*/  STL [R1+0xa7c], R44 ;  /* 0x000a7c2c01007387 */ /* 0x000fe80000100800 */
[----:B------:R0:W-:Y:S02]  /*6120*/  STL [R1+0xa84], R44 ;  /* 0x000a842c01007387 */ /* 0x0001e40000100800 */
[----:B0-----:R-:W-:-:S04]  /*6130*/  PRMT R44, RZ, 0x7610, R44 ;  /* 0x00007610ff2c7816 */ /* 0x001fc8000000002c */
[----:B------:R-:W-:-:S05]  /*6140*/  @!P0 PRMT R44, R30, 0x7610, R44 ;  /* 0x000076101e2c8816 */ /* 0x000fca000000002c */
[----:B------:R0:W-:Y:S04]  /*6150*/  STL.S16 [R1+0x284], R44 ;  /* 0x0002842c01007387 */ /* 0x0001e80000100600 */
[----:B0-----:R-:W3:Y:S04]  /*6160*/  LDL.LU R44, [R1+0xa84] ;  /* 0x000a8400012c7983 */ /* 0x001ee80000300800 */
[----:B--2---:R0:W2:Y:S02]  /*6170*/  @!P4 LDG.E R16, desc[UR10][R32.64] ;  /* 0x0000000a2010c981 */ /* 0x0040a4000c1e1900 */
[----:B0-----:R-:W-:-:S06]  /*6180*/  MOV R33, RZ ;  /* 0x000000ff00217202 */ /* 0x001fcc0000000f00 */
[----:B------:R0:W4:Y:S01]  /*6190*/  @!P4 LDG.E R33, desc[UR10][R18.64] ;  /* 0x0000000a1221c981 */ /* 0x000122000c1e1900 */
[----:B------:R-:W-:-:S03]  /*61a0*/  LOP3.LUT R28, R28, 0xf7ffffff, RZ, 0xc0, !PT ;  /* 0xf7ffffff1c1c7812 */ /* 0x000fc600078ec0ff */
[----:B------:R1:W-:Y:S01]  /*61b0*/  STL [R1+0xa58], R39 ;  /* 0x000a582701007387 */ /* 0x0003e20000100800 */
[----:B------:R-:W-:Y:S02]  /*61c0*/  @P5 LOP3.LUT R28, R28, 0x8000000, RZ, 0xfc, !PT ;  /* 0x080000001c1c5812 */ /* 0x000fe400078efcff */
[----:B0-----:R-:W-:Y:S02]  /*61d0*/  PRMT R19, RZ, 0x7610, R19 ;  /* 0x00007610ff137816 */ /* 0x001fe40000000013 */
[----:B-1----:R-:W-:Y:S02]  /*61e0*/  MOV R39, R7 ;  /* 0x0000000700277202 */ /* 0x002fe40000000f00 */
[----:B------:R-:W-:Y:S02]  /*61f0*/  @!P6 IADD3.X R7, PT, PT, R29, R31, RZ, P1, !PT ;  /* 0x0000001f1d07e210 */ /* 0x000fe40000ffe4ff */
[----:B------:R-:W-:Y:S02]  /*6200*/  PRMT R31, RZ, 0x7610, R31 ;  /* 0x00007610ff1f7816 */ /* 0x000fe4000000001f */
[----:B------:R-:W-:-:S02]  /*6210*/  LOP3.LUT P3, RZ, R28, 0x800000, RZ, 0xc0, !PT ;  /* 0x008000001cff7812 */ /* 0x000fc4000786c0ff */
[----:B---3--:R-:W-:-:S04]  /*6220*/  PRMT R44, RZ, 0x7610, R44 ;  /* 0x00007610ff2c7816 */ /* 0x008fc8000000002c */
[----:B------:R-:W-:-:S05]  /*6230*/  @!P0 PRMT R44, R35, 0x7610, R44 ;  /* 0x00007610232c8816 */ /* 0x000fca000000002c */
[----:B------:R0:W-:Y:S04]  /*6240*/  STL.S16 [R1+0x28c], R44 ;  /* 0x00028c2c01007387 */ /* 0x0001e80000100600 */
[----:B0-----:R-:W3:Y:S01]  /*6250*/  LDL.LU R44, [R1+0xa7c] ;  /* 0x000a7c00012c7983 */ /* 0x001ee20000300800 */
[C---:B----4-:R-:W-:Y:S02]  /*6260*/  @!P4 PRMT R19, R33.reuse, 0x7632, R19 ;  /* 0x000076322113c816 */ /* 0x050fe40000000013 */
[----:B------:R-:W-:-:S03]  /*6270*/  @!P4 PRMT R31, R33, 0x7610, R31 ;  /* 0x00007610211fc816 */ /* 0x000fc6000000001f */
[----:B------:R0:W-:Y:S04]  /*6280*/  STL.S16 [R1+0x2c0], R19 ;  /* 0x0002c01301007387 */ /* 0x0001e80000100600 */
[----:B------:R1:W-:Y:S01]  /*6290*/  STL.S16 [R1+0x294], R31 ;  /* 0x0002941f01007387 */ /* 0x0003e20000100600 */
[----:B0-----:R-:W-:Y:S01]  /*62a0*/  HFMA2 R19, -RZ, RZ, 0, 0 ;  /* 0x00000000ff137431 */ /* 0x001fe200000001ff */
[----:B-1----:R-:W-:-:S05]  /*62b0*/  MOV R31, RZ ;  /* 0x000000ff001f7202 */ /* 0x002fca0000000f00 */
[----:B------:R-:W4:Y:S04]  /*62c0*/  @!P3 LDG.E R19, desc[UR10][R26.64] ;  /* 0x0000000a1a13b981 */ /* 0x000f28000c1e1900 */
[----:B------:R-:W4:Y:S01]  /*62d0*/  @!P3 LDG.E R31, desc[UR10][R20.64] ;  /* 0x0000000a141fb981 */ /* 0x000f22000c1e1900 */
[----:B------:R-:W-:-:S03]  /*62e0*/  PRMT R34, RZ, 0x7610, R34 ;  /* 0x00007610ff227816 */ /* 0x000fc60000000022 */
[----:B------:R0:W-:Y:S01]  /*62f0*/  STL [R1+0xa48], R35 ;  /* 0x000a482301007387 */ /* 0x0001e20000100800 */
[----:B------:R-:W-:Y:S02]  /*6300*/  PRMT R29, RZ, 0x7610, R29 ;  /* 0x00007610ff1d7816 */ /* 0x000fe4000000001d */
[----:B------:R-:W-:Y:S02]  /*6310*/  LOP3.LUT P1, RZ, R28, 0x400000, RZ, 0xc0, !PT ;  /* 0x004000001cff7812 */ /* 0x000fe4000782c0ff */
[----:B0-----:R-:W-:-:S04]  /*6320*/  PRMT R35, RZ, 0x7610, R35 ;  /* 0x00007610ff237816 */ /* 0x001fc80000000023 */
[----:B--2---:R-:W-:Y:S01]  /*6330*/  @!P4 PRMT R35, R16, 0x7632, R35 ;  /* 0x000076321023c816 */ /* 0x004fe20000000023 */
[----:B------:R-:W-:Y:S04]  /*6340*/  STL [R1+0x9f8], R45 ;  /* 0x0009f82d01007387 */ /* 0x000fe80000100800 */
[----:B------:R-:W-:Y:S01]  /*6350*/  STL [R1+0xa08], R45 ;  /* 0x000a082d01007387 */ /* 0x000fe20000100800 */
[----:B---3--:R-:W-:-:S04]  /*6360*/  PRMT R44, RZ, 0x7610, R44 ;  /* 0x00007610ff2c7816 */ /* 0x008fc8000000002c */
[----:B------:R-:W-:Y:S01]  /*6370*/  @!P4 PRMT R44, R16, 0x7610, R44 ;  /* 0x00007610102cc816 */ /* 0x000fe2000000002c */
[----:B------:R-:W-:Y:S04]  /*6380*/  STL [R1+0xa18], R45 ;  /* 0x000a182d01007387 */ /* 0x000fe80000100800 */
[----:B------:R0:W-:Y:S04]  /*6390*/  STL.S16 [R1+0x27c], R44 ;  /* 0x00027c2c01007387 */ /* 0x0001e80000100600 */
        /* <DEDUP_REMOVED lines=45> */
[----:B------:R-:W-:Y:S04]  /*6670*/  STL.64 [R1+0x7c0], R8 ;  /* 0x0007c00801007387 */ /* 0x000fe80000100a00 */
[----:B------:R-:W-:Y:S04]  /*6680*/  STL.64 [R1+0x7d0], R6 ;  /* 0x0007d00601007387 */ /* 0x000fe80000100a00 */
        /* <DEDUP_REMOVED lines=12> */
[----:B------:R-:W-:Y:S04]  /*6750*/  STL [R1+0x9d8], R6 ;  /* 0x0009d80601007387 */ /* 0x000fe80000100800 */
[----:B------:R-:W-:Y:S04]  /*6760*/  STL [R1+0xa1c], R6 ;  /* 0x000a1c0601007387 */ /* 0x000fe80000100800 */
[----:B------:R-:W-:Y:S01]  /*6770*/  STL [R1+0xa34], R6 ;  /* 0x000a340601007387 */ /* 0x000fe20000100800 */
[----:B----4-:R-:W-:-:S03]  /*6780*/  @!P3 PRMT R34, R19, 0x7610, R34 ;  /* 0x000076101322b816 */ /* 0x010fc60000000022 */
[----:B------:R-:W-:Y:S01]  /*6790*/  STL [R1+0xa44], R6 ;  /* 0x000a440601007387 */ /* 0x000fe20000100800 */
[----:B------:R-:W-:-:S03]  /*67a0*/  @!P3 PRMT R29, R31, 0x7610, R29 ;  /* 0x000076101f1db816 */ /* 0x000fc6000000001d */
[----:B------:R-:W-:Y:S04]  /*67b0*/  STL.64 [R1+0xa70], R6 ;  /* 0x000a700601007387 */ /* 0x000fe80000100a00 */
[----:B0-----:R-:W2:Y:S04]  /*67c0*/  LDL.LU R44, [R1+0xa78] ;  /* 0x000a7800012c7983 */ /* 0x001ea80000300800 */
[----:B------:R-:W-:Y:S04]  /*67d0*/  STL.S16 [R1+0x280], R35 ;  /* 0x0002802301007387 */ /* 0x000fe80000100600 */
[----:B------:R-:W-:Y:S04]  /*67e0*/  STL [R1+0xa40], R33 ;  /* 0x000a402101007387 */ /* 0x000fe80000100800 */
[----:B------:R-:W-:Y:S04]  /*67f0*/  STL.S16 [R1+0x278], R34 ;  /* 0x0002782201007387 */ /* 0x000fe80000100600 */
[----:B------:R-:W-:Y:S04]  /*6800*/  STL.64 [R1+0xa38], R30 ;  /* 0x000a381e01007387 */ /* 0x000fe80000100a00 */
[----:B------:R0:W-:Y:S02]  /*6810*/  STL.S16 [R1+0x2c4], R29 ;  /* 0x0002c41d01007387 */ /* 0x0001e40000100600 */
[----:B0-----:R-:W-:-:S06]  /*6820*/  MOV R29, RZ ;  /* 0x000000ff001d7202 */ /* 0x001fcc0000000f00 */
[----:B------:R0:W3:Y:S01]  /*6830*/  @!P1 LDG.E R29, desc[UR10][R22.64] ;  /* 0x0000000a161d9981 */ /* 0x0000e2000c1e1900 */
[----:B------:R-:W-:Y:S02]  /*6840*/  LOP3.LUT P2, RZ, R28, 0x200000, RZ, 0xc0, !PT ;  /* 0x002000001cff7812 */ /* 0x000fe4000784c0ff */
[----:B0-----:R-:W-:Y:S02]  /*6850*/  PRMT R23, RZ, 0x7610, R23 ;  /* 0x00007610ff177816 */ /* 0x001fe40000000017 */
[----:B------:R-:W-:Y:S02]  /*6860*/  PRMT R21, RZ, 0x7610, R21 ;  /* 0x00007610ff157816 */ /* 0x000fe40000000015 */
[----:B---3--:R-:W-:-:S05]  /*6870*/  @!P1 PRMT R23, R29, 0x7610, R23 ;  /* 0x000076101d179816 */ /* 0x008fca0000000017 */
[----:B------:R0:W-:Y:S02]  /*6880*/  STL.S16 [R1+0x30c], R23 ;  /* 0x00030c1701007387 */ /* 0x0001e40000100600 */
[----:B0-----:R-:W-:-:S06]  /*6890*/  MOV R23, RZ ;  /* 0x000000ff00177202 */ /* 0x001fcc0000000f00 */
[----:B------:R-:W3:Y:S01]  /*68a0*/  @!P2 LDG.E R23, desc[UR10][R12.64] ;  /* 0x0000000a0c17a981 */ /* 0x000ee2000c1e1900 */
[----:B------:R-:W-:-:S05]  /*68b0*/  @!P3 PRMT R21, R31, 0x7632, R21 ;  /* 0x000076321f15b816 */ /* 0x000fca0000000015 */
[----:B------:R0:W-:Y:S01]  /*68c0*/  STL.S16 [R1+0x308], R21 ;  /* 0x0003081501007387 */ /* 0x0001e20000100600 */
[----:B------:R-:W-:Y:S01]  /*68d0*/  LOP3.LUT R28, R28, 0xfbffffff, RZ, 0xc0, !PT ;  /* 0xfbffffff1c1c7812 */ /* 0x000fe200078ec0ff */
[----:B0-----:R-:W-:-:S03]  /*68e0*/  HFMA2 R21, -RZ, RZ, 0, 0 ;  /* 0x00000000ff157431 */ /* 0x001fc600000001ff */
[----:B------:R-:W-:Y:S02]  /*68f0*/  @P6 LOP3.LUT R28, R28, 0x4000000, RZ, 0xfc, !PT ;  /* 0x040000001c1c6812 */ /* 0x000fe400078efcff */
[----:B------:R-:W-:Y:S02]  /*6900*/  PRMT R20, RZ, 0x7610, R20 ;  /* 0x00007610ff147816 */ /* 0x000fe40000000014 */
[----:B------:R-:W-:Y:S01]  /*6910*/  PRMT R18, RZ, 0x7610, R18 ;  /* 0x00007610ff127816 */ /* 0x000fe20000000012 */
[----:B------:R0:W4:Y:S01]  /*6920*/  @!P1 LDG.E R21, desc[UR10][R24.64] ;  /* 0x0000000a18159981 */ /* 0x000122000c1e1900 */
[----:B------:R-:W-:Y:S02]  /*6930*/  LOP3.LUT P5, RZ, R28, 0x100000, RZ, 0xc0, !PT ;  /* 0x001000001cff7812 */ /* 0x000fe400078ac0ff */
[----:B------:R-:W-:Y:S02]  /*6940*/  @!P1 PRMT R20, R29, 0x7632, R20 ;  /* 0x000076321d149816 */ /* 0x000fe40000000014 */
[----:B0-----:R-:W-:-:S03]  /*6950*/  PRMT R25, RZ, 0x7610, R25 ;  /* 0x00007610ff197816 */ /* 0x001fc60000000019 */
[----:B------:R0:W-:Y:S02]  /*6960*/  STL.S16 [R1+0x338], R20 ;  /* 0x0003381401007387 */ /* 0x0001e40000100600 */
[----:B0-----:R-:W-:-:S06]  /*6970*/  HFMA2 R20, -RZ, RZ, 0, 0 ;  /* 0x00000000ff147431 */ /* 0x001fcc00000001ff */
[----:B------:R-:W2:Y:S01]  /*6980*/  @!P2 LDG.E R20, desc[UR10][R14.64] ;  /* 0x0000000a0e14a981 */ /* 0x000ea2000c1e1900 */
[----:B------:R-:W-:Y:S02]  /*6990*/  MOV R34, R36 ;  /* 0x0000002400227202 */ /* 0x000fe40000000f00 */
[----:B------:R-:W-:Y:S02]  /*69a0*/  MOV R35, R37 ;  /* 0x0000002500237202 */ /* 0x000fe40000000f00 */
[----:B------:R-:W4:Y:S01]  /*69b0*/  LDL.LU.64 R36, [R1+0x3d8] ;  /* 0x0003d80001247983 */ /* 0x000f220000300a00 */
[C---:B---3--:R-:W-:Y:S02]  /*69c0*/  @!P2 PRMT R25, R23.reuse, 0x7610, R25 ;  /* 0x000076101719a816 */ /* 0x048fe40000000019 */
[----:B------:R-:W-:-:S03]  /*69d0*/  @!P2 PRMT R18, R23, 0x7632, R18 ;  /* 0x000076321712a816 */ /* 0x000fc60000000012 */
[----:B------:R0:W-:Y:S04]  /*69e0*/  STL.S16 [R1+0x33c], R25 ;  /* 0x00033c1901007387 */ /* 0x0001e80000100600 */
[----:B------:R1:W-:Y:S01]  /*69f0*/  STL.S16 [R1+0x378], R18 ;  /* 0x0003781201007387 */ /* 0x0003e20000100600 */
[----:B0-----:R-:W-:Y:S01]  /*6a00*/  MOV R25, RZ ;  /* 0x000000ff00197202 */ /* 0x001fe20000000f00 */
[----:B-1----:R-:W-:-:S05]  /*6a10*/  HFMA2 R18, -RZ, RZ, 0, 0 ;  /* 0x00000000ff127431 */ /* 0x002fca00000001ff */
[----:B------:R-:W3:Y:S04]  /*6a20*/  @!P5 LDG.E R25, desc[UR10][R4.64] ;  /* 0x0000000a0419d981 */ /* 0x000ee8000c1e1900 */
[----:B------:R0:W3:Y:S01]  /*6a30*/  @!P5 LDG.E R18, desc[UR10][R10.64] ;  /* 0x0000000a0a12d981 */ /* 0x0000e2000c1e1900 */
[----:B------:R-:W-:Y:S02]  /*6a40*/  PRMT R22, RZ, 0x7610, R22 ;  /* 0x00007610ff167816 */ /* 0x000fe40000000016 */
[----:B------:R-:W-:Y:S02]  /*6a50*/  PRMT R33, RZ, 0x7610, R33 ;  /* 0x00007610ff217816 */ /* 0x000fe40000000021 */
[----:B------:R-:W-:Y:S02]  /*6a60*/  PRMT R27, RZ, 0x7610, R27 ;  /* 0x00007610ff1b7816 */ /* 0x000fe4000000001b */
[----:B------:R-:W-:-:S02]  /*6a70*/  @!P3 PRMT R33, R19, 0x7632, R33 ;  /* 0x000076321321b816 */ /* 0x000fc40000000021 */
[----:B------:R-:W-:Y:S02]  /*6a80*/  PRMT R26, RZ, 0x7610, R26 ;  /* 0x00007610ff1a7816 */ /* 0x000fe4000000001a */
[----:B------:R-:W-:Y:S01]  /*6a90*/  LOP3.LUT P3, RZ, R28, 0x80000, RZ, 0xc0, !PT ;  /* 0x000800001cff7812 */ /* 0x000fe2000786c0ff */
[----:B------:R1:W-:Y:S01]  /*6aa0*/  STL.64 [R1+0xa60], R30 ;  /* 0x000a601e01007387 */ /* 0x0003e20000100a00 */
[----:B--2---:R-:W-:-:S05]  /*6ab0*/  @!P2 PRMT R27, R20, 0x7632, R27 ;  /* 0x00007632141ba816 */ /* 0x004fca000000001b */
[----:B------:R-:W-:Y:S01]  /*6ac0*/  STL.S16 [R1+0x35c], R27 ;  /* 0x00035c1b01007387 */ /* 0x000fe20000100600 */
[----:B-1----:R-:W-:Y:S02]  /*6ad0*/  PRMT R31, RZ, 0x7610, R31 ;  /* 0x00007610ff1f7816 */ /* 0x002fe4000000001f */
[----:B------:R-:W-:Y:S02]  /*6ae0*/  PRMT R30, RZ, 0x7610, R30 ;  /* 0x00007610ff1e7816 */ /* 0x000fe4000000001e */
[----:B----4-:R-:W-:Y:S02]  /*6af0*/  @!P1 PRMT R31, R21, 0x7632, R31 ;  /* 0x00007632151f9816 */ /* 0x010fe4000000001f */
[----:B------:R-:W-:Y:S02]  /*6b00*/  @!P2 PRMT R30, R20, 0x7610, R30 ;  /* 0x00007610141ea816 */ /* 0x000fe4000000001e */
[----:B------:R-:W-:Y:S01]  /*6b10*/  PRMT R24, RZ, 0x7610, R24 ;  /* 0x00007610ff187816 */ /* 0x000fe20000000018 */
[----:B------:R-:W-:Y:S01]  /*6b20*/  STL.S16 [R1+0x324], R31 ;  /* 0x0003241f01007387 */ /* 0x000fe20000100600 */
[----:B------:R-:W-:-:S03]  /*6b30*/  PRMT R32, RZ, 0x7610, R32 ;  /* 0x00007610ff207816 */ /* 0x000fc60000000020 */
[----:B------:R1:W-:Y:S01]  /*6b40*/  STL.S16 [R1+0x320], R30 ;  /* 0x0003201e01007387 */ /* 0x0003e20000100600 */
[----:B------:R-:W-:Y:S02]  /*6b50*/  @!P1 PRMT R32, R21, 0x7610, R32 ;  /* 0x0000761015209816 */ /* 0x000fe40000000020 */
[----:B------:R-:W-:Y:S01]  /*6b60*/  LOP3.LUT P1, RZ, R28, 0x40000, RZ, 0xc0, !PT ;  /* 0x000400001cff7812 */ /* 0x000fe2000782c0ff */
[----:B-1----:R-:W2:Y:S01]  /*6b70*/  LDL.LU.64 R30, [R1+0x420] ;  /* 0x00042000011e7983 */ /* 0x002ea20000300a00 */
[----:B0-----:R-:W-:-:S03]  /*6b80*/  MOV R10, R34 ;  /* 0x00000022000a7202 */ /* 0x001fc60000000f00 */
[----:B------:R-:W-:Y:S01]  /*6b90*/  STL.S16 [R1+0x2f4], R33 ;  /* 0x0002f42101007387 */ /* 0x000fe20000100600 */
[----:B------:R-:W-:-:S03]  /*6ba0*/  MOV R11, R35 ;  /* 0x00000023000b7202 */ /* 0x000fc60000000f00 */
[----:B------:R0:W-:Y:S04]  /*6bb0*/  STL.S16 [R1+0x2f0], R32 ;  /* 0x0002f02001007387 */ /* 0x0001e80000100600 */
[----:B------:R-:W4:Y:S04]  /*6bc0*/  LDL.LU.64 R34, [R1+0x270] ;  /* 0x0002700001227983 */ /* 0x000f280000300a00 */
[----:B0-----:R-:W2:Y:S01]  /*6bd0*/  LDL.LU.64 R32, [R1+0x400] ;  /* 0x0004000001207983 */ /* 0x001ea20000300a00 */
[----:B---3--:R-:W-:-:S05]  /*6be0*/  @!P5 PRMT R22, R25, 0x7610, R22 ;  /* 0x000076101916d816 */ /* 0x008fca0000000016 */
[----:B------:R0:W-:Y:S01]  /*6bf0*/  STL.S16 [R1+0x390], R22 ;  /* 0x0003901601007387 */ /* 0x0001e20000100600 */
[----:B------:R-:W-:Y:S01]  /*6c00*/  @!P5 PRMT R26, R18, 0x7610, R26 ;  /* 0x00007610121ad816 */ /* 0x000fe2000000001a */
[----:B0-----:R-:W-:-:S04]  /*6c10*/  HFMA2 R22, -RZ, RZ, 0, 0 ;  /* 0x00000000ff167431 */ /* 0x001fc800000001ff */
[----:B------:R0:W-:Y:S04]  /*6c20*/  STL.S16 [R1+0x358], R26 ;  /* 0x0003581a01007387 */ /* 0x0001e80000100600 */
[----:B------:R1:W3:Y:S01]  /*6c30*/  @!P3 LDG.E R22, desc[UR10][R2.64] ;  /* 0x0000000a0216b981 */ /* 0x0002e2000c1e1900 */
[----:B0-----:R-:W-:-:S06]  /*6c40*/  CS2R R26, SRZ ;  /* 0x00000000001a7805 */ /* 0x001fcc000001ff00 */
[----:B------:R-:W4:Y:S01]  /*6c50*/  @!P3 LDG.E R27, desc[UR10][R36.64] ;  /* 0x0000000a241bb981 */ /* 0x000f22000c1e1900 */
[----:B------:R-:W-:-:S05]  /*6c60*/  @!P5 PRMT R24, R18, 0x7632, R24 ;  /* 0x000076321218d816 */ /* 0x000fca0000000018 */
[----:B------:R0:W-:Y:S01]  /*6c70*/  STL.S16 [R1+0x37c], R24 ;  /* 0x00037c1801007387 */ /* 0x0001e20000100600 */
[----:B-1----:R-:W-:-:S03]  /*6c80*/  MOV R2, RZ ;  /* 0x000000ff00027202 */ /* 0x002fc60000000f00 */
[----:B------:R1:W-:Y:S04]  /*6c90*/  STL.64 [R1+0xa68], R18 ;  /* 0x000a681201007387 */ /* 0x0003e80000100a00 */
[----:B------:R-:W3:Y:S01]  /*6ca0*/  @!P1 LDG.E R2, desc[UR10][R40.64] ;  /* 0x0000000a28029981 */ /* 0x000ee2000c1e1900 */
[----:B0-----:R-:W-:Y:S01]  /*6cb0*/  HFMA2 R24, -RZ, RZ, 0, 0 ;  /* 0x00000000ff187431 */ /* 0x001fe200000001ff */
[----:B------:R-:W-:Y:S02]  /*6cc0*/  PRMT R3, RZ, 0x7610, R3 ;  /* 0x00007610ff037816 */ /* 0x000fe40000000003 */
[----:B------:R-:W3:Y:S04]  /*6cd0*/  LDL.LU.64 R36, [R1+0x5f8] ;  /* 0x0005f80001247983 */ /* 0x000ee80000300a00 */
[----:B------:R-:W3:Y:S01]  /*6ce0*/  @!P1 LDG.E R24, desc[UR10][R10.64] ;  /* 0x0000000a0a189981 */ /* 0x000ee2000c1e1900 */
[----:B-1----:R-:W-:-:S02]  /*6cf0*/  PRMT R18, RZ, 0x7610, R18 ;  /* 0x00007610ff127816 */ /* 0x002fc40000000012 */
[----:B------:R-:W-:Y:S02]  /*6d00*/  LOP3.LUT P2, RZ, R28, 0x20000, RZ, 0xc0, !PT ;  /* 0x000200001cff7812 */ /* 0x000fe4000784c0ff */
[----:B------:R-:W-:Y:S02]  /*6d10*/  PRMT R7, RZ, 0x7610, R7 ;  /* 0x00007610ff077816 */ /* 0x000fe40000000007 */
[----:B------:R-:W-:-:S09]  /*6d20*/  PRMT R6, RZ, 0x7610, R6 ;  /* 0x00007610ff067816 */ /* 0x000fd20000000006 */
[----:B--2---:R-:W2:Y:S01]  /*6d30*/  @!P2 LDG.E R26, desc[UR10][R32.64] ;  /* 0x0000000a201aa981 */ /* 0x004ea2000c1e1900 */
[----:B----4-:R-:W-:Y:S02]  /*6d40*/  @!P3 PRMT R3, R27, 0x7632, R3 ;  /* 0x000076321b03b816 */ /* 0x010fe40000000003 */
[----:B------:R-:W-:Y:S02]  /*6d50*/  PRMT R4, RZ, 0x7610, R4 ;  /* 0x00007610ff047816 */ /* 0x000fe40000000004 */
[----:B------:R-:W-:Y:S02]  /*6d60*/  LOP3.LUT P4, RZ, R28, 0x10000, RZ, 0xc0, !PT ;  /* 0x000100001cff7812 */ /* 0x000fe4000788c0ff */
[----:B---3--:R-:W-:Y:S01]  /*6d70*/  @!P3 PRMT R18, R22, 0x7610, R18 ;  /* 0x000076101612b816 */ /* 0x008fe20000000012 */
[----:B------:R0:W-:Y:S04]  /*6d80*/  STL.S16 [R1+0x3dc], R3 ;  /* 0x0003dc0301007387 */ /* 0x0001e80000100600 */
[----:B------:R1:W-:Y:S01]  /*6d90*/  STL.S16 [R1+0x394], R18 ;  /* 0x0003941201007387 */ /* 0x0003e20000100600 */
[----:B------:R-:W-:-:S03]  /*6da0*/  @!P1 PRMT R7, R2, 0x7632, R7 ;  /* 0x0000763202079816 */ /* 0x000fc60000000007 */
[----:B------:R-:W-:Y:S01]  /*6db0*/  STL.64 [R1+0xa28], R20 ;  /* 0x000a281401007387 */ /* 0x000fe20000100a00 */
[----:B0-----:R-:W-:-:S03]  /*6dc0*/  MOV R3, RZ ;  /* 0x000000ff00037202 */ /* 0x001fc60000000f00 */
[----:B------:R0:W-:Y:S04]  /*6dd0*/  STL.64 [R1+0xa50], R20 ;  /* 0x000a501401007387 */ /* 0x0001e80000100a00 */
[----:B-1----:R-:W3:Y:S04]  /*6de0*/  LDL.LU.64 R18, [R1+0x5f0] ;  /* 0x0005f00001127983 */ /* 0x002ee80000300a00 */
[----:B------:R-:W4:Y:S01]  /*6df0*/  @!P2 LDG.E R3, desc[UR10][R30.64] ;  /* 0x0000000a1e03a981 */ /* 0x000f22000c1e1900 */
[----:B------:R-:W-:-:S03]  /*6e00*/  @!P1 PRMT R6, R24, 0x7610, R6 ;  /* 0x0000761018069816 */ /* 0x000fc60000000006 */
[----:B------:R-:W-:Y:S04]  /*6e10*/  STL.S16 [R1+0x420], R7 ;  /* 0x0004200701007387 */ /* 0x000fe80000100600 */
[----:B------:R1:W-:Y:S01]  /*6e20*/  STL.S16 [R1+0x404], R6 ;  /* 0x0004040601007387 */ /* 0x0003e20000100600 */
[----:B------:R-:W-:Y:S02]  /*6e30*/  @!P3 PRMT R4, R27, 0x7610, R4 ;  /* 0x000076101b04b816 */ /* 0x000fe40000000004 */
[----:B0-----:R-:W-:Y:S02]  /*6e40*/  PRMT R21, RZ, 0x7610, R21 ;  /* 0x00007610ff157816 */ /* 0x001fe40000000015 */
[----:B------:R-:W-:Y:S02]  /*6e50*/  PRMT R5, RZ, 0x7610, R5 ;  /* 0x00007610ff057816 */ /* 0x000fe40000000005 */
[----:B------:R-:W-:-:S02]  /*6e60*/  CS2R R10, SRZ ;  /* 0x00000000000a7805 */ /* 0x000fc4000001ff00 */
[----:B------:R-:W-:Y:S01]  /*6e70*/  PRMT R9, RZ, 0x7610, R9 ;  /* 0x00007610ff097816 */ /* 0x000fe20000000009 */
[----:B------:R-:W4:Y:S04]  /*6e80*/  LDL.LU.64 R30, [R1+0x458] ;  /* 0x00045800011e7983 */ /* 0x000f280000300a00 */
[----:B-1----:R-:W4:Y:S04]  /*6e90*/  LDL.LU.64 R6, [R1+0x5e0] ;  /* 0x0005e00001067983 */ /* 0x002f280000300a00 */
[----:B------:R0:W-:Y:S01]  /*6ea0*/  STL.S16 [R1+0x3d8], R4 ;  /* 0x0003d80401007387 */ /* 0x0001e20000100600 */
[----:B------:R-:W-:-:S02]  /*6eb0*/  @!P5 PRMT R21, R25, 0x7632, R21 ;  /* 0x000076321915d816 */ /* 0x000fc40000000015 */
[----:B------:R-:W-:Y:S01]  /*6ec0*/  PRMT R8, RZ, 0x7610, R8 ;  /* 0x00007610ff087816 */ /* 0x000fe20000000008 */
[----:B------:R-:W4:Y:S01]  /*6ed0*/  LDL.LU.64 R32, [R1+0x5e8] ;  /* 0x0005e80001207983 */ /* 0x000f220000300a00 */
[----:B0-----:R-:W-:Y:S01]  /*6ee0*/  HFMA2 R4, -RZ, RZ, 0, 0 ;  /* 0x00000000ff047431 */ /* 0x001fe200000001ff */
[----:B------:R-:W-:Y:S02]  /*6ef0*/  LOP3.LUT P5, RZ, R28, 0x8000, RZ, 0xc0, !PT ;  /* 0x000080001cff7812 */ /* 0x000fe400078ac0ff */
[----:B------:R-:W-:-:S03]  /*6f00*/  @!P1 PRMT R5, R24, 0x7632, R5 ;  /* 0x0000763218059816 */ /* 0x000fc60000000005 */
[----:B------:R-:W4:Y:S04]  /*6f10*/  @!P4 LDG.E R4, desc[UR10][R34.64] ;  /* 0x0000000a2204c981 */ /* 0x000f28000c1e1900 */
[----:B------:R0:W-:Y:S01]  /*6f20*/  STL.S16 [R1+0x43c], R5 ;  /* 0x00043c0501007387 */ /* 0x0001e20000100600 */
[----:B------:R-:W-:Y:S02]  /*6f30*/  @!P1 PRMT R9, R2, 0x7610, R9 ;  /* 0x0000761002099816 */ /* 0x000fe40000000009 */
[----:B------:R-:W-:Y:S02]  /*6f40*/  PRMT R13, RZ, 0x7610, R13 ;  /* 0x00007610ff0d7816 */ /* 0x000fe4000000000d */
[----:B------:R-:W-:Y:S01]  /*6f50*/  PRMT R12, RZ, 0x7610, R12 ;  /* 0x00007610ff0c7816 */ /* 0x000fe2000000000c */
[----:B------:R-:W4:Y:S01]  /*6f60*/  LDL.LU.64 R34, [R1+0x498] ;  /* 0x0004980001227983 */ /* 0x000f220000300a00 */
[----:B0-----:R-:W-:-:S06]  /*6f70*/  MOV R5, RZ ;  /* 0x000000ff00057202 */ /* 0x001fcc0000000f00 */
[----:B------:R-:W4:Y:S04]  /*6f80*/  @!P4 LDG.E R5, desc[UR10][R36.64] ;  /* 0x0000000a2405c981 */ /* 0x000f28000c1e1900 */
[----:B------:R-:W4:Y:S04]  /*6f90*/  LDL.LU.64 R36, [R1+0x478] ;  /* 0x0004780001247983 */ /* 0x000f280000300a00 */
[----:B------:R0:W-:Y:S01]  /*6fa0*/  STL.S16 [R1+0x274], R9 ;  /* 0x0002740901007387 */ /* 0x0001e20000100600 */
[----:B------:R-:W-:Y:S02]  /*6fb0*/  LOP3.LUT P0, RZ, R28, 0x2000, RZ, 0xc0, !PT ;  /* 0x000020001cff7812 */ /* 0x000fe4000780c0ff */
[----:B--2---:R-:W-:-:S02]  /*6fc0*/  @!P2 PRMT R13, R26, 0x7610, R13 ;  /* 0x000076101a0da816 */ /* 0x004fc4000000000d */
[----:B0-----:R-:W-:Y:S02]  /*6fd0*/  MOV R9, R39 ;  /* 0x0000002700097202 */ /* 0x001fe40000000f00 */
[----:B------:R-:W-:Y:S01]  /*6fe0*/  @!P2 PRMT R12, R26, 0x7632, R12 ;  /* 0x000076321a0ca816 */ /* 0x000fe2000000000c */
[----:B------:R-:W-:Y:S04]  /*6ff0*/  STL.S16 [R1+0x438], R13 ;  /* 0x0004380d01007387 */ /* 0x000fe80000100600 */
[----:B------:R0:W-:Y:S02]  /*7000*/  STL.S16 [R1+0x45c], R12 ;  /* 0x00045c0c01007387 */ /* 0x0001e40000100600 */
[----:B0-----:R-:W-:Y:S02]  /*7010*/  CS2R R12, SRZ ;  /* 0x00000000000c7805 */ /* 0x001fe4000001ff00 */
[----:B---3--:R-:W2:Y:S04]  /*7020*/  @!P5 LDG.E R10, desc[UR10][R18.64] ;  /* 0x0000000a120ad981 */ /* 0x008ea8000c1e1900 */
[----:B------:R-:W3:Y:S01]  /*7030*/  LDL.LU.64 R18, [R1+0x5d8] ;  /* 0x0005d80001127983 */ /* 0x000ee20000300a00 */
[----:B----4-:R-:W-:-:S05]  /*7040*/  @!P2 PRMT R8, R3, 0x7610, R8 ;  /* 0x000076100308a816 */ /* 0x010fca0000000008 */
[----:B------:R0:W-:Y:S01]  /*7050*/  STL.S16 [R1+0x400], R8 ;  /* 0x0004000801007387 */ /* 0x0001e20000100600 */
[----:B------:R-:W-:Y:S02]  /*7060*/  LOP3.LUT R44, R44, 0xfffffbff, RZ, 0xc0, !PT ;  /* 0xfffffbff2c2c7812 */ /* 0x000fe400078ec0ff */
[----:B------:R-:W-:Y:S01]  /*7070*/  PRMT R17, RZ, 0x7610, R17 ;  /* 0x00007610ff117816 */ /* 0x000fe20000000011 */
[----:B------:R-:W4:Y:S04]  /*7080*/  @!P5 LDG.E R11, desc[UR10][R30.64] ;  /* 0x0000000a1e0bd981 */ /* 0x000f28000c1e1900 */
[----:B------:R1:W2:Y:S01]  /*7090*/  @!P0 LDG.E R12, desc[UR10][R6.64] ;  /* 0x0000000a060c8981 */ /* 0x0002a2000c1e1900 */
[----:B0-----:R-:W-:-:S03]  /*70a0*/  MOV R8, R38 ;  /* 0x0000002600087202 */ /* 0x001fc60000000f00 */
[----:B------:R-:W4:Y:S01]  /*70b0*/  LDL.LU.64 R38, [R1+0x4d8] ;  /* 0x0004d80001267983 */ /* 0x000f220000300a00 */
[----:B------:R-:W-:Y:S02]  /*70c0*/  LOP3.LUT P1, RZ, R28, 0x400, RZ, 0xc0, !PT ;  /* 0x000004001cff7812 */ /* 0x000fe4000782c0ff */
[----:B------:R-:W-:Y:S01]  /*70d0*/  PRMT R14, RZ, 0x7610, R14 ;  /* 0x00007610ff0e7816 */ /* 0x000fe2000000000e */
[----:B------:R-:W2:Y:S04]  /*70e0*/  LDL.LU.64 R30, [R1+0x4f0] ;  /* 0x0004f000011e7983 */ /* 0x000ea80000300a00 */
[----:B------:R-:W1:Y:S06]  /*70f0*/  LDL.LU.64 R6, [R1+0xa70] ;  /* 0x000a700001067983 */ /* 0x000e6c0000300a00 */
[----:B------:R-:W-:-:S02]  /*7100*/  @P1 LOP3.LUT R44, R44, 0x400, RZ, 0xfc, !PT ;  /* 0x000004002c2c1812 */ /* 0x000fc400078efcff */
[----:B------:R-:W-:Y:S02]  /*7110*/  LOP3.LUT P1, RZ, R28, 0x800, RZ, 0xc0, !PT ;  /* 0x000008001cff7812 */ /* 0x000fe4000782c0ff */
[----:B------:R-:W-:Y:S02]  /*7120*/  LOP3.LUT R44, R44, 0xfffff7ff, RZ, 0xc0, !PT ;  /* 0xfffff7ff2c2c7812 */ /* 0x000fe400078ec0ff */
[----:B------:R-:W-:Y:S02]  /*7130*/  @!P4 PRMT R17, R4, 0x7632, R17 ;  /* 0x000076320411c816 */ /* 0x000fe40000000011 */
[----:B------:R-:W-:-:S07]  /*7140*/  @!P3 PRMT R14, R22, 0x7632, R14 ;  /* 0x00007632160eb816 */ /* 0x000fce000000000e */
[----:B------:R-:W-:Y:S02]  /*7150*/  @P1 LOP3.LUT R44, R44, 0x800, RZ, 0xfc, !PT ;  /* 0x000008002c2c1812 */ /* 0x000fe400078efcff */
[C---:B------:R-:W-:Y:S01]  /*7160*/  LOP3.LUT P1, RZ, R28.reuse, 0x1000, RZ, 0xc0, !PT ;  /* 0x000010001cff7812 */ /* 0x040fe2000782c0ff */
[----:B------:R0:W-:Y:S01]  /*7170*/  STL.S16 [R1+0x47c], R17 ;  /* 0x00047c1101007387 */ /* 0x0001e20000100600 */
[----:B------:R-:W-:-:S03]  /*7180*/  LOP3.LUT P6, RZ, R28, 0x4000, RZ, 0xc0, !PT ;  /* 0x000040001cff7812 */ /* 0x000fc600078cc0ff */
[----:B------:R0:W-:Y:S02]  /*7190*/  STL.S16 [R1+0x3bc], R14 ;  /* 0x0003bc0e01007387 */ /* 0x0001e40000100600 */
[----:B0-----:R-:W-:Y:S01]  /*71a0*/  MOV R17, RZ ;  /* 0x000000ff00117202 */ /* 0x001fe20000000f00 */
[----:B------:R-:W-:-:S05]  /*71b0*/  HFMA2 R14, -RZ, RZ, 0, 0 ;  /* 0x00000000ff0e7431 */ /* 0x000fca00000001ff */
[----:B------:R-:W2:Y:S01]  /*71c0*/  @!P1 LDG.E R13, desc[UR10][R36.64] ;  /* 0x0000000a240d9981 */ /* 0x000ea2000c1e1900 */
[----:B------:R-:W-:-:S03]  /*71d0*/  PRMT R15, RZ, 0x7610, R15 ;  /* 0x00007610ff0f7816 */ /* 0x000fc6000000000f */
[----:B------:R0:W2:Y:S01]  /*71e0*/  @!P6 LDG.E R14, desc[UR10][R42.64] ;  /* 0x0000000a2a0ee981 */ /* 0x0000a2000c1e1900 */
[----:B------:R-:W-:Y:S02]  /*71f0*/  @!P2 PRMT R15, R3, 0x7632, R15 ;  /* 0x00007632030fa816 */ /* 0x000fe4000000000f */
[----:B-1----:R-:W-:Y:S01]  /*7200*/  PRMT R7, RZ, 0x7610, R7 ;  /* 0x00007610ff077816 */ /* 0x002fe20000000007 */
[----:B---3--:R-:W3:Y:S01]  /*7210*/  @!P1 LDG.E R17, desc[UR10][R18.64] ;  /* 0x0000000a12119981 */ /* 0x008ee2000c1e1900 */
[----:B------:R-:W-:Y:S02]  /*7220*/  LOP3.LUT P1, RZ, R44, 0x800, RZ, 0xc0, !PT ;  /* 0x000008002cff7812 */ /* 0x000fe4000782c0ff */
[----:B0-----:R-:W-:Y:S01]  /*7230*/  CS2R R42, SRZ ;  /* 0x00000000002a7805 */ /* 0x001fe2000001ff00 */
[----:B------:R0:W-:Y:S01]  /*7240*/  STL.S16 [R1+0x424], R15 ;  /* 0x0004240f01007387 */ /* 0x0001e20000100600 */
[----:B------:R-:W-:Y:S02]  /*7250*/  PRMT R6, RZ, 0x7610, R6 ;  /* 0x00007610ff067816 */ /* 0x000fe40000000006 */
[C---:B------:R-:W-:Y:S01]  /*7260*/  @!P4 PRMT R7, R5.reuse, 0x7610, R7 ;  /* 0x000076100507c816 */ /* 0x040fe20000000007 */
[----:B------:R-:W-:Y:S01]  /*7270*/  HFMA2 R40, -RZ, RZ, 0, 0 ;  /* 0x00000000ff287431 */ /* 0x000fe200000001ff */
[----:B------:R-:W-:Y:S01]  /*7280*/  LOP3.LUT P2, RZ, R28, 0x200, RZ, 0xc0, !PT ;  /* 0x000002001cff7812 */ /* 0x000fe2000784c0ff */
[----:B------:R-:W3:Y:S04]  /*7290*/  @!P6 LDG.E R43, desc[UR10][R32.64] ;  /* 0x0000000a202be981 */ /* 0x000ee8000c1e1900 */
[----:B----4-:R1:W4:Y:S01]  /*72a0*/  @!P1 LDG.E R42, desc[UR10][R38.64] ;  /* 0x0000000a262a9981 */ /* 0x010322000c1e1900 */
[----:B0-----:R-:W-:Y:S01]  /*72b0*/  HFMA2 R15, -RZ, RZ, 0, 0 ;  /* 0x00000000ff0f7431 */ /* 0x001fe200000001ff */
[----:B------:R-:W-:-:S02]  /*72c0*/  @!P4 PRMT R6, R5, 0x7632, R6 ;  /* 0x000076320506c816 */ /* 0x000fc40000000006 */
[----:B------:R-:W-:Y:S01]  /*72d0*/  STL.S16 [R1+0x498], R7 ;  /* 0x0004980701007387 */ /* 0x000fe20000100600 */
[----:B------:R-:W-:-:S03]  /*72e0*/  LOP3.LUT P3, RZ, R28, 0x100, RZ, 0xc0, !PT ;  /* 0x000001001cff7812 */ /* 0x000fc6000786c0ff */
[----:B--2---:R-:W2:Y:S04]  /*72f0*/  @!P1 LDG.E R40, desc[UR10][R30.64] ;  /* 0x0000000a1e289981 */ /* 0x004ea8000c1e1900 */
[----:B------:R-:W1:Y:S04]  /*7300*/  LDL.LU R39, [R1+0xa58] ;  /* 0x000a580001277983 */ /* 0x000e680000300800 */
[----:B------:R-:W4:Y:S04]  /*7310*/  @!P0 LDG.E R15, desc[UR10][R34.64] ;  /* 0x0000000a220f8981 */ /* 0x000f28000c1e1900 */
[----:B------:R0:W-:Y:S04]  /*7320*/  STL.S16 [R1+0x49c], R6 ;  /* 0x00049c0601007387 */ /* 0x0001e80000100600 */
[----:B------:R-:W3:Y:S04]  /*7330*/  LDL.LU.64 R30, [R1+0xa60] ;  /* 0x000a6000011e7983 */ /* 0x000ee80000300a00 */
[----:B------:R-:W2:Y:S04]  /*7340*/  LDL.LU.64 R34, [R1+0x590] ;  /* 0x0005900001227983 */ /* 0x000ea80000300a00 */
[----:B0-----:R-:W4:Y:S04]  /*7350*/  LDL.LU.64 R6, [R1+0x510] ;  /* 0x0005100001067983 */ /* 0x001f280000300a00 */
[----:B------:R-:W3:Y:S04]  /*7360*/  LDL.LU.64 R32, [R1+0x4c0] ;  /* 0x0004c00001207983 */ /* 0x000ee80000300a00 */
[----:B------:R-:W3:Y:S01]  /*7370*/  LDL.LU.64 R36, [R1+0x5d0] ;  /* 0x0005d00001247983 */ /* 0x000ee20000300a00 */
[----:B------:R-:W-:-:S03]  /*7380*/  PRMT R20, RZ, 0x7610, R20 ;  /* 0x00007610ff147816 */ /* 0x000fc60000000014 */
[----:B------:R-:W-:Y:S01]  /*7390*/  STL.S16 [R1+0x3b8], R21 ;  /* 0x0003b81501007387 */ /* 0x000fe20000100600 */
[----:B------:R-:W-:-:S03]  /*73a0*/  PRMT R41, RZ, 0x7610, R41 ;  /* 0x00007610ff297816 */ /* 0x000fc60000000029 */
[----:B------:R-:W-:Y:S04]  /*73b0*/  STL.64 [R1+0xa10], R22 ;  /* 0x000a101601007387 */ /* 0x000fe80000100a00 */
[----:B------:R-:W-:Y:S04]  /*73c0*/  STL.64 [R1+0xa00], R24 ;  /* 0x000a001801007387 */ /* 0x000fe80000100a00 */
[----:B------:R-:W-:Y:S01]  /*73d0*/  STL [R1+0x14], R16 ;  /* 0x0000141001007387 */ /* 0x000fe20000100800 */
[----:B------:R-:W-:-:S03]  /*73e0*/  PRMT R45, RZ, 0x7610, R45 ;  /* 0x00007610ff2d7816 */ /* 0x000fc6000000002d */
[----:B------:R-:W3:Y:S01]  /*73f0*/  LDL.LU.64 R18, [R1+0xa68] ;  /* 0x000a680001127983 */ /* 0x000ee20000300a00 */
[----:B-1----:R-:W-:-:S04]  /*7400*/  PRMT R39, RZ, 0x7610, R39 ;  /* 0x00007610ff277816 */ /* 0x002fc80000000027 */
[----:B------:R-:W-:-:S05]  /*7410*/  @!P5 PRMT R39, R11, 0x7632, R39 ;  /* 0x000076320b27d816 */ /* 0x000fca0000000027 */
[----:B------:R0:W-:Y:S02]  /*7420*/  STL.S16 [R1+0x4f4], R39 ;  /* 0x0004f42701007387 */ /* 0x0001e40000100600 */
[----:B0-----:R-:W-:-:S06]  /*7430*/  MOV R39, RZ ;  /* 0x000000ff00277202 */ /* 0x001fcc0000000f00 */
[----:B--2---:R0:W2:Y:S02]  /*7440*/  @!P2 LDG.E R39, desc[UR10][R34.64] ;  /* 0x0000000a2227a981 */ /* 0x0040a4000c1e1900 */
[----:B0-----:R-:W-:Y:S01]  /*7450*/  HFMA2 R34, -RZ, RZ, 0, 0 ;  /* 0x00000000ff227431 */ /* 0x001fe200000001ff */
[----:B------:R-:W-:Y:S01]  /*7460*/  LOP3.LUT P1, RZ, R44, 0x400, RZ, 0xc0, !PT ;  /* 0x000004002cff7812 */ /* 0x000fe2000782c0ff */
[----:B------:R-:W2:Y:S04]  /*7470*/  LDL.LU R35, [R1+0xa48] ;  /* 0x000a480001237983 */ /* 0x000ea80000300800 */
[----:B----4-:R0:W4:Y:S04]  /*7480*/  @!P3 LDG.E R34, desc[UR10][R6.64] ;  /* 0x0000000a0622b981 */ /* 0x010128000c1e1900 */
[----:B------:R-:W0:Y:S01]  /*7490*/  LDL.LU R6, [R1+0xa44] ;  /* 0x000a440001067983 */ /* 0x000e220000300800 */
[----:B------:R-:W-:-:S02]  /*74a0*/  MOV R38, RZ ;  /* 0x000000ff00267202 */ /* 0x000fc40000000f00 */
[----:B---3--:R-:W-:Y:S02]  /*74b0*/  PRMT R31, RZ, 0x7610, R31 ;  /* 0x00007610ff1f7816 */ /* 0x008fe4000000001f */
[----:B------:R-:W-:Y:S02]  /*74c0*/  PRMT R30, RZ, 0x7610, R30 ;  /* 0x00007610ff1e7816 */ /* 0x000fe4000000001e */
[----:B------:R-:W3:Y:S01]  /*74d0*/  @!P1 LDG.E R38, desc[UR10][R32.64] ;  /* 0x0000000a20269981 */ /* 0x000ee2000c1e1900 */
[C---:B------:R-:W-:Y:S02]  /*74e0*/  @!P5 PRMT R31, R10.reuse, 0x7610, R31 ;  /* 0x000076100a1fd816 */ /* 0x040fe4000000001f */
[----:B------:R-:W-:Y:S02]  /*74f0*/  @!P5 PRMT R30, R10, 0x7632, R30 ;  /* 0x000076320a1ed816 */ /* 0x000fe4000000001e */
[----:B------:R-:W-:Y:S01]  /*7500*/  @!P4 PRMT R20, R4, 0x7610, R20 ;  /* 0x000076100414c816 */ /* 0x000fe20000000014 */
[----:B------:R-:W2:Y:S04]  /*7510*/  LDL.LU.64 R32, [R1+0x538] ;  /* 0x0005380001207983 */ /* 0x000ea80000300a00 */
[----:B------:R-:W-:Y:S04]  /*7520*/  STL.S16 [R1+0x458], R31 ;  /* 0x0004581f01007387 */ /* 0x000fe80000100600 */
[----:B------:R1:W-:Y:S04]  /*7530*/  STL.S16 [R1+0x4d8], R30 ;  /* 0x0004d81e01007387 */ /* 0x0003e80000100600 */
[----:B------:R1:W-:Y:S04]  /*7540*/  STL.S16 [R1+0x478], R20 ;  /* 0x0004781401007387 */ /* 0x0003e80000100600 */
[----:B-1----:R-:W4:Y:S04]  /*7550*/  LDL.LU.64 R30, [R1+0x520] ;  /* 0x00052000011e7983 */ /* 0x002f280000300a00 */
[----:B------:R-:W3:Y:S01]  /*7560*/  LDL.LU.64 R20, [R1+0x5c8] ;  /* 0x0005c80001147983 */ /* 0x000ee20000300a00 */
[----:B0-----:R-:W-:-:S04]  /*7570*/  PRMT R6, RZ, 0x7610, R6 ;  /* 0x00007610ff067816 */ /* 0x001fc80000000006 */
[----:B------:R-:W-:-:S05]  /*7580*/  @!P6 PRMT R6, R14, 0x7610, R6 ;  /* 0x000076100e06e816 */ /* 0x000fca0000000006 */
[----:B------:R0:W-:Y:S04]  /*7590*/  STL.S16 [R1+0x4c0], R6 ;  /* 0x0004c00601007387 */ /* 0x0001e80000100600 */
[----:B0-----:R-:W4:Y:S01]  /*75a0*/  LDL.LU.64 R6, [R1+0x570] ;  /* 0x0005700001067983 */ /* 0x001f220000300a00 */
[----:B------:R-:W-:-:S05]  /*75b0*/  @!P5 PRMT R41, R11, 0x7610, R41 ;  /* 0x000076100b29d816 */ /* 0x000fca0000000029 */
[----:B------:R0:W-:Y:S02]  /*75c0*/  STL.S16 [R1+0x4c4], R41 ;  /* 0x0004c42901007387 */ /* 0x0001e40000100600 */
[----:B0-----:R-:W-:Y:S01]  /*75d0*/  HFMA2 R41, -RZ, RZ, 0, 0 ;  /* 0x00000000ff297431 */ /* 0x001fe200000001ff */
[----:B------:R-:W-:-:S05]  /*75e0*/  LOP3.LUT P4, RZ, R28, 0x80, RZ, 0xc0, !PT ;  /* 0x000000801cff7812 */ /* 0x000fca000788c0ff */
[----:B------:R0:W4:Y:S02]  /*75f0*/  @!P1 LDG.E R41, desc[UR10][R36.64] ;  /* 0x0000000a24299981 */ /* 0x000124000c1e1900 */
[----:B0-----:R-:W-:Y:S02]  /*7600*/  CS2R R36, SRZ ;  /* 0x0000000000247805 */ /* 0x001fe4000001ff00 */
[----:B------:R-:W-:-:S04]  /*7610*/  PRMT R23, RZ, 0x7610, R23 ;  /* 0x00007610ff177816 */ /* 0x000fc80000000017 */
[----:B--2---:R0:W2:Y:S01]  /*7620*/  @!P3 LDG.E R37, desc[UR10][R32.64] ;  /* 0x0000000a2025b981 */ /* 0x0040a2000c1e1900 */
[----:B------:R-:W-:Y:S02]  /*7630*/  PRMT R22, RZ, 0x7610, R22 ;  /* 0x00007610ff167816 */ /* 0x000fe40000000016 */
[----:B------:R-:W-:Y:S01]  /*7640*/  @!P6 PRMT R23, R43, 0x7632, R23 ;  /* 0x000076322b17e816 */ /* 0x000fe20000000017 */
[----:B---3--:R1:W3:Y:S01]  /*7650*/  @!P2 LDG.E R36, desc[UR10][R20.64] ;  /* 0x0000000a1424a981 */ /* 0x0082e2000c1e1900 */
[----:B0-----:R-:W-:-:S03]  /*7660*/  MOV R32, RZ ;  /* 0x000000ff00207202 */ /* 0x001fc60000000f00 */
[----:B------:R0:W-:Y:S01]  /*7670*/  STL [R1+0x110], R35 ;  /* 0x0001102301007387 */ /* 0x0001e20000100800 */
[----:B------:R-:W-:-:S03]  /*7680*/  @!P0 PRMT R22, R15, 0x7610, R22 ;  /* 0x000076100f168816 */ /* 0x000fc60000000016 */
[----:B------:R-:W1:Y:S04]  /*7690*/  LDL.LU.64 R20, [R1+0xa50] ;  /* 0x000a500001147983 */ /* 0x000e680000300a00 */
[----:B----4-:R4:W2:Y:S01]  /*76a0*/  @!P4 LDG.E R32, desc[UR10][R30.64] ;  /* 0x0000000a1e20c981 */ /* 0x0108a2000c1e1900 */
[----:B0-----:R-:W-:-:S03]  /*76b0*/  HFMA2 R35, -RZ, RZ, 0, 0 ;  /* 0x00000000ff237431 */ /* 0x001fc600000001ff */
[----:B------:R-:W-:Y:S01]  /*76c0*/  STL.S16 [R1+0x514], R23 ;  /* 0x0005141701007387 */ /* 0x000fe20000100600 */
[----:B------:R-:W-:Y:S02]  /*76d0*/  PRMT R25, RZ, 0x7610, R25 ;  /* 0x00007610ff197816 */ /* 0x000fe40000000019 */
[----:B------:R-:W-:Y:S01]  /*76e0*/  PRMT R24, RZ, 0x7610, R24 ;  /* 0x00007610ff187816 */ /* 0x000fe20000000018 */
[----:B------:R-:W3:Y:S04]  /*76f0*/  LDL.LU R33, [R1+0xa40] ;  /* 0x000a400001217983 */ /* 0x000ee80000300800 */
[----:B------:R-:W4:Y:S04]  /*7700*/  LDL.LU.64 R30, [R1+0xa38] ;  /* 0x000a3800011e7983 */ /* 0x000f280000300a00 */
[----:B------:R0:W-:Y:S01]  /*7710*/  STL.S16 [R1+0x538], R22 ;  /* 0x0005381601007387 */ /* 0x0001e20000100600 */
[----:B------:R-:W-:-:S02]  /*7720*/  @!P6 PRMT R25, R14, 0x7632, R25 ;  /* 0x000076320e19e816 */ /* 0x000fc40000000019 */
[----:B------:R-:W-:Y:S01]  /*7730*/  @!P6 PRMT R24, R43, 0x7610, R24 ;  /* 0x000076102b18e816 */ /* 0x000fe20000000018 */
[----:B0-----:R-:W2:Y:S04]  /*7740*/  LDL.LU.64 R22, [R1+0x5b0] ;  /* 0x0005b00001167983 */ /* 0x001ea80000300a00 */
[----:B------:R-:W-:Y:S04]  /*7750*/  STL.S16 [R1+0x4f0], R24 ;  /* 0x0004f01801007387 */ /* 0x000fe80000100600 */
[----:B------:R0:W-:Y:S04]  /*7760*/  STL.S16 [R1+0x4dc], R25 ;  /* 0x0004dc1901007387 */ /* 0x0001e80000100600 */
[----:B0-----:R-:W3:Y:S04]  /*7770*/  LDL.LU.64 R24, [R1+0x558] ;  /* 0x0005580001187983 */ /* 0x001ee80000300a00 */
[----:B------:R0:W3:Y:S04]  /*7780*/  @!P4 LDG.E R35, desc[UR10][R6.64] ;  /* 0x0000000a0623c981 */ /* 0x0000e8000c1e1900 */
[----:B------:R-:W0:Y:S01]  /*7790*/  LDL.LU R6, [R1+0xa34] ;  /* 0x000a340001067983 */ /* 0x000e220000300800 */
[----:B------:R-:W-:-:S04]  /*77a0*/  LOP3.LUT R44, R44, 0xfffffdff, RZ, 0xc0, !PT ;  /* 0xfffffdff2c2c7812 */ /* 0x000fc800078ec0ff */
[----:B------:R-:W-:Y:S02]  /*77b0*/  @P3 LOP3.LUT R44, R44, 0x200, RZ, 0xfc, !PT ;  /* 0x000002002c2c3812 */ /* 0x000fe400078efcff */
[C---:B------:R-:W-:Y:S02]  /*77c0*/  LOP3.LUT P3, RZ, R28.reuse, 0x1000, RZ, 0xc0, !PT ;  /* 0x000010001cff7812 */ /* 0x040fe4000786c0ff */
[----:B------:R-:W-:Y:S02]  /*77d0*/  PRMT R16, RZ, 0x7610, R16 ;  /* 0x00007610ff107816 */ /* 0x000fe40000000010 */
[----:B------:R-:W-:-:S09]  /*77e0*/  LOP3.LUT P6, RZ, R28, 0x20, RZ, 0xc0, !PT ;  /* 0x000000201cff7812 */ /* 0x000fd200078cc0ff */
[----:B------:R-:W-:Y:S02]  /*77f0*/  @!P3 PRMT R16, R17, 0x7632, R16 ;  /* 0x000076321110b816 */ /* 0x000fe40000000010 */
[----:B------:R-:W-:-:S03]  /*7800*/  @!P3 PRMT R45, R13, 0x7632, R45 ;  /* 0x000076320d2db816 */ /* 0x000fc6000000002d */
[----:B------:R1:W-:Y:S01]  /*7810*/  STL.S16 [R1+0x594], R16 ;  /* 0x0005941001007387 */ /* 0x0003e20000100600 */
[----:B------:R-:W-:Y:S02]  /*7820*/  LOP3.LUT P5, RZ, R28, 0x40, RZ, 0xc0, !PT ;  /* 0x000000401cff7812 */ /* 0x000fe400078ac0ff */
[----:B-1----:R-:W-:Y:S01]  /*7830*/  MOV R16, RZ ;  /* 0x000000ff00107202 */ /* 0x002fe20000000f00 */
[----:B------:R1:W-:Y:S04]  /*7840*/  STL.S16 [R1+0x570], R45 ;  /* 0x0005702d01007387 */ /* 0x0003e80000100600 */
[----:B-1----:R-:W3:Y:S01]  /*7850*/  LDL.LU R45, [R1+0xa30] ;  /* 0x000a3000012d7983 */ /* 0x002ee20000300800 */
[----:B------:R-:W-:Y:S02]  /*7860*/  PRMT R21, RZ, 0x7610, R21 ;  /* 0x00007610ff157816 */ /* 0x000fe40000000015 */
[----:B------:R-:W-:-:S02]  /*7870*/  PRMT R20, RZ, 0x7610, R20 ;  /* 0x00007610ff147816 */ /* 0x000fc40000000014 */
[C---:B------:R-:W-:Y:S02]  /*7880*/  @!P0 PRMT R21, R12.reuse, 0x7610, R21 ;  /* 0x000076100c158816 */ /* 0x040fe40000000015 */
[----:B------:R-:W-:Y:S01]  /*7890*/  @!P0 PRMT R20, R12, 0x7632, R20 ;  /* 0x000076320c148816 */ /* 0x000fe20000000014 */
[----:B----4-:R1:W-:Y:S02]  /*78a0*/  STL [R1+0x10], R30 ;  /* 0x0000101e01007387 */ /* 0x0103e40000100800 */
[----:B-1----:R-:W-:-:S04]  /*78b0*/  PRMT R30, RZ, 0x7610, R30 ;  /* 0x00007610ff1e7816 */ /* 0x002fc8000000001e */
[----:B------:R-:W-:Y:S01]  /*78c0*/  @!P0 PRMT R30, R15, 0x7632, R30 ;  /* 0x000076320f1e8816 */ /* 0x000fe2000000001e */
[----:B--2---:R-:W2:Y:S04]  /*78d0*/  @!P6 LDG.E R16, desc[UR10][R22.64] ;  /* 0x0000000a1610e981 */ /* 0x004ea8000c1e1900 */
[----:B------:R1:W-:Y:S04]  /*78e0*/  STL.S16 [R1+0x53c], R30 ;  /* 0x00053c1e01007387 */ /* 0x0003e80000100600 */
[----:B------:R-:W4:Y:S04]  /*78f0*/  LDL.LU.64 R22, [R1+0x5a0] ;  /* 0x0005a00001167983 */ /* 0x000f280000300a00 */
[----:B------:R-:W-:Y:S01]  /*7900*/  STL.S16 [R1+0x520], R21 ;  /* 0x0005201501007387 */ /* 0x000fe20000100600 */
[----:B-1----:R-:W-:-:S03]  /*7910*/  MOV R30, RZ ;  /* 0x000000ff001e7202 */ /* 0x002fc60000000f00 */
[----:B------:R1:W-:Y:S04]  /*7920*/  STL.S16 [R1+0x524], R20 ;  /* 0x0005241401007387 */ /* 0x0003e80000100600 */
[----:B---3--:R-:W3:Y:S04]  /*7930*/  @!P5 LDG.E R30, desc[UR10][R24.64] ;  /* 0x0000000a181ed981 */ /* 0x008ee8000c1e1900 */
[----:B-1----:R-:W2:Y:S04]  /*7940*/  LDL.LU.64 R20, [R1+0x5c0] ;  /* 0x0005c00001147983 */ /* 0x002ea80000300a00 */
[----:B------:R-:W3:Y:S01]  /*7950*/  LDL.LU.64 R24, [R1+0x5a8] ;  /* 0x0005a80001187983 */ /* 0x000ee20000300a00 */
[----:B0-----:R-:W-:-:S04]  /*7960*/  PRMT R6, RZ, 0x7610, R6 ;  /* 0x00007610ff067816 */ /* 0x001fc80000000006 */
[----:B------:R-:W-:-:S05]  /*7970*/  @!P3 PRMT R6, R13, 0x7610, R6 ;  /* 0x000076100d06b816 */ /* 0x000fca0000000006 */
[----:B------:R0:W-:Y:S04]  /*7980*/  STL.S16 [R1+0x510], R6 ;  /* 0x0005100601007387 */ /* 0x0001e80000100600 */
[----:B0-----:R-:W3:Y:S01]  /*7990*/  LDL.LU.64 R6, [R1+0x5b8] ;  /* 0x0005b80001067983 */ /* 0x001ee20000300a00 */
[----:B------:R-:W-:Y:S02]  /*79a0*/  LOP3.LUT R44, R44, 0xfffffeff, RZ, 0xc0, !PT ;  /* 0xfffffeff2c2c7812 */ /* 0x000fe400078ec0ff */
[----:B------:R-:W-:Y:S02]  /*79b0*/  LOP3.LUT P0, RZ, R28, 0x10, RZ, 0xc0, !PT ;  /* 0x000000101cff7812 */ /* 0x000fe4000780c0ff */
[----:B------:R-:W-:Y:S02]  /*79c0*/  @P4 LOP3.LUT R44, R44, 0x100, RZ, 0xfc, !PT ;  /* 0x000001002c2c4812 */ /* 0x000fe400078efcff */
[----:B------:R-:W-:Y:S01]  /*79d0*/  LOP3.LUT P4, RZ, R28, 0x800, RZ, 0xc0, !PT ;  /* 0x000008001cff7812 */ /* 0x000fe2000788c0ff */
[----:B------:R0:W-:Y:S04]  /*79e0*/  STL [R1+0x11c], R29 ;  /* 0x00011c1d01007387 */ /* 0x0001e80000100800 */
[----:B------:R1:W-:Y:S01]  /*79f0*/  STL [R1+0x114], R33 ;  /* 0x0001142101007387 */ /* 0x0003e20000100800 */
[----:B0-----:R-:W-:-:S03]  /*7a00*/  HFMA2 R29, -RZ, RZ, 0, 0 ;  /* 0x00000000ff1d7431 */ /* 0x001fc600000001ff */
[----:B------:R0:W-:Y:S01]  /*7a10*/  STL [R1+0x18], R19 ;  /* 0x0000181301007387 */ /* 0x0001e20000100800 */
[----:B-1----:R-:W-:Y:S01]  /*7a20*/  HFMA2 R33, -RZ, RZ, 0, 0 ;  /* 0x00000000ff217431 */ /* 0x002fe200000001ff */
[----:B0-----:R-:W-:Y:S02]  /*7a30*/  PRMT R19, RZ, 0x7610, R19 ;  /* 0x00007610ff137816 */ /* 0x001fe40000000013 */
[----:B------:R-:W-:Y:S02]  /*7a40*/  PRMT R45, RZ, 0x7610, R45 ;  /* 0x00007610ff2d7816 */ /* 0x000fe4000000002d */
[C---:B------:R-:W-:Y:S02]  /*7a50*/  @!P4 PRMT R19, R42.reuse, 0x7632, R19 ;  /* 0x000076322a13c816 */ /* 0x040fe40000000013 */
[----:B------:R-:W-:-:S03]  /*7a60*/  @!P4 PRMT R45, R42, 0x7610, R45 ;  /* 0x000076102a2dc816 */ /* 0x000fc6000000002d */
[----:B------:R0:W-:Y:S04]  /*7a70*/  STL.S16 [R1+0x5b0], R19 ;  /* 0x0005b01301007387 */ /* 0x0001e80000100600 */
[----:B------:R1:W-:Y:S01]  /*7a80*/  STL [R1+0x118], R31 ;  /* 0x0001181f01007387 */ /* 0x0003e20000100800 */
[----:B0-----:R-:W-:-:S03]  /*7a90*/  MOV R19, RZ ;  /* 0x000000ff00137202 */ /* 0x001fc60000000f00 */
[----:B------:R0:W-:Y:S01]  /*7aa0*/  STL.S16 [R1+0x590], R45 ;  /* 0x0005902d01007387 */ /* 0x0001e20000100600 */
[----:B-1----:R-:W-:-:S03]  /*7ab0*/  HFMA2 R31, -RZ, RZ, 0, 0 ;  /* 0x00000000ff1f7431 */ /* 0x002fc600000001ff */
[----:B------:R-:W-:Y:S04]  /*7ac0*/  STL [R1+0x9c4], R26 ;  /* 0x0009c41a01007387 */ /* 0x000fe80000100800 */
[----:B------:R1:W-:Y:S04]  /*7ad0*/  STL.64 [R1+0x9f0], R26 ;  /* 0x0009f01a01007387 */ /* 0x0003e80000100a00 */
[----:B0-----:R-:W3:Y:S04]  /*7ae0*/  LDL.LU R45, [R1+0xa20] ;  /* 0x000a2000012d7983 */ /* 0x001ee80000300800 */
[----:B----4-:R0:W4:Y:S04]  /*7af0*/  @!P0 LDG.E R29, desc[UR10][R22.64] ;  /* 0x0000000a161d8981 */ /* 0x010128000c1e1900 */
[----:B------:R-:W4:Y:S04]  /*7b00*/  LDL.LU.64 R22, [R1+0xa10] ;  /* 0x000a100001167983 */ /* 0x000f280000300a00 */
[----:B--2---:R2:W2:Y:S01]  /*7b10*/  @!P5 LDG.E R33, desc[UR10][R20.64] ;  /* 0x0000000a1421d981 */ /* 0x0044a2000c1e1900 */
[----:B-1----:R-:W-:-:S03]  /*7b20*/  PRMT R27, RZ, 0x7610, R27 ;  /* 0x00007610ff1b7816 */ /* 0x002fc6000000001b */
[----:B---3--:R-:W3:Y:S04]  /*7b30*/  @!P0 LDG.E R19, desc[UR10][R24.64] ;  /* 0x0000000a18138981 */ /* 0x008ee8000c1e1900 */
[----:B------:R-:W2:Y:S01]  /*7b40*/  LDL.LU.64 R20, [R1+0xa28] ;  /* 0x000a280001147983 */ /* 0x000ea20000300a00 */
[----:B------:R-:W-:-:S03]  /*7b50*/  PRMT R26, RZ, 0x7610, R26 ;  /* 0x00007610ff1a7816 */ /* 0x000fc6000000001a */
[----:B------:R-:W3:Y:S01]  /*7b60*/  LDL.LU.64 R24, [R1+0x588] ;  /* 0x0005880001187983 */ /* 0x000ee20000300a00 */
[----:B------:R-:W-:Y:S02]  /*7b70*/  @!P3 PRMT R27, R17, 0x7610, R27 ;  /* 0x00007610111bb816 */ /* 0x000fe4000000001b */
[----:B------:R-:W-:-:S03]  /*7b80*/  @!P4 PRMT R26, R40, 0x7610, R26 ;  /* 0x00007610281ac816 */ /* 0x000fc6000000001a */
[----:B------:R-:W-:Y:S04]  /*7b90*/  STL.S16 [R1+0x55c], R27 ;  /* 0x00055c1b01007387 */ /* 0x000fe80000100600 */
[----:B------:R1:W-:Y:S04]  /*7ba0*/  STL.S16 [R1+0x270], R26 ;  /* 0x0002701a01007387 */ /* 0x0003e80000100600 */
[----:B-1----:R-:W3:Y:S04]  /*7bb0*/  LDL.LU.64 R26, [R1+0x598] ;  /* 0x00059800011a7983 */ /* 0x002ee80000300a00 */
[----:B------:R1:W3:Y:S04]  /*7bc0*/  @!P6 LDG.E R31, desc[UR10][R6.64] ;  /* 0x0000000a061fe981 */ /* 0x0002e8000c1e1900 */
[----:B------:R-:W1:Y:S01]  /*7bd0*/  LDL.LU R6, [R1+0xa1c] ;  /* 0x000a1c0001067983 */ /* 0x000e620000300800 */
[----:B------:R-:W-:-:S02]  /*7be0*/  LOP3.LUT P3, RZ, R28, 0x8, RZ, 0xc0, !PT ;  /* 0x000000081cff7812 */ /* 0x000fc4000786c0ff */
[----:B------:R-:W-:-:S04]  /*7bf0*/  PRMT R45, RZ, 0x7610, R45 ;  /* 0x00007610ff2d7816 */ /* 0x000fc8000000002d */
[----:B------:R-:W-:Y:S01]  /*7c00*/  @!P1 PRMT R45, R38, 0x7632, R45 ;  /* 0x00007632262d9816 */ /* 0x000fe2000000002d */
[----:B----4-:R0:W-:Y:S02]  /*7c10*/  STL [R1+0x120], R23 ;  /* 0x0001201701007387 */ /* 0x0101e40000100800 */
[----:B0-----:R-:W-:Y:S02]  /*7c20*/  HFMA2 R23, -RZ, RZ, 0, 0 ;  /* 0x00000000ff177431 */ /* 0x001fe400000001ff */
[----:B--2---:R0:W-:Y:S04]  /*7c30*/  STL [R1+0x1c], R21 ;  /* 0x00001c1501007387 */ /* 0x0041e80000100800 */
[----:B---3--:R2:W3:Y:S01]  /*7c40*/  @!P3 LDG.E R23, desc[UR10][R24.64] ;  /* 0x0000000a1817b981 */ /* 0x0084e2000c1e1900 */
[----:B0-----:R-:W-:-:S04]  /*7c50*/  PRMT R21, RZ, 0x7610, R21 ;  /* 0x00007610ff157816 */ /* 0x001fc80000000015 */
[----:B------:R-:W-:Y:S01]  /*7c60*/  @!P1 PRMT R21, R41, 0x7610, R21 ;  /* 0x0000761029159816 */ /* 0x000fe20000000015 */
[----:B------:R-:W4:Y:S04]  /*7c70*/  LDL.LU.64 R24, [R1+0xa00] ;  /* 0x000a000001187983 */ /* 0x000f280000300a00 */
[----:B------:R0:W-:Y:S04]  /*7c80*/  STL.S16 [R1+0x5b4], R21 ;  /* 0x0005b41501007387 */ /* 0x0001e80000100600 */
[----:B------:R2:W-:Y:S01]  /*7c90*/  STL.S16 [R1+0x5ac], R45 ;  /* 0x0005ac2d01007387 */ /* 0x0005e20000100600 */
[----:B0-----:R-:W-:-:S03]  /*7ca0*/  MOV R21, RZ ;  /* 0x000000ff00157202 */ /* 0x001fc60000000f00 */
[----:B--2---:R-:W2:Y:S04]  /*7cb0*/  LDL.LU R45, [R1+0xa18] ;  /* 0x000a1800012d7983 */ /* 0x004ea80000300800 */
[----:B------:R-:W3:Y:S04]  /*7cc0*/  @!P3 LDG.E R21, desc[UR10][R26.64] ;  /* 0x0000000a1a15b981 */ /* 0x000ee8000c1e1900 */
[----:B------:R-:W3:Y:S01]  /*7cd0*/  LDL.LU.64 R26, [R1+0x578] ;  /* 0x00057800011a7983 */ /* 0x000ee20000300a00 */
[----:B-1----:R-:W-:-:S04]  /*7ce0*/  PRMT R6, RZ, 0x7610, R6 ;  /* 0x00007610ff067816 */ /* 0x002fc80000000006 */
[----:B------:R-:W-:-:S05]  /*7cf0*/  @!P1 PRMT R6, R38, 0x7610, R6 ;  /* 0x0000761026069816 */ /* 0x000fca0000000006 */
[----:B------:R0:W-:Y:S04]  /*7d00*/  STL.S16 [R1+0x5a8], R6 ;  /* 0x0005a80601007387 */ /* 0x0001e80000100600 */
[----:B0-----:R-:W3:Y:S01]  /*7d10*/  LDL.LU.64 R6, [R1+0x580] ;  /* 0x0005800001067983 */ /* 0x001ee20000300a00 */
[----:B------:R-:W-:-:S04]  /*7d20*/  PRMT R0, RZ, 0x7610, R0 ;  /* 0x00007610ff007816 */ /* 0x000fc80000000000 */
[----:B------:R-:W-:Y:S02]  /*7d30*/  @!P4 PRMT R0, R40, 0x7632, R0 ;  /* 0x000076322800c816 */ /* 0x000fe40000000000 */
[----:B------:R-:W-:Y:S01]  /*7d40*/  LOP3.LUT P4, RZ, R28, 0x4, RZ, 0xc0, !PT ;  /* 0x000000041cff7812 */ /* 0x000fe2000788c0ff */
[----:B------:R0:W-:Y:S01]  /*7d50*/  STL [R1+0x20], R20 ;  /* 0x0000201401007387 */ /* 0x0001e20000100800 */
[----:B------:R-:W-:Y:S02]  /*7d60*/  LOP3.LUT P3, RZ, R44, 0x200, RZ, 0xc0, !PT ;  /* 0x000002002cff7812 */ /* 0x000fe4000786c0ff */
[----:B0-----:R-:W-:-:S04]  /*7d70*/  PRMT R20, RZ, 0x7610, R20 ;  /* 0x00007610ff147816 */ /* 0x001fc80000000014 */
[C---:B------:R-:W-:Y:S01]  /*7d80*/  @!P2 PRMT R20, R39.reuse, 0x7610, R20 ;  /* 0x000076102714a816 */ /* 0x040fe20000000014 */
[----:B------:R0:W-:Y:S04]  /*7d90*/  STL.64 [R1+0x9e0], R2 ;  /* 0x0009e00201007387 */ /* 0x0001e80000100a00 */
[----:B------:R1:W-:Y:S01]  /*7da0*/  STL.S16 [R1+0x59c], R20 ;  /* 0x00059c1401007387 */ /* 0x0003e20000100600 */
[----:B0-----:R-:W-:Y:S02]  /*7db0*/  PRMT R3, RZ, 0x7610, R3 ;  /* 0x00007610ff037816 */ /* 0x001fe40000000003 */
[----:B-1----:R-:W-:Y:S02]  /*7dc0*/  MOV R20, RZ ;  /* 0x000000ff00147202 */ /* 0x002fe40000000f00 */
[----:B------:R-:W-:Y:S01]  /*7dd0*/  PRMT R2, RZ, 0x7610, R2 ;  /* 0x00007610ff027816 */ /* 0x000fe20000000002 */
[----:B------:R0:W-:Y:S01]  /*7de0*/  STL.S16 [R1+0x574], R0 ;  /* 0x0005740001007387 */ /* 0x0001e20000100600 */
[----:B------:R-:W-:-:S02]  /*7df0*/  @!P2 PRMT R3, R39, 0x7632, R3 ;  /* 0x000076322703a816 */ /* 0x000fc40000000003 */
[----:B------:R-:W-:-:S03]  /*7e00*/  @!P3 PRMT R2, R34, 0x7610, R2 ;  /* 0x000076102202b816 */ /* 0x000fc60000000002 */
[----:B------:R-:W-:Y:S04]  /*7e10*/  STL.S16 [R1+0x5a4], R3 ;  /* 0x0005a40301007387 */ /* 0x000fe80000100600 */
[----:B0-----:R-:W3:Y:S04]  /*7e20*/  LDL.LU R0, [R1+0xa24] ;  /* 0x000a240001007983 */ /* 0x001ee80000300800 */
[----:B------:R0:W-:Y:S04]  /*7e30*/  STL.S16 [R1+0x580], R2 ;  /* 0x0005800201007387 */ /* 0x0001e80000100600 */
[----:B0-----:R-:W3:Y:S04]  /*7e40*/  LDL.LU.64 R2, [R1+0x568] ;  /* 0x0005680001027983 */ /* 0x001ee80000300a00 */
[----:B----4-:R0:W-:Y:S02]  /*7e50*/  STL [R1+0x124], R25 ;  /* 0x0001241901007387 */ /* 0x0101e40000100800 */
[----:B0-----:R-:W-:Y:S01]  /*7e60*/  HFMA2 R25, -RZ, RZ, 0, 0 ;  /* 0x00000000ff197431 */ /* 0x001fe200000001ff */
[----:B--2---:R-:W-:-:S04]  /*7e70*/  PRMT R45, RZ, 0x7610, R45 ;  /* 0x00007610ff2d7816 */ /* 0x004fc8000000002d */
[----:B------:R-:W-:Y:S01]  /*7e80*/  @!P2 PRMT R45, R36, 0x7632, R45 ;  /* 0x00007632242da816 */ /* 0x000fe2000000002d */
[----:B---3--:R0:W2:Y:S04]  /*7e90*/  @!P4 LDG.E R25, desc[UR10][R26.64] ;  /* 0x0000000a1a19c981 */ /* 0x0080a8000c1e1900 */
[----:B------:R1:W-:Y:S04]  /*7ea0*/  STL.S16 [R1+0x5a0], R45 ;  /* 0x0005a02d01007387 */ /* 0x0003e80000100600 */
[----:B------:R-:W3:Y:S04]  /*7eb0*/  LDL.LU.64 R26, [R1+0x9f0] ;  /* 0x0009f000011a7983 */ /* 0x000ee80000300a00 */
[----:B-1----:R-:W4:Y:S04]  /*7ec0*/  LDL.LU R45, [R1+0xa08] ;  /* 0x000a0800012d7983 */ /* 0x002f280000300800 */
[----:B------:R-:W2:Y:S04]  /*7ed0*/  @!P4 LDG.E R20, desc[UR10][R6.64] ;  /* 0x0000000a0614c981 */ /* 0x000ea8000c1e1900 */
[----:B------:R-:W2:Y:S01]  /*7ee0*/  LDL.LU.64 R6, [R1+0x260] ;  /* 0x0002600001067983 */ /* 0x000ea20000300a00 */
[----:B------:R-:W-:-:S03]  /*7ef0*/  LOP3.LUT P4, RZ, R44, 0x100, RZ, 0xc0, !PT ;  /* 0x000001002cff7812 */ /* 0x000fc6000788c0ff */
[----:B------:R1:W-:Y:S04]  /*7f00*/  STL.64 [R1+0x9d0], R10 ;  /* 0x0009d00a01007387 */ /* 0x0003e80000100a00 */
[----:B------:R0:W-:Y:S01]  /*7f10*/  STL [R1+0x28], R22 ;  /* 0x0000281601007387 */ /* 0x0001e20000100800 */
[----:B-1----:R-:W-:Y:S02]  /*7f20*/  PRMT R10, RZ, 0x7610, R10 ;  /* 0x00007610ff0a7816 */ /* 0x002fe4000000000a */
[----:B0-----:R-:W-:Y:S02]  /*7f30*/  PRMT R22, RZ, 0x7610, R22 ;  /* 0x00007610ff167816 */ /* 0x001fe40000000016 */
[----:B------:R-:W-:Y:S02]  /*7f40*/  @!P2 PRMT R10, R36, 0x7610, R10 ;  /* 0x00007610240aa816 */ /* 0x000fe4000000000a */
[----:B------:R-:W-:-:S02]  /*7f50*/  PRMT R11, RZ, 0x7610, R11 ;  /* 0x00007610ff0b7816 */ /* 0x000fc4000000000b */
[C---:B------:R-:W-:Y:S02]  /*7f60*/  LOP3.LUT P2, RZ, R28.reuse, 0x1, RZ, 0xc0, !PT ;  /* 0x000000011cff7812 */ /* 0x040fe4000784c0ff */
[----:B------:R-:W-:Y:S02]  /*7f70*/  @!P4 PRMT R22, R35, 0x7610, R22 ;  /* 0x000076102316c816 */ /* 0x000fe40000000016 */
[----:B------:R-:W-:Y:S02]  /*7f80*/  @!P1 PRMT R11, R41, 0x7632, R11 ;  /* 0x00007632290b9816 */ /* 0x000fe4000000000b */
[----:B------:R-:W-:Y:S01]  /*7f90*/  LOP3.LUT P1, RZ, R28, 0x2, RZ, 0xc0, !PT ;  /* 0x000000021cff7812 */ /* 0x000fe2000782c0ff */
[----:B------:R0:W-:Y:S02]  /*7fa0*/  STL.S16 [R1+0x578], R22 ;  /* 0x0005781601007387 */ /* 0x0001e40000100600 */
[----:B0-----:R-:W-:Y:S02]  /*7fb0*/  MOV R22, RZ ;  /* 0x000000ff00167202 */ /* 0x001fe40000000f00 */
[----:B------:R-:W-:-:S04]  /*7fc0*/  PRMT R0, RZ, 0x7610, R0 ;  /* 0x00007610ff007816 */ /* 0x000fc80000000000 */
[----:B------:R-:W-:Y:S01]  /*7fd0*/  @!P4 PRMT R0, R32, 0x7632, R0 ;  /* 0x000076322000c816 */ /* 0x000fe20000000000 */
[----:B------:R0:W-:Y:S04]  /*7fe0*/  STL.64 [R1+0x9c8], R4 ;  /* 0x0009c80401007387 */ /* 0x0001e80000100a00 */
[----:B------:R1:W-:Y:S04]  /*7ff0*/  STL.S16 [R1+0x558], R0 ;  /* 0x0005580001007387 */ /* 0x0003e80000100600 */
[----:B------:R-:W-:Y:S01]  /*8000*/  STL.S16 [R1+0x5b8], R11 ;  /* 0x0005b80b01007387 */ /* 0x000fe20000100600 */
[----:B0-----:R-:W-:-:S03]  /*8010*/  PRMT R5, RZ, 0x7610, R5 ;  /* 0x00007610ff057816 */ /* 0x001fc60000000005 */
[----:B-1----:R-:W2:Y:S01]  /*8020*/  LDL.LU R0, [R1+0x9e8] ;  /* 0x0009e80001007983 */ /* 0x002ea20000300800 */
[----:B------:R-:W-:Y:S02]  /*8030*/  PRMT R4, RZ, 0x7610, R4 ;  /* 0x00007610ff047816 */ /* 0x000fe40000000004 */
[----:B------:R-:W-:Y:S01]  /*8040*/  @!P3 PRMT R5, R37, 0x7632, R5 ;  /* 0x000076322505b816 */ /* 0x000fe20000000005 */
[----:B------:R0:W-:Y:S01]  /*8050*/  STL.S16 [R1+0x598], R10 ;  /* 0x0005980a01007387 */ /* 0x0001e20000100600 */
[----:B------:R-:W-:-:S03]  /*8060*/  @!P4 PRMT R4, R32, 0x7610, R4 ;  /* 0x000076102004c816 */ /* 0x000fc60000000004 */
[----:B------:R-:W-:Y:S04]  /*8070*/  STL.S16 [R1+0x58c], R5 ;  /* 0x00058c0501007387 */ /* 0x000fe80000100600 */
[----:B0-----:R-:W2:Y:S04]  /*8080*/  LDL.LU.64 R10, [R1+0x268] ;  /* 0x00026800010a7983 */ /* 0x001ea80000300a00 */
[----:B------:R0:W-:Y:S04]  /*8090*/  STL.S16 [R1+0x26c], R4 ;  /* 0x00026c0401007387 */ /* 0x0001e80000100600 */
[----:B0-----:R-:W2:Y:S04]  /*80a0*/  LDL.LU.64 R4, [R1+0x258] ;  /* 0x0002580001047983 */ /* 0x001ea80000300a00 */
[----:B---3--:R0:W-:Y:S01]  /*80b0*/  STL [R1+0x128], R27 ;  /* 0x0001281b01007387 */ /* 0x0081e20000100800 */
[----:B----4-:R-:W-:Y:S01]  /*80c0*/  PRMT R45, RZ, 0x7610, R45 ;  /* 0x00007610ff2d7816 */ /* 0x010fe2000000002d */
[----:B0-----:R-:W-:-:S03]  /*80d0*/  HFMA2 R27, -RZ, RZ, 0, 0 ;  /* 0x00000000ff1b7431 */ /* 0x001fc600000001ff */
[----:B------:R-:W-:-:S05]  /*80e0*/  @!P3 PRMT R45, R34, 0x7632, R45 ;  /* 0x00007632222db816 */ /* 0x000fca000000002d */
[----:B------:R0:W-:Y:S04]  /*80f0*/  STL.S16 [R1+0x584], R45 ;  /* 0x0005842d01007387 */ /* 0x0001e80000100600 */
[----:B------:R1:W3:Y:S04]  /*8100*/  @!P1 LDG.E R27, desc[UR10][R2.64] ;  /* 0x0000000a021b9981 */ /* 0x0002e8000c1e1900 */
[----:B0-----:R-:W4:Y:S04]  /*8110*/  LDL.LU R45, [R1+0x9f8] ;  /* 0x0009f800012d7983 */ /* 0x001f280000300800 */
[----:B------:R-:W3:Y:S04]  /*8120*/  LDL.LU.64 R2, [R1+0x9e0] ;  /* 0x0009e00001027983 */ /* 0x000ee80000300a00 */
[----:B--2---:R0:W2:Y:S04]  /*8130*/  @!P2 LDG.E R22, desc[UR10][R6.64] ;  /* 0x0000000a0616a981 */ /* 0x0040a8000c1e1900 */
[----:B------:R-:W0:Y:S01]  /*8140*/  LDL.LU R6, [R1+0x9d8] ;  /* 0x0009d80001067983 */ /* 0x000e220000300800 */
[----:B------:R-:W-:-:S04]  /*8150*/  PRMT R26, RZ, 0x7610, R26 ;  /* 0x00007610ff1a7816 */ /* 0x000fc8000000001a */
[----:B------:R-:W-:Y:S01]  /*8160*/  @!P6 PRMT R26, R16, 0x7632, R26 ;  /* 0x00007632101ae816 */ /* 0x000fe2000000001a */
[----:B------:R1:W-:Y:S04]  /*8170*/  STL [R1+0x24], R18 ;  /* 0x0000241201007387 */ /* 0x0003e80000100800 */
[----:B------:R1:W-:Y:S02]  /*8180*/  STL.S16 [R1+0x260], R26 ;  /* 0x0002601a01007387 */ /* 0x0003e40000100600 */
[----:B-1----:R-:W-:Y:S02]  /*8190*/  PRMT R18, RZ, 0x7610, R18 ;  /* 0x00007610ff127816 */ /* 0x002fe40000000012 */
[----:B------:R-:W2:Y:S02]  /*81a0*/  LDL.LU R26, [R1+0x9c4] ;  /* 0x0009c400011a7983 */ /* 0x000ea40000300800 */
[----:B------:R-:W-:-:S05]  /*81b0*/  @!P3 PRMT R18, R37, 0x7610, R18 ;  /* 0x000076102512b816 */ /* 0x000fca0000000012 */
[----:B------:R1:W-:Y:S02]  /*81c0*/  STL.S16 [R1+0x588], R18 ;  /* 0x0005881201007387 */ /* 0x0003e40000100600 */
[----:B-1----:R-:W-:Y:S02]  /*81d0*/  MOV R18, RZ ;  /* 0x000000ff00127202 */ /* 0x002fe40000000f00 */
[----:B------:R1:W-:Y:S01]  /*81e0*/  STL.64 [R1+0x998], R12 ;  /* 0x0009980c01007387 */ /* 0x0003e20000100a00 */
[----:B------:R-:W-:-:S04]  /*81f0*/  PRMT R0, RZ, 0x7610, R0 ;  /* 0x00007610ff007816 */ /* 0x000fc80000000000 */
[----:B------:R-:W-:Y:S02]  /*8200*/  @!P6 PRMT R0, R31, 0x7610, R0 ;  /* 0x000076101f00e816 */ /* 0x000fe40000000000 */
[----:B-1----:R-:W-:Y:S02]  /*8210*/  PRMT R13, RZ, 0x7610, R13 ;  /* 0x00007610ff0d7816 */ /* 0x002fe4000000000d */
[----:B------:R-:W-:Y:S01]  /*8220*/  PRMT R12, RZ, 0x7610, R12 ;  /* 0x00007610ff0c7816 */ /* 0x000fe2000000000c */
[----:B------:R-:W2:Y:S01]  /*8230*/  @!P1 LDG.E R18, desc[UR10][R10.64] ;  /* 0x0000000a0a129981 */ /* 0x000ea2000c1e1900 */
[----:B------:R-:W-:-:S03]  /*8240*/  @!P4 PRMT R13, R35, 0x7632, R13 ;  /* 0x00007632230dc816 */ /* 0x000fc6000000000d */
[----:B------:R-:W2:Y:S04]  /*8250*/  LDL.LU.64 R10, [R1+0x560] ;  /* 0x00056000010a7983 */ /* 0x000ea80000300a00 */
[----:B------:R1:W-:Y:S01]  /*8260*/  STL.S16 [R1+0x560], R0 ;  /* 0x0005600001007387 */ /* 0x0003e20000100600 */
[----:B------:R-:W-:-:S03]  /*8270*/  @!P5 PRMT R12, R30, 0x7632, R12 ;  /* 0x000076321e0cd816 */ /* 0x000fc6000000000c */
[----:B-1----:R-:W2:Y:S04]  /*8280*/  LDL.LU R0, [R1+0x9c0] ;  /* 0x0009c00001007983 */ /* 0x002ea80000300800 */
[----:B------:R1:W-:Y:S04]  /*8290*/  STL.64 [R1+0x9a8], R14 ;  /* 0x0009a80e01007387 */ /* 0x0003e80000100a00 */
[----:B------:R-:W-:Y:S04]  /*82a0*/  STL.S16 [R1+0x57c], R13 ;  /* 0x00057c0d01007387 */ /* 0x000fe80000100600 */
[----:B------:R4:W-:Y:S01]  /*82b0*/  STL.S16 [R1+0x268], R12 ;  /* 0x0002680c01007387 */ /* 0x0009e20000100600 */
[----:B-1----:R-:W-:-:S02]  /*82c0*/  PRMT R15, RZ, 0x7610, R15 ;  /* 0x00007610ff0f7816 */ /* 0x002fc4000000000f */
[----:B------:R-:W-:Y:S02]  /*82d0*/  PRMT R14, RZ, 0x7610, R14 ;  /* 0x00007610ff0e7816 */ /* 0x000fe4000000000e */
[----:B----4-:R-:W-:Y:S01]  /*82e0*/  LOP3.LUT P3, RZ, R45, 0x80000000, RZ, 0xc0, !PT ;  /* 0x800000002dff7812 */ /* 0x010fe2000786c0ff */
[----:B------:R-:W4:Y:S04]  /*82f0*/  LDL.LU.64 R12, [R1+0x250] ;  /* 0x00025000010c7983 */ /* 0x000f280000300a00 */
[----:B---3--:R1:W-:Y:S02]  /*8300*/  STL [R1+0x2c], R2 ;  /* 0x00002c0201007387 */ /* 0x0083e40000100800 */
[----:B-1----:R-:W-:-:S04]  /*8310*/  PRMT R2, RZ, 0x7610, R2 ;  /* 0x00007610ff027816 */ /* 0x002fc80000000002 */
[----:B------:R-:W-:-:S05]  /*8320*/  @!P5 PRMT R2, R33, 0x7632, R2 ;  /* 0x000076322102d816 */ /* 0x000fca0000000002 */
[----:B------:R1:W-:Y:S02]  /*8330*/  STL.S16 [R1+0x56c], R2 ;  /* 0x00056c0201007387 */ /* 0x0003e40000100600 */
[----:B-1----:R-:W-:-:S06]  /*8340*/  MOV R2, RZ ;  /* 0x000000ff00027202 */ /* 0x002fcc0000000f00 */
[----:B------:R1:W3:Y:S04]  /*8350*/  @!P3 LDG.E R2, desc[UR10][R4.64] ;  /* 0x0000000a0402b981 */ /* 0x0002e8000c1e1900 */
[----:B------:R-:W3:Y:S01]  /*8360*/  LDL.LU.64 R4, [R1+0x9c8] ;  /* 0x0009c80001047983 */ /* 0x000ee20000300a00 */
[----:B------:R-:W-:Y:S02]  /*8370*/  @!P5 PRMT R15, R33, 0x7610, R15 ;  /* 0x00007610210fd816 */ /* 0x000fe4000000000f */
[----:B------:R-:W-:-:S03]  /*8380*/  @!P6 PRMT R14, R16, 0x7610, R14 ;  /* 0x00007610100ee816 */ /* 0x000fc6000000000e */
[----:B------:R-:W-:Y:S04]  /*8390*/  STL.S16 [R1+0x568], R15 ;  /* 0x0005680f01007387 */ /* 0x000fe80000100600 */
[----:B------:R1:W-:Y:S04]  /*83a0*/  STL.S16 [R1+0x25c], R14 ;  /* 0x00025c0e01007387 */ /* 0x0003e80000100600 */
[----:B-1----:R-:W3:Y:S01]  /*83b0*/  LDL.LU.64 R14, [R1+0x548] ;  /* 0x00054800010e7983 */ /* 0x002ee20000300a00 */
[----:B0-----:R-:W-:-:S04]  /*83c0*/  PRMT R6, RZ, 0x7610, R6 ;  /* 0x00007610ff067816 */ /* 0x001fc80000000006 */
[----:B------:R-:W-:-:S05]  /*83d0*/  @!P5 PRMT R6, R30, 0x7610, R6 ;  /* 0x000076101e06d816 */ /* 0x000fca0000000006 */
[----:B------:R0:W-:Y:S04]  /*83e0*/  STL.S16 [R1+0x264], R6 ;  /* 0x0002640601007387 */ /* 0x0001e80000100600 */
[----:B0-----:R-:W3:Y:S04]  /*83f0*/  LDL.LU.64 R6, [R1+0x550] ;  /* 0x0005500001067983 */ /* 0x001ee80000300a00 */
[----:B--2---:R0:W-:Y:S01]  /*8400*/  STL [R1+0x130], R26 ;  /* 0x0001301a01007387 */ /* 0x0041e20000100800 */
[----:B------:R-:W-:Y:S01]  /*8410*/  LOP3.LUT R44, R44, 0xffffff7f, RZ, 0xc0, !PT ;  /* 0xffffff7f2c2c7812 */ /* 0x000fe200078ec0ff */
[----:B0-----:R-:W-:-:S03]  /*8420*/  HFMA2 R26, -RZ, RZ, 0, 0 ;  /* 0x00000000ff1a7431 */ /* 0x001fc600000001ff */
[----:B------:R-:W-:Y:S01]  /*8430*/  @P3 LOP3.LUT R44, R44, 0x80, RZ, 0xfc, !PT ;  /* 0x000000802c2c3812 */ /* 0x000fe200078efcff */
[----:B------:R0:W-:Y:S04]  /*8440*/  STL [R1+0x12c], R24 ;  /* 0x00012c1801007387 */ /* 0x0001e80000100800 */
[----:B------:R1:W-:Y:S01]  /*8450*/  STL [R1+0x30], R3 ;  /* 0x0000300301007387 */ /* 0x0003e20000100800 */
[----:B0-----:R-:W-:Y:S01]  /*8460*/  HFMA2 R24, -RZ, RZ, 0, 0 ;  /* 0x00000000ff187431 */ /* 0x001fe200000001ff */
[----:B------:R-:W-:Y:S02]  /*8470*/  LOP3.LUT P4, RZ, R45, 0x40000000, RZ, 0xc0, !PT ;  /* 0x400000002dff7812 */ /* 0x000fe4000788c0ff */
[----:B-1----:R-:W-:-:S04]  /*8480*/  PRMT R3, RZ, 0x7610, R3 ;  /* 0x00007610ff037816 */ /* 0x002fc80000000003 */
[----:B------:R-:W-:-:S05]  /*8490*/  @!P6 PRMT R3, R31, 0x7632, R3 ;  /* 0x000076321f03e816 */ /* 0x000fca0000000003 */
[----:B------:R0:W-:Y:S02]  /*84a0*/  STL.S16 [R1+0x564], R3 ;  /* 0x0005640301007387 */ /* 0x0001e40000100600 */
[----:B0-----:R-:W-:Y:S02]  /*84b0*/  MOV R3, RZ ;  /* 0x000000ff00037202 */ /* 0x001fe40000000f00 */
[----:B------:R0:W2:Y:S04]  /*84c0*/  @!P2 LDG.E R24, desc[UR10][R10.64] ;  /* 0x0000000a0a18a981 */ /* 0x0000a8000c1e1900 */
[----:B------:R-:W2:Y:S01]  /*84d0*/  LDL.LU.64 R10, [R1+0x9d0] ;  /* 0x0009d000010a7983 */ /* 0x000ea20000300a00 */
[----:B------:R-:W-:-:S03]  /*84e0*/  PRMT R0, RZ, 0x7610, R0 ;  /* 0x00007610ff007816 */ /* 0x000fc60000000000 */
[----:B----4-:R-:W4:Y:S04]  /*84f0*/  @!P4 LDG.E R3, desc[UR10][R12.64] ;  /* 0x0000000a0c03c981 */ /* 0x010f28000c1e1900 */
[----:B------:R-:W4:Y:S04]  /*8500*/  LDL.LU.64 R12, [R1+0x248] ;  /* 0x00024800010c7983 */ /* 0x000f280000300a00 */
[----:B---3--:R1:W-:Y:S02]  /*8510*/  STL [R1+0x34], R4 ;  /* 0x0000340401007387 */ /* 0x0083e40000100800 */
[----:B-1----:R-:W-:-:S04]  /*8520*/  PRMT R4, RZ, 0x7610, R4 ;  /* 0x00007610ff047816 */ /* 0x002fc80000000004 */
[----:B------:R-:W-:Y:S01]  /*8530*/  @!P0 PRMT R4, R29, 0x7632, R4 ;  /* 0x000076321d048816 */ /* 0x000fe20000000004 */
[----:B------:R-:W-:Y:S04]  /*8540*/  STL [R1+0x134], R5 ;  /* 0x0001340501007387 */ /* 0x000fe80000100800 */
[----:B------:R1:W-:Y:S02]  /*8550*/  STL.S16 [R1+0x554], R4 ;  /* 0x0005540401007387 */ /* 0x0003e40000100600 */
[----:B-1----:R-:W-:-:S06]  /*8560*/  CS2R R4, SRZ ;  /* 0x0000000000047805 */ /* 0x002fcc000001ff00 */
[----:B------:R-:W3:Y:S04]  /*8570*/  @!P4 LDG.E R4, desc[UR10][R14.64] ;  /* 0x0000000a0e04c981 */ /* 0x000ee8000c1e1900 */
[----:B------:R-:W3:Y:S04]  /*8580*/  LDL.LU.64 R14, [R1+0x540] ;  /* 0x00054000010e7983 */ /* 0x000ee80000300a00 */
[----:B------:R1:W3:Y:S01]  /*8590*/  @!P3 LDG.E R26, desc[UR10][R6.64] ;  /* 0x0000000a061ab981 */ /* 0x0002e2000c1e1900 */
[----:B------:R-:W-:-:S03]  /*85a0*/  LOP3.LUT P3, RZ, R28, 0x8, RZ, 0xc0, !PT ;  /* 0x000000081cff7812 */ /* 0x000fc6000786c0ff */
[----:B------:R-:W1:Y:S10]  /*85b0*/  LDL.LU.64 R6, [R1+0x9b8] ;  /* 0x0009b80001067983 */ /* 0x000e740000300a00 */
[----:B------:R-:W-:-:S05]  /*85c0*/  @!P3 PRMT R0, R21, 0x7632, R0 ;  /* 0x000076321500b816 */ /* 0x000fca0000000000 */
[----:B------:R0:W-:Y:S04]  /*85d0*/  STL.S16 [R1+0x250], R0 ;  /* 0x0002500001007387 */ /* 0x0001e80000100600 */
[----:B0-----:R-:W3:Y:S01]  /*85e0*/  LDL.LU R0, [R1+0x9b0] ;  /* 0x0009b00001007983 */ /* 0x001ee20000300800 */
[----:B------:R-:W-:Y:S02]  /*85f0*/  LOP3.LUT R44, R44, 0xffffffbf, RZ, 0xc0, !PT ;  /* 0xffffffbf2c2c7812 */ /* 0x000fe400078ec0ff */
[----:B------:R-:W-:Y:S02]  /*8600*/  LOP3.LUT P5, RZ, R45, 0x20000000, RZ, 0xc0, !PT ;  /* 0x200000002dff7812 */ /* 0x000fe400078ac0ff */
[----:B------:R-:W-:Y:S02]  /*8610*/  @P4 LOP3.LUT R44, R44, 0x40, RZ, 0xfc, !PT ;  /* 0x000000402c2c4812 */ /* 0x000fe400078efcff */
[----:B------:R-:W-:Y:S01]  /*8620*/  LOP3.LUT P4, RZ, R28, 0x4, RZ, 0xc0, !PT ;  /* 0x000000041cff7812 */ /* 0x000fe2000788c0ff */
[----:B------:R-:W-:Y:S04]  /*8630*/  STL.64 [R1+0x988], R40 ;  /* 0x0009882801007387 */ /* 0x000fe80000100a00 */
[----:B--2---:R0:W-:Y:S02]  /*8640*/  STL [R1+0x38], R10 ;  /* 0x0000380a01007387 */ /* 0x0041e40000100800 */
[----:B0-----:R-:W-:-:S04]  /*8650*/  PRMT R10, RZ, 0x7610, R10 ;  /* 0x00007610ff0a7816 */ /* 0x001fc8000000000a */
[----:B------:R-:W-:Y:S01]  /*8660*/  @!P3 PRMT R10, R23, 0x7632, R10 ;  /* 0x00007632170ab816 */ /* 0x000fe2000000000a */
[----:B------:R-:W-:Y:S04]  /*8670*/  STL [R1+0x138], R11 ;  /* 0x0001380b01007387 */ /* 0x000fe80000100800 */
[----:B------:R0:W-:Y:S02]  /*8680*/  STL.S16 [R1+0x54c], R10 ;  /* 0x00054c0a01007387 */ /* 0x0001e40000100600 */
[----:B0-----:R-:W-:Y:S02]  /*8690*/  CS2R R10, SRZ ;  /* 0x00000000000a7805 */ /* 0x001fe4000001ff00 */
[----:B------:R-:W-:Y:S02]  /*86a0*/  PRMT R41, RZ, 0x7610, R41 ;  /* 0x00007610ff297816 */ /* 0x000fe40000000029 */
[----:B------:R-:W-:-:S02]  /*86b0*/  PRMT R40, RZ, 0x7610, R40 ;  /* 0x00007610ff287816 */ /* 0x000fc40000000028 */
[C---:B------:R-:W-:Y:S02]  /*86c0*/  @!P0 PRMT R41, R19.reuse, 0x7610, R41 ;  /* 0x0000761013298816 */ /* 0x040fe40000000029 */
[----:B------:R-:W-:Y:S01]  /*86d0*/  @!P0 PRMT R40, R19, 0x7632, R40 ;  /* 0x0000763213288816 */ /* 0x000fe20000000028 */
[----:B----4-:R-:W2:Y:S04]  /*86e0*/  @!P5 LDG.E R5, desc[UR10][R12.64] ;  /* 0x0000000a0c05d981 */ /* 0x010ea8000c1e1900 */
[----:B------:R-:W4:Y:S04]  /*86f0*/  LDL.LU.64 R12, [R1+0x530] ;  /* 0x00053000010c7983 */ /* 0x000f280000300a00 */
[----:B------:R-:W-:Y:S04]  /*8700*/  STL.S16 [R1+0x254], R41 ;  /* 0x0002542901007387 */ /* 0x000fe80000100600 */
[----:B------:R0:W-:Y:S04]  /*8710*/  STL.S16 [R1+0x258], R40 ;  /* 0x0002582801007387 */ /* 0x0001e80000100600 */
[----:B0-----:R-:W2:Y:S04]  /*8720*/  LDL.LU.64 R40, [R1+0x240] ;  /* 0x0002400001287983 */ /* 0x001ea80000300a00 */
[----:B---3--:R0:W3:Y:S04]  /*8730*/  @!P5 LDG.E R10, desc[UR10][R14.64] ;  /* 0x0000000a0e0ad981 */ /* 0x0080e8000c1e1900 */
[----:B------:R-:W3:Y:S01]  /*8740*/  LDL.LU.64 R14, [R1+0x9a8] ;  /* 0x0009a800010e7983 */ /* 0x000ee20000300a00 */
[----:B-1----:R-:W-:-:S02]  /*8750*/  PRMT R7, RZ, 0x7610, R7 ;  /* 0x00007610ff077816 */ /* 0x002fc40000000007 */
[----:B------:R-:W-:-:S04]  /*8760*/  PRMT R0, RZ, 0x7610, R0 ;  /* 0x00007610ff007816 */ /* 0x000fc80000000000 */
[----:B------:R-:W-:-:S05]  /*8770*/  @!P4 PRMT R0, R20, 0x7632, R0 ;  /* 0x000076321400c816 */ /* 0x000fca0000000000 */
[----:B------:R1:W-:Y:S01]  /*8780*/  STL.S16 [R1+0x248], R0 ;  /* 0x0002480001007387 */ /* 0x0003e20000100600 */
[----:B------:R-:W-:-:S03]  /*8790*/  PRMT R6, RZ, 0x7610, R6 ;  /* 0x00007610ff067816 */ /* 0x000fc60000000006 */
[----:B-1----:R-:W3:Y:S01]  /*87a0*/  LDL.LU R0, [R1+0x9a0] ;  /* 0x0009a00001007983 */ /* 0x002ee20000300800 */
[----:B------:R-:W-:Y:S02]  /*87b0*/  @!P0 PRMT R7, R29, 0x7610, R7 ;  /* 0x000076101d078816 */ /* 0x000fe40000000007 */
[----:B------:R-:W-:-:S03]  /*87c0*/  @!P3 PRMT R6, R21, 0x7610, R6 ;  /* 0x000076101506b816 */ /* 0x000fc60000000006 */
[----:B------:R-:W-:Y:S04]  /*87d0*/  STL.S16 [R1+0x550], R7 ;  /* 0x0005500701007387 */ /* 0x000fe80000100600 */
[----:B------:R1:W-:Y:S04]  /*87e0*/  STL.S16 [R1+0x24c], R6 ;  /* 0x00024c0601007387 */ /* 0x0003e80000100600 */
[----:B-1----:R-:W3:Y:S01]  /*87f0*/  LDL.LU.64 R6, [R1+0x238] ;  /* 0x0002380001067983 */ /* 0x002ee20000300a00 */
[----:B------:R-:W-:-:S03]  /*8800*/  LOP3.LUT P6, RZ, R45, 0x10000000, RZ, 0xc0, !PT ;  /* 0x100000002dff7812 */ /* 0x000fc600078cc0ff */
[----:B------:R1:W-:Y:S02]  /*8810*/  STL [R1+0x13c], R43 ;  /* 0x00013c2b01007387 */ /* 0x0003e40000100800 */
[----:B-1----:R-:W-:Y:S02]  /*8820*/  HFMA2 R43, -RZ, RZ, 0, 0 ;  /* 0x00000000ff2b7431 */ /* 0x002fe400000001ff */
[----:B------:R1:W-:Y:S04]  /*8830*/  STL.64 [R1+0x970], R38 ;  /* 0x0009702601007387 */ /* 0x0003e80000100a00 */
[----:B------:R0:W-:Y:S01]  /*8840*/  STL [R1+0x984], R17 ;  /* 0x0009841101007387 */ /* 0x0001e20000100800 */
[----:B-1----:R-:W-:Y:S02]  /*8850*/  PRMT R39, RZ, 0x7610, R39 ;  /* 0x00007610ff277816 */ /* 0x002fe40000000027 */
[----:B------:R-:W-:-:S02]  /*8860*/  PRMT R38, RZ, 0x7610, R38 ;  /* 0x00007610ff267816 */ /* 0x000fc40000000026 */
[----:B0-----:R-:W-:Y:S02]  /*8870*/  PRMT R17, RZ, 0x7610, R17 ;  /* 0x00007610ff117816 */ /* 0x001fe40000000011 */
[----:B------:R-:W-:Y:S02]  /*8880*/  @!P3 PRMT R39, R23, 0x7610, R39 ;  /* 0x000076101727b816 */ /* 0x000fe40000000027 */
[----:B------:R-:W-:Y:S02]  /*8890*/  @!P4 PRMT R38, R20, 0x7610, R38 ;  /* 0x000076101426c816 */ /* 0x000fe40000000026 */
[----:B------:R-:W-:Y:S01]  /*88a0*/  @!P2 PRMT R17, R22, 0x7632, R17 ;  /* 0x000076321611a816 */ /* 0x000fe20000000011 */
[----:B------:R-:W-:Y:S01]  /*88b0*/  STL.S16 [R1+0x548], R39 ;  /* 0x0005482701007387 */ /* 0x000fe20000100600 */
[----:B------:R-:W-:-:S03]  /*88c0*/  LOP3.LUT P0, RZ, R45, 0x8000000, RZ, 0xc0, !PT ;  /* 0x080000002dff7812 */ /* 0x000fc6000780c0ff */
[----:B------:R0:W-:Y:S04]  /*88d0*/  STL.S16 [R1+0x244], R38 ;  /* 0x0002442601007387 */ /* 0x0001e80000100600 */
[----:B0-----:R-:W3:Y:S04]  /*88e0*/  LDL.LU.64 R38, [R1+0x230] ;  /* 0x0002300001267983 */ /* 0x001ee80000300a00 */
[----:B----4-:R0:W4:Y:S04]  /*88f0*/  @!P6 LDG.E R43, desc[UR10][R12.64] ;  /* 0x0000000a0c2be981 */ /* 0x010128000c1e1900 */
[----:B------:R-:W4:Y:S04]  /*8900*/  LDL.LU.64 R12, [R1+0x998] ;  /* 0x00099800010c7983 */ /* 0x000f280000300a00 */
[----:B------:R1:W-:Y:S04]  /*8910*/  STL.S16 [R1+0x234], R17 ;  /* 0x0002341101007387 */ /* 0x0003e80000100600 */
[----:B--2---:R-:W2:Y:S04]  /*8920*/  @!P6 LDG.E R11, desc[UR10][R40.64] ;  /* 0x0000000a280be981 */ /* 0x004ea8000c1e1900 */
[----:B-1----:R-:W2:Y:S04]  /*8930*/  LDL.LU R17, [R1+0x984] ;  /* 0x0009840001117983 */ /* 0x002ea80000300800 */
[----:B------:R-:W2:Y:S04]  /*8940*/  LDL.LU.64 R40, [R1+0x528] ;  /* 0x0005280001287983 */ /* 0x000ea80000300a00 */
[----:B---3--:R1:W-:Y:S02]  /*8950*/  STL [R1+0x3c], R14 ;  /* 0x00003c0e01007387 */ /* 0x0083e40000100800 */
[----:B-1----:R-:W-:-:S04]  /*8960*/  PRMT R14, RZ, 0x7610, R14 ;  /* 0x00007610ff0e7816 */ /* 0x002fc8000000000e */
[----:B------:R-:W-:-:S05]  /*8970*/  @!P4 PRMT R14, R25, 0x7632, R14 ;  /* 0x00007632190ec816 */ /* 0x000fca000000000e */
[----:B------:R1:W-:Y:S02]  /*8980*/  STL.S16 [R1+0x544], R14 ;  /* 0x0005440e01007387 */ /* 0x0003e40000100600 */
[----:B-1----:R-:W-:Y:S02]  /*8990*/  MOV R14, RZ ;  /* 0x000000ff000e7202 */ /* 0x002fe40000000f00 */
[----:B------:R-:W-:-:S04]  /*89a0*/  PRMT R0, RZ, 0x7610, R0 ;  /* 0x00007610ff007816 */ /* 0x000fc80000000000 */
[----:B------:R-:W-:-:S05]  /*89b0*/  @!P1 PRMT R0, R18, 0x7632, R0 ;  /* 0x0000763212009816 */ /* 0x000fca0000000000 */
[----:B------:R1:W-:Y:S04]  /*89c0*/  STL.S16 [R1+0x23c], R0 ;  /* 0x00023c0001007387 */ /* 0x0003e80000100600 */
[----:B-1----:R-:W3:Y:S04]  /*89d0*/  LDL.LU R0, [R1+0x990] ;  /* 0x0009900001007983 */ /* 0x002ee80000300800 */
[----:B------:R-:W3:Y:S04]  /*89e0*/  @!P0 LDG.E R14, desc[UR10][R6.64] ;  /* 0x0000000a060e8981 */ /* 0x000ee8000c1e1900 */
[----:B------:R-:W3:Y:S04]  /*89f0*/  LDL.LU.64 R6, [R1+0x518] ;  /* 0x0005180001067983 */ /* 0x000ee80000300a00 */
[----:B------:R1:W-:Y:S02]  /*8a00*/  STL.64 [R1+0x960], R36 ;  /* 0x0009602401007387 */ /* 0x0003e40000100a00 */
[----:B-1----:R-:W-:-:S02]  /*8a10*/  PRMT R37, RZ, 0x7610, R37 ;  /* 0x00007610ff257816 */ /* 0x002fc40000000025 */
[----:B------:R-:W-:Y:S02]  /*8a20*/  PRMT R36, RZ, 0x7610, R36 ;  /* 0x00007610ff247816 */ /* 0x000fe40000000024 */
[----:B------:R-:W-:Y:S02]  /*8a30*/  @!P4 PRMT R37, R25, 0x7610, R37 ;  /* 0x000076101925c816 */ /* 0x000fe40000000025 */
[----:B------:R-:W-:-:S03]  /*8a40*/  @!P1 PRMT R36, R18, 0x7610, R36 ;  /* 0x0000761012249816 */ /* 0x000fc60000000024 */
[----:B------:R-:W-:Y:S04]  /*8a50*/  STL.S16 [R1+0x540], R37 ;  /* 0x0005402501007387 */ /* 0x000fe80000100600 */
[----:B------:R1:W-:Y:S04]  /*8a60*/  STL.S16 [R1+0x238], R36 ;  /* 0x0002382401007387 */ /* 0x0003e80000100600 */
[----:B-1----:R-:W3:Y:S01]  /*8a70*/  LDL.LU.64 R36, [R1+0x228] ;  /* 0x0002280001247983 */ /* 0x002ee20000300a00 */
[----:B------:R-:W-:-:S03]  /*8a80*/  LOP3.LUT P3, RZ, R45, 0x4000000, RZ, 0xc0, !PT ;  /* 0x040000002dff7812 */ /* 0x000fc6000786c0ff */
[----:B------:R-:W-:Y:S04]  /*8a90*/  STL [R1+0x140], R15 ;  /* 0x0001400f01007387 */ /* 0x000fe80000100800 */
[----:B------:R-:W-:Y:S04]  /*8aa0*/  STL.64 [R1+0x948], R34 ;  /* 0x0009482201007387 */ /* 0x000fe80000100a00 */
[----:B----4-:R0:W-:Y:S02]  /*8ab0*/  STL [R1+0x40], R12 ;  /* 0x0000400c01007387 */ /* 0x0101e40000100800 */
[----:B0-----:R-:W-:-:S04]  /*8ac0*/  PRMT R12, RZ, 0x7610, R12 ;  /* 0x00007610ff0c7816 */ /* 0x001fc8000000000c */
[----:B------:R-:W-:Y:S01]  /*8ad0*/  @!P1 PRMT R12, R27, 0x7632, R12 ;  /* 0x000076321b0c9816 */ /* 0x000fe2000000000c */
[----:B------:R-:W-:-:S04]  /*8ae0*/  HFMA2 R15, -RZ, RZ, 0, 0 ;  /* 0x00000000ff0f7431 */ /* 0x000fc800000001ff */
[----:B------:R0:W-:Y:S01]  /*8af0*/  STL.S16 [R1+0x530], R12 ;  /* 0x0005300c01007387 */ /* 0x0001e20000100600 */
[----:B------:R-:W-:Y:S02]  /*8b00*/  PRMT R35, RZ, 0x7610, R35 ;  /* 0x00007610ff237816 */ /* 0x000fe40000000023 */
[----:B------:R-:W-:Y:S01]  /*8b10*/  PRMT R34, RZ, 0x7610, R34 ;  /* 0x00007610ff227816 */ /* 0x000fe20000000022 */
[----:B--2---:R1:W-:Y:S04]  /*8b20*/  STL [R1+0x144], R17 ;  /* 0x0001441101007387 */ /* 0x0043e80000100800 */
[----:B------:R-:W2:Y:S01]  /*8b30*/  @!P0 LDG.E R15, desc[UR10][R40.64] ;  /* 0x0000000a280f8981 */ /* 0x000ea2000c1e1900 */
[----:B0-----:R-:W-:Y:S01]  /*8b40*/  MOV R12, RZ ;  /* 0x000000ff000c7202 */ /* 0x001fe20000000f00 */
[----:B-1----:R-:W-:Y:S01]  /*8b50*/  HFMA2 R17, -RZ, RZ, 0, 0 ;  /* 0x00000000ff117431 */ /* 0x002fe200000001ff */
[----:B------:R-:W-:-:S04]  /*8b60*/  @!P1 PRMT R35, R27, 0x7610, R35 ;  /* 0x000076101b239816 */ /* 0x000fc80000000023 */
[----:B------:R-:W4:Y:S01]  /*8b70*/  @!P3 LDG.E R12, desc[UR10][R38.64] ;  /* 0x0000000a260cb981 */ /* 0x000f22000c1e1900 */
[----:B------:R-:W-:-:S03]  /*8b80*/  @!P2 PRMT R34, R22, 0x7610, R34 ;  /* 0x000076101622a816 */ /* 0x000fc60000000022 */
[----:B------:R-:W-:Y:S04]  /*8b90*/  STL.S16 [R1+0x240], R35 ;  /* 0x0002402301007387 */ /* 0x000fe80000100600 */
[----:B------:R-:W-:Y:S04]  /*8ba0*/  STL [R1+0x934], R33 ;  /* 0x0009342101007387 */ /* 0x000fe80000100800 */
[----:B------:R-:W2:Y:S04]  /*8bb0*/  LDL.LU.64 R38, [R1+0x508] ;  /* 0x0005080001267983 */ /* 0x000ea80000300a00 */
[----:B------:R0:W-:Y:S04]  /*8bc0*/  STL.S16 [R1+0x230], R34 ;  /* 0x0002302201007387 */ /* 0x0001e80000100600 */
        /* <DEDUP_REMOVED lines=14> */
[----:B------:R-:W4:Y:S04]  /*8cb0*/  LDL.LU.64 R40, [R1+0x988] ;  /* 0x0009880001287983 */ /* 0x000f280000300a00 */
[----:B0-----:R-:W4:Y:S01]  /*8cc0*/  LDL.LU.64 R34, [R1+0x220] ;  /* 0x0002200001227983 */ /* 0x001f220000300a00 */
[----:B---3--:R-:W-:-:S04]  /*8cd0*/  PRMT R0, RZ, 0x7610, R0 ;  /* 0x00007610ff007816 */ /* 0x008fc80000000000 */
[----:B------:R-:W-:-:S05]  /*8ce0*/  @!P2 PRMT R0, R24, 0x7610, R0 ;  /* 0x000076101800a816 */ /* 0x000fca0000000000 */
[----:B------:R0:W-:Y:S04]  /*8cf0*/  STL.S16 [R1+0x528], R0 ;  /* 0x0005280001007387 */ /* 0x0001e80000100600 */
[----:B------:R1:W3:Y:S04]  /*8d00*/  @!P3 LDG.E R17, desc[UR10][R6.64] ;  /* 0x0000000a0611b981 */ /* 0x0002e8000c1e1900 */
[----:B0-----:R-:W3:Y:S04]  /*8d10*/  LDL.LU R0, [R1+0x980] ;  /* 0x0009800001007983 */ /* 0x001ee80000300800 */
[----:B------:R-:W1:Y:S04]  /*8d20*/  LDL.LU R6, [R1+0x97c] ;  /* 0x00097c0001067983 */ /* 0x000e680000300800 */
[----:B------:R0:W-:Y:S01]  /*8d30*/  STL [R1+0x44], R13 ;  /* 0x0000440d01007387 */ /* 0x0001e20000100800 */
[----:B------:R-:W-:-:S02]  /*8d40*/  LOP3.LUT P4, RZ, R45, 0x2000000, RZ, 0xc0, !PT ;  /* 0x020000002dff7812 */ /* 0x000fc4000788c0ff */
[----:B0-----:R-:W-:-:S04]  /*8d50*/  PRMT R13, RZ, 0x7610, R13 ;  /* 0x00007610ff0d7816 */ /* 0x001fc8000000000d */
[----:B------:R-:W-:-:S05]  /*8d60*/  @!P2 PRMT R13, R24, 0x7632, R13 ;  /* 0x00007632180da816 */ /* 0x000fca000000000d */
[----:B------:R0:W-:Y:S02]  /*8d70*/  STL.S16 [R1+0x52c], R13 ;  /* 0x00052c0d01007387 */ /* 0x0001e40000100600 */
[----:B0-----:R-:W-:-:S06]  /*8d80*/  MOV R13, RZ ;  /* 0x000000ff000d7202 */ /* 0x001fcc0000000f00 */
[----:B------:R-:W3:Y:S04]  /*8d90*/  @!P4 LDG.E R13, desc[UR10][R36.64] ;  /* 0x0000000a240dc981 */ /* 0x000ee8000c1e1900 */
[----:B------:R-:W3:Y:S04]  /*8da0*/  LDL.LU.64 R36, [R1+0x500] ;  /* 0x0005000001247983 */ /* 0x000ee80000300a00 */
[----:B------:R0:W-:Y:S01]  /*8db0*/  STL [R1+0x148], R42 ;  /* 0x0001482a01007387 */ /* 0x0001e20000100800 */
[----:B------:R-:W-:Y:S01]  /*8dc0*/  LOP3.LUT P3, RZ, R44, 0x80, RZ, 0xc0, !PT ;  /* 0x000000802cff7812 */ /* 0x000fe2000786c0ff */
[----:B0-----:R-:W-:-:S06]  /*8dd0*/  HFMA2 R42, -RZ, RZ, 0, 0 ;  /* 0x00000000ff2a7431 */ /* 0x001fcc00000001ff */
[----:B--2---:R0:W2:Y:S04]  /*8de0*/  @!P4 LDG.E R42, desc[UR10][R38.64] ;  /* 0x0000000a262ac981 */ /* 0x0040a8000c1e1900 */
[----:B------:R-:W2:Y:S01]  /*8df0*/  LDL.LU.64 R38, [R1+0x970] ;  /* 0x0009700001267983 */ /* 0x000ea20000300a00 */
[----:B-1----:R-:W-:-:S04]  /*8e00*/  PRMT R6, RZ, 0x7610, R6 ;  /* 0x00007610ff067816 */ /* 0x002fc80000000006 */
[----:B------:R-:W-:-:S05]  /*8e10*/  @!P3 PRMT R6, R2, 0x7610, R6 ;  /* 0x000076100206b816 */ /* 0x000fca0000000006 */
[----:B------:R1:W-:Y:S04]  /*8e20*/  STL.S16 [R1+0x228], R6 ;  /* 0x0002280601007387 */ /* 0x0003e80000100600 */
[----:B-1----:R-:W2:Y:S01]  /*8e30*/  LDL.LU.64 R6, [R1+0x218] ;  /* 0x0002180001067983 */ /* 0x002ea20000300a00 */
[----:B------:R-:W-:-:S03]  /*8e40*/  LOP3.LUT P1, RZ, R45, 0x1000000, RZ, 0xc0, !PT ;  /* 0x010000002dff7812 */ /* 0x000fc6000782c0ff */
[----:B----4-:R1:W-:Y:S02]  /*8e50*/  STL [R1+0x14c], R41 ;  /* 0x00014c2901007387 */ /* 0x0103e40000100800 */
[----:B-1----:R-:W-:Y:S02]  /*8e60*/  HFMA2 R41, -RZ, RZ, 0, 0 ;  /* 0x00000000ff297431 */ /* 0x002fe400000001ff */
[----:B------:R1:W-:Y:S01]  /*8e70*/  STL [R1+0x48], R40 ;  /* 0x0000482801007387 */ /* 0x0003e20000100800 */
[----:B------:R-:W-:Y:S02]  /*8e80*/  LOP3.LUT P4, RZ, R44, 0x40, RZ, 0xc0, !PT ;  /* 0x000000402cff7812 */ /* 0x000fe4000788c0ff */
[----:B-1----:R-:W-:-:S03]  /*8e90*/  PRMT R40, RZ, 0x7610, R40 ;  /* 0x00007610ff287816 */ /* 0x002fc60000000028 */
[----:B---3--:R1:W3:Y:S01]  /*8ea0*/  @!P1 LDG.E R41, desc[UR10][R36.64] ;  /* 0x0000000a24299981 */ /* 0x0082e2000c1e1900 */
[----:B------:R-:W-:-:S03]  /*8eb0*/  @!P3 PRMT R40, R26, 0x7610, R40 ;  /* 0x000076101a28b816 */ /* 0x000fc60000000028 */
[----:B------:R-:W4:Y:S01]  /*8ec0*/  LDL.LU.64 R36, [R1+0x960] ;  /* 0x0009600001247983 */ /* 0x000f220000300a00 */
[----:B------:R-:W-:-:S03]  /*8ed0*/  PRMT R33, RZ, 0x7610, R33 ;  /* 0x00007610ff217816 */ /* 0x000fc60000000021 */
[----:B------:R0:W-:Y:S01]  /*8ee0*/  STL.S16 [R1+0x518], R40 ;  /* 0x0005182801007387 */ /* 0x0001e20000100600 */
[----:B------:R-:W-:Y:S02]  /*8ef0*/  PRMT R32, RZ, 0x7610, R32 ;  /* 0x00007610ff207816 */ /* 0x000fe40000000020 */
[----:B------:R-:W-:Y:S02]  /*8f00*/  @!P3 PRMT R33, R26, 0x7632, R33 ;  /* 0x000076321a21b816 */ /* 0x000fe40000000021 */
[----:B0-----:R-:W-:Y:S02]  /*8f10*/  MOV R40, RZ ;  /* 0x000000ff00287202 */ /* 0x001fe40000000f00 */
[----:B------:R-:W-:-:S04]  /*8f20*/  @!P4 PRMT R32, R3, 0x7610, R32 ;  /* 0x000076100320c816 */ /* 0x000fc80000000020 */
[----:B------:R-:W3:Y:S04]  /*8f30*/  @!P1 LDG.E R40, desc[UR10][R34.64] ;  /* 0x0000000a22289981 */ /* 0x000ee8000c1e1900 */
[----:B------:R-:W-:Y:S04]  /*8f40*/  STL.S16 [R1+0x51c], R33 ;  /* 0x00051c2101007387 */ /* 0x000fe80000100600 */
[----:B------:R-:W3:Y:S04]  /*8f50*/  LDL.LU.64 R34, [R1+0x210] ;  /* 0x0002100001227983 */ /* 0x000ee80000300a00 */
[----:B------:R0:W-:Y:S04]  /*8f60*/  STL.S16 [R1+0x220], R32 ;  /* 0x0002202001007387 */ /* 0x0001e80000100600 */
[----:B0-----:R-:W3:Y:S01]  /*8f70*/  LDL.LU.64 R32, [R1+0x4f8] ;  /* 0x0004f80001207983 */ /* 0x001ee20000300a00 */
[----:B------:R-:W-:-:S03]  /*8f80*/  LOP3.LUT P2, RZ, R45, 0x800000, RZ, 0xc0, !PT ;  /* 0x008000002dff7812 */ /* 0x000fc6000784c0ff */
[----:B--2---:R0:W-:Y:S02]  /*8f90*/  STL [R1+0x4c], R38 ;  /* 0x00004c2601007387 */ /* 0x0041e40000100800 */
[----:B0-----:R-:W-:-:S04]  /*8fa0*/  PRMT R38, RZ, 0x7610, R38 ;  /* 0x00007610ff267816 */ /* 0x001fc80000000026 */
[----:B------:R-:W-:-:S05]  /*8fb0*/  @!P4 PRMT R38, R4, 0x7610, R38 ;  /* 0x000076100426c816 */ /* 0x000fca0000000026 */
[----:B------:R0:W-:Y:S02]  /*8fc0*/  STL.S16 [R1+0x508], R38 ;  /* 0x0005082601007387 */ /* 0x0001e40000100600 */
[----:B0-----:R-:W-:-:S06]  /*8fd0*/  MOV R38, RZ ;  /* 0x000000ff00267202 */ /* 0x001fcc0000000f00 */
[----:B------:R0:W2:Y:S04]  /*8fe0*/  @!P2 LDG.E R38, desc[UR10][R6.64] ;  /* 0x0000000a0626a981 */ /* 0x0000a8000c1e1900 */
[----:B------:R-:W0:Y:S01]  /*8ff0*/  LDL.LU R6, [R1+0x958] ;  /* 0x0009580001067983 */ /* 0x000e220000300800 */
[----:B------:R-:W-:-:S04]  /*9000*/  PRMT R0, RZ, 0x7610, R0 ;  /* 0x00007610ff007816 */ /* 0x000fc80000000000 */
[----:B------:R-:W-:Y:S02]  /*9010*/  @!P3 PRMT R0, R2, 0x7632, R0 ;  /* 0x000076320200b816 */ /* 0x000fe40000000000 */
[----:B------:R-:W-:Y:S01]  /*9020*/  LOP3.LUT P3, RZ, R45, 0x400000, RZ, 0xc0, !PT ;  /* 0x004000002dff7812 */ /* 0x000fe2000786c0ff */
[----:B------:R1:W-:Y:S04]  /*9030*/  STL [R1+0x150], R39 ;  /* 0x0001502701007387 */ /* 0x0003e80000100800 */
[----:B------:R1:W-:Y:S02]  /*9040*/  STL.S16 [R1+0x22c], R0 ;  /* 0x00022c0001007387 */ /* 0x0003e40000100600 */
[----:B-1----:R-:W-:Y:S02]  /*9050*/  HFMA2 R39, -RZ, RZ, 0, 0 ;  /* 0x00000000ff277431 */ /* 0x002fe400000001ff */
[----:B------:R-:W2:Y:S04]  /*9060*/  LDL.LU R0, [R1+0x978] ;  /* 0x0009780001007983 */ /* 0x000ea80000300800 */
[----:B----4-:R1:W-:Y:S02]  /*9070*/  STL [R1+0x50], R36 ;  /* 0x0000502401007387 */ /* 0x0103e40000100800 */
[----:B-1----:R-:W-:-:S04]  /*9080*/  PRMT R36, RZ, 0x7610, R36 ;  /* 0x00007610ff247816 */ /* 0x002fc80000000024 */
[----:B------:R-:W-:-:S05]  /*9090*/  @!P5 PRMT R36, R10, 0x7610, R36 ;  /* 0x000076100a24d816 */ /* 0x000fca0000000024 */
[----:B------:R1:W-:Y:S01]  /*90a0*/  STL.S16 [R1+0x500], R36 ;  /* 0x0005002401007387 */ /* 0x0003e20000100600 */
[----:B------:R-:W-:Y:S02]  /*90b0*/  PRMT R31, RZ, 0x7610, R31 ;  /* 0x00007610ff1f7816 */ /* 0x000fe4000000001f */
[----:B-1----:R-:W-:Y:S02]  /*90c0*/  MOV R36, RZ ;  /* 0x000000ff00247202 */ /* 0x002fe40000000f00 */
[----:B------:R-:W-:-:S04]  /*90d0*/  PRMT R30, RZ, 0x7610, R30 ;  /* 0x00007610ff1e7816 */ /* 0x000fc8000000001e */
[----:B---3--:R1:W3:Y:S01]  /*90e0*/  @!P3 LDG.E R36, desc[UR10][R34.64] ;  /* 0x0000000a2224b981 */ /* 0x0082e2000c1e1900 */
[----:B------:R-:W-:Y:S02]  /*90f0*/  @!P5 PRMT R31, R10, 0x7632, R31 ;  /* 0x000076320a1fd816 */ /* 0x000fe4000000001f */
[----:B------:R-:W-:Y:S01]  /*9100*/  @!P6 PRMT R30, R11, 0x7610, R30 ;  /* 0x000076100b1ee816 */ /* 0x000fe2000000001e */
[----:B------:R4:W3:Y:S04]  /*9110*/  @!P2 LDG.E R39, desc[UR10][R32.64] ;  /* 0x0000000a2027a981 */ /* 0x0008e8000c1e1900 */
[----:B------:R-:W4:Y:S04]  /*9120*/  LDL.LU.64 R34, [R1+0x948] ;  /* 0x0009480001227983 */ /* 0x000f280000300a00 */
[----:B------:R-:W3:Y:S01]  /*9130*/  LDL.LU.64 R32, [R1+0x950] ;  /* 0x0009500001207983 */ /* 0x000ee20000300a00 */
[----:B------:R-:W-:-:S03]  /*9140*/  PRMT R29, RZ, 0x7610, R29 ;  /* 0x00007610ff1d7816 */ /* 0x000fc6000000001d */
[----:B------:R-:W-:Y:S01]  /*9150*/  STL.S16 [R1+0x504], R31 ;  /* 0x0005041f01007387 */ /* 0x000fe20000100600 */
[----:B------:R-:W-:-:S03]  /*9160*/  PRMT R28, RZ, 0x7610, R28 ;  /* 0x00007610ff1c7816 */ /* 0x000fc6000000001c */
[----:B------:R1:W-:Y:S01]  /*9170*/  STL.S16 [R1+0x210], R30 ;  /* 0x0002101e01007387 */ /* 0x0003e20000100600 */
[C---:B------:R-:W-:Y:S02]  /*9180*/  @!P6 PRMT R29, R43.reuse, 0x7610, R29 ;  /* 0x000076102b1de816 */ /* 0x040fe4000000001d */
[----:B------:R-:W-:Y:S01]  /*9190*/  @!P6 PRMT R28, R43, 0x7632, R28 ;  /* 0x000076322b1ce816 */ /* 0x000fe2000000001c */
[----:B-1----:R-:W3:Y:S04]  /*91a0*/  LDL.LU.64 R30, [R1+0x4d0] ;  /* 0x0004d000011e7983 */ /* 0x002ee80000300a00 */
[----:B------:R-:W-:Y:S04]  /*91b0*/  STL.S16 [R1+0x4fc], R28 ;  /* 0x0004fc1c01007387 */ /* 0x000fe80000100600 */
[----:B------:R1:W-:Y:S04]  /*91c0*/  STL.S16 [R1+0x4f8], R29 ;  /* 0x0004f81d01007387 */ /* 0x0003e80000100600 */
[----:B-1----:R-:W3:Y:S01]  /*91d0*/  LDL.LU.64 R28, [R1+0x4c8] ;  /* 0x0004c800011c7983 */ /* 0x002ee20000300a00 */
[----:B0-----:R-:W-:-:S04]  /*91e0*/  PRMT R6, RZ, 0x7610, R6 ;  /* 0x00007610ff067816 */ /* 0x001fc80000000006 */
[----:B------:R-:W-:-:S05]  /*91f0*/  @!P5 PRMT R6, R5, 0x7610, R6 ;  /* 0x000076100506d816 */ /* 0x000fca0000000006 */
[----:B------:R0:W-:Y:S04]  /*9200*/  STL.S16 [R1+0x218], R6 ;  /* 0x0002180601007387 */ /* 0x0001e80000100600 */
[----:B0-----:R-:W3:Y:S01]  /*9210*/  LDL.LU.64 R6, [R1+0x4e8] ;  /* 0x0004e80001067983 */ /* 0x001ee20000300a00 */
[----:B------:R-:W-:Y:S02]  /*9220*/  PRMT R21, RZ, 0x7610, R21 ;  /* 0x00007610ff157816 */ /* 0x000fe40000000015 */
[----:B--2---:R-:W-:Y:S02]  /*9230*/  PRMT R0, RZ, 0x7610, R0 ;  /* 0x00007610ff007816 */ /* 0x004fe40000000000 */
[----:B------:R-:W-:Y:S02]  /*9240*/  @!P4 PRMT R21, R4, 0x7632, R21 ;  /* 0x000076320415c816 */ /* 0x000fe40000000015 */
[----:B------:R-:W-:-:S02]  /*9250*/  @!P4 PRMT R0, R3, 0x7632, R0 ;  /* 0x000076320300c816 */ /* 0x000fc40000000000 */
[----:B------:R-:W-:Y:S02]  /*9260*/  LOP3.LUT P4, RZ, R45, 0x200000, RZ, 0xc0, !PT ;  /* 0x002000002dff7812 */ /* 0x000fe4000788c0ff */
[----:B------:R-:W-:-:S04]  /*9270*/  PRMT R20, RZ, 0x7610, R20 ;  /* 0x00007610ff147816 */ /* 0x000fc80000000014 */
[----:B------:R-:W-:Y:S02]  /*9280*/  @!P5 PRMT R20, R5, 0x7632, R20 ;  /* 0x000076320514d816 */ /* 0x000fe40000000014 */
[----:B------:R-:W-:Y:S01]  /*9290*/  LOP3.LUT P5, RZ, R45, 0x100000, RZ, 0xc0, !PT ;  /* 0x001000002dff7812 */ /* 0x000fe200078ac0ff */
[----:B------:R0:W-:Y:S04]  /*92a0*/  STL.S16 [R1+0x224], R0 ;  /* 0x0002240001007387 */ /* 0x0001e80000100600 */
[----:B------:R-:W-:Y:S04]  /*92b0*/  STL.S16 [R1+0x50c], R21 ;  /* 0x00050c1501007387 */ /* 0x000fe80000100600 */
[----:B------:R1:W-:Y:S04]  /*92c0*/  STL.S16 [R1+0x21c], R20 ;  /* 0x00021c1401007387 */ /* 0x0003e80000100600 */
[----:B0-----:R-:W2:Y:S04]  /*92d0*/  LDL.LU R0, [R1+0x968] ;  /* 0x0009680001007983 */ /* 0x001ea80000300800 */
[----:B-1----:R-:W2:Y:S04]  /*92e0*/  LDL.LU.64 R20, [R1+0x4e0] ;  /* 0x0004e00001147983 */ /* 0x002ea80000300a00 */
[----:B----4-:R0:W-:Y:S04]  /*92f0*/  STL [R1+0x158], R35 ;  /* 0x0001582301007387 */ /* 0x0101e80000100800 */
[----:B---3--:R1:W-:Y:S01]  /*9300*/  STL [R1+0x58], R32 ;  /* 0x0000582001007387 */ /* 0x0083e20000100800 */
[----:B0-----:R-:W-:Y:S01]  /*9310*/  HFMA2 R35, -RZ, RZ, 0, 0 ;  /* 0x00000000ff237431 */ /* 0x001fe200000001ff */
[----:B-1----:R-:W-:-:S04]  /*9320*/  PRMT R32, RZ, 0x7610, R32 ;  /* 0x00007610ff207816 */ /* 0x002fc80000000020 */
[----:B------:R-:W-:Y:S01]  /*9330*/  @!P0 PRMT R32, R15, 0x7610, R32 ;  /* 0x000076100f208816 */ /* 0x000fe20000000020 */
[----:B------:R0:W3:Y:S04]  /*9340*/  @!P4 LDG.E R35, desc[UR10][R30.64] ;  /* 0x0000000a1e23c981 */ /* 0x0000e8000c1e1900 */
[----:B------:R1:W-:Y:S04]  /*9350*/  STL.S16 [R1+0x4e4], R32 ;  /* 0x0004e42001007387 */ /* 0x0003e80000100600 */
[----:B------:R-:W4:Y:S01]  /*9360*/  LDL.LU.64 R30, [R1+0x938] ;  /* 0x00093800011e7983 */ /* 0x000f220000300a00 */
[----:B-1----:R-:W-:-:S06]  /*9370*/  MOV R32, RZ ;  /* 0x000000ff00207202 */ /* 0x002fcc0000000f00 */
[----:B------:R-:W3:Y:S04]  /*9380*/  @!P5 LDG.E R32, desc[UR10][R28.64] ;  /* 0x0000000a1c20d981 */ /* 0x000ee8000c1e1900 */
[----:B------:R-:W3:Y:S04]  /*9390*/  LDL.LU.64 R28, [R1+0x4a8] ;  /* 0x0004a800011c7983 */ /* 0x000ee80000300a00 */
[----:B------:R1:W-:Y:S02]  /*93a0*/  STL [R1+0x154], R37 ;  /* 0x0001542501007387 */ /* 0x0003e40000100800 */
[----:B-1----:R-:W-:-:S06]  /*93b0*/  HFMA2 R37, -RZ, RZ, 0, 0 ;  /* 0x00000000ff257431 */ /* 0x002fcc00000001ff */
[----:B------:R1:W3:Y:S04]  /*93c0*/  @!P3 LDG.E R37, desc[UR10][R6.64] ;  /* 0x0000000a0625b981 */ /* 0x0002e8000c1e1900 */
[----:B------:R-:W1:Y:S04]  /*93d0*/  LDL.LU R6, [R1+0x944] ;  /* 0x0009440001067983 */ /* 0x000e680000300800 */
[----:B------:R0:W-:Y:S02]  /*93e0*/  STL [R1+0x54], R34 ;  /* 0x0000542201007387 */ /* 0x0001e40000100800 */
[----:B0-----:R-:W-:-:S04]  /*93f0*/  PRMT R34, RZ, 0x7610, R34 ;  /* 0x00007610ff227816 */ /* 0x001fc80000000022 */
[----:B------:R-:W-:Y:S02]  /*9400*/  @!P6 PRMT R34, R11, 0x7632, R34 ;  /* 0x000076320b22e816 */ /* 0x000fe40000000022 */
[----:B------:R-:W-:Y:S02]  /*9410*/  LOP3.LUT P6, RZ, R45, 0x80000, RZ, 0xc0, !PT ;  /* 0x000800002dff7812 */ /* 0x000fe400078cc0ff */
[----:B--2---:R-:W-:-:S04]  /*9420*/  PRMT R0, RZ, 0x7610, R0 ;  /* 0x00007610ff007816 */ /* 0x004fc80000000000 */
[----:B------:R-:W-:-:S05]  /*9430*/  @!P0 PRMT R0, R14, 0x7632, R0 ;  /* 0x000076320e008816 */ /* 0x000fca0000000000 */
[----:B------:R0:W-:Y:S01]  /*9440*/  STL.S16 [R1+0x4e8], R0 ;  /* 0x0004e80001007387 */ /* 0x0001e20000100600 */
[----:B------:R-:W-:-:S03]  /*9450*/  LOP3.LUT R44, R44, 0xffffffdf, RZ, 0xc0, !PT ;  /* 0xffffffdf2c2c7812 */ /* 0x000fc600078ec0ff */
[----:B0-----:R-:W2:Y:S01]  /*9460*/  LDL.LU R0, [R1+0x940] ;  /* 0x0009400001007983 */ /* 0x001ea20000300800 */
[----:B------:R-:W-:Y:S02]  /*9470*/  @P3 LOP3.LUT R44, R44, 0x20, RZ, 0xfc, !PT ;  /* 0x000000202c2c3812 */ /* 0x000fe400078efcff */
[----:B------:R-:W-:Y:S01]  /*9480*/  LOP3.LUT P3, RZ, R45, 0x4000000, RZ, 0xc0, !PT ;  /* 0x040000002dff7812 */ /* 0x000fe2000786c0ff */
[----:B------:R0:W-:Y:S01]  /*9490*/  STL.S16 [R1+0x214], R34 ;  /* 0x0002142201007387 */ /* 0x0001e20000100600 */
[----:B------:R-:W-:Y:S02]  /*94a0*/  PRMT R33, RZ, 0x7610, R33 ;  /* 0x00007610ff217816 */ /* 0x000fe40000000021 */
[----:B0-----:R-:W-:-:S06]  /*94b0*/  MOV R34, RZ ;  /* 0x000000ff00227202 */ /* 0x001fcc0000000f00 */
[----:B------:R-:W2:Y:S04]  /*94c0*/  @!P4 LDG.E R34, desc[UR10][R20.64] ;  /* 0x0000000a1422c981 */ /* 0x000ea8000c1e1900 */
[----:B----4-:R0:W-:Y:S04]  /*94d0*/  STL [R1+0x160], R31 ;  /* 0x0001601f01007387 */ /* 0x0101e80000100800 */
[----:B------:R-:W4:Y:S01]  /*94e0*/  LDL.LU.64 R20, [R1+0x4b0] ;  /* 0x0004b00001147983 */ /* 0x000f220000300a00 */
[----:B0-----:R-:W-:-:S06]  /*94f0*/  HFMA2 R31, -RZ, RZ, 0, 0 ;  /* 0x00000000ff1f7431 */ /* 0x001fcc00000001ff */
[----:B---3--:R0:W3:Y:S04]  /*9500*/  @!P6 LDG.E R31, desc[UR10][R28.64] ;  /* 0x0000000a1c1fe981 */ /* 0x0080e8000c1e1900 */
[----:B------:R-:W0:Y:S01]  /*9510*/  LDL.LU.64 R28, [R1+0x920] ;  /* 0x00092000011c7983 */ /* 0x000e220000300a00 */
[----:B------:R-:W-:-:S05]  /*9520*/  @!P3 PRMT R33, R12, 0x7632, R33 ;  /* 0x000076320c21b816 */ /* 0x000fca0000000021 */
[----:B------:R1:W-:Y:S04]  /*9530*/  STL.S16 [R1+0x4d0], R33 ;  /* 0x0004d02101007387 */ /* 0x0003e80000100600 */
[----:B-1----:R-:W3:Y:S01]  /*9540*/  LDL.LU R33, [R1+0x934] ;  /* 0x0009340001217983 */ /* 0x002ee20000300800 */
[----:B------:R-:W-:-:S04]  /*9550*/  PRMT R6, RZ, 0x7610, R6 ;  /* 0x00007610ff067816 */ /* 0x000fc80000000006 */
[----:B------:R-:W-:-:S05]  /*9560*/  @!P0 PRMT R6, R14, 0x7610, R6 ;  /* 0x000076100e068816 */ /* 0x000fca0000000006 */
[----:B------:R1:W-:Y:S04]  /*9570*/  STL.S16 [R1+0x4e0], R6 ;  /* 0x0004e00601007387 */ /* 0x0003e80000100600 */
[----:B-1----:R-:W3:Y:S04]  /*9580*/  LDL.LU.64 R6, [R1+0x4b8] ;  /* 0x0004b80001067983 */ /* 0x002ee80000300a00 */
[----:B------:R1:W-:Y:S02]  /*9590*/  STL [R1+0x5c], R30 ;  /* 0x00005c1e01007387 */ /* 0x0003e40000100800 */
[----:B-1----:R-:W-:-:S02]  /*95a0*/  PRMT R30, RZ, 0x7610, R30 ;  /* 0x00007610ff1e7816 */ /* 0x002fc4000000001e */
[----:B--2---:R-:W-:-:S04]  /*95b0*/  PRMT R0, RZ, 0x7610, R0 ;  /* 0x00007610ff007816 */ /* 0x004fc80000000000 */
[C---:B------:R-:W-:Y:S02]  /*95c0*/  @!P3 PRMT R0, R17.reuse, 0x7610, R0 ;  /* 0x000076101100b816 */ /* 0x040fe40000000000 */
[----:B------:R-:W-:-:S03]  /*95d0*/  @!P3 PRMT R30, R17, 0x7632, R30 ;  /* 0x00007632111eb816 */ /* 0x000fc6000000001e */
[----:B------:R1:W-:Y:S04]  /*95e0*/  STL.S16 [R1+0x4cc], R0 ;  /* 0x0004cc0001007387 */ /* 0x0003e80000100600 */
[----:B------:R2:W-:Y:S04]  /*95f0*/  STL.S16 [R1+0x4d4], R30 ;  /* 0x0004d41e01007387 */ /* 0x0005e80000100600 */
[----:B-1----:R-:W3:Y:S01]  /*9600*/  LDL.LU R0, [R1+0x930] ;  /* 0x0009300001007983 */ /* 0x002ee20000300800 */
[----:B--2---:R-:W-:-:S03]  /*9610*/  MOV R30, RZ ;  /* 0x000000ff001e7202 */ /* 0x004fc60000000f00 */
[----:B------:R-:W-:Y:S04]  /*9620*/  STL.64 [R1+0x908], R24 ;  /* 0x0009081801007387 */ /* 0x000fe80000100a00 */
[----:B----4-:R-:W2:Y:S04]  /*9630*/  @!P6 LDG.E R30, desc[UR10][R20.64] ;  /* 0x0000000a141ee981 */ /* 0x010ea8000c1e1900 */
[----:B------:R-:W4:Y:S01]  /*9640*/  LDL.LU.64 R20, [R1+0x490] ;  /* 0x0004900001147983 */ /* 0x000f220000300a00 */
[----:B0-----:R-:W-:-:S04]  /*9650*/  PRMT R29, RZ, 0x7610, R29 ;  /* 0x00007610ff1d7816 */ /* 0x001fc8000000001d */
[----:B------:R-:W-:-:S05]  /*9660*/  @!P1 PRMT R29, R40, 0x7632, R29 ;  /* 0x00007632281d9816 */ /* 0x000fca000000001d */
[----:B------:R0:W-:Y:S04]  /*9670*/  STL.S16 [R1+0x4a8], R29 ;  /* 0x0004a81d01007387 */ /* 0x0001e80000100600 */
[----:B0-----:R-:W2:Y:S01]  /*9680*/  LDL.LU R29, [R1+0x91c] ;  /* 0x00091c00011d7983 */ /* 0x001ea20000300800 */
[----:B------:R-:W-:Y:S02]  /*9690*/  PRMT R25, RZ, 0x7610, R25 ;  /* 0x00007610ff197816 */ /* 0x000fe40000000019 */
[----:B------:R-:W-:Y:S01]  /*96a0*/  PRMT R24, RZ, 0x7610, R24 ;  /* 0x00007610ff187816 */ /* 0x000fe20000000018 */
[----:B---3--:R0:W-:Y:S01]  /*96b0*/  STL [R1+0x15c], R33 ;  /* 0x00015c2101007387 */ /* 0x0081e20000100800 */
[----:B------:R-:W-:Y:S02]  /*96c0*/  @!P0 PRMT R25, R15, 0x7632, R25 ;  /* 0x000076320f198816 */ /* 0x000fe40000000019 */
[----:B------:R-:W-:Y:S01]  /*96d0*/  @!P3 PRMT R24, R12, 0x7610, R24 ;  /* 0x000076100c18b816 */ /* 0x000fe20000000018 */
[----:B0-----:R-:W-:-:S02]  /*96e0*/  HFMA2 R33, -RZ, RZ, 0, 0 ;  /* 0x00000000ff217431 */ /* 0x001fc400000001ff */
        /* <DEDUP_REMOVED lines=8> */
[----:B------:R-:W-:Y:S01]  /*9770*/  LOP3.LUT P0, RZ, R45, 0x40000, RZ, 0xc0, !PT ;  /* 0x000400002dff7812 */ /* 0x000fe2000780c0ff */
[----:B------:R1:W-:Y:S01]  /*9780*/  STL [R1+0x60], R16 ;  /* 0x0000601001007387 */ /* 0x0003e20000100800 */
[----:B------:R-:W-:-:S09]  /*9790*/  PRMT R0, RZ, 0x7610, R0 ;  /* 0x00007610ff007816 */ /* 0x000fd20000000000 */
[----:B------:R-:W-:-:S05]  /*97a0*/  @!P4 PRMT R0, R13, 0x7632, R0 ;  /* 0x000076320d00c816 */ /* 0x000fca0000000000 */
[----:B------:R1:W-:Y:S02]  /*97b0*/  STL.S16 [R1+0x4b8], R0 ;  /* 0x0004b80001007387 */ /* 0x0003e40000100600 */
[----:B-1----:R-:W-:Y:S02]  /*97c0*/  PRMT R16, RZ, 0x7610, R16 ;  /* 0x00007610ff107816 */ /* 0x002fe40000000010 */
[----:B------:R-:W3:Y:S02]  /*97d0*/  LDL.LU R0, [R1+0x928] ;  /* 0x0009280001007983 */ /* 0x000ee40000300800 */
[----:B------:R-:W-:-:S05]  /*97e0*/  @!P4 PRMT R16, R42, 0x7610, R16 ;  /* 0x000076102a10c816 */ /* 0x000fca0000000010 */
[----:B------:R1:W-:Y:S02]  /*97f0*/  STL.S16 [R1+0x4b4], R16 ;  /* 0x0004b41001007387 */ /* 0x0003e40000100600 */
[----:B-1----:R-:W-:Y:S02]  /*9800*/  MOV R16, RZ ;  /* 0x000000ff00107202 */ /* 0x002fe40000000f00 */
[----:B--2---:R1:W-:Y:S02]  /*9810*/  STL [R1+0x164], R29 ;  /* 0x0001641d01007387 */ /* 0x0043e40000100800 */
[----:B-1----:R-:W-:-:S06]  /*9820*/  HFMA2 R29, -RZ, RZ, 0, 0 ;  /* 0x00000000ff1d7431 */ /* 0x002fcc00000001ff */
[----:B----4-:R1:W2:Y:S04]  /*9830*/  @!P0 LDG.E R29, desc[UR10][R20.64] ;  /* 0x0000000a141d8981 */ /* 0x0102a8000c1e1900 */
[----:B---3--:R-:W3:Y:S04]  /*9840*/  @!P0 LDG.E R16, desc[UR10][R24.64] ;  /* 0x0000000a18108981 */ /* 0x008ee8000c1e1900 */
[----:B------:R-:W4:Y:S04]  /*9850*/  LDL.LU.64 R20, [R1+0x910] ;  /* 0x0009100001147983 */ /* 0x000f280000300a00 */
[----:B------:R-:W2:Y:S01]  /*9860*/  LDL.LU.64 R24, [R1+0x480] ;  /* 0x0004800001187983 */ /* 0x000ea20000300a00 */
[----:B0-----:R-:W-:-:S04]  /*9870*/  PRMT R6, RZ, 0x7610, R6 ;  /* 0x00007610ff067816 */ /* 0x001fc80000000006 */
[----:B------:R-:W-:-:S05]  /*9880*/  @!P4 PRMT R6, R13, 0x7610, R6 ;  /* 0x000076100d06c816 */ /* 0x000fca0000000006 */
[----:B------:R0:W-:Y:S04]  /*9890*/  STL.S16 [R1+0x4b0], R6 ;  /* 0x0004b00601007387 */ /* 0x0001e80000100600 */
[----:B0-----:R-:W3:Y:S01]  /*98a0*/  LDL.LU.64 R6, [R1+0x488] ;  /* 0x0004880001067983 */ /* 0x001ee20000300a00 */
[----:B------:R-:W-:-:S03]  /*98b0*/  LOP3.LUT P3, RZ, R45, 0x20000, RZ, 0xc0, !PT ;  /* 0x000200002dff7812 */ /* 0x000fc6000786c0ff */
[----:B------:R0:W-:Y:S01]  /*98c0*/  STL [R1+0x64], R19 ;  /* 0x0000641301007387 */ /* 0x0001e20000100800 */
[----:B------:R-:W-:-:S04]  /*98d0*/  PRMT R0, RZ, 0x7610, R0 ;  /* 0x00007610ff007816 */ /* 0x000fc80000000000 */
[----:B------:R-:W-:-:S05]  /*98e0*/  @!P1 PRMT R0, R41, 0x7610, R0 ;  /* 0x0000761029009816 */ /* 0x000fca0000000000 */
[----:B------:R1:W-:Y:S01]  /*98f0*/  STL.S16 [R1+0x4a4], R0 ;  /* 0x0004a40001007387 */ /* 0x0003e20000100600 */
[----:B0-----:R-:W-:-:S03]  /*9900*/  PRMT R19, RZ, 0x7610, R19 ;  /* 0x00007610ff137816 */ /* 0x001fc60000000013 */
[----:B-1----:R-:W3:Y:S01]  /*9910*/  LDL.LU R0, [R1+0x918] ;  /* 0x0009180001007983 */ /* 0x002ee20000300800 */
[----:B------:R-:W-:-:S05]  /*9920*/  @!P1 PRMT R19, R41, 0x7632, R19 ;  /* 0x0000763229139816 */ /* 0x000fca0000000013 */
[----:B------:R0:W-:Y:S02]  /*9930*/  STL.S16 [R1+0x4ac], R19 ;  /* 0x0004ac1301007387 */ /* 0x0001e40000100600 */
[----:B0-----:R-:W-:Y:S02]  /*9940*/  MOV R19, RZ ;  /* 0x000000ff00137202 */ /* 0x001fe40000000f00 */
[----:B----4-:R0:W-:Y:S02]  /*9950*/  STL [R1+0x68], R21 ;  /* 0x0000681501007387 */ /* 0x0101e40000100800 */
[----:B0-----:R-:W-:-:S04]  /*9960*/  PRMT R21, RZ, 0x7610, R21 ;  /* 0x00007610ff157816 */ /* 0x001fc80000000015 */
[----:B------:R-:W-:-:S05]  /*9970*/  @!P2 PRMT R21, R39, 0x7610, R21 ;  /* 0x000076102715a816 */ /* 0x000fca0000000015 */
[----:B------:R0:W-:Y:S02]  /*9980*/  STL.S16 [R1+0x534], R21 ;  /* 0x0005341501007387 */ /* 0x0001e40000100600 */
[----:B0-----:R-:W-:-:S06]  /*9990*/  HFMA2 R21, -RZ, RZ, 0, 0 ;  /* 0x00000000ff157431 */ /* 0x001fcc00000001ff */
[----:B--2---:R0:W2:Y:S04]  /*99a0*/  @!P3 LDG.E R21, desc[UR10][R24.64] ;  /* 0x0000000a1815b981 */ /* 0x0040a8000c1e1900 */
[----:B------:R-:W4:Y:S04]  /*99b0*/  LDL.LU.64 R24, [R1+0x908] ;  /* 0x0009080001187983 */ /* 0x000f280000300a00 */
[----:B---3--:R-:W3:Y:S04]  /*99c0*/  @!P3 LDG.E R19, desc[UR10][R6.64] ;  /* 0x0000000a0613b981 */ /* 0x008ee8000c1e1900 */
[----:B------:R-:W2:Y:S01]  /*99d0*/  LDL.LU.64 R6, [R1+0x468] ;  /* 0x0004680001067983 */ /* 0x000ea20000300a00 */
[----:B------:R-:W-:-:S03]  /*99e0*/  LOP3.LUT P3, RZ, R44, 0x20, RZ, 0xc0, !PT ;  /* 0x000000202cff7812 */ /* 0x000fc6000786c0ff */
[----:B------:R1:W-:Y:S02]  /*99f0*/  STL.64 [R1+0x8f0], R10 ;  /* 0x0008f00a01007387 */ /* 0x0003e40000100a00 */
[----:B-1----:R-:W-:Y:S02]  /*9a00*/  PRMT R11, RZ, 0x7610, R11 ;  /* 0x00007610ff0b7816 */ /* 0x002fe4000000000b */
[----:B------:R-:W-:Y:S02]  /*9a10*/  PRMT R10, RZ, 0x7610, R10 ;  /* 0x00007610ff0a7816 */ /* 0x000fe4000000000a */
[----:B------:R-:W-:Y:S02]  /*9a20*/  @!P4 PRMT R11, R42, 0x7632, R11 ;  /* 0x000076322a0bc816 */ /* 0x000fe4000000000b */
[----:B------:R-:W-:-:S03]  /*9a30*/  @!P1 PRMT R10, R40, 0x7610, R10 ;  /* 0x00007610280a9816 */ /* 0x000fc6000000000a */
[----:B------:R-:W-:Y:S04]  /*9a40*/  STL.S16 [R1+0x4bc], R11 ;  /* 0x0004bc0b01007387 */ /* 0x000fe80000100600 */
[----:B------:R1:W-:Y:S04]  /*9a50*/  STL.S16 [R1+0x4a0], R10 ;  /* 0x0004a00a01007387 */ /* 0x0003e80000100600 */
[----:B-1----:R-:W3:Y:S01]  /*9a60*/  LDL.LU.64 R10, [R1+0x470] ;  /* 0x00047000010a7983 */ /* 0x002ee20000300a00 */
[----:B------:R-:W-:-:S04]  /*9a70*/  PRMT R0, RZ, 0x7610, R0 ;  /* 0x00007610ff007816 */ /* 0x000fc80000000000 */
[----:B------:R-:W-:-:S05]  /*9a80*/  @!P3 PRMT R0, R37, 0x7610, R0 ;  /* 0x000076102500b816 */ /* 0x000fca0000000000 */
[----:B------:R1:W-:Y:S01]  /*9a90*/  STL.S16 [R1+0x5cc], R0 ;  /* 0x0005cc0001007387 */ /* 0x0003e20000100600 */
[----:B------:R-:W-:-:S03]  /*9aa0*/  LOP3.LUT P4, RZ, R45, 0x10000, RZ, 0xc0, !PT ;  /* 0x000100002dff7812 */ /* 0x000fc6000788c0ff */
[----:B-1----:R-:W3:Y:S04]  /*9ab0*/  LDL.LU R0, [R1+0x900] ;  /* 0x0009000001007983 */ /* 0x002ee80000300800 */
[----:B----4-:R0:W-:Y:S02]  /*9ac0*/  STL [R1+0x16c], R25 ;  /* 0x00016c1901007387 */ /* 0x0101e40000100800 */
[----:B0-----:R-:W-:-:S06]  /*9ad0*/  HFMA2 R25, -RZ, RZ, 0, 0 ;  /* 0x00000000ff197431 */ /* 0x001fcc00000001ff */
[----:B--2---:R0:W2:Y:S04]  /*9ae0*/  @!P4 LDG.E R25, desc[UR10][R6.64] ;  /* 0x0000000a0619c981 */ /* 0x0040a8000c1e1900 */
[----:B------:R-:W0:Y:S04]  /*9af0*/  LDL.LU R6, [R1+0x8fc] ;  /* 0x0008fc0001067983 */ /* 0x000e280000300800 */
[----:B------:R1:W-:Y:S02]  /*9b00*/  STL [R1+0x168], R23 ;  /* 0x0001681701007387 */ /* 0x0003e40000100800 */
[----:B-1----:R-:W-:-:S02]  /*9b10*/  MOV R23, RZ ;  /* 0x000000ff00177202 */ /* 0x002fc40000000f00 */
[----:B------:R1:W-:Y:S04]  /*9b20*/  STL.64 [R1+0x8e0], R2 ;  /* 0x0008e00201007387 */ /* 0x0003e80000100a00 */
[----:B---3--:R-:W3:Y:S01]  /*9b30*/  @!P4 LDG.E R23, desc[UR10][R10.64] ;  /* 0x0000000a0a17c981 */ /* 0x008ee2000c1e1900 */
[----:B------:R-:W-:Y:S02]  /*9b40*/  LOP3.LUT P4, RZ, R44, 0x10, RZ, 0xc0, !PT ;  /* 0x000000102cff7812 */ /* 0x000fe4000788c0ff */
[----:B-1----:R-:W-:Y:S02]  /*9b50*/  PRMT R3, RZ, 0x7610, R3 ;  /* 0x00007610ff037816 */ /* 0x002fe40000000003 */
[----:B------:R-:W-:Y:S02]  /*9b60*/  PRMT R2, RZ, 0x7610, R2 ;  /* 0x00007610ff027816 */ /* 0x000fe40000000002 */
[----:B------:R-:W-:-:S02]  /*9b70*/  @!P2 PRMT R3, R38, 0x7610, R3 ;  /* 0x000076102603a816 */ /* 0x000fc40000000003 */
[----:B------:R-:W-:Y:S01]  /*9b80*/  @!P2 PRMT R2, R38, 0x7632, R2 ;  /* 0x000076322602a816 */ /* 0x000fe20000000002 */
[----:B------:R-:W-:Y:S01]  /*9b90*/  STL [R1+0x6c], R20 ;  /* 0x00006c1401007387 */ /* 0x000fe20000100800 */
[----:B------:R-:W-:-:S03]  /*9ba0*/  PRMT R0, RZ, 0x7610, R0 ;  /* 0x00007610ff007816 */ /* 0x000fc60000000000 */
[----:B------:R-:W-:Y:S01]  /*9bb0*/  STL.64 [R1+0x8d0], R4 ;  /* 0x0008d00401007387 */ /* 0x000fe20000100a00 */
[----:B------:R-:W-:-:S03]  /*9bc0*/  @!P4 PRMT R0, R34, 0x7632, R0 ;  /* 0x000076322200c816 */ /* 0x000fc60000000000 */
[----:B------:R-:W-:Y:S04]  /*9bd0*/  STL [R1+0x74], R22 ;  /* 0x0000741601007387 */ /* 0x000fe80000100800 */
[----:B------:R1:W-:Y:S04]  /*9be0*/  STL.S16 [R1+0x5e0], R0 ;  /* 0x0005e00001007387 */ /* 0x0003e80000100600 */
[----:B------:R-:W-:Y:S01]  /*9bf0*/  STL.S16 [R1+0x48c], R3 ;  /* 0x00048c0301007387 */ /* 0x000fe20000100600 */
[----:B------:R-:W-:Y:S02]  /*9c00*/  LOP3.LUT P1, RZ, R45, 0x8000, RZ, 0xc0, !PT ;  /* 0x000080002dff7812 */ /* 0x000fe4000782c0ff */
[----:B------:R-:W-:Y:S01]  /*9c10*/  PRMT R28, RZ, 0x7610, R28 ;  /* 0x00007610ff1c7816 */ /* 0x000fe2000000001c */
[----:B------:R-:W-:Y:S04]  /*9c20*/  STL [R1+0x70], R18 ;  /* 0x0000701201007387 */ /* 0x000fe80000100800 */
[----:B-1----:R-:W4:Y:S04]  /*9c30*/  LDL.LU R0, [R1+0x8f8] ;  /* 0x0008f80001007983 */ /* 0x002f280000300800 */
[----:B------:R1:W-:Y:S04]  /*9c40*/  STL.S16 [R1+0x5c0], R2 ;  /* 0x0005c00201007387 */ /* 0x0003e80000100600 */
[----:B------:R-:W-:Y:S04]  /*9c50*/  STL [R1+0x174], R24 ;  /* 0x0001741801007387 */ /* 0x000fe80000100800 */
[----:B------:R-:W-:Y:S04]  /*9c60*/  STL [R1+0x178], R26 ;  /* 0x0001781a01007387 */ /* 0x000fe80000100800 */
[----:B-1----:R-:W2:Y:S01]  /*9c70*/  LDL.LU.64 R2, [R1+0x460] ;  /* 0x0004600001027983 */ /* 0x002ea20000300a00 */
[----:B0-----:R-:W-:-:S03]  /*9c80*/  PRMT R6, RZ, 0x7610, R6 ;  /* 0x00007610ff067816 */ /* 0x001fc60000000006 */
[----:B------:R-:W-:Y:S01]  /*9c90*/  STL.64 [R1+0x880], R40 ;  /* 0x0008802801007387 */ /* 0x000fe20000100a00 */
[----:B------:R-:W-:-:S03]  /*9ca0*/  @!P4 PRMT R6, R34, 0x7610, R6 ;  /* 0x000076102206c816 */ /* 0x000fc60000000006 */
[----:B------:R-:W3:Y:S04]  /*9cb0*/  LDL.LU.64 R10, [R1+0x450] ;  /* 0x00045000010a7983 */ /* 0x000ee80000300a00 */
[----:B------:R0:W-:Y:S04]  /*9cc0*/  STL.S16 [R1+0x5d4], R6 ;  /* 0x0005d40601007387 */ /* 0x0001e80000100600 */
[----:B0-----:R-:W3:Y:S01]  /*9cd0*/  LDL.LU.64 R6, [R1+0x428] ;  /* 0x0004280001067983 */ /* 0x001ee20000300a00 */
[----:B------:R-:W-:-:S04]  /*9ce0*/  PRMT R20, RZ, 0x7610, R20 ;  /* 0x00007610ff147816 */ /* 0x000fc80000000014 */
[----:B------:R-:W-:Y:S02]  /*9cf0*/  @!P3 PRMT R20, R37, 0x7632, R20 ;  /* 0x000076322514b816 */ /* 0x000fe40000000014 */
[----:B------:R-:W-:Y:S02]  /*9d00*/  PRMT R5, RZ, 0x7610, R5 ;  /* 0x00007610ff057816 */ /* 0x000fe40000000005 */
[----:B------:R-:W-:Y:S01]  /*9d10*/  PRMT R4, RZ, 0x7610, R4 ;  /* 0x00007610ff047816 */ /* 0x000fe20000000004 */
[----:B------:R0:W-:Y:S01]  /*9d20*/  STL.S16 [R1+0x5d8], R20 ;  /* 0x0005d81401007387 */ /* 0x0001e20000100600 */
[----:B------:R-:W-:Y:S02]  /*9d30*/  PRMT R22, RZ, 0x7610, R22 ;  /* 0x00007610ff167816 */ /* 0x000fe40000000016 */
[----:B------:R-:W-:Y:S02]  /*9d40*/  @!P2 PRMT R5, R39, 0x7632, R5 ;  /* 0x000076322705a816 */ /* 0x000fe40000000005 */
[----:B------:R-:W-:-:S02]  /*9d50*/  @!P3 PRMT R4, R36, 0x7610, R4 ;  /* 0x000076102404b816 */ /* 0x000fc40000000004 */
[----:B0-----:R-:W-:Y:S02]  /*9d60*/  MOV R20, RZ ;  /* 0x000000ff00147202 */ /* 0x001fe40000000f00 */
[----:B------:R-:W-:Y:S02]  /*9d70*/  @!P3 PRMT R28, R36, 0x7632, R28 ;  /* 0x00007632241cb816 */ /* 0x000fe4000000001c */
[----:B------:R-:W-:Y:S02]  /*9d80*/  LOP3.LUT P3, RZ, R45, 0x2000, RZ, 0xc0, !PT ;  /* 0x000020002dff7812 */ /* 0x000fe4000786c0ff */
[----:B------:R-:W-:Y:S01]  /*9d90*/  @!P5 PRMT R22, R33, 0x7632, R22 ;  /* 0x000076322116d816 */ /* 0x000fe20000000016 */
[----:B------:R-:W-:Y:S04]  /*9da0*/  STL.S16 [R1+0x5c8], R5 ;  /* 0x0005c80501007387 */ /* 0x000fe80000100600 */
[----:B------:R0:W-:Y:S04]  /*9db0*/  STL.S16 [R1+0x5c4], R4 ;  /* 0x0005c40401007387 */ /* 0x0001e80000100600 */
[----:B------:R1:W-:Y:S04]  /*9dc0*/  STL.S16 [R1+0x5f8], R22 ;  /* 0x0005f81601007387 */ /* 0x0003e80000100600 */
[----:B0-----:R-:W3:Y:S01]  /*9dd0*/  LDL.LU.64 R4, [R1+0x440] ;  /* 0x0004400001047983 */ /* 0x001ee20000300a00 */
[----:B----4-:R-:W-:-:S04]  /*9de0*/  PRMT R0, RZ, 0x7610, R0 ;  /* 0x00007610ff007816 */ /* 0x010fc80000000000 */
[----:B------:R-:W-:Y:S02]  /*9df0*/  @!P5 PRMT R0, R32, 0x7632, R0 ;  /* 0x000076322000d816 */ /* 0x000fe40000000000 */
[----:B-1----:R-:W-:-:S03]  /*9e00*/  MOV R22, RZ ;  /* 0x000000ff00167202 */ /* 0x002fc60000000f00 */
[----:B------:R0:W-:Y:S04]  /*9e10*/  STL.S16 [R1+0x5f0], R0 ;  /* 0x0005f00001007387 */ /* 0x0001e80000100600 */
[----:B--2---:R-:W2:Y:S04]  /*9e20*/  @!P1 LDG.E R20, desc[UR10][R2.64] ;  /* 0x0000000a02149981 */ /* 0x004ea8000c1e1900 */
[----:B0-----:R-:W4:Y:S04]  /*9e30*/  LDL.LU R0, [R1+0x8e8] ;  /* 0x0008e80001007983 */ /* 0x001f280000300800 */
[----:B------:R-:W2:Y:S04]  /*9e40*/  LDL.LU.64 R2, [R1+0x448] ;  /* 0x0004480001027983 */ /* 0x000ea80000300a00 */
[----:B---3--:R0:W3:Y:S04]  /*9e50*/  @!P3 LDG.E R22, desc[UR10][R6.64] ;  /* 0x0000000a0616b981 */ /* 0x0080e8000c1e1900 */
[----:B------:R-:W0:Y:S01]  /*9e60*/  LDL.LU R6, [R1+0x8d8] ;  /* 0x0008d80001067983 */ /* 0x000e220000300800 */
[----:B------:R-:W-:-:S02]  /*9e70*/  LOP3.LUT P2, RZ, R45, 0x4000, RZ, 0xc0, !PT ;  /* 0x000040002dff7812 */ /* 0x000fc4000784c0ff */
[----:B------:R-:W-:Y:S01]  /*9e80*/  PRMT R18, RZ, 0x7610, R18 ;  /* 0x00007610ff127816 */ /* 0x000fe20000000012 */
[----:B------:R-:W-:-:S03]  /*9e90*/  HFMA2 R24, -RZ, RZ, 0, 0 ;  /* 0x00000000ff187431 */ /* 0x000fc600000001ff */
[----:B------:R-:W-:-:S05]  /*9ea0*/  @!P4 PRMT R18, R35, 0x7632, R18 ;  /* 0x000076322312c816 */ /* 0x000fca0000000012 */
[----:B------:R1:W-:Y:S02]  /*9eb0*/  STL.S16 [R1+0x5e8], R18 ;  /* 0x0005e81201007387 */ /* 0x0003e40000100600 */
[----:B-1----:R-:W-:-:S06]  /*9ec0*/  MOV R18, RZ ;  /* 0x000000ff00127202 */ /* 0x002fcc0000000f00 */
[----:B------:R-:W3:Y:S04]  /*9ed0*/  @!P2 LDG.E R18, desc[UR10][R4.64] ;  /* 0x0000000a0412a981 */ /* 0x000ee8000c1e1900 */
[----:B------:R-:W3:Y:S01]  /*9ee0*/  LDL.LU.64 R4, [R1+0x430] ;  /* 0x0004300001047983 */ /* 0x000ee20000300a00 */
[----:B----4-:R-:W-:-:S03]  /*9ef0*/  PRMT R0, RZ, 0x7610, R0 ;  /* 0x00007610ff007816 */ /* 0x010fc60000000000 */
[----:B--2---:R1:W2:Y:S01]  /*9f00*/  @!P2 LDG.E R24, desc[UR10][R2.64] ;  /* 0x0000000a0218a981 */ /* 0x0042a2000c1e1900 */
[----:B------:R-:W-:-:S03]  /*9f10*/  @!P0 PRMT R0, R29, 0x7610, R0 ;  /* 0x000076101d008816 */ /* 0x000fc60000000000 */
[----:B------:R-:W4:Y:S04]  /*9f20*/  LDL.LU.64 R2, [R1+0x8e0] ;  /* 0x0008e00001027983 */ /* 0x000f280000300a00 */
[----:B------:R1:W-:Y:S04]  /*9f30*/  STL.S16 [R1+0x60c], R0 ;  /* 0x00060c0001007387 */ /* 0x0003e80000100600 */
[----:B-1----:R-:W2:Y:S01]  /*9f40*/  LDL.LU R0, [R1+0x8c8] ;  /* 0x0008c80001007983 */ /* 0x002ea20000300800 */
[----:B0-----:R-:W-:-:S04]  /*9f50*/  PRMT R6, RZ, 0x7610, R6 ;  /* 0x00007610ff067816 */ /* 0x001fc80000000006 */
[----:B------:R-:W-:-:S05]  /*9f60*/  @!P6 PRMT R6, R30, 0x7610, R6 ;  /* 0x000076101e06e816 */ /* 0x000fca0000000006 */
[----:B------:R0:W-:Y:S04]  /*9f70*/  STL.S16 [R1+0x5f4], R6 ;  /* 0x0005f40601007387 */ /* 0x0001e80000100600 */
[----:B0-----:R-:W2:Y:S01]  /*9f80*/  LDL.LU.64 R6, [R1+0x418] ;  /* 0x0004180001067983 */ /* 0x001ea20000300a00 */
[----:B------:R-:W-:Y:S01]  /*9f90*/  HFMA2 R26, -RZ, RZ, 0, 0 ;  /* 0x00000000ff1a7431 */ /* 0x000fe200000001ff */
[----:B------:R-:W-:Y:S02]  /*9fa0*/  LOP3.LUT R44, R44, 0xfffffff7, RZ, 0xc0, !PT ;  /* 0xfffffff72c2c7812 */ /* 0x000fe400078ec0ff */
[----:B------:R-:W-:Y:S02]  /*9fb0*/  PRMT R41, RZ, 0x7610, R41 ;  /* 0x00007610ff297816 */ /* 0x000fe40000000029 */
[----:B------:R-:W-:-:S02]  /*9fc0*/  PRMT R40, RZ, 0x7610, R40 ;  /* 0x00007610ff287816 */ /* 0x000fc40000000028 */
[----:B------:R-:W-:Y:S02]  /*9fd0*/  @P3 LOP3.LUT R44, R44, 0x8, RZ, 0xfc, !PT ;  /* 0x000000082c2c3812 */ /* 0x000fe400078efcff */
[----:B------:R-:W-:Y:S02]  /*9fe0*/  @!P4 PRMT R41, R35, 0x7610, R41 ;  /* 0x000076102329c816 */ /* 0x000fe40000000029 */
[----:B------:R-:W-:Y:S02]  /*9ff0*/  @!P5 PRMT R40, R32, 0x7610, R40 ;  /* 0x000076102028d816 */ /* 0x000fe40000000028 */
[C---:B------:R-:W-:Y:S01]  /*a000*/  LOP3.LUT P4, RZ, R45.reuse, 0x1000, RZ, 0xc0, !PT ;  /* 0x000010002dff7812 */ /* 0x040fe2000788c0ff */
[----:B---3--:R-:W3:Y:S01]  /*a010*/  @!P3 LDG.E R26, desc[UR10][R4.64] ;  /* 0x0000000a041ab981 */ /* 0x008ee2000c1e1900 */
[----:B------:R-:W-:-:S03]  /*a020*/  LOP3.LUT P3, RZ, R45, 0x20000, RZ, 0xc0, !PT ;  /* 0x000200002dff7812 */ /* 0x000fc6000786c0ff */
[----:B------:R-:W-:Y:S04]  /*a030*/  STL.S16 [R1+0x5dc], R41 ;  /* 0x0005dc2901007387 */ /* 0x000fe80000100600 */
[----:B------:R0:W-:Y:S04]  /*a040*/  STL.S16 [R1+0x5e4], R40 ;  /* 0x0005e42801007387 */ /* 0x0001e80000100600 */
[----:B----4-:R1:W-:Y:S04]  /*a050*/  STL [R1+0x7c], R3 ;  /* 0x00007c0301007387 */ /* 0x0103e80000100800 */
[----:B0-----:R-:W4:Y:S01]  /*a060*/  LDL.LU.64 R40, [R1+0x410] ;  /* 0x0004100001287983 */ /* 0x001f220000300a00 */
[----:B--2---:R-:W-:-:S03]  /*a070*/  PRMT R0, RZ, 0x7610, R0 ;  /* 0x00007610ff007816 */ /* 0x004fc60000000000 */
[----:B------:R-:W-:Y:S01]  /*a080*/  STL [R1+0x78], R2 ;  /* 0x0000780201007387 */ /* 0x000fe20000100800 */
[----:B-1----:R-:W-:-:S03]  /*a090*/  PRMT R3, RZ, 0x7610, R3 ;  /* 0x00007610ff037816 */ /* 0x002fc60000000003 */
[----:B------:R-:W-:Y:S01]  /*a0a0*/  STL [R1+0x170], R27 ;  /* 0x0001701b01007387 */ /* 0x000fe20000100800 */
[----:B------:R-:W-:Y:S02]  /*a0b0*/  @!P0 PRMT R3, R29, 0x7632, R3 ;  /* 0x000076321d038816 */ /* 0x000fe40000000003 */
[----:B------:R-:W-:Y:S01]  /*a0c0*/  LOP3.LUT R44, R44, 0xfffffffb, RZ, 0xc0, !PT ;  /* 0xfffffffb2c2c7812 */ /* 0x000fe200078ec0ff */
[----:B------:R-:W2:Y:S04]  /*a0d0*/  LDL.LU.64 R4, [R1+0x8d0] ;  /* 0x0008d00001047983 */ /* 0x000ea80000300a00 */
[----:B------:R0:W-:Y:S01]  /*a0e0*/  STL.S16 [R1+0x618], R3 ;  /* 0x0006180301007387 */ /* 0x0001e20000100600 */
[----:B------:R-:W-:Y:S01]  /*a0f0*/  @!P3 PRMT R0, R19, 0x7632, R0 ;  /* 0x000076321300b816 */ /* 0x000fe20000000000 */
[----:B0-----:R-:W-:-:S04]  /*a100*/  HFMA2 R3, -RZ, RZ, 0, 0 ;  /* 0x00000000ff037431 */ /* 0x001fc800000001ff */
[----:B------:R0:W-:Y:S04]  /*a110*/  STL.S16 [R1+0x620], R0 ;  /* 0x0006200001007387 */ /* 0x0001e80000100600 */
[----:B0-----:R-:W3:Y:S04]  /*a120*/  LDL.LU R0, [R1+0x8c0] ;  /* 0x0008c00001007983 */ /* 0x001ee80000300800 */
[----:B------:R0:W2:Y:S04]  /*a130*/  @!P4 LDG.E R3, desc[UR10][R6.64] ;  /* 0x0000000a0603c981 */ /* 0x0000a8000c1e1900 */
[----:B------:R-:W0:Y:S01]  /*a140*/  LDL.LU R6, [R1+0x8c4] ;  /* 0x0008c40001067983 */ /* 0x000e220000300800 */
[----:B------:R-:W-:Y:S01]  /*a150*/  PRMT R2, RZ, 0x7610, R2 ;  /* 0x00007610ff027816 */ /* 0x000fe20000000002 */
[----:B------:R-:W-:-:S03]  /*a160*/  HFMA2 R27, -RZ, RZ, 0, 0 ;  /* 0x00000000ff1b7431 */ /* 0x000fc600000001ff */
[----:B------:R-:W-:-:S05]  /*a170*/  @!P6 PRMT R2, R31, 0x7632, R2 ;  /* 0x000076321f02e816 */ /* 0x000fca0000000002 */
[----:B------:R1:W-:Y:S01]  /*a180*/  STL.S16 [R1+0x608], R2 ;  /* 0x0006080201007387 */ /* 0x0003e20000100600 */
[----:B------:R-:W-:-:S03]  /*a190*/  @P4 LOP3.LUT R44, R44, 0x4, RZ, 0xfc, !PT ;  /* 0x000000042c2c4812 */ /* 0x000fc600078efcff */
[----:B------:R0:W2:Y:S01]  /*a1a0*/  @!P1 LDG.E R27, desc[UR10][R10.64] ;  /* 0x0000000a0a1b9981 */ /* 0x0000a2000c1e1900 */
[----:B-1----:R-:W-:-:S03]  /*a1b0*/  MOV R2, RZ ;  /* 0x000000ff00027202 */ /* 0x002fc60000000f00 */
[----:B------:R-:W2:Y:S04]  /*a1c0*/  LDL.LU.64 R10, [R1+0x8f0] ;  /* 0x0008f000010a7983 */ /* 0x000ea80000300a00 */
[----:B----4-:R-:W4:Y:S01]  /*a1d0*/  @!P4 LDG.E R2, desc[UR10][R40.64] ;  /* 0x0000000a2802c981 */ /* 0x010f22000c1e1900 */
[----:B------:R-:W-:-:S03]  /*a1e0*/  LOP3.LUT P4, RZ, R45, 0x10000, RZ, 0xc0, !PT ;  /* 0x000100002dff7812 */ /* 0x000fc6000788c0ff */
[----:B------:R-:W-:Y:S04]  /*a1f0*/  STL.64 [R1+0x8b8], R14 ;  /* 0x0008b80e01007387 */ /* 0x000fe80000100a00 */
[----:B------:R-:W-:Y:S04]  /*a200*/  STL.64 [R1+0x878], R38 ;  /* 0x0008782601007387 */ /* 0x000fe80000100a00 */
[----:B------:R-:W4:Y:S01]  /*a210*/  LDL.LU.64 R40, [R1+0x3e8] ;  /* 0x0003e80001287983 */ /* 0x000f220000300a00 */
[----:B---3--:R-:W-:-:S04]  /*a220*/  PRMT R0, RZ, 0x7610, R0 ;  /* 0x00007610ff007816 */ /* 0x008fc80000000000 */
[----:B------:R-:W-:-:S05]  /*a230*/  @!P4 PRMT R0, R25, 0x7610, R0 ;  /* 0x000076101900c816 */ /* 0x000fca0000000000 */
[----:B------:R1:W-:Y:S04]  /*a240*/  STL.S16 [R1+0x628], R0 ;  /* 0x0006280001007387 */ /* 0x0003e80000100600 */
[----:B-1----:R-:W3:Y:S01]  /*a250*/  LDL.LU R0, [R1+0x8b0] ;  /* 0x0008b00001007983 */ /* 0x002ee20000300800 */
[----:B0-----:R-:W-:-:S04]  /*a260*/  PRMT R6, RZ, 0x7610, R6 ;  /* 0x00007610ff067816 */ /* 0x001fc80000000006 */
[----:B------:R-:W-:-:S05]  /*a270*/  @!P3 PRMT R6, R19, 0x7610, R6 ;  /* 0x000076101306b816 */ /* 0x000fca0000000006 */
[----:B------:R0:W-:Y:S04]  /*a280*/  STL.S16 [R1+0x614], R6 ;  /* 0x0006140601007387 */ /* 0x0001e80000100600 */
[----:B0-----:R-:W4:Y:S01]  /*a290*/  LDL.LU.64 R6, [R1+0x3f0] ;  /* 0x0003f00001067983 */ /* 0x001f220000300a00 */
[----:B------:R-:W-:Y:S02]  /*a2a0*/  PRMT R15, RZ, 0x7610, R15 ;  /* 0x00007610ff0f7816 */ /* 0x000fe4000000000f */
[----:B------:R-:W-:Y:S02]  /*a2b0*/  PRMT R14, RZ, 0x7610, R14 ;  /* 0x00007610ff0e7816 */ /* 0x000fe4000000000e */
[----:B------:R-:W-:Y:S02]  /*a2c0*/  @!P6 PRMT R15, R31, 0x7610, R15 ;  /* 0x000076101f0fe816 */ /* 0x000fe4000000000f */
[----:B------:R-:W-:Y:S01]  /*a2d0*/  @!P0 PRMT R14, R16, 0x7610, R14 ;  /* 0x00007610100e8816 */ /* 0x000fe2000000000e */
[----:B--2---:R0:W-:Y:S04]  /*a2e0*/  STL [R1+0x84], R11 ;  /* 0x0000840b01007387 */ /* 0x0041e80000100800 */
[----:B------:R-:W-:Y:S04]  /*a2f0*/  STL.S16 [R1+0x5fc], R15 ;  /* 0x0005fc0f01007387 */ /* 0x000fe80000100600 */
[----:B------:R1:W-:Y:S01]  /*a300*/  STL.S16 [R1+0x604], R14 ;  /* 0x0006040e01007387 */ /* 0x0003e20000100600 */
[----:B0-----:R-:W-:-:S02]  /*a310*/  PRMT R11, RZ, 0x7610, R11 ;  /* 0x00007610ff0b7816 */ /* 0x001fc4000000000b */
[----:B------:R-:W-:Y:S01]  /*a320*/  PRMT R38, RZ, 0x7610, R38 ;  /* 0x00007610ff267816 */ /* 0x000fe20000000026 */
[----:B-1----:R-:W2:Y:S01]  /*a330*/  LDL.LU.64 R14, [R1+0x408] ;  /* 0x00040800010e7983 */ /* 0x002ea20000300a00 */
[----:B------:R-:W-:Y:S02]  /*a340*/  @!P4 PRMT R11, R25, 0x7632, R11 ;  /* 0x00007632190bc816 */ /* 0x000fe4000000000b */
[----:B------:R-:W-:Y:S02]  /*a350*/  @!P6 PRMT R38, R30, 0x7632, R38 ;  /* 0x000076321e26e816 */ /* 0x000fe40000000026 */
[----:B------:R-:W-:Y:S01]  /*a360*/  LOP3.LUT P6, RZ, R45, 0x400, RZ, 0xc0, !PT ;  /* 0x000004002dff7812 */ /* 0x000fe200078cc0ff */
[----:B------:R0:W-:Y:S01]  /*a370*/  STL.S16 [R1+0x630], R11 ;  /* 0x0006300b01007387 */ /* 0x0001e20000100600 */
[----:B------:R-:W-:Y:S01]  /*a380*/  PRMT R39, RZ, 0x7610, R39 ;  /* 0x00007610ff277816 */ /* 0x000fe20000000027 */
[----:B0-----:R-:W-:-:S03]  /*a390*/  HFMA2 R11, -RZ, RZ, 0, 0 ;  /* 0x00000000ff0b7431 */ /* 0x001fc600000001ff */
[----:B------:R-:W-:Y:S01]  /*a3a0*/  @!P5 PRMT R39, R33, 0x7610, R39 ;  /* 0x000076102127d816 */ /* 0x000fe20000000027 */
[----:B------:R-:W-:Y:S04]  /*a3b0*/  STL.S16 [R1+0x600], R38 ;  /* 0x0006002601007387 */ /* 0x000fe80000100600 */
[----:B------:R0:W-:Y:S04]  /*a3c0*/  STL.S16 [R1+0x5ec], R39 ;  /* 0x0005ec2701007387 */ /* 0x0001e80000100600 */
[----:B0-----:R-:W2:Y:S01]  /*a3d0*/  LDL.LU.64 R38, [R1+0x3f8] ;  /* 0x0003f80001267983 */ /* 0x001ea20000300a00 */
[----:B---3--:R-:W-:-:S04]  /*a3e0*/  PRMT R0, RZ, 0x7610, R0 ;  /* 0x00007610ff007816 */ /* 0x008fc80000000000 */
[----:B------:R-:W-:-:S05]  /*a3f0*/  @!P1 PRMT R0, R20, 0x7632, R0 ;  /* 0x0000763214009816 */ /* 0x000fca0000000000 */
[----:B------:R0:W-:Y:S04]  /*a400*/  STL.S16 [R1+0x634], R0 ;  /* 0x0006340001007387 */ /* 0x0001e80000100600 */
[----:B0-----:R-:W3:Y:S04]  /*a410*/  LDL.LU R0, [R1+0x8a8] ;  /* 0x0008a80001007983 */ /* 0x001ee80000300800 */
[----:B----4-:R0:W4:Y:S04]  /*a420*/  @!P6 LDG.E R11, desc[UR10][R6.64] ;  /* 0x0000000a060be981 */ /* 0x010128000c1e1900 */
[----:B------:R-:W0:Y:S04]  /*a430*/  LDL.LU R6, [R1+0x8ac] ;  /* 0x0008ac0001067983 */ /* 0x000e280000300800 */
[----:B------:R1:W-:Y:S01]  /*a440*/  STL [R1+0x80], R5 ;  /* 0x0000800501007387 */ /* 0x0003e20000100800 */
[----:B------:R-:W-:-:S02]  /*a450*/  LOP3.LUT P5, RZ, R45, 0x800, RZ, 0xc0, !PT ;  /* 0x000008002dff7812 */ /* 0x000fc400078ac0ff */
[----:B-1----:R-:W-:-:S04]  /*a460*/  PRMT R5, RZ, 0x7610, R5 ;  /* 0x00007610ff057816 */ /* 0x002fc80000000005 */
[----:B------:R-:W-:-:S05]  /*a470*/  @!P3 PRMT R5, R21, 0x7632, R5 ;  /* 0x000076321505b816 */ /* 0x000fca0000000005 */
[----:B------:R1:W-:Y:S02]  /*a480*/  STL.S16 [R1+0x624], R5 ;  /* 0x0006240501007387 */ /* 0x0003e40000100600 */
[----:B-1----:R-:W-:Y:S02]  /*a490*/  HFMA2 R5, -RZ, RZ, 0, 0 ;  /* 0x00000000ff057431 */ /* 0x002fe400000001ff */
[----:B------:R1:W-:Y:S04]  /*a4a0*/  STL.S16 [R1+0x5d0], R28 ;  /* 0x0005d01c01007387 */ /* 0x0003e80000100600 */
[----:B--2---:R2:W4:Y:S04]  /*a4b0*/  @!P5 LDG.E R5, desc[UR10][R14.64] ;  /* 0x0000000a0e05d981 */ /* 0x004528000c1e1900 */
[----:B-1----:R-:W2:Y:S04]  /*a4c0*/  LDL.LU R28, [R1+0x904] ;  /* 0x00090400011c7983 */ /* 0x002ea80000300800 */
[----:B------:R-:W4:Y:S04]  /*a4d0*/  LDL.LU.64 R14, [R1+0x8b8] ;  /* 0x0008b800010e7983 */ /* 0x000f280000300a00 */
[----:B------:R1:W-:Y:S02]  /*a4e0*/  STL.64 [R1+0x8a0], R12 ;  /* 0x0008a00c01007387 */ /* 0x0003e40000100a00 */
[----:B-1----:R-:W-:-:S02]  /*a4f0*/  PRMT R13, RZ, 0x7610, R13 ;  /* 0x00007610ff0d7816 */ /* 0x002fc4000000000d */
[----:B------:R-:W-:Y:S02]  /*a500*/  PRMT R12, RZ, 0x7610, R12 ;  /* 0x00007610ff0c7816 */ /* 0x000fe4000000000c */
[----:B------:R-:W-:Y:S02]  /*a510*/  @!P3 PRMT R13, R21, 0x7610, R13 ;  /* 0x00007610150db816 */ /* 0x000fe4000000000d */
[----:B------:R-:W-:-:S03]  /*a520*/  @!P4 PRMT R12, R23, 0x7610, R12 ;  /* 0x00007610170cc816 */ /* 0x000fc6000000000c */
[----:B------:R-:W-:Y:S04]  /*a530*/  STL.S16 [R1+0x61c], R13 ;  /* 0x00061c0d01007387 */ /* 0x000fe80000100600 */
[----:B------:R1:W-:Y:S04]  /*a540*/  STL.S16 [R1+0x3e8], R12 ;  /* 0x0003e80c01007387 */ /* 0x0003e80000100600 */
[----:B------:R1:W-:Y:S04]  /*a550*/  STL [R1+0x17c], R4 ;  /* 0x00017c0401007387 */ /* 0x0003e80000100800 */
[----:B-1----:R-:W4:Y:S01]  /*a560*/  LDL.LU.64 R12, [R1+0x3e0] ;  /* 0x0003e000010c7983 */ /* 0x002f220000300a00 */
[----:B------:R-:W-:-:S03]  /*a570*/  MOV R4, RZ ;  /* 0x000000ff00047202 */ /* 0x000fc60000000f00 */
[----:B------:R1:W-:Y:S04]  /*a580*/  STL [R1+0x180], R10 ;  /* 0x0001800a01007387 */ /* 0x0003e80000100800 */
[----:B------:R-:W4:Y:S01]  /*a590*/  @!P5 LDG.E R4, desc[UR10][R38.64] ;  /* 0x0000000a2604d981 */ /* 0x000f22000c1e1900 */
[----:B-1----:R-:W-:Y:S02]  /*a5a0*/  MOV R10, RZ ;  /* 0x000000ff000a7202 */ /* 0x002fe40000000f00 */
[----:B---3--:R-:W-:Y:S01]  /*a5b0*/  PRMT R0, RZ, 0x7610, R0 ;  /* 0x00007610ff007816 */ /* 0x008fe20000000000 */
[----:B------:R-:W3:Y:S04]  /*a5c0*/  LDL.LU.64 R38, [R1+0x3d0] ;  /* 0x0003d00001267983 */ /* 0x000ee80000300a00 */
[----:B------:R-:W3:Y:S01]  /*a5d0*/  @!P6 LDG.E R10, desc[UR10][R40.64] ;  /* 0x0000000a280ae981 */ /* 0x000ee2000c1e1900 */
[----:B------:R-:W-:-:S03]  /*a5e0*/  @!P2 PRMT R0, R24, 0x7610, R0 ;  /* 0x000076101800a816 */ /* 0x000fc60000000000 */
[----:B------:R-:W3:Y:S04]  /*a5f0*/  LDL.LU.64 R40, [R1+0x3c0] ;  /* 0x0003c00001287983 */ /* 0x000ee80000300a00 */
[----:B------:R1:W-:Y:S04]  /*a600*/  STL.S16 [R1+0x3c4], R0 ;  /* 0x0003c40001007387 */ /* 0x0003e80000100600 */
[----:B-1----:R-:W3:Y:S01]  /*a610*/  LDL.LU R0, [R1+0x898] ;  /* 0x0008980001007983 */ /* 0x002ee20000300800 */
[----:B0-----:R-:W-:-:S04]  /*a620*/  PRMT R6, RZ, 0x7610, R6 ;  /* 0x00007610ff067816 */ /* 0x001fc80000000006 */
[----:B------:R-:W-:-:S05]  /*a630*/  @!P1 PRMT R6, R20, 0x7610, R6 ;  /* 0x0000761014069816 */ /* 0x000fca0000000006 */
[----:B------:R0:W-:Y:S04]  /*a640*/  STL.S16 [R1+0x3d0], R6 ;  /* 0x0003d00601007387 */ /* 0x0001e80000100600 */
[----:B0-----:R-:W3:Y:S01]  /*a650*/  LDL.LU.64 R6, [R1+0x3c8] ;  /* 0x0003c80001067983 */ /* 0x001ee20000300a00 */
[----:B------:R-:W-:-:S03]  /*a660*/  LOP3.LUT P3, RZ, R45, 0x100, RZ, 0xc0, !PT ;  /* 0x000001002dff7812 */ /* 0x000fc6000786c0ff */
[----:B------:R-:W-:Y:S01]  /*a670*/  STL [R1+0x18c], R17 ;  /* 0x00018c1101007387 */ /* 0x000fe20000100800 */
[----:B--2---:R-:W-:-:S03]  /*a680*/  PRMT R28, RZ, 0x7610, R28 ;  /* 0x00007610ff1c7816 */ /* 0x004fc6000000001c */
[----:B----4-:R0:W-:Y:S01]  /*a690*/  STL [R1+0x88], R14 ;  /* 0x0000880e01007387 */ /* 0x0101e20000100800 */
[----:B------:R-:W-:Y:S02]  /*a6a0*/  @!P0 PRMT R28, R16, 0x7632, R28 ;  /* 0x00007632101c8816 */ /* 0x000fe4000000001c */
[----:B------:R-:W-:Y:S02]  /*a6b0*/  LOP3.LUT P0, RZ, R45, 0x200, RZ, 0xc0, !PT ;  /* 0x000002002dff7812 */ /* 0x000fe4000780c0ff */
[----:B0-----:R-:W-:-:S04]  /*a6c0*/  PRMT R14, RZ, 0x7610, R14 ;  /* 0x00007610ff0e7816 */ /* 0x001fc8000000000e */
[----:B------:R-:W-:Y:S01]  /*a6d0*/  @!P1 PRMT R14, R27, 0x7632, R14 ;  /* 0x000076321b0e9816 */ /* 0x000fe2000000000e */
[----:B------:R-:W-:Y:S04]  /*a6e0*/  STL [R1+0x188], R15 ;  /* 0x0001880f01007387 */ /* 0x000fe80000100800 */
[----:B------:R0:W-:Y:S02]  /*a6f0*/  STL.S16 [R1+0x638], R14 ;  /* 0x0006380e01007387 */ /* 0x0001e40000100600 */
[----:B0-----:R-:W-:Y:S02]  /*a700*/  CS2R R14, SRZ ;  /* 0x00000000000e7805 */ /* 0x001fe4000001ff00 */
[----:B------:R0:W-:Y:S01]  /*a710*/  STL.S16 [R1+0x610], R28 ;  /* 0x0006101c01007387 */ /* 0x0001e20000100600 */
[----:B------:R-:W-:-:S03]  /*a720*/  HFMA2 R17, -RZ, RZ, 0, 0 ;  /* 0x00000000ff117431 */ /* 0x000fc600000001ff */
[----:B------:R1:W2:Y:S04]  /*a730*/  @!P0 LDG.E R14, desc[UR10][R12.64] ;  /* 0x0000000a0c0e8981 */ /* 0x0002a8000c1e1900 */
[----:B0-----:R-:W4:Y:S04]  /*a740*/  LDL.LU R28, [R1+0x8cc] ;  /* 0x0008cc00011c7983 */ /* 0x001f280000300800 */
[----:B------:R-:W2:Y:S04]  /*a750*/  LDL.LU.64 R12, [R1+0x8a0] ;  /* 0x0008a000010c7983 */ /* 0x000ea80000300a00 */
[----:B------:R-:W-:Y:S04]  /*a760*/  STL.64 [R1+0x860], R36 ;  /* 0x0008602401007387 */ /* 0x000fe80000100a00 */
[----:B------:R0:W-:Y:S04]  /*a770*/  STL.64 [R1+0x888], R36 ;  /* 0x0008882401007387 */ /* 0x0001e80000100a00 */
[----:B------:R1:W-:Y:S01]  /*a780*/  STL [R1+0x184], R43 ;  /* 0x0001842b01007387 */ /* 0x0003e20000100800 */
[----:B0-----:R-:W-:-:S02]  /*a790*/  PRMT R37, RZ, 0x7610, R37 ;  /* 0x00007610ff257816 */ /* 0x001fc40000000025 */
[----:B------:R-:W-:Y:S01]  /*a7a0*/  PRMT R36, RZ, 0x7610, R36 ;  /* 0x00007610ff247816 */ /* 0x000fe20000000024 */
[----:B---3--:R-:W3:Y:S01]  /*a7b0*/  @!P3 LDG.E R15, desc[UR10][R40.64] ;  /* 0x0000000a280fb981 */ /* 0x008ee2000c1e1900 */
[----:B-1----:R-:W-:Y:S02]  /*a7c0*/  MOV R43, RZ ;  /* 0x000000ff002b7202 */ /* 0x002fe40000000f00 */
[----:B------:R-:W-:Y:S02]  /*a7d0*/  @!P1 PRMT R37, R27, 0x7610, R37 ;  /* 0x000076101b259816 */ /* 0x000fe40000000025 */
[----:B------:R-:W-:Y:S02]  /*a7e0*/  @!P2 PRMT R36, R18, 0x7610, R36 ;  /* 0x000076101224a816 */ /* 0x000fe40000000024 */
[----:B------:R-:W3:Y:S04]  /*a7f0*/  @!P0 LDG.E R43, desc[UR10][R38.64] ;  /* 0x0000000a262b8981 */ /* 0x000ee8000c1e1900 */
[----:B------:R-:W3:Y:S04]  /*a800*/  LDL.LU.64 R40, [R1+0x398] ;  /* 0x0003980001287983 */ /* 0x000ee80000300a00 */
[----:B------:R-:W-:Y:S01]  /*a810*/  STL.S16 [R1+0x3d4], R37 ;  /* 0x0003d42501007387 */ /* 0x000fe20000100600 */
[----:B------:R-:W-:-:S03]  /*a820*/  PRMT R0, RZ, 0x7610, R0 ;  /* 0x00007610ff007816 */ /* 0x000fc60000000000 */
[----:B------:R0:W-:Y:S04]  /*a830*/  STL.S16 [R1+0x3c0], R36 ;  /* 0x0003c02401007387 */ /* 0x0001e80000100600 */
[----:B------:R-:W3:Y:S04]  /*a840*/  LDL.LU.64 R38, [R1+0x3a8] ;  /* 0x0003a80001267983 */ /* 0x000ee80000300a00 */
[----:B0-----:R-:W3:Y:S04]  /*a850*/  LDL.LU.64 R36, [R1+0x3b0] ;  /* 0x0003b00001247983 */ /* 0x001ee80000300a00 */
[----:B------:R0:W3:Y:S01]  /*a860*/  @!P3 LDG.E R17, desc[UR10][R6.64] ;  /* 0x0000000a0611b981 */ /* 0x0000e2000c1e1900 */
[----:B------:R-:W-:-:S03]  /*a870*/  LOP3.LUT P3, RZ, R44, 0x8, RZ, 0xc0, !PT ;  /* 0x000000082cff7812 */ /* 0x000fc6000786c0ff */
[----:B------:R-:W0:Y:S10]  /*a880*/  LDL.LU R6, [R1+0x894] ;  /* 0x0008940001067983 */ /* 0x000e340000300800 */
[----:B------:R-:W-:-:S05]  /*a890*/  @!P3 PRMT R0, R22, 0x7632, R0 ;  /* 0x000076321600b816 */ /* 0x000fca0000000000 */
[----:B------:R1:W-:Y:S04]  /*a8a0*/  STL.S16 [R1+0x3c8], R0 ;  /* 0x0003c80001007387 */ /* 0x0003e80000100600 */
[----:B-1----:R-:W3:Y:S01]  /*a8b0*/  LDL.LU R0, [R1+0x890] ;  /* 0x0008900001007983 */ /* 0x002ee20000300800 */
[----:B------:R-:W-:-:S03]  /*a8c0*/  LOP3.LUT P1, RZ, R45, 0x40, RZ, 0xc0, !PT ;  /* 0x000000402dff7812 */ /* 0x000fc6000782c0ff */
[----:B------:R1:W-:Y:S02]  /*a8d0*/  STL [R1+0x190], R42 ;  /* 0x0001902a01007387 */ /* 0x0003e40000100800 */
[----:B-1----:R-:W-:Y:S02]  /*a8e0*/  MOV R42, RZ ;  /* 0x000000ff002a7202 */ /* 0x002fe40000000f00 */
[----:B------:R-:W-:Y:S01]  /*a8f0*/  STL.64 [R1+0x868], R34 ;  /* 0x0008682201007387 */ /* 0x000fe20000100a00 */
[----:B----4-:R-:W-:-:S03]  /*a900*/  PRMT R28, RZ, 0x7610, R28 ;  /* 0x00007610ff1c7816 */ /* 0x010fc6000000001c */
[----:B--2---:R1:W-:Y:S01]  /*a910*/  STL [R1+0x90], R13 ;  /* 0x0000900d01007387 */ /* 0x0043e20000100800 */
[----:B------:R-:W-:-:S03]  /*a920*/  @!P4 PRMT R28, R23, 0x7632, R28 ;  /* 0x00007632171cc816 */ /* 0x000fc6000000001c */
[----:B------:R2:W-:Y:S01]  /*a930*/  STL [R1+0x8c], R12 ;  /* 0x00008c0c01007387 */ /* 0x0005e20000100800 */
[----:B-1----:R-:W-:Y:S02]  /*a940*/  PRMT R13, RZ, 0x7610, R13 ;  /* 0x00007610ff0d7816 */ /* 0x002fe4000000000d */
[----:B--2---:R-:W-:Y:S02]  /*a950*/  PRMT R12, RZ, 0x7610, R12 ;  /* 0x00007610ff0c7816 */ /* 0x004fe4000000000c */
[----:B------:R-:W-:Y:S02]  /*a960*/  @!P3 PRMT R13, R26, 0x7632, R13 ;  /* 0x000076321a0db816 */ /* 0x000fe4000000000d */
[----:B------:R-:W-:Y:S02]  /*a970*/  LOP3.LUT P4, RZ, R45, 0x80, RZ, 0xc0, !PT ;  /* 0x000000802dff7812 */ /* 0x000fe4000788c0ff */
[----:B------:R-:W-:Y:S01]  /*a980*/  @!P2 PRMT R12, R24, 0x7632, R12 ;  /* 0x00007632180ca816 */ /* 0x000fe2000000000c */
[----:B------:R1:W-:Y:S04]  /*a990*/  STL.S16 [R1+0x3cc], R13 ;  /* 0x0003cc0d01007387 */ /* 0x0003e80000100600 */
[----:B------:R2:W-:Y:S01]  /*a9a0*/  STL.S16 [R1+0x648], R12 ;  /* 0x0006480c01007387 */ /* 0x0005e20000100600 */
[----:B-1----:R-:W-:Y:S01]  /*a9b0*/  HFMA2 R13, -RZ, RZ, 0, 0 ;  /* 0x00000000ff0d7431 */ /* 0x002fe200000001ff */
[----:B--2---:R-:W-:-:S02]  /*a9c0*/  MOV R12, RZ ;  /* 0x000000ff000c7202 */ /* 0x004fc40000000f00 */
[----:B---3--:R1:W2:Y:S04]  /*a9d0*/  @!P1 LDG.E R42, desc[UR10][R40.64] ;  /* 0x0000000a282a9981 */ /* 0x0082a8000c1e1900 */
[----:B------:R-:W3:Y:S04]  /*a9e0*/  LDL.LU.64 R40, [R1+0x880] ;  /* 0x0008800001287983 */ /* 0x000ee80000300a00 */
[----:B------:R-:W4:Y:S04]  /*a9f0*/  @!P4 LDG.E R12, desc[UR10][R38.64] ;  /* 0x0000000a260cc981 */ /* 0x000f28000c1e1900 */
[----:B------:R1:W2:Y:S01]  /*aa00*/  @!P4 LDG.E R13, desc[UR10][R36.64] ;  /* 0x0000000a240dc981 */ /* 0x0002a2000c1e1900 */
[----:B------:R-:W-:-:S02]  /*aa10*/  LOP3.LUT P4, RZ, R44, 0x4, RZ, 0xc0, !PT ;  /* 0x000000042cff7812 */ /* 0x000fc4000788c0ff */
[----:B------:R-:W-:Y:S02]  /*aa20*/  PRMT R35, RZ, 0x7610, R35 ;  /* 0x00007610ff237816 */ /* 0x000fe40000000023 */
[----:B------:R-:W-:Y:S01]  /*aa30*/  PRMT R34, RZ, 0x7610, R34 ;  /* 0x00007610ff227816 */ /* 0x000fe20000000022 */
[----:B------:R-:W4:Y:S01]  /*aa40*/  LDL.LU.64 R38, [R1+0x3a0] ;  /* 0x0003a00001267983 */ /* 0x000f220000300a00 */
[----:B------:R-:W-:-:S03]  /*aa50*/  @!P3 PRMT R35, R26, 0x7610, R35 ;  /* 0x000076101a23b816 */ /* 0x000fc60000000023 */
[----:B------:R1:W-:Y:S04]  /*aa60*/  STL.S16 [R1+0x62c], R28 ;  /* 0x00062c1c01007387 */ /* 0x0003e80000100600 */
[----:B------:R-:W-:Y:S01]  /*aa70*/  @!P4 PRMT R34, R2, 0x7610, R34 ;  /* 0x000076100222c816 */ /* 0x000fe20000000022 */
[----:B------:R-:W-:Y:S04]  /*aa80*/  STL.S16 [R1+0x3ac], R35 ;  /* 0x0003ac2301007387 */ /* 0x000fe80000100600 */
[----:B------:R1:W-:Y:S04]  /*aa90*/  STL.S16 [R1+0x398], R34 ;  /* 0x0003982201007387 */ /* 0x0003e80000100600 */
[----:B-1----:R-:W2:Y:S04]  /*aaa0*/  LDL.LU R28, [R1+0x8b4] ;  /* 0x0008b400011c7983 */ /* 0x002ea80000300800 */
[----:B------:R-:W2:Y:S04]  /*aab0*/  LDL.LU.64 R36, [R1+0x888] ;  /* 0x0008880001247983 */ /* 0x000ea80000300a00 */
[----:B------:R-:W2:Y:S01]  /*aac0*/  LDL.LU.64 R34, [R1+0x388] ;  /* 0x0003880001227983 */ /* 0x000ea20000300a00 */
[----:B0-----:R-:W-:-:S02]  /*aad0*/  PRMT R6, RZ, 0x7610, R6 ;  /* 0x00007610ff067816 */ /* 0x001fc40000000006 */
[----:B------:R-:W-:-:S04]  /*aae0*/  PRMT R0, RZ, 0x7610, R0 ;  /* 0x00007610ff007816 */ /* 0x000fc80000000000 */
[----:B------:R-:W-:-:S05]  /*aaf0*/  @!P6 PRMT R0, R11, 0x7610, R0 ;  /* 0x000076100b00e816 */ /* 0x000fca0000000000 */
[----:B------:R0:W-:Y:S01]  /*ab00*/  STL.S16 [R1+0x388], R0 ;  /* 0x0003880001007387 */ /* 0x0001e20000100600 */
[----:B------:R-:W-:-:S03]  /*ab10*/  @!P3 PRMT R6, R22, 0x7610, R6 ;  /* 0x000076101606b816 */ /* 0x000fc60000000006 */
[----:B0-----:R-:W2:Y:S04]  /*ab20*/  LDL.LU R0, [R1+0x854] ;  /* 0x0008540001007983 */ /* 0x001ea80000300800 */
[----:B------:R0:W-:Y:S04]  /*ab30*/  STL.S16 [R1+0x3a8], R6 ;  /* 0x0003a80601007387 */ /* 0x0001e80000100600 */
[----:B0-----:R-:W2:Y:S04]  /*ab40*/  LDL.LU.64 R6, [R1+0x380] ;  /* 0x0003800001067983 */ /* 0x001ea80000300a00 */
[----:B---3--:R0:W-:Y:S02]  /*ab50*/  STL [R1+0x94], R40 ;  /* 0x0000942801007387 */ /* 0x0081e40000100800 */
[----:B0-----:R-:W-:-:S04]  /*ab60*/  PRMT R40, RZ, 0x7610, R40 ;  /* 0x00007610ff287816 */ /* 0x001fc80000000028 */
[----:B------:R-:W-:Y:S01]  /*ab70*/  @!P4 PRMT R40, R2, 0x7632, R40 ;  /* 0x000076320228c816 */ /* 0x000fe20000000028 */
[----:B------:R-:W-:Y:S04]  /*ab80*/  STL [R1+0x194], R41 ;  /* 0x0001942901007387 */ /* 0x000fe80000100800 */
[----:B------:R0:W-:Y:S02]  /*ab90*/  STL.S16 [R1+0x3b0], R40 ;  /* 0x0003b02801007387 */ /* 0x0001e40000100600 */
[----:B0-----:R-:W-:-:S06]  /*aba0*/  CS2R R40, SRZ ;  /* 0x0000000000287805 */ /* 0x001fcc000001ff00 */
[----:B----4-:R0:W3:Y:S01]  /*abb0*/  @!P1 LDG.E R41, desc[UR10][R38.64] ;  /* 0x0000000a26299981 */ /* 0x0100e2000c1e1900 */
[----:B--2---:R-:W-:Y:S02]  /*abc0*/  PRMT R28, RZ, 0x7610, R28 ;  /* 0x00007610ff1c7816 */ /* 0x004fe4000000001c */
[----:B------:R-:W-:Y:S01]  /*abd0*/  PRMT R37, RZ, 0x7610, R37 ;  /* 0x00007610ff257816 */ /* 0x000fe20000000025 */
[----:B------:R-:W2:Y:S01]  /*abe0*/  LDL.LU.64 R38, [R1+0x878] ;  /* 0x0008780001267983 */ /* 0x000ea20000300a00 */
[----:B------:R-:W-:Y:S02]  /*abf0*/  PRMT R36, RZ, 0x7610, R36 ;  /* 0x00007610ff247816 */ /* 0x000fe40000000024 */
[----:B------:R-:W-:Y:S02]  /*ac00*/  @!P2 PRMT R28, R18, 0x7632, R28 ;  /* 0x00007632121ca816 */ /* 0x000fe4000000001c */
[----:B------:R-:W-:Y:S02]  /*ac10*/  LOP3.LUT P2, RZ, R45, 0x20, RZ, 0xc0, !PT ;  /* 0x000000202dff7812 */ /* 0x000fe4000784c0ff */
[----:B------:R-:W-:-:S02]  /*ac20*/  @!P4 PRMT R37, R3, 0x7610, R37 ;  /* 0x000076100325c816 */ /* 0x000fc40000000025 */
[----:B------:R-:W-:Y:S01]  /*ac30*/  @!P4 PRMT R36, R3, 0x7632, R36 ;  /* 0x000076320324c816 */ /* 0x000fe20000000024 */
[----:B------:R1:W-:Y:S04]  /*ac40*/  STL.S16 [R1+0x640], R28 ;  /* 0x0006401c01007387 */ /* 0x0003e80000100600 */
[----:B------:R-:W-:Y:S04]  /*ac50*/  STL.S16 [R1+0x668], R36 ;  /* 0x0006682401007387 */ /* 0x000fe80000100600 */
[----:B------:R4:W-:Y:S04]  /*ac60*/  STL.S16 [R1+0x39c], R37 ;  /* 0x00039c2501007387 */ /* 0x0009e80000100600 */
[----:B-1----:R-:W3:Y:S04]  /*ac70*/  LDL.LU R28, [R1+0x89c] ;  /* 0x00089c00011c7983 */ /* 0x002ee80000300800 */
[----:B----4-:R-:W4:Y:S01]  /*ac80*/  LDL.LU.64 R36, [R1+0x368] ;  /* 0x0003680001247983 */ /* 0x010f220000300a00 */
[----:B------:R-:W-:-:S04]  /*ac90*/  PRMT R0, RZ, 0x7610, R0 ;  /* 0x00007610ff007816 */ /* 0x000fc80000000000 */
[----:B------:R-:W-:-:S05]  /*aca0*/  @!P0 PRMT R0, R43, 0x7610, R0 ;  /* 0x000076102b008816 */ /* 0x000fca0000000000 */
[----:B------:R1:W-:Y:S04]  /*acb0*/  STL.S16 [R1+0x680], R0 ;  /* 0x0006800001007387 */ /* 0x0003e80000100600 */
[----:B------:R4:W4:Y:S04]  /*acc0*/  @!P2 LDG.E R40, desc[UR10][R6.64] ;  /* 0x0000000a0628a981 */ /* 0x000928000c1e1900 */
[----:B-1----:R-:W4:Y:S04]  /*acd0*/  LDL.LU R0, [R1+0x850] ;  /* 0x0008500001007983 */ /* 0x002f280000300800 */
[----:B------:R-:W4:Y:S01]  /*ace0*/  LDL.LU R6, [R1+0x870] ;  /* 0x0008700001067983 */ /* 0x000f220000300800 */
[----:B------:R-:W-:-:S03]  /*acf0*/  LOP3.LUT P3, RZ, R45, 0x10, RZ, 0xc0, !PT ;  /* 0x000000102dff7812 */ /* 0x000fc6000786c0ff */
[----:B------:R1:W-:Y:S02]  /*ad00*/  STL.64 [R1+0x7d8], R2 ;  /* 0x0007d80201007387 */ /* 0x0003e40000100a00 */
[----:B-1----:R-:W-:Y:S02]  /*ad10*/  PRMT R3, RZ, 0x7610, R3 ;  /* 0x00007610ff037816 */ /* 0x002fe40000000003 */
[----:B------:R-:W-:Y:S02]  /*ad20*/  PRMT R2, RZ, 0x7610, R2 ;  /* 0x00007610ff027816 */ /* 0x000fe40000000002 */
[C---:B------:R-:W-:Y:S02]  /*ad30*/  @!P5 PRMT R3, R4.reuse, 0x7610, R3 ;  /* 0x000076100403d816 */ /* 0x040fe40000000003 */
[----:B------:R-:W-:-:S03]  /*ad40*/  @!P5 PRMT R2, R4, 0x7632, R2 ;  /* 0x000076320402d816 */ /* 0x000fc60000000002 */
[----:B------:R-:W-:Y:S04]  /*ad50*/  STL.S16 [R1+0x380], R3 ;  /* 0x0003800301007387 */ /* 0x000fe80000100600 */
[----:B------:R1:W-:Y:S04]  /*ad60*/  STL.S16 [R1+0x3a0], R2 ;  /* 0x0003a00201007387 */ /* 0x0003e80000100600 */
[----:B-1----:R-:W4:Y:S04]  /*ad70*/  LDL.LU.64 R2, [R1+0x370] ;  /* 0x0003700001027983 */ /* 0x002f280000300a00 */
[----:B--2---:R0:W-:Y:S02]  /*ad80*/  STL [R1+0x98], R38 ;  /* 0x0000982601007387 */ /* 0x0041e40000100800 */
[----:B0-----:R-:W-:-:S04]  /*ad90*/  PRMT R38, RZ, 0x7610, R38 ;  /* 0x00007610ff267816 */ /* 0x001fc80000000026 */
[----:B------:R-:W-:Y:S01]  /*ada0*/  @!P5 PRMT R38, R5, 0x7632, R38 ;  /* 0x000076320526d816 */ /* 0x000fe20000000026 */
[----:B------:R-:W-:Y:S04]  /*adb0*/  STL [R1+0x198], R39 ;  /* 0x0001982701007387 */ /* 0x000fe80000100800 */
[----:B------:R0:W-:Y:S01]  /*adc0*/  STL.S16 [R1+0x3a4], R38 ;  /* 0x0003a42601007387 */ /* 0x0001e20000100600 */
[----:B---3--:R-:W-:Y:S02]  /*add0*/  PRMT R28, RZ, 0x7610, R28 ;  /* 0x00007610ff1c7816 */ /* 0x008fe4000000001c */
[----:B0-----:R-:W-:Y:S02]  /*ade0*/  CS2R R38, SRZ ;  /* 0x0000000000267805 */ /* 0x001fe4000001ff00 */
[----:B------:R-:W-:-:S04]  /*adf0*/  @!P6 PRMT R28, R10, 0x7632, R28 ;  /* 0x000076320a1ce816 */ /* 0x000fc8000000001c */
[----:B----4-:R0:W2:Y:S04]  /*ae00*/  @!P3 LDG.E R38, desc[UR10][R36.64] ;  /* 0x0000000a2426b981 */ /* 0x0100a8000c1e1900 */
[----:B------:R1:W3:Y:S04]  /*ae10*/  @!P2 LDG.E R39, desc[UR10][R34.64] ;  /* 0x0000000a2227a981 */ /* 0x0002e8000c1e1900 */
[----:B------:R-:W4:Y:S04]  /*ae20*/  LDL.LU.64 R36, [R1+0x860] ;  /* 0x0008600001247983 */ /* 0x000f280000300a00 */
[----:B------:R0:W-:Y:S04]  /*ae30*/  STL.S16 [R1+0x38c], R28 ;  /* 0x00038c1c01007387 */ /* 0x0001e80000100600 */
[----:B------:R-:W2:Y:S04]  /*ae40*/  LDL.LU.64 R34, [R1+0x868] ;  /* 0x0008680001227983 */ /* 0x000ea80000300a00 */
[----:B0-----:R-:W3:Y:S01]  /*ae50*/  LDL.LU R28, [R1+0x858] ;  /* 0x00085800011c7983 */ /* 0x001ee20000300800 */
[----:B------:R-:W-:-:S04]  /*ae60*/  PRMT R0, RZ, 0x7610, R0 ;  /* 0x00007610ff007816 */ /* 0x000fc80000000000 */
[----:B------:R-:W-:Y:S02]  /*ae70*/  @!P0 PRMT R0, R14, 0x7610, R0 ;  /* 0x000076100e008816 */ /* 0x000fe40000000000 */
[----:B------:R-:W-:-:S03]  /*ae80*/  PRMT R6, RZ, 0x7610, R6 ;  /* 0x00007610ff067816 */ /* 0x000fc60000000006 */
[----:B------:R0:W-:Y:S01]  /*ae90*/  STL.S16 [R1+0x694], R0 ;  /* 0x0006940001007387 */ /* 0x0001e20000100600 */
[----:B------:R-:W-:-:S03]  /*aea0*/  @!P5 PRMT R6, R5, 0x7610, R6 ;  /* 0x000076100506d816 */ /* 0x000fc60000000006 */
[----:B0-----:R-:W3:Y:S04]  /*aeb0*/  LDL.LU R0, [R1+0x848] ;  /* 0x0008480001007983 */ /* 0x001ee80000300800 */
[----:B------:R0:W-:Y:S04]  /*aec0*/  STL.S16 [R1+0x384], R6 ;  /* 0x0003840601007387 */ /* 0x0001e80000100600 */
[----:B0-----:R-:W3:Y:S01]  /*aed0*/  LDL.LU.64 R6, [R1+0x350] ;  /* 0x0003500001067983 */ /* 0x001ee20000300a00 */
[----:B------:R-:W-:-:S04]  /*aee0*/  LOP3.LUT R44, R44, 0xfffffffe, RZ, 0xc0, !PT ;  /* 0xfffffffe2c2c7812 */ /* 0x000fc800078ec0ff */
[----:B------:R-:W-:-:S04]  /*aef0*/  @P1 LOP3.LUT R44, R44, 0x1, RZ, 0xfc, !PT ;  /* 0x000000012c2c1812 */ /* 0x000fc800078efcff */
[----:B------:R-:W-:-:S04]  /*af00*/  LOP3.LUT R44, R44, 0xfffffffd, RZ, 0xc0, !PT ;  /* 0xfffffffd2c2c7812 */ /* 0x000fc800078ec0ff */
[----:B------:R-:W-:Y:S02]  /*af10*/  @P2 LOP3.LUT R44, R44, 0x2, RZ, 0xfc, !PT ;  /* 0x000000022c2c2812 */ /* 0x000fe400078efcff */
[C---:B------:R-:W-:Y:S02]  /*af20*/  LOP3.LUT P2, RZ, R45.reuse, 0x100, RZ, 0xc0, !PT ;  /* 0x000001002dff7812 */ /* 0x040fe4000784c0ff */
[----:B------:R-:W-:Y:S01]  /*af30*/  LOP3.LUT P4, RZ, R45, 0x8, RZ, 0xc0, !PT ;  /* 0x000000082dff7812 */ /* 0x000fe2000788c0ff */
[----:B------:R0:W-:Y:S02]  /*af40*/  STL.64 [R1+0x7f0], R4 ;  /* 0x0007f00401007387 */ /* 0x0001e40000100a00 */
[----:B0-----:R-:W-:-:S04]  /*af50*/  PRMT R4, RZ, 0x7610, R4 ;  /* 0x00007610ff047816 */ /* 0x001fc80000000004 */
[----:B------:R-:W-:Y:S01]  /*af60*/  @!P6 PRMT R4, R10, 0x7610, R4 ;  /* 0x000076100a04e816 */ /* 0x000fe20000000004 */
[----:B------:R-:W-:Y:S04]  /*af70*/  STL.64 [R1+0x7f8], R10 ;  /* 0x0007f80a01007387 */ /* 0x000fe80000100a00 */
[----:B------:R0:W-:Y:S04]  /*af80*/  STL.S16 [R1+0x36c], R4 ;  /* 0x00036c0401007387 */ /* 0x0001e80000100600 */
[----:B------:R-:W-:Y:S04]  /*af90*/  STL [R1+0x81c], R21 ;  /* 0x00081c1501007387 */ /* 0x000fe80000100800 */
[----:B------:R-:W-:Y:S04]  /*afa0*/  STL [R1+0x810], R25 ;  /* 0x0008101901007387 */ /* 0x000fe80000100800 */
[----:B------:R-:W-:Y:S04]  /*afb0*/  STL [R1+0x804], R27 ;  /* 0x0008041b01007387 */ /* 0x000fe80000100800 */
[----:B------:R-:W-:Y:S04]  /*afc0*/  STL [R1+0x7e4], R24 ;  /* 0x0007e41801007387 */ /* 0x000fe80000100800 */
[----:B0-----:R-:W3:Y:S04]  /*afd0*/  LDL.LU.64 R4, [R1+0x340] ;  /* 0x0003400001047983 */ /* 0x001ee80000300a00 */
[----:B----4-:R0:W-:Y:S02]  /*afe0*/  STL [R1+0x9c], R36 ;  /* 0x00009c2401007387 */ /* 0x0101e40000100800 */
[----:B0-----:R-:W-:-:S04]  /*aff0*/  PRMT R36, RZ, 0x7610, R36 ;  /* 0x00007610ff247816 */ /* 0x001fc80000000024 */
[----:B------:R-:W-:Y:S01]  /*b000*/  @!P6 PRMT R36, R11, 0x7632, R36 ;  /* 0x000076320b24e816 */ /* 0x000fe20000000024 */
[----:B--2---:R1:W-:Y:S01]  /*b010*/  STL [R1+0xa0], R34 ;  /* 0x0000a02201007387 */ /* 0x0043e20000100800 */
[----:B---3--:R-:W-:-:S03]  /*b020*/  PRMT R28, RZ, 0x7610, R28 ;  /* 0x00007610ff1c7816 */ /* 0x008fc6000000001c */
[----:B------:R-:W-:Y:S01]  /*b030*/  STL.S16 [R1+0x68c], R36 ;  /* 0x00068c2401007387 */ /* 0x000fe20000100600 */
[----:B------:R-:W-:-:S03]  /*b040*/  @!P0 PRMT R28, R43, 0x7632, R28 ;  /* 0x000076322b1c8816 */ /* 0x000fc6000000001c */
[----:B------:R0:W-:Y:S01]  /*b050*/  STL [R1+0x19c], R37 ;  /* 0x00019c2501007387 */ /* 0x0001e20000100800 */
[----:B-1----:R-:W-:-:S03]  /*b060*/  PRMT R34, RZ, 0x7610, R34 ;  /* 0x00007610ff227816 */ /* 0x002fc60000000022 */
[----:B------:R-:W2:Y:S01]  /*b070*/  LDL.LU.64 R10, [R1+0x360] ;  /* 0x00036000010a7983 */ /* 0x000ea20000300a00 */
[----:B------:R-:W-:Y:S02]  /*b080*/  @!P0 PRMT R34, R14, 0x7632, R34 ;  /* 0x000076320e228816 */ /* 0x000fe40000000022 */
[----:B0-----:R-:W-:Y:S01]  /*b090*/  CS2R R36, SRZ ;  /* 0x0000000000247805 */ /* 0x001fe2000001ff00 */
[----:B------:R0:W-:Y:S05]  /*b0a0*/  STL.S16 [R1+0x698], R28 ;  /* 0x0006981c01007387 */ /* 0x0001ea0000100600 */
[----:B------:R-:W3:Y:S04]  /*b0b0*/  @!P3 LDG.E R37, desc[UR10][R2.64] ;  /* 0x0000000a0225b981 */ /* 0x000ee8000c1e1900 */
[----:B0-----:R-:W4:Y:S04]  /*b0c0*/  LDL.LU R28, [R1+0x84c] ;  /* 0x00084c00011c7983 */ /* 0x001f280000300800 */
[----:B------:R-:W3:Y:S01]  /*b0d0*/  LDL.LU.64 R2, [R1+0x348] ;  /* 0x0003480001027983 */ /* 0x000ee20000300a00 */
[----:B------:R-:W-:-:S04]  /*b0e0*/  PRMT R0, RZ, 0x7610, R0 ;  /* 0x00007610ff007816 */ /* 0x000fc80000000000 */
[----:B------:R-:W-:Y:S01]  /*b0f0*/  @!P2 PRMT R0, R15, 0x7610, R0 ;  /* 0x000076100f00a816 */ /* 0x000fe20000000000 */
[----:B------:R-:W3:Y:S04]  /*b100*/  @!P4 LDG.E R36, desc[UR10][R6.64] ;  /* 0x0000000a0624c981 */ /* 0x000ee8000c1e1900 */
[----:B------:R-:W3:Y:S04]  /*b110*/  LDL.LU.64 R6, [R1+0x328] ;  /* 0x0003280001067983 */ /* 0x000ee80000300a00 */
[----:B------:R-:W-:Y:S04]  /*b120*/  STL.S16 [R1+0x6a4], R34 ;  /* 0x0006a42201007387 */ /* 0x000fe80000100600 */
[----:B------:R0:W-:Y:S04]  /*b130*/  STL.S16 [R1+0x364], R0 ;  /* 0x0003640001007387 */ /* 0x0001e80000100600 */
[----:B0-----:R-:W2:Y:S02]  /*b140*/  LDL.LU R0, [R1+0x844] ;  /* 0x0008440001007983 */ /* 0x001ea40000300800 */
[----:B--2---:R-:W-:-:S04]  /*b150*/  PRMT R0, RZ, 0x7610, R0 ;  /* 0x00007610ff007816 */ /* 0x004fc80000000000 */
[----:B------:R-:W-:-:S05]  /*b160*/  @!P2 PRMT R0, R17, 0x7610, R0 ;  /* 0x000076101100a816 */ /* 0x000fca0000000000 */
[----:B------:R0:W-:Y:S04]  /*b170*/  STL.S16 [R1+0x6a8], R0 ;  /* 0x0006a80001007387 */ /* 0x0001e80000100600 */
[----:B0-----:R-:W2:Y:S01]  /*b180*/  LDL.LU R0, [R1+0x83c] ;  /* 0x00083c0001007983 */ /* 0x001ea20000300800 */
[----:B------:R-:W-:Y:S02]  /*b190*/  LOP3.LUT P1, RZ, R45, 0x80, RZ, 0xc0, !PT ;  /* 0x000000802dff7812 */ /* 0x000fe4000782c0ff */
[----:B----4-:R-:W-:Y:S02]  /*b1a0*/  PRMT R28, RZ, 0x7610, R28 ;  /* 0x00007610ff1c7816 */ /* 0x010fe4000000001c */
[----:B--2---:R-:W-:-:S09]  /*b1b0*/  PRMT R0, RZ, 0x7610, R0 ;  /* 0x00007610ff007816 */ /* 0x004fd20000000000 */
[----:B------:R-:W-:-:S05]  /*b1c0*/  @!P1 PRMT R0, R12, 0x7610, R0 ;  /* 0x000076100c009816 */ /* 0x000fca0000000000 */
[----:B------:R0:W-:Y:S04]  /*b1d0*/  STL.S16 [R1+0x34c], R0 ;  /* 0x00034c0001007387 */ /* 0x0001e80000100600 */
[----:B0-----:R-:W2:Y:S01]  /*b1e0*/  LDL.LU R0, [R1+0x838] ;  /* 0x0008380001007983 */ /* 0x001ea20000300800 */
[----:B------:R-:W-:-:S05]  /*b1f0*/  @!P2 PRMT R28, R15, 0x7632, R28 ;  /* 0x000076320f1ca816 */ /* 0x000fca000000001c */
[----:B------:R0:W-:Y:S04]  /*b200*/  STL.S16 [R1+0x6b4], R28 ;  /* 0x0006b41c01007387 */ /* 0x0001e80000100600 */
[----:B0-----:R-:W4:Y:S01]  /*b210*/  LDL.LU R28, [R1+0x840] ;  /* 0x00084000011c7983 */ /* 0x001f220000300800 */
[----:B--2---:R-:W-:-:S04]  /*b220*/  PRMT R0, RZ, 0x7610, R0 ;  /* 0x00007610ff007816 */ /* 0x004fc80000000000 */
[----:B------:R-:W-:-:S05]  /*b230*/  @!P1 PRMT R0, R13, 0x7610, R0 ;  /* 0x000076100d009816 */ /* 0x000fca0000000000 */
[----:B------:R0:W-:Y:S04]  /*b240*/  STL.S16 [R1+0x6c4], R0 ;  /* 0x0006c40001007387 */ /* 0x0001e80000100600 */
[----:B0-----:R-:W2:Y:S01]  /*b250*/  LDL.LU R0, [R1+0x830] ;  /* 0x0008300001007983 */ /* 0x001ea20000300800 */
[----:B----4-:R-:W-:-:S03]  /*b260*/  PRMT R28, RZ, 0x7610, R28 ;  /* 0x00007610ff1c7816 */ /* 0x010fc6000000001c */
[----:B------:R-:W-:Y:S04]  /*b270*/  STL [R1+0x1a0], R35 ;  /* 0x0001a02301007387 */ /* 0x000fe80000100800 */
[----:B------:R0:W-:Y:S01]  /*b280*/  STL [R1+0xa8], R30 ;  /* 0x0000a81e01007387 */ /* 0x0001e20000100800 */
[----:B------:R-:W-:Y:S02]  /*b290*/  @!P1 PRMT R28, R12, 0x7632, R28 ;  /* 0x000076320c1c9816 */ /* 0x000fe4000000001c */
[----:B0-----:R-:W-:-:S04]  /*b2a0*/  PRMT R30, RZ, 0x7610, R30 ;  /* 0x00007610ff1e7816 */ /* 0x001fc8000000001e */
[----:B------:R-:W-:Y:S02]  /*b2b0*/  @!P1 PRMT R30, R13, 0x7632, R30 ;  /* 0x000076320d1e9816 */ /* 0x000fe4000000001e */
[----:B------:R-:W-:Y:S02]  /*b2c0*/  LOP3.LUT P1, RZ, R44, 0x1, RZ, 0xc0, !PT ;  /* 0x000000012cff7812 */ /* 0x000fe4000782c0ff */
[----:B------:R-:W-:Y:S02]  /*b2d0*/  LOP3.LUT P5, RZ, R45, 0x4, RZ, 0xc0, !PT ;  /* 0x000000042dff7812 */ /* 0x000fe400078ac0ff */
[----:B------:R-:W-:-:S11]  /*b2e0*/  MOV R34, RZ ;  /* 0x000000ff00227202 */ /* 0x000fd60000000f00 */
[----:B------:R-:W4:Y:S04]  /*b2f0*/  @!P5 LDG.E R34, desc[UR10][R4.64] ;  /* 0x0000000a0422d981 */ /* 0x000f28000c1e1900 */
[----:B------:R-:W4:Y:S01]  /*b300*/  LDL.LU.64 R4, [R1+0x310] ;  /* 0x0003100001047983 */ /* 0x000f220000300a00 */
[----:B--2---:R-:W-:-:S04]  /*b310*/  PRMT R0, RZ, 0x7610, R0 ;  /* 0x00007610ff007816 */ /* 0x004fc80000000000 */
[----:B------:R-:W-:-:S05]  /*b320*/  @!P1 PRMT R0, R42, 0x7610, R0 ;  /* 0x000076102a009816 */ /* 0x000fca0000000000 */
[----:B------:R0:W-:Y:S04]  /*b330*/  STL.S16 [R1+0x314], R0 ;  /* 0x0003140001007387 */ /* 0x0001e80000100600 */
[----:B0-----:R-:W2:Y:S04]  /*b340*/  LDL.LU R0, [R1+0x82c] ;  /* 0x00082c0001007983 */ /* 0x001ea80000300800 */
[----:B------:R-:W-:Y:S01]  /*b350*/  STL [R1+0xa4], R32 ;  /* 0x0000a42001007387 */ /* 0x000fe20000100800 */
[----:B--2---:R-:W-:-:S04]  /*b360*/  PRMT R0, RZ, 0x7610, R0 ;  /* 0x00007610ff007816 */ /* 0x004fc80000000000 */
[----:B------:R-:W-:-:S05]  /*b370*/  @!P1 PRMT R0, R41, 0x7610, R0 ;  /* 0x0000761029009816 */ /* 0x000fca0000000000 */
[----:B------:R0:W-:Y:S04]  /*b380*/  STL.S16 [R1+0x6dc], R0 ;  /* 0x0006dc0001007387 */ /* 0x0001e80000100600 */
[----:B0-----:R-:W2:Y:S01]  /*b390*/  LDL.LU R0, [R1+0x824] ;  /* 0x0008240001007983 */ /* 0x001ea20000300800 */
[----:B------:R-:W-:-:S04]  /*b3a0*/  PRMT R32, RZ, 0x7610, R32 ;  /* 0x00007610ff207816 */ /* 0x000fc80000000020 */
[----:B------:R-:W-:Y:S02]  /*b3b0*/  @!P2 PRMT R32, R17, 0x7632, R32 ;  /* 0x000076321120a816 */ /* 0x000fe40000000020 */
[----:B------:R-:W-:Y:S01]  /*b3c0*/  LOP3.LUT P2, RZ, R44, 0x2, RZ, 0xc0, !PT ;  /* 0x000000022cff7812 */ /* 0x000fe2000784c0ff */
[----:B------:R-:W-:-:S06]  /*b3d0*/  HFMA2 R35, -RZ, RZ, 0, 0 ;  /* 0x00000000ff237431 */ /* 0x000fcc00000001ff */
[----:B------:R-:W4:Y:S04]  /*b3e0*/  @!P4 LDG.E R35, desc[UR10][R10.64] ;  /* 0x0000000a0a23c981 */ /* 0x000f28000c1e1900 */
[----:B------:R-:W3:Y:S01]  /*b3f0*/  LDL.LU.64 R10, [R1+0x330] ;  /* 0x00033000010a7983 */ /* 0x000ee20000300a00 */
[----:B--2---:R-:W-:-:S04]  /*b400*/  PRMT R0, RZ, 0x7610, R0 ;  /* 0x00007610ff007816 */ /* 0x004fc80000000000 */
[----:B------:R-:W-:-:S05]  /*b410*/  @!P2 PRMT R0, R39, 0x7610, R0 ;  /* 0x000076102700a816 */ /* 0x000fca0000000000 */
[----:B------:R0:W-:Y:S04]  /*b420*/  STL.S16 [R1+0x6ec], R0 ;  /* 0x0006ec0001007387 */ /* 0x0001e80000100600 */
[----:B0-----:R-:W2:Y:S01]  /*b430*/  LDL.LU R0, [R1+0x818] ;  /* 0x0008180001007983 */ /* 0x001ea20000300800 */
[----:B------:R-:W-:-:S03]  /*b440*/  LOP3.LUT P6, RZ, R45, 0x2, RZ, 0xc0, !PT ;  /* 0x000000022dff7812 */ /* 0x000fc600078cc0ff */
[----:B------:R0:W-:Y:S04]  /*b450*/  STL [R1+0x1a8], R31 ;  /* 0x0001a81f01007387 */ /* 0x0001e80000100800 */
[----:B------:R1:W-:Y:S01]  /*b460*/  STL.S16 [R1+0x6cc], R28 ;  /* 0x0006cc1c01007387 */ /* 0x0003e20000100600 */
[----:B0-----:R-:W-:-:S03]  /*b470*/  HFMA2 R31, -RZ, RZ, 0, 0 ;  /* 0x00000000ff1f7431 */ /* 0x001fc600000001ff */
[----:B-1----:R-:W4:Y:S04]  /*b480*/  LDL.LU R28, [R1+0x834] ;  /* 0x00083400011c7983 */ /* 0x002f280000300800 */
[----:B---3--:R-:W3:Y:S04]  /*b490*/  @!P6 LDG.E R31, desc[UR10][R10.64] ;  /* 0x0000000a0a1fe981 */ /* 0x008ee8000c1e1900 */
[----:B------:R-:W3:Y:S01]  /*b4a0*/  LDL.LU.64 R10, [R1+0x300] ;  /* 0x00030000010a7983 */ /* 0x000ee20000300a00 */
[----:B--2---:R-:W-:-:S04]  /*b4b0*/  PRMT R0, RZ, 0x7610, R0 ;  /* 0x00007610ff007816 */ /* 0x004fc80000000000 */
[----:B------:R-:W-:-:S05]  /*b4c0*/  @!P3 PRMT R0, R38, 0x7610, R0 ;  /* 0x000076102600b816 */ /* 0x000fca0000000000 */
[----:B------:R0:W-:Y:S04]  /*b4d0*/  STL.S16 [R1+0x300], R0 ;  /* 0x0003000001007387 */ /* 0x0001e80000100600 */
[----:B0-----:R-:W2:Y:S01]  /*b4e0*/  LDL.LU R0, [R1+0x814] ;  /* 0x0008140001007983 */ /* 0x001ea20000300800 */
[----:B----4-:R-:W-:-:S04]  /*b4f0*/  PRMT R28, RZ, 0x7610, R28 ;  /* 0x00007610ff1c7816 */ /* 0x010fc8000000001c */
[----:B------:R-:W-:Y:S01]  /*b500*/  @!P1 PRMT R28, R42, 0x7632, R28 ;  /* 0x000076322a1c9816 */ /* 0x000fe2000000001c */
[----:B------:R0:W-:Y:S04]  /*b510*/  STL [R1+0x1a4], R33 ;  /* 0x0001a42101007387 */ /* 0x0001e80000100800 */
[----:B------:R1:W-:Y:S01]  /*b520*/  STL.S16 [R1+0x6e0], R28 ;  /* 0x0006e01c01007387 */ /* 0x0003e20000100600 */
[----:B0-----:R-:W-:-:S03]  /*b530*/  HFMA2 R33, -RZ, RZ, 0, 0 ;  /* 0x00000000ff217431 */ /* 0x001fc600000001ff */
[----:B-1----:R-:W4:Y:S04]  /*b540*/  LDL.LU R28, [R1+0x828] ;  /* 0x00082800011c7983 */ /* 0x002f280000300800 */
[----:B------:R-:W3:Y:S04]  /*b550*/  @!P5 LDG.E R33, desc[UR10][R2.64] ;  /* 0x0000000a0221d981 */ /* 0x000ee8000c1e1900 */
[----:B------:R-:W3:Y:S01]  /*b560*/  LDL.LU.64 R2, [R1+0x2f8] ;  /* 0x0002f80001027983 */ /* 0x000ee20000300a00 */
[----:B--2---:R-:W-:-:S04]  /*b570*/  PRMT R0, RZ, 0x7610, R0 ;  /* 0x00007610ff007816 */ /* 0x004fc80000000000 */
[----:B------:R-:W-:-:S05]  /*b580*/  @!P3 PRMT R0, R37, 0x7610, R0 ;  /* 0x000076102500b816 */ /* 0x000fca0000000000 */
[----:B------:R0:W-:Y:S04]  /*b590*/  STL.S16 [R1+0x6f8], R0 ;  /* 0x0006f80001007387 */ /* 0x0001e80000100600 */
[----:B0-----:R-:W2:Y:S04]  /*b5a0*/  LDL.LU R0, [R1+0x80c] ;  /* 0x00080c0001007983 */ /* 0x001ea80000300800 */
[----:B------:R0:W-:Y:S02]  /*b5b0*/  STL [R1+0xac], R16 ;  /* 0x0000ac1001007387 */ /* 0x0001e40000100800 */
[----:B0-----:R-:W-:-:S04]  /*b5c0*/  PRMT R16, RZ, 0x7610, R16 ;  /* 0x00007610ff107816 */ /* 0x001fc80000000010 */
[----:B------:R-:W-:Y:S02]  /*b5d0*/  @!P1 PRMT R16, R41, 0x7632, R16 ;  /* 0x0000763229109816 */ /* 0x000fe40000000010 */
[----:B----4-:R-:W-:-:S03]  /*b5e0*/  LOP3.LUT P1, RZ, R28, 0x80000000, RZ, 0xc0, !PT ;  /* 0x800000001cff7812 */ /* 0x010fc6000782c0ff */
[----:B------:R0:W-:Y:S02]  /*b5f0*/  STL.S16 [R1+0x6e8], R16 ;  /* 0x0006e81001007387 */ /* 0x0001e40000100600 */
[----:B0-----:R-:W-:-:S08]  /*b600*/  MOV R16, RZ ;  /* 0x000000ff00107202 */ /* 0x001fd00000000f00 */
[----:B---3--:R-:W3:Y:S04]  /*b610*/  @!P1 LDG.E R16, desc[UR10][R2.64] ;  /* 0x0000000a02109981 */ /* 0x008ee8000c1e1900 */
        /* <DEDUP_REMOVED lines=11> */
[----:B------:R-:W-:-:S05]  /*b6d0*/  @!P2 PRMT R19, R39, 0x7632, R19 ;  /* 0x000076322713a816 */ /* 0x000fca0000000013 */
[----:B------:R0:W-:Y:S02]  /*b6e0*/  STL.S16 [R1+0x6f4], R19 ;  /* 0x0006f41301007387 */ /* 0x0001e40000100600 */
[----:B0-----:R-:W-:-:S06]  /*b6f0*/  HFMA2 R19, -RZ, RZ, 0, 0 ;  /* 0x00000000ff137431 */ /* 0x001fcc00000001ff */
[----:B------:R-:W3:Y:S04]  /*b700*/  @!P1 LDG.E R19, desc[UR10][R10.64] ;  /* 0x0000000a0a139981 */ /* 0x000ee8000c1e1900 */
[----:B------:R-:W3:Y:S04]  /*b710*/  LDL.LU.64 R10, [R1+0x2d8] ;  /* 0x0002d800010a7983 */ /* 0x000ee80000300a00 */
[----:B------:R0:W-:Y:S02]  /*b720*/  STL.S16 [R1+0x6bc], R32 ;  /* 0x0006bc2001007387 */ /* 0x0001e40000100600 */
[----:B0-----:R-:W-:-:S06]  /*b730*/  MOV R32, RZ ;  /* 0x000000ff00207202 */ /* 0x001fcc0000000f00 */
[----:B------:R-:W4:Y:S04]  /*b740*/  @!P6 LDG.E R32, desc[UR10][R6.64] ;  /* 0x0000000a0620e981 */ /* 0x000f28000c1e1900 */
[----:B------:R-:W3:Y:S01]  /*b750*/  LDL.LU.64 R6, [R1+0x318] ;  /* 0x0003180001067983 */ /* 0x000ee20000300a00 */
[----:B--2---:R-:W-:-:S04]  /*b760*/  PRMT R0, RZ, 0x7610, R0 ;  /* 0x00007610ff007816 */ /* 0x004fc80000000000 */
[----:B------:R-:W-:-:S05]  /*b770*/  @!P5 PRMT R0, R34, 0x7610, R0 ;  /* 0x000076102200d816 */ /* 0x000fca0000000000 */
[----:B------:R0:W-:Y:S04]  /*b780*/  STL.S16 [R1+0x2d8], R0 ;  /* 0x0002d80001007387 */ /* 0x0001e80000100600 */
[----:B0-----:R-:W2:Y:S01]  /*b790*/  LDL.LU R0, [R1+0x7e8] ;  /* 0x0007e80001007983 */ /* 0x001ea20000300800 */
[----:B------:R-:W-:-:S03]  /*b7a0*/  LOP3.LUT P0, RZ, R45, 0x1, RZ, 0xc0, !PT ;  /* 0x000000012dff7812 */ /* 0x000fc6000780c0ff */
[----:B------:R0:W-:Y:S02]  /*b7b0*/  STL [R1+0x1ac], R29 ;  /* 0x0001ac1d01007387 */ /* 0x0001e40000100800 */
[----:B0-----:R-:W-:-:S08]  /*b7c0*/  HFMA2 R29, -RZ, RZ, 0, 0 ;  /* 0x00000000ff1d7431 */ /* 0x001fd000000001ff */
[----:B---3--:R0:W3:Y:S04]  /*b7d0*/  @!P0 LDG.E R29, desc[UR10][R6.64] ;  /* 0x0000000a061d8981 */ /* 0x0080e8000c1e1900 */
[----:B------:R-:W0:Y:S01]  /*b7e0*/  LDL.LU R6, [R1+0x820] ;  /* 0x0008200001067983 */ /* 0x000e220000300800 */
[----:B--2---:R-:W-:-:S04]  /*b7f0*/  PRMT R0, RZ, 0x7610, R0 ;  /* 0x00007610ff007816 */ /* 0x004fc80000000000 */
[----:B------:R-:W-:-:S05]  /*b800*/  @!P5 PRMT R0, R33, 0x7610, R0 ;  /* 0x000076102100d816 */ /* 0x000fca0000000000 */
[----:B------:R1:W-:Y:S04]  /*b810*/  STL.S16 [R1+0x710], R0 ;  /* 0x0007100001007387 */ /* 0x0003e80000100600 */
[----:B-1----:R-:W2:Y:S01]  /*b820*/  LDL.LU R0, [R1+0x7e0] ;  /* 0x0007e00001007983 */ /* 0x002ea20000300800 */
[----:B------:R-:W-:-:S04]  /*b830*/  PRMT R25, RZ, 0x7610, R25 ;  /* 0x00007610ff197816 */ /* 0x000fc80000000019 */
[----:B------:R-:W-:-:S05]  /*b840*/  @!P3 PRMT R25, R38, 0x7632, R25 ;  /* 0x000076322619b816 */ /* 0x000fca0000000019 */
[----:B------:R1:W-:Y:S04]  /*b850*/  STL.S16 [R1+0x6fc], R25 ;  /* 0x0006fc1901007387 */ /* 0x0003e80000100600 */
[----:B-1----:R-:W3:Y:S01]  /*b860*/  LDL.LU R25, [R1+0x810] ;  /* 0x0008100001197983 */ /* 0x002ee20000300800 */
[----:B0-----:R-:W-:-:S04]  /*b870*/  PRMT R6, RZ, 0x7610, R6 ;  /* 0x00007610ff067816 */ /* 0x001fc80000000006 */
[----:B------:R-:W-:-:S05]  /*b880*/  @!P2 PRMT R6, R40, 0x7610, R6 ;  /* 0x000076102806a816 */ /* 0x000fca0000000006 */
[----:B------:R0:W-:Y:S04]  /*b890*/  STL.S16 [R1+0x6e4], R6 ;  /* 0x0006e40601007387 */ /* 0x0001e80000100600 */
[----:B0-----:R-:W3:Y:S01]  /*b8a0*/  LDL.LU.64 R6, [R1+0x2d0] ;  /* 0x0002d00001067983 */ /* 0x001ee20000300a00 */
[----:B------:R-:W-:-:S04]  /*b8b0*/  PRMT R21, RZ, 0x7610, R21 ;  /* 0x00007610ff157816 */ /* 0x000fc80000000015 */
[----:B------:R-:W-:Y:S01]  /*b8c0*/  @!P2 PRMT R21, R40, 0x7632, R21 ;  /* 0x000076322815a816 */ /* 0x000fe20000000015 */
[----:B------:R0:W-:Y:S04]  /*b8d0*/  STL.S16 [R1+0x6d8], R30 ;  /* 0x0006d81e01007387 */ /* 0x0001e80000100600 */
[----:B------:R1:W-:Y:S01]  /*b8e0*/  STL.S16 [R1+0x6f0], R21 ;  /* 0x0006f01501007387 */ /* 0x0003e20000100600 */
[----:B0-----:R-:W-:-:S03]  /*b8f0*/  MOV R30, RZ ;  /* 0x000000ff001e7202 */ /* 0x001fc60000000f00 */
[----:B-1----:R-:W3:Y:S04]  /*b900*/  LDL.LU R21, [R1+0x81c] ;  /* 0x00081c0001157983 */ /* 0x002ee80000300800 */
[----:B------:R-:W3:Y:S04]  /*b910*/  @!P0 LDG.E R30, desc[UR10][R4.64] ;  /* 0x0000000a041e8981 */ /* 0x000ee8000c1e1900 */
[----:B------:R-:W3:Y:S01]  /*b920*/  LDL.LU.64 R4, [R1+0x2e0] ;  /* 0x0002e00001047983 */ /* 0x000ee20000300a00 */
[----:B--2---:R-:W-:-:S04]  /*b930*/  PRMT R0, RZ, 0x7610, R0 ;  /* 0x00007610ff007816 */ /* 0x004fc80000000000 */
[----:B----4-:R-:W-:-:S05]  /*b940*/  @!P6 PRMT R0, R32, 0x7610, R0 ;  /* 0x000076102000e816 */ /* 0x010fca0000000000 */
[----:B------:R0:W-:Y:S04]  /*b950*/  STL.S16 [R1+0x718], R0 ;  /* 0x0007180001007387 */ /* 0x0001e80000100600 */
[----:B0-----:R-:W2:Y:S04]  /*b960*/  LDL.LU R0, [R1+0x7cc] ;  /* 0x0007cc0001007983 */ /* 0x001ea80000300800 */
[----:B------:R0:W-:Y:S01]  /*b970*/  STL [R1+0xb4], R23 ;  /* 0x0000b41701007387 */ /* 0x0001e20000100800 */
[----:B------:R-:W-:Y:S02]  /*b980*/  PRMT R27, RZ, 0x7610, R27 ;  /* 0x00007610ff1b7816 */ /* 0x000fe4000000001b */
[----:B0-----:R-:W-:-:S04]  /*b990*/  PRMT R23, RZ, 0x7610, R23 ;  /* 0x00007610ff177816 */ /* 0x001fc80000000017 */
[----:B------:R-:W-:Y:S02]  /*b9a0*/  @!P3 PRMT R23, R37, 0x7632, R23 ;  /* 0x000076322517b816 */ /* 0x000fe40000000017 */
[----:B------:R-:W-:Y:S01]  /*b9b0*/  LOP3.LUT P3, RZ, R28, 0x20000000, RZ, 0xc0, !PT ;  /* 0x200000001cff7812 */ /* 0x000fe2000786c0ff */
[----:B---3--:R0:W-:Y:S01]  /*b9c0*/  STL [R1+0x1b4], R25 ;  /* 0x0001b41901007387 */ /* 0x0081e20000100800 */
[----:B------:R-:W-:-:S05]  /*b9d0*/  @!P4 PRMT R27, R36, 0x7632, R27 ;  /* 0x00007632241bc816 */ /* 0x000fca000000001b */
[----:B------:R1:W-:Y:S01]  /*b9e0*/  STL.S16 [R1+0x708], R27 ;  /* 0x0007081b01007387 */ /* 0x0003e20000100600 */
[----:B0-----:R-:W-:-:S03]  /*b9f0*/  MOV R25, RZ ;  /* 0x000000ff00197202 */ /* 0x001fc60000000f00 */
[----:B-1----:R-:W3:Y:S04]  /*ba00*/  LDL.LU R27, [R1+0x804] ;  /* 0x00080400011b7983 */ /* 0x002ee80000300800 */
[----:B------:R-:W4:Y:S01]  /*ba10*/  @!P3 LDG.E R25, desc[UR10][R6.64] ;  /* 0x0000000a0619b981 */ /* 0x000f22000c1e1900 */
[----:B------:R-:W-:-:S03]  /*ba20*/  LOP3.LUT P2, RZ, R28, 0x40000000, RZ, 0xc0, !PT ;  /* 0x400000001cff7812 */ /* 0x000fc6000784c0ff */
[----:B------:R0:W-:Y:S01]  /*ba30*/  STL.S16 [R1+0x700], R23 ;  /* 0x0007001701007387 */ /* 0x0001e20000100600 */
[----:B------:R-:W-:-:S03]  /*ba40*/  PRMT R24, RZ, 0x7610, R24 ;  /* 0x00007610ff187816 */ /* 0x000fc60000000018 */
[----:B------:R-:W-:Y:S01]  /*ba50*/  STL [R1+0xbc], R18 ;  /* 0x0000bc1201007387 */ /* 0x000fe20000100800 */
[----:B------:R-:W-:-:S03]  /*ba60*/  PRMT R44, RZ, 0x7610, R44 ;  /* 0x00007610ff2c7816 */ /* 0x000fc6000000002c */
[----:B------:R-:W4:Y:S01]  /*ba70*/  LDL.LU.64 R6, [R1+0x2a8] ;  /* 0x0002a80001067983 */ /* 0x000f220000300a00 */
[----:B0-----:R-:W-:-:S03]  /*ba80*/  HFMA2 R23, -RZ, RZ, 0, 0 ;  /* 0x00000000ff177431 */ /* 0x001fc600000001ff */
[----:B------:R0:W-:Y:S04]  /*ba90*/  STL [R1+0x1b0], R21 ;  /* 0x0001b01501007387 */ /* 0x0001e80000100800 */
[----:B------:R-:W4:Y:S01]  /*baa0*/  @!P2 LDG.E R23, desc[UR10][R2.64] ;  /* 0x0000000a0217a981 */ /* 0x000f22000c1e1900 */
[----:B0-----:R-:W-:-:S03]  /*bab0*/  MOV R21, RZ ;  /* 0x000000ff00157202 */ /* 0x001fc60000000f00 */
[----:B------:R-:W4:Y:S04]  /*bac0*/  LDL.LU.64 R2, [R1+0x2c8] ;  /* 0x0002c80001027983 */ /* 0x000f280000300a00 */
[----:B------:R-:W4:Y:S04]  /*bad0*/  @!P2 LDG.E R21, desc[UR10][R4.64] ;  /* 0x0000000a0415a981 */ /* 0x000f28000c1e1900 */
[----:B------:R-:W4:Y:S01]  /*bae0*/  LDL.LU.64 R4, [R1+0x2b8] ;  /* 0x0002b80001047983 */ /* 0x000f220000300a00 */
[----:B--2---:R-:W-:-:S04]  /*baf0*/  PRMT R0, RZ, 0x7610, R0 ;  /* 0x00007610ff007816 */ /* 0x004fc80000000000 */
[----:B------:R-:W-:-:S05]  /*bb00*/  @!P6 PRMT R0, R32, 0x7632, R0 ;  /* 0x000076322000e816 */ /* 0x000fca0000000000 */
[----:B------:R0:W-:Y:S04]  /*bb10*/  STL.S16 [R1+0x724], R0 ;  /* 0x0007240001007387 */ /* 0x0001e80000100600 */
[----:B0-----:R-:W2:Y:S01]  /*bb20*/  LDL.LU R0, [R1+0x7c8] ;  /* 0x0007c80001007983 */ /* 0x001ea20000300800 */
[----:B------:R-:W-:-:S05]  /*bb30*/  @!P5 PRMT R24, R34, 0x7632, R24 ;  /* 0x000076322218d816 */ /* 0x000fca0000000018 */
[----:B------:R0:W-:Y:S01]  /*bb40*/  STL.S16 [R1+0x714], R24 ;  /* 0x0007141801007387 */ /* 0x0001e20000100600 */
[----:B------:R-:W-:-:S03]  /*bb50*/  PRMT R18, RZ, 0x7610, R18 ;  /* 0x00007610ff127816 */ /* 0x000fc60000000012 */
[----:B0-----:R-:W2:Y:S01]  /*bb60*/  LDL.LU R24, [R1+0x7e4] ;  /* 0x0007e40001187983 */ /* 0x001ea20000300800 */
[----:B------:R-:W-:-:S03]  /*bb70*/  @!P5 PRMT R18, R33, 0x7632, R18 ;  /* 0x000076322112d816 */ /* 0x000fc60000000012 */
[----:B------:R0:W-:Y:S04]  /*bb80*/  STL [R1+0xb8], R20 ;  /* 0x0000b81401007387 */ /* 0x0001e80000100800 */
[----:B------:R1:W-:Y:S01]  /*bb90*/  STL [R1+0xc0], R22 ;  /* 0x0000c01601007387 */ /* 0x0003e20000100800 */
[----:B------:R-:W-:-:S03]  /*bba0*/  LOP3.LUT P5, RZ, R28, 0x8000000, RZ, 0xc0, !PT ;  /* 0x080000001cff7812 */ /* 0x000fc600078ac0ff */
[----:B---3--:R3:W-:Y:S01]  /*bbb0*/  STL [R1+0x1b8], R27 ;  /* 0x0001b81b01007387 */ /* 0x0087e20000100800 */
[----:B0-----:R-:W-:Y:S02]  /*bbc0*/  PRMT R20, RZ, 0x7610, R20 ;  /* 0x00007610ff147816 */ /* 0x001fe40000000014 */
[----:B-1----:R-:W-:Y:S02]  /*bbd0*/  PRMT R22, RZ, 0x7610, R22 ;  /* 0x00007610ff167816 */ /* 0x002fe40000000016 */
[----:B------:R-:W-:Y:S01]  /*bbe0*/  @!P4 PRMT R20, R35, 0x7632, R20 ;  /* 0x000076322314c816 */ /* 0x000fe20000000014 */
[----:B---3--:R-:W-:Y:S01]  /*bbf0*/  HFMA2 R27, -RZ, RZ, 0, 0 ;  /* 0x00000000ff1b7431 */ /* 0x008fe200000001ff */
[C---:B------:R-:W-:Y:S02]  /*bc00*/  @!P6 PRMT R44, R31.reuse, 0x7610, R44 ;  /* 0x000076101f2ce816 */ /* 0x040fe4000000002c */
[----:B------:R-:W-:Y:S02]  /*bc10*/  @!P6 PRMT R22, R31, 0x7632, R22 ;  /* 0x000076321f16e816 */ /* 0x000fe40000000016 */
[----:B------:R-:W-:-:S02]  /*bc20*/  LOP3.LUT P4, RZ, R28, 0x10000000, RZ, 0xc0, !PT ;  /* 0x100000001cff7812 */ /* 0x000fc4000788c0ff */
[----:B------:R-:W-:Y:S01]  /*bc30*/  LOP3.LUT P6, RZ, R28, 0x4000000, RZ, 0xc0, !PT ;  /* 0x040000001cff7812 */ /* 0x000fe200078cc0ff */
[----:B------:R-:W-:Y:S01]  /*bc40*/  HFMA2 R28, -RZ, RZ, 0, 0 ;  /* 0x00000000ff1c7431 */ /* 0x000fe200000001ff */
[----:B------:R-:W3:Y:S05]  /*bc50*/  @!P3 LDG.E R27, desc[UR10][R10.64] ;  /* 0x0000000a0a1bb981 */ /* 0x000eea000c1e1900 */
[----:B------:R-:W3:Y:S04]  /*bc60*/  @!P5 LDG.E R28, desc[UR10][R8.64] ;  /* 0x0000000a081cd981 */ /* 0x000ee8000c1e1900 */
[----:B------:R0:W-:Y:S04]  /*bc70*/  STL.S16 [R1+0x71c], R18 ;  /* 0x00071c1201007387 */ /* 0x0001e80000100600 */
[----:B------:R1:W-:Y:S04]  /*bc80*/  STL.S16 [R1+0x70c], R20 ;  /* 0x00070c1401007387 */ /* 0x0003e80000100600 */
[----:B------:R-:W3:Y:S01]  /*bc90*/  LDL.LU.64 R8, [R1+0x7c0] ;  /* 0x0007c00001087983 */ /* 0x000ee20000300a00 */
[----:B0-----:R-:W-:-:S03]  /*bca0*/  HFMA2 R18, -RZ, RZ, 0, 0 ;  /* 0x00000000ff127431 */ /* 0x001fc600000001ff */
[----:B------:R-:W3:Y:S01]  /*bcb0*/  LDL.LU.64 R10, [R1+0x7f8] ;  /* 0x0007f800010a7983 */ /* 0x000ee20000300a00 */
[----:B-1----:R-:W-:-:S03]  /*bcc0*/  MOV R20, RZ ;  /* 0x000000ff00147202 */ /* 0x002fc60000000f00 */
[----:B----4-:R0:W4:Y:S04]  /*bcd0*/  @!P4 LDG.E R18, desc[UR10][R2.64] ;  /* 0x0000000a0212c981 */ /* 0x010128000c1e1900 */
[----:B------:R1:W4:Y:S04]  /*bce0*/  @!P4 LDG.E R20, desc[UR10][R4.64] ;  /* 0x0000000a0414c981 */ /* 0x000328000c1e1900 */
[----:B------:R-:W4:Y:S04]  /*bcf0*/  LDL.LU.64 R2, [R1+0x7d8] ;  /* 0x0007d80001027983 */ /* 0x000f280000300a00 */
[----:B------:R-:W4:Y:S01]  /*bd00*/  LDL.LU.64 R4, [R1+0x7f0] ;  /* 0x0007f00001047983 */ /* 0x000f220000300a00 */
[----:B--2---:R-:W-:-:S04]  /*bd10*/  PRMT R0, RZ, 0x7610, R0 ;  /* 0x00007610ff007816 */ /* 0x004fc80000000000 */
[----:B------:R-:W-:-:S05]  /*bd20*/  @!P3 PRMT R0, R25, 0x7632, R0 ;  /* 0x000076321900b816 */ /* 0x000fca0000000000 */
[----:B------:R2:W-:Y:S04]  /*bd30*/  STL.S16 [R1+0x74c], R0 ;  /* 0x00074c0001007387 */ /* 0x0005e80000100600 */
[----:B--2---:R-:W2:Y:S04]  /*bd40*/  LDL.LU R0, [R1+0x7ac] ;  /* 0x0007ac0001007983 */ /* 0x004ea80000300800 */
[----:B------:R0:W-:Y:S02]  /*bd50*/  STL [R1+0x1bc], R24 ;  /* 0x0001bc1801007387 */ /* 0x0001e40000100800 */
[----:B0-----:R-:W-:-:S06]  /*bd60*/  MOV R24, RZ ;  /* 0x000000ff00187202 */ /* 0x001fcc0000000f00 */
[----:B------:R-:W2:Y:S04]  /*bd70*/  @!P5 LDG.E R24, desc[UR10][R6.64] ;  /* 0x0000000a0618d981 */ /* 0x000ea8000c1e1900 */
[----:B------:R-:W2:Y:S04]  /*bd80*/  LDL.LU.64 R6, [R1+0x7d0] ;  /* 0x0007d00001067983 */ /* 0x000ea80000300a00 */
[----:B------:R0:W-:Y:S02]  /*bd90*/  STL.S16 [R1+0x734], R22 ;  /* 0x0007341601007387 */ /* 0x0001e40000100600 */
[----:B0-----:R-:W-:-:S06]  /*bda0*/  MOV R22, RZ ;  /* 0x000000ff00167202 */ /* 0x001fcc0000000f00 */
[----:B---3--:R0:W3:Y:S04]  /*bdb0*/  @!P6 LDG.E R22, desc[UR10][R8.64] ;  /* 0x0000000a0816e981 */ /* 0x0080e8000c1e1900 */
[----:B------:R-:W0:Y:S04]  /*bdc0*/  LDL.LU.64 R8, [R1+0x7b8] ;  /* 0x0007b80001087983 */ /* 0x000e280000300a00 */
[----:B------:R1:W-:Y:S02]  /*bdd0*/  STL.S16 [R1+0x720], R44 ;  /* 0x0007202c01007387 */ /* 0x0003e40000100600 */
[----:B-1----:R-:W1:Y:S02]  /*bde0*/  S2R R44, SR_TID.X ;  /* 0x00000000002c7919 */ /* 0x002e640000002100 */
[----:B----4-:R-:W-:Y:S01]  /*bdf0*/  STL [R1+0xc4], R2 ;  /* 0x0000c40201007387 */ /* 0x010fe20000100800 */
[----:B------:R-:W-:-:S03]  /*be00*/  PRMT R45, RZ, 0x7610, R45 ;  /* 0x00007610ff2d7816 */ /* 0x000fc6000000002d */
[----:B------:R4:W-:Y:S04]  /*be10*/  STL [R1+0x1c4], R3 ;  /* 0x0001c40301007387 */ /* 0x0009e80000100800 */
[----:B------:R4:W-:Y:S04]  /*be20*/  STL [R1+0xc8], R4 ;  /* 0x0000c80401007387 */ /* 0x0009e80000100800 */
[----:B------:R1:W-:Y:S01]  /*be30*/  STL [R1+0x1c8], R5 ;  /* 0x0001c80501007387 */ /* 0x0003e20000100800 */
[----:B----4-:R-:W-:Y:S02]  /*be40*/  PRMT R3, RZ, 0x7610, R3 ;  /* 0x00007610ff037816 */ /* 0x010fe40000000003 */
[----:B------:R-:W-:-:S02]  /*be50*/  PRMT R4, RZ, 0x7610, R4 ;  /* 0x00007610ff047816 */ /* 0x000fc40000000004 */
[----:B-1----:R-:W-:Y:S02]  /*be60*/  PRMT R5, RZ, 0x7610, R5 ;  /* 0x00007610ff057816 */ /* 0x002fe40000000005 */
[----:B------:R-:W-:-:S05]  /*be70*/  LOP3.LUT R2, R44, 0xffff, RZ, 0xc0, !PT ;  /* 0x0000ffff2c027812 */ /* 0x000fca00078ec0ff */
[----:B------:R-:W-:Y:S01]  /*be80*/  IMAD R2, R2, 0x334, RZ ;  /* 0x0000033402027824 */ /* 0x000fe200078e02ff */
[C---:B------:R-:W-:Y:S02]  /*be90*/  @!P0 PRMT R45, R30.reuse, 0x7610, R45 ;  /* 0x000076101e2d8816 */ /* 0x040fe4000000002d */
[----:B------:R-:W-:Y:S02]  /*bea0*/  @!P0 PRMT R5, R30, 0x7632, R5 ;  /* 0x000076321e058816 */ /* 0x000fe40000000005 */
[C---:B------:R-:W-:Y:S02]  /*beb0*/  @!P0 PRMT R4, R29.reuse, 0x7610, R4 ;  /* 0x000076101d048816 */ /* 0x040fe40000000004 */
[----:B------:R-:W-:Y:S02]  /*bec0*/  @!P0 PRMT R3, R29, 0x7632, R3 ;  /* 0x000076321d038816 */ /* 0x000fe40000000003 */
[----:B------:R-:W-:Y:S02]  /*bed0*/  SHF.R.U32.HI R2, RZ, 0x10, R2 ;  /* 0x00000010ff027819 */ /* 0x000fe40000011602 */
[----:B------:R-:W-:-:S02]  /*bee0*/  ISETP.NE.AND P0, PT, RZ, UR9, PT ;  /* 0x00000009ff007c0c */ /* 0x000fc4000bf05270 */
[----:B------:R-:W-:Y:S01]  /*bef0*/  PRMT R2, R2, 0x9910, RZ ;  /* 0x0000991002027816 */ /* 0x000fe200000000ff */
[----:B------:R-:W-:Y:S04]  /*bf00*/  STL.S16 [R1+0x730], R5 ;  /* 0x0007300501007387 */ /* 0x000fe80000100600 */
[----:B------:R-:W-:Y:S01]  /*bf10*/  IMAD R2, R2, 0x50, RZ ;  /* 0x0000005002027824 */ /* 0x000fe200078e02ff */
[----:B------:R1:W-:Y:S04]  /*bf20*/  STL.S16 [R1+0x72c], R4 ;  /* 0x00072c0401007387 */ /* 0x0003e80000100600 */
[----:B------:R-:W-:Y:S01]  /*bf30*/  IADD3 R2, PT, PT, RZ, -R2, RZ ;  /* 0x80000002ff027210 */ /* 0x000fe20007ffe0ff */
[----:B-1----:R-:W1:Y:S01]  /*bf40*/  @P0 LDC.64 R4, c[0x0][0x3b0] ;  /* 0x0000ec00ff040b82 */ /* 0x002e620000000a00 */
[----:B--2---:R-:W-:-:S04]  /*bf50*/  PRMT R0, RZ, 0x7610, R0 ;  /* 0x00007610ff007816 */ /* 0x004fc80000000000 */
[----:B------:R-:W-:-:S05]  /*bf60*/  @!P3 PRMT R0, R27, 0x7632, R0 ;  /* 0x000076321b00b816 */ /* 0x000fca0000000000 */
[----:B------:R2:W-:Y:S04]  /*bf70*/  STL.S16 [R1+0x754], R0 ;  /* 0x0007540001007387 */ /* 0x0005e80000100600 */
[----:B--2---:R-:W2:Y:S01]  /*bf80*/  LDL.LU R0, [R1+0x7a4] ;  /* 0x0007a40001007983 */ /* 0x004ea20000300800 */
[----:B------:R-:W-:-:S03]  /*bf90*/  PRMT R2, R2, 0x7710, RZ ;  /* 0x0000771002027816 */ /* 0x000fc600000000ff */
[----:B------:R4:W-:Y:S01]  /*bfa0*/  STL.S16 [R1+0x2a0], R45 ;  /* 0x0002a02d01007387 */ /* 0x0009e20000100600 */
[----:B------:R-:W-:Y:S02]  /*bfb0*/  IADD3 R2, PT, PT, R2, R44, RZ ;  /* 0x0000002c02027210 */ /* 0x000fe40007ffe0ff */
[----:B----4-:R-:W4:Y:S02]  /*bfc0*/  LDC.64 R44, c[0x0][0x3a8] ;  /* 0x0000ea00ff2c7b82 */ /* 0x010f240000000a00 */
[----:B------:R-:W-:Y:S01]  /*bfd0*/  SHF.L.U32 R2, R2, 0x1, RZ ;  /* 0x0000000102027819 */ /* 0x000fe200000006ff */
[----:B------:R1:W-:Y:S03]  /*bfe0*/  STL [R1+0xcc], R10 ;  /* 0x0000cc0a01007387 */ /* 0x0003e60000100800 */
[----:B------:R-:W-:Y:S01]  /*bff0*/  LOP3.LUT R2, R2, 0xffff, RZ, 0xc0, !PT ;  /* 0x0000ffff02027812 */ /* 0x000fe200078ec0ff */
[----:B------:R3:W-:Y:S01]  /*c000*/  STL [R1+0x1cc], R11 ;  /* 0x0001cc0b01007387 */ /* 0x0007e20000100800 */
[----:B-1----:R-:W-:-:S02]  /*c010*/  MOV R10, R4 ;  /* 0x00000004000a7202 */ /* 0x002fc40000000f00 */
[----:B------:R-:W-:Y:S01]  /*c020*/  MOV R4, UR13 ;  /* 0x0000000d00047c02 */ /* 0x000fe20008000f00 */
[----:B------:R-:W-:Y:S01]  /*c030*/  UIMAD.WIDE UR6, UR8, 0x8, UR6 ;  /* 0x00000008080678a5 */ /* 0x000fe2000f8e0206 */
[----:B---3--:R-:W-:-:S03]  /*c040*/  MOV R11, R5 ;  /* 0x00000005000b7202 */ /* 0x008fc60000000f00 */
[----:B------:R-:W-:-:S04]  /*c050*/  IMAD R4, R4, 0xa0, R2 ;  /* 0x000000a004047824 */ /* 0x000fc800078e0202 */
[----:B----4-:R-:W-:-:S04]  /*c060*/  IMAD.WIDE R44, R4, 0x4, R44 ;  /* 0x00000004042c7825 */ /* 0x010fc800078e022c */
[----:B------:R-:W-:Y:S01]  /*c070*/  @P0 IMAD.WIDE R4, R4, 0x4, R10 ;  /* 0x0000000404040825 */ /* 0x000fe200078e020a */
[----:B------:R-:W-:Y:S02]  /*c080*/  MOV R10, UR6 ;  /* 0x00000006000a7c02 */ /* 0x000fe40008000f00 */
[----:B------:R-:W-:-:S06]  /*c090*/  MOV R11, UR7 ;  /* 0x00000007000b7c02 */ /* 0x000fcc0008000f00 */
[----:B------:R-:W3:Y:S04]  /*c0a0*/  LDG.E.64 R10, desc[UR10][R10.64] ;  /* 0x0000000a0a0a7981 */ /* 0x000ee8000c1e1b00 */
[----:B------:R1:W-:Y:S02]  /*c0b0*/  STL [R1+0x1c0], R26 ;  /* 0x0001c01a01007387 */ /* 0x0003e40000100800 */
[----:B-1----:R-:W-:-:S06]  /*c0c0*/  HFMA2 R26, -RZ, RZ, 0, 0 ;  /* 0x00000000ff1a7431 */ /* 0x002fcc00000001ff */
[----:B------:R-:W4:Y:S04]  /*c0d0*/  @!P6 LDG.E R26, desc[UR10][R6.64] ;  /* 0x0000000a061ae981 */ /* 0x000f28000c1e1900 */
[----:B------:R1:W-:Y:S04]  /*c0e0*/  STL [R1+0xf0], R32 ;  /* 0x0000f02001007387 */ /* 0x0003e80000100800 */
[----:B------:R1:W-:Y:S01]  /*c0f0*/  STL [R1+0x1f0], R31 ;  /* 0x0001f01f01007387 */ /* 0x0003e20000100800 */
[----:B0-----:R-:W-:Y:S02]  /*c100*/  PRMT R8, RZ, 0x7610, R8 ;  /* 0x00007610ff087816 */ /* 0x001fe40000000008 */
[----:B------:R-:W-:Y:S01]  /*c110*/  PRMT R9, RZ, 0x7610, R9 ;  /* 0x00007610ff097816 */ /* 0x000fe20000000009 */
[----:B------:R0:W-:Y:S01]  /*c120*/  STL [R1+0xd0], R43 ;  /* 0x0000d02b01007387 */ /* 0x0001e20000100800 */
[----:B-1----:R-:W-:-:S03]  /*c130*/  PRMT R32, RZ, 0x7610, R32 ;  /* 0x00007610ff207816 */ /* 0x002fc60000000020 */
[----:B------:R1:W-:Y:S01]  /*c140*/  STL [R1+0x1f4], R29 ;  /* 0x0001f41d01007387 */ /* 0x0003e20000100800 */
[----:B------:R-:W-:Y:S02]  /*c150*/  PRMT R31, RZ, 0x7610, R31 ;  /* 0x00007610ff1f7816 */ /* 0x000fe4000000001f */
[C---:B------:R-:W-:Y:S01]  /*c160*/  @!P2 PRMT R32, R21.reuse, 0x7610, R32 ;  /* 0x000076101520a816 */ /* 0x040fe20000000020 */
[----:B------:R1:W-:Y:S01]  /*c170*/  STL [R1+0xfc], R21 ;  /* 0x0000fc1501007387 */ /* 0x0003e20000100800 */
[----:B------:R-:W-:Y:S02]  /*c180*/  @!P2 PRMT R31, R21, 0x7632, R31 ;  /* 0x00007632151fa816 */ /* 0x000fe4000000001f */
[----:B0-----:R-:W-:Y:S01]  /*c190*/  PRMT R43, RZ, 0x7610, R43 ;  /* 0x00007610ff2b7816 */ /* 0x001fe2000000002b */
[----:B------:R-:W-:Y:S01]  /*c1a0*/  STL.S16 [R1+0x740], R3 ;  /* 0x0007400301007387 */ /* 0x000fe20000100600 */
[----:B-1----:R-:W-:-:S03]  /*c1b0*/  PRMT R29, RZ, 0x7610, R29 ;  /* 0x00007610ff1d7816 */ /* 0x002fc6000000001d */
[----:B------:R0:W-:Y:S01]  /*c1c0*/  STL [R1+0x794], R2 ;  /* 0x0007940201007387 */ /* 0x0001e20000100800 */
[----:B------:R-:W-:-:S03]  /*c1d0*/  PRMT R21, RZ, 0x7610, R21 ;  /* 0x00007610ff157816 */ /* 0x000fc60000000015 */
[----:B------:R1:W-:Y:S01]  /*c1e0*/  STL [R1+0x1d0], R14 ;  /* 0x0001d00e01007387 */ /* 0x0003e20000100800 */
[----:B------:R-:W-:Y:S02]  /*c1f0*/  @!P1 PRMT R43, R19, 0x7632, R43 ;  /* 0x00007632132b9816 */ /* 0x000fe4000000002b */
[C---:B------:R-:W-:Y:S01]  /*c200*/  @!P2 PRMT R29, R23.reuse, 0x7610, R29 ;  /* 0x00007610171da816 */ /* 0x040fe2000000001d */
[----:B------:R1:W-:Y:S01]  /*c210*/  STL [R1+0xd4], R15 ;  /* 0x0000d40f01007387 */ /* 0x0003e20000100800 */
[----:B0-----:R-:W-:Y:S02]  /*c220*/  CS2R R2, SRZ ;  /* 0x0000000000027805 */ /* 0x001fe4000001ff00 */
[----:B------:R-:W-:Y:S01]  /*c230*/  @!P2 PRMT R21, R23, 0x7632, R21 ;  /* 0x000076321715a816 */ /* 0x000fe20000000015 */
[----:B------:R0:W-:Y:S01]  /*c240*/  STL [R1+0x1fc], R23 ;  /* 0x0001fc1701007387 */ /* 0x0001e20000100800 */
[----:B------:R-:W-:Y:S02]  /*c250*/  @!P3 PRMT R8, R27, 0x7610, R8 ;  /* 0x000076101b08b816 */ /* 0x000fe40000000008 */
[----:B------:R-:W-:Y:S01]  /*c260*/  @!P4 PRMT R9, R20, 0x7610, R9 ;  /* 0x000076101409c816 */ /* 0x000fe20000000009 */
[----:B------:R2:W5:Y:S01]  /*c270*/  @P0 LDG.E.64 R2, desc[UR10][R4.64] ;  /* 0x0000000a04020981 */ /* 0x000562000c1e1b00 */
[----:B-1----:R-:W-:-:S02]  /*c280*/  PRMT R14, RZ, 0x7610, R14 ;  /* 0x00007610ff0e7816 */ /* 0x002fc4000000000e */
[----:B------:R-:W-:Y:S01]  /*c290*/  PRMT R15, RZ, 0x7610, R15 ;  /* 0x00007610ff0f7816 */ /* 0x000fe2000000000f */
[----:B------:R-:W-:Y:S01]  /*c2a0*/  STL [R1+0xdc], R42 ;  /* 0x0000dc2a01007387 */ /* 0x000fe20000100800 */
[----:B0-----:R-:W-:-:S03]  /*c2b0*/  PRMT R23, RZ, 0x7610, R23 ;  /* 0x00007610ff177816 */ /* 0x001fc60000000017 */
[----:B------:R-:W-:Y:S01]  /*c2c0*/  STL [R1+0x1dc], R41 ;  /* 0x0001dc2901007387 */ /* 0x000fe20000100800 */
[C---:B------:R-:W-:Y:S02]  /*c2d0*/  @!P5 PRMT R15, R28.reuse, 0x7610, R15 ;  /* 0x000076101c0fd816 */ /* 0x040fe4000000000f */
[----:B------:R-:W-:Y:S01]  /*c2e0*/  @!P3 PRMT R23, R25, 0x7610, R23 ;  /* 0x000076101917b816 */ /* 0x000fe20000000017 */
[----:B------:R0:W5:Y:S01]  /*c2f0*/  LDG.E.64 R4, desc[UR10][R44.64] ;  /* 0x0000000a2c047981 */ /* 0x000162000c1e1b00 */
[----:B------:R-:W-:-:S03]  /*c300*/  @!P5 PRMT R14, R28, 0x7632, R14 ;  /* 0x000076321c0ed816 */ /* 0x000fc6000000000e */
[----:B------:R-:W-:Y:S04]  /*c310*/  STL [R1+0xe0], R40 ;  /* 0x0000e02801007387 */ /* 0x000fe80000100800 */
[----:B------:R-:W-:Y:S04]  /*c320*/  STL [R1+0x1e4], R37 ;  /* 0x0001e42501007387 */ /* 0x000fe80000100800 */
[----:B------:R-:W-:Y:S04]  /*c330*/  STL [R1+0xe8], R36 ;  /* 0x0000e82401007387 */ /* 0x000fe80000100800 */
[----:B------:R-:W-:Y:S04]  /*c340*/  STL [R1+0x1e8], R35 ;  /* 0x0001e82301007387 */ /* 0x000fe80000100800 */
[----:B------:R-:W-:Y:S04]  /*c350*/  STL [R1+0xec], R34 ;  /* 0x0000ec2201007387 */ /* 0x000fe80000100800 */
[----:B------:R-:W-:Y:S04]  /*c360*/  STL [R1+0x1ec], R33 ;  /* 0x0001ec2101007387 */ /* 0x000fe80000100800 */
[----:B------:R1:W-:Y:S04]  /*c370*/  STL.S16 [R1+0x728], R43 ;  /* 0x0007282b01007387 */ /* 0x0003e80000100600 */
[----:B------:R-:W-:Y:S04]  /*c380*/  STL.S16 [R1+0x2b0], R32 ;  /* 0x0002b02001007387 */ /* 0x000fe80000100600 */
[----:B------:R0:W-:Y:S04]  /*c390*/  STL.S16 [R1+0x73c], R31 ;  /* 0x00073c1f01007387 */ /* 0x0001e80000100600 */
[----:B------:R0:W-:Y:S04]  /*c3a0*/  STL.S16 [R1+0x738], R29 ;  /* 0x0007381d01007387 */ /* 0x0001e80000100600 */
[----:B------:R0:W-:Y:S04]  /*c3b0*/  STL [R1+0x100], R25 ;  /* 0x0001001901007387 */ /* 0x0001e80000100800 */
[----:B------:R0:W-:Y:S04]  /*c3c0*/  STL.S16 [R1+0x748], R8 ;  /* 0x0007480801007387 */ /* 0x0001e80000100600 */
[----:B------:R0:W-:Y:S04]  /*c3d0*/  STL [R1+0x200], R27 ;  /* 0x0002001b01007387 */ /* 0x0001e80000100800 */
[----:B------:R0:W-:Y:S04]  /*c3e0*/  STL.S16 [R1+0x750], R9 ;  /* 0x0007500901007387 */ /* 0x0001e80000100600 */
[----:B------:R0:W-:Y:S04]  /*c3f0*/  STL [R1+0x208], R28 ;  /* 0x0002081c01007387 */ /* 0x0001e80000100800 */
[----:B------:R0:W5:Y:S04]  /*c400*/  LDL.LU.64 R6, [R1+0x7b0] ;  /* 0x0007b00001067983 */ /* 0x0001680000300a00 */
[----:B-1----:R1:W5:Y:S04]  /*c410*/  LDL R43, [R1+0x28c] ;  /* 0x00028c00012b7983 */ /* 0x0023680000100800 */
[----:B------:R1:W5:Y:S04]  /*c420*/  LDL R40, [R1+0x290] ;  /* 0x0002900001287983 */ /* 0x0003680000100800 */
[----:B------:R1:W5:Y:S04]  /*c430*/  LDL R41, [R1+0x294] ;  /* 0x0002940001297983 */ /* 0x0003680000100800 */
[----:B------:R1:W5:Y:S04]  /*c440*/  LDL R45, [R1+0x280] ;  /* 0x00028000012d7983 */ /* 0x0003680000100800 */
[----:B------:R1:W5:Y:S04]  /*c450*/  LDL R44, [R1+0x278] ;  /* 0x00027800012c7983 */ /* 0x0003680000100800 */
[----:B------:R1:W5:Y:S04]  /*c460*/  LDL R42, [R1+0x2f4] ;  /* 0x0002f400012a7983 */ /* 0x0003680000100800 */
[----:B------:R1:W5:Y:S04]  /*c470*/  LDL R37, [R1+0x6ec] ;  /* 0x0006ec0001257983 */ /* 0x0003680000100800 */
[----:B0-----:R1:W5:Y:S04]  /*c480*/  LDL R31, [R1+0x6f4] ;  /* 0x0006f400011f7983 */ /* 0x0013680000100800 */
[----:B------:R1:W5:Y:S04]  /*c490*/  LDL R36, [R1+0x6f8] ;  /* 0x0006f80001247983 */ /* 0x0003680000100800 */
[----:B------:R1:W5:Y:S04]  /*c4a0*/  LDL R29, [R1+0x700] ;  /* 0x00070000011d7983 */ /* 0x0003680000100800 */
[----:B------:R1:W5:Y:S04]  /*c4b0*/  LDL R35, [R1+0x704] ;  /* 0x0007040001237983 */ /* 0x0003680000100800 */
[----:B------:R1:W5:Y:S04]  /*c4c0*/  LDL R34, [R1+0x710] ;  /* 0x0007100001227983 */ /* 0x0003680000100800 */
[----:B------:R1:W5:Y:S04]  /*c4d0*/  LDL R33, [R1+0x720] ;  /* 0x0007200001217983 */ /* 0x0003680000100800 */
[----:B------:R1:W5:Y:S04]  /*c4e0*/  LDL R32, [R1+0x72c] ;  /* 0x00072c0001207983 */ /* 0x0003680000100800 */
[----:B------:R1:W5:Y:S04]  /*c4f0*/  LDL R25, [R1+0x71c] ;  /* 0x00071c0001197983 */ /* 0x0003680000100800 */
[----:B------:R1:W5:Y:S04]  /*c500*/  LDL.LU R8, [R1+0x7a8] ;  /* 0x0007a80001087983 */ /* 0x0003680000300800 */
[----:B------:R1:W5:Y:S04]  /*c510*/  LDL R27, [R1+0x70c] ;  /* 0x00070c00011b7983 */ /* 0x0003680000100800 */
[----:B------:R1:W5:Y:S04]  /*c520*/  LDL.LU R9, [R1+0x7a0] ;  /* 0x0007a00001097983 */ /* 0x0003680000300800 */
[----:B------:R1:W5:Y:S01]  /*c530*/  LDL R28, [R1+0x738] ;  /* 0x00073800011c7983 */ /* 0x0003620000100800 */
[----:B--2---:R-:W-:-:S04]  /*c540*/  PRMT R0, RZ, 0x7610, R0 ;  /* 0x00007610ff007816 */ /* 0x004fc80000000000 */
[----:B------:R-:W-:-:S05]  /*c550*/  @!P4 PRMT R0, R20, 0x7632, R0 ;  /* 0x000076321400c816 */ /* 0x000fca0000000000 */
[----:B------:R0:W-:Y:S04]  /*c560*/  STL.S16 [R1+0x75c], R0 ;  /* 0x00075c0001007387 */ /* 0x0001e80000100600 */
[----:B0-----:R1:W5:Y:S01]  /*c570*/  LDL.LU R0, [R1+0x79c] ;  /* 0x00079c0001007983 */ /* 0x0013620000300800 */
        /* <DEDUP_REMOVED lines=9> */
[----:B------:R2:W-:Y:S04]  /*c610*/  STL [R1+0x1e0], R39 ;  /* 0x0001e02701007387 */ /* 0x0005e80000100800 */
[----:B------:R3:W-:Y:S04]  /*c620*/  STL [R1+0xe4], R38 ;  /* 0x0000e42601007387 */ /* 0x0007e80000100800 */
[----:B------:R1:W-:Y:S01]  /*c630*/  STL [R1+0xf4], R30 ;  /* 0x0000f41e01007387 */ /* 0x0003e20000100800 */
[----:B--2---:R-:W-:-:S02]  /*c640*/  PRMT R39, RZ, 0x7610, R39 ;  /* 0x00007610ff277816 */ /* 0x004fc40000000027 */
[----:B---3--:R-:W-:Y:S02]  /*c650*/  PRMT R38, RZ, 0x7610, R38 ;  /* 0x00007610ff267816 */ /* 0x008fe40000000026 */
[----:B-1----:R-:W-:Y:S01]  /*c660*/  PRMT R30, RZ, 0x7610, R30 ;  /* 0x00007610ff1e7816 */ /* 0x002fe2000000001e */
[----:B------:R1:W-:Y:S01]  /*c670*/  STL [R1+0x1d4], R17 ;  /* 0x0001d41101007387 */ /* 0x0003e20000100800 */
[C---:B------:R-:W-:Y:S02]  /*c680*/  @!P1 PRMT R39, R16.reuse, 0x7632, R39 ;  /* 0x0000763210279816 */ /* 0x040fe40000000027 */
[----:B------:R-:W-:Y:S01]  /*c690*/  @!P1 PRMT R30, R16, 0x7610, R30 ;  /* 0x00007610101e9816 */ /* 0x000fe2000000001e */
[----:B------:R2:W-:Y:S01]  /*c6a0*/  STL [R1+0xd8], R12 ;  /* 0x0000d80c01007387 */ /* 0x0005e20000100800 */
[----:B------:R-:W-:Y:S02]  /*c6b0*/  @!P1 PRMT R38, R19, 0x7610, R38 ;  /* 0x0000761013269816 */ /* 0x000fe40000000026 */
[----:B0-----:R-:W-:Y:S01]  /*c6c0*/  @P0 R2UR UR5, R10 ;  /* 0x000000000a0502ca */ /* 0x001fe200000e0000 */
[----:B------:R0:W-:Y:S01]  /*c6d0*/  STL [R1+0x1d8], R13 ;  /* 0x0001d80d01007387 */ /* 0x0001e20000100800 */
[----:B------:R-:W-:-:S02]  /*c6e0*/  PRMT R11, RZ, 0x7610, R11 ;  /* 0x00007610ff0b7816 */ /* 0x000fc4000000000b */
[----:B-1----:R-:W-:Y:S01]  /*c6f0*/  PRMT R17, RZ, 0x7610, R17 ;  /* 0x00007610ff117816 */ /* 0x002fe20000000011 */
[----:B------:R1:W-:Y:S01]  /*c700*/  STL [R1+0xf8], R16 ;  /* 0x0000f81001007387 */ /* 0x0003e20000100800 */
[----:B------:R-:W-:Y:S02]  /*c710*/  PRMT R10, RZ, 0x7610, R10 ;  /* 0x00007610ff0a7816 */ /* 0x000fe4000000000a */
[----:B--2---:R-:W-:Y:S01]  /*c720*/  PRMT R12, RZ, 0x7610, R12 ;  /* 0x00007610ff0c7816 */ /* 0x004fe2000000000c */
[----:B------:R2:W-:Y:S01]  /*c730*/  STL [R1+0x1f8], R19 ;  /* 0x0001f81301007387 */ /* 0x0005e20000100800 */
[----:B0-----:R-:W-:-:S03]  /*c740*/  PRMT R13, RZ, 0x7610, R13 ;  /* 0x00007610ff0d7816 */ /* 0x001fc6000000000d */
[----:B------:R0:W-:Y:S01]  /*c750*/  STL [R1+0x104], R20 ;  /* 0x0001041401007387 */ /* 0x0001e20000100800 */
[----:B-1----:R-:W-:Y:S02]  /*c760*/  PRMT R16, RZ, 0x7610, R16 ;  /* 0x00007610ff107816 */ /* 0x002fe40000000010 */
[----:B--2---:R-:W-:Y:S02]  /*c770*/  PRMT R19, RZ, 0x7610, R19 ;  /* 0x00007610ff137816 */ /* 0x004fe40000000013 */
[----:B0-----:R-:W-:Y:S02]  /*c780*/  PRMT R20, RZ, 0x7610, R20 ;  /* 0x00007610ff147816 */ /* 0x001fe40000000014 */
[C---:B------:R-:W-:Y:S02]  /*c790*/  @!P4 PRMT R19, R18.reuse, 0x7632, R19 ;  /* 0x000076321213c816 */ /* 0x040fe40000000013 */
[----:B------:R-:W-:Y:S02]  /*c7a0*/  @!P4 PRMT R20, R18, 0x7610, R20 ;  /* 0x000076101214c816 */ /* 0x000fe40000000014 */
[----:B------:R-:W-:-:S02]  /*c7b0*/  @!P5 PRMT R17, R24, 0x7610, R17 ;  /* 0x000076101811d816 */ /* 0x000fc40000000011 */
[----:B------:R-:W-:Y:S02]  /*c7c0*/  @!P5 PRMT R16, R24, 0x7632, R16 ;  /* 0x000076321810d816 */ /* 0x000fe40000000010 */
[C---:B------:R-:W-:Y:S02]  /*c7d0*/  @!P6 PRMT R13, R22.reuse, 0x7610, R13 ;  /* 0x00007610160de816 */ /* 0x040fe4000000000d */
[----:B------:R-:W-:Y:S02]  /*c7e0*/  @!P6 PRMT R12, R22, 0x7632, R12 ;  /* 0x00007632160ce816 */ /* 0x000fe4000000000c */
[C---:B----4-:R-:W-:Y:S02]  /*c7f0*/  @!P6 PRMT R11, R26.reuse, 0x7610, R11 ;  /* 0x000076101a0be816 */ /* 0x050fe4000000000b */
[----:B------:R-:W-:Y:S01]  /*c800*/  @!P6 PRMT R10, R26, 0x7632, R10 ;  /* 0x000076321a0ae816 */ /* 0x000fe2000000000a */
[----:B------:R0:W-:Y:S04]  /*c810*/  STL.S16 [R1+0x744], R21 ;  /* 0x0007441501007387 */ /* 0x0001e80000100600 */
[----:B------:R0:W-:Y:S04]  /*c820*/  STL [R1+0x204], R18 ;  /* 0x0002041201007387 */ /* 0x0001e80000100800 */
[----:B------:R0:W-:Y:S04]  /*c830*/  STL.S16 [R1+0x758], R20 ;  /* 0x0007581401007387 */ /* 0x0001e80000100600 */
[----:B------:R0:W-:Y:S04]  /*c840*/  STL.S16 [R1+0x764], R19 ;  /* 0x0007641301007387 */ /* 0x0001e80000100600 */
[----:B------:R0:W-:Y:S04]  /*c850*/  STL [R1+0x108], R24 ;  /* 0x0001081801007387 */ /* 0x0001e80000100800 */
[----:B------:R0:W-:Y:S04]  /*c860*/  STL.S16 [R1+0x760], R17 ;  /* 0x0007601101007387 */ /* 0x0001e80000100600 */
[----:B------:R0:W-:Y:S04]  /*c870*/  STL.S16 [R1+0x76c], R16 ;  /* 0x00076c1001007387 */ /* 0x0001e80000100600 */
[----:B------:R0:W-:Y:S04]  /*c880*/  STL.S16 [R1+0x768], R15 ;  /* 0x0007680f01007387 */ /* 0x0001e80000100600 */
[----:B------:R0:W-:Y:S04]  /*c890*/  STL [R1+0x10c], R22 ;  /* 0x00010c1601007387 */ /* 0x0001e80000100800 */
[----:B------:R0:W-:Y:S04]  /*c8a0*/  STL.S16 [R1+0x774], R14 ;  /* 0x0007740e01007387 */ /* 0x0001e80000100600 */
[----:B------:R0:W-:Y:S04]  /*c8b0*/  STL [R1+0x20c], R26 ;  /* 0x00020c1a01007387 */ /* 0x0001e80000100800 */
        /* <DEDUP_REMOVED lines=17> */
[----:B-----5:R-:W-:-:S03]  /*c9d0*/  SHF.L.U32 R10, R43, 0x10, RZ ;  /* 0x000000102b0a7819 */ /* 0x020fc600000006ff */
[----:B------:R-:W4:Y:S01]  /*c9e0*/  LDL.LU R20, [R1+0x324] ;  /* 0x0003240001147983 */ /* 0x000f220000300800 */
[----:B--2---:R-:W-:Y:S02]  /*c9f0*/  SHF.L.U32 R11, R11, 0x10, RZ ;  /* 0x000000100b0b7819 */ /* 0x004fe400000006ff */
[----:B---3--:R-:W-:-:S03]  /*ca00*/  SHF.L.U32 R14, R14, 0x10, RZ ;  /* 0x000000100e0e7819 */ /* 0x008fc600000006ff */
[----:B------:R-:W-:Y:S01]  /*ca10*/  FADD.FTZ R11, R11, -UR28 ;  /* 0x8000001c0b0b7e21 */ /* 0x000fe20008010000 */
[----:B----4-:R-:W-:Y:S02]  /*ca20*/  MOV R24, R12 ;  /* 0x0000000c00187202 */ /* 0x010fe40000000f00 */
[----:B------:R-:W-:Y:S01]  /*ca30*/  SHF.L.U32 R12, R40, 0x10, RZ ;  /* 0x00000010280c7819 */ /* 0x000fe200000006ff */
[----:B------:R-:W-:Y:S01]  /*ca40*/  FMUL.FTZ R11, R11, UR16 ;  /* 0x000000100b0b7c20 */ /* 0x000fe20008410000 */
[----:B------:R-:W-:Y:S01]  /*ca50*/  MOV R40, R13 ;  /* 0x0000000d00287202 */ /* 0x000fe20000000f00 */
[----:B------:R-:W-:Y:S01]  /*ca60*/  FMUL.FTZ R13, R4, R10 ;  /* 0x0000000a040d7220 */ /* 0x000fe20000410000 */
[----:B------:R-:W-:Y:S01]  /*ca70*/  FADD.FTZ R14, R14, -UR28 ;  /* 0x8000001c0e0e7e21 */ /* 0x000fe20008010000 */
[----:B------:R-:W-:Y:S02]  /*ca80*/  SHF.L.U32 R16, R16, 0x10, RZ ;  /* 0x0000001010107819 */ /* 0x000fe400000006ff */
[----:B------:R-:W-:Y:S01]  /*ca90*/  MOV R22, R19 ;  /* 0x0000001300167202 */ /* 0x000fe20000000f00 */
[----:B------:R-:W-:Y:S01]  /*caa0*/  FMUL.FTZ R14, R14, UR16 ;  /* 0x000000100e0e7c20 */ /* 0x000fe20008410000 */
[----:B------:R-:W-:Y:S01]  /*cab0*/  MOV R19, R17 ;  /* 0x0000001100137202 */ /* 0x000fe20000000f00 */
[----:B------:R-:W-:Y:S01]  /*cac0*/  FFMA.FTZ R17, R11, R13, RZ ;  /* 0x0000000d0b117223 */ /* 0x000fe200000100ff */
[----:B------:R-:W-:Y:S01]  /*cad0*/  MOV R43, R15 ;  /* 0x0000000f002b7202 */ /* 0x000fe20000000f00 */
[----:B------:R-:W-:Y:S01]  /*cae0*/  FADD.FTZ R15, RZ, R13 ;  /* 0x0000000dff0f7221 */ /* 0x000fe20000010000 */
[----:B------:R-:W-:Y:S01]  /*caf0*/  FMUL.FTZ R13, R5, R12 ;  /* 0x0000000c050d7220 */ /* 0x000fe20000410000 */
[----:B------:R-:W-:Y:S01]  /*cb00*/  FADD.FTZ R16, R16, -UR28 ;  /* 0x8000001c10107e21 */ /* 0x000fe20008010000 */
[----:B------:R-:W-:-:S02]  /*cb10*/  FFMA.FTZ R11, R10, R11, RZ ;  /* 0x0000000b0a0b7223 */ /* 0x000fc400000100ff */
[----:B------:R-:W-:Y:S01]  /*cb20*/  FFMA.FTZ R17, R14, R13, R17 ;  /* 0x0000000d0e117223 */ /* 0x000fe20000010011 */
[----:B------:R-:W-:Y:S01]  /*cb30*/  FADD.FTZ R15, R13, R15 ;  /* 0x0000000f0d0f7221 */ /* 0x000fe20000010000 */
[----:B------:R-:W-:Y:S01]  /*cb40*/  SHF.L.U32 R13, R41, 0x10, RZ ;  /* 0x00000010290d7819 */ /* 0x000fe200000006ff */
[----:B------:R-:W-:Y:S01]  /*cb50*/  FADD.FTZ R10, RZ, R10 ;  /* 0x0000000aff0a7221 */ /* 0x000fe20000010000 */
[----:B------:R-:W-:Y:S01]  /*cb60*/  FMUL.FTZ R16, R16, UR16 ;  /* 0x0000001010107c20 */ /* 0x000fe20008410000 */
[----:B------:R-:W-:Y:S01]  /*cb70*/  MOV R26, R18 ;  /* 0x00000012001a7202 */ /* 0x000fe20000000f00 */
[----:B------:R-:W-:Y:S01]  /*cb80*/  FFMA.FTZ R14, R12, R14, RZ ;  /* 0x0000000e0c0e7223 */ /* 0x000fe200000100ff */
[----:B------:R-:W-:Y:S01]  /*cb90*/  SHF.L.U32 R18, R45, 0x10, RZ ;  /* 0x000000102d127819 */ /* 0x000fe200000006ff */
[C---:B------:R-:W-:Y:S01]  /*cba0*/  FADD.FTZ R10, R13.reuse, R10 ;  /* 0x0000000a0d0a7221 */ /* 0x040fe20000010000 */
[----:B------:R-:W-:Y:S01]  /*cbb0*/  FFMA.FTZ R11, R13, R16, R11 ;  /* 0x000000100d0b7223 */ /* 0x000fe2000001000b */
[----:B------:R-:W-:Y:S01]  /*cbc0*/  FMUL.FTZ R13, R4, R13 ;  /* 0x0000000d040d7220 */ /* 0x000fe20000410000 */
[----:B------:R-:W-:Y:S01]  /*cbd0*/  FADD.FTZ R12, RZ, R12 ;  /* 0x0000000cff0c7221 */ /* 0x000fe20000010000 */
[----:B------:R-:W-:Y:S01]  /*cbe0*/  FADD.FTZ R18, R18, -UR28 ;  /* 0x8000001c12127e21 */ /* 0x000fe20008010000 */
[----:B------:R-:W2:Y:S01]  /*cbf0*/  LDL.LU R45, [R1+0x390] ;  /* 0x00039000012d7983 */ /* 0x000ea20000300800 */
[----:B------:R-:W-:Y:S01]  /*cc00*/  FFMA.FTZ R17, R16, R13, R17 ;  /* 0x0000000d10117223 */ /* 0x000fe20000010011 */
[----:B------:R-:W-:Y:S01]  /*cc10*/  SHF.L.U32 R16, R40, 0x10, RZ ;  /* 0x0000001028107819 */ /* 0x000fe200000006ff */
[----:B------:R-:W-:Y:S01]  /*cc20*/  FMUL.FTZ R18, R18, UR16 ;  /* 0x0000001012127c20 */ /* 0x000fe20008410000 */
[----:B------:R-:W-:Y:S01]  /*cc30*/  FADD.FTZ R15, R15, R13 ;  /* 0x0000000d0f0f7221 */ /* 0x000fe20000010000 */
[----:B------:R-:W-:Y:S01]  /*cc40*/  SHF.L.U32 R13, R44, 0x10, RZ ;  /* 0x000000102c0d7819 */ /* 0x000fe200000006ff */
[----:B------:R-:W3:Y:S01]  /*cc50*/  LDL.LU R41, [R1+0x37c] ;  /* 0x00037c0001297983 */ /* 0x000ee20000300800 */
[C---:B------:R-:W-:Y:S01]  /*cc60*/  FADD.FTZ R12, R16.reuse, R12 ;  /* 0x0000000c100c7221 */ /* 0x040fe20000010000 */
[----:B------:R-:W-:Y:S01]  /*cc70*/  FFMA.FTZ R14, R16, R18, R14 ;  /* 0x00000012100e7223 */ /* 0x000fe2000001000e */
[----:B------:R-:W-:Y:S01]  /*cc80*/  FMUL.FTZ R16, R5, R16 ;  /* 0x0000001005107220 */ /* 0x000fe20000410000 */
[----:B------:R-:W-:Y:S01]  /*cc90*/  MOV R40, R19 ;  /* 0x0000001300287202 */ /* 0x000fe20000000f00 */
[----:B------:R-:W-:-:S02]  /*cca0*/  FADD.FTZ R19, R13, -UR28 ;  /* 0x8000001c0d137e21 */ /* 0x000fc40008010000 */
[----:B------:R-:W-:Y:S01]  /*ccb0*/  FFMA.FTZ R17, R18, R16, R17 ;  /* 0x0000001012117223 */ /* 0x000fe20000010011 */
[----:B------:R-:W-:Y:S01]  /*ccc0*/  FADD.FTZ R15, R16, R15 ;  /* 0x0000000f100f7221 */ /* 0x000fe20000010000 */
[----:B------:R-:W-:Y:S01]  /*ccd0*/  SHF.L.U32 R16, R43, 0x10, RZ ;  /* 0x000000102b107819 */ /* 0x000fe200000006ff */
[----:B------:R-:W-:Y:S01]  /*cce0*/  FMUL.FTZ R19, R19, UR16 ;  /* 0x0000001013137c20 */ /* 0x000fe20008410000 */
[----:B------:R-:W-:Y:S01]  /*ccf0*/  SHF.L.U32 R13, R42, 0x10, RZ ;  /* 0x000000102a0d7819 */ /* 0x000fe200000006ff */
[----:B------:R-:W4:Y:S02]  /*cd00*/  LDL.LU R43, [R1+0x320] ;  /* 0x00032000012b7983 */ /* 0x000f240000300800 */
[----:B------:R-:W-:Y:S01]  /*cd10*/  FMUL.FTZ R18, R4, R16 ;  /* 0x0000001004127220 */ /* 0x000fe20000410000 */
[----:B------:R-:W-:Y:S01]  /*cd20*/  FADD.FTZ R10, R10, R16 ;  /* 0x000000100a0a7221 */ /* 0x000fe20000010000 */
[----:B------:R-:W-:Y:S01]  /*cd30*/  FFMA.FTZ R11, R16, R19, R11 ;  /* 0x00000013100b7223 */ /* 0x000fe2000001000b */
[----:B------:R-:W-:-:S02]  /*cd40*/  SHF.L.U32 R16, R22, 0x10, RZ ;  /* 0x0000001016107819 */ /* 0x000fc400000006ff */
[----:B------:R-:W2:Y:S01]  /*cd50*/  LDL.LU R22, [R1+0x33c] ;  /* 0x00033c0001167983 */ /* 0x000ea20000300800 */
[----:B------:R-:W-:-:S04]  /*cd60*/  FADD.FTZ R13, R13, -UR28 ;  /* 0x8000001c0d0d7e21 */ /* 0x000fc80008010000 */
[----:B------:R-:W-:Y:S01]  /*cd70*/  FMUL.FTZ R13, R13, UR16 ;  /* 0x000000100d0d7c20 */ /* 0x000fe20008410000 */
[----:B------:R-:W-:Y:S01]  /*cd80*/  FADD.FTZ R12, R12, R16 ;  /* 0x000000100c0c7221 */ /* 0x000fe20000010000 */
[----:B------:R-:W-:Y:S02]  /*cd90*/  FFMA.FTZ R17, R19, R18, R17 ;  /* 0x0000001213117223 */ /* 0x000fe40000010011 */
[----:B------:R-:W-:Y:S01]  /*cda0*/  FFMA.FTZ R14, R16, R13, R14 ;  /* 0x0000000d100e7223 */ /* 0x000fe2000001000e */
[----:B------:R-:W-:Y:S01]  /*cdb0*/  FMUL.FTZ R16, R5, R16 ;  /* 0x0000001005107220 */ /* 0x000fe20000410000 */
[----:B------:R-:W-:Y:S02]  /*cdc0*/  SHF.L.U32 R19, R26, 0x10, RZ ;  /* 0x000000101a137819 */ /* 0x000fe400000006ff */
[----:B------:R-:W3:Y:S01]  /*cdd0*/  LDL.LU R26, [R1+0x35c] ;  /* 0x00035c00011a7983 */ /* 0x000ee20000300800 */
[----:B------:R-:W-:Y:S01]  /*cde0*/  FFMA.FTZ R17, R13, R16, R17 ;  /* 0x000000100d117223 */ /* 0x000fe20000010011 */
[----:B------:R-:W-:-:S02]  /*cdf0*/  SHF.L.U32 R13, R24, 0x10, RZ ;  /* 0x00000010180d7819 */ /* 0x000fc400000006ff */
[----:B------:R-:W3:Y:S01]  /*ce00*/  LDL.LU R24, [R1+0x378] ;  /* 0x0003780001187983 */ /* 0x000ee20000300800 */
[----:B------:R-:W-:Y:S01]  /*ce10*/  FADD.FTZ R15, R15, R18 ;  /* 0x000000120f0f7221 */ /* 0x000fe20000010000 */
[----:B------:R-:W-:Y:S01]  /*ce20*/  SHF.L.U32 R18, R20, 0x10, RZ ;  /* 0x0000001014127819 */ /* 0x000fe200000006ff */
[----:B------:R-:W-:Y:S01]  /*ce30*/  FADD.FTZ R19, R19, -UR28 ;  /* 0x8000001c13137e21 */ /* 0x000fe20008010000 */
[----:B------:R-:W3:Y:S01]  /*ce40*/  LDL.LU R20, [R1+0x358] ;  /* 0x0003580001147983 */ /* 0x000ee20000300800 */
[----:B------:R-:W-:Y:S02]  /*ce50*/  FADD.FTZ R15, R16, R15 ;  /* 0x0000000f100f7221 */ /* 0x000fe40000010000 */
[----:B------:R-:W-:Y:S01]  /*ce60*/  FMUL.FTZ R19, R19, UR16 ;  /* 0x0000001013137c20 */ /* 0x000fe20008410000 */
[----:B------:R-:W-:Y:S01]  /*ce70*/  FADD.FTZ R18, R18, -UR28 ;  /* 0x8000001c12127e21 */ /* 0x000fe20008010000 */
[----:B------:R-:W-:Y:S01]  /*ce80*/  SHF.L.U32 R16, R40, 0x10, RZ ;  /* 0x0000001028107819 */ /* 0x000fe200000006ff */
[----:B------:R-:W-:Y:S01]  /*ce90*/  FADD.FTZ R10, R10, R13 ;  /* 0x0000000d0a0a7221 */ /* 0x000fe20000010000 */
[----:B------:R-:W-:Y:S01]  /*cea0*/  FFMA.FTZ R11, R13, R19, R11 ;  /* 0x000000130d0b7223 */ /* 0x000fe2000001000b */
[----:B------:R-:W-:Y:S01]  /*ceb0*/  FMUL.FTZ R18, R18, UR16 ;  /* 0x0000001012127c20 */ /* 0x000fe20008410000 */
[----:B------:R-:W-:Y:S01]  /*cec0*/  FMUL.FTZ R13, R4, R13 ;  /* 0x0000000d040d7220 */ /* 0x000fe20000410000 */
[----:B------:R-:W-:Y:S01]  /*ced0*/  FADD.FTZ R12, R12, R16 ;  /* 0x000000100c0c7221 */ /* 0x000fe20000010000 */
[----:B------:R-:W3:Y:S01]  /*cee0*/  LDL.LU R40, [R1+0x3bc] ;  /* 0x0003bc0001287983 */ /* 0x000ee20000300800 */
[----:B------:R-:W-:Y:S01]  /*cef0*/  FFMA.FTZ R14, R16, R18, R14 ;  /* 0x00000012100e7223 */ /* 0x000fe2000001000e */
[----:B------:R-:W-:Y:S01]  /*cf00*/  FFMA.FTZ R17, R19, R13, R17 ;  /* 0x0000000d13117223 */ /* 0x000fe20000010011 */
[----:B------:R-:W-:-:S04]  /*cf10*/  FMUL.FTZ R16, R5, R16 ;  /* 0x0000001005107220 */ /* 0x000fc80000410000 */
[----:B------:R-:W-:Y:S01]  /*cf20*/  FFMA.FTZ R17, R18, R16, R17 ;  /* 0x0000001012117223 */ /* 0x000fe20000010011 */
[----:B------:R-:W-:-:S04]  /*cf30*/  FADD.FTZ R15, R15, R13 ;  /* 0x0000000d0f0f7221 */ /* 0x000fc80000010000 */
[----:B------:R-:W-:Y:S01]  /*cf40*/  FADD.FTZ R15, R16, R15 ;  /* 0x0000000f100f7221 */ /* 0x000fe20000010000 */
[----:B----4-:R-:W-:Y:S02]  /*cf50*/  SHF.L.U32 R19, R43, 0x10, RZ ;  /* 0x000000102b137819 */ /* 0x010fe400000006ff */
[----:B------:R-:W4:Y:S01]  /*cf60*/  LDL.LU R43, [R1+0x394] ;  /* 0x00039400012b7983 */ /* 0x000f220000300800 */
[----:B--2---:R-:W-:-:S03]  /*cf70*/  SHF.L.U32 R18, R22, 0x10, RZ ;  /* 0x0000001016127819 */ /* 0x004fc600000006ff */
[----:B------:R-:W2:Y:S01]  /*cf80*/  LDL.LU R22, [R1+0x3b8] ;  /* 0x0003b80001167983 */ /* 0x000ea20000300800 */
[----:B---3--:R-:W-:-:S03]  /*cf90*/  SHF.L.U32 R13, R26, 0x10, RZ ;  /* 0x000000101a0d7819 */ /* 0x008fc600000006ff */
[----:B------:R-:W3:Y:S01]  /*cfa0*/  LDL.LU R26, [R1+0x3d8] ;  /* 0x0003d800011a7983 */ /* 0x000ee20000300800 */
[----:B------:R-:W-:-:S03]  /*cfb0*/  SHF.L.U32 R16, R24, 0x10, RZ ;  /* 0x0000001018107819 */ /* 0x000fc600000006ff */
[----:B------:R-:W3:Y:S01]  /*cfc0*/  LDL.LU R24, [R1+0x3dc] ;  /* 0x0003dc0001187983 */ /* 0x000ee20000300800 */
[----:B------:R-:W-:-:S04]  /*cfd0*/  FADD.FTZ R19, R19, -UR28 ;  /* 0x8000001c13137e21 */ /* 0x000fc80008010000 */
[----:B------:R-:W-:Y:S01]  /*cfe0*/  FMUL.FTZ R19, R19, UR16 ;  /* 0x0000001013137c20 */ /* 0x000fe20008410000 */
[----:B------:R-:W-:Y:S01]  /*cff0*/  FADD.FTZ R10, R10, R18 ;  /* 0x000000120a0a7221 */ /* 0x000fe20000010000 */
[----:B------:R-:W-:Y:S02]  /*d000*/  FADD.FTZ R13, R13, -UR28 ;  /* 0x8000001c0d0d7e21 */ /* 0x000fe40008010000 */
[----:B------:R-:W-:Y:S01]  /*d010*/  FFMA.FTZ R11, R18, R19, R11 ;  /* 0x00000013120b7223 */ /* 0x000fe2000001000b */
[----:B------:R-:W-:Y:S01]  /*d020*/  FMUL.FTZ R18, R4, R18 ;  /* 0x0000001204127220 */ /* 0x000fe20000410000 */
[----:B------:R-:W-:-:S03]  /*d030*/  FMUL.FTZ R13, R13, UR16 ;  /* 0x000000100d0d7c20 */ /* 0x000fc60008410000 */
[----:B------:R-:W-:Y:S01]  /*d040*/  FFMA.FTZ R17, R19, R18, R17 ;  /* 0x0000001213117223 */ /* 0x000fe20000010011 */
[----:B------:R-:W-:Y:S01]  /*d050*/  SHF.L.U32 R19, R20, 0x10, RZ ;  /* 0x0000001014137819 */ /* 0x000fe200000006ff */
[----:B------:R-:W-:Y:S01]  /*d060*/  FADD.FTZ R12, R12, R16 ;  /* 0x000000100c0c7221 */ /* 0x000fe20000010000 */
[----:B------:R-:W-:Y:S01]  /*d070*/  FFMA.FTZ R14, R16, R13, R14 ;  /* 0x0000000d100e7223 */ /* 0x000fe2000001000e */
[----:B------:R-:W-:Y:S01]  /*d080*/  FMUL.FTZ R16, R5, R16 ;  /* 0x0000001005107220 */ /* 0x000fe20000410000 */
[----:B------:R-:W-:Y:S01]  /*d090*/  FADD.FTZ R15, R15, R18 ;  /* 0x000000120f0f7221 */ /* 0x000fe20000010000 */
[----:B------:R-:W-:Y:S01]  /*d0a0*/  FADD.FTZ R19, R19, -UR28 ;  /* 0x8000001c13137e21 */ /* 0x000fe20008010000 */
[----:B------:R-:W3:Y:S01]  /*d0b0*/  LDL.LU R20, [R1+0x274] ;  /* 0x0002740001147983 */ /* 0x000ee20000300800 */
[----:B------:R-:W-:Y:S01]  /*d0c0*/  FFMA.FTZ R17, R13, R16, R17 ;  /* 0x000000100d117223 */ /* 0x000fe20000010011 */
[----:B------:R-:W-:Y:S01]  /*d0d0*/  SHF.L.U32 R13, R45, 0x10, RZ ;  /* 0x000000102d0d7819 */ /* 0x000fe200000006ff */
[----:B------:R-:W-:Y:S01]  /*d0e0*/  FMUL.FTZ R19, R19, UR16 ;  /* 0x0000001013137c20 */ /* 0x000fe20008410000 */
[----:B------:R-:W-:Y:S01]  /*d0f0*/  FADD.FTZ R15, R16, R15 ;  /* 0x0000000f100f7221 */ /* 0x000fe20000010000 */
[----:B------:R-:W-:Y:S01]  /*d100*/  SHF.L.U32 R18, R41, 0x10, RZ ;  /* 0x0000001029127819 */ /* 0x000fe200000006ff */
[----:B------:R-:W3:Y:S01]  /*d110*/  LDL.LU R45, [R1+0x6c4] ;  /* 0x0006c400012d7983 */ /* 0x000ee20000300800 */
[----:B------:R-:W-:Y:S01]  /*d120*/  FADD.FTZ R10, R10, R13 ;  /* 0x0000000d0a0a7221 */ /* 0x000fe20000010000 */
[----:B------:R-:W-:Y:S01]  /*d130*/  FFMA.FTZ R11, R13, R19, R11 ;  /* 0x000000130d0b7223 */ /* 0x000fe2000001000b */
[----:B------:R-:W-:Y:S01]  /*d140*/  FMUL.FTZ R13, R4, R13 ;  /* 0x0000000d040d7220 */ /* 0x000fe20000410000 */
[----:B------:R-:W3:Y:S03]  /*d150*/  LDL.LU R41, [R1+0x438] ;  /* 0x0004380001297983 */ /* 0x000ee60000300800 */
[----:B------:R-:W-:Y:S01]  /*d160*/  FFMA.FTZ R17, R19, R13, R17 ;  /* 0x0000000d13117223 */ /* 0x000fe20000010011 */
[----:B------:R-:W-:Y:S01]  /*d170*/  FADD.FTZ R15, R15, R13 ;  /* 0x0000000d0f0f7221 */ /* 0x000fe20000010000 */
[----:B------:R-:W-:-:S04]  /*d180*/  FADD.FTZ R18, R18, -UR28 ;  /* 0x8000001c12127e21 */ /* 0x000fc80008010000 */
[----:B------:R-:W-:Y:S01]  /*d190*/  FMUL.FTZ R18, R18, UR16 ;  /* 0x0000001012127c20 */ /* 0x000fe20008410000 */
[----:B----4-:R-:W-:Y:S02]  /*d1a0*/  SHF.L.U32 R13, R43, 0x10, RZ ;  /* 0x000000102b0d7819 */ /* 0x010fe400000006ff */
[----:B------:R-:W4:Y:S01]  /*d1b0*/  LDL.LU R43, [R1+0x420] ;  /* 0x00042000012b7983 */ /* 0x000f220000300800 */
[----:B--2---:R-:W-:-:S03]  /*d1c0*/  SHF.L.U32 R16, R22, 0x10, RZ ;  /* 0x0000001016107819 */ /* 0x004fc600000006ff */
[----:B------:R-:W2:Y:S02]  /*d1d0*/  LDL.LU R22, [R1+0x404] ;  /* 0x0004040001167983 */ /* 0x000ea40000300800 */
[----:B------:R-:W-:Y:S01]  /*d1e0*/  FMUL.FTZ R19, R5, R16 ;  /* 0x0000001005137220 */ /* 0x000fe20000410000 */
[----:B------:R-:W-:-:S03]  /*d1f0*/  FFMA.FTZ R14, R16, R18, R14 ;  /* 0x00000012100e7223 */ /* 0x000fc6000001000e */
[----:B------:R-:W-:Y:S01]  /*d200*/  FFMA.FTZ R17, R18, R19, R17 ;  /* 0x0000001312117223 */ /* 0x000fe20000010011 */
[----:B------:R-:W-:Y:S01]  /*d210*/  FADD.FTZ R15, R19, R15 ;  /* 0x0000000f130f7221 */ /* 0x000fe20000010000 */
[----:B---3--:R-:W-:Y:S02]  /*d220*/  SHF.L.U32 R18, R26, 0x10, RZ ;  /* 0x000000101a127819 */ /* 0x008fe400000006ff */
[----:B------:R-:W3:Y:S01]  /*d230*/  LDL.LU R26, [R1+0x43c] ;  /* 0x00043c00011a7983 */ /* 0x000ee20000300800 */
[----:B------:R-:W-:-:S03]  /*d240*/  SHF.L.U32 R19, R24, 0x10, RZ ;  /* 0x0000001018137819 */ /* 0x000fc600000006ff */
[----:B------:R-:W3:Y:S01]  /*d250*/  LDL.LU R24, [R1+0x424] ;  /* 0x0004240001187983 */ /* 0x000ee20000300800 */
[----:B------:R-:W-:Y:S01]  /*d260*/  FADD.FTZ R12, R12, R16 ;  /* 0x000000100c0c7221 */ /* 0x000fe20000010000 */
[----:B------:R-:W-:Y:S01]  /*d270*/  SHF.L.U32 R16, R40, 0x10, RZ ;  /* 0x0000001028107819 */ /* 0x000fe200000006ff */
[----:B------:R-:W-:Y:S01]  /*d280*/  FADD.FTZ R13, R13, -UR28 ;  /* 0x8000001c0d0d7e21 */ /* 0x000fe20008010000 */
[----:B------:R-:W3:Y:S03]  /*d290*/  LDL.LU R40, [R1+0x400] ;  /* 0x0004000001287983 */ /* 0x000ee60000300800 */
[----:B------:R-:W-:Y:S01]  /*d2a0*/  FADD.FTZ R16, R16, -UR28 ;  /* 0x8000001c10107e21 */ /* 0x000fe20008010000 */
[----:B------:R-:W-:Y:S01]  /*d2b0*/  FMUL.FTZ R13, R13, UR16 ;  /* 0x000000100d0d7c20 */ /* 0x000fe20008410000 */
[----:B------:R-:W-:Y:S02]  /*d2c0*/  FADD.FTZ R10, R10, R18 ;  /* 0x000000120a0a7221 */ /* 0x000fe40000010000 */
[----:B------:R-:W-:Y:S01]  /*d2d0*/  FMUL.FTZ R16, R16, UR16 ;  /* 0x0000001010107c20 */ /* 0x000fe20008410000 */
[----:B------:R-:W-:Y:S01]  /*d2e0*/  FFMA.FTZ R11, R18, R13, R11 ;  /* 0x0000000d120b7223 */ /* 0x000fe2000001000b */
[----:B------:R-:W-:Y:S01]  /*d2f0*/  FMUL.FTZ R18, R4, R18 ;  /* 0x0000001204127220 */ /* 0x000fe20000410000 */
[----:B------:R-:W-:Y:S01]  /*d300*/  FADD.FTZ R12, R12, R19 ;  /* 0x000000130c0c7221 */ /* 0x000fe20000010000 */
[----:B------:R-:W-:Y:S01]  /*d310*/  FFMA.FTZ R14, R19, R16, R14 ;  /* 0x00000010130e7223 */ /* 0x000fe2000001000e */
[----:B------:R-:W-:Y:S01]  /*d320*/  FMUL.FTZ R19, R5, R19 ;  /* 0x0000001305137220 */ /* 0x000fe20000410000 */
[----:B------:R-:W-:-:S04]  /*d330*/  FFMA.FTZ R17, R13, R18, R17 ;  /* 0x000000120d117223 */ /* 0x000fc80000010011 */
[----:B------:R-:W-:Y:S01]  /*d340*/  FFMA.FTZ R17, R16, R19, R17 ;  /* 0x0000001310117223 */ /* 0x000fe20000010011 */
[----:B------:R-:W-:Y:S01]  /*d350*/  SHF.L.U32 R20, R20, 0x10, RZ ;  /* 0x0000001014147819 */ /* 0x000fe200000006ff */
[----:B------:R-:W-:-:S04]  /*d360*/  FADD.FTZ R15, R15, R18 ;  /* 0x000000120f0f7221 */ /* 0x000fc80000010000 */
[----:B------:R-:W-:Y:S01]  /*d370*/  FADD.FTZ R20, R20, -UR28 ;  /* 0x8000001c14147e21 */ /* 0x000fe20008010000 */
[----:B------:R-:W-:-:S03]  /*d380*/  FADD.FTZ R15, R19, R15 ;  /* 0x0000000f130f7221 */ /* 0x000fc60000010000 */
[----:B------:R-:W-:Y:S01]  /*d390*/  FMUL.FTZ R20, R20, UR16 ;  /* 0x0000001014147c20 */ /* 0x000fe20008410000 */
[----:B----4-:R-:W-:Y:S02]  /*d3a0*/  SHF.L.U32 R16, R43, 0x10, RZ ;  /* 0x000000102b107819 */ /* 0x010fe400000006ff */
[----:B------:R-:W4:Y:S01]  /*d3b0*/  LDL.LU R43, [R1+0x478] ;  /* 0x00047800012b7983 */ /* 0x000f220000300800 */
[----:B--2---:R-:W-:-:S03]  /*d3c0*/  SHF.L.U32 R13, R22, 0x10, RZ ;  /* 0x00000010160d7819 */ /* 0x004fc600000006ff */
[----:B------:R-:W2:Y:S02]  /*d3d0*/  LDL.LU R22, [R1+0x45c] ;  /* 0x00045c0001167983 */ /* 0x000ea40000300800 */
[----:B------:R-:W-:-:S04]  /*d3e0*/  FMUL.FTZ R18, R4, R13 ;  /* 0x0000000d04127220 */ /* 0x000fc80000410000 */
[----:B------:R-:W-:Y:S01]  /*d3f0*/  FADD.FTZ R15, R15, R18 ;  /* 0x000000120f0f7221 */ /* 0x000fe20000010000 */
[----:B------:R-:W-:Y:S01]  /*d400*/  FFMA.FTZ R17, R20, R18, R17 ;  /* 0x0000001214117223 */ /* 0x000fe20000010011 */
[----:B---3--:R-:W-:Y:S02]  /*d410*/  SHF.L.U32 R18, R26, 0x10, RZ ;  /* 0x000000101a127819 */ /* 0x008fe400000006ff */
[----:B------:R-:W3:Y:S01]  /*d420*/  LDL.LU R26, [R1+0x498] ;  /* 0x00049800011a7983 */ /* 0x000ee20000300800 */
[----:B------:R-:W-:-:S03]  /*d430*/  SHF.L.U32 R19, R24, 0x10, RZ ;  /* 0x0000001018137819 */ /* 0x000fc600000006ff */
[----:B------:R-:W3:Y:S01]  /*d440*/  LDL.LU R24, [R1+0x49c] ;  /* 0x00049c0001187983 */ /* 0x000ee20000300800 */
[----:B------:R-:W-:Y:S01]  /*d450*/  FADD.FTZ R10, R10, R13 ;  /* 0x0000000d0a0a7221 */ /* 0x000fe20000010000 */
[----:B------:R-:W-:Y:S01]  /*d460*/  FFMA.FTZ R11, R13, R20, R11 ;  /* 0x000000140d0b7223 */ /* 0x000fe2000001000b */
[----:B------:R-:W-:Y:S01]  /*d470*/  SHF.L.U32 R13, R40, 0x10, RZ ;  /* 0x00000010280d7819 */ /* 0x000fe200000006ff */
[----:B------:R-:W-:Y:S01]  /*d480*/  FADD.FTZ R16, R16, -UR28 ;  /* 0x8000001c10107e21 */ /* 0x000fe20008010000 */
[----:B------:R-:W3:Y:S03]  /*d490*/  LDL.LU R40, [R1+0x47c] ;  /* 0x00047c0001287983 */ /* 0x000ee60000300800 */
[----:B------:R-:W-:Y:S01]  /*d4a0*/  FADD.FTZ R13, R13, -UR28 ;  /* 0x8000001c0d0d7e21 */ /* 0x000fe20008010000 */
[----:B------:R-:W-:Y:S01]  /*d4b0*/  FMUL.FTZ R16, R16, UR16 ;  /* 0x0000001010107c20 */ /* 0x000fe20008410000 */
[----:B------:R-:W-:Y:S01]  /*d4c0*/  SHF.L.U32 R20, R41, 0x10, RZ ;  /* 0x0000001029147819 */ /* 0x000fe200000006ff */
[----:B------:R-:W-:Y:S01]  /*d4d0*/  FADD.FTZ R12, R12, R18 ;  /* 0x000000120c0c7221 */ /* 0x000fe20000010000 */
[----:B------:R-:W3:Y:S01]  /*d4e0*/  LDL.LU R41, [R1+0x458] ;  /* 0x0004580001297983 */ /* 0x000ee20000300800 */
        /* <DEDUP_REMOVED lines=8> */
[----:B------:R-:W-:Y:S01]  /*d570*/  FADD.FTZ R15, R18, R15 ;  /* 0x0000000f120f7221 */ /* 0x000fe20000010000 */
[----:B------:R-:W-:-:S03]  /*d580*/  FADD.FTZ R19, R19, -UR28 ;  /* 0x8000001c13137e21 */ /* 0x000fc60008010000 */
[----:B------:R-:W-:Y:S01]  /*d590*/  FADD.FTZ R15, R15, R20 ;  /* 0x000000140f0f7221 */ /* 0x000fe20000010000 */
[----:B------:R-:W-:Y:S01]  /*d5a0*/  FMUL.FTZ R19, R19, UR16 ;  /* 0x0000001013137c20 */ /* 0x000fe20008410000 */
[----:B----4-:R-:W-:Y:S02]  /*d5b0*/  SHF.L.U32 R13, R43, 0x10, RZ ;  /* 0x000000102b0d7819 */ /* 0x010fe400000006ff */
[----:B------:R-:W4:Y:S01]  /*d5c0*/  LDL.LU R43, [R1+0x4d8] ;  /* 0x0004d800012b7983 */ /* 0x000f220000300800 */
[----:B--2---:R-:W-:-:S03]  /*d5d0*/  SHF.L.U32 R16, R22, 0x10, RZ ;  /* 0x0000001016107819 */ /* 0x004fc600000006ff */
[----:B------:R-:W2:Y:S02]  /*d5e0*/  LDL.LU R22, [R1+0x4c4] ;  /* 0x0004c40001167983 */ /* 0x000ea40000300800 */
[----:B------:R-:W-:Y:S01]  /*d5f0*/  FMUL.FTZ R18, R5, R16 ;  /* 0x0000001005127220 */ /* 0x000fe20000410000 */
[----:B------:R-:W-:-:S03]  /*d600*/  FFMA.FTZ R14, R16, R19, R14 ;  /* 0x00000013100e7223 */ /* 0x000fc6000001000e */
[----:B------:R-:W-:Y:S01]  /*d610*/  FADD.FTZ R15, R18, R15 ;  /* 0x0000000f120f7221 */ /* 0x000fe20000010000 */
[----:B------:R-:W-:Y:S01]  /*d620*/  FFMA.FTZ R17, R19, R18, R17 ;  /* 0x0000001213117223 */ /* 0x000fe20000010011 */
[----:B---3--:R-:W-:Y:S02]  /*d630*/  SHF.L.U32 R18, R26, 0x10, RZ ;  /* 0x000000101a127819 */ /* 0x008fe400000006ff */
[----:B------:R-:W3:Y:S01]  /*d640*/  LDL.LU R26, [R1+0x4f4] ;  /* 0x0004f400011a7983 */ /* 0x000ee20000300800 */
[----:B------:R-:W-:-:S03]  /*d650*/  SHF.L.U32 R19, R24, 0x10, RZ ;  /* 0x0000001018137819 */ /* 0x000fc600000006ff */
[----:B------:R-:W3:Y:S01]  /*d660*/  LDL.LU R24, [R1+0x4dc] ;  /* 0x0004dc0001187983 */ /* 0x000ee20000300800 */
[----:B------:R-:W-:Y:S01]  /*d670*/  FADD.FTZ R12, R12, R16 ;  /* 0x000000100c0c7221 */ /* 0x000fe20000010000 */
[----:B------:R-:W-:Y:S01]  /*d680*/  FADD.FTZ R13, R13, -UR28 ;  /* 0x8000001c0d0d7e21 */ /* 0x000fe20008010000 */
[----:B------:R-:W-:Y:S02]  /*d690*/  SHF.L.U32 R16, R40, 0x10, RZ ;  /* 0x0000001028107819 */ /* 0x000fe400000006ff */
[----:B------:R-:W3:Y:S01]  /*d6a0*/  LDL.LU R40, [R1+0x4c0] ;  /* 0x0004c00001287983 */ /* 0x000ee20000300800 */
[----:B------:R-:W-:Y:S02]  /*d6b0*/  FMUL.FTZ R13, R13, UR16 ;  /* 0x000000100d0d7c20 */ /* 0x000fe40008410000 */
[----:B------:R-:W-:Y:S01]  /*d6c0*/  FADD.FTZ R16, R16, -UR28 ;  /* 0x8000001c10107e21 */ /* 0x000fe20008010000 */
[----:B------:R-:W-:Y:S01]  /*d6d0*/  FADD.FTZ R10, R10, R18 ;  /* 0x000000120a0a7221 */ /* 0x000fe20000010000 */
[----:B------:R-:W-:Y:S01]  /*d6e0*/  SHF.L.U32 R20, R41, 0x10, RZ ;  /* 0x0000001029147819 */ /* 0x000fe200000006ff */
[----:B------:R-:W-:Y:S01]  /*d6f0*/  FFMA.FTZ R11, R18, R13, R11 ;  /* 0x0000000d120b7223 */ /* 0x000fe2000001000b */
[----:B------:R-:W3:Y:S01]  /*d700*/  LDL.LU R41, [R1+0x4f0] ;  /* 0x0004f00001297983 */ /* 0x000ee20000300800 */
[----:B------:R-:W-:Y:S01]  /*d710*/  FMUL.FTZ R16, R16, UR16 ;  /* 0x0000001010107c20 */ /* 0x000fe20008410000 */
[----:B------:R-:W-:Y:S01]  /*d720*/  FMUL.FTZ R18, R4, R18 ;  /* 0x0000001204127220 */ /* 0x000fe20000410000 */
[----:B------:R-:W-:-:S02]  /*d730*/  FADD.FTZ R12, R12, R19 ;  /* 0x000000130c0c7221 */ /* 0x000fc40000010000 */
        /* <DEDUP_REMOVED lines=827> */
[----:B------:R-:W3:Y:S03]  /*10af0*/  LDL.LU R41, [R1+0x364] ;  /* 0x0003640001297983 */ /* 0x000ee60000300800 */
        /* <DEDUP_REMOVED lines=24> */
[----:B------:R-:W-:Y:S01]  /*10c80*/  FFMA.FTZ R11, R18, R13, R11 ;  /* 0x0000000d120b7223 */ /* 0x000fe2000001000b */
[----:B------:R-:W-:Y:S01]  /*10c90*/  FMUL.FTZ R18, R4, R18 ;  /* 0x0000001204127220 */ /* 0x000fe20000410000 */
[----:B------:R-:W-:Y:S01]  /*10ca0*/  FMUL.FTZ R16, R16, UR16 ;  /* 0x0000001010107c20 */ /* 0x000fe20008410000 */
[----:B------:R-:W-:-:S02]  /*10cb0*/  FADD.FTZ R12, R12, R19 ;  /* 0x000000130c0c7221 */ /* 0x000fc40000010000 */
[----:B------:R-:W-:Y:S01]  /*10cc0*/  FFMA.FTZ R17, R13, R18, R17 ;  /* 0x000000120d117223 */ /* 0x000fe20000010011 */
[----:B------:R-:W-:Y:S01]  /*10cd0*/  FFMA.FTZ R14, R19, R16, R14 ;  /* 0x00000010130e7223 */ /* 0x000fe2000001000e */
[----:B------:R-:W-:-:S04]  /*10ce0*/  FMUL.FTZ R19, R5, R19 ;  /* 0x0000001305137220 */ /* 0x000fc80000410000 */
[----:B------:R-:W-:Y:S01]  /*10cf0*/  FFMA.FTZ R17, R16, R19, R17 ;  /* 0x0000001310117223 */ /* 0x000fe20000010011 */
[----:B------:R-:W-:Y:S01]  /*10d00*/  SHF.L.U32 R20, R41, 0x10, RZ ;  /* 0x0000001029147819 */ /* 0x000fe200000006ff */
[----:B------:R-:W-:Y:S01]  /*10d10*/  FADD.FTZ R15, R15, R18 ;  /* 0x000000120f0f7221 */ /* 0x000fe20000010000 */
[----:B------:R-:W3:Y:S03]  /*10d20*/  LDL.LU R41, [R1+0x6e0] ;  /* 0x0006e00001297983 */ /* 0x000ee60000300800 */
        /* <DEDUP_REMOVED lines=30> */
[----:B------:R-:W-:Y:S01]  /*10f10*/  FADD.FTZ R19, R19, -UR28 ;  /* 0x8000001c13137e21 */ /* 0x000fe20008010000 */
[----:B------:R-:W-:Y:S01]  /*10f20*/  SHF.L.U32 R30, R30, 0x10, RZ ;  /* 0x000000101e1e7819 */ /* 0x000fe200000006ff */
[----:B------:R-:W3:Y:S01]  /*10f30*/  LDL.LU R45, [R1+0x74c] ;  /* 0x00074c00012d7983 */ /* 0x000ee20000300800 */
[----:B------:R-:W-:Y:S01]  /*10f40*/  FFMA.FTZ R17, R13, R20, R17 ;  /* 0x000000140d117223 */ /* 0x000fe20000010011 */
[----:B------:R-:W-:Y:S01]  /*10f50*/  FADD.FTZ R15, R18, R15 ;  /* 0x0000000f120f7221 */ /* 0x000fe20000010000 */
[----:B------:R-:W-:Y:S01]  /*10f60*/  SHF.L.U32 R38, R38, 0x10, RZ ;  /* 0x0000001026267819 */ /* 0x000fe200000006ff */
[----:B------:R-:W3:Y:S02]  /*10f70*/  LDL.LU R42, [R1+0x760] ;  /* 0x00076000012a7983 */ /* 0x000ee40000300800 */
[----:B------:R-:W-:Y:S01]  /*10f80*/  FADD.FTZ R15, R15, R20 ;  /* 0x000000140f0f7221 */ /* 0x000fe20000010000 */
[----:B------:R-:W-:Y:S01]  /*10f90*/  FMUL.FTZ R19, R19, UR16 ;  /* 0x0000001013137c20 */ /* 0x000fe20008410000 */
[----:B------:R-:W-:Y:S01]  /*10fa0*/  SHF.L.U32 R39, R39, 0x10, RZ ;  /* 0x0000001027277819 */ /* 0x000fe200000006ff */
[----:B------:R-:W3:Y:S01]  /*10fb0*/  LDL.LU R44, [R1+0x768] ;  /* 0x00076800012c7983 */ /* 0x000ee20000300800 */
[----:B----4-:R-:W-:-:S03]  /*10fc0*/  SHF.L.U32 R13, R43, 0x10, RZ ;  /* 0x000000102b0d7819 */ /* 0x010fc600000006ff */
[----:B------:R-:W4:Y:S01]  /*10fd0*/  LDL.LU R43, [R1+0x300] ;  /* 0x00030000012b7983 */ /* 0x000f220000300800 */
[----:B--2---:R-:W-:-:S03]  /*10fe0*/  SHF.L.U32 R16, R22, 0x10, RZ ;  /* 0x0000001016107819 */ /* 0x004fc600000006ff */
[----:B------:R-:W2:Y:S02]  /*10ff0*/  LDL.LU R22, [R1+0x6f0] ;  /* 0x0006f00001167983 */ /* 0x000ea40000300800 */
[----:B------:R-:W-:-:S04]  /*11000*/  FMUL.FTZ R18, R5, R16 ;  /* 0x0000001005127220 */ /* 0x000fc80000410000 */
[----:B------:R-:W-:Y:S01]  /*11010*/  FADD.FTZ R15, R18, R15 ;  /* 0x0000000f120f7221 */ /* 0x000fe20000010000 */
[----:B---3--:R-:W-:Y:S02]  /*11020*/  SHF.L.U32 R20, R24, 0x10, RZ ;  /* 0x0000001018147819 */ /* 0x008fe400000006ff */
[----:B------:R-:W3:Y:S01]  /*11030*/  LDL.LU R24, [R1+0x2ec] ;  /* 0x0002ec0001187983 */ /* 0x000ee20000300800 */
[----:B------:R-:W-:Y:S01]  /*11040*/  FFMA.FTZ R17, R19, R18, R17 ;  /* 0x0000001213117223 */ /* 0x000fe20000010011 */
[----:B------:R-:W-:Y:S02]  /*11050*/  SHF.L.U32 R18, R26, 0x10, RZ ;  /* 0x000000101a127819 */ /* 0x000fe400000006ff */
[----:B------:R-:W3:Y:S01]  /*11060*/  LDL.LU R26, [R1+0x6fc] ;  /* 0x0006fc00011a7983 */ /* 0x000ee20000300800 */
[----:B------:R-:W-:Y:S01]  /*11070*/  FADD.FTZ R12, R12, R16 ;  /* 0x000000100c0c7221 */ /* 0x000fe20000010000 */
[----:B------:R-:W-:Y:S01]  /*11080*/  FFMA.FTZ R14, R16, R19, R14 ;  /* 0x00000013100e7223 */ /* 0x000fe2000001000e */
[----:B------:R-:W-:Y:S01]  /*11090*/  SHF.L.U32 R16, R41, 0x10, RZ ;  /* 0x0000001029107819 */ /* 0x000fe200000006ff */
[----:B------:R-:W-:Y:S01]  /*110a0*/  FADD.FTZ R13, R13, -UR28 ;  /* 0x8000001c0d0d7e21 */ /* 0x000fe20008010000 */
[----:B------:R-:W-:Y:S01]  /*110b0*/  SHF.L.U32 R19, R40, 0x10, RZ ;  /* 0x0000001028137819 */ /* 0x000fe200000006ff */
[----:B------:R-:W-:Y:S01]  /*110c0*/  FADD.FTZ R10, R10, R18 ;  /* 0x000000120a0a7221 */ /* 0x000fe20000010000 */
[----:B------:R-:W-:Y:S01]  /*110d0*/  FADD.FTZ R20, R20, -UR28 ;  /* 0x8000001c14147e21 */ /* 0x000fe20008010000 */
[----:B------:R-:W-:Y:S01]  /*110e0*/  FADD.FTZ R16, R16, -UR28 ;  /* 0x8000001c10107e21 */ /* 0x000fe20008010000 */
[----:B------:R-:W-:Y:S01]  /*110f0*/  FMUL.FTZ R13, R13, UR16 ;  /* 0x000000100d0d7c20 */ /* 0x000fe20008410000 */
[----:B------:R-:W3:Y:S02]  /*11100*/  LDL.LU R40, [R1+0x724] ;  /* 0x0007240001287983 */ /* 0x000ee40000300800 */
        /* <DEDUP_REMOVED lines=8> */
[----:B------:R-:W-:Y:S01]  /*11190*/  FADD.FTZ R15, R15, R18 ;  /* 0x000000120f0f7221 */ /* 0x000fe20000010000 */
[----:B------:R-:W-:Y:S01]  /*111a0*/  FMUL.FTZ R20, R20, UR16 ;  /* 0x0000001014147c20 */ /* 0x000fe20008410000 */
[----:B------:R-:W-:Y:S01]  /*111b0*/  FFMA.FTZ R17, R16, R19, R17 ;  /* 0x0000001310117223 */ /* 0x000fe20000010011 */
[----:B------:R-:W-:Y:S01]  /*111c0*/  FADD.FTZ R30, R30, -UR28 ;  /* 0x8000001c1e1e7e21 */ /* 0x000fe20008010000 */
[----:B------:R-:W-:Y:S01]  /*111d0*/  FADD.FTZ R15, R19, R15 ;  /* 0x0000000f130f7221 */ /* 0x000fe20000010000 */
[----:B------:R-:W-:Y:S01]  /*111e0*/  FMUL.FTZ R18, R4, R13 ;  /* 0x0000000d04127220 */ /* 0x000fe20000410000 */
[----:B------:R-:W-:Y:S01]  /*111f0*/  FADD.FTZ R10, R10, R13 ;  /* 0x0000000d0a0a7221 */ /* 0x000fe20000010000 */
[----:B------:R-:W-:Y:S01]  /*11200*/  FFMA.FTZ R11, R13, R20, R11 ;  /* 0x000000140d0b7223 */ /* 0x000fe2000001000b */
[----:B------:R-:W3:Y:S01]  /*11210*/  LDL.LU R41, [R1+0x748] ;  /* 0x0007480001297983 */ /* 0x000ee20000300800 */
[----:B------:R-:W-:Y:S01]  /*11220*/  FADD.FTZ R15, R15, R18 ;  /* 0x000000120f0f7221 */ /* 0x000fe20000010000 */
[----:B------:R-:W-:Y:S01]  /*11230*/  FFMA.FTZ R17, R20, R18, R17 ;  /* 0x0000001214117223 */ /* 0x000fe20000010011 */
[----:B------:R-:W-:Y:S01]  /*11240*/  SHF.L.U32 R18, R31, 0x10, RZ ;  /* 0x000000101f127819 */ /* 0x000fe200000006ff */
[----:B------:R-:W3:Y:S01]  /*11250*/  LDL.LU R37, [R1+0x764] ;  /* 0x0007640001257983 */ /* 0x000ee20000300800 */
[----:B------:R-:W-:-:S03]  /*11260*/  SHF.L.U32 R20, R36, 0x10, RZ ;  /* 0x0000001024147819 */ /* 0x000fc600000006ff */
[----:B------:R-:W-:Y:S02]  /*11270*/  FADD.FTZ R12, R12, R18 ;  /* 0x000000120c0c7221 */ /* 0x000fe40000010000 */
[----:B------:R-:W-:Y:S01]  /*11280*/  FADD.FTZ R10, R10, R20 ;  /* 0x000000140a0a7221 */ /* 0x000fe20000010000 */
[----:B----4-:R-:W-:Y:S02]  /*11290*/  SHF.L.U32 R13, R43, 0x10, RZ ;  /* 0x000000102b0d7819 */ /* 0x010fe400000006ff */
[----:B------:R-:W4:Y:S01]  /*112a0*/  LDL.LU R43, [R1+0x734] ;  /* 0x00073400012b7983 */ /* 0x000f220000300800 */
[----:B--2---:R-:W-:-:S03]  /*112b0*/  SHF.L.U32 R16, R22, 0x10, RZ ;  /* 0x0000001016107819 */ /* 0x004fc600000006ff */
[----:B------:R-:W2:Y:S02]  /*112c0*/  LDL.LU R22, [R1+0x708] ;  /* 0x0007080001167983 */ /* 0x000ea40000300800 */
[----:B------:R-:W-:Y:S01]  /*112d0*/  FADD.FTZ R16, R16, -UR28 ;  /* 0x8000001c10107e21 */ /* 0x000fe20008010000 */
[----:B------:R-:W-:-:S03]  /*112e0*/  FADD.FTZ R13, R13, -UR28 ;  /* 0x8000001c0d0d7e21 */ /* 0x000fc60008010000 */
[----:B------:R-:W-:Y:S01]  /*112f0*/  FMUL.FTZ R16, R16, UR16 ;  /* 0x0000001010107c20 */ /* 0x000fe20008410000 */
[----:B------:R-:W-:-:S03]  /*11300*/  FMUL.FTZ R13, R13, UR16 ;  /* 0x000000100d0d7c20 */ /* 0x000fc60008410000 */
[----:B------:R-:W-:Y:S01]  /*11310*/  FFMA.FTZ R14, R18, R16, R14 ;  /* 0x00000010120e7223 */ /* 0x000fe2000001000e */
[----:B------:R-:W-:Y:S01]  /*11320*/  FMUL.FTZ R18, R5, R18 ;  /* 0x0000001205127220 */ /* 0x000fe20000410000 */
[----:B------:R-:W-:Y:S01]  /*11330*/  FFMA.FTZ R11, R20, R13, R11 ;  /* 0x0000000d140b7223 */ /* 0x000fe2000001000b */
[----:B------:R-:W-:Y:S02]  /*11340*/  FMUL.FTZ R20, R4, R20 ;  /* 0x0000001404147220 */ /* 0x000fe40000410000 */
[----:B------:R-:W-:-:S04]  /*11350*/  FFMA.FTZ R17, R16, R18, R17 ;  /* 0x0000001210117223 */ /* 0x000fc80000010011 */
[----:B------:R-:W-:Y:S01]  /*11360*/  FFMA.FTZ R17, R13, R20, R17 ;  /* 0x000000140d117223 */ /* 0x000fe20000010011 */
[----:B---3--:R-:W-:Y:S02]  /*11370*/  SHF.L.U32 R13, R24, 0x10, RZ ;  /* 0x00000010180d7819 */ /* 0x008fe400000006ff */
[----:B------:R-:W3:Y:S01]  /*11380*/  LDL.LU R24, [R1+0x714] ;  /* 0x0007140001187983 */ /* 0x000ee20000300800 */
[----:B------:R-:W-:-:S03]  /*11390*/  SHF.L.U32 R19, R26, 0x10, RZ ;  /* 0x000000101a137819 */ /* 0x000fc600000006ff */
[----:B------:R-:W4:Y:S02]  /*113a0*/  LDL.LU R26, [R1+0x2d8] ;  /* 0x0002d800011a7983 */ /* 0x000f240000300800 */
[----:B------:R-:W-:Y:S01]  /*113b0*/  FADD.FTZ R19, R19, -UR28 ;  /* 0x8000001c13137e21 */ /* 0x000fe20008010000 */
[----:B------:R-:W-:Y:S01]  /*113c0*/  SHF.L.U32 R16, R29, 0x10, RZ ;  /* 0x000000101d107819 */ /* 0x000fe200000006ff */
[----:B------:R-:W-:Y:S02]  /*113d0*/  FADD.FTZ R15, R18, R15 ;  /* 0x0000000f120f7221 */ /* 0x000fe40000010000 */
[----:B------:R-:W-:Y:S02]  /*113e0*/  FMUL.FTZ R19, R19, UR16 ;  /* 0x0000001013137c20 */ /* 0x000fe40008410000 */
[----:B------:R-:W-:Y:S01]  /*113f0*/  FADD.FTZ R15, R15, R20 ;  /* 0x000000140f0f7221 */ /* 0x000fe20000010000 */
[----:B------:R-:W-:Y:S01]  /*11400*/  FMUL.FTZ R18, R5, R16 ;  /* 0x0000001005127220 */ /* 0x000fe20000410000 */
[----:B------:R-:W-:Y:S01]  /*11410*/  FADD.FTZ R12, R12, R16 ;  /* 0x000000100c0c7221 */ /* 0x000fe20000010000 */
[----:B------:R-:W-:Y:S01]  /*11420*/  FFMA.FTZ R14, R16, R19, R14 ;  /* 0x00000013100e7223 */ /* 0x000fe2000001000e */
[----:B------:R-:W-:Y:S01]  /*11430*/  FADD.FTZ R13, R13, -UR28 ;  /* 0x8000001c0d0d7e21 */ /* 0x000fe20008010000 */
[----:B------:R-:W-:Y:S01]  /*11440*/  FADD.FTZ R15, R18, R15 ;  /* 0x0000000f120f7221 */ /* 0x000fe20000010000 */
[----:B------:R-:W-:Y:S01]  /*11450*/  FFMA.FTZ R17, R19, R18, R17 ;  /* 0x0000001213117223 */ /* 0x000fe20000010011 */
[----:B------:R-:W-:Y:S01]  /*11460*/  SHF.L.U32 R18, R35, 0x10, RZ ;  /* 0x0000001023127819 */ /* 0x000fe200000006ff */
[----:B------:R-:W-:Y:S01]  /*11470*/  FMUL.FTZ R13, R13, UR16 ;  /* 0x000000100d0d7c20 */ /* 0x000fe20008410000 */
[----:B------:R-:W-:-:S03]  /*11480*/  SHF.L.U32 R19, R27, 0x10, RZ ;  /* 0x000000101b137819 */ /* 0x000fc600000006ff */
[----:B------:R-:W-:Y:S01]  /*11490*/  FADD.FTZ R10, R10, R18 ;  /* 0x000000120a0a7221 */ /* 0x000fe20000010000 */
[----:B------:R-:W-:Y:S01]  /*114a0*/  FFMA.FTZ R11, R18, R13, R11 ;  /* 0x0000000d120b7223 */ /* 0x000fe2000001000b */
[----:B------:R-:W-:Y:S01]  /*114b0*/  FMUL.FTZ R18, R4, R18 ;  /* 0x0000001204127220 */ /* 0x000fe20000410000 */
[----:B------:R-:W-:-:S03]  /*114c0*/  FADD.FTZ R12, R12, R19 ;  /* 0x000000130c0c7221 */ /* 0x000fc60000010000 */
[----:B------:R-:W-:Y:S01]  /*114d0*/  FFMA.FTZ R17, R13, R18, R17 ;  /* 0x000000120d117223 */ /* 0x000fe20000010011 */
[----:B--2---:R-:W-:Y:S02]  /*114e0*/  SHF.L.U32 R16, R22, 0x10, RZ ;  /* 0x0000001016107819 */ /* 0x004fe400000006ff */
[----:B------:R-:W2:Y:S03]  /*114f0*/  LDL.LU R22, [R1+0x718] ;  /* 0x0007180001167983 */ /* 0x000ea60000300800 */
[----:B------:R-:W-:-:S04]  /*11500*/  FADD.FTZ R16, R16, -UR28 ;  /* 0x8000001c10107e21 */ /* 0x000fc80008010000 */
[----:B------:R-:W-:-:S04]  /*11510*/  FMUL.FTZ R16, R16, UR16 ;  /* 0x0000001010107c20 */ /* 0x000fc80008410000 */
[----:B------:R-:W-:Y:S01]  /*11520*/  FFMA.FTZ R14, R19, R16, R14 ;  /* 0x00000010130e7223 */ /* 0x000fe2000001000e */
[----:B------:R-:W-:-:S04]  /*11530*/  FMUL.FTZ R19, R5, R19 ;  /* 0x0000001305137220 */ /* 0x000fc80000410000 */
[----:B------:R-:W-:Y:S01]  /*11540*/  FFMA.FTZ R17, R16, R19, R17 ;  /* 0x0000001310117223 */ /* 0x000fe20000010011 */
[----:B---3--:R-:W-:Y:S02]  /*11550*/  SHF.L.U32 R16, R24, 0x10, RZ ;  /* 0x0000001018107819 */ /* 0x008fe400000006ff */
[----:B------:R-:W3:Y:S01]  /*11560*/  LDL.LU R24, [R1+0x730] ;  /* 0x0007300001187983 */ /* 0x000ee20000300800 */
[----:B----4-:R-:W-:-:S03]  /*11570*/  SHF.L.U32 R20, R26, 0x10, RZ ;  /* 0x000000101a147819 */ /* 0x010fc600000006ff */
[----:B------:R-:W4:Y:S01]  /*11580*/  LDL.LU R26, [R1+0x2a0] ;  /* 0x0002a000011a7983 */ /* 0x000f220000300800 */
[----:B------:R-:W-:Y:S01]  /*11590*/  SHF.L.U32 R13, R34, 0x10, RZ ;  /* 0x00000010220d7819 */ /* 0x000fe200000006ff */
[----:B------:R-:W-:Y:S01]  /*115a0*/  FADD.FTZ R15, R15, R18 ;  /* 0x000000120f0f7221 */ /* 0x000fe20000010000 */
[----:B------:R-:W-:Y:S01]  /*115b0*/  FADD.FTZ R20, R20, -UR28 ;  /* 0x8000001c14147e21 */ /* 0x000fe20008010000 */
[----:B------:R-:W-:Y:S02]  /*115c0*/  FADD.FTZ R16, R16, -UR28 ;  /* 0x8000001c10107e21 */ /* 0x000fe40008010000 */
[----:B------:R-:W-:Y:S01]  /*115d0*/  FADD.FTZ R15, R19, R15 ;  /* 0x0000000f130f7221 */ /* 0x000fe20000010000 */
[----:B------:R-:W-:Y:S01]  /*115e0*/  FMUL.FTZ R20, R20, UR16 ;  /* 0x0000001014147c20 */ /* 0x000fe20008410000 */
[----:B------:R-:W-:Y:S01]  /*115f0*/  FMUL.FTZ R18, R4, R13 ;  /* 0x0000000d04127220 */ /* 0x000fe20000410000 */
[----:B------:R-:W-:Y:S01]  /*11600*/  FADD.FTZ R10, R10, R13 ;  /* 0x0000000d0a0a7221 */ /* 0x000fe20000010000 */
[----:B------:R-:W-:-:S02]  /*11610*/  FMUL.FTZ R16, R16, UR16 ;  /* 0x0000001010107c20 */ /* 0x000fc40008410000 */
[----:B------:R-:W-:Y:S01]  /*11620*/  FADD.FTZ R15, R15, R18 ;  /* 0x000000120f0f7221 */ /* 0x000fe20000010000 */
[----:B------:R-:W-:Y:S01]  /*11630*/  FFMA.FTZ R17, R20, R18, R17 ;  /* 0x0000001214117223 */ /* 0x000fe20000010011 */
[----:B------:R-:W-:Y:S01]  /*11640*/  SHF.L.U32 R18, R25, 0x10, RZ ;  /* 0x0000001019127819 */ /* 0x000fe200000006ff */
[----:B------:R-:W-:Y:S01]  /*11650*/  FFMA.FTZ R11, R13, R20, R11 ;  /* 0x000000140d0b7223 */ /* 0x000fe2000001000b */
[----:B------:R-:W-:-:S03]  /*11660*/  SHF.L.U32 R19, R40, 0x10, RZ ;  /* 0x0000001028137819 */ /* 0x000fc600000006ff */
[----:B------:R-:W-:Y:S01]  /*11670*/  FADD.FTZ R12, R12, R18 ;  /* 0x000000120c0c7221 */ /* 0x000fe20000010000 */
[----:B------:R-:W-:Y:S01]  /*11680*/  FFMA.FTZ R14, R18, R16, R14 ;  /* 0x00000010120e7223 */ /* 0x000fe2000001000e */
[----:B------:R-:W-:Y:S01]  /*11690*/  FMUL.FTZ R18, R5, R18 ;  /* 0x0000001205127220 */ /* 0x000fe20000410000 */
[----:B------:R-:W-:Y:S01]  /*116a0*/  FADD.FTZ R19, R19, -UR28 ;  /* 0x8000001c13137e21 */ /* 0x000fe20008010000 */
[----:B------:R-:W-:Y:S01]  /*116b0*/  SHF.L.U32 R20, R33, 0x10, RZ ;  /* 0x0000001021147819 */ /* 0x000fe200000006ff */
[----:B------:R-:W-:Y:S01]  /*116c0*/  FMUL.FTZ R30, R30, UR16 ;  /* 0x000000101e1e7c20 */ /* 0x000fe20008410000 */
[----:B------:R-:W-:Y:S01]  /*116d0*/  FFMA.FTZ R17, R16, R18, R17 ;  /* 0x0000001210117223 */ /* 0x000fe20000010011 */
[----:B------:R-:W-:Y:S01]  /*116e0*/  SHF.L.U32 R16, R43, 0x10, RZ ;  /* 0x000000102b107819 */ /* 0x000fe200000006ff */
[----:B------:R-:W-:Y:S01]  /*116f0*/  FMUL.FTZ R19, R19, UR16 ;  /* 0x0000001013137c20 */ /* 0x000fe20008410000 */
[----:B------:R-:W-:Y:S01]  /*11700*/  FADD.FTZ R15, R18, R15 ;  /* 0x0000000f120f7221 */ /* 0x000fe20000010000 */
[----:B------:R-:W-:Y:S01]  /*11710*/  FADD.FTZ R10, R10, R20 ;  /* 0x000000140a0a7221 */ /* 0x000fe20000010000 */
[----:B------:R-:W4:Y:S01]  /*11720*/  LDL.LU R43, [R1+0x2b0] ;  /* 0x0002b000012b7983 */ /* 0x000f220000300800 */
[----:B------:R-:W-:Y:S01]  /*11730*/  FMUL.FTZ R18, R5, R16 ;  /* 0x0000001005127220 */ /* 0x000fe20000410000 */
[----:B------:R-:W-:Y:S01]  /*11740*/  FADD.FTZ R12, R12, R16 ;  /* 0x000000100c0c7221 */ /* 0x000fe20000010000 */
[----:B------:R-:W-:Y:S01]  /*11750*/  FFMA.FTZ R14, R16, R19, R14 ;  /* 0x00000013100e7223 */ /* 0x000fe2000001000e */
[----:B------:R-:W4:Y:S01]  /*11760*/  LDL.LU R40, [R1+0x754] ;  /* 0x0007540001287983 */ /* 0x000f220000300800 */
[----:B--2---:R-:W-:-:S03]  /*11770*/  SHF.L.U32 R13, R22, 0x10, RZ ;  /* 0x00000010160d7819 */ /* 0x004fc600000006ff */
[----:B------:R-:W2:Y:S02]  /*11780*/  LDL.LU R22, [R1+0x740] ;  /* 0x0007400001167983 */ /* 0x000ea40000300800 */
[----:B------:R-:W-:-:S04]  /*11790*/  FADD.FTZ R13, R13, -UR28 ;  /* 0x8000001c0d0d7e21 */ /* 0x000fc80008010000 */
[----:B------:R-:W-:-:S04]  /*117a0*/  FMUL.FTZ R13, R13, UR16 ;  /* 0x000000100d0d7c20 */ /* 0x000fc80008410000 */
[----:B------:R-:W-:Y:S01]  /*117b0*/  FFMA.FTZ R11, R20, R13, R11 ;  /* 0x0000000d140b7223 */ /* 0x000fe2000001000b */
[----:B------:R-:W-:Y:S01]  /*117c0*/  FMUL.FTZ R20, R4, R20 ;  /* 0x0000001404147220 */ /* 0x000fe20000410000 */
[----:B---3--:R-:W-:Y:S02]  /*117d0*/  SHF.L.U32 R16, R24, 0x10, RZ ;  /* 0x0000001018107819 */ /* 0x008fe400000006ff */
[----:B------:R-:W3:Y:S01]  /*117e0*/  LDL.LU R24, [R1+0x73c] ;  /* 0x00073c0001187983 */ /* 0x000ee20000300800 */
[----:B------:R-:W-:Y:S01]  /*117f0*/  FFMA.FTZ R17, R13, R20, R17 ;  /* 0x000000140d117223 */ /* 0x000fe20000010011 */
[----:B----4-:R-:W-:Y:S02]  /*11800*/  SHF.L.U32 R13, R26, 0x10, RZ ;  /* 0x000000101a0d7819 */ /* 0x010fe400000006ff */
[----:B------:R-:W4:Y:S01]  /*11810*/  LDL.LU R26, [R1+0x728] ;  /* 0x00072800011a7983 */ /* 0x000f220000300800 */
[----:B------:R-:W-:Y:S02]  /*11820*/  FADD.FTZ R15, R15, R20 ;  /* 0x000000140f0f7221 */ /* 0x000fe40000010000 */
[----:B------:R-:W-:Y:S01]  /*11830*/  FADD.FTZ R13, R13, -UR28 ;  /* 0x8000001c0d0d7e21 */ /* 0x000fe20008010000 */
[----:B------:R-:W-:Y:S01]  /*11840*/  FFMA.FTZ R17, R19, R18, R17 ;  /* 0x0000001213117223 */ /* 0x000fe20000010011 */
[----:B------:R-:W-:Y:S01]  /*11850*/  FADD.FTZ R15, R18, R15 ;  /* 0x0000000f120f7221 */ /* 0x000fe20000010000 */
[----:B------:R-:W-:Y:S01]  /*11860*/  SHF.L.U32 R18, R32, 0x10, RZ ;  /* 0x0000001020127819 */ /* 0x000fe200000006ff */
[----:B------:R-:W-:Y:S01]  /*11870*/  FADD.FTZ R16, R16, -UR28 ;  /* 0x8000001c10107e21 */ /* 0x000fe20008010000 */
[----:B------:R-:W-:-:S03]  /*11880*/  FMUL.FTZ R20, R13, UR16 ;  /* 0x000000100d147c20 */ /* 0x000fc60008410000 */
[----:B------:R-:W-:Y:S01]  /*11890*/  FMUL.FTZ R16, R16, UR16 ;  /* 0x0000001010107c20 */ /* 0x000fe20008410000 */
[----:B------:R-:W-:Y:S01]  /*118a0*/  FADD.FTZ R10, R10, R18 ;  /* 0x000000120a0a7221 */ /* 0x000fe20000010000 */
[----:B------:R-:W-:Y:S01]  /*118b0*/  FFMA.FTZ R11, R18, R20, R11 ;  /* 0x00000014120b7223 */ /* 0x000fe2000001000b */
[----:B------:R-:W-:-:S04]  /*118c0*/  FMUL.FTZ R18, R4, R18 ;  /* 0x0000001204127220 */ /* 0x000fc80000410000 */
[----:B------:R-:W-:Y:S01]  /*118d0*/  FFMA.FTZ R17, R20, R18, R17 ;  /* 0x0000001214117223 */ /* 0x000fe20000010011 */
[----:B------:R-:W-:Y:S01]  /*118e0*/  FMUL.FTZ R13, R4, R38 ;  /* 0x00000026040d7220 */ /* 0x000fe20000410000 */
[----:B--2---:R-:W-:Y:S01]  /*118f0*/  SHF.L.U32 R19, R22, 0x10, RZ ;  /* 0x0000001016137819 */ /* 0x004fe200000006ff */
[----:B------:R-:W-:-:S04]  /*11900*/  FADD.FTZ R22, R15, R18 ;  /* 0x000000120f167221 */ /* 0x000fc80000010000 */
[----:B------:R-:W-:Y:S01]  /*11910*/  FADD.FTZ R12, R12, R19 ;  /* 0x000000130c0c7221 */ /* 0x000fe20000010000 */
[----:B------:R-:W-:Y:S01]  /*11920*/  FFMA.FTZ R14, R19, R16, R14 ;  /* 0x00000010130e7223 */ /* 0x000fe2000001000e */
[----:B------:R-:W-:-:S04]  /*11930*/  FMUL.FTZ R19, R5, R19 ;  /* 0x0000001305137220 */ /* 0x000fc80000410000 */
[----:B------:R-:W-:Y:S01]  /*11940*/  FADD.FTZ R22, R19, R22 ;  /* 0x0000001613167221 */ /* 0x000fe20000010000 */
[----:B------:R-:W-:-:S03]  /*11950*/  FFMA.FTZ R17, R16, R19, R17 ;  /* 0x0000001310117223 */ /* 0x000fc60000010011 */
[----:B------:R-:W-:Y:S01]  /*11960*/  FADD.FTZ R22, R22, R13 ;  /* 0x0000000d16167221 */ /* 0x000fe20000010000 */
[----:B------:R-:W-:Y:S01]  /*11970*/  FFMA.FTZ R17, R30, R13, R17 ;  /* 0x0000000d1e117223 */ /* 0x000fe20000010011 */
[----:B---3--:R-:W-:Y:S02]  /*11980*/  SHF.L.U32 R13, R24, 0x10, RZ ;  /* 0x00000010180d7819 */ /* 0x008fe400000006ff */
[----:B------:R-:W2:Y:S01]  /*11990*/  LDL.LU R24, [R1+0x750] ;  /* 0x0007500001187983 */ /* 0x000ea20000300800 */
[----:B----4-:R-:W-:-:S03]  /*119a0*/  SHF.L.U32 R15, R26, 0x10, RZ ;  /* 0x000000101a0f7819 */ /* 0x010fc600000006ff */
[----:B------:R-:W3:Y:S01]  /*119b0*/  LDL.LU R26, [R1+0x758] ;  /* 0x00075800011a7983 */ /* 0x000ee20000300800 */
[----:B------:R-:W-:-:S03]  /*119c0*/  SHF.L.U32 R18, R43, 0x10, RZ ;  /* 0x000000102b127819 */ /* 0x000fc600000006ff */
[----:B------:R-:W4:Y:S01]  /*119d0*/  LDL.LU R43, [R1+0x75c] ;  /* 0x00075c00012b7983 */ /* 0x000f220000300800 */
[----:B------:R-:W-:Y:S01]  /*119e0*/  FADD.FTZ R16, R39, -UR28 ;  /* 0x8000001c27107e21 */ /* 0x000fe20008010000 */
[----:B------:R-:W-:-:S03]  /*119f0*/  FADD.FTZ R18, R18, -UR28 ;  /* 0x8000001c12127e21 */ /* 0x000fc60008010000 */
[----:B------:R-:W-:Y:S01]  /*11a00*/  FMUL.FTZ R16, R16, UR16 ;  /* 0x0000001010107c20 */ /* 0x000fe20008410000 */
[----:B------:R-:W-:Y:S01]  /*11a10*/  FADD.FTZ R12, R12, R15 ;  /* 0x0000000f0c0c7221 */ /* 0x000fe20000010000 */
[----:B------:R-:W-:Y:S02]  /*11a20*/  SHF.L.U32 R19, R28, 0x10, RZ ;  /* 0x000000101c137819 */ /* 0x000fe400000006ff */
[----:B------:R-:W-:Y:S01]  /*11a30*/  FFMA.FTZ R14, R15, R16, R14 ;  /* 0x000000100f0e7223 */ /* 0x000fe2000001000e */
[----:B------:R-:W-:Y:S01]  /*11a40*/  FMUL.FTZ R15, R5, R15 ;  /* 0x0000000f050f7220 */ /* 0x000fe20000410000 */
[----:B------:R-:W-:Y:S01]  /*11a50*/  FADD.FTZ R10, R10, R38 ;  /* 0x000000260a0a7221 */ /* 0x000fe20000010000 */
[----:B------:R-:W-:Y:S01]  /*11a60*/  FFMA.FTZ R11, R38, R30, R11 ;  /* 0x0000001e260b7223 */ /* 0x000fe2000001000b */
[----:B------:R-:W-:Y:S01]  /*11a70*/  FMUL.FTZ R18, R18, UR16 ;  /* 0x0000001012127c20 */ /* 0x000fe20008410000 */
[----:B------:R-:W-:Y:S01]  /*11a80*/  FADD.FTZ R22, R15, R22 ;  /* 0x000000160f167221 */ /* 0x000fe20000010000 */
[----:B------:R-:W-:Y:S01]  /*11a90*/  FFMA.FTZ R17, R16, R15, R17 ;  /* 0x0000000f10117223 */ /* 0x000fe20000010011 */
[----:B------:R-:W-:Y:S01]  /*11aa0*/  FADD.FTZ R15, R13, -UR28 ;  /* 0x8000001c0d0f7e21 */ /* 0x000fe20008010000 */
[----:B------:R-:W-:Y:S01]  /*11ab0*/  FADD.FTZ R10, R10, R19 ;  /* 0x000000130a0a7221 */ /* 0x000fe20000010000 */
[----:B------:R-:W-:Y:S01]  /*11ac0*/  FFMA.FTZ R11, R19, R18, R11 ;  /* 0x00000012130b7223 */ /* 0x000fe2000001000b */
[----:B------:R-:W-:Y:S01]  /*11ad0*/  SHF.L.U32 R13, R21, 0x10, RZ ;  /* 0x00000010150d7819 */ /* 0x000fe200000006ff */
[----:B------:R-:W-:Y:S01]  /*11ae0*/  FMUL.FTZ R19, R4, R19 ;  /* 0x0000001304137220 */ /* 0x000fe20000410000 */
[----:B------:R-:W-:Y:S01]  /*11af0*/  SHF.L.U32 R23, R23, 0x10, RZ ;  /* 0x0000001017177819 */ /* 0x000fe200000006ff */
[----:B------:R-:W-:-:S02]  /*11b00*/  FMUL.FTZ R15, R15, UR16 ;  /* 0x000000100f0f7c20 */ /* 0x000fc40008410000 */
[----:B------:R-:W-:Y:S01]  /*11b10*/  FADD.FTZ R21, R22, R19 ;  /* 0x0000001316157221 */ /* 0x000fe20000010000 */
[----:B------:R-:W-:Y:S01]  /*11b20*/  FFMA.FTZ R18, R18, R19, R17 ;  /* 0x0000001312127223 */ /* 0x000fe20000010011 */
[----:B------:R-:W-:Y:S01]  /*11b30*/  FMUL.FTZ R16, R5, R13 ;  /* 0x0000000d05107220 */ /* 0x000fe20000410000 */
[----:B------:R-:W-:Y:S01]  /*11b40*/  FADD.FTZ R23, R23, -UR28 ;  /* 0x8000001c17177e21 */ /* 0x000fe20008010000 */
[----:B------:R-:W-:Y:S01]  /*11b50*/  FADD.FTZ R12, R12, R13 ;  /* 0x0000000d0c0c7221 */ /* 0x000fe20000010000 */
[----:B------:R-:W-:Y:S01]  /*11b60*/  FFMA.FTZ R14, R13, R15, R14 ;  /* 0x0000000f0d0e7223 */ /* 0x000fe2000001000e */
        /* <DEDUP_REMOVED lines=9> */
[----:B------:R-:W4:Y:S01]  /*11c00*/  LDL.LU R45, [R1+0x774] ;  /* 0x00077400012d7983 */ /* 0x000f220000300800 */
[----:B------:R-:W-:-:S02]  /*11c10*/  FADD.FTZ R18, R17, -UR28 ;  /* 0x8000001c11127e21 */ /* 0x000fc40008010000 */
[----:B------:R-:W-:Y:S01]  /*11c20*/  FFMA.FTZ R15, R20, R16, R15 ;  /* 0x00000010140f7223 */ /* 0x000fe2000001000f */
[----:B------:R-:W-:Y:S02]  /*11c30*/  SHF.L.U32 R17, R40, 0x10, RZ ;  /* 0x0000001028117819 */ /* 0x000fe400000006ff */
[----:B------:R-:W4:Y:S01]  /*11c40*/  LDL.LU R40, [R1+0x77c] ;  /* 0x00077c0001287983 */ /* 0x000f220000300800 */
[----:B------:R-:W-:Y:S01]  /*11c50*/  FADD.FTZ R22, R13, R16 ;  /* 0x000000100d167221 */ /* 0x000fe20000010000 */
[----:B--2---:R-:W-:Y:S02]  /*11c60*/  SHF.L.U32 R19, R24, 0x10, RZ ;  /* 0x0000001018137819 */ /* 0x004fe400000006ff */
[----:B------:R-:W2:Y:S01]  /*11c70*/  LDL.LU R24, [R1+0x76c] ;  /* 0x00076c0001187983 */ /* 0x000ea20000300800 */
[----:B---3--:R-:W-:-:S03]  /*11c80*/  SHF.L.U32 R20, R26, 0x10, RZ ;  /* 0x000000101a147819 */ /* 0x008fc600000006ff */
[----:B------:R-:W3:Y:S01]  /*11c90*/  LDL.LU R26, [R1+0x778] ;  /* 0x00077800011a7983 */ /* 0x000ee20000300800 */
[----:B----4-:R-:W-:-:S03]  /*11ca0*/  SHF.L.U32 R16, R43, 0x10, RZ ;  /* 0x000000102b107819 */ /* 0x010fc600000006ff */
[----:B------:R-:W4:Y:S01]  /*11cb0*/  LDL.LU R43, [R1+0x780] ;  /* 0x00078000012b7983 */ /* 0x000f220000300800 */
[----:B------:R-:W-:Y:S01]  /*11cc0*/  FMUL.FTZ R18, R18, UR16 ;  /* 0x0000001012127c20 */ /* 0x000fe20008410000 */
[----:B------:R-:W-:Y:S01]  /*11cd0*/  FADD.FTZ R12, R12, R17 ;  /* 0x000000110c0c7221 */ /* 0x000fe20000010000 */
[----:B------:R-:W-:Y:S02]  /*11ce0*/  FADD.FTZ R19, R19, -UR28 ;  /* 0x8000001c13137e21 */ /* 0x000fe40008010000 */
[----:B------:R-:W-:Y:S01]  /*11cf0*/  FFMA.FTZ R14, R17, R18, R14 ;  /* 0x00000012110e7223 */ /* 0x000fe2000001000e */
[----:B------:R-:W-:-:S04]  /*11d00*/  FMUL.FTZ R17, R5, R17 ;  /* 0x0000001105117220 */ /* 0x000fc80000410000 */
[----:B------:R-:W-:Y:S01]  /*11d10*/  FFMA.FTZ R15, R18, R17, R15 ;  /* 0x00000011120f7223 */ /* 0x000fe2000001000f */
[----:B------:R-:W-:Y:S01]  /*11d20*/  FADD.FTZ R22, R17, R22 ;  /* 0x0000001611167221 */ /* 0x000fe20000010000 */
[----:B------:R-:W-:Y:S01]  /*11d30*/  FMUL.FTZ R18, R19, UR16 ;  /* 0x0000001013127c20 */ /* 0x000fe20008410000 */
[----:B------:R-:W-:Y:S01]  /*11d40*/  FMUL.FTZ R17, R4, R20 ;  /* 0x0000001404117220 */ /* 0x000fe20000410000 */
[----:B------:R-:W-:Y:S01]  /*11d50*/  FADD.FTZ R10, R10, R20 ;  /* 0x000000140a0a7221 */ /* 0x000fe20000010000 */
[----:B------:R-:W-:Y:S01]  /*11d60*/  SHF.L.U32 R13, R37, 0x10, RZ ;  /* 0x00000010250d7819 */ /* 0x000fe200000006ff */
[----:B------:R-:W-:Y:S01]  /*11d70*/  FFMA.FTZ R11, R20, R18, R11 ;  /* 0x00000012140b7223 */ /* 0x000fe2000001000b */
[----:B------:R-:W-:Y:S01]  /*11d80*/  FADD.FTZ R21, R22, R17 ;  /* 0x0000001116157221 */ /* 0x000fe20000010000 */
[----:B------:R-:W-:Y:S01]  /*11d90*/  FFMA.FTZ R20, R18, R17, R15 ;  /* 0x0000001112147223 */ /* 0x000fe2000001000f */
[----:B------:R-:W-:Y:S01]  /*11da0*/  FADD.FTZ R15, R16, -UR28 ;  /* 0x8000001c100f7e21 */ /* 0x000fe20008010000 */
[----:B------:R-:W-:Y:S01]  /*11db0*/  SHF.L.U32 R17, R42, 0x10, RZ ;  /* 0x000000102a117819 */ /* 0x000fe200000006ff */
[----:B------:R-:W-:Y:S01]  /*11dc0*/  FMUL.FTZ R18, R5, R13 ;  /* 0x0000000d05127220 */ /* 0x000fe20000410000 */
[----:B------:R-:W-:Y:S01]  /*11dd0*/  SHF.L.U32 R16, R44, 0x10, RZ ;  /* 0x000000102c107819 */ /* 0x000fe200000006ff */
[----:B------:R-:W-:-:S02]  /*11de0*/  FMUL.FTZ R19, R15, UR16 ;  /* 0x000000100f137c20 */ /* 0x000fc40008410000 */
[----:B------:R-:W-:Y:S01]  /*11df0*/  FADD.FTZ R15, R17, -UR28 ;  /* 0x8000001c110f7e21 */ /* 0x000fe20008010000 */
[----:B------:R-:W-:Y:S01]  /*11e00*/  FADD.FTZ R21, R18, R21 ;  /* 0x0000001512157221 */ /* 0x000fe20000010000 */
[----:B------:R-:W-:Y:S02]  /*11e10*/  FFMA.FTZ R20, R19, R18, R20 ;  /* 0x0000001213147223 */ /* 0x000fe40000010014 */
[----:B------:R-:W-:Y:S01]  /*11e20*/  FMUL.FTZ R15, R15, UR16 ;  /* 0x000000100f0f7c20 */ /* 0x000fe20008410000 */
[----:B------:R-:W-:Y:S01]  /*11e30*/  SHF.L.U32 R18, R45, 0x10, RZ ;  /* 0x000000102d127819 */ /* 0x000fe200000006ff */
[----:B------:R-:W-:Y:S02]  /*11e40*/  FADD.FTZ R10, R10, R16 ;  /* 0x000000100a0a7221 */ /* 0x000fe40000010000 */
[----:B------:R-:W-:Y:S01]  /*11e50*/  FFMA.FTZ R11, R16, R15, R11 ;  /* 0x0000000f100b7223 */ /* 0x000fe2000001000b */
[----:B--2---:R-:W-:Y:S01]  /*11e60*/  SHF.L.U32 R22, R24, 0x10, RZ ;  /* 0x0000001018167819 */ /* 0x004fe200000006ff */
[----:B------:R-:W-:-:S04]  /*11e70*/  FMUL.FTZ R24, R4, R16 ;  /* 0x0000001004187220 */ /* 0x000fc80000410000 */
[----:B------:R-:W-:Y:S01]  /*11e80*/  FADD.FTZ R17, R22, -UR28 ;  /* 0x8000001c16117e21 */ /* 0x000fe20008010000 */
[----:B------:R-:W-:Y:S01]  /*11e90*/  SHF.L.U32 R22, R41, 0x10, RZ ;  /* 0x0000001029167819 */ /* 0x000fe200000006ff */
[----:B------:R-:W-:Y:S01]  /*11ea0*/  FADD.FTZ R23, R21, R24 ;  /* 0x0000001815177221 */ /* 0x000fe20000010000 */
[----:B------:R-:W-:Y:S01]  /*11eb0*/  FFMA.FTZ R24, R15, R24, R20 ;  /* 0x000000180f187223 */ /* 0x000fe20000010014 */
[----:B------:R-:W-:Y:S01]  /*11ec0*/  FMUL.FTZ R20, R5, R18 ;  /* 0x0000001205147220 */ /* 0x000fe20000410000 */
[----:B------:R-:W-:Y:S01]  /*11ed0*/  FMUL.FTZ R17, R17, UR16 ;  /* 0x0000001011117c20 */ /* 0x000fe20008410000 */
[----:B------:R-:W-:Y:S01]  /*11ee0*/  FADD.FTZ R21, R12, R13 ;  /* 0x0000000d0c157221 */ /* 0x000fe20000010000 */
[----:B---3--:R-:W-:Y:S01]  /*11ef0*/  SHF.L.U32 R26, R26, 0x10, RZ ;  /* 0x000000101a1a7819 */ /* 0x008fe200000006ff */
[----:B------:R-:W-:Y:S01]  /*11f00*/  FADD.FTZ R22, R22, -UR28 ;  /* 0x8000001c16167e21 */ /* 0x000fe20008010000 */
[----:B------:R-:W-:Y:S01]  /*11f10*/  SHF.L.U32 R12, R40, 0x10, RZ ;  /* 0x00000010280c7819 */ /* 0x000fe200000006ff */
[----:B------:R-:W-:Y:S01]  /*11f20*/  FFMA.FTZ R13, R13, R19, R14 ;  /* 0x000000130d0d7223 */ /* 0x000fe2000001000e */
[----:B------:R-:W-:Y:S01]  /*11f30*/  FADD.FTZ R23, R20, R23 ;  /* 0x0000001714177221 */ /* 0x000fe20000010000 */
[----:B------:R-:W-:Y:S01]  /*11f40*/  FFMA.FTZ R24, R17, R20, R24 ;  /* 0x0000001411187223 */ /* 0x000fe20000010018 */
[----:B----4-:R-:W-:Y:S01]  /*11f50*/  SHF.L.U32 R20, R43, 0x10, RZ ;  /* 0x000000102b147819 */ /* 0x010fe200000006ff */
[----:B------:R-:W-:Y:S01]  /*11f60*/  FMUL.FTZ R14, R4, R26 ;  /* 0x0000001a040e7220 */ /* 0x000fe20000410000 */
[----:B------:R-:W-:Y:S01]  /*11f70*/  FMUL.FTZ R19, R22, UR16 ;  /* 0x0000001016137c20 */ /* 0x000fe20008410000 */
[----:B------:R-:W-:-:S02]  /*11f80*/  FADD.FTZ R12, R12, -UR28 ;  /* 0x8000001c0c0c7e21 */ /* 0x000fc40008010000 */
        /* <DEDUP_REMOVED lines=10> */
[----:B------:R-:W-:Y:S01]  /*12030*/  FADD.FTZ R15, R21, R20 ;  /* 0x00000014150f7221 */ /* 0x000fe20000010000 */
[----:B------:R-:W-:Y:S01]  /*12040*/  FFMA.FTZ R13, R20, R16, R13 ;  /* 0x00000010140d7223 */ /* 0x000fe2000001000d */
[----:B------:R-:W-:Y:S06]  /*12050*/  BRA `(.L_x_169) ;  /* 0x000000b800fc7947 */ /* 0x000fec0003800000 */
.L_x_168:
[----:B------:R-:W2:Y:S04]  /*12060*/  LDL.LU R17, [R1+0x288] ;  /* 0x0002880001117983 */ /* 0x000ea80000300800 */
[----:B------:R-:W3:Y:S04]  /*12070*/  LDL.LU R10, [R1+0x284] ;  /* 0x00028400010a7983 */ /* 0x000ee80000300800 */
[----:B------:R-:W4:Y:S01]  /*12080*/  LDL.LU R16, [R1+0x27c] ;  /* 0x00027c0001107983 */ /* 0x000f220000300800 */
[----:B-----5:R-:W-:-:S03]  /*12090*/  SHF.L.U32 R14, R43, 0x10, RZ ;  /* 0x000000102b0e7819 */ /* 0x020fc600000006ff */
[----:B------:R-:W4:Y:S01]  /*120a0*/  LDL.LU R19, [R1+0x2c4] ;  /* 0x0002c40001137983 */ /* 0x000f220000300800 */
[----:B------:R-:W-:-:S03]  /*120b0*/  SHF.L.U32 R15, R40, 0x10, RZ ;  /* 0x00000010280f7819 */ /* 0x000fc600000006ff */
[----:B------:R0:W-:Y:S04]  /*120c0*/  STL [R1+0x79c], R0 ;  /* 0x00079c0001007387 */ /* 0x0001e80000100800 */
[----:B------:R-:W4:Y:S04]  /*120d0*/  LDL.LU R21, [R1+0x308] ;  /* 0x0003080001157983 */ /* 0x000f280000300800 */
[----:B------:R1:W-:Y:S04]  /*120e0*/  STL [R1+0x7a0], R6 ;  /* 0x0007a00601007387 */ /* 0x0003e80000100800 */
[----:B------:R-:W4:Y:S04]  /*120f0*/  LDL.LU R18, [R1+0x2f0] ;  /* 0x0002f00001127983 */ /* 0x000f280000300800 */
[----:B------:R-:W4:Y:S04]  /*12100*/  LDL.LU R20, [R1+0x324] ;  /* 0x0003240001147983 */ /* 0x000f280000300800 */
[----:B------:R-:W4:Y:S01]  /*12110*/  LDL.LU R24, [R1+0x560] ;  /* 0x0005600001187983 */ /* 0x000f220000300800 */
[----:B--2---:R-:W-:-:S03]  /*12120*/  SHF.L.U32 R13, R17, 0x10, RZ ;  /* 0x00000010110d7819 */ /* 0x004fc600000006ff */
[----:B------:R-:W2:Y:S01]  /*12130*/  LDL.LU R17, [R1+0x2c0] ;  /* 0x0002c00001117983 */ /* 0x000ea20000300800 */
[----:B---3--:R-:W-:-:S05]  /*12140*/  SHF.L.U32 R10, R10, 0x10, RZ ;  /* 0x000000100a0a7819 */ /* 0x008fca00000006ff */
[----:B------:R-:W-:-:S04]  /*12150*/  FADD.FTZ R10, R10, -UR28 ;  /* 0x8000001c0a0a7e21 */ /* 0x000fc80008010000 */
[----:B------:R-:W-:-:S04]  /*12160*/  FMUL.FTZ R10, R10, UR16 ;  /* 0x000000100a0a7c20 */ /* 0x000fc80008410000 */
[----:B------:R-:W-:-:S04]  /*12170*/  FFMA.FTZ R12, R4, R10, R2 ;  /* 0x0000000a040c7223 */ /* 0x000fc80000010002 */
[----:B------:R-:W-:-:S06]  /*12180*/  FMUL.FTZ R11, R12, -1.4426950216293334961 ;  /* 0xbfb8aa3b0c0b7820 */ /* 0x000fcc0000410000 */
[----:B------:R-:W3:Y:S02]  /*12190*/  MUFU.EX2 R11, R11 ;  /* 0x0000000b000b7308 */ /* 0x000ee40000000800 */
[----:B---3--:R-:W-:-:S06]  /*121a0*/  FADD.FTZ R11, R11, 1 ;  /* 0x3f8000000b0b7421 */ /* 0x008fcc0000010000 */
[----:B------:R-:W3:Y:S01]  /*121b0*/  MUFU.RCP R11, R11 ;  /* 0x0000000b000b7308 */ /* 0x000ee20000001000 */
[----:B------:R-:W-:-:S04]  /*121c0*/  FADD.FTZ R13, R13, -UR28 ;  /* 0x8000001c0d0d7e21 */ /* 0x000fc80008010000 */
[----:B------:R-:W-:Y:S01]  /*121d0*/  FMUL.FTZ R43, R13, UR16 ;  /* 0x000000100d2b7c20 */ /* 0x000fe20008410000 */
[----:B---3--:R-:W-:Y:S01]  /*121e0*/  FMUL.FTZ R14, R14, R11 ;  /* 0x0000000b0e0e7220 */ /* 0x008fe20000410000 */
[----:B------:R-:W-:-:S04]  /*121f0*/  FADD.FTZ R11, -R11, 1 ;  /* 0x3f8000000b0b7421 */ /* 0x000fc80000010100 */
[----:B------:R-:W-:Y:S01]  /*12200*/  FFMA.FTZ R12, R12, R11, 1 ;  /* 0x3f8000000c0c7423 */ /* 0x000fe2000001000b */
[----:B------:R-:W-:-:S04]  /*12210*/  FFMA.FTZ R11, R5, R43, R3 ;  /* 0x0000002b050b7223 */ /* 0x000fc80000010003 */
[----:B------:R-:W-:-:S06]  /*12220*/  FMUL.FTZ R13, R11, -1.4426950216293334961 ;  /* 0xbfb8aa3b0b0d7820 */ /* 0x000fcc0000410000 */
[----:B------:R-:W3:Y:S02]  /*12230*/  MUFU.EX2 R13, R13 ;  /* 0x0000000d000d7308 */ /* 0x000ee40000000800 */
[----:B---3--:R-:W-:-:S06]  /*12240*/  FADD.FTZ R13, R13, 1 ;  /* 0x3f8000000d0d7421 */ /* 0x008fcc0000010000 */
[----:B------:R-:W3:Y:S01]  /*12250*/  MUFU.RCP R13, R13 ;  /* 0x0000000d000d7308 */ /* 0x000ee20000001000 */
[----:B------:R-:W-:Y:S01]  /*12260*/  FMUL.FTZ R12, R14, R12 ;  /* 0x0000000c0e0c7220 */ /* 0x000fe20000410000 */
[----:B---3--:R-:W-:Y:S01]  /*12270*/  FMUL.FTZ R15, R15, R13 ;  /* 0x0000000d0f0f7220 */ /* 0x008fe20000410000 */
[----:B------:R-:W-:-:S04]  /*12280*/  FADD.FTZ R13, -R13, 1 ;  /* 0x3f8000000d0d7421 */ /* 0x000fc80000010100 */
[----:B------:R-:W-:-:S04]  /*12290*/  FFMA.FTZ R13, R11, R13, 1 ;  /* 0x3f8000000b0d7423 */ /* 0x000fc8000001000d */
[----:B------:R-:W-:Y:S01]  /*122a0*/  FMUL.FTZ R40, R15, R13 ;  /* 0x0000000d0f287220 */ /* 0x000fe20000410000 */
[----:B----4-:R-:W-:Y:S01]  /*122b0*/  SHF.L.U32 R13, R16, 0x10, RZ ;  /* 0x00000010100d7819 */ /* 0x010fe200000006ff */
[----:B------:R-:W-:-:S04]  /*122c0*/  FMUL.FTZ R14, R4, R12 ;  /* 0x0000000c040e7220 */ /* 0x000fc80000410000 */
[----:B------:R-:W-:Y:S01]  /*122d0*/  FADD.FTZ R13, R13, -UR28 ;  /* 0x8000001c0d0d7e21 */ /* 0x000fe20008010000 */
[----:B------:R-:W-:Y:S01]  /*122e0*/  FFMA.FTZ R11, R10, R14, RZ ;  /* 0x0000000e0a0b7223 */ /* 0x000fe200000100ff */
[----:B------:R-:W-:Y:S01]  /*122f0*/  FADD.FTZ R14, RZ, R14 ;  /* 0x0000000eff0e7221 */ /* 0x000fe20000010000 */
[----:B------:R-:W-:Y:S01]  /*12300*/  FMUL.FTZ R15, R5, R40 ;  /* 0x00000028050f7220 */ /* 0x000fe20000410000 */
[----:B------:R-:W-:-:S03]  /*12310*/  FMUL.FTZ R13, R13, UR16 ;  /* 0x000000100d0d7c20 */ /* 0x000fc60008410000 */
[----:B0-----:R-:W-:Y:S01]  /*12320*/  FADD.FTZ R0, R15, R14 ;  /* 0x0000000e0f007221 */ /* 0x001fe20000010000 */
[----:B------:R-:W-:Y:S01]  /*12330*/  FFMA.FTZ R14, R4, R13, R2 ;  /* 0x0000000d040e7223 */ /* 0x000fe20000010002 */
[----:B------:R-:W-:-:S03]  /*12340*/  FFMA.FTZ R11, R43, R15, R11 ;  /* 0x0000000f2b0b7223 */ /* 0x000fc6000001000b */
[----:B------:R-:W-:-:S06]  /*12350*/  FMUL.FTZ R15, R14, -1.4426950216293334961 ;  /* 0xbfb8aa3b0e0f7820 */ /* 0x000fcc0000410000 */
[----:B------:R-:W0:Y:S02]  /*12360*/  MUFU.EX2 R15, R15 ;  /* 0x0000000f000f7308 */ /* 0x000e240000000800 */
[----:B0-----:R-:W-:-:S06]  /*12370*/  FADD.FTZ R15, R15, 1 ;  /* 0x3f8000000f0f7421 */ /* 0x001fcc0000010000 */
[----:B------:R-:W0:Y:S01]  /*12380*/  MUFU.RCP R15, R15 ;  /* 0x0000000f000f7308 */ /* 0x000e220000001000 */
[----:B------:R-:W-:Y:S01]  /*12390*/  SHF.L.U32 R16, R41, 0x10, RZ ;  /* 0x0000001029107819 */ /* 0x000fe200000006ff */
[----:B------:R-:W-:Y:S01]  /*123a0*/  FFMA.FTZ R10, R10, R12, RZ ;  /* 0x0000000c0a0a7223 */ /* 0x000fe200000100ff */
[----:B------:R-:W-:-:S03]  /*123b0*/  FADD.FTZ R12, RZ, R12 ;  /* 0x0000000cff0c7221 */ /* 0x000fc60000010000 */
[----:B0-----:R-:W-:Y:S01]  /*123c0*/  FMUL.FTZ R16, R16, R15 ;  /* 0x0000000f10107220 */ /* 0x001fe20000410000 */
[----:B------:R-:W-:-:S04]  /*123d0*/  FADD.FTZ R15, -R15, 1 ;  /* 0x3f8000000f0f7421 */ /* 0x000fc80000010100 */
[----:B------:R-:W-:-:S04]  /*123e0*/  FFMA.FTZ R15, R14, R15, 1 ;  /* 0x3f8000000e0f7423 */ /* 0x000fc8000001000f */
[----:B------:R-:W-:-:S04]  /*123f0*/  FMUL.FTZ R15, R16, R15 ;  /* 0x0000000f100f7220 */ /* 0x000fc80000410000 */
[----:B-1----:R-:W-:Y:S01]  /*12400*/  FADD.FTZ R6, R12, R15 ;  /* 0x0000000f0c067221 */ /* 0x002fe20000010000 */
[----:B------:R-:W-:Y:S02]  /*12410*/  SHF.L.U32 R14, R45, 0x10, RZ ;  /* 0x000000102d0e7819 */ /* 0x000fe400000006ff */
[----:B--2---:R-:W-:Y:S02]  /*12420*/  SHF.L.U32 R12, R17, 0x10, RZ ;  /* 0x00000010110c7819 */ /* 0x004fe400000006ff */
[----:B------:R-:W2:Y:S01]  /*12430*/  LDL.LU R17, [R1+0x30c] ;  /* 0x00030c0001117983 */ /* 0x000ea20000300800 */
[----:B------:R-:W-:-:S03]  /*12440*/  FADD.FTZ R14, R14, -UR28 ;  /* 0x8000001c0e0e7e21 */ /* 0x000fc60008010000 */
[----:B------:R0:W-:Y:S01]  /*12450*/  STL [R1+0x790], R0 ;  /* 0x0007900001007387 */ /* 0x0001e20000100800 */
[-C--:B------:R-:W-:Y:S01]  /*12460*/  FMUL.FTZ R41, R4, R15.reuse ;  /* 0x0000000f04297220 */ /* 0x080fe20000410000 */
[----:B------:R-:W-:Y:S01]  /*12470*/  FMUL.FTZ R45, R14, UR16 ;  /* 0x000000100e2d7c20 */ /* 0x000fe20008410000 */
[----:B0-----:R-:W-:-:S05]  /*12480*/  FFMA.FTZ R0, R13, R15, R10 ;  /* 0x0000000f0d007223 */ /* 0x001fca000001000a */
[----:B------:R0:W-:Y:S02]  /*12490*/  STL [R1+0x788], R0 ;  /* 0x0007880001007387 */ /* 0x0001e40000100800 */
[----:B0-----:R-:W-:Y:S01]  /*124a0*/  FFMA.FTZ R0, R13, R41, R11 ;  /* 0x000000290d007223 */ /* 0x001fe2000001000b */
[----:B------:R-:W-:-:S04]  /*124b0*/  FFMA.FTZ R11, R5, R45, R3 ;  /* 0x0000002d050b7223 */ /* 0x000fc80000010003 */
[----:B------:R-:W-:-:S06]  /*124c0*/  FMUL.FTZ R10, R11, -1.4426950216293334961 ;  /* 0xbfb8aa3b0b0a7820 */ /* 0x000fcc0000410000 */
[----:B------:R-:W0:Y:S02]  /*124d0*/  MUFU.EX2 R10, R10 ;  /* 0x0000000a000a7308 */ /* 0x000e240000000800 */
[----:B0-----:R-:W-:-:S06]  /*124e0*/  FADD.FTZ R10, R10, 1 ;  /* 0x3f8000000a0a7421 */ /* 0x001fcc0000010000 */
[----:B------:R-:W0:Y:S01]  /*124f0*/  MUFU.RCP R10, R10 ;  /* 0x0000000a000a7308 */ /* 0x000e220000001000 */
[----:B------:R-:W-:Y:S01]  /*12500*/  SHF.L.U32 R13, R44, 0x10, RZ ;  /* 0x000000102c0d7819 */ /* 0x000fe200000006ff */
[----:B0-----:R-:W-:Y:S01]  /*12510*/  FMUL.FTZ R12, R12, R10 ;  /* 0x0000000a0c0c7220 */ /* 0x001fe20000410000 */
[----:B------:R-:W-:-:S04]  /*12520*/  FADD.FTZ R10, -R10, 1 ;  /* 0x3f8000000a0a7421 */ /* 0x000fc80000010100 */
[----:B------:R-:W-:-:S04]  /*12530*/  FFMA.FTZ R10, R11, R10, 1 ;  /* 0x3f8000000b0a7423 */ /* 0x000fc8000001000a */
[----:B------:R-:W-:Y:S01]  /*12540*/  FMUL.FTZ R44, R12, R10 ;  /* 0x0000000a0c2c7220 */ /* 0x000fe20000410000 */
[----:B------:R-:W-:Y:S02]  /*12550*/  SHF.L.U32 R12, R19, 0x10, RZ ;  /* 0x00000010130c7819 */ /* 0x000fe400000006ff */
[----:B------:R-:W3:Y:S01]  /*12560*/  LDL.LU R19, [R1+0x338] ;  /* 0x0003380001137983 */ /* 0x000ee20000300800 */
[----:B------:R-:W-:-:S03]  /*12570*/  FADD.FTZ R13, R13, -UR28 ;  /* 0x8000001c0d0d7e21 */ /* 0x000fc60008010000 */
[----:B------:R0:W-:Y:S02]  /*12580*/  STL [R1+0x784], R0 ;  /* 0x0007840001007387 */ /* 0x0001e40000100800 */
[----:B0-----:R-:W-:-:S04]  /*12590*/  FMUL.FTZ R0, R13, UR16 ;  /* 0x000000100d007c20 */ /* 0x001fc80008410000 */
        /* <DEDUP_REMOVED lines=18> */
[----:B------:R-:W-:Y:S02]  /*126c0*/  SHF.L.U32 R12, R21, 0x10, RZ ;  /* 0x00000010150c7819 */ /* 0x000fe400000006ff */
[----:B------:R-:W4:Y:S04]  /*126d0*/  LDL.LU R21, [R1+0x320] ;  /* 0x0003200001157983 */ /* 0x000f280000300800 */
[----:B------:R1:W-:Y:S01]  /*126e0*/  STL [R1+0x78c], R6 ;  /* 0x00078c0601007387 */ /* 0x0003e20000100800 */
[----:B0-----:R-:W-:Y:S01]  /*126f0*/  FMUL.FTZ R12, R12, R10 ;  /* 0x0000000a0c0c7220 */ /* 0x001fe20000410000 */
[----:B------:R-:W-:-:S04]  /*12700*/  FADD.FTZ R10, -R10, 1 ;  /* 0x3f8000000a0a7421 */ /* 0x000fc80000010100 */
[----:B------:R-:W-:Y:S01]  /*12710*/  FFMA.FTZ R10, R11, R10, 1 ;  /* 0x3f8000000b0a7423 */ /* 0x000fe2000001000a */
[----:B------:R-:W-:Y:S02]  /*12720*/  SHF.L.U32 R13, R18, 0x10, RZ ;  /* 0x00000010120d7819 */ /* 0x000fe400000006ff */
[----:B------:R-:W4:Y:S01]  /*12730*/  LDL.LU R18, [R1+0x33c] ;  /* 0x00033c0001127983 */ /* 0x000f220000300800 */
[----:B-1----:R-:W-:Y:S02]  /*12740*/  FMUL.FTZ R6, R12, R10 ;  /* 0x0000000a0c067220 */ /* 0x002fe40000410000 */
[----:B------:R-:W-:Y:S01]  /*12750*/  FADD.FTZ R13, R13, -UR28 ;  /* 0x8000001c0d0d7e21 */ /* 0x000fe20008010000 */
[----:B------:R0:W-:Y:S01]  /*12760*/  STL [R1+0x6d0], R0 ;  /* 0x0006d00001007387 */ /* 0x0001e20000100800 */
[----:B--2---:R-:W-:-:S03]  /*12770*/  SHF.L.U32 R12, R17, 0x10, RZ ;  /* 0x00000010110c7819 */ /* 0x004fc600000006ff */
[----:B------:R-:W2:Y:S01]  /*12780*/  LDL.LU R17, [R1+0x35c] ;  /* 0x00035c0001117983 */ /* 0x000ea20000300800 */
[----:B0-----:R-:W-:Y:S01]  /*12790*/  FMUL.FTZ R0, R13, UR16 ;  /* 0x000000100d007c20 */ /* 0x001fe20008410000 */
[----:B------:R-:W-:Y:S02]  /*127a0*/  SHF.L.U32 R13, R20, 0x10, RZ ;  /* 0x00000010140d7819 */ /* 0x000fe400000006ff */
[----:B------:R-:W2:Y:S01]  /*127b0*/  LDL.LU R20, [R1+0x378] ;  /* 0x0003780001147983 */ /* 0x000ea20000300800 */
        /* <DEDUP_REMOVED lines=8> */
[----:B------:R-:W-:-:S04]  /*12840*/  FFMA.FTZ R10, R11, R10, 1 ;  /* 0x3f8000000b0a7423 */ /* 0x000fc8000001000a */
[----:B-1----:R-:W-:Y:S01]  /*12850*/  FMUL.FTZ R6, R12, R10 ;  /* 0x0000000a0c067220 */ /* 0x002fe20000410000 */
[----:B---3--:R-:W-:Y:S02]  /*12860*/  SHF.L.U32 R12, R19, 0x10, RZ ;  /* 0x00000010130c7819 */ /* 0x008fe400000006ff */
[----:B------:R-:W3:Y:S01]  /*12870*/  LDL.LU R19, [R1+0x358] ;  /* 0x0003580001137983 */ /* 0x000ee20000300800 */
[----:B------:R-:W-:-:S03]  /*12880*/  FADD.FTZ R13, R13, -UR28 ;  /* 0x8000001c0d0d7e21 */ /* 0x000fc60008010000 */
[----:B------:R0:W-:Y:S02]  /*12890*/  STL [R1+0x6c8], R0 ;  /* 0x0006c80001007387 */ /* 0x0001e40000100800 */
[----:B0-----:R-:W-:-:S04]  /*128a0*/  FMUL.FTZ R0, R13, UR16 ;  /* 0x000000100d007c20 */ /* 0x001fc80008410000 */
[----:B------:R-:W-:-:S04]  /*128b0*/  FFMA.FTZ R11, R5, R0, R3 ;  /* 0x00000000050b7223 */ /* 0x000fc80000010003 */
[----:B------:R-:W-:-:S06]  /*128c0*/  FMUL.FTZ R10, R11, -1.4426950216293334961 ;  /* 0xbfb8aa3b0b0a7820 */ /* 0x000fcc0000410000 */
[----:B------:R-:W0:Y:S02]  /*128d0*/  MUFU.EX2 R10, R10 ;  /* 0x0000000a000a7308 */ /* 0x000e240000000800 */
[----:B0-----:R-:W-:-:S06]  /*128e0*/  FADD.FTZ R10, R10, 1 ;  /* 0x3f8000000a0a7421 */ /* 0x001fcc0000010000 */
[----:B------:R-:W0:Y:S01]  /*128f0*/  MUFU.RCP R10, R10 ;  /* 0x0000000a000a7308 */ /* 0x000e220000001000 */
[----:B------:R-:W-:Y:S04]  /*12900*/  STL [R1+0x6c0], R0 ;  /* 0x0006c00001007387 */ /* 0x000fe80000100800 */
[----:B------:R1:W-:Y:S01]  /*12910*/  STL [R1+0x494], R6 ;  /* 0x0004940601007387 */ /* 0x0003e20000100800 */
[----:B0-----:R-:W-:Y:S01]  /*12920*/  FMUL.FTZ R12, R12, R10 ;  /* 0x0000000a0c0c7220 */ /* 0x001fe20000410000 */
[----:B------:R-:W-:-:S04]  /*12930*/  FADD.FTZ R10, -R10, 1 ;  /* 0x3f8000000a0a7421 */ /* 0x000fc80000010100 */
[----:B------:R-:W-:-:S04]  /*12940*/  FFMA.FTZ R10, R11, R10, 1 ;  /* 0x3f8000000b0a7423 */ /* 0x000fc8000001000a */
[----:B-1----:R-:W-:Y:S01]  /*12950*/  FMUL.FTZ R6, R12, R10 ;  /* 0x0000000a0c067220 */ /* 0x002fe20000410000 */
[----:B----4-:R-:W-:Y:S02]  /*12960*/  SHF.L.U32 R13, R21, 0x10, RZ ;  /* 0x00000010150d7819 */ /* 0x010fe400000006ff */
[----:B------:R-:W4:Y:S03]  /*12970*/  LDL.LU R21, [R1+0x390] ;  /* 0x0003900001157983 */ /* 0x000f260000300800 */
[----:B------:R-:W-:-:S04]  /*12980*/  FADD.FTZ R13, R13, -UR28 ;  /* 0x8000001c0d0d7e21 */ /* 0x000fc80008010000 */
[----:B------:R-:W-:Y:S01]  /*12990*/  FMUL.FTZ R0, R13, UR16 ;  /* 0x000000100d007c20 */ /* 0x000fe20008410000 */
[----:B------:R-:W-:Y:S02]  /*129a0*/  SHF.L.U32 R12, R18, 0x10, RZ ;  /* 0x00000010120c7819 */ /* 0x000fe400000006ff */
[----:B------:R-:W4:Y:S01]  /*129b0*/  LDL.LU R18, [R1+0x37c] ;  /* 0x00037c0001127983 */ /* 0x000f220000300800 */
[----:B------:R-:W-:-:S04]  /*129c0*/  FFMA.FTZ R11, R4, R0, R2 ;  /* 0x00000000040b7223 */ /* 0x000fc80000010002 */
[----:B------:R-:W-:-:S06]  /*129d0*/  FMUL.FTZ R10, R11, -1.4426950216293334961 ;  /* 0xbfb8aa3b0b0a7820 */ /* 0x000fcc0000410000 */
[----:B------:R-:W0:Y:S02]  /*129e0*/  MUFU.EX2 R10, R10 ;  /* 0x0000000a000a7308 */ /* 0x000e240000000800 */
[----:B0-----:R-:W-:Y:S01]  /*129f0*/  FADD.FTZ R10, R10, 1 ;  /* 0x3f8000000a0a7421 */ /* 0x001fe20000010000 */
[----:B--2---:R-:W-:Y:S02]  /*12a00*/  SHF.L.U32 R13, R17, 0x10, RZ ;  /* 0x00000010110d7819 */ /* 0x004fe400000006ff */
[----:B------:R-:W2:Y:S03]  /*12a10*/  LDL.LU R17, [R1+0x3b8] ;  /* 0x0003b80001117983 */ /* 0x000ea60000300800 */
[----:B------:R-:W0:Y:S01]  /*12a20*/  MUFU.RCP R10, R10 ;  /* 0x0000000a000a7308 */ /* 0x000e220000001000 */
[----:B------:R1:W-:Y:S01]  /*12a30*/  STL [R1+0x490], R6 ;  /* 0x0004900601007387 */ /* 0x0003e20000100800 */
[----:B0-----:R-:W-:Y:S01]  /*12a40*/  FMUL.FTZ R12, R12, R10 ;  /* 0x0000000a0c0c7220 */ /* 0x001fe20000410000 */
[----:B------:R-:W-:-:S04]  /*12a50*/  FADD.FTZ R10, -R10, 1 ;  /* 0x3f8000000a0a7421 */ /* 0x000fc80000010100 */
[----:B------:R-:W-:-:S04]  /*12a60*/  FFMA.FTZ R10, R11, R10, 1 ;  /* 0x3f8000000b0a7423 */ /* 0x000fc8000001000a */
[----:B-1----:R-:W-:Y:S01]  /*12a70*/  FMUL.FTZ R6, R12, R10 ;  /* 0x0000000a0c067220 */ /* 0x002fe20000410000 */
[----:B------:R-:W-:Y:S02]  /*12a80*/  SHF.L.U32 R12, R20, 0x10, RZ ;  /* 0x00000010140c7819 */ /* 0x000fe400000006ff */
[----:B------:R-:W2:Y:S01]  /*12a90*/  LDL.LU R20, [R1+0x394] ;  /* 0x0003940001147983 */ /* 0x000ea20000300800 */
[----:B------:R-:W-:-:S03]  /*12aa0*/  FADD.FTZ R13, R13, -UR28 ;  /* 0x8000001c0d0d7e21 */ /* 0x000fc60008010000 */
[----:B------:R0:W-:Y:S02]  /*12ab0*/  STL [R1+0x6b8], R0 ;  /* 0x0006b80001007387 */ /* 0x0001e40000100800 */
[----:B0-----:R-:W-:-:S04]  /*12ac0*/  FMUL.FTZ R0, R13, UR16 ;  /* 0x000000100d007c20 */ /* 0x001fc80008410000 */
[----:B------:R-:W-:-:S04]  /*12ad0*/  FFMA.FTZ R11, R5, R0, R3 ;  /* 0x00000000050b7223 */ /* 0x000fc80000010003 */
[----:B------:R-:W-:-:S06]  /*12ae0*/  FMUL.FTZ R10, R11, -1.4426950216293334961 ;  /* 0xbfb8aa3b0b0a7820 */ /* 0x000fcc0000410000 */
[----:B------:R-:W0:Y:S01]  /*12af0*/  MUFU.EX2 R10, R10 ;  /* 0x0000000a000a7308 */ /* 0x000e220000000800 */
[----:B---3--:R-:W-:Y:S02]  /*12b00*/  SHF.L.U32 R13, R19, 0x10, RZ ;  /* 0x00000010130d7819 */ /* 0x008fe400000006ff */
[----:B------:R-:W3:Y:S01]  /*12b10*/  LDL.LU R19, [R1+0x3d8] ;  /* 0x0003d80001137983 */ /* 0x000ee20000300800 */
[----:B0-----:R-:W-:-:S06]  /*12b20*/  FADD.FTZ R10, R10, 1 ;  /* 0x3f8000000a0a7421 */ /* 0x001fcc0000010000 */
[----:B------:R-:W0:Y:S01]  /*12b30*/  MUFU.RCP R10, R10 ;  /* 0x0000000a000a7308 */ /* 0x000e220000001000 */
[----:B------:R-:W-:Y:S01]  /*12b40*/  FADD.FTZ R13, R13, -UR28 ;  /* 0x8000001c0d0d7e21 */ /* 0x000fe20008010000 */
[----:B------:R1:W-:Y:S04]  /*12b50*/  STL [R1+0x6b0], R0 ;  /* 0x0006b00001007387 */ /* 0x0003e80000100800 */
[----:B------:R0:W-:Y:S01]  /*12b60*/  STL [R1+0x488], R6 ;  /* 0x0004880601007387 */ /* 0x0001e20000100800 */
        /* <DEDUP_REMOVED lines=10> */
[----:B------:R1:W-:Y:S01]  /*12c10*/  STL [R1+0x484], R6 ;  /* 0x0004840601007387 */ /* 0x0003e20000100800 */
[----:B----4-:R-:W-:-:S03]  /*12c20*/  SHF.L.U32 R12, R21, 0x10, RZ ;  /* 0x00000010150c7819 */ /* 0x010fc600000006ff */
[----:B------:R-:W4:Y:S02]  /*12c30*/  LDL.LU R21, [R1+0x3bc] ;  /* 0x0003bc0001157983 */ /* 0x000f240000300800 */
[----:B0-----:R-:W-:Y:S01]  /*12c40*/  FMUL.FTZ R12, R12, R10 ;  /* 0x0000000a0c0c7220 */ /* 0x001fe20000410000 */
[----:B------:R-:W-:-:S04]  /*12c50*/  FADD.FTZ R10, -R10, 1 ;  /* 0x3f8000000a0a7421 */ /* 0x000fc80000010100 */
[----:B------:R-:W-:-:S04]  /*12c60*/  FFMA.FTZ R10, R11, R10, 1 ;  /* 0x3f8000000b0a7423 */ /* 0x000fc8000001000a */
[----:B-1----:R-:W-:Y:S01]  /*12c70*/  FMUL.FTZ R6, R12, R10 ;  /* 0x0000000a0c067220 */ /* 0x002fe20000410000 */
[----:B------:R-:W-:Y:S02]  /*12c80*/  SHF.L.U32 R13, R18, 0x10, RZ ;  /* 0x00000010120d7819 */ /* 0x000fe400000006ff */
[----:B------:R-:W4:Y:S03]  /*12c90*/  LDL.LU R18, [R1+0x3dc] ;  /* 0x0003dc0001127983 */ /* 0x000f260000300800 */
        /* <DEDUP_REMOVED lines=482> */
[----:B------:R-:W-:Y:S01]  /*14ac0*/  FMUL.FTZ R10, R11, -1.4426950216293334961 ;  /* 0xbfb8aa3b0b0a7820 */ /* 0x000fe20000410000 */
[----:B---3--:R-:W-:Y:S02]  /*14ad0*/  SHF.L.U32 R13, R19, 0x10, RZ ;  /* 0x00000010130d7819 */ /* 0x008fe400000006ff */
[----:B------:R-:W3:Y:S03]  /*14ae0*/  LDL.LU R19, [R1+0x258] ;  /* 0x0002580001137983 */ /* 0x000ee60000300800 */
[----:B------:R-:W0:Y:S02]  /*14af0*/  MUFU.EX2 R10, R10 ;  /* 0x0000000a000a7308 */ /* 0x000e240000000800 */
        /* <DEDUP_REMOVED lines=15> */
[----:B------:R-:W-:Y:S01]  /*14bf0*/  SHF.L.U32 R12, R24, 0x10, RZ ;  /* 0x00000010180c7819 */ /* 0x000fe200000006ff */
[----:B------:R1:W-:Y:S04]  /*14c00*/  STL [R1+0x568], R0 ;  /* 0x0005680001007387 */ /* 0x0003e80000100800 */
[----:B------:R-:W3:Y:S01]  /*14c10*/  LDL.LU R24, [R1+0x548] ;  /* 0x0005480001187983 */ /* 0x000ee20000300800 */
[----:B----4-:R-:W-:Y:S01]  /*14c20*/  SHF.L.U32 R13, R21, 0x10, RZ ;  /* 0x00000010150d7819 */ /* 0x010fe200000006ff */
[----:B0-----:R-:W-:Y:S02]  /*14c30*/  FMUL.FTZ R12, R12, R10 ;  /* 0x0000000a0c0c7220 */ /* 0x001fe40000410000 */
[----:B------:R0:W-:Y:S02]  /*14c40*/  STL [R1+0x25c], R6 ;  /* 0x00025c0601007387 */ /* 0x0001e40000100800 */
[----:B------:R-:W-:Y:S01]  /*14c50*/  FADD.FTZ R13, R13, -UR28 ;  /* 0x8000001c0d0d7e21 */ /* 0x000fe20008010000 */
[----:B------:R-:W-:Y:S01]  /*14c60*/  FADD.FTZ R10, -R10, 1 ;  /* 0x3f8000000a0a7421 */ /* 0x000fe20000010100 */
[----:B------:R-:W4:Y:S02]  /*14c70*/  LDL.LU R21, [R1+0x250] ;  /* 0x0002500001157983 */ /* 0x000f240000300800 */
[----:B-1----:R-:W-:Y:S01]  /*14c80*/  FMUL.FTZ R0, R13, UR16 ;  /* 0x000000100d007c20 */ /* 0x002fe20008410000 */
[----:B------:R-:W-:Y:S01]  /*14c90*/  FFMA.FTZ R10, R11, R10, 1 ;  /* 0x3f8000000b0a7423 */ /* 0x000fe2000001000a */
[----:B------:R-:W-:-:S02]  /*14ca0*/  SHF.L.U32 R13, R18, 0x10, RZ ;  /* 0x00000010120d7819 */ /* 0x000fc400000006ff */
[----:B------:R-:W4:Y:S01]  /*14cb0*/  LDL.LU R18, [R1+0x554] ;  /* 0x0005540001127983 */ /* 0x000f220000300800 */
[----:B------:R-:W-:Y:S01]  /*14cc0*/  FMUL.FTZ R10, R12, R10 ;  /* 0x0000000a0c0a7220 */ /* 0x000fe20000410000 */
[----:B------:R-:W-:-:S04]  /*14cd0*/  FFMA.FTZ R12, R5, R0, R3 ;  /* 0x00000000050c7223 */ /* 0x000fc80000010003 */
[----:B------:R-:W-:-:S06]  /*14ce0*/  FMUL.FTZ R11, R12, -1.4426950216293334961 ;  /* 0xbfb8aa3b0c0b7820 */ /* 0x000fcc0000410000 */
[----:B------:R-:W1:Y:S02]  /*14cf0*/  MUFU.EX2 R11, R11 ;  /* 0x0000000b000b7308 */ /* 0x000e640000000800 */
[----:B-1----:R-:W-:Y:S01]  /*14d00*/  FADD.FTZ R11, R11, 1 ;  /* 0x3f8000000b0b7421 */ /* 0x002fe20000010000 */
[----:B--2---:R-:W-:Y:S02]  /*14d10*/  SHF.L.U32 R14, R17, 0x10, RZ ;  /* 0x00000010110e7819 */ /* 0x004fe400000006ff */
[----:B------:R-:W2:Y:S03]  /*14d20*/  LDL.LU R17, [R1+0x24c] ;  /* 0x00024c0001117983 */ /* 0x000ea60000300800 */
[----:B------:R-:W1:Y:S02]  /*14d30*/  MUFU.RCP R11, R11 ;  /* 0x0000000b000b7308 */ /* 0x000e640000001000 */
[----:B-1----:R-:W-:Y:S01]  /*14d40*/  FMUL.FTZ R13, R13, R11 ;  /* 0x0000000b0d0d7220 */ /* 0x002fe20000410000 */
[----:B------:R-:W-:-:S04]  /*14d50*/  FADD.FTZ R11, -R11, 1 ;  /* 0x3f8000000b0b7421 */ /* 0x000fc80000010100 */
[----:B------:R-:W-:-:S04]  /*14d60*/  FFMA.FTZ R11, R12, R11, 1 ;  /* 0x3f8000000c0b7423 */ /* 0x000fc8000001000b */
[----:B0-----:R-:W-:Y:S01]  /*14d70*/  FMUL.FTZ R6, R13, R11 ;  /* 0x0000000b0d067220 */ /* 0x001fe20000410000 */
        /* <DEDUP_REMOVED lines=21> */
[----:B------:R-:W0:Y:S02]  /*14ed0*/  MUFU.EX2 R12, R12 ;  /* 0x0000000c000c7308 */ /* 0x000e240000000800 */
[----:B0-----:R-:W-:-:S06]  /*14ee0*/  FADD.FTZ R12, R12, 1 ;  /* 0x3f8000000c0c7421 */ /* 0x001fcc0000010000 */
[----:B------:R-:W0:Y:S01]  /*14ef0*/  MUFU.RCP R12, R12 ;  /* 0x0000000c000c7308 */ /* 0x000e220000001000 */
[----:B------:R-:W-:Y:S04]  /*14f00*/  STL [R1+0x558], R0 ;  /* 0x0005580001007387 */ /* 0x000fe80000100800 */
        /* <DEDUP_REMOVED lines=8> */
[----:B------:R-:W4:Y:S01]  /*14f90*/  LDL.LU R24, [R1+0x52c] ;  /* 0x00052c0001187983 */ /* 0x000f220000300800 */
[----:B--2---:R-:W-:-:S03]  /*14fa0*/  SHF.L.U32 R15, R17, 0x10, RZ ;  /* 0x00000010110f7819 */ /* 0x004fc600000006ff */
[----:B------:R-:W2:Y:S02]  /*14fb0*/  LDL.LU R17, [R1+0x540] ;  /* 0x0005400001117983 */ /* 0x000ea40000300800 */
        /* <DEDUP_REMOVED lines=14> */
[----:B------:R-:W-:-:S03]  /*150a0*/  SHF.L.U32 R15, R21, 0x10, RZ ;  /* 0x00000010150f7819 */ /* 0x000fc600000006ff */
[----:B------:R0:W-:Y:S02]  /*150b0*/  STL [R1+0x554], R0 ;  /* 0x0005540001007387 */ /* 0x0001e40000100800 */
[----:B------:R-:W-:Y:S02]  /*150c0*/  FADD.FTZ R15, R15, -UR28 ;  /* 0x8000001c0f0f7e21 */ /* 0x000fe40008010000 */
[----:B------:R1:W-:Y:S04]  /*150d0*/  STL [R1+0x250], R6 ;  /* 0x0002500601007387 */ /* 0x0003e80000100800 */
[----:B------:R-:W2:Y:S01]  /*150e0*/  LDL.LU R21, [R1+0x23c] ;  /* 0x00023c0001157983 */ /* 0x000ea20000300800 */
[----:B0-----:R-:W-:Y:S01]  /*150f0*/  FMUL.FTZ R0, R15, UR16 ;  /* 0x000000100f007c20 */ /* 0x001fe20008410000 */
[----:B---3--:R-:W-:-:S02]  /*15100*/  SHF.L.U32 R15, R19, 0x10, RZ ;  /* 0x00000010130f7819 */ /* 0x008fc400000006ff */
[----:B------:R-:W3:Y:S01]  /*15110*/  LDL.LU R19, [R1+0x238] ;  /* 0x0002380001137983 */ /* 0x000ee20000300800 */
        /* <DEDUP_REMOVED lines=8> */
[----:B-1----:R-:W-:Y:S01]  /*151a0*/  FMUL.FTZ R6, R14, R12 ;  /* 0x0000000c0e067220 */ /* 0x002fe20000410000 */
[----:B------:R-:W-:Y:S01]  /*151b0*/  FADD.FTZ R15, R15, -UR28 ;  /* 0x8000001c0f0f7e21 */ /* 0x000fe20008010000 */
[----:B------:R0:W-:Y:S03]  /*151c0*/  STL [R1+0x550], R0 ;  /* 0x0005500001007387 */ /* 0x0001e60000100800 */
[----:B0-----:R-:W-:-:S04]  /*151d0*/  FMUL.FTZ R0, R15, UR16 ;  /* 0x000000100f007c20 */ /* 0x001fc80008410000 */
[----:B------:R-:W-:Y:S01]  /*151e0*/  FFMA.FTZ R13, R4, R0, R2 ;  /* 0x00000000040d7223 */ /* 0x000fe20000010002 */
[----:B------:R0:W-:Y:S01]  /*151f0*/  STL [R1+0x548], R0 ;  /* 0x0005480001007387 */ /* 0x0001e20000100800 */
[----:B----4-:R-:W-:-:S03]  /*15200*/  SHF.L.U32 R15, R18, 0x10, RZ ;  /* 0x00000010120f7819 */ /* 0x010fc600000006ff */
[----:B------:R-:W4:Y:S02]  /*15210*/  LDL.LU R18, [R1+0x530] ;  /* 0x0005300001127983 */ /* 0x000f240000300800 */
[----:B------:R-:W-:Y:S01]  /*15220*/  FADD.FTZ R15, R15, -UR28 ;  /* 0x8000001c0f0f7e21 */ /* 0x000fe20008010000 */
[----:B--2---:R-:W-:Y:S02]  /*15230*/  SHF.L.U32 R14, R17, 0x10, RZ ;  /* 0x00000010110e7819 */ /* 0x004fe400000006ff */
[----:B------:R-:W2:Y:S01]  /*15240*/  LDL.LU R17, [R1+0x240] ;  /* 0x0002400001117983 */ /* 0x000ea20000300800 */
[----:B0-----:R-:W-:Y:S01]  /*15250*/  FMUL.FTZ R0, R15, UR16 ;  /* 0x000000100f007c20 */ /* 0x001fe20008410000 */
[----:B------:R-:W-:Y:S02]  /*15260*/  SHF.L.U32 R15, R20, 0x10, RZ ;  /* 0x00000010140f7819 */ /* 0x000fe400000006ff */
[----:B------:R-:W4:Y:S01]  /*15270*/  LDL.LU R20, [R1+0x230] ;  /* 0x0002300001147983 */ /* 0x000f220000300800 */
[----:B------:R-:W-:Y:S01]  /*15280*/  FMUL.FTZ R12, R13, -1.4426950216293334961 ;  /* 0xbfb8aa3b0d0c7820 */ /* 0x000fe20000410000 */
[----:B---3--:R-:W-:-:S02]  /*15290*/  SHF.L.U32 R16, R19, 0x10, RZ ;  /* 0x0000001013107819 */ /* 0x008fc400000006ff */
[----:B------:R-:W3:Y:S03]  /*152a0*/  LDL.LU R19, [R1+0x528] ;  /* 0x0005280001137983 */ /* 0x000ee60000300800 */
[----:B------:R-:W0:Y:S02]  /*152b0*/  MUFU.EX2 R12, R12 ;  /* 0x0000000c000c7308 */ /* 0x000e240000000800 */
[----:B0-----:R-:W-:-:S06]  /*152c0*/  FADD.FTZ R12, R12, 1 ;  /* 0x3f8000000c0c7421 */ /* 0x001fcc0000010000 */
[----:B------:R-:W0:Y:S02]  /*152d0*/  MUFU.RCP R12, R12 ;  /* 0x0000000c000c7308 */ /* 0x000e240000001000 */
        /* <DEDUP_REMOVED lines=23> */
[----:B------:R-:W-:-:S03]  /*15450*/  SHF.L.U32 R16, R21, 0x10, RZ ;  /* 0x0000001015107819 */ /* 0x000fc600000006ff */
[----:B------:R4:W-:Y:S01]  /*15460*/  STL [R1+0x538], R0 ;  /* 0x0005380001007387 */ /* 0x0009e20000100800 */
[----:B--2---:R-:W-:-:S03]  /*15470*/  SHF.L.U32 R15, R17, 0x10, RZ ;  /* 0x00000010110f7819 */ /* 0x004fc600000006ff */
[----:B------:R-:W2:Y:S04]  /*15480*/  LDL.LU R21, [R1+0x22c] ;  /* 0x00022c0001157983 */ /* 0x000ea80000300800 */
[----:B------:R-:W2:Y:S01]  /*15490*/  LDL.LU R17, [R1+0x234] ;  /* 0x0002340001117983 */ /* 0x000ea20000300800 */
[----:B0-----:R-:W-:Y:S01]  /*154a0*/  FMUL.FTZ R15, R15, R13 ;  /* 0x0000000d0f0f7220 */ /* 0x001fe20000410000 */
[----:B------:R-:W-:-:S04]  /*154b0*/  FADD.FTZ R13, -R13, 1 ;  /* 0x3f8000000d0d7421 */ /* 0x000fc80000010100 */
[----:B------:R-:W-:-:S04]  /*154c0*/  FFMA.FTZ R13, R14, R13, 1 ;  /* 0x3f8000000e0d7423 */ /* 0x000fc8000001000d */
[----:B-1----:R-:W-:Y:S01]  /*154d0*/  FMUL.FTZ R6, R15, R13 ;  /* 0x0000000d0f067220 */ /* 0x002fe20000410000 */
[----:B----4-:R-:W-:Y:S02]  /*154e0*/  SHF.L.U32 R15, R18, 0x10, RZ ;  /* 0x00000010120f7819 */ /* 0x010fe400000006ff */
[----:B------:R-:W4:Y:S01]  /*154f0*/  LDL.LU R18, [R1+0x228] ;  /* 0x0002280001127983 */ /* 0x000f220000300800 */
[----:B------:R-:W-:-:S04]  /*15500*/  FADD.FTZ R16, R16, -UR28 ;  /* 0x8000001c10107e21 */ /* 0x000fc80008010000 */
[----:B------:R-:W-:Y:S01]  /*15510*/  FMUL.FTZ R0, R16, UR16 ;  /* 0x0000001010007c20 */ /* 0x000fe20008410000 */
[----:B------:R-:W-:Y:S02]  /*15520*/  SHF.L.U32 R16, R20, 0x10, RZ ;  /* 0x0000001014107819 */ /* 0x000fe400000006ff */
[----:B------:R-:W4:Y:S03]  /*15530*/  LDL.LU R20, [R1+0x518] ;  /* 0x0005180001147983 */ /* 0x000f260000300800 */
[----:B------:R-:W-:Y:S01]  /*15540*/  FADD.FTZ R16, R16, -UR28 ;  /* 0x8000001c10107e21 */ /* 0x000fe20008010000 */
[----:B------:R0:W-:Y:S01]  /*15550*/  STL [R1+0x524], R0 ;  /* 0x0005240001007387 */ /* 0x0001e20000100800 */
[----:B------:R-:W-:Y:S02]  /*15560*/  FFMA.FTZ R14, R5, R0, R3 ;  /* 0x00000000050e7223 */ /* 0x000fe40000010003 */
[----:B0-----:R-:W-:Y:S01]  /*15570*/  FMUL.FTZ R0, R16, UR16 ;  /* 0x0000001010007c20 */ /* 0x001fe20008410000 */
[----:B---3--:R-:W-:-:S02]  /*15580*/  SHF.L.U32 R16, R19, 0x10, RZ ;  /* 0x0000001013107819 */ /* 0x008fc400000006ff */
[----:B------:R-:W3:Y:S01]  /*15590*/  LDL.LU R19, [R1+0x51c] ;  /* 0x00051c0001137983 */ /* 0x000ee20000300800 */
        /* <DEDUP_REMOVED lines=19> */
[----:B------:R-:W3:Y:S04]  /*156d0*/  LDL.LU R24, [R1+0x220] ;  /* 0x0002200001187983 */ /* 0x000ee80000300800 */
[----:B------:R0:W-:Y:S04]  /*156e0*/  STL [R1+0x520], R0 ;  /* 0x0005200001007387 */ /* 0x0001e80000100800 */
[----:B------:R1:W-:Y:S01]  /*156f0*/  STL [R1+0x230], R6 ;  /* 0x0002300601007387 */ /* 0x0003e20000100800 */
[----:B--2---:R-:W-:-:S05]  /*15700*/  SHF.L.U32 R17, R17, 0x10, RZ ;  /* 0x0000001011117819 */ /* 0x004fca00000006ff */
[----:B------:R-:W-:-:S04]  /*15710*/  FADD.FTZ R17, R17, -UR28 ;  /* 0x8000001c11117e21 */ /* 0x000fc80008010000 */
[----:B0-----:R-:W-:-:S04]  /*15720*/  FMUL.FTZ R0, R17, UR16 ;  /* 0x0000001011007c20 */ /* 0x001fc80008410000 */
[----:B------:R-:W-:-:S04]  /*15730*/  FFMA.FTZ R15, R5, R0, R3 ;  /* 0x00000000050f7223 */ /* 0x000fc80000010003 */
[----:B------:R-:W-:-:S06]  /*15740*/  FMUL.FTZ R14, R15, -1.4426950216293334961 ;  /* 0xbfb8aa3b0f0e7820 */ /* 0x000fcc0000410000 */
[----:B------:R-:W0:Y:S01]  /*15750*/  MUFU.EX2 R14, R14 ;  /* 0x0000000e000e7308 */ /* 0x000e220000000800 */
[----:B----4-:R-:W-:Y:S02]  /*15760*/  SHF.L.U32 R17, R18, 0x10, RZ ;  /* 0x0000001012117819 */ /* 0x010fe400000006ff */
[----:B------:R-:W2:Y:S01]  /*15770*/  LDL.LU R18, [R1+0x508] ;  /* 0x0005080001127983 */ /* 0x000ea20000300800 */
[----:B0-----:R-:W-:-:S06]  /*15780*/  FADD.FTZ R14, R14, 1 ;  /* 0x3f8000000e0e7421 */ /* 0x001fcc0000010000 */
[----:B------:R-:W0:Y:S02]  /*15790*/  MUFU.RCP R14, R14 ;  /* 0x0000000e000e7308 */ /* 0x000e240000001000 */
[----:B0-----:R-:W-:Y:S01]  /*157a0*/  FMUL.FTZ R16, R16, R14 ;  /* 0x0000000e10107220 */ /* 0x001fe20000410000 */
[----:B------:R-:W-:-:S04]  /*157b0*/  FADD.FTZ R14, -R14, 1 ;  /* 0x3f8000000e0e7421 */ /* 0x000fc80000010100 */
[----:B------:R-:W-:-:S04]  /*157c0*/  FFMA.FTZ R14, R15, R14, 1 ;  /* 0x3f8000000f0e7423 */ /* 0x000fc8000001000e */
[----:B-1----:R-:W-:Y:S01]  /*157d0*/  FMUL.FTZ R6, R16, R14 ;  /* 0x0000000e10067220 */ /* 0x002fe20000410000 */
[----:B------:R-:W-:Y:S02]  /*157e0*/  SHF.L.U32 R16, R20, 0x10, RZ ;  /* 0x0000001014107819 */ /* 0x000fe400000006ff */
[----:B------:R-:W4:Y:S01]  /*157f0*/  LDL.LU R20, [R1+0x224] ;  /* 0x0002240001147983 */ /* 0x000f220000300800 */
[----:B------:R-:W-:-:S03]  /*15800*/  FADD.FTZ R17, R17, -UR28 ;  /* 0x8000001c11117e21 */ /* 0x000fc60008010000 */
[----:B------:R0:W-:Y:S02]  /*15810*/  STL [R1+0x514], R0 ;  /* 0x0005140001007387 */ /* 0x0001e40000100800 */
[----:B0-----:R-:W-:-:S04]  /*15820*/  FMUL.FTZ R0, R17, UR16 ;  /* 0x0000001011007c20 */ /* 0x001fc80008410000 */
[----:B------:R-:W-:-:S04]  /*15830*/  FFMA.FTZ R15, R4, R0, R2 ;  /* 0x00000000040f7223 */ /* 0x000fc80000010002 */
[----:B------:R-:W-:Y:S01]  /*15840*/  FMUL.FTZ R14, R15, -1.4426950216293334961 ;  /* 0xbfb8aa3b0f0e7820 */ /* 0x000fe20000410000 */
[----:B------:R-:W-:Y:S02]  /*15850*/  SHF.L.U32 R17, R21, 0x10, RZ ;  /* 0x0000001015117819 */ /* 0x000fe400000006ff */
[----:B------:R-:W4:Y:S03]  /*15860*/  LDL.LU R21, [R1+0x50c] ;  /* 0x00050c0001157983 */ /* 0x000f260000300800 */
        /* <DEDUP_REMOVED lines=15> */
[----:B------:R-:W0:Y:S01]  /*15960*/  MUFU.EX2 R14, R14 ;  /* 0x0000000e000e7308 */ /* 0x000e220000000800 */
[----:B------:R-:W-:Y:S02]  /*15970*/  SHF.L.U32 R17, R24, 0x10, RZ ;  /* 0x0000001018117819 */ /* 0x000fe400000006ff */
[----:B------:R-:W3:Y:S01]  /*15980*/  LDL.LU R24, [R1+0x500] ;  /* 0x0005000001187983 */ /* 0x000ee20000300800 */
[----:B0-----:R-:W-:-:S06]  /*15990*/  FADD.FTZ R14, R14, 1 ;  /* 0x3f8000000e0e7421 */ /* 0x001fcc0000010000 */
[----:B------:R-:W0:Y:S01]  /*159a0*/  MUFU.RCP R14, R14 ;  /* 0x0000000e000e7308 */ /* 0x000e220000001000 */
[----:B------:R1:W-:Y:S01]  /*159b0*/  STL [R1+0x22c], R6 ;  /* 0x00022c0601007387 */ /* 0x0003e20000100800 */
[----:B0-----:R-:W-:Y:S01]  /*159c0*/  FMUL.FTZ R16, R16, R14 ;  /* 0x0000000e10107220 */ /* 0x001fe20000410000 */
[----:B------:R-:W-:-:S04]  /*159d0*/  FADD.FTZ R14, -R14, 1 ;  /* 0x3f8000000e0e7421 */ /* 0x000fc80000010100 */
[----:B------:R-:W-:-:S04]  /*159e0*/  FFMA.FTZ R14, R15, R14, 1 ;  /* 0x3f8000000f0e7423 */ /* 0x000fc8000001000e */
[----:B-1----:R-:W-:Y:S01]  /*159f0*/  FMUL.FTZ R6, R16, R14 ;  /* 0x0000000e10067220 */ /* 0x002fe20000410000 */
[----:B------:R-:W-:Y:S01]  /*15a00*/  FADD.FTZ R17, R17, -UR28 ;  /* 0x8000001c11117e21 */ /* 0x000fe20008010000 */
[----:B------:R0:W-:Y:S03]  /*15a10*/  STL [R1+0x4f4], R0 ;  /* 0x0004f40001007387 */ /* 0x0001e60000100800 */
[----:B0-----:R-:W-:-:S04]  /*15a20*/  FMUL.FTZ R0, R17, UR16 ;  /* 0x0000001011007c20 */ /* 0x001fc80008410000 */
[----:B------:R-:W-:-:S04]  /*15a30*/  FFMA.FTZ R15, R4, R0, R2 ;  /* 0x00000000040f7223 */ /* 0x000fc80000010002 */
[----:B------:R-:W-:-:S06]  /*15a40*/  FMUL.FTZ R14, R15, -1.4426950216293334961 ;  /* 0xbfb8aa3b0f0e7820 */ /* 0x000fcc0000410000 */
[----:B------:R-:W0:Y:S01]  /*15a50*/  MUFU.EX2 R14, R14 ;  /* 0x0000000e000e7308 */ /* 0x000e220000000800 */
[----:B--2---:R-:W-:Y:S02]  /*15a60*/  SHF.L.U32 R16, R18, 0x10, RZ ;  /* 0x0000001012107819 */ /* 0x004fe400000006ff */
[----:B------:R-:W2:Y:S01]  /*15a70*/  LDL.LU R18, [R1+0x21c] ;  /* 0x00021c0001127983 */ /* 0x000ea20000300800 */
[----:B0-----:R-:W-:-:S06]  /*15a80*/  FADD.FTZ R14, R14, 1 ;  /* 0x3f8000000e0e7421 */ /* 0x001fcc0000010000 */
[----:B------:R-:W0:Y:S01]  /*15a90*/  MUFU.RCP R14, R14 ;  /* 0x0000000e000e7308 */ /* 0x000e220000001000 */
[----:B----4-:R-:W-:Y:S02]  /*15aa0*/  SHF.L.U32 R17, R20, 0x10, RZ ;  /* 0x0000001014117819 */ /* 0x010fe400000006ff */
[----:B------:R-:W4:Y:S01]  /*15ab0*/  LDL.LU R20, [R1+0x504] ;  /* 0x0005040001147983 */ /* 0x000f220000300800 */
[----:B0-----:R-:W-:Y:S01]  /*15ac0*/  FMUL.FTZ R16, R16, R14 ;  /* 0x0000000e10107220 */ /* 0x001fe20000410000 */
[----:B------:R-:W-:-:S04]  /*15ad0*/  FADD.FTZ R14, -R14, 1 ;  /* 0x3f8000000e0e7421 */ /* 0x000fc80000010100 */
[----:B------:R-:W-:Y:S01]  /*15ae0*/  FFMA.FTZ R14, R15, R14, 1 ;  /* 0x3f8000000f0e7423 */ /* 0x000fe2000001000e */
[----:B------:R0:W-:Y:S03]  /*15af0*/  STL [R1+0x220], R6 ;  /* 0x0002200601007387 */ /* 0x0001e60000100800 */
[----:B0-----:R-:W-:Y:S01]  /*15b00*/  FMUL.FTZ R6, R16, R14 ;  /* 0x0000000e10067220 */ /* 0x001fe20000410000 */
[----:B------:R-:W-:Y:S02]  /*15b10*/  SHF.L.U32 R16, R21, 0x10, RZ ;  /* 0x0000001015107819 */ /* 0x000fe400000006ff */
[----:B------:R-:W4:Y:S01]  /*15b20*/  LDL.LU R21, [R1+0x210] ;  /* 0x0002100001157983 */ /* 0x000f220000300800 */
[----:B------:R-:W-:-:S03]  /*15b30*/  FADD.FTZ R17, R17, -UR28 ;  /* 0x8000001c11117e21 */ /* 0x000fc60008010000 */
[----:B------:R0:W-:Y:S02]  /*15b40*/  STL [R1+0x4f0], R0 ;  /* 0x0004f00001007387 */ /* 0x0001e40000100800 */
[----:B0-----:R-:W-:Y:S01]  /*15b50*/  FMUL.FTZ R0, R17, UR16 ;  /* 0x0000001011007c20 */ /* 0x001fe20008410000 */
[----:B---3--:R-:W-:Y:S02]  /*15b60*/  SHF.L.U32 R17, R19, 0x10, RZ ;  /* 0x0000001013117819 */ /* 0x008fe400000006ff */
[----:B------:R-:W3:Y:S01]  /*15b70*/  LDL.LU R19, [R1+0x4f8] ;  /* 0x0004f80001137983 */ /* 0x000ee20000300800 */
        /* <DEDUP_REMOVED lines=25> */
[----:B--2---:R-:W-:Y:S02]  /*15d10*/  SHF.L.U32 R17, R18, 0x10, RZ ;  /* 0x0000001012117819 */ /* 0x004fe400000006ff */
[----:B------:R-:W2:Y:S03]  /*15d20*/  LDL.LU R18, [R1+0x4fc] ;  /* 0x0004fc0001127983 */ /* 0x000ea60000300800 */
[----:B------:R-:W-:Y:S01]  /*15d30*/  FADD.FTZ R17, R17, -UR28 ;  /* 0x8000001c11117e21 */ /* 0x000fe20008010000 */
[----:B------:R0:W-:Y:S03]  /*15d40*/  STL [R1+0x4d8], R0 ;  /* 0x0004d80001007387 */ /* 0x0001e60000100800 */
[----:B0-----:R-:W-:Y:S01]  /*15d50*/  FMUL.FTZ R0, R17, UR16 ;  /* 0x0000001011007c20 */ /* 0x001fe20008410000 */
[----:B----4-:R-:W-:-:S02]  /*15d60*/  SHF.L.U32 R16, R20, 0x10, RZ ;  /* 0x0000001014107819 */ /* 0x010fc400000006ff */
[----:B------:R-:W4:Y:S01]  /*15d70*/  LDL.LU R20, [R1+0x4e0] ;  /* 0x0004e00001147983 */ /* 0x000f220000300800 */
[----:B------:R-:W-:-:S04]  /*15d80*/  FFMA.FTZ R15, R5, R0, R3 ;  /* 0x00000000050f7223 */ /* 0x000fc80000010003 */
[----:B------:R-:W-:-:S06]  /*15d90*/  FMUL.FTZ R14, R15, -1.4426950216293334961 ;  /* 0xbfb8aa3b0f0e7820 */ /* 0x000fcc0000410000 */
[----:B------:R-:W0:Y:S01]  /*15da0*/  MUFU.EX2 R14, R14 ;  /* 0x0000000e000e7308 */ /* 0x000e220000000800 */
[----:B------:R-:W-:Y:S02]  /*15db0*/  SHF.L.U32 R17, R21, 0x10, RZ ;  /* 0x0000001015117819 */ /* 0x000fe400000006ff */
[----:B------:R-:W4:Y:S01]  /*15dc0*/  LDL.LU R21, [R1+0x4e4] ;  /* 0x0004e40001157983 */ /* 0x000f220000300800 */
        /* <DEDUP_REMOVED lines=18> */
[----:B------:R-:W-:-:S03]  /*15ef0*/  SHF.L.U32 R17, R24, 0x10, RZ ;  /* 0x0000001018117819 */ /* 0x000fc600000006ff */
[----:B------:R-:W3:Y:S02]  /*15f00*/  LDL.LU R24, [R1+0x4ec] ;  /* 0x0004ec0001187983 */ /* 0x000ee40000300800 */
[----:B------:R-:W-:Y:S01]  /*15f10*/  FADD.FTZ R17, R17, -UR28 ;  /* 0x8000001c11117e21 */ /* 0x000fe20008010000 */
[----:B0-----:R-:W-:Y:S01]  /*15f20*/  FMUL.FTZ R16, R16, R14 ;  /* 0x0000000e10107220 */ /* 0x001fe20000410000 */
[----:B------:R-:W-:Y:S02]  /*15f30*/  FADD.FTZ R14, -R14, 1 ;  /* 0x3f8000000e0e7421 */ /* 0x000fe40000010100 */
[----:B-1----:R-:W-:Y:S02]  /*15f40*/  FMUL.FTZ R0, R17, UR16 ;  /* 0x0000001011007c20 */ /* 0x002fe40008410000 */
[----:B------:R-:W-:Y:S02]  /*15f50*/  FFMA.FTZ R14, R15, R14, 1 ;  /* 0x3f8000000f0e7423 */ /* 0x000fe4000001000e */
[----:B------:R-:W-:Y:S01]  /*15f60*/  FFMA.FTZ R15, R5, R0, R3 ;  /* 0x00000000050f7223 */ /* 0x000fe20000010003 */
[----:B------:R0:W-:Y:S02]  /*15f70*/  STL [R1+0x248], R6 ;  /* 0x0002480601007387 */ /* 0x0001e40000100800 */
[----:B0-----:R-:W-:Y:S01]  /*15f80*/  FMUL.FTZ R6, R16, R14 ;  /* 0x0000000e10067220 */ /* 0x001fe20000410000 */
[----:B------:R-:W-:-:S06]  /*15f90*/  FMUL.FTZ R14, R15, -1.4426950216293334961 ;  /* 0xbfb8aa3b0f0e7820 */ /* 0x000fcc0000410000 */
[----:B------:R-:W0:Y:S02]  /*15fa0*/  MUFU.EX2 R14, R14 ;  /* 0x0000000e000e7308 */ /* 0x000e240000000800 */
[----:B0-----:R-:W-:-:S06]  /*15fb0*/  FADD.FTZ R14, R14, 1 ;  /* 0x3f8000000e0e7421 */ /* 0x001fcc0000010000 */
[----:B------:R2:W0:Y:S01]  /*15fc0*/  MUFU.RCP R17, R14 ;  /* 0x0000000e00117308 */ /* 0x0004220000001000 */
[----:B------:R-:W-:Y:S04]  /*15fd0*/  STL [R1+0x49c], R0 ;  /* 0x00049c0001007387 */ /* 0x000fe80000100800 */
[----:B------:R1:W-:Y:S01]  /*15fe0*/  STL [R1+0x258], R6 ;  /* 0x0002580601007387 */ /* 0x0003e20000100800 */
[----:B--2---:R-:W-:-:S03]  /*15ff0*/  SHF.L.U32 R14, R18, 0x10, RZ ;  /* 0x00000010120e7819 */ /* 0x004fc600000006ff */
[----:B------:R-:W2:Y:S02]  /*16000*/  LDL.LU R18, [R1+0x4c8] ;  /* 0x0004c80001127983 */ /* 0x000ea40000300800 */
[----:B0-----:R-:W-:Y:S01]  /*16010*/  FMUL.FTZ R14, R14, R17 ;  /* 0x000000110e0e7220 */ /* 0x001fe20000410000 */
[----:B------:R-:W-:-:S04]  /*16020*/  FADD.FTZ R17, -R17, 1 ;  /* 0x3f80000011117421 */ /* 0x000fc80000010100 */
[----:B------:R-:W-:-:S04]  /*16030*/  FFMA.FTZ R17, R15, R17, 1 ;  /* 0x3f8000000f117423 */ /* 0x000fc80000010011 */
[----:B-1----:R-:W-:Y:S01]  /*16040*/  FMUL.FTZ R6, R14, R17 ;  /* 0x000000110e067220 */ /* 0x002fe20000410000 */
[----:B----4-:R-:W-:Y:S02]  /*16050*/  SHF.L.U32 R16, R20, 0x10, RZ ;  /* 0x0000001014107819 */ /* 0x010fe400000006ff */
[----:B------:R-:W4:Y:S03]  /*16060*/  LDL.LU R20, [R1+0x4cc] ;  /* 0x0004cc0001147983 */ /* 0x000f260000300800 */
[----:B------:R-:W-:-:S04]  /*16070*/  FADD.FTZ R16, R16, -UR28 ;  /* 0x8000001c10107e21 */ /* 0x000fc80008010000 */
[----:B------:R-:W-:-:S04]  /*16080*/  FMUL.FTZ R0, R16, UR16 ;  /* 0x0000001010007c20 */ /* 0x000fc80008410000 */
[----:B------:R-:W-:-:S04]  /*16090*/  FFMA.FTZ R15, R4, R0, R2 ;  /* 0x00000000040f7223 */ /* 0x000fc80000010002 */
[----:B------:R-:W-:-:S06]  /*160a0*/  FMUL.FTZ R14, R15, -1.4426950216293334961 ;  /* 0xbfb8aa3b0f0e7820 */ /* 0x000fcc0000410000 */
[----:B------:R-:W0:Y:S02]  /*160b0*/  MUFU.EX2 R14, R14 ;  /* 0x0000000e000e7308 */ /* 0x000e240000000800 */
[----:B0-----:R-:W-:-:S06]  /*160c0*/  FADD.FTZ R14, R14, 1 ;  /* 0x3f8000000e0e7421 */ /* 0x001fcc0000010000 */
[----:B------:R0:W1:Y:S02]  /*160d0*/  MUFU.RCP R17, R14 ;  /* 0x0000000e00117308 */ /* 0x0000640000001000 */
[----:B0-----:R-:W-:Y:S02]  /*160e0*/  SHF.L.U32 R14, R21, 0x10, RZ ;  /* 0x00000010150e7819 */ /* 0x001fe400000006ff */
[----:B------:R-:W4:Y:S01]  /*160f0*/  LDL.LU R21, [R1+0x4d0] ;  /* 0x0004d00001157983 */ /* 0x000f220000300800 */
[----:B---3--:R-:W-:-:S03]  /*16100*/  SHF.L.U32 R16, R19, 0x10, RZ ;  /* 0x0000001013107819 */ /* 0x008fc600000006ff */
[----:B------:R-:W3:Y:S01]  /*16110*/  LDL.LU R19, [R1+0x4d4] ;  /* 0x0004d40001137983 */ /* 0x000ee20000300800 */
[----:B-1----:R-:W-:Y:S01]  /*16120*/  FMUL.FTZ R14, R14, R17 ;  /* 0x000000110e0e7220 */ /* 0x002fe20000410000 */
[----:B------:R-:W-:Y:S02]  /*16130*/  FADD.FTZ R16, R16, -UR28 ;  /* 0x8000001c10107e21 */ /* 0x000fe40008010000 */
[----:B------:R0:W-:Y:S01]  /*16140*/  STL [R1+0x498], R0 ;  /* 0x0004980001007387 */ /* 0x0001e20000100800 */
[----:B------:R-:W-:-:S04]  /*16150*/  FADD.FTZ R17, -R17, 1 ;  /* 0x3f80000011117421 */ /* 0x000fc80000010100 */
[----:B------:R-:W-:Y:S01]  /*16160*/  FFMA.FTZ R17, R15, R17, 1 ;  /* 0x3f8000000f117423 */ /* 0x000fe20000010011 */
[----:B0-----:R-:W-:Y:S01]  /*16170*/  FMUL.FTZ R0, R16, UR16 ;  /* 0x0000001010007c20 */ /* 0x001fe20008410000 */
[----:B------:R0:W-:Y:S03]  /*16180*/  STL [R1+0x374], R6 ;  /* 0x0003740601007387 */ /* 0x0001e60000100800 */
[----:B------:R-:W-:Y:S01]  /*16190*/  FFMA.FTZ R15, R5, R0, R3 ;  /* 0x00000000050f7223 */ /* 0x000fe20000010003 */
[----:B0-----:R-:W-:-:S03]  /*161a0*/  FMUL.FTZ R6, R14, R17 ;  /* 0x000000110e067220 */ /* 0x001fc60000410000 */
[----:B------:R-:W-:-:S06]  /*161b0*/  FMUL.FTZ R14, R15, -1.4426950216293334961 ;  /* 0xbfb8aa3b0f0e7820 */ /* 0x000fcc0000410000 */
[----:B------:R-:W0:Y:S02]  /*161c0*/  MUFU.EX2 R14, R14 ;  /* 0x0000000e000e7308 */ /* 0x000e240000000800 */
[----:B0-----:R-:W-:-:S06]  /*161d0*/  FADD.FTZ R14, R14, 1 ;  /* 0x3f8000000e0e7421 */ /* 0x001fcc0000010000 */
[----:B------:R0:W1:Y:S02]  /*161e0*/  MUFU.RCP R17, R14 ;  /* 0x0000000e00117308 */ /* 0x0000640000001000 */
[----:B0-----:R-:W-:Y:S02]  /*161f0*/  SHF.L.U32 R14, R24, 0x10, RZ ;  /* 0x00000010180e7819 */ /* 0x001fe400000006ff */
[----:B------:R-:W3:Y:S04]  /*16200*/  LDL.LU R24, [R1+0x4b0] ;  /* 0x0004b00001187983 */ /* 0x000ee80000300800 */
[----:B------:R-:W-:Y:S01]  /*16210*/  STL [R1+0x47c], R0 ;  /* 0x00047c0001007387 */ /* 0x000fe20000100800 */
[----:B-1----:R-:W-:Y:S01]  /*16220*/  FMUL.FTZ R14, R14, R17 ;  /* 0x000000110e0e7220 */ /* 0x002fe20000410000 */
[----:B------:R-:W-:-:S02]  /*16230*/  FADD.FTZ R17, -R17, 1 ;  /* 0x3f80000011117421 */ /* 0x000fc40000010100 */
[----:B------:R0:W-:Y:S02]  /*16240*/  STL [R1+0x370], R6 ;  /* 0x0003700601007387 */ /* 0x0001e40000100800 */
[----:B------:R-:W-:-:S04]  /*16250*/  FFMA.FTZ R17, R15, R17, 1 ;  /* 0x3f8000000f117423 */ /* 0x000fc80000010011 */
[----:B0-----:R-:W-:Y:S01]  /*16260*/  FMUL.FTZ R6, R14, R17 ;  /* 0x000000110e067220 */ /* 0x001fe20000410000 */
[----:B--2---:R-:W-:Y:S02]  /*16270*/  SHF.L.U32 R16, R18, 0x10, RZ ;  /* 0x0000001012107819 */ /* 0x004fe400000006ff */
[----:B------:R-:W2:Y:S03]  /*16280*/  LDL.LU R18, [R1+0x4b4] ;  /* 0x0004b40001127983 */ /* 0x000ea60000300800 */
        /* <DEDUP_REMOVED lines=8> */
[----:B------:R-:W4:Y:S04]  /*16310*/  LDL.LU R20, [R1+0x4b8] ;  /* 0x0004b80001147983 */ /* 0x000f280000300800 */
[----:B------:R-:W-:Y:S01]  /*16320*/  STL [R1+0x478], R0 ;  /* 0x0004780001007387 */ /* 0x000fe20000100800 */
[----:B0-----:R-:W-:Y:S01]  /*16330*/  FMUL.FTZ R14, R14, R17 ;  /* 0x000000110e0e7220 */ /* 0x001fe20000410000 */
[----:B------:R-:W-:-:S02]  /*16340*/  FADD.FTZ R17, -R17, 1 ;  /* 0x3f80000011117421 */ /* 0x000fc40000010100 */
[----:B------:R0:W-:Y:S02]  /*16350*/  STL [R1+0x368], R6 ;  /* 0x0003680601007387 */ /* 0x0001e40000100800 */
[----:B------:R-:W-:-:S04]  /*16360*/  FFMA.FTZ R17, R15, R17, 1 ;  /* 0x3f8000000f117423 */ /* 0x000fc80000010011 */
[----:B0-----:R-:W-:Y:S01]  /*16370*/  FMUL.FTZ R6, R14, R17 ;  /* 0x000000110e067220 */ /* 0x001fe20000410000 */
[----:B------:R-:W-:Y:S02]  /*16380*/  SHF.L.U32 R16, R21, 0x10, RZ ;  /* 0x0000001015107819 */ /* 0x000fe400000006ff */
[----:B------:R-:W4:Y:S03]  /*16390*/  LDL.LU R21, [R1+0x4bc] ;  /* 0x0004bc0001157983 */ /* 0x000f260000300800 */
[----:B------:R-:W-:-:S04]  /*163a0*/  FADD.FTZ R16, R16, -UR28 ;  /* 0x8000001c10107e21 */ /* 0x000fc80008010000 */
[----:B------:R-:W-:-:S04]  /*163b0*/  FMUL.FTZ R0, R16, UR16 ;  /* 0x0000001010007c20 */ /* 0x000fc80008410000 */
[----:B------:R-:W-:-:S04]  /*163c0*/  FFMA.FTZ R15, R5, R0, R3 ;  /* 0x00000000050f7223 */ /* 0x000fc80000010003 */
[----:B------:R-:W-:-:S06]  /*163d0*/  FMUL.FTZ R14, R15, -1.4426950216293334961 ;  /* 0xbfb8aa3b0f0e7820 */ /* 0x000fcc0000410000 */
[----:B------:R-:W0:Y:S02]  /*163e0*/  MUFU.EX2 R14, R14 ;  /* 0x0000000e000e7308 */ /* 0x000e240000000800 */
[----:B0-----:R-:W-:-:S06]  /*163f0*/  FADD.FTZ R14, R14, 1 ;  /* 0x3f8000000e0e7421 */ /* 0x001fcc0000010000 */
[----:B------:R3:W0:Y:S02]  /*16400*/  MUFU.RCP R17, R14 ;  /* 0x0000000e00117308 */ /* 0x0006240000001000 */
[----:B---3--:R-:W-:Y:S02]  /*16410*/  SHF.L.U32 R14, R19, 0x10, RZ ;  /* 0x00000010130e7819 */ /* 0x008fe400000006ff */
[----:B------:R-:W3:Y:S04]  /*16420*/  LDL.LU R19, [R1+0x4a0] ;  /* 0x0004a00001137983 */ /* 0x000ee80000300800 */
[----:B------:R-:W-:Y:S01]  /*16430*/  STL [R1+0x474], R0 ;  /* 0x0004740001007387 */ /* 0x000fe20000100800 */
[----:B0-----:R-:W-:Y:S01]  /*16440*/  FMUL.FTZ R14, R14, R17 ;  /* 0x000000110e0e7220 */ /* 0x001fe20000410000 */
[----:B------:R-:W-:-:S02]  /*16450*/  FADD.FTZ R17, -R17, 1 ;  /* 0x3f80000011117421 */ /* 0x000fc40000010100 */
[----:B------:R0:W-:Y:S02]  /*16460*/  STL [R1+0x360], R6 ;  /* 0x0003600601007387 */ /* 0x0001e40000100800 */
[----:B------:R-:W-:-:S04]  /*16470*/  FFMA.FTZ R17, R15, R17, 1 ;  /* 0x3f8000000f117423 */ /* 0x000fc80000010011 */
[----:B0-----:R-:W-:Y:S01]  /*16480*/  FMUL.FTZ R6, R14, R17 ;  /* 0x000000110e067220 */ /* 0x001fe20000410000 */
[----:B------:R-:W-:Y:S02]  /*16490*/  SHF.L.U32 R16, R24, 0x10, RZ ;  /* 0x0000001018107819 */ /* 0x000fe400000006ff */
[----:B------:R-:W3:Y:S03]  /*164a0*/  LDL.LU R24, [R1+0x4a4] ;  /* 0x0004a40001187983 */ /* 0x000ee60000300800 */
[----:B------:R-:W-:-:S04]  /*164b0*/  FADD.FTZ R16, R16, -UR28 ;  /* 0x8000001c10107e21 */ /* 0x000fc80008010000 */
[----:B------:R-:W-:-:S04]  /*164c0*/  FMUL.FTZ R0, R16, UR16 ;  /* 0x0000001010007c20 */ /* 0x000fc80008410000 */
[----:B------:R-:W-:-:S04]  /*164d0*/  FFMA.FTZ R15, R4, R0, R2 ;  /* 0x00000000040f7223 */ /* 0x000fc80000010002 */
        /* <DEDUP_REMOVED lines=22> */
[----:B------:R-:W4:Y:S03]  /*16640*/  LDL.LU R21, [R1+0x48c] ;  /* 0x00048c0001157983 */ /* 0x000f260000300800 */
[----:B-1----:R-:W-:Y:S01]  /*16650*/  FMUL.FTZ R14, R14, R17 ;  /* 0x000000110e0e7220 */ /* 0x002fe20000410000 */
[----:B------:R-:W-:Y:S01]  /*16660*/  FADD.FTZ R17, -R17, 1 ;  /* 0x3f80000011117421 */ /* 0x000fe20000010100 */
[----:B------:R-:W-:Y:S03]  /*16670*/  STL [R1+0x45c], R0 ;  /* 0x00045c0001007387 */ /* 0x000fe60000100800 */
[----:B------:R-:W-:Y:S01]  /*16680*/  FFMA.FTZ R17, R15, R17, 1 ;  /* 0x3f8000000f117423 */ /* 0x000fe20000010011 */
[----:B------:R0:W-:Y:S04]  /*16690*/  STL [R1+0x354], R6 ;  /* 0x0003540601007387 */ /* 0x0001e80000100800 */
[----:B------:R-:W-:Y:S01]  /*166a0*/  STL [R1+0x7ac], R9 ;  /* 0x0007ac0901007387 */ /* 0x000fe20000100800 */
[----:B0-----:R-:W-:-:S03]  /*166b0*/  FMUL.FTZ R6, R14, R17 ;  /* 0x000000110e067220 */ /* 0x001fc60000410000 */
[----:B------:R0:W-:Y:S04]  /*166c0*/  STL [R1+0x7a8], R8 ;  /* 0x0007a80801007387 */ /* 0x0001e80000100800 */
[----:B------:R-:W-:Y:S04]  /*166d0*/  STL [R1+0x7a4], R7 ;  /* 0x0007a40701007387 */ /* 0x000fe80000100800 */
[----:B------:R1:W-:Y:S01]  /*166e0*/  STL [R1+0x7d0], R10 ;  /* 0x0007d00a01007387 */ /* 0x0003e20000100800 */
[----:B---3--:R-:W-:-:S05]  /*166f0*/  SHF.L.U32 R16, R19, 0x10, RZ ;  /* 0x0000001013107819 */ /* 0x008fca00000006ff */
[----:B------:R-:W-:-:S04]  /*16700*/  FADD.FTZ R16, R16, -UR28 ;  /* 0x8000001c10107e21 */ /* 0x000fc80008010000 */
[----:B------:R-:W-:Y:S01]  /*16710*/  FMUL.FTZ R0, R16, UR16 ;  /* 0x0000001010007c20 */ /* 0x000fe20008410000 */
[----:B------:R3:W-:Y:S04]  /*16720*/  STL [R1+0x7d4], R11 ;  /* 0x0007d40b01007387 */ /* 0x0007e80000100800 */
[----:B------:R3:W-:Y:S04]  /*16730*/  STL [R1+0x7d8], R12 ;  /* 0x0007d80c01007387 */ /* 0x0007e80000100800 */
[----:B------:R-:W-:Y:S04]  /*16740*/  STL [R1+0x458], R0 ;  /* 0x0004580001007387 */ /* 0x000fe80000100800 */
[----:B------:R3:W-:Y:S04]  /*16750*/  STL [R1+0x350], R6 ;  /* 0x0003500601007387 */ /* 0x0007e80000100800 */
[----:B------:R-:W4:Y:S01]  /*16760*/  LDL.LU R19, [R1+0x534] ;  /* 0x0005340001137983 */ /* 0x000f220000300800 */
[----:B------:R-:W-:-:S03]  /*16770*/  FFMA.FTZ R15, R4, R0, R2 ;  /* 0x00000000040f7223 */ /* 0x000fc60000010002 */
[----:B------:R-:W4:Y:S01]  /*16780*/  LDL.LU R26, [R1+0x6d8] ;  /* 0x0006d800011a7983 */ /* 0x000f220000300800 */
[----:B------:R-:W-:Y:S01]  /*16790*/  FMUL.FTZ R14, R15, -1.4426950216293334961 ;  /* 0xbfb8aa3b0f0e7820 */ /* 0x000fe20000410000 */
[----:B------:R-:W-:Y:S02]  /*167a0*/  SHF.L.U32 R37, R37, 0x10, RZ ;  /* 0x0000001025257819 */ /* 0x000fe400000006ff */
[----:B------:R-:W-:Y:S01]  /*167b0*/  SHF.L.U32 R31, R31, 0x10, RZ ;  /* 0x000000101f1f7819 */ /* 0x000fe200000006ff */
[----:B0-----:R-:W4:Y:S02]  /*167c0*/  LDL.LU R8, [R1+0x74c] ;  /* 0x00074c0001087983 */ /* 0x001f240000300800 */
[----:B------:R-:W0:Y:S01]  /*167d0*/  MUFU.EX2 R14, R14 ;  /* 0x0000000e000e7308 */ /* 0x000e220000000800 */
[----:B------:R-:W-:Y:S01]  /*167e0*/  SHF.L.U32 R36, R36, 0x10, RZ ;  /* 0x0000001024247819 */ /* 0x000fe200000006ff */
[----:B------:R-:W4:Y:S01]  /*167f0*/  LDL.LU R22, [R1+0x754] ;  /* 0x0007540001167983 */ /* 0x000f220000300800 */
[----:B------:R-:W-:-:S02]  /*16800*/  SHF.L.U32 R29, R29, 0x10, RZ ;  /* 0x000000101d1d7819 */ /* 0x000fc400000006ff */
[----:B------:R-:W-:Y:S01]  /*16810*/  SHF.L.U32 R35, R35, 0x10, RZ ;  /* 0x0000001023237819 */ /* 0x000fe200000006ff */
[----:B------:R-:W4:Y:S01]  /*16820*/  LDL.LU R9, [R1+0x75c] ;  /* 0x00075c0001097983 */ /* 0x000f220000300800 */
[----:B------:R-:W-:Y:S02]  /*16830*/  SHF.L.U32 R27, R27, 0x10, RZ ;  /* 0x000000101b1b7819 */ /* 0x000fe400000006ff */
[----:B------:R-:W-:Y:S01]  /*16840*/  SHF.L.U32 R34, R34, 0x10, RZ ;  /* 0x0000001022227819 */ /* 0x000fe200000006ff */
[----:B-1----:R-:W4:Y:S01]  /*16850*/  LDL.LU R10, [R1+0x774] ;  /* 0x00077400010a7983 */ /* 0x002f220000300800 */
[----:B------:R-:W-:Y:S02]  /*16860*/  SHF.L.U32 R25, R25, 0x10, RZ ;  /* 0x0000001019197819 */ /* 0x000fe400000006ff */
[----:B------:R-:W-:Y:S01]  /*16870*/  SHF.L.U32 R33, R33, 0x10, RZ ;  /* 0x0000001021217819 */ /* 0x000fe200000006ff */
[----:B------:R-:W4:Y:S01]  /*16880*/  LDL.LU R7, [R1+0x76c] ;  /* 0x00076c0001077983 */ /* 0x000f220000300800 */
[----:B0-----:R-:W-:Y:S01]  /*16890*/  FADD.FTZ R14, R14, 1 ;  /* 0x3f8000000e0e7421 */ /* 0x001fe20000010000 */
[----:B------:R-:W-:-:S02]  /*168a0*/  SHF.L.U32 R32, R32, 0x10, RZ ;  /* 0x0000001020207819 */ /* 0x000fc400000006ff */
[----:B---3--:R-:W3:Y:S01]  /*168b0*/  LDL.LU R11, [R1+0x778] ;  /* 0x00077800010b7983 */ /* 0x008ee20000300800 */
[----:B------:R0:W1:Y:S01]  /*168c0*/  MUFU.RCP R17, R14 ;  /* 0x0000000e00117308 */ /* 0x0000620000001000 */
[----:B------:R-:W-:Y:S02]  /*168d0*/  SHF.L.U32 R28, R28, 0x10, RZ ;  /* 0x000000101c1c7819 */ /* 0x000fe400000006ff */
[----:B------:R-:W3:Y:S01]  /*168e0*/  LDL.LU R12, [R1+0x784] ;  /* 0x00078400010c7983 */ /* 0x000ee20000300800 */
[----:B0-----:R-:W-:-:S03]  /*168f0*/  SHF.L.U32 R14, R24, 0x10, RZ ;  /* 0x00000010180e7819 */ /* 0x001fc600000006ff */
[----:B------:R-:W3:Y:S02]  /*16900*/  LDL.LU R24, [R1+0x5c0] ;  /* 0x0005c00001187983 */ /* 0x000ee40000300800 */
[----:B-1----:R-:W-:Y:S01]  /*16910*/  FMUL.FTZ R14, R14, R17 ;  /* 0x000000110e0e7220 */ /* 0x002fe20000410000 */
[----:B------:R-:W-:-:S04]  /*16920*/  FADD.FTZ R17, -R17, 1 ;  /* 0x3f80000011117421 */ /* 0x000fc80000010100 */
[----:B------:R-:W-:-:S04]  /*16930*/  FFMA.FTZ R17, R15, R17, 1 ;  /* 0x3f8000000f117423 */ /* 0x000fc80000010011 */
[----:B------:R-:W-:Y:S01]  /*16940*/  FMUL.FTZ R6, R14, R17 ;  /* 0x000000110e067220 */ /* 0x000fe20000410000 */
        /* <DEDUP_REMOVED lines=29> */
[----:B------:R-:W-:Y:S01]  /*16b20*/  STL [R1+0x448], R0 ;  /* 0x0004480001007387 */ /* 0x000fe20000100800 */
[----:B------:R-:W-:-:S04]  /*16b30*/  FADD.FTZ R17, -R17, 1 ;  /* 0x3f80000011117421 */ /* 0x000fc80000010100 */
[----:B------:R-:W-:Y:S01]  /*16b40*/  FFMA.FTZ R17, R15, R17, 1 ;  /* 0x3f8000000f117423 */ /* 0x000fe20000010011 */
[----:B------:R0:W-:Y:S03]  /*16b50*/  STL [R1+0x344], R6 ;  /* 0x0003440601007387 */ /* 0x0001e60000100800 */
[----:B0-----:R-:W-:Y:S01]  /*16b60*/  FMUL.FTZ R6, R14, R17 ;  /* 0x000000110e067220 */ /* 0x001fe20000410000 */
[----:B---3--:R-:W-:Y:S02]  /*16b70*/  SHF.L.U32 R16, R24, 0x10, RZ ;  /* 0x0000001018107819 */ /* 0x008fe400000006ff */
[----:B------:R-:W3:Y:S03]  /*16b80*/  LDL.LU R24, [R1+0x5d8] ;  /* 0x0005d80001187983 */ /* 0x000ee60000300800 */
[----:B------:R-:W-:-:S04]  /*16b90*/  FADD.FTZ R16, R16, -UR28 ;  /* 0x8000001c10107e21 */ /* 0x000fc80008010000 */
[----:B------:R-:W-:-:S04]  /*16ba0*/  FMUL.FTZ R0, R16, UR16 ;  /* 0x0000001010007c20 */ /* 0x000fc80008410000 */
[----:B------:R-:W-:-:S04]  /*16bb0*/  FFMA.FTZ R15, R5, R0, R3 ;  /* 0x00000000050f7223 */ /* 0x000fc80000010003 */
[----:B------:R-:W-:-:S06]  /*16bc0*/  FMUL.FTZ R14, R15, -1.4426950216293334961 ;  /* 0xbfb8aa3b0f0e7820 */ /* 0x000fcc0000410000 */
[----:B------:R-:W0:Y:S02]  /*16bd0*/  MUFU.EX2 R14, R14 ;  /* 0x0000000e000e7308 */ /* 0x000e240000000800 */
[----:B0-----:R-:W-:-:S06]  /*16be0*/  FADD.FTZ R14, R14, 1 ;  /* 0x3f8000000e0e7421 */ /* 0x001fcc0000010000 */
[----:B------:R2:W0:Y:S02]  /*16bf0*/  MUFU.RCP R17, R14 ;  /* 0x0000000e00117308 */ /* 0x0004240000001000 */
[----:B--2---:R-:W-:Y:S02]  /*16c00*/  SHF.L.U32 R14, R18, 0x10, RZ ;  /* 0x00000010120e7819 */ /* 0x004fe400000006ff */
[----:B------:R-:W2:Y:S03]  /*16c10*/  LDL.LU R18, [R1+0x5d4] ;  /* 0x0005d40001127983 */ /* 0x000ea60000300800 */
[----:B0-----:R-:W-:Y:S01]  /*16c20*/  FMUL.FTZ R14, R14, R17 ;  /* 0x000000110e0e7220 */ /* 0x001fe20000410000 */
[----:B------:R-:W-:Y:S01]  /*16c30*/  STL [R1+0x440], R0 ;  /* 0x0004400001007387 */ /* 0x000fe20000100800 */
[----:B------:R-:W-:-:S04]  /*16c40*/  FADD.FTZ R17, -R17, 1 ;  /* 0x3f80000011117421 */ /* 0x000fc80000010100 */
[----:B------:R-:W-:Y:S01]  /*16c50*/  FFMA.FTZ R17, R15, R17, 1 ;  /* 0x3f8000000f117423 */ /* 0x000fe20000010011 */
[----:B------:R0:W-:Y:S03]  /*16c60*/  STL [R1+0x340], R6 ;  /* 0x0003400601007387 */ /* 0x0001e60000100800 */
[----:B0-----:R-:W-:Y:S01]  /*16c70*/  FMUL.FTZ R6, R14, R17 ;  /* 0x000000110e067220 */ /* 0x001fe20000410000 */
        /* <DEDUP_REMOVED lines=11> */
[----:B------:R-:W-:-:S03]  /*16d30*/  SHF.L.U32 R16, R19, 0x10, RZ ;  /* 0x0000001013107819 */ /* 0x000fc600000006ff */
[----:B------:R-:W4:Y:S01]  /*16d40*/  LDL.LU R19, [R1+0x5e8] ;  /* 0x0005e80001137983 */ /* 0x000f220000300800 */
        /* <DEDUP_REMOVED lines=440> */
[----:B------:R1:W-:Y:S01]  /*188d0*/  STL [R1+0x3b0], R0 ;  /* 0x0003b00001007387 */ /* 0x0003e20000100800 */
[----:B0-----:R-:W-:Y:S01]  /*188e0*/  FMUL.FTZ R14, R14, R17 ;  /* 0x000000110e0e7220 */ /* 0x001fe20000410000 */
[----:B------:R-:W-:-:S02]  /*188f0*/  FADD.FTZ R17, -R17, 1 ;  /* 0x3f80000011117421 */ /* 0x000fc40000010100 */
[----:B------:R0:W-:Y:S02]  /*18900*/  STL [R1+0x2b8], R6 ;  /* 0x0002b80601007387 */ /* 0x0001e40000100800 */
[----:B------:R-:W-:Y:S01]  /*18910*/  FFMA.FTZ R17, R15, R17, 1 ;  /* 0x3f8000000f117423 */ /* 0x000fe20000010011 */
[----:B--2---:R-:W-:Y:S02]  /*18920*/  SHF.L.U32 R16, R18, 0x10, RZ ;  /* 0x0000001012107819 */ /* 0x004fe400000006ff */
[----:B------:R-:W2:Y:S03]  /*18930*/  LDL.LU R18, [R1+0x6bc] ;  /* 0x0006bc0001127983 */ /* 0x000ea60000300800 */
[----:B------:R-:W-:-:S04]  /*18940*/  FADD.FTZ R16, R16, -UR28 ;  /* 0x8000001c10107e21 */ /* 0x000fc80008010000 */
[----:B-1----:R-:W-:Y:S01]  /*18950*/  FMUL.FTZ R0, R16, UR16 ;  /* 0x0000001010007c20 */ /* 0x002fe20008410000 */
[----:B0-----:R-:W-:-:S03]  /*18960*/  FMUL.FTZ R6, R14, R17 ;  /* 0x000000110e067220 */ /* 0x001fc60000410000 */
[----:B------:R-:W-:-:S04]  /*18970*/  FFMA.FTZ R15, R5, R0, R3 ;  /* 0x00000000050f7223 */ /* 0x000fc80000010003 */
[----:B------:R-:W-:-:S06]  /*18980*/  FMUL.FTZ R14, R15, -1.4426950216293334961 ;  /* 0xbfb8aa3b0f0e7820 */ /* 0x000fcc0000410000 */
[----:B------:R-:W0:Y:S02]  /*18990*/  MUFU.EX2 R14, R14 ;  /* 0x0000000e000e7308 */ /* 0x000e240000000800 */
[----:B0-----:R-:W-:-:S06]  /*189a0*/  FADD.FTZ R14, R14, 1 ;  /* 0x3f8000000e0e7421 */ /* 0x001fcc0000010000 */
[----:B------:R4:W0:Y:S01]  /*189b0*/  MUFU.RCP R17, R14 ;  /* 0x0000000e00117308 */ /* 0x0008220000001000 */
[----:B------:R-:W-:Y:S01]  /*189c0*/  STL [R1+0x3ac], R0 ;  /* 0x0003ac0001007387 */ /* 0x000fe20000100800 */
[----:B----4-:R-:W-:-:S03]  /*189d0*/  SHF.L.U32 R14, R20, 0x10, RZ ;  /* 0x00000010140e7819 */ /* 0x010fc600000006ff */
[----:B------:R-:W4:Y:S02]  /*189e0*/  LDL.LU R20, [R1+0x34c] ;  /* 0x00034c0001147983 */ /* 0x000f240000300800 */
[----:B0-----:R-:W-:Y:S01]  /*189f0*/  FMUL.FTZ R14, R14, R17 ;  /* 0x000000110e0e7220 */ /* 0x001fe20000410000 */
[----:B------:R-:W-:Y:S01]  /*18a00*/  FADD.FTZ R17, -R17, 1 ;  /* 0x3f80000011117421 */ /* 0x000fe20000010100 */
[----:B------:R0:W-:Y:S03]  /*18a10*/  STL [R1+0x2b4], R6 ;  /* 0x0002b40601007387 */ /* 0x0001e60000100800 */
        /* <DEDUP_REMOVED lines=29> */
[----:B------:R-:W2:Y:S04]  /*18bf0*/  LDL.LU R18, [R1+0x314] ;  /* 0x0003140001127983 */ /* 0x000ea80000300800 */
[----:B------:R1:W-:Y:S01]  /*18c00*/  STL [R1+0x3a4], R0 ;  /* 0x0003a40001007387 */ /* 0x0003e20000100800 */
[----:B----4-:R-:W-:-:S03]  /*18c10*/  SHF.L.U32 R16, R20, 0x10, RZ ;  /* 0x0000001014107819 */ /* 0x010fc600000006ff */
[----:B------:R-:W4:Y:S02]  /*18c20*/  LDL.LU R20, [R1+0x6e0] ;  /* 0x0006e00001147983 */ /* 0x000f240000300800 */
[----:B------:R-:W-:-:S04]  /*18c30*/  FADD.FTZ R16, R16, -UR28 ;  /* 0x8000001c10107e21 */ /* 0x000fc80008010000 */
[----:B-1----:R-:W-:Y:S01]  /*18c40*/  FMUL.FTZ R0, R16, UR16 ;  /* 0x0000001010007c20 */ /* 0x002fe20008410000 */
[----:B0-----:R-:W-:Y:S01]  /*18c50*/  FMUL.FTZ R14, R14, R17 ;  /* 0x000000110e0e7220 */ /* 0x001fe20000410000 */
[----:B------:R-:W-:Y:S01]  /*18c60*/  FADD.FTZ R17, -R17, 1 ;  /* 0x3f80000011117421 */ /* 0x000fe20000010100 */
[----:B------:R0:W-:Y:S03]  /*18c70*/  STL [R1+0x2a8], R6 ;  /* 0x0002a80601007387 */ /* 0x0001e60000100800 */
[----:B------:R-:W-:Y:S01]  /*18c80*/  FFMA.FTZ R17, R15, R17, 1 ;  /* 0x3f8000000f117423 */ /* 0x000fe20000010011 */
[----:B------:R-:W-:-:S03]  /*18c90*/  FFMA.FTZ R15, R4, R0, R2 ;  /* 0x00000000040f7223 */ /* 0x000fc60000010002 */
[----:B0-----:R-:W-:Y:S01]  /*18ca0*/  FMUL.FTZ R6, R14, R17 ;  /* 0x000000110e067220 */ /* 0x001fe20000410000 */
[----:B------:R-:W-:Y:S01]  /*18cb0*/  FMUL.FTZ R14, R15, -1.4426950216293334961 ;  /* 0xbfb8aa3b0f0e7820 */ /* 0x000fe20000410000 */
[----:B------:R-:W-:Y:S02]  /*18cc0*/  SHF.L.U32 R16, R19, 0x10, RZ ;  /* 0x0000001013107819 */ /* 0x000fe400000006ff */
[----:B------:R-:W3:Y:S03]  /*18cd0*/  LDL.LU R19, [R1+0x6e4] ;  /* 0x0006e40001137983 */ /* 0x000ee60000300800 */
[----:B------:R-:W0:Y:S02]  /*18ce0*/  MUFU.EX2 R14, R14 ;  /* 0x0000000e000e7308 */ /* 0x000e240000000800 */
[----:B0-----:R-:W-:-:S06]  /*18cf0*/  FADD.FTZ R14, R14, 1 ;  /* 0x3f8000000e0e7421 */ /* 0x001fcc0000010000 */
[----:B------:R0:W1:Y:S02]  /*18d00*/  MUFU.RCP R17, R14 ;  /* 0x0000000e00117308 */ /* 0x0000640000001000 */
[----:B0-----:R-:W-:Y:S02]  /*18d10*/  SHF.L.U32 R14, R21, 0x10, RZ ;  /* 0x00000010150e7819 */ /* 0x001fe400000006ff */
[----:B------:R-:W3:Y:S01]  /*18d20*/  LDL.LU R21, [R1+0x6e8] ;  /* 0x0006e80001157983 */ /* 0x000ee20000300800 */
[----:B------:R-:W-:-:S03]  /*18d30*/  FADD.FTZ R16, R16, -UR28 ;  /* 0x8000001c10107e21 */ /* 0x000fc60008010000 */
[----:B------:R0:W-:Y:S02]  /*18d40*/  STL [R1+0x3a0], R0 ;  /* 0x0003a00001007387 */ /* 0x0001e40000100800 */
[----:B0-----:R-:W-:Y:S01]  /*18d50*/  FMUL.FTZ R0, R16, UR16 ;  /* 0x0000001010007c20 */ /* 0x001fe20008410000 */
[----:B-1----:R-:W-:Y:S01]  /*18d60*/  FMUL.FTZ R14, R14, R17 ;  /* 0x000000110e0e7220 */ /* 0x002fe20000410000 */
[----:B------:R-:W-:Y:S01]  /*18d70*/  FADD.FTZ R17, -R17, 1 ;  /* 0x3f80000011117421 */ /* 0x000fe20000010100 */
[----:B------:R0:W-:Y:S03]  /*18d80*/  STL [R1+0x2a4], R6 ;  /* 0x0002a40601007387 */ /* 0x0001e60000100800 */
[----:B------:R-:W-:Y:S01]  /*18d90*/  FFMA.FTZ R17, R15, R17, 1 ;  /* 0x3f8000000f117423 */ /* 0x000fe20000010011 */
[----:B------:R-:W-:Y:S01]  /*18da0*/  FFMA.FTZ R15, R5, R0, R3 ;  /* 0x00000000050f7223 */ /* 0x000fe20000010003 */
[----:B--2---:R-:W-:-:S02]  /*18db0*/  SHF.L.U32 R16, R18, 0x10, RZ ;  /* 0x0000001012107819 */ /* 0x004fc400000006ff */
[----:B------:R-:W2:Y:S01]  /*18dc0*/  LDL.LU R18, [R1+0x6f0] ;  /* 0x0006f00001127983 */ /* 0x000ea20000300800 */
[----:B0-----:R-:W-:Y:S01]  /*18dd0*/  FMUL.FTZ R6, R14, R17 ;  /* 0x000000110e067220 */ /* 0x001fe20000410000 */
[----:B------:R-:W-:Y:S01]  /*18de0*/  FMUL.FTZ R14, R15, -1.4426950216293334961 ;  /* 0xbfb8aa3b0f0e7820 */ /* 0x000fe20000410000 */
[----:B------:R-:W-:Y:S01]  /*18df0*/  FADD.FTZ R16, R16, -UR28 ;  /* 0x8000001c10107e21 */ /* 0x000fe20008010000 */
[----:B------:R0:W-:Y:S04]  /*18e00*/  STL [R1+0x39c], R0 ;  /* 0x00039c0001007387 */ /* 0x0001e80000100800 */
[----:B------:R-:W1:Y:S01]  /*18e10*/  MUFU.EX2 R14, R14 ;  /* 0x0000000e000e7308 */ /* 0x000e620000000800 */
[----:B0-----:R-:W-:Y:S01]  /*18e20*/  FMUL.FTZ R0, R16, UR16 ;  /* 0x0000001010007c20 */ /* 0x001fe20008410000 */
[----:B-1----:R-:W-:-:S06]  /*18e30*/  FADD.FTZ R14, R14, 1 ;  /* 0x3f8000000e0e7421 */ /* 0x002fcc0000010000 */
[----:B------:R0:W1:Y:S01]  /*18e40*/  MUFU.RCP R17, R14 ;  /* 0x0000000e00117308 */ /* 0x0000620000001000 */
[----:B----4-:R-:W-:Y:S02]  /*18e50*/  SHF.L.U32 R16, R20, 0x10, RZ ;  /* 0x0000001014107819 */ /* 0x010fe400000006ff */
[----:B------:R-:W4:Y:S01]  /*18e60*/  LDL.LU R20, [R1+0x300] ;  /* 0x0003000001147983 */ /* 0x000f220000300800 */
[----:B0-----:R-:W-:Y:S02]  /*18e70*/  SHF.L.U32 R14, R26, 0x10, RZ ;  /* 0x000000101a0e7819 */ /* 0x001fe400000006ff */
[----:B------:R-:W-:Y:S01]  /*18e80*/  FADD.FTZ R16, R16, -UR28 ;  /* 0x8000001c10107e21 */ /* 0x000fe20008010000 */
[----:B------:R0:W-:Y:S02]  /*18e90*/  STL [R1+0x398], R0 ;  /* 0x0003980001007387 */ /* 0x0001e40000100800 */
[----:B-1----:R-:W-:Y:S01]  /*18ea0*/  FMUL.FTZ R14, R14, R17 ;  /* 0x000000110e0e7220 */ /* 0x002fe20000410000 */
[----:B------:R-:W-:Y:S01]  /*18eb0*/  FADD.FTZ R17, -R17, 1 ;  /* 0x3f80000011117421 */ /* 0x000fe20000010100 */
[----:B------:R1:W-:Y:S03]  /*18ec0*/  STL [R1+0x29c], R6 ;  /* 0x00029c0601007387 */ /* 0x0003e60000100800 */
[----:B------:R-:W-:Y:S01]  /*18ed0*/  FFMA.FTZ R17, R15, R17, 1 ;  /* 0x3f8000000f117423 */ /* 0x000fe20000010011 */
[----:B------:R-:W-:Y:S01]  /*18ee0*/  FFMA.FTZ R15, R4, R0, R2 ;  /* 0x00000000040f7223 */ /* 0x000fe20000010002 */
[----:B------:R-:W4:Y:S01]  /*18ef0*/  LDL.LU R26, [R1+0x2b0] ;  /* 0x0002b000011a7983 */ /* 0x000f220000300800 */
[----:B0-----:R-:W-:Y:S01]  /*18f00*/  FMUL.FTZ R0, R16, UR16 ;  /* 0x0000001010007c20 */ /* 0x001fe20008410000 */
[----:B-1----:R-:W-:Y:S01]  /*18f10*/  FMUL.FTZ R6, R14, R17 ;  /* 0x000000110e067220 */ /* 0x002fe20000410000 */
[----:B------:R-:W-:-:S06]  /*18f20*/  FMUL.FTZ R14, R15, -1.4426950216293334961 ;  /* 0xbfb8aa3b0f0e7820 */ /* 0x000fcc0000410000 */
[----:B------:R-:W0:Y:S02]  /*18f30*/  MUFU.EX2 R14, R14 ;  /* 0x0000000e000e7308 */ /* 0x000e240000000800 */
[----:B0-----:R-:W-:-:S06]  /*18f40*/  FADD.FTZ R14, R14, 1 ;  /* 0x3f8000000e0e7421 */ /* 0x001fcc0000010000 */
[----:B------:R0:W1:Y:S01]  /*18f50*/  MUFU.RCP R17, R14 ;  /* 0x0000000e00117308 */ /* 0x0000620000001000 */
[----:B---3--:R-:W-:Y:S02]  /*18f60*/  SHF.L.U32 R16, R19, 0x10, RZ ;  /* 0x0000001013107819 */ /* 0x008fe400000006ff */
[----:B------:R-:W3:Y:S01]  /*18f70*/  LDL.LU R19, [R1+0x6fc] ;  /* 0x0006fc0001137983 */ /* 0x000ee20000300800 */
[----:B0-----:R-:W-:-:S05]  /*18f80*/  SHF.L.U32 R14, R24, 0x10, RZ ;  /* 0x00000010180e7819 */ /* 0x001fca00000006ff */
[----:B-1----:R-:W-:Y:S01]  /*18f90*/  FMUL.FTZ R14, R14, R17 ;  /* 0x000000110e0e7220 */ /* 0x002fe20000410000 */
[----:B------:R-:W-:Y:S01]  /*18fa0*/  FADD.FTZ R17, -R17, 1 ;  /* 0x3f80000011117421 */ /* 0x000fe20000010100 */
[----:B------:R0:W-:Y:S03]  /*18fb0*/  STL [R1+0x298], R6 ;  /* 0x0002980601007387 */ /* 0x0001e60000100800 */
[----:B------:R-:W-:Y:S01]  /*18fc0*/  FFMA.FTZ R17, R15, R17, 1 ;  /* 0x3f8000000f117423 */ /* 0x000fe20000010011 */
[----:B------:R-:W-:-:S03]  /*18fd0*/  FFMA.FTZ R15, R5, R0, R3 ;  /* 0x00000000050f7223 */ /* 0x000fc60000010003 */
[----:B0-----:R-:W-:Y:S01]  /*18fe0*/  FMUL.FTZ R6, R14, R17 ;  /* 0x000000110e067220 */ /* 0x001fe20000410000 */
[----:B------:R-:W-:-:S06]  /*18ff0*/  FMUL.FTZ R14, R15, -1.4426950216293334961 ;  /* 0xbfb8aa3b0f0e7820 */ /* 0x000fcc0000410000 */
[----:B------:R-:W0:Y:S02]  /*19000*/  MUFU.EX2 R14, R14 ;  /* 0x0000000e000e7308 */ /* 0x000e240000000800 */
[----:B0-----:R-:W-:-:S06]  /*19010*/  FADD.FTZ R14, R14, 1 ;  /* 0x3f8000000e0e7421 */ /* 0x001fcc0000010000 */
[----:B------:R0:W1:Y:S01]  /*19020*/  MUFU.RCP R17, R14 ;  /* 0x0000000e00117308 */ /* 0x0000620000001000 */
[----:B------:R-:W-:Y:S01]  /*19030*/  FADD.FTZ R16, R16, -UR28 ;  /* 0x8000001c10107e21 */ /* 0x000fe20008010000 */
[----:B0-----:R-:W-:Y:S01]  /*19040*/  SHF.L.U32 R14, R21, 0x10, RZ ;  /* 0x00000010150e7819 */ /* 0x001fe200000006ff */
[----:B------:R0:W-:Y:S04]  /*19050*/  STL [R1+0x394], R0 ;  /* 0x0003940001007387 */ /* 0x0001e80000100800 */
[----:B------:R0:W-:Y:S01]  /*19060*/  STL [R1+0x294], R6 ;  /* 0x0002940601007387 */ /* 0x0001e20000100800 */
[----:B-1----:R-:W-:Y:S01]  /*19070*/  FMUL.FTZ R14, R14, R17 ;  /* 0x000000110e0e7220 */ /* 0x002fe20000410000 */
[----:B------:R-:W-:Y:S02]  /*19080*/  FADD.FTZ R17, -R17, 1 ;  /* 0x3f80000011117421 */ /* 0x000fe40000010100 */
[----:B------:R-:W3:Y:S01]  /*19090*/  LDL.LU R21, [R1+0x734] ;  /* 0x0007340001157983 */ /* 0x000ee20000300800 */
[----:B0-----:R-:W-:Y:S01]  /*190a0*/  FMUL.FTZ R0, R16, UR16 ;  /* 0x0000001010007c20 */ /* 0x001fe20008410000 */
[----:B------:R-:W-:-:S04]  /*190b0*/  FFMA.FTZ R17, R15, R17, 1 ;  /* 0x3f8000000f117423 */ /* 0x000fc80000010011 */
[----:B------:R-:W-:Y:S01]  /*190c0*/  FMUL.FTZ R6, R14, R17 ;  /* 0x000000110e067220 */ /* 0x000fe20000410000 */
[----:B------:R-:W-:-:S04]  /*190d0*/  FFMA.FTZ R14, R4, R0, R2 ;  /* 0x00000000040e7223 */ /* 0x000fc80000010002 */
[----:B------:R-:W-:-:S06]  /*190e0*/  FMUL.FTZ R15, R14, -1.4426950216293334961 ;  /* 0xbfb8aa3b0e0f7820 */ /* 0x000fcc0000410000 */
[----:B------:R-:W0:Y:S02]  /*190f0*/  MUFU.EX2 R15, R15 ;  /* 0x0000000f000f7308 */ /* 0x000e240000000800 */
[----:B0-----:R-:W-:-:S06]  /*19100*/  FADD.FTZ R15, R15, 1 ;  /* 0x3f8000000f0f7421 */ /* 0x001fcc0000010000 */
[----:B------:R2:W0:Y:S02]  /*19110*/  MUFU.RCP R16, R15 ;  /* 0x0000000f00107308 */ /* 0x0004240000001000 */
[----:B--2---:R-:W-:Y:S02]  /*19120*/  SHF.L.U32 R15, R18, 0x10, RZ ;  /* 0x00000010120f7819 */ /* 0x004fe400000006ff */
[----:B------:R-:W2:Y:S01]  /*19130*/  LDL.LU R18, [R1+0x2ec] ;  /* 0x0002ec0001127983 */ /* 0x000ea20000300800 */
        /* <DEDUP_REMOVED lines=14> */
[----:B------:R-:W4:Y:S02]  /*19220*/  LDL.LU R20, [R1+0x708] ;  /* 0x0007080001147983 */ /* 0x000f240000300800 */
[----:B------:R-:W-:Y:S01]  /*19230*/  FADD.FTZ R15, R15, -UR28 ;  /* 0x8000001c0f0f7e21 */ /* 0x000fe20008010000 */
[----:B0-----:R-:W-:Y:S01]  /*19240*/  FMUL.FTZ R31, R31, R16 ;  /* 0x000000101f1f7220 */ /* 0x001fe20000410000 */
[----:B------:R-:W-:Y:S02]  /*19250*/  FADD.FTZ R16, -R16, 1 ;  /* 0x3f80000010107421 */ /* 0x000fe40000010100 */
[----:B-1----:R-:W-:Y:S02]  /*19260*/  FMUL.FTZ R0, R15, UR16 ;  /* 0x000000100f007c20 */ /* 0x002fe40008410000 */
[----:B------:R-:W-:Y:S02]  /*19270*/  FFMA.FTZ R16, R14, R16, 1 ;  /* 0x3f8000000e107423 */ /* 0x000fe40000010010 */
        /* <DEDUP_REMOVED lines=33> */
[----:B------:R4:W0:Y:S01]  /*19490*/  MUFU.RCP R16, R15 ;  /* 0x0000000f00107308 */ /* 0x0008220000001000 */
[----:B------:R1:W-:Y:S01]  /*194a0*/  STL [R1+0x380], R0 ;  /* 0x0003800001007387 */ /* 0x0003e20000100800 */
[----:B----4-:R-:W-:Y:S01]  /*194b0*/  SHF.L.U32 R15, R20, 0x10, RZ ;  /* 0x00000010140f7819 */ /* 0x010fe200000006ff */
[----:B0-----:R-:W-:Y:S01]  /*194c0*/  FMUL.FTZ R35, R35, R16 ;  /* 0x0000001023237220 */ /* 0x001fe20000410000 */
[----:B------:R-:W-:Y:S01]  /*194d0*/  FADD.FTZ R16, -R16, 1 ;  /* 0x3f80000010107421 */ /* 0x000fe20000010100 */
[----:B------:R-:W4:Y:S02]  /*194e0*/  LDL.LU R20, [R1+0x2a0] ;  /* 0x0002a00001147983 */ /* 0x000f240000300800 */
[----:B------:R-:W-:Y:S01]  /*194f0*/  FADD.FTZ R15, R15, -UR28 ;  /* 0x8000001c0f0f7e21 */ /* 0x000fe20008010000 */
[----:B------:R-:W-:-:S03]  /*19500*/  FFMA.FTZ R16, R14, R16, 1 ;  /* 0x3f8000000e107423 */ /* 0x000fc60000010010 */
        /* <DEDUP_REMOVED lines=63> */
[----:B------:R-:W-:Y:S02]  /*19900*/  SHF.L.U32 R21, R21, 0x10, RZ ;  /* 0x0000001015157819 */ /* 0x000fe400000006ff */
[----:B----4-:R-:W-:Y:S01]  /*19910*/  SHF.L.U32 R15, R20, 0x10, RZ ;  /* 0x00000010140f7819 */ /* 0x010fe200000006ff */
[----:B------:R1:W-:Y:S04]  /*19920*/  STL [R1+0x358], R0 ;  /* 0x0003580001007387 */ /* 0x0003e80000100800 */
[----:B------:R-:W-:Y:S01]  /*19930*/  FADD.FTZ R15, R15, -UR28 ;  /* 0x8000001c0f0f7e21 */ /* 0x000fe20008010000 */
[----:B------:R-:W4:Y:S01]  /*19940*/  LDL.LU R20, [R1+0x73c] ;  /* 0x00073c0001147983 */ /* 0x000f220000300800 */
[----:B0-----:R-:W-:Y:S01]  /*19950*/  FMUL.FTZ R21, R21, R16 ;  /* 0x0000001015157220 */ /* 0x001fe20000410000 */
[----:B------:R-:W-:Y:S01]  /*19960*/  FADD.FTZ R16, -R16, 1 ;  /* 0x3f80000010107421 */ /* 0x000fe20000010100 */
[----:B-1----:R-:W-:-:S03]  /*19970*/  FMUL.FTZ R0, R15, UR16 ;  /* 0x000000100f007c20 */ /* 0x002fc60008410000 */
[----:B------:R-:W-:Y:S01]  /*19980*/  FFMA.FTZ R16, R14, R16, 1 ;  /* 0x3f8000000e107423 */ /* 0x000fe20000010010 */
        /* <DEDUP_REMOVED lines=22> */
[----:B------:R-:W-:-:S04]  /*19af0*/  FADD.FTZ R15, R15, -UR28 ;  /* 0x8000001c0f0f7e21 */ /* 0x000fc80008010000 */
[----:B-1----:R-:W-:Y:S01]  /*19b00*/  FMUL.FTZ R0, R15, UR16 ;  /* 0x000000100f007c20 */ /* 0x002fe20008410000 */
[----:B--2---:R-:W-:Y:S02]  /*19b10*/  SHF.L.U32 R24, R18, 0x10, RZ ;  /* 0x0000001012187819 */ /* 0x004fe400000006ff */
[----:B------:R-:W2:Y:S03]  /*19b20*/  LDL.LU R18, [R1+0x744] ;  /* 0x0007440001127983 */ /* 0x000ea60000300800 */
[----:B------:R-:W-:Y:S01]  /*19b30*/  FMUL.FTZ R24, R24, R16 ;  /* 0x0000001018187220 */ /* 0x000fe20000410000 */
[----:B------:R-:W-:-:S04]  /*19b40*/  FADD.FTZ R16, -R16, 1 ;  /* 0x3f80000010107421 */ /* 0x000fc80000010100 */
[----:B------:R-:W-:Y:S01]  /*19b50*/  FFMA.FTZ R16, R14, R16, 1 ;  /* 0x3f8000000e107423 */ /* 0x000fe20000010010 */
[----:B------:R-:W-:-:S04]  /*19b60*/  FFMA.FTZ R14, R4, R0, R2 ;  /* 0x00000000040e7223 */ /* 0x000fc80000010002 */
        /* <DEDUP_REMOVED lines=18> */
[----:B------:R0:W1:Y:S02]  /*19c90*/  MUFU.RCP R16, R15 ;  /* 0x0000000f00107308 */ /* 0x0000640000001000 */
[----:B0-----:R-:W-:Y:S02]  /*19ca0*/  SHF.L.U32 R15, R26, 0x10, RZ ;  /* 0x000000101a0f7819 */ /* 0x001fe400000006ff */
[----:B------:R-:W2:Y:S03]  /*19cb0*/  LDL.LU R26, [R1+0x748] ;  /* 0x00074800011a7983 */ /* 0x000ea60000300800 */
[----:B------:R-:W-:Y:S01]  /*19cc0*/  FADD.FTZ R15, R15, -UR28 ;  /* 0x8000001c0f0f7e21 */ /* 0x000fe20008010000 */
[----:B------:R0:W-:Y:S03]  /*19cd0*/  STL [R1+0x314], R0 ;  /* 0x0003140001007387 */ /* 0x0001e60000100800 */
[----:B0-----:R-:W-:Y:S01]  /*19ce0*/  FMUL.FTZ R0, R15, UR16 ;  /* 0x000000100f007c20 */ /* 0x001fe20008410000 */
[----:B---3--:R-:W-:-:S05]  /*19cf0*/  SHF.L.U32 R19, R19, 0x10, RZ ;  /* 0x0000001013137819 */ /* 0x008fca00000006ff */
[----:B-1----:R-:W-:Y:S01]  /*19d00*/  FMUL.FTZ R19, R19, R16 ;  /* 0x0000001013137220 */ /* 0x002fe20000410000 */
[----:B------:R-:W-:-:S04]  /*19d10*/  FADD.FTZ R16, -R16, 1 ;  /* 0x3f80000010107421 */ /* 0x000fc80000010100 */
[----:B------:R-:W-:Y:S01]  /*19d20*/  FFMA.FTZ R16, R14, R16, 1 ;  /* 0x3f8000000e107423 */ /* 0x000fe20000010010 */
[----:B------:R-:W-:-:S04]  /*19d30*/  FFMA.FTZ R14, R4, R0, R2 ;  /* 0x00000000040e7223 */ /* 0x000fc80000010002 */
[----:B------:R-:W-:-:S06]  /*19d40*/  FMUL.FTZ R15, R14, -1.4426950216293334961 ;  /* 0xbfb8aa3b0e0f7820 */ /* 0x000fcc0000410000 */
[----:B------:R-:W0:Y:S01]  /*19d50*/  MUFU.EX2 R15, R15 ;  /* 0x0000000f000f7308 */ /* 0x000e220000000800 */
[----:B------:R-:W-:Y:S01]  /*19d60*/  FMUL.FTZ R19, R19, R16 ;  /* 0x0000001013137220 */ /* 0x000fe20000410000 */
[----:B0-----:R-:W-:-:S06]  /*19d70*/  FADD.FTZ R15, R15, 1 ;  /* 0x3f8000000f0f7421 */ /* 0x001fcc0000010000 */
[----:B------:R4:W0:Y:S02]  /*19d80*/  MUFU.RCP R16, R15 ;  /* 0x0000000f00107308 */ /* 0x0008240000001000 */
[----:B----4-:R-:W-:Y:S02]  /*19d90*/  SHF.L.U32 R15, R20, 0x10, RZ ;  /* 0x00000010140f7819 */ /* 0x010fe400000006ff */
[----:B------:R-:W3:Y:S03]  /*19da0*/  LDL.LU R20, [R1+0x758] ;  /* 0x0007580001147983 */ /* 0x000ee60000300800 */
[----:B------:R-:W-:Y:S01]  /*19db0*/  FADD.FTZ R15, R15, -UR28 ;  /* 0x8000001c0f0f7e21 */ /* 0x000fe20008010000 */
[----:B------:R1:W-:Y:S01]  /*19dc0*/  STL [R1+0x300], R0 ;  /* 0x0003000001007387 */ /* 0x0003e20000100800 */
[----:B0-----:R-:W-:Y:S01]  /*19dd0*/  FMUL.FTZ R28, R28, R16 ;  /* 0x000000101c1c7220 */ /* 0x001fe20000410000 */
[----:B------:R-:W-:-:S04]  /*19de0*/  FADD.FTZ R16, -R16, 1 ;  /* 0x3f80000010107421 */ /* 0x000fc80000010100 */
[----:B------:R-:W-:Y:S01]  /*19df0*/  FFMA.FTZ R16, R14, R16, 1 ;  /* 0x3f8000000e107423 */ /* 0x000fe20000010010 */
[----:B-1----:R-:W-:-:S04]  /*19e00*/  FMUL.FTZ R0, R15, UR16 ;  /* 0x000000100f007c20 */ /* 0x002fc80008410000 */
[----:B------:R-:W-:-:S04]  /*19e10*/  FFMA.FTZ R14, R5, R0, R3 ;  /* 0x00000000050e7223 */ /* 0x000fc80000010003 */
[----:B------:R-:W-:-:S06]  /*19e20*/  FMUL.FTZ R15, R14, -1.4426950216293334961 ;  /* 0xbfb8aa3b0e0f7820 */ /* 0x000fcc0000410000 */
[----:B------:R-:W0:Y:S01]  /*19e30*/  MUFU.EX2 R15, R15 ;  /* 0x0000000f000f7308 */ /* 0x000e220000000800 */
[----:B------:R-:W-:Y:S01]  /*19e40*/  FMUL.FTZ R28, R28, R16 ;  /* 0x000000101c1c7220 */ /* 0x000fe20000410000 */
[----:B0-----:R-:W-:Y:S01]  /*19e50*/  FADD.FTZ R15, R15, 1 ;  /* 0x3f8000000f0f7421 */ /* 0x001fe20000010000 */
[----:B--2---:R-:W-:Y:S02]  /*19e60*/  SHF.L.U32 R17, R18, 0x10, RZ ;  /* 0x0000001012117819 */ /* 0x004fe400000006ff */
[----:B------:R-:W2:Y:S03]  /*19e70*/  LDL.LU R18, [R1+0x750] ;  /* 0x0007500001127983 */ /* 0x000ea60000300800 */
[----:B------:R0:W1:Y:S02]  /*19e80*/  MUFU.RCP R16, R15 ;  /* 0x0000000f00107308 */ /* 0x0000640000001000 */
        /* <DEDUP_REMOVED lines=14> */
[----:B0-----:R-:W-:-:S03]  /*19f70*/  SHF.L.U32 R15, R8, 0x10, RZ ;  /* 0x00000010080f7819 */ /* 0x001fc600000006ff */
[----:B------:R-:W2:Y:S02]  /*19f80*/  LDL.LU R8, [R1+0x760] ;  /* 0x0007600001087983 */ /* 0x000ea40000300800 */
[----:B------:R-:W-:-:S04]  /*19f90*/  FADD.FTZ R15, R15, -UR28 ;  /* 0x8000001c0f0f7e21 */ /* 0x000fc80008010000 */
[----:B----4-:R-:W-:Y:S01]  /*19fa0*/  FMUL.FTZ R0, R15, UR16 ;  /* 0x000000100f007c20 */ /* 0x010fe20008410000 */
[----:B------:R-:W-:Y:S02]  /*19fb0*/  SHF.L.U32 R23, R22, 0x10, RZ ;  /* 0x0000001016177819 */ /* 0x000fe400000006ff */
[----:B------:R-:W4:Y:S01]  /*19fc0*/  LDL.LU R22, [R1+0x764] ;  /* 0x0007640001167983 */ /* 0x000f220000300800 */
[----:B------:R-:W-:-:S05]  /*19fd0*/  SHF.L.U32 R26, R26, 0x10, RZ ;  /* 0x000000101a1a7819 */ /* 0x000fca00000006ff */
        /* <DEDUP_REMOVED lines=8> */
[----:B------:R-:W0:Y:S02]  /*1a060*/  MUFU.RCP R16, R15 ;  /* 0x0000000f00107308 */ /* 0x000e240000001000 */
[----:B0-----:R-:W-:Y:S01]  /*1a070*/  FMUL.FTZ R23, R23, R16 ;  /* 0x0000001017177220 */ /* 0x001fe20000410000 */
[----:B------:R-:W-:-:S04]  /*1a080*/  FADD.FTZ R16, -R16, 1 ;  /* 0x3f80000010107421 */ /* 0x000fc80000010100 */
[----:B------:R-:W-:-:S04]  /*1a090*/  FFMA.FTZ R16, R14, R16, 1 ;  /* 0x3f8000000e107423 */ /* 0x000fc80000010010 */
[----:B------:R-:W-:Y:S01]  /*1a0a0*/  FMUL.FTZ R23, R23, R16 ;  /* 0x0000001017177220 */ /* 0x000fe20000410000 */
[----:B---3--:R-:W-:Y:S02]  /*1a0b0*/  SHF.L.U32 R16, R20, 0x10, RZ ;  /* 0x0000001014107819 */ /* 0x008fe400000006ff */
[----:B------:R-:W3:Y:S04]  /*1a0c0*/  LDL.LU R20, [R1+0x768] ;  /* 0x0007680001147983 */ /* 0x000ee80000300800 */
[----:B------:R0:W-:Y:S01]  /*1a0d0*/  STL [R1+0x2c4], R0 ;  /* 0x0002c40001007387 */ /* 0x0001e20000100800 */
[----:B--2---:R-:W-:-:S05]  /*1a0e0*/  SHF.L.U32 R15, R18, 0x10, RZ ;  /* 0x00000010120f7819 */ /* 0x004fca00000006ff */
[----:B------:R-:W-:-:S04]  /*1a0f0*/  FADD.FTZ R15, R15, -UR28 ;  /* 0x8000001c0f0f7e21 */ /* 0x000fc80008010000 */
[----:B0-----:R-:W-:-:S04]  /*1a100*/  FMUL.FTZ R0, R15, UR16 ;  /* 0x000000100f007c20 */ /* 0x001fc80008410000 */
[----:B------:R-:W-:-:S04]  /*1a110*/  FFMA.FTZ R14, R4, R0, R2 ;  /* 0x00000000040e7223 */ /* 0x000fc80000010002 */
[----:B------:R-:W-:-:S06]  /*1a120*/  FMUL.FTZ R15, R14, -1.4426950216293334961 ;  /* 0xbfb8aa3b0e0f7820 */ /* 0x000fcc0000410000 */
[----:B------:R-:W0:Y:S02]  /*1a130*/  MUFU.EX2 R15, R15 ;  /* 0x0000000f000f7308 */ /* 0x000e240000000800 */
[----:B0-----:R-:W-:-:S06]  /*1a140*/  FADD.FTZ R15, R15, 1 ;  /* 0x3f8000000f0f7421 */ /* 0x001fcc0000010000 */
[----:B------:R0:W1:Y:S02]  /*1a150*/  MUFU.RCP R18, R15 ;  /* 0x0000000f00127308 */ /* 0x0000640000001000 */
[----:B0-----:R-:W-:-:S05]  /*1a160*/  SHF.L.U32 R15, R9, 0x10, RZ ;  /* 0x00000010090f7819 */ /* 0x001fca00000006ff */
[----:B------:R-:W-:Y:S01]  /*1a170*/  FADD.FTZ R15, R15, -UR28 ;  /* 0x8000001c0f0f7e21 */ /* 0x000fe20008010000 */
[----:B-1----:R-:W-:Y:S01]  /*1a180*/  FMUL.FTZ R16, R16, R18 ;  /* 0x0000001210107220 */ /* 0x002fe20000410000 */
[----:B------:R-:W-:Y:S02]  /*1a190*/  FADD.FTZ R18, -R18, 1 ;  /* 0x3f80000012127421 */ /* 0x000fe40000010100 */
[----:B------:R-:W-:Y:S01]  /*1a1a0*/  FMUL.FTZ R9, R15, UR16 ;  /* 0x000000100f097c20 */ /* 0x000fe20008410000 */
[----:B------:R0:W-:Y:S01]  /*1a1b0*/  STL [R1+0x260], R6 ;  /* 0x0002600601007387 */ /* 0x0001e20000100800 */
[----:B------:R-:W-:Y:S02]  /*1a1c0*/  FFMA.FTZ R18, R14, R18, 1 ;  /* 0x3f8000000e127423 */ /* 0x000fe40000010012 */
[----:B------:R-:W-:Y:S01]  /*1a1d0*/  FFMA.FTZ R14, R5, R9, R3 ;  /* 0x00000009050e7223 */ /* 0x000fe20000010003 */
[----:B0-----:R-:W2:Y:S03]  /*1a1e0*/  LDL.LU R6, [R1+0x770] ;  /* 0x0007700001067983 */ /* 0x001ea60000300800 */
[----:B------:R-:W-:-:S06]  /*1a1f0*/  FMUL.FTZ R15, R14, -1.4426950216293334961 ;  /* 0xbfb8aa3b0e0f7820 */ /* 0x000fcc0000410000 */
[----:B------:R-:W0:Y:S01]  /*1a200*/  MUFU.EX2 R15, R15 ;  /* 0x0000000f000f7308 */ /* 0x000e220000000800 */
[----:B------:R-:W-:Y:S01]  /*1a210*/  FMUL.FTZ R16, R16, R18 ;  /* 0x0000001210107220 */ /* 0x000fe20000410000 */
[----:B0-----:R-:W-:-:S06]  /*1a220*/  FADD.FTZ R15, R15, 1 ;  /* 0x3f8000000f0f7421 */ /* 0x001fcc0000010000 */
[----:B------:R0:W1:Y:S01]  /*1a230*/  MUFU.RCP R18, R15 ;  /* 0x0000000f00127308 */ /* 0x0000620000001000 */
[----:B----4-:R-:W-:Y:S02]  /*1a240*/  SHF.L.U32 R22, R22, 0x10, RZ ;  /* 0x0000001016167819 */ /* 0x010fe400000006ff */
[----:B0-----:R-:W-:-:S05]  /*1a250*/  SHF.L.U32 R15, R8, 0x10, RZ ;  /* 0x00000010080f7819 */ /* 0x001fca00000006ff */
[----:B------:R-:W-:Y:S01]  /*1a260*/  FADD.FTZ R15, R15, -UR28 ;  /* 0x8000001c0f0f7e21 */ /* 0x000fe20008010000 */
[----:B-1----:R-:W-:Y:S01]  /*1a270*/  FMUL.FTZ R22, R22, R18 ;  /* 0x0000001216167220 */ /* 0x002fe20000410000 */
[----:B------:R-:W-:Y:S02]  /*1a280*/  FADD.FTZ R18, -R18, 1 ;  /* 0x3f80000012127421 */ /* 0x000fe40000010100 */
[----:B------:R-:W-:Y:S02]  /*1a290*/  FMUL.FTZ R8, R15, UR16 ;  /* 0x000000100f087c20 */ /* 0x000fe40008410000 */
[----:B------:R-:W-:Y:S02]  /*1a2a0*/  FFMA.FTZ R18, R14, R18, 1 ;  /* 0x3f8000000e127423 */ /* 0x000fe40000010012 */
[----:B------:R-:W-:Y:S01]  /*1a2b0*/  FFMA.FTZ R14, R4, R8, R2 ;  /* 0x00000008040e7223 */ /* 0x000fe20000010002 */
[----:B------:R0:W-:Y:S03]  /*1a2c0*/  STL [R1+0x2b0], R0 ;  /* 0x0002b00001007387 */ /* 0x0001e60000100800 */
[----:B------:R-:W-:Y:S01]  /*1a2d0*/  FMUL.FTZ R15, R14, -1.4426950216293334961 ;  /* 0xbfb8aa3b0e0f7820 */ /* 0x000fe20000410000 */
[----:B0-----:R-:W4:Y:S05]  /*1a2e0*/  LDL.LU R0, [R1+0x77c] ;  /* 0x00077c0001007983 */ /* 0x001f2a0000300800 */
[----:B------:R-:W0:Y:S01]  /*1a2f0*/  MUFU.EX2 R15, R15 ;  /* 0x0000000f000f7308 */ /* 0x000e220000000800 */
[----:B------:R-:W-:Y:S01]  /*1a300*/  FMUL.FTZ R22, R22, R18 ;  /* 0x0000001216167220 */ /* 0x000fe20000410000 */
[----:B0-----:R-:W-:-:S06]  /*1a310*/  FADD.FTZ R15, R15, 1 ;  /* 0x3f8000000f0f7421 */ /* 0x001fcc0000010000 */
[----:B------:R-:W0:Y:S01]  /*1a320*/  MUFU.RCP R18, R15 ;  /* 0x0000000f00127308 */ /* 0x000e220000001000 */
[----:B------:R1:W-:Y:S04]  /*1a330*/  STL [R1+0x7cc], R25 ;  /* 0x0007cc1901007387 */ /* 0x0003e80000100800 */
[----:B-1----:R-:W4:Y:S01]  /*1a340*/  LDL.LU R25, [R1+0x790] ;  /* 0x0007900001197983 */ /* 0x002f220000300800 */
[----:B---3--:R-:W-:-:S05]  /*1a350*/  SHF.L.U32 R20, R20, 0x10, RZ ;  /* 0x0000001014147819 */ /* 0x008fca00000006ff */
[----:B0-----:R-:W-:Y:S01]  /*1a360*/  FMUL.FTZ R20, R20, R18 ;  /* 0x0000001214147220 */ /* 0x001fe20000410000 */
[----:B------:R-:W-:-:S04]  /*1a370*/  FADD.FTZ R18, -R18, 1 ;  /* 0x3f80000012127421 */ /* 0x000fc80000010100 */
[----:B------:R-:W-:-:S04]  /*1a380*/  FFMA.FTZ R18, R14, R18, 1 ;  /* 0x3f8000000e127423 */ /* 0x000fc80000010012 */
[----:B------:R-:W-:Y:S01]  /*1a390*/  FMUL.FTZ R20, R20, R18 ;  /* 0x0000001214147220 */ /* 0x000fe20000410000 */
[----:B------:R-:W-:Y:S02]  /*1a3a0*/  SHF.L.U32 R18, R10, 0x10, RZ ;  /* 0x000000100a127819 */ /* 0x000fe400000006ff */
[----:B------:R-:W3:Y:S01]  /*1a3b0*/  LDL.LU R10, [R1+0x780] ;  /* 0x00078000010a7983 */ /* 0x000ee20000300800 */
[----:B------:R-:W-:-:S05]  /*1a3c0*/  SHF.L.U32 R15, R7, 0x10, RZ ;  /* 0x00000010070f7819 */ /* 0x000fca00000006ff */
        /* <DEDUP_REMOVED lines=15> */
[----:B------:R-:W0:Y:S02]  /*1a4c0*/  MUFU.EX2 R14, R14 ;  /* 0x0000000e000e7308 */ /* 0x000e240000000800 */
[----:B0-----:R-:W-:-:S06]  /*1a4d0*/  FADD.FTZ R14, R14, 1 ;  /* 0x3f8000000e0e7421 */ /* 0x001fcc0000010000 */
[----:B------:R0:W1:Y:S01]  /*1a4e0*/  MUFU.RCP R39, R14 ;  /* 0x0000000e00277308 */ /* 0x0000620000001000 */
[----:B------:R-:W-:Y:S01]  /*1a4f0*/  FMUL.FTZ R18, R18, R38 ;  /* 0x0000002612127220 */ /* 0x000fe20000410000 */
[----:B0-----:R-:W-:Y:S01]  /*1a500*/  SHF.L.U32 R14, R11, 0x10, RZ ;  /* 0x000000100b0e7819 */ /* 0x001fe200000006ff */
[----:B------:R-:W-:Y:S04]  /*1a510*/  STL [R1+0x7b4], R31 ;  /* 0x0007b41f01007387 */ /* 0x000fe80000100800 */
[----:B------:R0:W-:Y:S01]  /*1a520*/  STL [R1+0x7c4], R27 ;  /* 0x0007c41b01007387 */ /* 0x0001e20000100800 */
[----:B----4-:R-:W-:Y:S01]  /*1a530*/  SHF.L.U32 R38, R0, 0x10, RZ ;  /* 0x0000001000267819 */ /* 0x010fe200000006ff */
[----:B-1----:R-:W-:Y:S01]  /*1a540*/  FMUL.FTZ R14, R14, R39 ;  /* 0x000000270e0e7220 */ /* 0x002fe20000410000 */
[----:B------:R-:W-:Y:S01]  /*1a550*/  FADD.FTZ R39, -R39, 1 ;  /* 0x3f80000027277421 */ /* 0x000fe20000010100 */
[----:B------:R1:W-:Y:S02]  /*1a560*/  STL [R1+0x7c8], R34 ;  /* 0x0007c82201007387 */ /* 0x0003e40000100800 */
[----:B------:R-:W-:Y:S01]  /*1a570*/  FADD.FTZ R38, R38, -UR28 ;  /* 0x8000001c26267e21 */ /* 0x000fe20008010000 */
[----:B------:R-:W-:Y:S01]  /*1a580*/  FFMA.FTZ R39, R15, R39, 1 ;  /* 0x3f8000000f277423 */ /* 0x000fe20000010027 */
[----:B0-----:R-:W2:Y:S02]  /*1a590*/  LDL.LU R27, [R1+0x788] ;  /* 0x00078800011b7983 */ /* 0x001ea40000300800 */
[----:B------:R-:W-:Y:S01]  /*1a5a0*/  FMUL.FTZ R0, R38, UR16 ;  /* 0x0000001026007c20 */ /* 0x000fe20008410000 */
[----:B------:R-:W-:Y:S01]  /*1a5b0*/  FMUL.FTZ R14, R14, R39 ;  /* 0x000000270e0e7220 */ /* 0x000fe20000410000 */
[----:B------:R-:W2:Y:S02]  /*1a5c0*/  LDL.LU R31, [R1+0x6d4] ;  /* 0x0006d400011f7983 */ /* 0x000ea40000300800 */
[----:B------:R-:W-:-:S02]  /*1a5d0*/  FFMA.FTZ R39, R5, R0, R3 ;  /* 0x0000000005277223 */ /* 0x000fc40000010003 */
[----:B-1----:R-:W4:Y:S02]  /*1a5e0*/  LDL.LU R34, [R1+0x78c] ;  /* 0x00078c0001227983 */ /* 0x002f240000300800 */
[----:B------:R-:W-:Y:S02]  /*1a5f0*/  FMUL.FTZ R15, R39, -1.4426950216293334961 ;  /* 0xbfb8aa3b270f7820 */ /* 0x000fe40000410000 */
[----:B------:R0:W-:Y:S04]  /*1a600*/  STL [R1+0x7b8], R36 ;  /* 0x0007b82401007387 */ /* 0x0001e80000100800 */
[----:B------:R-:W1:Y:S01]  /*1a610*/  MUFU.EX2 R15, R15 ;  /* 0x0000000f000f7308 */ /* 0x000e620000000800 */
[----:B------:R0:W-:Y:S04]  /*1a620*/  STL [R1+0x7bc], R29 ;  /* 0x0007bc1d01007387 */ /* 0x0001e80000100800 */
[----:B------:R1:W-:Y:S04]  /*1a630*/  STL [R1+0x7b0], R37 ;  /* 0x0007b02501007387 */ /* 0x0003e80000100800 */
[----:B0-----:R-:W4:Y:S04]  /*1a640*/  LDL.LU R36, [R1+0x6d0] ;  /* 0x0006d00001247983 */ /* 0x001f280000300800 */
[----:B------:R-:W4:Y:S01]  /*1a650*/  LDL.LU R29, [R1+0x5bc] ;  /* 0x0005bc00011d7983 */ /* 0x000f220000300800 */
[----:B-1----:R-:W-:-:S03]  /*1a660*/  FADD.FTZ R15, R15, 1 ;  /* 0x3f8000000f0f7421 */ /* 0x002fc60000010000 */
[----:B------:R-:W4:Y:S01]  /*1a670*/  LDL.LU R37, [R1+0x494] ;  /* 0x0004940001257983 */ /* 0x000f220000300800 */
[----:B------:R3:W0:Y:S03]  /*1a680*/  MUFU.RCP R38, R15 ;  /* 0x0000000f00267308 */ /* 0x0006260000001000 */
[----:B------:R-:W4:Y:S01]  /*1a690*/  LDL.LU R11, [R1+0x6c8] ;  /* 0x0006c800010b7983 */ /* 0x000f220000300800 */
[----:B------:R-:W-:-:S03]  /*1a6a0*/  FFMA.FTZ R43, R43, R40, RZ ;  /* 0x000000282b2b7223 */ /* 0x000fc600000100ff */
[----:B------:R1:W-:Y:S01]  /*1a6b0*/  STL [R1+0x7c0], R35 ;  /* 0x0007c02301007387 */ /* 0x0003e20000100800 */
[----:B------:R-:W-:-:S03]  /*1a6c0*/  FFMA.FTZ R43, R45, R44, R43 ;  /* 0x0000002c2d2b7223 */ /* 0x000fc6000001002b */
[----:B-1----:R-:W4:Y:S01]  /*1a6d0*/  LDL.LU R35, [R1+0x490] ;  /* 0x0004900001237983 */ /* 0x002f220000300800 */
[----:B---3--:R-:W-:-:S03]  /*1a6e0*/  SHF.L.U32 R15, R10, 0x10, RZ ;  /* 0x000000100a0f7819 */ /* 0x008fc600000006ff */
[----:B------:R-:W3:Y:S02]  /*1a6f0*/  LDL.LU R10, [R1+0x6c0] ;  /* 0x0006c000010a7983 */ /* 0x000ee40000300800 */
[----:B0-----:R-:W-:Y:S01]  /*1a700*/  FMUL.FTZ R15, R15, R38 ;  /* 0x000000260f0f7220 */ /* 0x001fe20000410000 */
[----:B------:R-:W-:-:S04]  /*1a710*/  FADD.FTZ R38, -R38, 1 ;  /* 0x3f80000026267421 */ /* 0x000fc80000010100 */
[----:B------:R-:W-:Y:S01]  /*1a720*/  FFMA.FTZ R39, R39, R38, 1 ;  /* 0x3f80000027277423 */ /* 0x000fe20000010026 */
[----:B------:R-:W-:-:S04]  /*1a730*/  FADD.FTZ R38, RZ, R40 ;  /* 0x00000028ff267221 */ /* 0x000fc80000010000 */
[----:B------:R-:W-:Y:S01]  /*1a740*/  FADD.FTZ R38, R38, R44 ;  /* 0x0000002c26267221 */ /* 0x000fe20000010000 */
[----:B------:R-:W-:Y:S01]  /*1a750*/  FMUL.FTZ R44, R5, R44 ;  /* 0x0000002c052c7220 */ /* 0x000fe20000410000 */
[----:B------:R-:W-:Y:S02]  /*1a760*/  FADD.FTZ R40, R25, R41 ;  /* 0x0000002919287221 */ /* 0x000fe40000010000 */
[----:B------:R-:W3:Y:S01]  /*1a770*/  LDL.LU R25, [R1+0x488] ;  /* 0x0004880001197983 */ /* 0x000ee20000300800 */
[----:B------:R-:W-:-:S03]  /*1a780*/  FFMA.FTZ R45, R45, R44, R12 ;  /* 0x0000002c2d2d7223 */ /* 0x000fc6000001000c */
[----:B------:R-:W3:Y:S01]  /*1a790*/  LDL.LU R12, [R1+0x6b8] ;  /* 0x0006b800010c7983 */ /* 0x000ee20000300800 */
[----:B------:R-:W-:Y:S01]  /*1a7a0*/  FMUL.FTZ R15, R15, R39 ;  /* 0x000000270f0f7220 */ /* 0x000fe20000410000 */
[----:B------:R-:W-:Y:S01]  /*1a7b0*/  FADD.FTZ R44, R44, R40 ;  /* 0x000000282c2c7221 */ /* 0x000fe20000010000 */
[CC--:B--2---:R-:W-:Y:S02]  /*1a7c0*/  FFMA.FTZ R39, R31.reuse, R42.reuse, R27 ;  /* 0x0000002a1f277223 */ /* 0x0c4fe4000001001b */
[----:B------:R-:W2:Y:S01]  /*1a7d0*/  LDL.LU R27, [R1+0x484] ;  /* 0x00048400011b7983 */ /* 0x000ea20000300800 */
[----:B----4-:R-:W-:Y:S01]  /*1a7e0*/  FADD.FTZ R41, R34, R42 ;  /* 0x0000002a22297221 */ /* 0x010fe20000010000 */
[----:B------:R-:W-:Y:S02]  /*1a7f0*/  FMUL.FTZ R42, R4, R42 ;  /* 0x0000002a042a7220 */ /* 0x000fe40000410000 */
[----:B------:R-:W4:Y:S02]  /*1a800*/  LDL.LU R34, [R1+0x6a0] ;  /* 0x0006a00001227983 */ /* 0x000f240000300800 */
[----:B------:R-:W-:-:S02]  /*1a810*/  FFMA.FTZ R45, R31, R42, R45 ;  /* 0x0000002a1f2d7223 */ /* 0x000fc4000001002d */
[----:B------:R-:W4:Y:S01]  /*1a820*/  LDL.LU R31, [R1+0x6b0] ;  /* 0x0006b000011f7983 */ /* 0x000f220000300800 */
[----:B------:R-:W-:Y:S01]  /*1a830*/  FADD.FTZ R42, R44, R42 ;  /* 0x0000002a2c2a7221 */ /* 0x000fe20000010000 */
[----:B------:R-:W-:Y:S01]  /*1a840*/  FADD.FTZ R38, R38, R29 ;  /* 0x0000001d26267221 */ /* 0x000fe20000010000 */
[CC--:B------:R-:W-:Y:S01]  /*1a850*/  FFMA.FTZ R43, R36.reuse, R29.reuse, R43 ;  /* 0x0000001d242b7223 */ /* 0x0c0fe2000001002b */
[----:B------:R-:W-:Y:S02]  /*1a860*/  FMUL.FTZ R40, R5, R29 ;  /* 0x0000001d05287220 */ /* 0x000fe40000410000 */
[----:B------:R-:W4:Y:S01]  /*1a870*/  LDL.LU R29, [R1+0x480] ;  /* 0x00048000011d7983 */ /* 0x000f220000300800 */
[----:B------:R-:W-:Y:S01]  /*1a880*/  FADD.FTZ R41, R41, R37 ;  /* 0x0000002529297221 */ /* 0x000fe20000010000 */
[----:B------:R-:W-:Y:S01]  /*1a890*/  FFMA.FTZ R45, R36, R40, R45 ;  /* 0x00000028242d7223 */ /* 0x000fe2000001002d */
[-C--:B------:R-:W-:Y:S01]  /*1a8a0*/  FMUL.FTZ R44, R4, R37.reuse ;  /* 0x00000025042c7220 */ /* 0x080fe20000410000 */
[----:B------:R-:W4:Y:S01]  /*1a8b0*/  LDL.LU R36, [R1+0x6ac] ;  /* 0x0006ac0001247983 */ /* 0x000f220000300800 */
[----:B------:R-:W-:-:S03]  /*1a8c0*/  FFMA.FTZ R39, R11, R37, R39 ;  /* 0x000000250b277223 */ /* 0x000fc60000010027 */
[----:B------:R-:W4:Y:S01]  /*1a8d0*/  LDL.LU R37, [R1+0x470] ;  /* 0x0004700001257983 */ /* 0x000f220000300800 */
[----:B------:R-:W-:Y:S01]  /*1a8e0*/  FADD.FTZ R40, R40, R42 ;  /* 0x0000002a28287221 */ /* 0x000fe20000010000 */
[----:B------:R-:W-:Y:S02]  /*1a8f0*/  FFMA.FTZ R45, R11, R44, R45 ;  /* 0x0000002c0b2d7223 */ /* 0x000fe4000001002d */
[----:B------:R-:W4:Y:S01]  /*1a900*/  LDL.LU R11, [R1+0x46c] ;  /* 0x00046c00010b7983 */ /* 0x000f220000300800 */
[-C--:B------:R-:W-:Y:S01]  /*1a910*/  FMUL.FTZ R42, R5, R35.reuse ;  /* 0x00000023052a7220 */ /* 0x080fe20000410000 */
[----:B------:R-:W-:Y:S01]  /*1a920*/  FADD.FTZ R38, R38, R35 ;  /* 0x0000002326267221 */ /* 0x000fe20000010000 */
[----:B------:R-:W-:Y:S01]  /*1a930*/  FADD.FTZ R44, R40, R44 ;  /* 0x0000002c282c7221 */ /* 0x000fe20000010000 */
[C---:B---3--:R-:W-:Y:S01]  /*1a940*/  FFMA.FTZ R43, R10.reuse, R35, R43 ;  /* 0x000000230a2b7223 */ /* 0x048fe2000001002b */
[----:B------:R-:W-:Y:S01]  /*1a950*/  FFMA.FTZ R45, R10, R42, R45 ;  /* 0x0000002a0a2d7223 */ /* 0x000fe2000001002d */
[----:B------:R-:W3:Y:S04]  /*1a960*/  LDL.LU R35, [R1+0x69c] ;  /* 0x00069c0001237983 */ /* 0x000ee80000300800 */
[----:B------:R-:W3:Y:S01]  /*1a970*/  LDL.LU R10, [R1+0x464] ;  /* 0x00046400010a7983 */ /* 0x000ee20000300800 */
[----:B------:R-:W-:Y:S01]  /*1a980*/  FADD.FTZ R41, R41, R25 ;  /* 0x0000001929297221 */ /* 0x000fe20000010000 */
[-C--:B------:R-:W-:Y:S01]  /*1a990*/  FMUL.FTZ R40, R4, R25.reuse ;  /* 0x0000001904287220 */ /* 0x080fe20000410000 */
[----:B------:R-:W-:-:S02]  /*1a9a0*/  FFMA.FTZ R39, R12, R25, R39 ;  /* 0x000000190c277223 */ /* 0x000fc40000010027 */
[----:B------:R-:W3:Y:S01]  /*1a9b0*/  LDL.LU R25, [R1+0x690] ;  /* 0x0006900001197983 */ /* 0x000ee20000300800 */
[----:B------:R-:W-:Y:S01]  /*1a9c0*/  FADD.FTZ R42, R42, R44 ;  /* 0x0000002c2a2a7221 */ /* 0x000fe20000010000 */
[----:B------:R-:W-:Y:S02]  /*1a9d0*/  FFMA.FTZ R45, R12, R40, R45 ;  /* 0x000000280c2d7223 */ /* 0x000fe4000001002d */
[----:B------:R-:W3:Y:S01]  /*1a9e0*/  LDL.LU R12, [R1+0x460] ;  /* 0x00046000010c7983 */ /* 0x000ee20000300800 */
[----:B------:R-:W-:Y:S01]  /*1a9f0*/  FADD.FTZ R40, R42, R40 ;  /* 0x000000282a287221 */ /* 0x000fe20000010000 */
[-C--:B--2---:R-:W-:Y:S01]  /*1aa00*/  FMUL.FTZ R44, R5, R27.reuse ;  /* 0x0000001b052c7220 */ /* 0x084fe20000410000 */
[----:B------:R-:W-:Y:S01]  /*1aa10*/  FADD.FTZ R38, R38, R27 ;  /* 0x0000001b26267221 */ /* 0x000fe20000010000 */
[C---:B----4-:R-:W-:Y:S02]  /*1aa20*/  FFMA.FTZ R43, R31.reuse, R27, R43 ;  /* 0x0000001b1f2b7223 */ /* 0x050fe4000001002b */
[----:B------:R-:W-:Y:S01]  /*1aa30*/  FFMA.FTZ R45, R31, R44, R45 ;  /* 0x0000002c1f2d7223 */ /* 0x000fe2000001002d */
[----:B------:R-:W2:Y:S01]  /*1aa40*/  LDL.LU R27, [R1+0x688] ;  /* 0x00068800011b7983 */ /* 0x000ea20000300800 */
[----:B------:R-:W-:-:S03]  /*1aa50*/  FADD.FTZ R44, R44, R40 ;  /* 0x000000282c2c7221 */ /* 0x000fc60000010000 */
[----:B------:R-:W4:Y:S01]  /*1aa60*/  LDL.LU R31, [R1+0x454] ;  /* 0x00045400011f7983 */ /* 0x000f220000300800 */
[-C--:B------:R-:W-:Y:S01]  /*1aa70*/  FMUL.FTZ R42, R4, R29.reuse ;  /* 0x0000001d042a7220 */ /* 0x080fe20000410000 */
[----:B------:R-:W-:Y:S01]  /*1aa80*/  FADD.FTZ R41, R41, R29 ;  /* 0x0000001d29297221 */ /* 0x000fe20000010000 */
[C---:B------:R-:W-:Y:S02]  /*1aa90*/  FFMA.FTZ R39, R36.reuse, R29, R39 ;  /* 0x0000001d24277223 */ /* 0x040fe40000010027 */
[----:B------:R-:W-:Y:S01]  /*1aaa0*/  FFMA.FTZ R45, R36, R42, R45 ;  /* 0x0000002a242d7223 */ /* 0x000fe2000001002d */
[----:B------:R-:W4:Y:S01]  /*1aab0*/  LDL.LU R29, [R1+0x684] ;  /* 0x00068400011d7983 */ /* 0x000f220000300800 */
[----:B------:R-:W-:-:S03]  /*1aac0*/  FMUL.FTZ R40, R5, R37 ;  /* 0x0000002505287220 */ /* 0x000fc60000410000 */
[----:B------:R-:W4:Y:S01]  /*1aad0*/  LDL.LU R36, [R1+0x44c] ;  /* 0x00044c0001247983 */ /* 0x000f220000300800 */
[----:B------:R-:W-:Y:S01]  /*1aae0*/  FADD.FTZ R42, R44, R42 ;  /* 0x0000002a2c2a7221 */ /* 0x000fe20000010000 */
[C---:B------:R-:W-:Y:S01]  /*1aaf0*/  FFMA.FTZ R43, R34.reuse, R37, R43 ;  /* 0x00000025222b7223 */ /* 0x040fe2000001002b */
[----:B------:R-:W-:Y:S01]  /*1ab00*/  FFMA.FTZ R45, R34, R40, R45 ;  /* 0x00000028222d7223 */ /* 0x000fe2000001002d */
[----:B------:R-:W-:Y:S01]  /*1ab10*/  FMUL.FTZ R44, R4, R11 ;  /* 0x0000000b042c7220 */ /* 0x000fe20000410000 */
[----:B------:R-:W-:Y:S01]  /*1ab20*/  FADD.FTZ R38, R38, R37 ;  /* 0x0000002526267221 */ /* 0x000fe20000010000 */
[----:B------:R-:W4:Y:S01]  /*1ab30*/  LDL.LU R34, [R1+0x67c] ;  /* 0x00067c0001227983 */ /* 0x000f220000300800 */
[----:B------:R-:W-:-:S03]  /*1ab40*/  FADD.FTZ R40, R40, R42 ;  /* 0x0000002a28287221 */ /* 0x000fc60000010000 */
[----:B------:R-:W4:Y:S01]  /*1ab50*/  LDL.LU R37, [R1+0x444] ;  /* 0x0004440001257983 */ /* 0x000f220000300800 */
[----:B------:R-:W-:Y:S01]  /*1ab60*/  FADD.FTZ R41, R41, R11 ;  /* 0x0000000b29297221 */ /* 0x000fe20000010000 */
[C---:B---3--:R-:W-:Y:S01]  /*1ab70*/  FFMA.FTZ R39, R35.reuse, R11, R39 ;  /* 0x0000000b23277223 */ /* 0x048fe20000010027 */
[----:B------:R-:W-:Y:S01]  /*1ab80*/  FFMA.FTZ R45, R35, R44, R45 ;  /* 0x0000002c232d7223 */ /* 0x000fe2000001002d */
[----:B------:R-:W3:Y:S01]  /*1ab90*/  LDL.LU R11, [R1+0x43c] ;  /* 0x00043c00010b7983 */ /* 0x000ee20000300800 */
[----:B------:R-:W-:-:S03]  /*1aba0*/  FMUL.FTZ R42, R5, R10 ;  /* 0x0000000a052a7220 */ /* 0x000fc60000410000 */
[----:B------:R-:W3:Y:S01]  /*1abb0*/  LDL.LU R35, [R1+0x678] ;  /* 0x0006780001237983 */ /* 0x000ee20000300800 */
[C---:B------:R-:W-:Y:S01]  /*1abc0*/  FFMA.FTZ R43, R25.reuse, R10, R43 ;  /* 0x0000000a192b7223 */ /* 0x040fe2000001002b */
[----:B------:R-:W-:Y:S02]  /*1abd0*/  FFMA.FTZ R45, R25, R42, R45 ;  /* 0x0000002a192d7223 */ /* 0x000fe4000001002d */
[----:B------:R-:W3:Y:S01]  /*1abe0*/  LDL.LU R25, [R1+0x674] ;  /* 0x0006740001197983 */ /* 0x000ee20000300800 */
[----:B------:R-:W-:Y:S01]  /*1abf0*/  FADD.FTZ R44, R40, R44 ;  /* 0x0000002c282c7221 */ /* 0x000fe20000010000 */
[----:B------:R-:W-:Y:S01]  /*1ac00*/  FMUL.FTZ R40, R4, R12 ;  /* 0x0000000c04287220 */ /* 0x000fe20000410000 */
[----:B------:R-:W-:Y:S02]  /*1ac10*/  FADD.FTZ R38, R38, R10 ;  /* 0x0000000a26267221 */ /* 0x000fe40000010000 */
[----:B------:R-:W3:Y:S01]  /*1ac20*/  LDL.LU R10, [R1+0x434] ;  /* 0x00043400010a7983 */ /* 0x000ee20000300800 */
[----:B------:R-:W-:Y:S01]  /*1ac30*/  FADD.FTZ R42, R42, R44 ;  /* 0x0000002c2a2a7221 */ /* 0x000fe20000010000 */
[----:B------:R-:W-:Y:S01]  /*1ac40*/  FADD.FTZ R41, R41, R12 ;  /* 0x0000000c29297221 */ /* 0x000fe20000010000 */
[C---:B--2---:R-:W-:Y:S01]  /*1ac50*/  FFMA.FTZ R45, R27.reuse, R40, R45 ;  /* 0x000000281b2d7223 */ /* 0x044fe2000001002d */
[----:B------:R-:W-:Y:S01]  /*1ac60*/  FFMA.FTZ R39, R27, R12, R39 ;  /* 0x0000000c1b277223 */ /* 0x000fe20000010027 */
[----:B----4-:R-:W-:Y:S01]  /*1ac70*/  FMUL.FTZ R44, R5, R31 ;  /* 0x0000001f052c7220 */ /* 0x010fe20000410000 */
[----:B------:R-:W2:Y:S01]  /*1ac80*/  LDL.LU R27, [R1+0x670] ;  /* 0x00067000011b7983 */ /* 0x000ea20000300800 */
[----:B------:R-:W-:-:S03]  /*1ac90*/  FADD.FTZ R40, R42, R40 ;  /* 0x000000282a287221 */ /* 0x000fc60000010000 */
[----:B------:R-:W4:Y:S01]  /*1aca0*/  LDL.LU R12, [R1+0x42c] ;  /* 0x00042c00010c7983 */ /* 0x000f220000300800 */
[----:B------:R-:W-:Y:S01]  /*1acb0*/  FADD.FTZ R38, R38, R31 ;  /* 0x0000001f26267221 */ /* 0x000fe20000010000 */
[C---:B------:R-:W-:Y:S01]  /*1acc0*/  FFMA.FTZ R45, R29.reuse, R44, R45 ;  /* 0x0000002c1d2d7223 */ /* 0x040fe2000001002d */
[----:B------:R-:W-:Y:S01]  /*1acd0*/  FFMA.FTZ R43, R29, R31, R43 ;  /* 0x0000001f1d2b7223 */ /* 0x000fe2000001002b */
[----:B------:R-:W-:Y:S01]  /*1ace0*/  FMUL.FTZ R42, R4, R36 ;  /* 0x00000024042a7220 */ /* 0x000fe20000410000 */
[----:B------:R-:W4:Y:S01]  /*1acf0*/  LDL.LU R29, [R1+0x66c] ;  /* 0x00066c00011d7983 */ /* 0x000f220000300800 */
[----:B------:R-:W-:-:S03]  /*1ad00*/  FADD.FTZ R44, R44, R40 ;  /* 0x000000282c2c7221 */ /* 0x000fc60000010000 */
[----:B------:R-:W4:Y:S01]  /*1ad10*/  LDL.LU R31, [R1+0x424] ;  /* 0x00042400011f7983 */ /* 0x000f220000300800 */
[C---:B------:R-:W-:Y:S01]  /*1ad20*/  FFMA.FTZ R45, R34.reuse, R42, R45 ;  /* 0x0000002a222d7223 */ /* 0x040fe2000001002d */
[----:B------:R-:W-:Y:S01]  /*1ad30*/  FFMA.FTZ R39, R34, R36, R39 ;  /* 0x0000002422277223 */ /* 0x000fe20000010027 */
[----:B------:R-:W-:Y:S01]  /*1ad40*/  FADD.FTZ R41, R41, R36 ;  /* 0x0000002429297221 */ /* 0x000fe20000010000 */
[----:B------:R-:W4:Y:S01]  /*1ad50*/  LDL.LU R34, [R1+0x41c] ;  /* 0x00041c0001227983 */ /* 0x000f220000300800 */
[----:B------:R-:W-:Y:S01]  /*1ad60*/  FMUL.FTZ R40, R5, R37 ;  /* 0x0000002505287220 */ /* 0x000fe20000410000 */
[----:B------:R-:W-:Y:S02]  /*1ad70*/  FADD.FTZ R42, R44, R42 ;  /* 0x0000002a2c2a7221 */ /* 0x000fe40000010000 */
[----:B------:R-:W4:Y:S01]  /*1ad80*/  LDL.LU R36, [R1+0x664] ;  /* 0x0006640001247983 */ /* 0x000f220000300800 */
[----:B------:R-:W-:Y:S01]  /*1ad90*/  FADD.FTZ R38, R38, R37 ;  /* 0x0000002526267221 */ /* 0x000fe20000010000 */
[----:B---3--:R-:W-:Y:S01]  /*1ada0*/  FMUL.FTZ R44, R4, R11 ;  /* 0x0000000b042c7220 */ /* 0x008fe20000410000 */
[C---:B------:R-:W-:Y:S01]  /*1adb0*/  FFMA.FTZ R43, R35.reuse, R37, R43 ;  /* 0x00000025232b7223 */ /* 0x040fe2000001002b */
[----:B------:R-:W-:Y:S01]  /*1adc0*/  FFMA.FTZ R45, R35, R40, R45 ;  /* 0x00000028232d7223 */ /* 0x000fe2000001002d */
[----:B------:R-:W3:Y:S04]  /*1add0*/  LDL.LU R37, [R1+0x414] ;  /* 0x0004140001257983 */ /* 0x000ee80000300800 */
[----:B------:R-:W3:Y:S01]  /*1ade0*/  LDL.LU R35, [R1+0x660] ;  /* 0x0006600001237983 */ /* 0x000ee20000300800 */
[C---:B------:R-:W-:Y:S01]  /*1adf0*/  FFMA.FTZ R39, R25.reuse, R11, R39 ;  /* 0x0000000b19277223 */ /* 0x040fe20000010027 */
[----:B------:R-:W-:-:S02]  /*1ae00*/  FFMA.FTZ R45, R25, R44, R45 ;  /* 0x0000002c192d7223 */ /* 0x000fc4000001002d */
[----:B------:R-:W3:Y:S01]  /*1ae10*/  LDL.LU R25, [R1+0x65c] ;  /* 0x00065c0001197983 */ /* 0x000ee20000300800 */
[----:B------:R-:W-:Y:S01]  /*1ae20*/  FADD.FTZ R42, R40, R42 ;  /* 0x0000002a282a7221 */ /* 0x000fe20000010000 */
[----:B------:R-:W-:Y:S01]  /*1ae30*/  FMUL.FTZ R40, R5, R10 ;  /* 0x0000000a05287220 */ /* 0x000fe20000410000 */
[----:B------:R-:W-:Y:S02]  /*1ae40*/  FADD.FTZ R41, R41, R11 ;  /* 0x0000000b29297221 */ /* 0x000fe40000010000 */
[----:B------:R-:W3:Y:S01]  /*1ae50*/  LDL.LU R11, [R1+0x40c] ;  /* 0x00040c00010b7983 */ /* 0x000ee20000300800 */
[----:B------:R-:W-:Y:S01]  /*1ae60*/  FADD.FTZ R42, R42, R44 ;  /* 0x0000002c2a2a7221 */ /* 0x000fe20000010000 */
[----:B------:R-:W-:-:S03]  /*1ae70*/  FADD.FTZ R38, R38, R10 ;  /* 0x0000000a26267221 */ /* 0x000fc60000010000 */
[----:B------:R-:W-:Y:S01]  /*1ae80*/  FADD.FTZ R42, R40, R42 ;  /* 0x0000002a282a7221 */ /* 0x000fe20000010000 */
[C---:B--2---:R-:W-:Y:S01]  /*1ae90*/  FFMA.FTZ R43, R27.reuse, R10, R43 ;  /* 0x0000000a1b2b7223 */ /* 0x044fe2000001002b */
[----:B------:R-:W-:Y:S01]  /*1aea0*/  FFMA.FTZ R45, R27, R40, R45 ;  /* 0x000000281b2d7223 */ /* 0x000fe2000001002d */
[----:B------:R-:W2:Y:S01]  /*1aeb0*/  LDL.LU R10, [R1+0x404] ;  /* 0x00040400010a7983 */ /* 0x000ea20000300800 */
[----:B----4-:R-:W-:-:S03]  /*1aec0*/  FMUL.FTZ R44, R4, R12 ;  /* 0x0000000c042c7220 */ /* 0x010fc60000410000 */
[----:B------:R-:W4:Y:S01]  /*1aed0*/  LDL.LU R27, [R1+0x658] ;  /* 0x00065800011b7983 */ /* 0x000f220000300800 */
[----:B------:R-:W-:Y:S01]  /*1aee0*/  FADD.FTZ R41, R41, R12 ;  /* 0x0000000c29297221 */ /* 0x000fe20000010000 */
[----:B------:R-:W-:Y:S01]  /*1aef0*/  FADD.FTZ R42, R42, R44 ;  /* 0x0000002c2a2a7221 */ /* 0x000fe20000010000 */
[C---:B------:R-:W-:Y:S01]  /*1af00*/  FFMA.FTZ R39, R29.reuse, R12, R39 ;  /* 0x0000000c1d277223 */ /* 0x040fe20000010027 */
[----:B------:R-:W-:Y:S01]  /*1af10*/  FFMA.FTZ R45, R29, R44, R45 ;  /* 0x0000002c1d2d7223 */ /* 0x000fe2000001002d */
[----:B------:R-:W4:Y:S01]  /*1af20*/  LDL.LU R12, [R1+0x3b4] ;  /* 0x0003b400010c7983 */ /* 0x000f220000300800 */
[----:B------:R-:W-:-:S03]  /*1af30*/  FMUL.FTZ R40, R5, R31 ;  /* 0x0000001f05287220 */ /* 0x000fc60000410000 */
[----:B------:R-:W4:Y:S01]  /*1af40*/  LDL.LU R29, [R1+0x654] ;  /* 0x00065400011d7983 */ /* 0x000f220000300800 */
[----:B------:R-:W-:Y:S01]  /*1af50*/  FADD.FTZ R38, R38, R31 ;  /* 0x0000001f26267221 */ /* 0x000fe20000010000 */
[----:B------:R-:W-:Y:S01]  /*1af60*/  FMUL.FTZ R44, R4, R34 ;  /* 0x00000022042c7220 */ /* 0x000fe20000410000 */
[----:B------:R-:W-:Y:S01]  /*1af70*/  FADD.FTZ R42, R40, R42 ;  /* 0x0000002a282a7221 */ /* 0x000fe20000010000 */
[C---:B------:R-:W-:Y:S01]  /*1af80*/  FFMA.FTZ R43, R36.reuse, R31, R43 ;  /* 0x0000001f242b7223 */ /* 0x040fe2000001002b */
[----:B------:R-:W-:Y:S01]  /*1af90*/  FFMA.FTZ R45, R36, R40, R45 ;  /* 0x00000028242d7223 */ /* 0x000fe2000001002d */
[----:B------:R-:W4:Y:S01]  /*1afa0*/  LDL.LU R31, [R1+0x270] ;  /* 0x00027000011f7983 */ /* 0x000f220000300800 */
[----:B------:R-:W-:-:S03]  /*1afb0*/  FADD.FTZ R41, R41, R34 ;  /* 0x0000002229297221 */ /* 0x000fc60000010000 */
[----:B------:R-:W4:Y:S01]  /*1afc0*/  LDL.LU R36, [R1+0x650] ;  /* 0x0006500001247983 */ /* 0x000f220000300800 */
[-C--:B---3--:R-:W-:Y:S01]  /*1afd0*/  FMUL.FTZ R40, R5, R37.reuse ;  /* 0x0000002505287220 */ /* 0x088fe20000410000 */
        /* <DEDUP_REMOVED lines=8> */
[----:B------:R-:W-:-:S03]  /*1b060*/  FMUL.FTZ R44, R4, R11 ;  /* 0x0000000b042c7220 */ /* 0x000fc60000410000 */
[----:B------:R-:W-:-:S04]  /*1b070*/  FADD.FTZ R42, R40, R42 ;  /* 0x0000002a282a7221 */ /* 0x000fc80000010000 */
[----:B------:R-:W-:Y:S01]  /*1b080*/  FADD.FTZ R42, R42, R44 ;  /* 0x0000002c2a2a7221 */ /* 0x000fe20000010000 */
[----:B------:R-:W-:Y:S02]  /*1b090*/  FADD.FTZ R38, R38, R37 ;  /* 0x0000002526267221 */ /* 0x000fe40000010000 */
[----:B------:R-:W3:Y:S01]  /*1b0a0*/  LDL.LU R37, [R1+0x278] ;  /* 0x0002780001257983 */ /* 0x000ee20000300800 */
[----:B------:R-:W-:Y:S01]  /*1b0b0*/  FADD.FTZ R41, R41, R11 ;  /* 0x0000000b29297221 */ /* 0x000fe20000010000 */
[----:B--2---:R-:W-:Y:S01]  /*1b0c0*/  FMUL.FTZ R40, R5, R10 ;  /* 0x0000000a05287220 */ /* 0x004fe20000410000 */
[----:B----4-:R-:W-:-:S03]  /*1b0d0*/  FFMA.FTZ R45, R27, R44, R45 ;  /* 0x0000002c1b2d7223 */ /* 0x010fc6000001002d */
[----:B------:R-:W-:Y:S01]  /*1b0e0*/  FADD.FTZ R42, R40, R42 ;  /* 0x0000002a282a7221 */ /* 0x000fe20000010000 */
[----:B------:R-:W-:Y:S02]  /*1b0f0*/  FFMA.FTZ R39, R27, R11, R39 ;  /* 0x0000000b1b277223 */ /* 0x000fe40000010027 */
[----:B------:R-:W2:Y:S01]  /*1b100*/  LDL.LU R11, [R1+0x27c] ;  /* 0x00027c00010b7983 */ /* 0x000ea20000300800 */
[----:B------:R-:W-:-:S03]  /*1b110*/  FADD.FTZ R38, R38, R10 ;  /* 0x0000000a26267221 */ /* 0x000fc60000010000 */
[----:B------:R-:W4:Y:S01]  /*1b120*/  LDL.LU R27, [R1+0x5a8] ;  /* 0x0005a800011b7983 */ /* 0x000f220000300800 */
[----:B------:R-:W-:Y:S01]  /*1b130*/  FMUL.FTZ R44, R4, R12 ;  /* 0x0000000c042c7220 */ /* 0x000fe20000410000 */
[----:B------:R-:W-:-:S03]  /*1b140*/  FFMA.FTZ R45, R29, R40, R45 ;  /* 0x000000281d2d7223 */ /* 0x000fc6000001002d */
[----:B------:R-:W-:Y:S01]  /*1b150*/  FADD.FTZ R42, R42, R44 ;  /* 0x0000002c2a2a7221 */ /* 0x000fe20000010000 */
[----:B------:R-:W-:Y:S01]  /*1b160*/  FMUL.FTZ R40, R5, R31 ;  /* 0x0000001f05287220 */ /* 0x000fe20000410000 */
[----:B------:R-:W-:-:S03]  /*1b170*/  FFMA.FTZ R45, R36, R44, R45 ;  /* 0x0000002c242d7223 */ /* 0x000fc6000001002d */
[----:B------:R-:W-:Y:S01]  /*1b180*/  FADD.FTZ R42, R40, R42 ;  /* 0x0000002a282a7221 */ /* 0x000fe20000010000 */
[----:B------:R-:W-:Y:S02]  /*1b190*/  FFMA.FTZ R43, R29, R10, R43 ;  /* 0x0000000a1d2b7223 */ /* 0x000fe4000001002b */
[----:B------:R-:W2:Y:S01]  /*1b1a0*/  LDL.LU R29, [R1+0x5b0] ;  /* 0x0005b000011d7983 */ /* 0x000ea20000300800 */
[----:B------:R-:W-:-:S03]  /*1b1b0*/  FFMA.FTZ R39, R36, R12, R39 ;  /* 0x0000000c24277223 */ /* 0x000fc60000010027 */
[----:B------:R-:W4:Y:S01]  /*1b1c0*/  LDL.LU R10, [R1+0x280] ;  /* 0x00028000010a7983 */ /* 0x000f220000300800 */
[----:B------:R-:W-:-:S03]  /*1b1d0*/  FADD.FTZ R38, R38, R31 ;  /* 0x0000001f26267221 */ /* 0x000fc60000010000 */
[----:B------:R-:W4:Y:S01]  /*1b1e0*/  LDL.LU R36, [R1+0x284] ;  /* 0x0002840001247983 */ /* 0x000f220000300800 */
[----:B---3--:R-:W-:Y:S01]  /*1b1f0*/  FMUL.FTZ R44, R4, R34 ;  /* 0x00000022042c7220 */ /* 0x008fe20000410000 */
[----:B------:R-:W-:-:S03]  /*1b200*/  FFMA.FTZ R45, R35, R40, R45 ;  /* 0x00000028232d7223 */ /* 0x000fc6000001002d */
[----:B------:R-:W-:Y:S01]  /*1b210*/  FADD.FTZ R42, R42, R44 ;  /* 0x0000002c2a2a7221 */ /* 0x000fe20000010000 */
[----:B------:R-:W-:Y:S02]  /*1b220*/  FFMA.FTZ R45, R25, R44, R45 ;  /* 0x0000002c192d7223 */ /* 0x000fe4000001002d */
[----:B------:R-:W3:Y:S01]  /*1b230*/  LDL.LU R44, [R1+0x63c] ;  /* 0x00063c00012c7983 */ /* 0x000ee20000300800 */
[----:B------:R-:W-:-:S03]  /*1b240*/  FFMA.FTZ R43, R35, R31, R43 ;  /* 0x0000001f232b7223 */ /* 0x000fc6000001002b */
[----:B------:R-:W4:Y:S01]  /*1b250*/  LDL.LU R31, [R1+0x288] ;  /* 0x00028800011f7983 */ /* 0x000f220000300800 */
[----:B------:R-:W-:-:S03]  /*1b260*/  FFMA.FTZ R39, R25, R34, R39 ;  /* 0x0000002219277223 */ /* 0x000fc60000010027 */
[----:B------:R-:W4:Y:S04]  /*1b270*/  LDL.LU R35, [R1+0x598] ;  /* 0x0005980001237983 */ /* 0x000f280000300800 */
[----:B------:R-:W4:Y:S01]  /*1b280*/  LDL.LU R25, [R1+0x594] ;  /* 0x0005940001197983 */ /* 0x000f220000300800 */
[----:B------:R-:W-:-:S04]  /*1b290*/  FMUL.FTZ R40, R5, R37 ;  /* 0x0000002505287220 */ /* 0x000fc80000410000 */
[----:B------:R-:W-:Y:S01]  /*1b2a0*/  FADD.FTZ R42, R40, R42 ;  /* 0x0000002a282a7221 */ /* 0x000fe20000010000 */
[----:B------:R-:W-:Y:S01]  /*1b2b0*/  FADD.FTZ R41, R41, R12 ;  /* 0x0000000c29297221 */ /* 0x000fe20000010000 */
[----:B------:R-:W-:Y:S01]  /*1b2c0*/  FADD.FTZ R38, R38, R37 ;  /* 0x0000002526267221 */ /* 0x000fe20000010000 */
[----:B------:R-:W4:Y:S02]  /*1b2d0*/  LDL.LU R12, [R1+0x7d8] ;  /* 0x0007d800010c7983 */ /* 0x000f240000300800 */
[----:B------:R-:W-:Y:S02]  /*1b2e0*/  FADD.FTZ R41, R41, R34 ;  /* 0x0000002229297221 */ /* 0x000fe40000010000 */
[----:B------:R-:W4:Y:S01]  /*1b2f0*/  LDL.LU R34, [R1+0x28c] ;  /* 0x00028c0001227983 */ /* 0x000f220000300800 */
[----:B--2---:R-:W-:Y:S01]  /*1b300*/  FFMA.FTZ R39, R29, R11, R39 ;  /* 0x0000000b1d277223 */ /* 0x004fe20000010027 */
[C---:B---3--:R-:W-:Y:S01]  /*1b310*/  FFMA.FTZ R43, R44.reuse, R37, R43 ;  /* 0x000000252c2b7223 */ /* 0x048fe2000001002b */
[----:B------:R-:W-:Y:S01]  /*1b320*/  FFMA.FTZ R45, R44, R40, R45 ;  /* 0x000000282c2d7223 */ /* 0x000fe2000001002d */
[----:B------:R-:W-:Y:S01]  /*1b330*/  FMUL.FTZ R44, R4, R11 ;  /* 0x0000000b042c7220 */ /* 0x000fe20000410000 */
[----:B----4-:R-:W-:Y:S01]  /*1b340*/  FMUL.FTZ R40, R5, R10 ;  /* 0x0000000a05287220 */ /* 0x010fe20000410000 */
[----:B------:R-:W2:Y:S02]  /*1b350*/  LDL.LU R37, [R1+0x26c] ;  /* 0x00026c0001257983 */ /* 0x000ea40000300800 */
[----:B------:R-:W-:Y:S01]  /*1b360*/  FFMA.FTZ R45, R29, R44, R45 ;  /* 0x0000002c1d2d7223 */ /* 0x000fe2000001002d */
[----:B------:R-:W-:Y:S01]  /*1b370*/  FADD.FTZ R42, R42, R44 ;  /* 0x0000002c2a2a7221 */ /* 0x000fe20000010000 */
[----:B------:R-:W-:Y:S01]  /*1b380*/  FMUL.FTZ R44, R4, R36 ;  /* 0x00000024042c7220 */ /* 0x000fe20000410000 */
[----:B------:R-:W3:Y:S01]  /*1b390*/  LDL.LU R29, [R1+0x584] ;  /* 0x00058400011d7983 */ /* 0x000ee20000300800 */
[----:B------:R-:W-:Y:S01]  /*1b3a0*/  FFMA.FTZ R45, R27, R40, R45 ;  /* 0x000000281b2d7223 */ /* 0x000fe2000001002d */
[----:B------:R-:W-:Y:S01]  /*1b3b0*/  FADD.FTZ R42, R40, R42 ;  /* 0x0000002a282a7221 */ /* 0x000fe20000010000 */
[----:B------:R-:W-:-:S02]  /*1b3c0*/  FMUL.FTZ R40, R5, R31 ;  /* 0x0000001f05287220 */ /* 0x000fc40000410000 */
[----:B------:R-:W-:Y:S01]  /*1b3d0*/  FFMA.FTZ R45, R35, R44, R45 ;  /* 0x0000002c232d7223 */ /* 0x000fe2000001002d */
[----:B------:R-:W-:-:S03]  /*1b3e0*/  FADD.FTZ R42, R42, R44 ;  /* 0x0000002c2a2a7221 */ /* 0x000fc60000010000 */
[----:B------:R-:W-:Y:S01]  /*1b3f0*/  FFMA.FTZ R45, R25, R40, R45 ;  /* 0x00000028192d7223 */ /* 0x000fe2000001002d */
[----:B------:R-:W-:Y:S02]  /*1b400*/  FADD.FTZ R42, R40, R42 ;  /* 0x0000002a282a7221 */ /* 0x000fe40000010000 */
[----:B------:R-:W4:Y:S01]  /*1b410*/  LDL.LU R40, [R1+0x590] ;  /* 0x0005900001287983 */ /* 0x000f220000300800 */
[----:B------:R-:W-:Y:S01]  /*1b420*/  FFMA.FTZ R39, R35, R36, R39 ;  /* 0x0000002423277223 */ /* 0x000fe20000010027 */
[----:B------:R-:W-:Y:S01]  /*1b430*/  FMUL.FTZ R44, R4, R34 ;  /* 0x00000022042c7220 */ /* 0x000fe20000410000 */
[----:B------:R-:W-:Y:S01]  /*1b440*/  FADD.FTZ R41, R41, R11 ;  /* 0x0000000b29297221 */ /* 0x000fe20000010000 */
[----:B------:R-:W-:Y:S01]  /*1b450*/  FFMA.FTZ R43, R27, R10, R43 ;  /* 0x0000000a1b2b7223 */ /* 0x000fe2000001002b */
[----:B------:R-:W3:Y:S01]  /*1b460*/  LDL.LU R11, [R1+0x290] ;  /* 0x00029000010b7983 */ /* 0x000ee20000300800 */
[----:B------:R-:W-:Y:S01]  /*1b470*/  FADD.FTZ R42, R42, R44 ;  /* 0x0000002c2a2a7221 */ /* 0x000fe20000010000 */
[----:B------:R-:W-:-:S02]  /*1b480*/  FADD.FTZ R38, R38, R10 ;  /* 0x0000000a26267221 */ /* 0x000fc40000010000 */
[----:B------:R-:W3:Y:S04]  /*1b490*/  LDL.LU R10, [R1+0x264] ;  /* 0x00026400010a7983 */ /* 0x000ee80000300800 */
[----:B------:R-:W3:Y:S04]  /*1b4a0*/  LDL.LU R27, [R1+0x578] ;  /* 0x00057800011b7983 */ /* 0x000ee80000300800 */
[----:B------:R-:W3:Y:S01]  /*1b4b0*/  LDL.LU R35, [R1+0x268] ;  /* 0x0002680001237983 */ /* 0x000ee20000300800 */
[C---:B----4-:R-:W-:Y:S01]  /*1b4c0*/  FFMA.FTZ R39, R40.reuse, R34, R39 ;  /* 0x0000002228277223 */ /* 0x050fe20000010027 */
[----:B------:R-:W-:Y:S01]  /*1b4d0*/  FFMA.FTZ R45, R40, R44, R45 ;  /* 0x0000002c282d7223 */ /* 0x000fe2000001002d */
[----:B--2---:R-:W-:-:S04]  /*1b4e0*/  FMUL.FTZ R40, R5, R37 ;  /* 0x0000002505287220 */ /* 0x004fc80000410000 */
[----:B---3--:R-:W-:Y:S01]  /*1b4f0*/  FFMA.FTZ R45, R29, R40, R45 ;  /* 0x000000281d2d7223 */ /* 0x008fe2000001002d */
[----:B------:R-:W-:Y:S02]  /*1b500*/  FADD.FTZ R42, R40, R42 ;  /* 0x0000002a282a7221 */ /* 0x000fe40000010000 */
[----:B------:R-:W2:Y:S01]  /*1b510*/  LDL.LU R40, [R1+0x580] ;  /* 0x0005800001287983 */ /* 0x000ea20000300800 */
[----:B------:R-:W-:Y:S01]  /*1b520*/  FFMA.FTZ R43, R25, R31, R43 ;  /* 0x0000001f192b7223 */ /* 0x000fe2000001002b */
[----:B------:R-:W-:Y:S01]  /*1b530*/  FADD.FTZ R38, R38, R31 ;  /* 0x0000001f26267221 */ /* 0x000fe20000010000 */
[----:B------:R-:W-:Y:S01]  /*1b540*/  FMUL.FTZ R44, R4, R11 ;  /* 0x0000000b042c7220 */ /* 0x000fe20000410000 */
[----:B------:R-:W-:Y:S01]  /*1b550*/  FADD.FTZ R41, R41, R36 ;  /* 0x0000002429297221 */ /* 0x000fe20000010000 */
[----:B------:R-:W-:Y:S01]  /*1b560*/  FFMA.FTZ R43, R29, R37, R43 ;  /* 0x000000251d2b7223 */ /* 0x000fe2000001002b */
[----:B------:R-:W-:Y:S01]  /*1b570*/  FADD.FTZ R38, R38, R37 ;  /* 0x0000002526267221 */ /* 0x000fe20000010000 */
[----:B------:R-:W3:Y:S02]  /*1b580*/  LDL.LU R36, [R1+0x574] ;  /* 0x0005740001247983 */ /* 0x000ee40000300800 */
[----:B------:R-:W-:-:S02]  /*1b590*/  FFMA.FTZ R43, R27, R10, R43 ;  /* 0x0000000a1b2b7223 */ /* 0x000fc4000001002b */
[----:B------:R-:W4:Y:S01]  /*1b5a0*/  LDL.LU R25, [R1+0x25c] ;  /* 0x00025c0001197983 */ /* 0x000f220000300800 */
[----:B------:R-:W-:-:S03]  /*1b5b0*/  FADD.FTZ R38, R38, R10 ;  /* 0x0000000a26267221 */ /* 0x000fc60000010000 */
[----:B------:R-:W4:Y:S01]  /*1b5c0*/  LDL.LU R31, [R1+0x570] ;  /* 0x00057000011f7983 */ /* 0x000f220000300800 */
[----:B------:R-:W-:-:S03]  /*1b5d0*/  FADD.FTZ R41, R41, R34 ;  /* 0x0000002229297221 */ /* 0x000fc60000010000 */
[----:B------:R-:W4:Y:S01]  /*1b5e0*/  LDL.LU R34, [R1+0x568] ;  /* 0x0005680001227983 */ /* 0x000f220000300800 */
[----:B------:R-:W-:-:S03]  /*1b5f0*/  FADD.FTZ R41, R41, R11 ;  /* 0x0000000b29297221 */ /* 0x000fc60000010000 */
[----:B------:R-:W4:Y:S04]  /*1b600*/  LDL.LU R29, [R1+0x254] ;  /* 0x00025400011d7983 */ /* 0x000f280000300800 */
[----:B------:R-:W4:Y:S01]  /*1b610*/  LDL.LU R37, [R1+0x560] ;  /* 0x0005600001257983 */ /* 0x000f220000300800 */
[C---:B--2---:R-:W-:Y:S01]  /*1b620*/  FFMA.FTZ R39, R40.reuse, R11, R39 ;  /* 0x0000000b28277223 */ /* 0x044fe20000010027 */
[----:B------:R-:W-:Y:S01]  /*1b630*/  FFMA.FTZ R45, R40, R44, R45 ;  /* 0x0000002c282d7223 */ /* 0x000fe2000001002d */
[----:B------:R-:W-:Y:S01]  /*1b640*/  FMUL.FTZ R40, R5, R10 ;  /* 0x0000000a05287220 */ /* 0x000fe20000410000 */
[----:B------:R-:W2:Y:S04]  /*1b650*/  LDL.LU R11, [R1+0x7d4] ;  /* 0x0007d400010b7983 */ /* 0x000ea80000300800 */
[----:B------:R-:W2:Y:S01]  /*1b660*/  LDL.LU R10, [R1+0x7d0] ;  /* 0x0007d000010a7983 */ /* 0x000ea20000300800 */
[----:B------:R-:W-:-:S03]  /*1b670*/  FFMA.FTZ R45, R27, R40, R45 ;  /* 0x000000281b2d7223 */ /* 0x000fc6000001002d */
[----:B------:R-:W2:Y:S01]  /*1b680*/  LDL.LU R27, [R1+0x55c] ;  /* 0x00055c00011b7983 */ /* 0x000ea20000300800 */
[----:B------:R-:W-:Y:S01]  /*1b690*/  FADD.FTZ R42, R42, R44 ;  /* 0x0000002c2a2a7221 */ /* 0x000fe20000010000 */
[----:B------:R-:W-:-:S03]  /*1b6a0*/  FMUL.FTZ R44, R4, R35 ;  /* 0x00000023042c7220 */ /* 0x000fc60000410000 */
[----:B------:R-:W-:Y:S01]  /*1b6b0*/  FADD.FTZ R42, R40, R42 ;  /* 0x0000002a282a7221 */ /* 0x000fe20000010000 */
[----:B---3--:R-:W-:Y:S01]  /*1b6c0*/  FFMA.FTZ R45, R36, R44, R45 ;  /* 0x0000002c242d7223 */ /* 0x008fe2000001002d */
[----:B----4-:R-:W-:Y:S02]  /*1b6d0*/  FMUL.FTZ R40, R5, R25 ;  /* 0x0000001905287220 */ /* 0x010fe40000410000 */
[----:B------:R-:W-:Y:S01]  /*1b6e0*/  FADD.FTZ R42, R42, R44 ;  /* 0x0000002c2a2a7221 */ /* 0x000fe20000010000 */
[----:B------:R-:W-:Y:S01]  /*1b6f0*/  FFMA.FTZ R39, R36, R35, R39 ;  /* 0x0000002324277223 */ /* 0x000fe20000010027 */
[----:B------:R-:W-:Y:S01]  /*1b700*/  FFMA.FTZ R45, R31, R40, R45 ;  /* 0x000000281f2d7223 */ /* 0x000fe2000001002d */
[----:B------:R-:W-:Y:S01]  /*1b710*/  FADD.FTZ R41, R41, R35 ;  /* 0x0000002329297221 */ /* 0x000fe20000010000 */
[----:B------:R-:W-:Y:S01]  /*1b720*/  FADD.FTZ R42, R40, R42 ;  /* 0x0000002a282a7221 */ /* 0x000fe20000010000 */
[----:B------:R-:W3:Y:S01]  /*1b730*/  LDL.LU R36, [R1+0x250] ;  /* 0x0002500001247983 */ /* 0x000ee20000300800 */
[----:B------:R-:W-:-:S03]  /*1b740*/  FFMA.FTZ R43, R31, R25, R43 ;  /* 0x000000191f2b7223 */ /* 0x000fc6000001002b */
[----:B------:R-:W4:Y:S01]  /*1b750*/  LDL.LU R35, [R1+0x554] ;  /* 0x0005540001237983 */ /* 0x000f220000300800 */
[----:B------:R-:W-:-:S03]  /*1b760*/  FADD.FTZ R38, R38, R25 ;  /* 0x0000001926267221 */ /* 0x000fc60000010000 */
[----:B------:R-:W4:Y:S01]  /*1b770*/  LDL.LU R31, [R1+0x244] ;  /* 0x00024400011f7983 */ /* 0x000f220000300800 */
[-C--:B------:R-:W-:Y:S01]  /*1b780*/  FMUL.FTZ R40, R5, R29.reuse ;  /* 0x0000001d05287220 */ /* 0x080fe20000410000 */
[----:B------:R-:W-:Y:S01]  /*1b790*/  FFMA.FTZ R43, R37, R29, R43 ;  /* 0x0000001d252b7223 */ /* 0x000fe2000001002b */
[----:B------:R-:W-:Y:S01]  /*1b7a0*/  FADD.FTZ R38, R38, R29 ;  /* 0x0000001d26267221 */ /* 0x000fe20000010000 */
[----:B------:R-:W4:Y:S04]  /*1b7b0*/  LDL.LU R25, [R1+0x53c] ;  /* 0x00053c0001197983 */ /* 0x000f280000300800 */
[----:B------:R-:W4:Y:S01]  /*1b7c0*/  LDL.LU R29, [R1+0x238] ;  /* 0x00023800011d7983 */ /* 0x000f220000300800 */
[-C--:B--2---:R-:W-:Y:S01]  /*1b7d0*/  FMUL.FTZ R44, R4, R10.reuse ;  /* 0x0000000a042c7220 */ /* 0x084fe20000410000 */
[----:B------:R-:W-:Y:S01]  /*1b7e0*/  FFMA.FTZ R39, R34, R10, R39 ;  /* 0x0000000a22277223 */ /* 0x000fe20000010027 */
[----:B------:R-:W-:-:S02]  /*1b7f0*/  FADD.FTZ R41, R41, R10 ;  /* 0x0000000a29297221 */ /* 0x000fc40000010000 */
[----:B------:R-:W-:Y:S01]  /*1b800*/  FFMA.FTZ R45, R34, R44, R45 ;  /* 0x0000002c222d7223 */ /* 0x000fe2000001002d */
[----:B------:R-:W-:Y:S01]  /*1b810*/  FADD.FTZ R42, R42, R44 ;  /* 0x0000002c2a2a7221 */ /* 0x000fe20000010000 */
[-C--:B------:R-:W-:Y:S01]  /*1b820*/  FMUL.FTZ R10, R4, R11.reuse ;  /* 0x0000000b040a7220 */ /* 0x080fe20000410000 */
[----:B------:R-:W2:Y:S01]  /*1b830*/  LDL.LU R44, [R1+0x24c] ;  /* 0x00024c00012c7983 */ /* 0x000ea20000300800 */
[----:B------:R-:W-:Y:S01]  /*1b840*/  FFMA.FTZ R39, R27, R11, R39 ;  /* 0x0000000b1b277223 */ /* 0x000fe20000010027 */
[----:B------:R-:W-:Y:S02]  /*1b850*/  FADD.FTZ R41, R41, R11 ;  /* 0x0000000b29297221 */ /* 0x000fe40000010000 */
[----:B------:R-:W2:Y:S01]  /*1b860*/  LDL.LU R11, [R1+0x558] ;  /* 0x00055800010b7983 */ /* 0x000ea20000300800 */
[----:B------:R-:W-:-:S03]  /*1b870*/  FFMA.FTZ R45, R37, R40, R45 ;  /* 0x00000028252d7223 */ /* 0x000fc6000001002d */
[----:B------:R-:W2:Y:S04]  /*1b880*/  LDL.LU R34, [R1+0x550] ;  /* 0x0005500001227983 */ /* 0x000ea80000300800 */
[----:B------:R-:W2:Y:S01]  /*1b890*/  LDL.LU R37, [R1+0x548] ;  /* 0x0005480001257983 */ /* 0x000ea20000300800 */
[----:B------:R-:W-:Y:S01]  /*1b8a0*/  FADD.FTZ R42, R40, R42 ;  /* 0x0000002a282a7221 */ /* 0x000fe20000010000 */
[----:B------:R-:W-:Y:S02]  /*1b8b0*/  FFMA.FTZ R45, R27, R10, R45 ;  /* 0x0000000a1b2d7223 */ /* 0x000fe4000001002d */
[----:B------:R-:W2:Y:S01]  /*1b8c0*/  LDL.LU R27, [R1+0x23c] ;  /* 0x00023c00011b7983 */ /* 0x000ea20000300800 */
[----:B------:R-:W-:Y:S01]  /*1b8d0*/  FADD.FTZ R42, R42, R10 ;  /* 0x0000000a2a2a7221 */ /* 0x000fe20000010000 */
[-C--:B---3--:R-:W-:Y:S01]  /*1b8e0*/  FMUL.FTZ R10, R4, R36.reuse ;  /* 0x00000024040a7220 */ /* 0x088fe20000410000 */
[----:B----4-:R-:W-:Y:S01]  /*1b8f0*/  FFMA.FTZ R39, R35, R36, R39 ;  /* 0x0000002423277223 */ /* 0x010fe20000010027 */
[----:B------:R-:W-:-:S02]  /*1b900*/  FADD.FTZ R41, R41, R36 ;  /* 0x0000002429297221 */ /* 0x000fc40000010000 */
[----:B------:R-:W3:Y:S01]  /*1b910*/  LDL.LU R36, [R1+0x230] ;  /* 0x0002300001247983 */ /* 0x000ee20000300800 */
[----:B--2---:R-:W-:-:S04]  /*1b920*/  FMUL.FTZ R40, R5, R44 ;  /* 0x0000002c05287220 */ /* 0x004fc80000410000 */
[C---:B------:R-:W-:Y:S01]  /*1b930*/  FFMA.FTZ R45, R11.reuse, R40, R45 ;  /* 0x000000280b2d7223 */ /* 0x040fe2000001002d */
[----:B------:R-:W-:Y:S02]  /*1b940*/  FADD.FTZ R42, R40, R42 ;  /* 0x0000002a282a7221 */ /* 0x000fe40000010000 */
[----:B------:R-:W2:Y:S01]  /*1b950*/  LDL.LU R40, [R1+0x538] ;  /* 0x0005380001287983 */ /* 0x000ea20000300800 */
[----:B------:R-:W-:Y:S01]  /*1b960*/  FFMA.FTZ R43, R11, R44, R43 ;  /* 0x0000002c0b2b7223 */ /* 0x000fe2000001002b */
[----:B------:R-:W-:Y:S01]  /*1b970*/  FADD.FTZ R38, R38, R44 ;  /* 0x0000002c26267221 */ /* 0x000fe20000010000 */
[----:B------:R-:W-:Y:S01]  /*1b980*/  FFMA.FTZ R45, R35, R10, R45 ;  /* 0x0000000a232d7223 */ /* 0x000fe2000001002d */
[-C--:B------:R-:W-:Y:S01]  /*1b990*/  FMUL.FTZ R11, R5, R31.reuse ;  /* 0x0000001f050b7220 */ /* 0x080fe20000410000 */
        /* <DEDUP_REMOVED lines=9> */
[C---:B------:R-:W-:Y:S01]  /*1ba30*/  FFMA.FTZ R39, R37.reuse, R12, R39 ;  /* 0x0000000c25277223 */ /* 0x040fe20000010027 */
[----:B------:R-:W-:Y:S01]  /*1ba40*/  FFMA.FTZ R45, R37, R10, R45 ;  /* 0x0000000a252d7223 */ /* 0x000fe2000001002d */
[-C--:B------:R-:W-:Y:S01]  /*1ba50*/  FMUL.FTZ R11, R5, R29.reuse ;  /* 0x0000001d050b7220 */ /* 0x080fe20000410000 */
[----:B------:R-:W4:Y:S01]  /*1ba60*/  LDL.LU R34, [R1+0x514] ;  /* 0x0005140001227983 */ /* 0x000f220000300800 */
[----:B------:R-:W-:-:S03]  /*1ba70*/  FFMA.FTZ R43, R25, R29, R43 ;  /* 0x0000001d192b7223 */ /* 0x000fc6000001002b */
[----:B------:R-:W4:Y:S01]  /*1ba80*/  LDL.LU R37, [R1+0x22c] ;  /* 0x00022c0001257983 */ /* 0x000f220000300800 */
[----:B------:R-:W-:-:S03]  /*1ba90*/  FFMA.FTZ R45, R25, R11, R45 ;  /* 0x0000000b192d7223 */ /* 0x000fc6000001002d */
[----:B------:R-:W4:Y:S01]  /*1baa0*/  LDL.LU R25, [R1+0x510] ;  /* 0x0005100001197983 */ /* 0x000f220000300800 */
[----:B------:R-:W-:Y:S01]  /*1bab0*/  FADD.FTZ R42, R42, R10 ;  /* 0x0000000a2a2a7221 */ /* 0x000fe20000010000 */
[----:B------:R-:W-:Y:S01]  /*1bac0*/  FADD.FTZ R41, R41, R12 ;  /* 0x0000000c29297221 */ /* 0x000fe20000010000 */
[----:B------:R-:W-:Y:S01]  /*1bad0*/  FMUL.FTZ R10, R4, R27 ;  /* 0x0000001b040a7220 */ /* 0x000fe20000410000 */
[----:B------:R-:W-:Y:S01]  /*1bae0*/  FADD.FTZ R38, R38, R29 ;  /* 0x0000001d26267221 */ /* 0x000fe20000010000 */
[----:B------:R-:W-:Y:S01]  /*1baf0*/  FADD.FTZ R42, R11, R42 ;  /* 0x0000002a0b2a7221 */ /* 0x000fe20000010000 */
[----:B------:R-:W4:Y:S01]  /*1bb00*/  LDL.LU R29, [R1+0x220] ;  /* 0x00022000011d7983 */ /* 0x000f220000300800 */
[----:B------:R-:W-:Y:S01]  /*1bb10*/  FMUL.FTZ R11, R5, R13 ;  /* 0x0000000d050b7220 */ /* 0x000fe20000410000 */
[----:B------:R-:W-:Y:S02]  /*1bb20*/  FADD.FTZ R41, R41, R27 ;  /* 0x0000001b29297221 */ /* 0x000fe40000010000 */
[----:B------:R-:W4:Y:S01]  /*1bb30*/  LDL.LU R12, [R1+0x4f4] ;  /* 0x0004f400010c7983 */ /* 0x000f220000300800 */
[----:B------:R-:W-:Y:S01]  /*1bb40*/  FADD.FTZ R42, R42, R10 ;  /* 0x0000000a2a2a7221 */ /* 0x000fe20000010000 */
[----:B------:R-:W-:Y:S01]  /*1bb50*/  FADD.FTZ R38, R38, R13 ;  /* 0x0000000d26267221 */ /* 0x000fe20000010000 */
[----:B---3--:R-:W-:-:S02]  /*1bb60*/  FADD.FTZ R41, R41, R36 ;  /* 0x0000002429297221 */ /* 0x008fc40000010000 */
[----:B------:R-:W-:Y:S01]  /*1bb70*/  FADD.FTZ R42, R11, R42 ;  /* 0x0000002a0b2a7221 */ /* 0x000fe20000010000 */
[C---:B--2---:R-:W-:Y:S01]  /*1bb80*/  FFMA.FTZ R39, R40.reuse, R27, R39 ;  /* 0x0000001b28277223 */ /* 0x044fe20000010027 */
[----:B------:R-:W-:Y:S01]  /*1bb90*/  FFMA.FTZ R45, R40, R10, R45 ;  /* 0x0000000a282d7223 */ /* 0x000fe2000001002d */
[----:B------:R-:W2:Y:S01]  /*1bba0*/  LDL.LU R27, [R1+0x224] ;  /* 0x00022400011b7983 */ /* 0x000ea20000300800 */
[-C--:B------:R-:W-:Y:S01]  /*1bbb0*/  FMUL.FTZ R10, R4, R36.reuse ;  /* 0x00000024040a7220 */ /* 0x080fe20000410000 */
[C---:B----4-:R-:W-:Y:S01]  /*1bbc0*/  FFMA.FTZ R43, R35.reuse, R13, R43 ;  /* 0x0000000d232b7223 */ /* 0x050fe2000001002b */
[----:B------:R-:W-:Y:S01]  /*1bbd0*/  FFMA.FTZ R45, R35, R11, R45 ;  /* 0x0000000b232d7223 */ /* 0x000fe2000001002d */
[----:B------:R-:W3:Y:S04]  /*1bbe0*/  LDL.LU R40, [R1+0x4f0] ;  /* 0x0004f00001287983 */ /* 0x000ee80000300800 */
[----:B------:R-:W4:Y:S01]  /*1bbf0*/  LDL.LU R35, [R1+0x234] ;  /* 0x0002340001237983 */ /* 0x000f220000300800 */
        /* <DEDUP_REMOVED lines=8> */
[-C--:B------:R-:W-:Y:S01]  /*1bc80*/  FMUL.FTZ R10, R4, R37.reuse ;  /* 0x00000025040a7220 */ /* 0x080fe20000410000 */
[----:B------:R-:W-:Y:S01]  /*1bc90*/  FADD.FTZ R38, R38, R31 ;  /* 0x0000001f26267221 */ /* 0x000fe20000010000 */
[----:B------:R-:W4:Y:S04]  /*1bca0*/  LDL.LU R34, [R1+0x4d8] ;  /* 0x0004d80001227983 */ /* 0x000f280000300800 */
[----:B------:R-:W4:Y:S01]  /*1bcb0*/  LDL.LU R31, [R1+0x248] ;  /* 0x00024800011f7983 */ /* 0x000f220000300800 */
[C---:B------:R-:W-:Y:S01]  /*1bcc0*/  FFMA.FTZ R39, R25.reuse, R37, R39 ;  /* 0x0000002519277223 */ /* 0x040fe20000010027 */
[----:B------:R-:W-:-:S02]  /*1bcd0*/  FFMA.FTZ R45, R25, R10, R45 ;  /* 0x0000000a192d7223 */ /* 0x000fc4000001002d */
[----:B------:R-:W4:Y:S01]  /*1bce0*/  LDL.LU R25, [R1+0x4c4] ;  /* 0x0004c40001197983 */ /* 0x000f220000300800 */
[----:B------:R-:W-:Y:S01]  /*1bcf0*/  FADD.FTZ R42, R11, R42 ;  /* 0x0000002a0b2a7221 */ /* 0x000fe20000010000 */
[----:B------:R-:W-:Y:S01]  /*1bd00*/  FMUL.FTZ R11, R5, R29 ;  /* 0x0000001d050b7220 */ /* 0x000fe20000410000 */
[----:B------:R-:W-:Y:S01]  /*1bd10*/  FADD.FTZ R41, R41, R37 ;  /* 0x0000002529297221 */ /* 0x000fe20000010000 */
[----:B------:R-:W4:Y:S01]  /*1bd20*/  LDL.LU R13, [R1+0x2c8] ;  /* 0x0002c800010d7983 */ /* 0x000f220000300800 */
[----:B------:R-:W-:-:S03]  /*1bd30*/  FADD.FTZ R42, R42, R10 ;  /* 0x0000000a2a2a7221 */ /* 0x000fc60000010000 */
[----:B------:R-:W4:Y:S01]  /*1bd40*/  LDL.LU R37, [R1+0x258] ;  /* 0x0002580001257983 */ /* 0x000f220000300800 */
[C---:B------:R-:W-:Y:S01]  /*1bd50*/  FFMA.FTZ R43, R12.reuse, R29, R43 ;  /* 0x0000001d0c2b7223 */ /* 0x040fe2000001002b */
[----:B------:R-:W-:Y:S01]  /*1bd60*/  FFMA.FTZ R45, R12, R11, R45 ;  /* 0x0000000b0c2d7223 */ /* 0x000fe2000001002d */
[----:B------:R-:W-:Y:S01]  /*1bd70*/  FADD.FTZ R38, R38, R29 ;  /* 0x0000001d26267221 */ /* 0x000fe20000010000 */
[----:B------:R-:W4:Y:S01]  /*1bd80*/  LDL.LU R12, [R1+0x4c0] ;  /* 0x0004c000010c7983 */ /* 0x000f220000300800 */
[----:B------:R-:W-:-:S03]  /*1bd90*/  FADD.FTZ R42, R11, R42 ;  /* 0x0000002a0b2a7221 */ /* 0x000fc60000010000 */
[----:B------:R-:W4:Y:S01]  /*1bda0*/  LDL.LU R29, [R1+0x374] ;  /* 0x00037400011d7983 */ /* 0x000f220000300800 */
[-C--:B--2---:R-:W-:Y:S01]  /*1bdb0*/  FMUL.FTZ R10, R4, R27.reuse ;  /* 0x0000001b040a7220 */ /* 0x084fe20000410000 */
[----:B------:R-:W-:Y:S01]  /*1bdc0*/  FADD.FTZ R41, R41, R27 ;  /* 0x0000001b29297221 */ /* 0x000fe20000010000 */
[C---:B---3--:R-:W-:Y:S02]  /*1bdd0*/  FFMA.FTZ R39, R40.reuse, R27, R39 ;  /* 0x0000001b28277223 */ /* 0x048fe40000010027 */
[----:B------:R-:W-:Y:S01]  /*1bde0*/  FFMA.FTZ R45, R40, R10, R45 ;  /* 0x0000000a282d7223 */ /* 0x000fe2000001002d */
[----:B------:R-:W2:Y:S01]  /*1bdf0*/  LDL.LU R27, [R1+0x370] ;  /* 0x00037000011b7983 */ /* 0x000ea20000300800 */
[----:B----4-:R-:W-:-:S03]  /*1be00*/  FMUL.FTZ R11, R5, R35 ;  /* 0x00000023050b7220 */ /* 0x010fc60000410000 */
[----:B------:R-:W3:Y:S01]  /*1be10*/  LDL.LU R40, [R1+0x49c] ;  /* 0x00049c0001287983 */ /* 0x000ee20000300800 */
        /* <DEDUP_REMOVED lines=14> */
[C---:B------:R-:W-:Y:S01]  /*1bf00*/  FFMA.FTZ R43, R25.reuse, R31, R43 ;  /* 0x0000001f192b7223 */ /* 0x040fe2000001002b */
[----:B------:R-:W-:Y:S02]  /*1bf10*/  FFMA.FTZ R45, R25, R11, R45 ;  /* 0x0000000b192d7223 */ /* 0x000fe4000001002d */
[----:B------:R-:W4:Y:S01]  /*1bf20*/  LDL.LU R25, [R1+0x478] ;  /* 0x0004780001197983 */ /* 0x000f220000300800 */
[----:B------:R-:W-:Y:S01]  /*1bf30*/  FADD.FTZ R42, R42, R10 ;  /* 0x0000000a2a2a7221 */ /* 0x000fe20000010000 */
[----:B------:R-:W-:Y:S02]  /*1bf40*/  FADD.FTZ R38, R38, R31 ;  /* 0x0000001f26267221 */ /* 0x000fe40000010000 */
[----:B------:R-:W4:Y:S01]  /*1bf50*/  LDL.LU R31, [R1+0x35c] ;  /* 0x00035c00011f7983 */ /* 0x000f220000300800 */
[-C--:B------:R-:W-:Y:S01]  /*1bf60*/  FMUL.FTZ R10, R4, R37.reuse ;  /* 0x00000025040a7220 */ /* 0x080fe20000410000 */
        /* <DEDUP_REMOVED lines=8> */
[----:B------:R-:W-:-:S03]  /*1bff0*/  FADD.FTZ R38, R38, R29 ;  /* 0x0000001d26267221 */ /* 0x000fc60000010000 */
[----:B------:R-:W-:Y:S01]  /*1c000*/  FADD.FTZ R42, R11, R42 ;  /* 0x0000002a0b2a7221 */ /* 0x000fe20000010000 */
[----:B--2---:R-:W-:Y:S01]  /*1c010*/  FMUL.FTZ R10, R4, R27 ;  /* 0x0000001b040a7220 */ /* 0x004fe20000410000 */
[C---:B---3--:R-:W-:Y:S01]  /*1c020*/  FFMA.FTZ R43, R40.reuse, R29, R43 ;  /* 0x0000001d282b7223 */ /* 0x048fe2000001002b */
[----:B------:R-:W-:Y:S01]  /*1c030*/  FFMA.FTZ R45, R40, R11, R45 ;  /* 0x0000000b282d7223 */ /* 0x000fe2000001002d */
[----:B------:R-:W2:Y:S01]  /*1c040*/  LDL.LU R29, [R1+0x350] ;  /* 0x00035000011d7983 */ /* 0x000ea20000300800 */
[----:B------:R-:W-:-:S03]  /*1c050*/  FADD.FTZ R41, R41, R27 ;  /* 0x0000001b29297221 */ /* 0x000fc60000010000 */
[----:B------:R-:W3:Y:S01]  /*1c060*/  LDL.LU R40, [R1+0x468] ;  /* 0x0004680001287983 */ /* 0x000ee20000300800 */
[----:B----4-:R-:W-:Y:S01]  /*1c070*/  FMUL.FTZ R11, R5, R35 ;  /* 0x00000023050b7220 */ /* 0x010fe20000410000 */
[C---:B------:R-:W-:Y:S01]  /*1c080*/  FFMA.FTZ R39, R44.reuse, R27, R39 ;  /* 0x0000001b2c277223 */ /* 0x040fe20000010027 */
[----:B------:R-:W-:Y:S01]  /*1c090*/  FFMA.FTZ R45, R44, R10, R45 ;  /* 0x0000000a2c2d7223 */ /* 0x000fe2000001002d */
[----:B------:R-:W4:Y:S01]  /*1c0a0*/  LDL.LU R27, [R1+0x348] ;  /* 0x00034800011b7983 */ /* 0x000f220000300800 */
[----:B------:R-:W-:-:S03]  /*1c0b0*/  FADD.FTZ R42, R42, R10 ;  /* 0x0000000a2a2a7221 */ /* 0x000fc60000010000 */
[----:B------:R-:W4:Y:S01]  /*1c0c0*/  LDL.LU R44, [R1+0x45c] ;  /* 0x00045c00012c7983 */ /* 0x000f220000300800 */
[-C--:B------:R-:W-:Y:S01]  /*1c0d0*/  FMUL.FTZ R10, R4, R36.reuse ;  /* 0x00000024040a7220 */ /* 0x080fe20000410000 */
[----:B------:R-:W-:Y:S01]  /*1c0e0*/  FADD.FTZ R38, R38, R35 ;  /* 0x0000002326267221 */ /* 0x000fe20000010000 */
[C---:B------:R-:W-:Y:S01]  /*1c0f0*/  FFMA.FTZ R43, R34.reuse, R35, R43 ;  /* 0x00000023222b7223 */ /* 0x040fe2000001002b */
[----:B------:R-:W-:Y:S01]  /*1c100*/  FFMA.FTZ R45, R34, R11, R45 ;  /* 0x0000000b222d7223 */ /* 0x000fe2000001002d */
[----:B------:R-:W4:Y:S04]  /*1c110*/  LDL.LU R35, [R1+0x344] ;  /* 0x0003440001237983 */ /* 0x000f280000300800 */
[----:B------:R-:W4:Y:S01]  /*1c120*/  LDL.LU R34, [R1+0x458] ;  /* 0x0004580001227983 */ /* 0x000f220000300800 */
[C---:B------:R-:W-:Y:S01]  /*1c130*/  FFMA.FTZ R39, R25.reuse, R36, R39 ;  /* 0x0000002419277223 */ /* 0x040fe20000010027 */
[----:B------:R-:W-:-:S02]  /*1c140*/  FFMA.FTZ R45, R25, R10, R45 ;  /* 0x0000000a192d7223 */ /* 0x000fc4000001002d */
[----:B------:R-:W4:Y:S01]  /*1c150*/  LDL.LU R25, [R1+0x450] ;  /* 0x0004500001197983 */ /* 0x000f220000300800 */
[----:B------:R-:W-:Y:S01]  /*1c160*/  FADD.FTZ R42, R11, R42 ;  /* 0x0000002a0b2a7221 */ /* 0x000fe20000010000 */
[----:B------:R-:W-:Y:S01]  /*1c170*/  FMUL.FTZ R11, R5, R31 ;  /* 0x0000001f050b7220 */ /* 0x000fe20000410000 */
[----:B------:R-:W-:Y:S02]  /*1c180*/  FADD.FTZ R41, R41, R36 ;  /* 0x0000002429297221 */ /* 0x000fe40000010000 */
        /* <DEDUP_REMOVED lines=9> */
[----:B------:R-:W-:Y:S01]  /*1c220*/  FADD.FTZ R41, R41, R37 ;  /* 0x0000002529297221 */ /* 0x000fe20000010000 */
        /* <DEDUP_REMOVED lines=13> */
[----:B------:R-:W-:Y:S01]  /*1c300*/  FMUL.FTZ R11, R5, R35 ;  /* 0x00000023050b7220 */ /* 0x000fe20000410000 */
        /* <DEDUP_REMOVED lines=9> */
[-C--:B------:R-:W-:Y:S01]  /*1c3a0*/  FMUL.FTZ R10, R4, R36.reuse ;  /* 0x00000024040a7220 */ /* 0x080fe20000410000 */
        /* <DEDUP_REMOVED lines=59> */
[C---:B------:R-:W-:Y:S01]  /*1c760*/  FFMA.FTZ R39, R29.reuse, R37, R39 ;  /* 0x000000251d277223 */ /* 0x040fe20000010027 */
[----:B------:R-:W-:Y:S01]  /*1c770*/  FFMA.FTZ R45, R29, R10, R45 ;  /* 0x0000000a1d2d7223 */ /* 0x000fe2000001002d */
[-C--:B------:R-:W-:Y:S01]  /*1c780*/  FMUL.FTZ R11, R5, R34.reuse ;  /* 0x00000022050b7220 */ /* 0x080fe20000410000 */
[----:B------:R-:W4:Y:S01]  /*1c790*/  LDL.LU R29, [R1+0x3f0] ;  /* 0x0003f000011d7983 */ /* 0x000f220000300800 */
[----:B------:R-:W-:Y:S01]  /*1c7a0*/  FADD.FTZ R41, R41, R37 ;  /* 0x0000002529297221 */ /* 0x000fe20000010000 */
[C---:B------:R-:W-:Y:S01]  /*1c7b0*/  FFMA.FTZ R43, R25.reuse, R34, R43 ;  /* 0x00000022192b7223 */ /* 0x040fe2000001002b */
[----:B------:R-:W-:Y:S01]  /*1c7c0*/  FFMA.FTZ R45, R25, R11, R45 ;  /* 0x0000000b192d7223 */ /* 0x000fe2000001002d */
[----:B------:R-:W4:Y:S04]  /*1c7d0*/  LDL.LU R37, [R1+0x2f8] ;  /* 0x0002f80001257983 */ /* 0x000f280000300800 */
[----:B------:R-:W4:Y:S01]  /*1c7e0*/  LDL.LU R25, [R1+0x3ec] ;  /* 0x0003ec0001197983 */ /* 0x000f220000300800 */
[----:B------:R-:W-:Y:S01]  /*1c7f0*/  FADD.FTZ R42, R42, R10 ;  /* 0x0000000a2a2a7221 */ /* 0x000fe20000010000 */
[----:B------:R-:W-:Y:S01]  /*1c800*/  FMUL.FTZ R10, R4, R27 ;  /* 0x0000001b040a7220 */ /* 0x000fe20000410000 */
[----:B------:R-:W-:-:S02]  /*1c810*/  FADD.FTZ R38, R38, R34 ;  /* 0x0000002226267221 */ /* 0x000fc40000010000 */
        /* <DEDUP_REMOVED lines=24> */
[----:B------:R-:W-:Y:S02]  /*1c9a0*/  FFMA.FTZ R45, R29, R11, R45 ;  /* 0x0000000b1d2d7223 */ /* 0x000fe4000001002d */
[----:B------:R-:W4:Y:S01]  /*1c9b0*/  LDL.LU R29, [R1+0x3dc] ;  /* 0x0003dc00011d7983 */ /* 0x000f220000300800 */
[----:B------:R-:W-:-:S03]  /*1c9c0*/  FADD.FTZ R42, R42, R10 ;  /* 0x0000000a2a2a7221 */ /* 0x000fc60000010000 */
[----:B------:R-:W4:Y:S01]  /*1c9d0*/  LDL.LU R31, [R1+0x2e0] ;  /* 0x0002e000011f7983 */ /* 0x000f220000300800 */
[-C--:B------:R-:W-:Y:S01]  /*1c9e0*/  FMUL.FTZ R10, R4, R37.reuse ;  /* 0x00000025040a7220 */ /* 0x080fe20000410000 */
[----:B------:R-:W-:Y:S01]  /*1c9f0*/  FFMA.FTZ R39, R25, R37, R39 ;  /* 0x0000002519277223 */ /* 0x000fe20000010027 */
[----:B------:R-:W-:Y:S02]  /*1ca00*/  FADD.FTZ R41, R41, R37 ;  /* 0x0000002529297221 */ /* 0x000fe40000010000 */
[----:B------:R-:W4:Y:S01]  /*1ca10*/  LDL.LU R37, [R1+0x3d8] ;  /* 0x0003d80001257983 */ /* 0x000f220000300800 */
[----:B------:R-:W-:Y:S01]  /*1ca20*/  FADD.FTZ R42, R11, R42 ;  /* 0x0000002a0b2a7221 */ /* 0x000fe20000010000 */
[----:B------:R-:W-:Y:S01]  /*1ca30*/  FFMA.FTZ R45, R25, R10, R45 ;  /* 0x0000000a192d7223 */ /* 0x000fe2000001002d */
[-C--:B------:R-:W-:Y:S01]  /*1ca40*/  FMUL.FTZ R11, R5, R34.reuse ;  /* 0x00000022050b7220 */ /* 0x080fe20000410000 */
[----:B------:R-:W4:Y:S01]  /*1ca50*/  LDL.LU R25, [R1+0x2dc] ;  /* 0x0002dc0001197983 */ /* 0x000f220000300800 */
[----:B------:R-:W-:Y:S01]  /*1ca60*/  FADD.FTZ R42, R42, R10 ;  /* 0x0000000a2a2a7221 */ /* 0x000fe20000010000 */
[----:B------:R-:W-:Y:S01]  /*1ca70*/  FMUL.FTZ R10, R4, R27 ;  /* 0x0000001b040a7220 */ /* 0x000fe20000410000 */
[----:B------:R-:W-:Y:S01]  /*1ca80*/  FADD.FTZ R38, R38, R34 ;  /* 0x0000002226267221 */ /* 0x000fe20000010000 */
[C---:B------:R-:W-:Y:S01]  /*1ca90*/  FFMA.FTZ R45, R12.reuse, R11, R45 ;  /* 0x0000000b0c2d7223 */ /* 0x040fe2000001002d */
[----:B------:R-:W-:Y:S01]  /*1caa0*/  FFMA.FTZ R43, R12, R34, R43 ;  /* 0x000000220c2b7223 */ /* 0x000fe2000001002b */
[----:B------:R-:W-:Y:S01]  /*1cab0*/  FADD.FTZ R42, R11, R42 ;  /* 0x0000002a0b2a7221 */ /* 0x000fe20000010000 */
[----:B------:R-:W4:Y:S01]  /*1cac0*/  LDL.LU R12, [R1+0x3d4] ;  /* 0x0003d400010c7983 */ /* 0x000f220000300800 */
[----:B------:R-:W-:-:S03]  /*1cad0*/  FADD.FTZ R41, R41, R27 ;  /* 0x0000001b29297221 */ /* 0x000fc60000010000 */
[----:B------:R-:W4:Y:S01]  /*1cae0*/  LDL.LU R34, [R1+0x2d4] ;  /* 0x0002d40001227983 */ /* 0x000f220000300800 */
[----:B------:R-:W-:Y:S01]  /*1caf0*/  FADD.FTZ R42, R42, R10 ;  /* 0x0000000a2a2a7221 */ /* 0x000fe20000010000 */
[----:B--2---:R-:W-:Y:S01]  /*1cb00*/  FMUL.FTZ R11, R5, R35 ;  /* 0x00000023050b7220 */ /* 0x004fe20000410000 */
[C---:B---3--:R-:W-:Y:S01]  /*1cb10*/  FFMA.FTZ R45, R40.reuse, R10, R45 ;  /* 0x0000000a282d7223 */ /* 0x048fe2000001002d */
[----:B------:R-:W-:Y:S02]  /*1cb20*/  FFMA.FTZ R39, R40, R27, R39 ;  /* 0x0000001b28277223 */ /* 0x000fe40000010027 */
[----:B------:R-:W2:Y:S01]  /*1cb30*/  LDL.LU R40, [R1+0x3d0] ;  /* 0x0003d00001287983 */ /* 0x000ea20000300800 */
[----:B------:R-:W-:Y:S01]  /*1cb40*/  FADD.FTZ R38, R38, R35 ;  /* 0x0000002326267221 */ /* 0x000fe20000010000 */
[----:B----4-:R-:W-:Y:S02]  /*1cb50*/  FMUL.FTZ R10, R4, R36 ;  /* 0x00000024040a7220 */ /* 0x010fe40000410000 */
[----:B------:R-:W3:Y:S01]  /*1cb60*/  LDL.LU R27, [R1+0x2d0] ;  /* 0x0002d000011b7983 */ /* 0x000ee20000300800 */
[C---:B------:R-:W-:Y:S01]  /*1cb70*/  FFMA.FTZ R45, R44.reuse, R11, R45 ;  /* 0x0000000b2c2d7223 */ /* 0x040fe2000001002d */
[----:B------:R-:W-:Y:S01]  /*1cb80*/  FFMA.FTZ R43, R44, R35, R43 ;  /* 0x000000232c2b7223 */ /* 0x000fe2000001002b */
[----:B------:R-:W-:Y:S01]  /*1cb90*/  FADD.FTZ R42, R11, R42 ;  /* 0x0000002a0b2a7221 */ /* 0x000fe20000010000 */
[----:B------:R-:W4:Y:S01]  /*1cba0*/  LDL.LU R44, [R1+0x3cc] ;  /* 0x0003cc00012c7983 */ /* 0x000f220000300800 */
[----:B------:R-:W-:-:S03]  /*1cbb0*/  FFMA.FTZ R45, R29, R10, R45 ;  /* 0x0000000a1d2d7223 */ /* 0x000fc6000001002d */
[----:B------:R-:W4:Y:S01]  /*1cbc0*/  LDL.LU R35, [R1+0x2cc] ;  /* 0x0002cc0001237983 */ /* 0x000f220000300800 */
[-C--:B------:R-:W-:Y:S01]  /*1cbd0*/  FMUL.FTZ R11, R5, R31.reuse ;  /* 0x0000001f050b7220 */ /* 0x080fe20000410000 */
[----:B------:R-:W-:Y:S02]  /*1cbe0*/  FFMA.FTZ R39, R29, R36, R39 ;  /* 0x000000241d277223 */ /* 0x000fe40000010027 */
[----:B------:R-:W4:Y:S01]  /*1cbf0*/  LDL.LU R29, [R1+0x3c8] ;  /* 0x0003c800011d7983 */ /* 0x000f220000300800 */
[----:B------:R-:W-:Y:S01]  /*1cc00*/  FADD.FTZ R41, R41, R36 ;  /* 0x0000002429297221 */ /* 0x000fe20000010000 */
[C---:B------:R-:W-:Y:S01]  /*1cc10*/  FFMA.FTZ R43, R37.reuse, R31, R43 ;  /* 0x0000001f252b7223 */ /* 0x040fe2000001002b */
[----:B------:R-:W-:Y:S01]  /*1cc20*/  FFMA.FTZ R45, R37, R11, R45 ;  /* 0x0000000b252d7223 */ /* 0x000fe2000001002d */
[----:B------:R-:W4:Y:S04]  /*1cc30*/  LDL.LU R36, [R1+0x3c4] ;  /* 0x0003c40001247983 */ /* 0x000f280000300800 */
[----:B------:R-:W4:Y:S01]  /*1cc40*/  LDL.LU R37, [R1+0x2c0] ;  /* 0x0002c00001257983 */ /* 0x000f220000300800 */
[----:B------:R-:W-:-:S03]  /*1cc50*/  FADD.FTZ R38, R38, R31 ;  /* 0x0000001f26267221 */ /* 0x000fc60000010000 */
[----:B------:R-:W4:Y:S01]  /*1cc60*/  LDL.LU R31, [R1+0x3c0] ;  /* 0x0003c000011f7983 */ /* 0x000f220000300800 */
[----:B------:R-:W-:Y:S01]  /*1cc70*/  FADD.FTZ R42, R42, R10 ;  /* 0x0000000a2a2a7221 */ /* 0x000fe20000010000 */
[----:B------:R-:W-:-:S03]  /*1cc80*/  FMUL.FTZ R10, R4, R25 ;  /* 0x00000019040a7220 */ /* 0x000fc60000410000 */
[----:B------:R-:W-:Y:S01]  /*1cc90*/  FADD.FTZ R42, R11, R42 ;  /* 0x0000002a0b2a7221 */ /* 0x000fe20000010000 */
[----:B------:R-:W-:Y:S01]  /*1cca0*/  FFMA.FTZ R45, R12, R10, R45 ;  /* 0x0000000a0c2d7223 */ /* 0x000fe2000001002d */
[----:B------:R-:W-:Y:S02]  /*1ccb0*/  FMUL.FTZ R11, R5, R34 ;  /* 0x00000022050b7220 */ /* 0x000fe40000410000 */
[----:B------:R-:W-:-:S04]  /*1ccc0*/  FADD.FTZ R42, R42, R10 ;  /* 0x0000000a2a2a7221 */ /* 0x000fc80000010000 */
[----:B------:R-:W-:Y:S01]  /*1ccd0*/  FADD.FTZ R42, R11, R42 ;  /* 0x0000002a0b2a7221 */ /* 0x000fe20000010000 */
[----:B------:R-:W-:Y:S02]  /*1cce0*/  FFMA.FTZ R39, R12, R25, R39 ;  /* 0x000000190c277223 */ /* 0x000fe40000010027 */
[----:B------:R-:W4:Y:S01]  /*1ccf0*/  LDL.LU R12, [R1+0x2bc] ;  /* 0x0002bc00010c7983 */ /* 0x000f220000300800 */
[----:B--2---:R-:W-:Y:S01]  /*1cd00*/  FFMA.FTZ R45, R40, R11, R45 ;  /* 0x0000000b282d7223 */ /* 0x004fe2000001002d */
[----:B---3--:R-:W-:-:S04]  /*1cd10*/  FMUL.FTZ R10, R4, R27 ;  /* 0x0000001b040a7220 */ /* 0x008fc80000410000 */
[----:B------:R-:W-:Y:S01]  /*1cd20*/  FADD.FTZ R42, R42, R10 ;  /* 0x0000000a2a2a7221 */ /* 0x000fe20000010000 */
[----:B----4-:R-:W-:Y:S01]  /*1cd30*/  FFMA.FTZ R45, R44, R10, R45 ;  /* 0x0000000a2c2d7223 */ /* 0x010fe2000001002d */
[----:B------:R-:W-:Y:S01]  /*1cd40*/  FMUL.FTZ R11, R5, R35 ;  /* 0x00000023050b7220 */ /* 0x000fe20000410000 */
[----:B------:R-:W-:-:S03]  /*1cd50*/  FMUL.FTZ R10, R4, R13 ;  /* 0x0000000d040a7220 */ /* 0x000fc60000410000 */
[----:B------:R-:W-:Y:S01]  /*1cd60*/  FFMA.FTZ R45, R29, R11, R45 ;  /* 0x0000000b1d2d7223 */ /* 0x000fe2000001002d */
[----:B------:R-:W-:-:S03]  /*1cd70*/  FADD.FTZ R42, R11, R42 ;  /* 0x0000002a0b2a7221 */ /* 0x000fc60000010000 */
[----:B------:R-:W-:Y:S01]  /*1cd80*/  FFMA.FTZ R45, R36, R10, R45 ;  /* 0x0000000a242d7223 */ /* 0x000fe2000001002d */
[----:B------:R-:W-:Y:S01]  /*1cd90*/  FADD.FTZ R42, R42, R10 ;  /* 0x0000000a2a2a7221 */ /* 0x000fe20000010000 */
[----:B------:R-:W-:-:S04]  /*1cda0*/  FMUL.FTZ R11, R5, R37 ;  /* 0x00000025050b7220 */ /* 0x000fc80000410000 */
[----:B------:R-:W-:Y:S01]  /*1cdb0*/  FFMA.FTZ R45, R31, R11, R45 ;  /* 0x0000000b1f2d7223 */ /* 0x000fe2000001002d */
[----:B------:R-:W-:Y:S02]  /*1cdc0*/  FADD.FTZ R42, R11, R42 ;  /* 0x0000002a0b2a7221 */ /* 0x000fe40000010000 */
[----:B------:R-:W2:Y:S01]  /*1cdd0*/  LDL.LU R11, [R1+0x3bc] ;  /* 0x0003bc00010b7983 */ /* 0x000ea20000300800 */
[----:B------:R-:W-:-:S03]  /*1cde0*/  FFMA.FTZ R43, R40, R34, R43 ;  /* 0x00000022282b7223 */ /* 0x000fc6000001002b */
[----:B------:R-:W3:Y:S01]  /*1cdf0*/  LDL.LU R40, [R1+0x2b8] ;  /* 0x0002b80001287983 */ /* 0x000ee20000300800 */
[----:B------:R-:W-:-:S04]  /*1ce00*/  FMUL.FTZ R10, R4, R12 ;  /* 0x0000000c040a7220 */ /* 0x000fc80000410000 */
[----:B------:R-:W-:Y:S01]  /*1ce10*/  FADD.FTZ R42, R42, R10 ;  /* 0x0000000a2a2a7221 */ /* 0x000fe20000010000 */
[----:B--2---:R-:W-:Y:S02]  /*1ce20*/  FFMA.FTZ R45, R11, R10, R45 ;  /* 0x0000000a0b2d7223 */ /* 0x004fe4000001002d */
[----:B------:R-:W2:Y:S01]  /*1ce30*/  LDL.LU R10, [R1+0x3b8] ;  /* 0x0003b800010a7983 */ /* 0x000ea20000300800 */
[----:B------:R-:W-:-:S03]  /*1ce40*/  FFMA.FTZ R39, R44, R27, R39 ;  /* 0x0000001b2c277223 */ /* 0x000fc60000010027 */
[----:B------:R-:W4:Y:S01]  /*1ce50*/  LDL.LU R44, [R1+0x2b4] ;  /* 0x0002b400012c7983 */ /* 0x000f220000300800 */
[----:B------:R-:W-:Y:S01]  /*1ce60*/  FFMA.FTZ R39, R36, R13, R39 ;  /* 0x0000000d24277223 */ /* 0x000fe20000010027 */
[----:B------:R-:W-:Y:S01]  /*1ce70*/  FFMA.FTZ R43, R29, R35, R43 ;  /* 0x000000231d2b7223 */ /* 0x000fe2000001002b */
[----:B------:R-:W-:Y:S01]  /*1ce80*/  FADD.FTZ R41, R41, R25 ;  /* 0x0000001929297221 */ /* 0x000fe20000010000 */
[----:B------:R-:W4:Y:S01]  /*1ce90*/  LDL.LU R29, [R1+0x2ac] ;  /* 0x0002ac00011d7983 */ /* 0x000f220000300800 */
[----:B------:R-:W-:Y:S01]  /*1cea0*/  FFMA.FTZ R39, R11, R12, R39 ;  /* 0x0000000c0b277223 */ /* 0x000fe20000010027 */
[----:B---3--:R-:W-:Y:S01]  /*1ceb0*/  FMUL.FTZ R11, R5, R40 ;  /* 0x00000028050b7220 */ /* 0x008fe20000410000 */
[----:B------:R-:W-:Y:S01]  /*1cec0*/  FFMA.FTZ R43, R31, R37, R43 ;  /* 0x000000251f2b7223 */ /* 0x000fe2000001002b */
[----:B------:R-:W-:Y:S01]  /*1ced0*/  FADD.FTZ R41, R41, R27 ;  /* 0x0000001b29297221 */ /* 0x000fe20000010000 */
[----:B------:R-:W3:Y:S01]  /*1cee0*/  LDL.LU R36, [R1+0x2a8] ;  /* 0x0002a80001247983 */ /* 0x000ee20000300800 */
[----:B------:R-:W-:Y:S01]  /*1cef0*/  FADD.FTZ R42, R11, R42 ;  /* 0x0000002a0b2a7221 */ /* 0x000fe20000010000 */
[----:B------:R-:W-:-:S02]  /*1cf00*/  FADD.FTZ R38, R38, R34 ;  /* 0x0000002226267221 */ /* 0x000fc40000010000 */
[----:B------:R-:W3:Y:S01]  /*1cf10*/  LDL.LU R25, [R1+0x7cc] ;  /* 0x0007cc0001197983 */ /* 0x000ee20000300800 */
[C---:B--2---:R-:W-:Y:S01]  /*1cf20*/  FFMA.FTZ R45, R10.reuse, R11, R45 ;  /* 0x0000000b0a2d7223 */ /* 0x044fe2000001002d */
[----:B------:R-:W-:Y:S02]  /*1cf30*/  FFMA.FTZ R43, R10, R40, R43 ;  /* 0x000000280a2b7223 */ /* 0x000fe4000001002b */
[----:B------:R-:W2:Y:S01]  /*1cf40*/  LDL.LU R11, [R1+0x3b0] ;  /* 0x0003b000010b7983 */ /* 0x000ea20000300800 */
[----:B----4-:R-:W-:Y:S01]  /*1cf50*/  FMUL.FTZ R10, R4, R44 ;  /* 0x0000002c040a7220 */ /* 0x010fe20000410000 */
[----:B------:R-:W-:Y:S02]  /*1cf60*/  FADD.FTZ R41, R41, R13 ;  /* 0x0000000d29297221 */ /* 0x000fe40000010000 */
[----:B------:R-:W4:Y:S01]  /*1cf70*/  LDL.LU R31, [R1+0x2a4] ;  /* 0x0002a400011f7983 */ /* 0x000f220000300800 */
[----:B------:R-:W-:-:S03]  /*1cf80*/  FADD.FTZ R42, R42, R10 ;  /* 0x0000000a2a2a7221 */ /* 0x000fc60000010000 */
[----:B------:R-:W4:Y:S04]  /*1cf90*/  LDL.LU R13, [R1+0x3a8] ;  /* 0x0003a800010d7983 */ /* 0x000f280000300800 */
[----:B------:R-:W4:Y:S04]  /*1cfa0*/  LDL.LU R27, [R1+0x7c4] ;  /* 0x0007c400011b7983 */ /* 0x000f280000300800 */
[----:B------:R-:W4:Y:S01]  /*1cfb0*/  LDL.LU R34, [R1+0x7c8] ;  /* 0x0007c80001227983 */ /* 0x000f220000300800 */
[----:B--2---:R-:W-:-:S03]  /*1cfc0*/  FFMA.FTZ R45, R11, R10, R45 ;  /* 0x0000000a0b2d7223 */ /* 0x004fc6000001002d */
[----:B------:R-:W2:Y:S01]  /*1cfd0*/  LDL.LU R10, [R1+0x3ac] ;  /* 0x0003ac00010a7983 */ /* 0x000ea20000300800 */
[----:B------:R-:W-:Y:S01]  /*1cfe0*/  FFMA.FTZ R39, R11, R44, R39 ;  /* 0x0000002c0b277223 */ /* 0x000fe20000010027 */
[----:B------:R-:W-:-:S04]  /*1cff0*/  FMUL.FTZ R11, R5, R29 ;  /* 0x0000001d050b7220 */ /* 0x000fc80000410000 */
[----:B------:R-:W-:Y:S01]  /*1d000*/  FADD.FTZ R42, R11, R42 ;  /* 0x0000002a0b2a7221 */ /* 0x000fe20000010000 */
[C---:B--2---:R-:W-:Y:S01]  /*1d010*/  FFMA.FTZ R43, R10.reuse, R29, R43 ;  /* 0x0000001d0a2b7223 */ /* 0x044fe2000001002b */
[----:B------:R-:W-:Y:S01]  /*1d020*/  FFMA.FTZ R45, R10, R11, R45 ;  /* 0x0000000b0a2d7223 */ /* 0x000fe2000001002d */
[----:B---3--:R-:W-:-:S04]  /*1d030*/  FMUL.FTZ R10, R4, R36 ;  /* 0x00000024040a7220 */ /* 0x008fc80000410000 */
[----:B----4-:R-:W-:Y:S01]  /*1d040*/  FFMA.FTZ R45, R13, R10, R45 ;  /* 0x0000000a0d2d7223 */ /* 0x010fe2000001002d */
[----:B------:R-:W-:Y:S02]  /*1d050*/  FADD.FTZ R42, R42, R10 ;  /* 0x0000000a2a2a7221 */ /* 0x000fe40000010000 */
[----:B------:R-:W2:Y:S01]  /*1d060*/  LDL.LU R10, [R1+0x3a4] ;  /* 0x0003a400010a7983 */ /* 0x000ea20000300800 */
[----:B------:R-:W-:Y:S01]  /*1d070*/  FADD.FTZ R38, R38, R35 ;  /* 0x0000002326267221 */ /* 0x000fe20000010000 */
[----:B------:R-:W-:Y:S01]  /*1d080*/  FMUL.FTZ R11, R5, R31 ;  /* 0x0000001f050b7220 */ /* 0x000fe20000410000 */
[----:B------:R-:W-:Y:S01]  /*1d090*/  FADD.FTZ R41, R41, R12 ;  /* 0x0000000c29297221 */ /* 0x000fe20000010000 */
[----:B------:R-:W-:Y:S01]  /*1d0a0*/  FFMA.FTZ R39, R13, R36, R39 ;  /* 0x000000240d277223 */ /* 0x000fe20000010027 */
[----:B------:R-:W-:Y:S01]  /*1d0b0*/  FADD.FTZ R38, R38, R37 ;  /* 0x0000002526267221 */ /* 0x000fe20000010000 */
[----:B------:R-:W-:Y:S01]  /*1d0c0*/  FADD.FTZ R42, R11, R42 ;  /* 0x0000002a0b2a7221 */ /* 0x000fe20000010000 */
[----:B------:R-:W3:Y:S04]  /*1d0d0*/  LDL.LU R37, [R1+0x29c] ;  /* 0x00029c0001257983 */ /* 0x000ee80000300800 */
[----:B------:R-:W4:Y:S04]  /*1d0e0*/  LDL.LU R12, [R1+0x298] ;  /* 0x00029800010c7983 */ /* 0x000f280000300800 */
[----:B------:R-:W4:Y:S01]  /*1d0f0*/  LDL.LU R35, [R1+0x7c0] ;  /* 0x0007c00001237983 */ /* 0x000f220000300800 */
[C---:B--2---:R-:W-:Y:S01]  /*1d100*/  FFMA.FTZ R45, R10.reuse, R11, R45 ;  /* 0x0000000b0a2d7223 */ /* 0x044fe2000001002d */
[----:B------:R-:W-:-:S02]  /*1d110*/  FFMA.FTZ R43, R10, R31, R43 ;  /* 0x0000001f0a2b7223 */ /* 0x000fc4000001002b */
[----:B------:R-:W2:Y:S01]  /*1d120*/  LDL.LU R11, [R1+0x3a0] ;  /* 0x0003a000010b7983 */ /* 0x000ea20000300800 */
[----:B------:R-:W-:Y:S01]  /*1d130*/  FADD.FTZ R41, R41, R44 ;  /* 0x0000002c29297221 */ /* 0x000fe20000010000 */
[----:B------:R-:W-:Y:S02]  /*1d140*/  FADD.FTZ R38, R38, R40 ;  /* 0x0000002826267221 */ /* 0x000fe40000010000 */
[----:B------:R-:W4:Y:S01]  /*1d150*/  LDL.LU R40, [R1+0x294] ;  /* 0x0002940001287983 */ /* 0x000f220000300800 */
[----:B---3--:R-:W-:-:S03]  /*1d160*/  FMUL.FTZ R10, R4, R37 ;  /* 0x00000025040a7220 */ /* 0x008fc60000410000 */
[----:B------:R-:W3:Y:S01]  /*1d170*/  LDL.LU R44, [R1+0x260] ;  /* 0x00026000012c7983 */ /* 0x000ee20000300800 */
[----:B------:R-:W-:-:S03]  /*1d180*/  FADD.FTZ R42, R42, R10 ;  /* 0x0000000a2a2a7221 */ /* 0x000fc60000010000 */
[----:B------:R-:W3:Y:S01]  /*1d190*/  LDL.LU R13, [R1+0x390] ;  /* 0x00039000010d7983 */ /* 0x000ee20000300800 */
[----:B--2---:R-:W-:-:S03]  /*1d1a0*/  FFMA.FTZ R45, R11, R10, R45 ;  /* 0x0000000a0b2d7223 */ /* 0x004fc6000001002d */
[----:B------:R-:W2:Y:S01]  /*1d1b0*/  LDL.LU R10, [R1+0x39c] ;  /* 0x00039c00010a7983 */ /* 0x000ea20000300800 */
[----:B------:R-:W-:Y:S01]  /*1d1c0*/  FFMA.FTZ R39, R11, R37, R39 ;  /* 0x000000250b277223 */ /* 0x000fe20000010027 */
[----:B----4-:R-:W-:-:S04]  /*1d1d0*/  FMUL.FTZ R11, R5, R12 ;  /* 0x0000000c050b7220 */ /* 0x010fc80000410000 */
[----:B------:R-:W-:Y:S01]  /*1d1e0*/  FADD.FTZ R42, R11, R42 ;  /* 0x0000002a0b2a7221 */ /* 0x000fe20000010000 */
[C---:B--2---:R-:W-:Y:S02]  /*1d1f0*/  FFMA.FTZ R45, R10.reuse, R11, R45 ;  /* 0x0000000b0a2d7223 */ /* 0x044fe4000001002d */
[----:B------:R-:W2:Y:S01]  /*1d200*/  LDL.LU R11, [R1+0x398] ;  /* 0x00039800010b7983 */ /* 0x000ea20000300800 */
[----:B------:R-:W-:Y:S01]  /*1d210*/  FFMA.FTZ R43, R10, R12, R43 ;  /* 0x0000000c0a2b7223 */ /* 0x000fe2000001002b */
[----:B------:R-:W-:Y:S01]  /*1d220*/  FMUL.FTZ R10, R4, R40 ;  /* 0x00000028040a7220 */ /* 0x000fe20000410000 */
[----:B------:R-:W-:Y:S01]  /*1d230*/  FADD.FTZ R41, R41, R36 ;  /* 0x0000002429297221 */ /* 0x000fe20000010000 */
[----:B------:R-:W-:Y:S01]  /*1d240*/  FADD.FTZ R38, R38, R29 ;  /* 0x0000001d26267221 */ /* 0x000fe20000010000 */
[----:B------:R-:W4:Y:S01]  /*1d250*/  LDL.LU R36, [R1+0x7b8] ;  /* 0x0007b80001247983 */ /* 0x000f220000300800 */
[----:B------:R-:W-:Y:S01]  /*1d260*/  FADD.FTZ R42, R42, R10 ;  /* 0x0000000a2a2a7221 */ /* 0x000fe20000010000 */
[----:B------:R-:W-:-:S02]  /*1d270*/  FADD.FTZ R41, R41, R37 ;  /* 0x0000002529297221 */ /* 0x000fc40000010000 */
[----:B------:R-:W4:Y:S01]  /*1d280*/  LDL.LU R37, [R1+0x7b0] ;  /* 0x0007b00001257983 */ /* 0x000f220000300800 */
[C---:B--2---:R-:W-:Y:S01]  /*1d290*/  FFMA.FTZ R45, R11.reuse, R10, R45 ;  /* 0x0000000a0b2d7223 */ /* 0x044fe2000001002d */
[----:B------:R-:W-:Y:S02]  /*1d2a0*/  FFMA.FTZ R39, R11, R40, R39 ;  /* 0x000000280b277223 */ /* 0x000fe40000010027 */
[----:B------:R-:W2:Y:S01]  /*1d2b0*/  LDL.LU R10, [R1+0x394] ;  /* 0x00039400010a7983 */ /* 0x000ea20000300800 */
[-C--:B---3--:R-:W-:Y:S01]  /*1d2c0*/  FMUL.FTZ R11, R5, R44.reuse ;  /* 0x0000002c050b7220 */ /* 0x088fe20000410000 */
[----:B------:R-:W-:Y:S02]  /*1d2d0*/  FADD.FTZ R38, R38, R31 ;  /* 0x0000001f26267221 */ /* 0x000fe40000010000 */
[----:B------:R-:W3:Y:S01]  /*1d2e0*/  LDL.LU R31, [R1+0x7b4] ;  /* 0x0007b400011f7983 */ /* 0x000ee20000300800 */
[----:B------:R-:W-:Y:S01]  /*1d2f0*/  FADD.FTZ R42, R11, R42 ;  /* 0x0000002a0b2a7221 */ /* 0x000fe20000010000 */
[----:B------:R-:W-:Y:S01]  /*1d300*/  FADD.FTZ R41, R41, R40 ;  /* 0x0000002829297221 */ /* 0x000fe20000010000 */
[----:B----4-:R-:W-:Y:S01]  /*1d310*/  FFMA.FTZ R39, R13, R37, R39 ;  /* 0x000000250d277223 */ /* 0x010fe20000010027 */
[----:B------:R-:W4:Y:S02]  /*1d320*/  LDL.LU R29, [R1+0x7bc] ;  /* 0x0007bc00011d7983 */ /* 0x000f240000300800 */
[----:B------:R-:W-:Y:S01]  /*1d330*/  FADD.FTZ R41, R41, R37 ;  /* 0x0000002529297221 */ /* 0x000fe20000010000 */
[----:B------:R-:W-:Y:S01]  /*1d340*/  FADD.FTZ R38, R38, R12 ;  /* 0x0000000c26267221 */ /* 0x000fe20000010000 */
[----:B------:R-:W4:Y:S04]  /*1d350*/  LDL.LU R40, [R1+0x380] ;  /* 0x0003800001287983 */ /* 0x000f280000300800 */
[----:B------:R-:W4:Y:S01]  /*1d360*/  LDL.LU R12, [R1+0x384] ;  /* 0x00038400010c7983 */ /* 0x000f220000300800 */
[----:B------:R-:W-:Y:S01]  /*1d370*/  FADD.FTZ R38, R38, R44 ;  /* 0x0000002c26267221 */ /* 0x000fe20000010000 */
[C---:B--2---:R-:W-:Y:S01]  /*1d380*/  FFMA.FTZ R43, R10.reuse, R44, R43 ;  /* 0x0000002c0a2b7223 */ /* 0x044fe2000001002b */
[----:B------:R-:W-:Y:S01]  /*1d390*/  FFMA.FTZ R45, R10, R11, R45 ;  /* 0x0000000b0a2d7223 */ /* 0x000fe2000001002d */
[----:B------:R-:W-:Y:S01]  /*1d3a0*/  FMUL.FTZ R10, R4, R37 ;  /* 0x00000025040a7220 */ /* 0x000fe20000410000 */
[----:B------:R-:W2:Y:S03]  /*1d3b0*/  LDL.LU R44, [R1+0x37c] ;  /* 0x00037c00012c7983 */ /* 0x000ea60000300800 */
[----:B------:R-:W-:Y:S01]  /*1d3c0*/  FFMA.FTZ R45, R13, R10, R45 ;  /* 0x0000000a0d2d7223 */ /* 0x000fe2000001002d */
[----:B------:R-:W-:Y:S01]  /*1d3d0*/  FADD.FTZ R42, R42, R10 ;  /* 0x0000000a2a2a7221 */ /* 0x000fe20000010000 */
[----:B------:R-:W4:Y:S04]  /*1d3e0*/  LDL.LU R37, [R1+0x388] ;  /* 0x0003880001257983 */ /* 0x000f280000300800 */
[----:B------:R-:W2:Y:S01]  /*1d3f0*/  LDL.LU R10, [R1+0x38c] ;  /* 0x00038c00010a7983 */ /* 0x000ea20000300800 */
[----:B---3--:R-:W-:-:S03]  /*1d400*/  FMUL.FTZ R11, R5, R31 ;  /* 0x0000001f050b7220 */ /* 0x008fc60000410000 */
[----:B------:R-:W3:Y:S01]  /*1d410*/  LDL.LU R13, [R1+0x378] ;  /* 0x00037800010d7983 */ /* 0x000ee20000300800 */
[----:B------:R-:W-:Y:S01]  /*1d420*/  FADD.FTZ R38, R38, R31 ;  /* 0x0000001f26267221 */ /* 0x000fe20000010000 */
[----:B------:R-:W-:Y:S01]  /*1d430*/  FADD.FTZ R42, R11, R42 ;  /* 0x0000002a0b2a7221 */ /* 0x000fe20000010000 */
[C---:B--2---:R-:W-:Y:S01]  /*1d440*/  FFMA.FTZ R43, R10.reuse, R31, R43 ;  /* 0x0000001f0a2b7223 */ /* 0x044fe2000001002b */
[----:B------:R-:W-:Y:S01]  /*1d450*/  FFMA.FTZ R45, R10, R11, R45 ;  /* 0x0000000b0a2d7223 */ /* 0x000fe2000001002d */
[-C--:B------:R-:W-:Y:S01]  /*1d460*/  FMUL.FTZ R10, R4, R36.reuse ;  /* 0x00000024040a7220 */ /* 0x080fe20000410000 */
[----:B------:R-:W2:Y:S01]  /*1d470*/  LDL.LU R31, [R1+0x36c] ;  /* 0x00036c00011f7983 */ /* 0x000ea20000300800 */
[----:B----4-:R-:W-:Y:S01]  /*1d480*/  FFMA.FTZ R39, R37, R36, R39 ;  /* 0x0000002425277223 */ /* 0x010fe20000010027 */
[-C--:B------:R-:W-:Y:S01]  /*1d490*/  FMUL.FTZ R11, R5, R29.reuse ;  /* 0x0000001d050b7220 */ /* 0x080fe20000410000 */
[----:B------:R-:W-:Y:S02]  /*1d4a0*/  FFMA.FTZ R45, R37, R10, R45 ;  /* 0x0000000a252d7223 */ /* 0x000fe4000001002d */
[----:B------:R-:W4:Y:S01]  /*1d4b0*/  LDL.LU R37, [R1+0x364] ;  /* 0x0003640001257983 */ /* 0x000f220000300800 */
[----:B------:R-:W-:Y:S01]  /*1d4c0*/  FADD.FTZ R42, R42, R10 ;  /* 0x0000000a2a2a7221 */ /* 0x000fe20000010000 */
[C---:B------:R-:W-:Y:S01]  /*1d4d0*/  FFMA.FTZ R43, R12.reuse, R29, R43 ;  /* 0x0000001d0c2b7223 */ /* 0x040fe2000001002b */
[----:B------:R-:W-:Y:S01]  /*1d4e0*/  FFMA.FTZ R45, R12, R11, R45 ;  /* 0x0000000b0c2d7223 */ /* 0x000fe2000001002d */
[-C--:B------:R-:W-:Y:S01]  /*1d4f0*/  FMUL.FTZ R10, R4, R35.reuse ;  /* 0x00000023040a7220 */ /* 0x080fe20000410000 */
[----:B------:R-:W4:Y:S01]  /*1d500*/  LDL.LU R12, [R1+0x358] ;  /* 0x00035800010c7983 */ /* 0x000f220000300800 */
[----:B------:R-:W-:Y:S01]  /*1d510*/  FADD.FTZ R42, R11, R42 ;  /* 0x0000002a0b2a7221 */ /* 0x000fe20000010000 */
[C---:B------:R-:W-:Y:S01]  /*1d520*/  FFMA.FTZ R39, R40.reuse, R35, R39 ;  /* 0x0000002328277223 */ /* 0x040fe20000010027 */
[----:B------:R-:W-:Y:S01]  /*1d530*/  FFMA.FTZ R45, R40, R10, R45 ;  /* 0x0000000a282d7223 */ /* 0x000fe2000001002d */
[-C--:B------:R-:W-:Y:S01]  /*1d540*/  FMUL.FTZ R11, R5, R27.reuse ;  /* 0x0000001b050b7220 */ /* 0x080fe20000410000 */
[----:B------:R-:W4:Y:S01]  /*1d550*/  LDL.LU R40, [R1+0x34c] ;  /* 0x00034c0001287983 */ /* 0x000f220000300800 */
[----:B------:R-:W-:-:S02]  /*1d560*/  FFMA.FTZ R43, R44, R27, R43 ;  /* 0x0000001b2c2b7223 */ /* 0x000fc4000001002b */
[----:B------:R-:W-:Y:S02]  /*1d570*/  FFMA.FTZ R45, R44, R11, R45 ;  /* 0x0000000b2c2d7223 */ /* 0x000fe4000001002d */
[----:B------:R-:W4:Y:S01]  /*1d580*/  LDL.LU R44, [R1+0x338] ;  /* 0x00033800012c7983 */ /* 0x000f220000300800 */
[----:B------:R-:W-:Y:S01]  /*1d590*/  FADD.FTZ R42, R42, R10 ;  /* 0x0000000a2a2a7221 */ /* 0x000fe20000010000 */
[-C--:B------:R-:W-:Y:S01]  /*1d5a0*/  FMUL.FTZ R10, R4, R34.reuse ;  /* 0x00000022040a7220 */ /* 0x080fe20000410000 */
[----:B---3--:R-:W-:-:S03]  /*1d5b0*/  FFMA.FTZ R39, R13, R34, R39 ;  /* 0x000000220d277223 */ /* 0x008fc60000010027 */
[----:B------:R-:W-:Y:S02]  /*1d5c0*/  FFMA.FTZ R45, R13, R10, R45 ;  /* 0x0000000a0d2d7223 */ /* 0x000fe4000001002d */
[----:B------:R-:W3:Y:S01]  /*1d5d0*/  LDL.LU R13, [R1+0x324] ;  /* 0x00032400010d7983 */ /* 0x000ee20000300800 */
[----:B------:R-:W-:Y:S01]  /*1d5e0*/  FADD.FTZ R42, R11, R42 ;  /* 0x0000002a0b2a7221 */ /* 0x000fe20000010000 */
[----:B------:R-:W-:Y:S01]  /*1d5f0*/  FADD.FTZ R38, R38, R29 ;  /* 0x0000001d26267221 */ /* 0x000fe20000010000 */
[----:B------:R-:W-:Y:S01]  /*1d600*/  FMUL.FTZ R11, R5, R25 ;  /* 0x00000019050b7220 */ /* 0x000fe20000410000 */
[----:B------:R-:W3:Y:S01]  /*1d610*/  LDL.LU R29, [R1+0x314] ;  /* 0x00031400011d7983 */ /* 0x000ee20000300800 */
[----:B------:R-:W-:Y:S01]  /*1d620*/  FADD.FTZ R42, R42, R10 ;  /* 0x0000000a2a2a7221 */ /* 0x000fe20000010000 */
[----:B------:R-:W-:Y:S01]  /*1d630*/  FADD.FTZ R41, R41, R36 ;  /* 0x0000002429297221 */ /* 0x000fe20000010000 */
[----:B------:R-:W-:Y:S01]  /*1d640*/  FMUL.FTZ R10, R4, R33 ;  /* 0x00000021040a7220 */ /* 0x000fe20000410000 */
[----:B------:R-:W3:Y:S01]  /*1d650*/  LDL.LU R36, [R1+0x300] ;  /* 0x0003000001247983 */ /* 0x000ee20000300800 */
[----:B------:R-:W-:-:S04]  /*1d660*/  FADD.FTZ R42, R11, R42 ;  /* 0x0000002a0b2a7221 */ /* 0x000fc80000010000 */
[----:B------:R-:W-:Y:S01]  /*1d670*/  FADD.FTZ R42, R42, R10 ;  /* 0x0000000a2a2a7221 */ /* 0x000fe20000010000 */
[C---:B--2---:R-:W-:Y:S01]  /*1d680*/  FFMA.FTZ R45, R31.reuse, R11, R45 ;  /* 0x0000000b1f2d7223 */ /* 0x044fe2000001002d */
[----:B------:R-:W-:Y:S01]  /*1d690*/  FFMA.FTZ R43, R31, R25, R43 ;  /* 0x000000191f2b7223 */ /* 0x000fe2000001002b */
[----:B------:R-:W-:Y:S01]  /*1d6a0*/  FMUL.FTZ R11, R5, R21 ;  /* 0x00000015050b7220 */ /* 0x000fe20000410000 */
[----:B------:R-:W2:Y:S01]  /*1d6b0*/  LDL.LU R31, [R1+0x2ec] ;  /* 0x0002ec00011f7983 */ /* 0x000ea20000300800 */
[C---:B----4-:R-:W-:Y:S01]  /*1d6c0*/  FFMA.FTZ R45, R37.reuse, R10, R45 ;  /* 0x0000000a252d7223 */ /* 0x050fe2000001002d */
[----:B------:R-:W-:Y:S01]  /*1d6d0*/  FFMA.FTZ R39, R37, R33, R39 ;  /* 0x0000002125277223 */ /* 0x000fe20000010027 */
[----:B------:R-:W-:Y:S01]  /*1d6e0*/  FMUL.FTZ R10, R4, R32 ;  /* 0x00000020040a7220 */ /* 0x000fe20000410000 */
[----:B------:R-:W4:Y:S01]  /*1d6f0*/  LDL.LU R37, [R1+0x2d8] ;  /* 0x0002d80001257983 */ /* 0x000f220000300800 */
[C---:B------:R-:W-:Y:S01]  /*1d700*/  FFMA.FTZ R45, R12.reuse, R11, R45 ;  /* 0x0000000b0c2d7223 */ /* 0x040fe2000001002d */
[----:B------:R-:W-:Y:S01]  /*1d710*/  FADD.FTZ R42, R11, R42 ;  /* 0x0000002a0b2a7221 */ /* 0x000fe20000010000 */
[----:B------:R-:W-:Y:S01]  /*1d720*/  FFMA.FTZ R43, R12, R21, R43 ;  /* 0x000000150c2b7223 */ /* 0x000fe2000001002b */
[----:B------:R-:W-:Y:S01]  /*1d730*/  FMUL.FTZ R11, R5, R24 ;  /* 0x00000018050b7220 */ /* 0x000fe20000410000 */
[C---:B------:R-:W-:Y:S01]  /*1d740*/  FFMA.FTZ R39, R40.reuse, R32, R39 ;  /* 0x0000002028277223 */ /* 0x040fe20000010027 */
[----:B------:R-:W-:-:S02]  /*1d750*/  FFMA.FTZ R45, R40, R10, R45 ;  /* 0x0000000a282d7223 */ /* 0x000fc4000001002d */
[----:B------:R-:W4:Y:S01]  /*1d760*/  LDL.LU R40, [R1+0x2c4] ;  /* 0x0002c40001287983 */ /* 0x000f220000300800 */
[----:B------:R-:W-:Y:S01]  /*1d770*/  FADD.FTZ R42, R42, R10 ;  /* 0x0000000a2a2a7221 */ /* 0x000fe20000010000 */
[C---:B------:R-:W-:Y:S01]  /*1d780*/  FFMA.FTZ R10, R44.reuse, R24, R43 ;  /* 0x000000182c0a7223 */ /* 0x040fe2000001002b */
[----:B------:R-:W-:Y:S02]  /*1d790*/  FFMA.FTZ R45, R44, R11, R45 ;  /* 0x0000000b2c2d7223 */ /* 0x000fe4000001002d */
[----:B------:R-:W4:Y:S01]  /*1d7a0*/  LDL.LU R44, [R1+0x2b0] ;  /* 0x0002b000012c7983 */ /* 0x000f220000300800 */
[----:B------:R-:W-:-:S04]  /*1d7b0*/  FADD.FTZ R38, R38, R27 ;  /* 0x0000001b26267221 */ /* 0x000fc80000010000 */
[----:B------:R-:W-:Y:S01]  /*1d7c0*/  FADD.FTZ R38, R38, R25 ;  /* 0x0000001926267221 */ /* 0x000fe20000010000 */
[----:B------:R-:W-:-:S03]  /*1d7d0*/  FMUL.FTZ R12, R4, R30 ;  /* 0x0000001e040c7220 */ /* 0x000fc60000410000 */
[----:B------:R-:W-:Y:S01]  /*1d7e0*/  FADD.FTZ R38, R38, R21 ;  /* 0x0000001526267221 */ /* 0x000fe20000010000 */
[----:B------:R-:W-:Y:S01]  /*1d7f0*/  FADD.FTZ R11, R11, R42 ;  /* 0x0000002a0b0b7221 */ /* 0x000fe20000010000 */
[C---:B---3--:R-:W-:Y:S02]  /*1d800*/  FFMA.FTZ R39, R13.reuse, R30, R39 ;  /* 0x0000001e0d277223 */ /* 0x048fe40000010027 */
[----:B------:R-:W-:Y:S01]  /*1d810*/  FADD.FTZ R38, R38, R24 ;  /* 0x0000001826267221 */ /* 0x000fe20000010000 */
[----:B------:R-:W-:Y:S01]  /*1d820*/  FFMA.FTZ R24, R13, R12, R45 ;  /* 0x0000000c0d187223 */ /* 0x000fe2000001002d */
[----:B------:R-:W-:Y:S01]  /*1d830*/  FMUL.FTZ R13, R5, R19 ;  /* 0x00000013050d7220 */ /* 0x000fe20000410000 */
[----:B------:R-:W-:Y:S01]  /*1d840*/  FADD.FTZ R12, R11, R12 ;  /* 0x0000000c0b0c7221 */ /* 0x000fe20000010000 */
[----:B------:R-:W-:Y:S02]  /*1d850*/  FMUL.FTZ R11, R4, R28 ;  /* 0x0000001c040b7220 */ /* 0x000fe40000410000 */
[----:B------:R-:W-:Y:S01]  /*1d860*/  FFMA.FTZ R24, R29, R13, R24 ;  /* 0x0000000d1d187223 */ /* 0x000fe20000010018 */
[----:B------:R-:W-:Y:S01]  /*1d870*/  FADD.FTZ R12, R13, R12 ;  /* 0x0000000c0d0c7221 */ /* 0x000fe20000010000 */
[----:B------:R-:W-:-:S02]  /*1d880*/  FMUL.FTZ R13, R5, R17 ;  /* 0x00000011050d7220 */ /* 0x000fc40000410000 */
[----:B------:R-:W-:Y:S01]  /*1d890*/  FFMA.FTZ R24, R36, R11, R24 ;  /* 0x0000000b24187223 */ /* 0x000fe20000010018 */
[----:B------:R-:W-:Y:S01]  /*1d8a0*/  FADD.FTZ R12, R12, R11 ;  /* 0x0000000b0c0c7221 */ /* 0x000fe20000010000 */
[----:B------:R-:W-:Y:S01]  /*1d8b0*/  FMUL.FTZ R11, R4, R26 ;  /* 0x0000001a040b7220 */ /* 0x000fe20000410000 */
[----:B------:R-:W-:Y:S01]  /*1d8c0*/  FFMA.FTZ R10, R29, R19, R10 ;  /* 0x000000131d0a7223 */ /* 0x000fe2000001000a */
[----:B------:R-:W-:Y:S01]  /*1d8d0*/  FADD.FTZ R38, R38, R19 ;  /* 0x0000001326267221 */ /* 0x000fe20000010000 */
[----:B------:R-:W-:-:S03]  /*1d8e0*/  FADD.FTZ R12, R13, R12 ;  /* 0x0000000c0d0c7221 */ /* 0x000fc60000010000 */
[----:B------:R-:W-:Y:S01]  /*1d8f0*/  FADD.FTZ R38, R38, R17 ;  /* 0x0000001126267221 */ /* 0x000fe20000010000 */
[----:B------:R-:W-:Y:S01]  /*1d900*/  FADD.FTZ R12, R12, R11 ;  /* 0x0000000b0c0c7221 */ /* 0x000fe20000010000 */
[----:B------:R-:W-:Y:S01]  /*1d910*/  FFMA.FTZ R39, R36, R28, R39 ;  /* 0x0000001c24277223 */ /* 0x000fe20000010027 */
[----:B--2---:R-:W-:Y:S01]  /*1d920*/  FFMA.FTZ R24, R31, R13, R24 ;  /* 0x0000000d1f187223 */ /* 0x004fe20000010018 */
[----:B------:R-:W-:Y:S01]  /*1d930*/  FMUL.FTZ R13, R5, R23 ;  /* 0x00000017050d7220 */ /* 0x000fe20000410000 */
[----:B------:R-:W-:Y:S02]  /*1d940*/  FFMA.FTZ R10, R31, R17, R10 ;  /* 0x000000111f0a7223 */ /* 0x000fe4000001000a */
[----:B----4-:R-:W-:Y:S01]  /*1d950*/  FFMA.FTZ R24, R37, R11, R24 ;  /* 0x0000000b25187223 */ /* 0x010fe20000010018 */
[----:B------:R-:W-:Y:S01]  /*1d960*/  FMUL.FTZ R17, R4, R16 ;  /* 0x0000001004117220 */ /* 0x000fe20000410000 */
[----:B------:R-:W-:Y:S02]  /*1d970*/  FADD.FTZ R12, R13, R12 ;  /* 0x0000000c0d0c7221 */ /* 0x000fe40000010000 */
[C---:B------:R-:W-:Y:S01]  /*1d980*/  FFMA.FTZ R24, R40.reuse, R13, R24 ;  /* 0x0000000d28187223 */ /* 0x040fe20000010018 */
[----:B------:R-:W-:Y:S01]  /*1d990*/  FFMA.FTZ R11, R40, R23, R10 ;  /* 0x00000017280b7223 */ /* 0x000fe2000001000a */
[----:B------:R-:W-:-:S02]  /*1d9a0*/  FMUL.FTZ R10, R5, R22 ;  /* 0x00000016050a7220 */ /* 0x000fc40000410000 */
[----:B------:R-:W-:Y:S01]  /*1d9b0*/  FFMA.FTZ R13, R44, R17, R24 ;  /* 0x000000112c0d7223 */ /* 0x000fe20000010018 */
[----:B------:R-:W-:Y:S01]  /*1d9c0*/  FADD.FTZ R17, R12, R17 ;  /* 0x000000110c117221 */ /* 0x000fe20000010000 */
[----:B------:R-:W-:Y:S02]  /*1d9d0*/  FMUL.FTZ R12, R4, R20 ;  /* 0x00000014040c7220 */ /* 0x000fe40000410000 */
[----:B------:R-:W-:Y:S01]  /*1d9e0*/  FFMA.FTZ R13, R9, R10, R13 ;  /* 0x0000000a090d7223 */ /* 0x000fe2000001000d */
[----:B------:R-:W-:Y:S01]  /*1d9f0*/  FADD.FTZ R17, R10, R17 ;  /* 0x000000110a117221 */ /* 0x000fe20000010000 */
[----:B------:R-:W-:Y:S01]  /*1da00*/  FMUL.FTZ R10, R5, R18 ;  /* 0x00000012050a7220 */ /* 0x000fe20000410000 */
[----:B------:R-:W-:Y:S01]  /*1da10*/  FFMA.FTZ R39, R37, R26, R39 ;  /* 0x0000001a25277223 */ /* 0x000fe20000010027 */
[----:B------:R-:W-:Y:S01]  /*1da20*/  FFMA.FTZ R13, R8, R12, R13 ;  /* 0x0000000c080d7223 */ /* 0x000fe2000001000d */
[----:B------:R-:W-:Y:S01]  /*1da30*/  FADD.FTZ R23, R38, R23 ;  /* 0x0000001726177221 */ /* 0x000fe20000010000 */
[----:B------:R-:W-:Y:S01]  /*1da40*/  FADD.FTZ R17, R17, R12 ;  /* 0x0000000c11117221 */ /* 0x000fe20000010000 */
[----:B------:R-:W-:Y:S01]  /*1da50*/  FMUL.FTZ R12, R4, R14 ;  /* 0x0000000e040c7220 */ /* 0x000fe20000410000 */
[----:B------:R-:W-:Y:S01]  /*1da60*/  FFMA.FTZ R13, R7, R10, R13 ;  /* 0x0000000a070d7223 */ /* 0x000fe2000001000d */
[----:B------:R-:W-:Y:S01]  /*1da70*/  FFMA.FTZ R39, R44, R16, R39 ;  /* 0x000000102c277223 */ /* 0x000fe20000010027 */
[----:B------:R-:W-:Y:S01]  /*1da80*/  FFMA.FTZ R11, R9, R22, R11 ;  /* 0x00000016090b7223 */ /* 0x000fe2000001000b */
[----:B------:R-:W-:Y:S01]  /*1da90*/  FADD.FTZ R23, R23, R22 ;  /* 0x0000001617177221 */ /* 0x000fe20000010000 */
[----:B------:R-:W-:Y:S01]  /*1daa0*/  FADD.FTZ R17, R10, R17 ;  /* 0x000000110a117221 */ /* 0x000fe20000010000 */
[-C--:B------:R-:W-:Y:S01]  /*1dab0*/  FMUL.FTZ R22, R5, R15.reuse ;  /* 0x0000000f05167220 */ /* 0x080fe20000410000 */
[----:B------:R-:W-:Y:S01]  /*1dac0*/  FFMA.FTZ R13, R6, R12, R13 ;  /* 0x0000000c060d7223 */ /* 0x000fe2000001000d */
[----:B------:R-:W-:Y:S01]  /*1dad0*/  FFMA.FTZ R39, R8, R20, R39 ;  /* 0x0000001408277223 */ /* 0x000fe20000010027 */
[----:B------:R-:W-:Y:S01]  /*1dae0*/  FFMA.FTZ R10, R7, R18, R11 ;  /* 0x00000012070a7223 */ /* 0x000fe2000001000b */
[----:B------:R-:W-:Y:S01]  /*1daf0*/  FADD.FTZ R18, R23, R18 ;  /* 0x0000001217127221 */ /* 0x000fe20000010000 */
[----:B------:R-:W-:Y:S01]  /*1db00*/  FADD.FTZ R17, R17, R12 ;  /* 0x0000000c11117221 */ /* 0x000fe20000010000 */
[----:B------:R-:W-:Y:S01]  /*1db10*/  FFMA.FTZ R23, R0, R22, R13 ;  /* 0x0000001600177223 */ /* 0x000fe2000001000d */
[----:B------:R-:W-:Y:S01]  /*1db20*/  FFMA.FTZ R12, R6, R14, R39 ;  /* 0x0000000e060c7223 */ /* 0x000fe20000010027 */
[----:B------:R-:W-:Y:S01]  /*1db30*/  FFMA.FTZ R13, R0, R15, R10 ;  /* 0x0000000f000d7223 */ /* 0x000fe2000001000a */
[----:B------:R0:W5:Y:S04]  /*1db40*/  LDL.LU R9, [R1+0x7ac] ;  /* 0x0007ac0001097983 */ /* 0x0001680000300800 */
        /* <DEDUP_REMOVED lines=13> */
[----:B------:R-:W-:Y:S01]  /*1dc20*/  FADD.FTZ R22, R22, R17 ;  /* 0x0000001116167221 */ /* 0x000fe20000010000 */
[----:B------:R-:W-:Y:S02]  /*1dc30*/  FADD.FTZ R15, R18, R15 ;  /* 0x0000000f120f7221 */ /* 0x000fe40000010000 */
[----:B0-----:R-:W-:-:S07]  /*1dc40*/  FADD.FTZ R14, R41, R14 ;  /* 0x0000000e290e7221 */ /* 0x001fce0000010000 */
.L_x_169:
        /* <DEDUP_REMOVED lines=47> */
.L_x_171:
[----:B------:R-:W-:Y:S05]  /*1df40*/  BSYNC.RECONVERGENT B0 ;  /* 0x0000000000007941 */ /* 0x000fea0003800200 */
.L_x_170:
[----:B------:R-:W-:Y:S06]  /*1df50*/  BAR.SYNC.DEFER_BLOCKING 0x0 ;  /* 0x0000000000007b1d */ /* 0x000fec0000010000 */
[----:B------:R-:W-:Y:S04]  /*1df60*/  BSSY.RECONVERGENT B0, `(.L_x_172) ;  /* 0x0000033000007945 */ /* 0x000fe80003800200 */
[----:B------:R-:W-:Y:S05]  /*1df70*/  @P0 BRA `(.L_x_173) ;  /* 0x0000000000c40947 */ /* 0x000fea0003800000 */
[----:B------:R-:W-:-:S09]  /*1df80*/  ULEA UR5, UR7, UR6, 0x18 ;  /* 0x0000000607057291 */ /* 0x000fd2000f8ec0ff */
[----:B------:R-:W4:Y:S04]  /*1df90*/  LDS.128 R28, [UR5+0x20] ;  /* 0x00002005ff1c7984 */ /* 0x000f280008000c00 */
[----:B--2---:R-:W2:Y:S04]  /*1dfa0*/  LDS.128 R20, [UR5+0x30] ;  /* 0x00003005ff147984 */ /* 0x004ea80008000c00 */
[----:B------:R-:W2:Y:S04]  /*1dfb0*/  LDS.128 R24, [UR5+0x40] ;  /* 0x00004005ff187984 */ /* 0x000ea80008000c00 */
[----:B------:R-:W2:Y:S04]  /*1dfc0*/  LDS.128 R36, [UR5+0x50] ;  /* 0x00005005ff247984 */ /* 0x000ea80008000c00 */
[----:B------:R-:W2:Y:S04]  /*1dfd0*/  LDS.128 R32, [UR5+0x60] ;  /* 0x00006005ff207984 */ /* 0x000ea80008000c00 */
[----:B-1-3--:R-:W1:Y:S01]  /*1dfe0*/  LDS.128 R16, [UR5+0x70] ;  /* 0x00007005ff107984 */ /* 0x00ae620008000c00 */
[----:B----4-:R-:W-:Y:S01]  /*1dff0*/  FADD.FTZ R41, R10, R28 ;  /* 0x0000001c0a297221 */ /* 0x010fe20000010000 */
[----:B0-----:R-:W-:-:S03]  /*1e000*/  FADD.FTZ R10, R11, R29 ;  /* 0x0000001d0b0a7221 */ /* 0x001fc60000010000 */
[----:B------:R-:W-:Y:S01]  /*1e010*/  FADD.FTZ R41, R41, R30 ;  /* 0x0000001e29297221 */ /* 0x000fe20000010000 */
[----:B------:R-:W-:Y:S02]  /*1e020*/  FADD.FTZ R10, R10, R31 ;  /* 0x0000001f0a0a7221 */ /* 0x000fe40000010000 */
[----:B------:R-:W0:Y:S01]  /*1e030*/  LDS.128 R28, [UR5+0x80] ;  /* 0x00008005ff1c7984 */ /* 0x000e220008000c00 */
[----:B--2---:R-:W-:Y:S01]  /*1e040*/  FADD.FTZ R41, R41, R20 ;  /* 0x0000001429297221 */ /* 0x004fe20000010000 */
[----:B------:R-:W-:-:S03]  /*1e050*/  FADD.FTZ R10, R10, R21 ;  /* 0x000000150a0a7221 */ /* 0x000fc60000010000 */
[----:B------:R-:W-:Y:S01]  /*1e060*/  FADD.FTZ R41, R41, R22 ;  /* 0x0000001629297221 */ /* 0x000fe20000010000 */
[----:B------:R-:W-:Y:S02]  /*1e070*/  FADD.FTZ R10, R10, R23 ;  /* 0x000000170a0a7221 */ /* 0x000fe40000010000 */
[----:B------:R-:W2:Y:S01]  /*1e080*/  LDS.128 R20, [UR5+0x90] ;  /* 0x00009005ff147984 */ /* 0x000ea20008000c00 */
        /* <DEDUP_REMOVED lines=22> */
[----:B--2---:R-:W-:Y:S01]  /*1e1f0*/  FADD.FTZ R41, R41, R20 ;  /* 0x0000001429297221 */ /* 0x004fe20000010000 */
        /* <DEDUP_REMOVED lines=9> */
.L_x_173:
[----:B------:R-:W-:Y:S05]  /*1e290*/  BSYNC.RECONVERGENT B0 ;  /* 0x0000000000007941 */ /* 0x000fea0003800200 */
.L_x_172:
[----:B------:R-:W-:Y:S06]  /*1e2a0*/  BAR.SYNC.DEFER_BLOCKING 0x0 ;  /* 0x0000000000007b1d */ /* 0x000fec0000010000 */
[----:B------:R-:W-:Y:S04]  /*1e2b0*/  BSSY.RECONVERGENT B0, `(.L_x_174) ;  /* 0x0000025000007945 */ /* 0x000fe80003800200 */
[----:B------:R-:W-:Y:S05]  /*1e2c0*/  @P3 BRA `(.L_x_175) ;  /* 0x00000000008c3947 */ /* 0x000fea0003800000 */
[----:B------:R-:W4:Y:S04]  /*1e2d0*/  LDS.128 R40, [R44+0x500] ;  /* 0x000500002c287984 */ /* 0x000f280000000c00 */
[----:B------:R-:W0:Y:S04]  /*1e2e0*/  LDS.128 R36, [R44+0xa00] ;  /* 0x000a00002c247984 */ /* 0x000e280000000c00 */
[----:B------:R-:W0:Y:S04]  /*1e2f0*/  LDS.128 R32, [R44+0xf00] ;  /* 0x000f00002c207984 */ /* 0x000e280000000c00 */
[----:B-1-3--:R-:W1:Y:S04]  /*1e300*/  LDS.128 R16, [R44+0x1400] ;  /* 0x001400002c107984 */ /* 0x00ae680000000c00 */
[----:B--2---:R-:W2:Y:S04]  /*1e310*/  LDS.128 R20, [R44+0x1900] ;  /* 0x001900002c147984 */ /* 0x004ea80000000c00 */
        /* <DEDUP_REMOVED lines=30> */
.L_x_175:
[----:B------:R-:W-:Y:S05]  /*1e500*/  BSYNC.RECONVERGENT B0 ;  /* 0x0000000000007941 */ /* 0x000fea0003800200 */
.L_x_174:
[----:B------:R-:W-:Y:S04]  /*1e510*/  BSSY.RECONVERGENT B0, `(.L_x_176) ;  /* 0x000001e000007945 */ /* 0x000fe80003800200 */
[----:B------:R-:W-:Y:S05]  /*1e520*/  @P3 BRA `(.L_x_177) ;  /* 0x0000000000703947 */ /* 0x000fea0003800000 */
[----:B-1----:R-:W2:Y:S01]  /*1e530*/  LDC.64 R18, c[0x0][0x3f8] ;  /* 0x0000fe00ff127b82 */ /* 0x002ea20000000a00 */
[----:B------:R-:W-:-:S05]  /*1e540*/  MOV R22, UR13 ;  /* 0x0000000d00167c02 */ /* 0x000fca0008000f00 */
[----:B------:R-:W-:Y:S02]  /*1e550*/  IMAD R23, R22, 0x50, R45 ;  /* 0x0000005016177824 */ /* 0x000fe400078e022d */
[----:B---3--:R-:W1:Y:S01]  /*1e560*/  LDC.64 R16, c[0x0][0x3d8] ;  /* 0x0000f600ff107b82 */ /* 0x008e620000000a00 */
[----:B--2---:R-:W-:Y:S01]  /*1e570*/  IMAD.WIDE.U32 R20, R18, 0x3, RZ ;  /* 0x0000000312147825 */ /* 0x004fe200078e00ff */
[C---:B------:R-:W-:Y:S02]  /*1e580*/  LEA R25, R19.reuse, R19, 0x1 ;  /* 0x0000001313197211 */ /* 0x040fe400078e08ff */
[----:B------:R-:W-:Y:S02]  /*1e590*/  LEA.HI R27, P1, R19, R18, RZ, 0x1 ;  /* 0x00000012131b7211 */ /* 0x000fe400078308ff */
[----:B------:R-:W-:Y:S02]  /*1e5a0*/  IADD3 R25, PT, PT, R21, R25, RZ ;  /* 0x0000001915197210 */ /* 0x000fe40007ffe0ff */
[----:B------:R-:W-:Y:S01]  /*1e5b0*/  IADD3.X R22, PT, PT, RZ, R19, RZ, P1, !PT ;  /* 0x00000013ff167210 */ /* 0x000fe20000ffe4ff */
[----:B-1----:R-:W-:Y:S01]  /*1e5c0*/  IMAD.WIDE R16, R23, 0x4, R16 ;  /* 0x0000000417107825 */ /* 0x002fe200078e0210 */
        /* <DEDUP_REMOVED lines=18> */
.L_x_177:
[----:B------:R-:W-:Y:S05]  /*1e6f0*/  BSYNC.RECONVERGENT B0 ;  /* 0x0000000000007941 */ /* 0x000fea0003800200 */
.L_x_176:
        /* <DEDUP_REMOVED lines=17> */
[----:B-1----:R-:W-:Y:S02]  /*1e810*/  MOV R19, UR7 ;  /* 0x0000000700137c02 */ /* 0x002fe40008000f00 */
        /* <DEDUP_REMOVED lines=16> */
.L_x_181:
[----:B------:R-:W3:Y:S04]  /*1e920*/  LDG.E.STRONG.GPU R12, desc[UR10][R18.64] ;  /* 0x0000000a120c7981 */ /* 0x000ee8000c1ef900 */
[----:B---3--:R-:W-:Y:S04]  /*1e930*/  CCTL.IVALL ;  /* 0x00000000ff00798f */ /* 0x008fe80002000000 */
[----:B------:R0:W-:Y:S01]  /*1e940*/  STL [R1], R12 ;  /* 0x0000000c01007387 */ /* 0x0001e20000100800 */
[----:B------:R-:W-:-:S13]  /*1e950*/  ISETP.NE.AND P0, PT, R12, UR5, PT ;  /* 0x000000050c007c0c */ /* 0x000fda000bf05270 */
[----:B0-----:R-:W-:Y:S05]  /*1e960*/  @P0 BRA `(.L_x_181) ;  /* 0xfffffffc00ec0947 */ /* 0x001fea000383ffff */
.L_x_180:
[----:B------:R-:W-:Y:S05]  /*1e970*/  BSYNC.RECONVERGENT B0 ;  /* 0x0000000000007941 */ /* 0x000fea0003800200 */
.L_x_179:
        /* <DEDUP_REMOVED lines=15> */
.L_x_183:
        /* <DEDUP_REMOVED lines=10> */
[----:B-1----:R-:W-:Y:S01]  /*1eb10*/  MOV R19, UR13 ;  /* 0x0000000d00137c02 */ /* 0x002fe20008000f00 */
        /* <DEDUP_REMOVED lines=19> */
[----:B--2---:R-:W-:Y:S01]  /*1ec50*/  @!P2 IMAD.WIDE.U32 R20, R21, 0x8, R14 ;  /* 0x000000081514a825 */ /* 0x004fe200078e000e */
        /* <DEDUP_REMOVED lines=46> */
.L_x_182:
        /* <DEDUP_REMOVED lines=35> */
[----:B-1----:R-:W-:-:S04]  /*1f170*/  MOV R19, UR7 ;  /* 0x0000000700137c02 */ /* 0x002fc80008000f00 */
[----:B------:R-:W4:Y:S01]  /*1f180*/  @!P0 LDG.E.64 R12, desc[UR10][R12.64] ;  /* 0x0000000a0c0c8981 */ /* 0x000f22000c1e1b00 */
[----:B------:R-:W-:-:S04]  /*1f190*/  @!P2 IMAD.WIDE.U32 R18, R19, 0x8, R14 ;  /* 0x000000081312a825 */ /* 0x000fc800078e000e */
[----:B--2---:R-:W-:Y:S02]  /*1f1a0*/  @!P3 IMAD.WIDE.U32 R20, R21, 0x8, R14 ;  /* 0x000000081514b825 */ /* 0x004fe400078e000e */
[----:B------:R-:W2:Y:S04]  /*1f1b0*/  @!P2 LDG.E.64 R18, desc[UR10][R18.64] ;  /* 0x0000000a1212a981 */ /* 0x000ea8000c1e1b00 */
[----:B------:R-:W2:Y:S01]  /*1f1c0*/  @!P3 LDG.E.64 R20, desc[UR10][R20.64] ;  /* 0x0000000a1414b981 */ /* 0x000ea2000c1e1b00 */
[----:B------:R-:W-:-:S04]  /*1f1d0*/  MOV R22, UR5 ;  /* 0x0000000500167c02 */ /* 0x000fc80008000f00 */
[----:B------:R-:W-:-:S04]  /*1f1e0*/  IADD3 R22, PT, PT, R22, 0x4, RZ ;  /* 0x0000000416167810 */ /* 0x000fc80007ffe0ff */
[----:B------:R-:W-:Y:S01]  /*1f1f0*/  R2UR UR5, R22 ;  /* 0x00000000160572ca */ /* 0x000fe200000e0000 */
[----:B----4-:R-:W-:Y:S01]  /*1f200*/  @!P0 FADD.FTZ R10, R10, R12 ;  /* 0x0000000c0a0a8221 */ /* 0x010fe20000010000 */
[----:B------:R-:W-:-:S03]  /*1f210*/  @!P0 FADD.FTZ R11, R11, R13 ;  /* 0x0000000d0b0b8221 */ /* 0x000fc60000010000 */
[----:B---3--:R-:W-:Y:S01]  /*1f220*/  @!P1 FADD.FTZ R10, R10, R16 ;  /* 0x000000100a0a9221 */ /* 0x008fe20000010000 */
[----:B------:R-:W-:-:S03]  /*1f230*/  @!P1 FADD.FTZ R11, R11, R17 ;  /* 0x000000110b0b9221 */ /* 0x000fc60000010000 */
[----:B--2---:R-:W-:Y:S01]  /*1f240*/  @!P2 FADD.FTZ R10, R10, R18 ;  /* 0x000000120a0aa221 */ /* 0x004fe20000010000 */
[----:B------:R-:W-:-:S03]  /*1f250*/  @!P2 FADD.FTZ R11, R11, R19 ;  /* 0x000000130b0ba221 */ /* 0x000fc60000010000 */
[----:B------:R-:W-:Y:S01]  /*1f260*/  @!P3 FADD.FTZ R10, R10, R20 ;  /* 0x000000140a0ab221 */ /* 0x000fe20000010000 */
[----:B------:R-:W-:-:S07]  /*1f270*/  @!P3 FADD.FTZ R11, R11, R21 ;  /* 0x000000150b0bb221 */ /* 0x000fce0000010000 */
.L_x_184:
[----:B------:R-:W-:Y:S05]  /*1f280*/  BRA.U !UP0, `(.L_x_178) ;  /* 0x00000001089c7547 */ /* 0x000fea000b800000 */
[----:B-1----:R-:W0:Y:S01]  /*1f290*/  S2R R19, SR_CTAID.X ;  /* 0x0000000000137919 */ /* 0x002e220000002500 */
[----:B------:R-:W-:Y:S02]  /*1f2a0*/  UISETP.NE.AND UP0, UPT, UR18, 0x1, UPT ;  /* 0x000000011200788c */ /* 0x000fe4000bf05270 */
[----:B------:R-:W-:-:S07]  /*1f2b0*/  ULOP3.LUT UR6, UR12, 0x1, URZ, 0xc0, !UPT ;  /* 0x000000010c067892 */ /* 0x000fce000f8ec0ff */
[----:B------:R-:W-:Y:S05]  /*1f2c0*/  BRA.U !UP0, `(.L_x_185) ;  /* 0x0000000108587547 */ /* 0x000fea000b800000 */
[----:B------:R-:W1:Y:S01]  /*1f2d0*/  S2R R13, SR_CTAID.X ;  /* 0x00000000000d7919 */ /* 0x000e620000002500 */
[----:B------:R-:W-:Y:S01]  /*1f2e0*/  MOV R18, UR5 ;  /* 0x0000000500127c02 */ /* 0x000fe20008000f00 */
[----:B------:R-:W4:Y:S01]  /*1f2f0*/  S2R R12, SR_CTAID.Y ;  /* 0x00000000000c7919 */ /* 0x000f220000002600 */
[----:B-1----:R-:W-:Y:S02]  /*1f300*/  ISETP.NE.AND P0, PT, R13, UR5, PT ;  /* 0x000000050d007c0c */ /* 0x002fe4000bf05270 */
        /* <DEDUP_REMOVED lines=10> */
[----:B------:R-:W3:Y:S05]  /*1f3b0*/  @!P0 LDG.E.64 R12, desc[UR10][R12.64] ;  /* 0x0000000a0c0c8981 */ /* 0x000eea000c1e1b00 */
[----:B------:R-:W4:Y:S01]  /*1f3c0*/  @!P1 LDG.E.64 R16, desc[UR10][R16.64] ;  /* 0x0000000a10109981 */ /* 0x000f22000c1e1b00 */
[----:B------:R-:W-:-:S04]  /*1f3d0*/  IADD3 R18, PT, PT, R18, 0x2, RZ ;  /* 0x0000000212127810 */ /* 0x000fc80007ffe0ff */
[----:B------:R-:W-:Y:S01]  /*1f3e0*/  R2UR UR5, R18 ;  /* 0x00000000120572ca */ /* 0x000fe200000e0000 */
[----:B----4-:R-:W-:Y:S01]  /*1f3f0*/  @!P1 FADD.FTZ R10, R10, R16 ;  /* 0x000000100a0a9221 */ /* 0x010fe20000010000 */
[----:B------:R-:W-:-:S03]  /*1f400*/  @!P1 FADD.FTZ R11, R11, R17 ;  /* 0x000000110b0b9221 */ /* 0x000fc60000010000 */
[----:B---3--:R-:W-:Y:S01]  /*1f410*/  @!P0 FADD.FTZ R10, R10, R12 ;  /* 0x0000000c0a0a8221 */ /* 0x008fe20000010000 */
[----:B------:R-:W-:-:S09]  /*1f420*/  @!P0 FADD.FTZ R11, R11, R13 ;  /* 0x0000000d0b0b8221 */ /* 0x000fd20000010000 */
.L_x_185:
        /* <DEDUP_REMOVED lines=12> */
.L_x_186:
[----:B------:R-:W-:Y:S05]  /*1f4f0*/  BSYNC.RECONVERGENT B0 ;  /* 0x0000000000007941 */ /* 0x000fea0003800200 */
.L_x_178:
        /* <DEDUP_REMOVED lines=17> */
.L_x_192:
[----:B------:R-:W-:-:S05]  /*1f610*/  LEA R19, R17, UR15, 0x2 ;  /* 0x0000000f11137c11 */ /* 0x000fca000f8e10ff */
[----:B0-----:R-:W4:Y:S04]  /*1f620*/  LDL.64 R12, [R19+0x10] ;  /* 0x00001000130c7983 */ /* 0x001f280000100a00 */
[----:B---3--:R-:W3:Y:S01]  /*1f630*/  LDL.64 R10, [R19+0x110] ;  /* 0x00011000130a7983 */ /* 0x008ee20000100a00 */
[----:B-----5:R-:W-:Y:S01]  /*1f640*/  LEA R31, R17, R0, 0x3 ;  /* 0x00000000111f7211 */ /* 0x020fe200078e18ff */
[----:B------:R-:W-:Y:S03]  /*1f650*/  BSSY.RECONVERGENT B0, `(.L_x_187) ;  /* 0x0000035000007945 */ /* 0x000fe60003800200 */
[----:B------:R-:W-:Y:S02]  /*1f660*/  ISETP.GE.U32.AND P0, PT, R31, UR18, PT ;  /* 0x000000121f007c0c */ /* 0x000fe4000bf06070 */
[----:B----4-:R-:W-:-:S02]  /*1f670*/  SHF.L.U32 R16, R12, 0x10, RZ ;  /* 0x000000100c107819 */ /* 0x010fc400000006ff */
        /* <DEDUP_REMOVED lines=11> */
[----:B------:R-:W2:Y:S01]  /*1f730*/  @P1 MUFU.EX2 R12, R12 ;  /* 0x0000000c000c1308 */ /* 0x000ea20000000800 */
[----:B------:R-:W-:-:S07]  /*1f740*/  @P1 FMUL.FTZ R21, R18, -1.4426950216293334961 ;  /* 0xbfb8aa3b12151820 */ /* 0x000fce0000410000 */
[----:B------:R-:W0:Y:S01]  /*1f750*/  @P1 MUFU.EX2 R21, R21 ;  /* 0x0000001500151308 */ /* 0x000e220000000800 */
[----:B--2---:R-:W-:Y:S01]  /*1f760*/  @P1 FADD.FTZ R20, R12, 1 ;  /* 0x3f8000000c141421 */ /* 0x004fe20000010000 */
[----:B------:R-:W-:Y:S02]  /*1f770*/  SHF.L.U32 R12, R10, 0x10, RZ ;  /* 0x000000100a0c7819 */ /* 0x000fe400000006ff */
[----:B------:R-:W-:-:S04]  /*1f780*/  IADD3 R10, PT, PT, R31, 0x8, RZ ;  /* 0x000000081f0a7810 */ /* 0x000fc80007ffe0ff */
[----:B------:R-:W1:Y:S01]  /*1f790*/  @P1 MUFU.RCP R20, R20 ;  /* 0x0000001400141308 */ /* 0x000e620000001000 */
[----:B0-----:R-:W-:Y:S01]  /*1f7a0*/  @P1 FADD.FTZ R22, R21, 1 ;  /* 0x3f80000015161421 */ /* 0x001fe20000010000 */
[----:B------:R-:W-:-:S06]  /*1f7b0*/  FFMA.FTZ R21, R14, R29, R15 ;  /* 0x0000001d0e157223 */ /* 0x000fcc000001000f */
[----:B------:R-:W0:Y:S01]  /*1f7c0*/  @P1 MUFU.RCP R23, R22 ;  /* 0x0000001600171308 */ /* 0x000e220000001000 */
[----:B-1----:R-:W-:-:S04]  /*1f7d0*/  @P1 FADD.FTZ R25, -R20, 1 ;  /* 0x3f80000014191421 */ /* 0x002fc80000010100 */
[----:B------:R-:W-:Y:S01]  /*1f7e0*/  @P1 FFMA.FTZ R25, R16, R25, 1 ;  /* 0x3f80000010191423 */ /* 0x000fe20000010019 */
[----:B------:R-:W-:Y:S01]  /*1f7f0*/  @P1 FMUL.FTZ R16, R19, R20 ;  /* 0x0000001413101220 */ /* 0x000fe20000410000 */
[----:B------:R-:W-:Y:S01]  /*1f800*/  SHF.L.U32 R20, R13, 0x10, RZ ;  /* 0x000000100d147819 */ /* 0x000fe200000006ff */
[----:B0-----:R-:W-:Y:S02]  /*1f810*/  @P1 FADD.FTZ R27, -R23, 1 ;  /* 0x3f800000171b1421 */ /* 0x001fe40000010100 */
        /* <DEDUP_REMOVED lines=24> */
.L_x_188:
[----:B------:R-:W-:Y:S05]  /*1f9a0*/  BSYNC.RECONVERGENT B0 ;  /* 0x0000000000007941 */ /* 0x000fea0003800200 */
.L_x_187:
        /* <DEDUP_REMOVED lines=32> */
.L_x_189:
        /* <DEDUP_REMOVED lines=16> */
.L_x_191:
[----:B------:R-:W-:Y:S05]  /*1fcb0*/  BSYNC.RECONVERGENT B0 ;  /* 0x0000000000007941 */ /* 0x000fea0003800200 */
.L_x_190:
        /* <DEDUP_REMOVED lines=10> */
.L_x_167:
        /* <DEDUP_REMOVED lines=16> */
.L_x_195:
[----:B------:R-:W-:Y:S05]  /*1fe60*/  BSYNC.RECONVERGENT B0 ;  /* 0x0000000000007941 */ /* 0x000fea0003800200 */
.L_x_194:
        /* <DEDUP_REMOVED lines=11> */
.L_x_197:
[----:B------:R-:W2:Y:S04]  /*1ff20*/  LDG.E.STRONG.GPU R5, desc[UR10][R2.64] ;  /* 0x0000000a02057981 */ /* 0x000ea8000c1ef900 */
[----:B--2---:R-:W-:Y:S01]  /*1ff30*/  CCTL.IVALL ;  /* 0x00000000ff00798f */ /* 0x004fe20002000000 */
[----:B------:R-:W-:Y:S05]  /*1ff40*/  YIELD ;  /* 0x0000000000007946 */ /* 0x000fea0003800000 */
[----:B------:R-:W-:-:S13]  /*1ff50*/  ISETP.NE.AND P0, PT, R5, R0, PT ;  /* 0x000000000500720c */ /* 0x000fda0003f05270 */
[----:B------:R-:W-:Y:S05]  /*1ff60*/  @P0 BRA `(.L_x_197) ;  /* 0xfffffffc00ec0947 */ /* 0x000fea000383ffff */
.L_x_196:
        /* <DEDUP_REMOVED lines=75> */
.L_x_200:
        /* <DEDUP_REMOVED lines=27> */
.L_x_199:
[----:B------:R-:W-:Y:S05]  /*205d0*/  BSYNC.RECONVERGENT B0 ;  /* 0x0000000000007941 */ /* 0x000fea0003800200 */
.L_x_198:
        /* <DEDUP_REMOVED lines=10> */
.L_x_201:
        /* <DEDUP_REMOVED lines=82> */
.L_x_202:
        /* <DEDUP_REMOVED lines=14> */
.L_x_4883:


//--------------------- .text._Z35group_norm_nhwc_bwd_one_pass_kernelI11Bf16IOBf16WLi64ELi160ELi640EEv26Group_norm_nhwc_bwd_params --------------------------
	.section	.text._Z35group_norm_nhwc_bwd_one_pass_kernelI11Bf16IOBf16WLi64ELi160ELi640EEv26Group_norm_nhwc_bwd_params,"ax",@progbits
	.align	128
        .global         _Z35group_norm_nhwc_bwd_one_pass_kernelI11Bf16IOBf16WLi64ELi160ELi640EEv26Group_norm_nhwc_bwd_params
        .type           _Z35group_norm_nhwc_bwd_one_pass_kernelI11Bf16IOBf16WLi64ELi160ELi640EEv26Group_norm_nhwc_bwd_params,@function
        .size           _Z35group_norm_nhwc_bwd_one_pass_kernelI11Bf16IOBf16WLi64ELi160ELi640EEv26Group_norm_nhwc_bwd_params,(.L_x_4884 - _Z35group_norm_nhwc_bwd_one_pass_kernelI11Bf16IOBf16WLi64ELi160ELi640EEv26Group_norm_nhwc_bwd_params)
        .other          _Z35group_norm_nhwc_bwd_one_pass_kernelI11Bf16IOBf16WLi64ELi160ELi640EEv26Group_norm_nhwc_bwd_params,@"STO_CUDA_ENTRY STV_DEFAULT"
_Z35group_norm_nhwc_bwd_one_pass_kernelI11Bf16IOBf16WLi64ELi160ELi640EEv26Group_norm_nhwc_bwd_params:
.text._Z35group_norm_nhwc_bwd_one_pass_kernelI11Bf16IOBf16WLi64ELi160ELi640EEv26Group_norm_nhwc_bwd_params:
        /* <DEDUP_REMOVED lines=10> */
[----:B------:R-:W-:Y:S01]  /*00a0*/  MOV R34, UR8 ;  /* 0x0000000800227c02 */ /* 0x000fe20008000f00 */
[----:B------:R-:W1:Y:S01]  /*00b0*/  S2R R36, SR_LANEID ;  /* 0x0000000000247919 */ /* 0x000e620000000000 */
[----:B0-----:R-:W-:-:S05]  /*00c0*/  LOP3.LUT R0, R2, 0xffff, RZ, 0xc0, !PT ;  /* 0x0000ffff02007812 */ /* 0x001fca00078ec0ff */
        /* <DEDUP_REMOVED lines=8> */
[----:B-1----:R-:W-:-:S07]  /*0150*/  LOP3.LUT R18, R35, 0xffff, RZ, 0xc0, !PT ;  /* 0x0000ffff23127812 */ /* 0x002fce00078ec0ff */
.L_x_246:
[----:B0-----:R-:W0:Y:S01]  /*0160*/  LDC R13, c[0x0][0x410] ;  /* 0x00010400ff0d7b82 */ /* 0x001e220000000800 */
[----:B------:R-:W1:Y:S01]  /*0170*/  S2R R17, SR_CTAID.X ;  /* 0x0000000000117919 */ /* 0x000e620000002500 */
[----:B------:R-:W1:Y:S01]  /*0180*/  LDCU UR4, c[0x0][0x41c] ;  /* 0x00008380ff0477ac */ /* 0x000e620008000800 */
[----:B------:R-:W-:Y:S02]  /*0190*/  ISETP.GE.AND P3, PT, R34, RZ, PT ;  /* 0x000000ff2200720c */ /* 0x000fe40003f66270 */
[----:B------:R-:W-:Y:S01]  /*01a0*/  MOV R16, RZ ;  /* 0x000000ff00107202 */ /* 0x000fe20000000f00 */
[----:B------:R-:W2:Y:S01]  /*01b0*/  LDCU.128 UR8, c[0x0][0x400] ;  /* 0x00008000ff0877ac */ /* 0x000ea20008000c00 */
[----:B0-----:R-:W-:-:S04]  /*01c0*/  IABS R5, R13 ;  /* 0x0000000d00057213 */ /* 0x001fc80000000000 */
[----:B------:R-:W0:Y:S08]  /*01d0*/  I2F.RP R0, R5 ;  /* 0x0000000500007306 */ /* 0x000e300000209400 */
[----:B0-----:R-:W0:Y:S02]  /*01e0*/  MUFU.RCP R0, R0 ;  /* 0x0000000000007308 */ /* 0x001e240000001000 */
[----:B0-----:R-:W-:-:S06]  /*01f0*/  IADD3 R2, PT, PT, R0, 0xffffffe, RZ ;  /* 0x0ffffffe00027810 */ /* 0x001fcc0007ffe0ff */
[----:B------:R0:W3:Y:S02]  /*0200*/  F2I.FTZ.U32.TRUNC.NTZ R3, R2 ;  /* 0x0000000200037305 */ /* 0x0000e4000021f000 */
[----:B0-----:R-:W-:Y:S02]  /*0210*/  MOV R2, RZ ;  /* 0x000000ff00027202 */ /* 0x001fe40000000f00 */
[----:B---3--:R-:W-:-:S05]  /*0220*/  IADD3 R4, PT, PT, RZ, -R3, RZ ;  /* 0x80000003ff047210 */ /* 0x008fca0007ffe0ff */
[----:B------:R-:W-:Y:S01]  /*0230*/  IMAD R7, R4, R5, RZ ;  /* 0x0000000504077224 */ /* 0x000fe200078e02ff */
[----:B------:R-:W-:-:S03]  /*0240*/  IABS R4, R34 ;  /* 0x0000002200047213 */ /* 0x000fc60000000000 */
[----:B------:R-:W-:-:S06]  /*0250*/  IMAD.HI.U32 R3, R3, R7, R2 ;  /* 0x0000000703037227 */ /* 0x000fcc00078e0002 */
[----:B------:R-:W-:-:S05]  /*0260*/  IMAD.HI.U32 R0, R3, R4, RZ ;  /* 0x0000000403007227 */ /* 0x000fca00078e00ff */
[----:B------:R-:W-:-:S05]  /*0270*/  IADD3 R3, PT, PT, -R0, RZ, RZ ;  /* 0x000000ff00037210 */ /* 0x000fca0007ffe1ff */
[----:B------:R-:W-:Y:S01]  /*0280*/  IMAD R2, R5, R3, R4 ;  /* 0x0000000305027224 */ /* 0x000fe200078e0204 */
[----:B------:R-:W-:Y:S01]  /*0290*/  LOP3.LUT R4, R34, R13, RZ, 0x3c, !PT ;  /* 0x0000000d22047212 */ /* 0x000fe200078e3cff */
[----:B-1----:R-:W-:Y:S01]  /*02a0*/  IMAD R3, R17, UR4, R38 ;  /* 0x0000000411037c24 */ /* 0x002fe2000f8e0226 */
[----:B------:R-:W0:Y:S02]  /*02b0*/  LDCU.U8 UR4, c[0x0][0x414] ;  /* 0x00008280ff0477ac */ /* 0x000e240008000000 */
[----:B------:R-:W-:Y:S02]  /*02c0*/  ISETP.GT.U32.AND P4, PT, R5, R2, PT ;  /* 0x000000020500720c */ /* 0x000fe40003f84070 */
[----:B--2---:R-:W-:Y:S02]  /*02d0*/  ISETP.GE.U32.AND P1, PT, R3, UR8, PT ;  /* 0x0000000803007c0c */ /* 0x004fe4000bf26070 */
[----:B------:R-:W-:Y:S02]  /*02e0*/  SHF.R.S32.HI R9, RZ, 0x1f, R3 ;  /* 0x0000001fff097819 */ /* 0x000fe40000011403 */
[----:B------:R-:W-:-:S02]  /*02f0*/  ISETP.GE.AND P0, PT, R4, RZ, PT ;  /* 0x000000ff0400720c */ /* 0x000fc40003f06270 */
[----:B------:R-:W-:Y:S02]  /*0300*/  ISETP.GE.AND.EX P1, PT, R9, UR9, PT, P1 ;  /* 0x0000000909007c0c */ /* 0x000fe4000bf26310 */
[----:B------:R-:W-:-:S03]  /*0310*/  IADD3 R11, PT, PT, R3, 0x8, RZ ;  /* 0x00000008030b7810 */ /* 0x000fc60007ffe0ff */
[-C--:B------:R-:W-:Y:S02]  /*0320*/  @!P4 IADD3 R2, PT, PT, R2, -R5.reuse, RZ ;  /* 0x800000050202c210 */ /* 0x080fe40007ffe0ff */
[----:B------:R-:W-:Y:S02]  /*0330*/  @!P4 IADD3 R0, PT, PT, R0, 0x1, RZ ;  /* 0x000000010000c810 */ /* 0x000fe40007ffe0ff */
[CC--:B------:R-:W-:Y:S02]  /*0340*/  ISETP.GE.U32.AND P2, PT, R2.reuse, R5.reuse, PT ;  /* 0x000000050200720c */ /* 0x0c0fe40003f46070 */
[----:B------:R-:W-:Y:S02]  /*0350*/  ISETP.GT.U32.AND P5, PT, R5, R2, PT ;  /* 0x000000020500720c */ /* 0x000fe40003fa4070 */
[----:B------:R-:W-:Y:S01]  /*0360*/  IADD3 R5, PT, PT, R2, -R5, RZ ;  /* 0x8000000502057210 */ /* 0x000fe20007ffe0ff */
[----:B------:R-:W1:Y:S01]  /*0370*/  @!P1 LDC.64 R22, c[0x0][0x3f8] ;  /* 0x0000fe00ff169b82 */ /* 0x000e620000000a00 */
[----:B------:R-:W-:-:S02]  /*0380*/  SHF.R.S32.HI R15, RZ, 0x1f, R11 ;  /* 0x0000001fff0f7819 */ /* 0x000fc4000001140b */
[----:B------:R-:W-:Y:S02]  /*0390*/  SEL R2, R5, R2, !P5 ;  /* 0x0000000205027207 */ /* 0x000fe40006800000 */
[----:B------:R-:W-:Y:S02]  /*03a0*/  ISETP.NE.AND P4, PT, R13, RZ, PT ;  /* 0x000000ff0d00720c */ /* 0x000fe40003f85270 */
[----:B------:R-:W-:Y:S01]  /*03b0*/  LOP3.LUT R5, RZ, R13, RZ, 0x33, !PT ;  /* 0x0000000dff057212 */ /* 0x000fe200078e33ff */
[----:B------:R-:W2:Y:S01]  /*03c0*/  @!P1 LDC.64 R24, c[0x0][0x3a0] ;  /* 0x0000e800ff189b82 */ /* 0x000ea20000000a00 */
[----:B------:R-:W-:Y:S02]  /*03d0*/  @P2 IADD3 R0, PT, PT, R0, 0x1, RZ ;  /* 0x0000000100002810 */ /* 0x000fe40007ffe0ff */
[----:B------:R-:W-:Y:S02]  /*03e0*/  ISETP.GE.U32.AND P2, PT, R11, UR8, PT ;  /* 0x000000080b007c0c */ /* 0x000fe4000bf46070 */
[----:B------:R-:W-:-:S02]  /*03f0*/  @!P3 IADD3 R2, PT, PT, -R2, RZ, RZ ;  /* 0x000000ff0202b210 */ /* 0x000fc40007ffe1ff */
[----:B------:R-:W-:Y:S01]  /*0400*/  ISETP.GE.AND.EX P2, PT, R15, UR9, PT, P2 ;  /* 0x000000090f007c0c */ /* 0x000fe2000bf46320 */
[----:B------:R-:W3:Y:S01]  /*0410*/  @!P1 LDC.64 R26, c[0x0][0x398] ;  /* 0x0000e600ff1a9b82 */ /* 0x000ee20000000a00 */
[----:B------:R-:W-:Y:S02]  /*0420*/  SEL R61, R5, R2, !P4 ;  /* 0x00000002053d7207 */ /* 0x000fe40006000000 */
[----:B------:R-:W-:Y:S02]  /*0430*/  @!P0 IADD3 R0, PT, PT, -R0, RZ, RZ ;  /* 0x000000ff00008210 */ /* 0x000fe40007ffe1ff */
[----:B------:R-:W-:Y:S01]  /*0440*/  IADD3 R13, PT, PT, R3, 0x10, RZ ;  /* 0x00000010030d7810 */ /* 0x000fe20007ffe0ff */
[----:B------:R-:W-:Y:S01]  /*0450*/  IMAD R7, R61, 0xa0, RZ ;  /* 0x000000a03d077824 */ /* 0x000fe200078e02ff */
[----:B------:R-:W-:Y:S02]  /*0460*/  SEL R5, R5, R0, !P4 ;  /* 0x0000000005057207 */ /* 0x000fe40006000000 */
[----:B------:R-:W-:-:S02]  /*0470*/  ISETP.GE.U32.AND P3, PT, R13, UR8, PT ;  /* 0x000000080d007c0c */ /* 0x000fc4000bf66070 */
[C---:B------:R-:W-:Y:S01]  /*0480*/  IADD3 R64, P0, PT, R7.reuse, R18, RZ ;  /* 0x0000001207407210 */ /* 0x040fe20007f1e0ff */
[----:B------:R-:W4:Y:S01]  /*0490*/  @!P2 LDC.64 R28, c[0x0][0x3f8] ;  /* 0x0000fe00ff1cab82 */ /* 0x000f220000000a00 */
[----:B------:R-:W-:Y:S02]  /*04a0*/  SHF.R.S32.HI R0, RZ, 0x1f, R5 ;  /* 0x0000001fff007819 */ /* 0x000fe40000011405 */
[----:B------:R-:W-:Y:S02]  /*04b0*/  LEA.HI.X.SX32 R65, R7, RZ, 0x1, P0 ;  /* 0x000000ff07417211 */ /* 0x000fe400000f0eff */
[----:B------:R-:W-:Y:S01]  /*04c0*/  SHF.R.S32.HI R21, RZ, 0x1f, R13 ;  /* 0x0000001fff157819 */ /* 0x000fe2000001140d */
[----:B------:R-:W-:Y:S02]  /*04d0*/  IMAD R0, R0, UR10, RZ ;  /* 0x0000000a00007c24 */ /* 0x000fe4000f8e02ff */
[----:B------:R-:W-:Y:S01]  /*04e0*/  IMAD.WIDE.U32 R64, R5, UR10, R64 ;  /* 0x0000000a05407c25 */ /* 0x000fe2000f8e0040 */
[----:B------:R-:W-:Y:S01]  /*04f0*/  ISETP.GE.AND.EX P3, PT, R21, UR9, PT, P3 ;  /* 0x0000000915007c0c */ /* 0x000fe2000bf66330 */
[----:B------:R-:W5:Y:S02]  /*0500*/  @!P2 LDC.64 R30, c[0x0][0x3a0] ;  /* 0x0000e800ff1eab82 */ /* 0x000f640000000a00 */
[----:B------:R-:W-:Y:S01]  /*0510*/  IMAD R67, R5, UR11, R0 ;  /* 0x0000000b05437c24 */ /* 0x000fe2000f8e0200 */
[----:B------:R-:W-:Y:S01]  /*0520*/  @!P1 MOV R66, R64 ;  /* 0x0000004000429202 */ /* 0x000fe20000000f00 */
[----:B-1----:R-:W-:Y:S01]  /*0530*/  @!P1 IMAD R0, R9, R22, RZ ;  /* 0x0000001609009224 */ /* 0x002fe200078e02ff */
[----:B------:R-:W-:-:S02]  /*0540*/  @!P2 MOV R8, R64 ;  /* 0x000000400008a202 */ /* 0x000fc40000000f00 */
[----:B------:R-:W-:Y:S01]  /*0550*/  IADD3 R67, PT, PT, R65, R67, RZ ;  /* 0x0000004341437210 */ /* 0x000fe20007ffe0ff */
[C---:B------:R-:W-:Y:S01]  /*0560*/  @!P1 IMAD R7, R3.reuse, R23, R0 ;  /* 0x0000001703079224 */ /* 0x040fe200078e0200 */
[C---:B------:R-:W-:Y:S02]  /*0570*/  IADD3 R23, PT, PT, R3.reuse, 0x18, RZ ;  /* 0x0000001803177810 */ /* 0x040fe40007ffe0ff */
[----:B------:R-:W-:Y:S01]  /*0580*/  @!P2 MOV R9, R67 ;  /* 0x000000430009a202 */ /* 0x000fe20000000f00 */
[----:B------:R-:W-:Y:S01]  /*0590*/  @!P1 IMAD.WIDE.U32 R4, R3, R22, R66 ;  /* 0x0000001603049225 */ /* 0x000fe200078e0042 */
[----:B------:R-:W1:Y:S03]  /*05a0*/  @!P3 LDC.64 R32, c[0x0][0x3f8] ;  /* 0x0000fe00ff20bb82 */ /* 0x000e660000000a00 */
[-C--:B----4-:R-:W-:Y:S01]  /*05b0*/  @!P2 IMAD R2, R15, R28.reuse, RZ ;  /* 0x0000001c0f02a224 */ /* 0x090fe200078e02ff */
[----:B------:R-:W-:Y:S01]  /*05c0*/  @!P1 IADD3 R5, PT, PT, R5, R7, RZ ;  /* 0x0000000705059210 */ /* 0x000fe20007ffe0ff */
[----:B------:R-:W-:Y:S01]  /*05d0*/  @!P2 IMAD.WIDE.U32 R8, R11, R28, R8 ;  /* 0x0000001c0b08a225 */ /* 0x000fe200078e0008 */
[----:B------:R-:W-:-:S02]  /*05e0*/  @!P1 SHF.L.U32 R7, R4, 0x1, RZ ;  /* 0x0000000104079819 */ /* 0x000fc400000006ff */
[----:B------:R-:W-:Y:S01]  /*05f0*/  @!P1 SHF.L.U64.HI R0, R4, 0x1, R5 ;  /* 0x0000000104009819 */ /* 0x000fe20000010205 */
[----:B------:R-:W-:Y:S01]  /*0600*/  @!P2 IMAD R15, R11, R29, R2 ;  /* 0x0000001d0b0fa224 */ /* 0x000fe200078e0202 */
[C---:B--2---:R-:W-:Y:S01]  /*0610*/  @!P1 IADD3 R4, P0, PT, R7.reuse, R24, RZ ;  /* 0x0000001807049210 */ /* 0x044fe20007f1e0ff */
[----:B------:R-:W2:Y:S01]  /*0620*/  @!P2 LDC.64 R28, c[0x0][0x398] ;  /* 0x0000e600ff1cab82 */ /* 0x000ea20000000a00 */
[----:B---3--:R-:W-:Y:S02]  /*0630*/  @!P1 IADD3 R6, P4, PT, R7, R26, RZ ;  /* 0x0000001a07069210 */ /* 0x008fe40007f9e0ff */
[C---:B------:R-:W-:Y:S02]  /*0640*/  @!P1 IADD3.X R5, PT, PT, R0.reuse, R25, RZ, P0, !PT ;  /* 0x0000001900059210 */ /* 0x040fe400007fe4ff */
[----:B------:R-:W-:Y:S02]  /*0650*/  ISETP.GE.U32.AND P0, PT, R23, UR8, PT ;  /* 0x0000000817007c0c */ /* 0x000fe4000bf06070 */
[----:B------:R-:W-:Y:S01]  /*0660*/  SHF.R.S32.HI R25, RZ, 0x1f, R23 ;  /* 0x0000001fff197819 */ /* 0x000fe20000011417 */
[----:B------:R-:W3:Y:S01]  /*0670*/  @!P3 LDC.64 R40, c[0x0][0x3a0] ;  /* 0x0000e800ff28bb82 */ /* 0x000ee20000000a00 */
[----:B------:R-:W-:Y:S01]  /*0680*/  @!P1 IADD3.X R7, PT, PT, R0, R27, RZ, P4, !PT ;  /* 0x0000001b00079210 */ /* 0x000fe200027fe4ff */
[----:B------:R4:W3:Y:S01]  /*0690*/  @!P1 LDG.E R16, desc[UR6][R4.64] ;  /* 0x0000000604109981 */ /* 0x0008e2000c1e1900 */
[----:B------:R-:W-:-:S02]  /*06a0*/  ISETP.GE.AND.EX P0, PT, R25, UR9, PT, P0 ;  /* 0x0000000919007c0c */ /* 0x000fc4000bf06300 */
[----:B------:R-:W-:Y:S02]  /*06b0*/  @!P2 IADD3 R9, PT, PT, R9, R15, RZ ;  /* 0x0000000f0909a210 */ /* 0x000fe40007ffe0ff */
[----:B------:R-:W-:Y:S02]  /*06c0*/  CS2R R14, SRZ ;  /* 0x00000000000e7805 */ /* 0x000fe4000001ff00 */
[C---:B------:R-:W-:Y:S01]  /*06d0*/  @!P2 SHF.L.U32 R27, R8.reuse, 0x1, RZ ;  /* 0x00000001081ba819 */ /* 0x040fe200000006ff */
[----:B-1----:R-:W-:Y:S01]  /*06e0*/  @!P3 IMAD R2, R21, R32, RZ ;  /* 0x000000201502b224 */ /* 0x002fe200078e02ff */
[----:B------:R-:W-:Y:S01]  /*06f0*/  @!P2 SHF.L.U64.HI R0, R8, 0x1, R9 ;  /* 0x000000010800a819 */ /* 0x000fe20000010209 */
[----:B------:R-:W1:Y:S01]  /*0700*/  @!P3 LDC.64 R42, c[0x0][0x398] ;  /* 0x0000e600ff2abb82 */ /* 0x000e620000000a00 */
[----:B-----5:R-:W-:Y:S02]  /*0710*/  @!P2 IADD3 R8, P4, PT, R27, R30, RZ ;  /* 0x0000001e1b08a210 */ /* 0x020fe40007f9e0ff */
[----:B------:R-:W-:Y:S01]  /*0720*/  @!P3 MOV R10, R64 ;  /* 0x00000040000ab202 */ /* 0x000fe20000000f00 */
[----:B------:R5:W3:Y:S01]  /*0730*/  @!P1 LDG.E R15, desc[UR6][R6.64] ;  /* 0x00000006060f9981 */ /* 0x000ae2000c1e1900 */
[----:B------:R-:W-:Y:S01]  /*0740*/  @!P3 MOV R11, R67 ;  /* 0x00000043000bb202 */ /* 0x000fe20000000f00 */
[----:B----4-:R-:W-:Y:S01]  /*0750*/  @!P3 IMAD R5, R13, R33, R2 ;  /* 0x000000210d05b224 */ /* 0x010fe200078e0202 */
[----:B------:R-:W-:-:S02]  /*0760*/  @!P2 IADD3.X R9, PT, PT, R0, R31, RZ, P4, !PT ;  /* 0x0000001f0009a210 */ /* 0x000fc400027fe4ff */
[----:B------:R-:W4:Y:S01]  /*0770*/  @!P0 LDC.64 R30, c[0x0][0x3f8] ;  /* 0x0000fe00ff1e8b82 */ /* 0x000f220000000a00 */
[----:B------:R-:W-:Y:S01]  /*0780*/  @!P3 IMAD.WIDE.U32 R10, R13, R32, R10 ;  /* 0x000000200d0ab225 */ /* 0x000fe200078e000a */
[----:B--2---:R-:W-:Y:S01]  /*0790*/  @!P2 IADD3 R4, P1, PT, R27, R28, RZ ;  /* 0x0000001c1b04a210 */ /* 0x004fe20007f3e0ff */
[----:B------:R-:W2:Y:S01]  /*07a0*/  @!P2 LDG.E R14, desc[UR6][R8.64] ;  /* 0x00000006080ea981 */ /* 0x000ea2000c1e1900 */
[----:B------:R-:W-:Y:S02]  /*07b0*/  IADD3 R33, PT, PT, R3, 0x20, RZ ;  /* 0x0000002003217810 */ /* 0x000fe40007ffe0ff */
[----:B------:R-:W-:Y:S02]  /*07c0*/  CS2R R12, SRZ ;  /* 0x00000000000c7805 */ /* 0x000fe4000001ff00 */
[----:B-----5:R-:W-:Y:S02]  /*07d0*/  @!P3 IADD3 R7, PT, PT, R11, R5, RZ ;  /* 0x000000050b07b210 */ /* 0x020fe40007ffe0ff */
[----:B------:R-:W-:Y:S01]  /*07e0*/  @!P2 IADD3.X R5, PT, PT, R0, R29, RZ, P1, !PT ;  /* 0x0000001d0005a210 */ /* 0x000fe20000ffe4ff */
[----:B------:R-:W5:Y:S01]  /*07f0*/  @!P0 LDC.64 R26, c[0x0][0x398] ;  /* 0x0000e600ff1a8b82 */ /* 0x000f620000000a00 */
[----:B------:R-:W-:-:S02]  /*0800*/  ISETP.GE.U32.AND P1, PT, R33, UR8, PT ;  /* 0x0000000821007c0c */ /* 0x000fc4000bf26070 */
[----:B------:R-:W-:Y:S01]  /*0810*/  SHF.R.S32.HI R29, RZ, 0x1f, R33 ;  /* 0x0000001fff1d7819 */ /* 0x000fe20000011421 */
[----:B------:R-:W2:Y:S01]  /*0820*/  @!P2 LDG.E R13, desc[UR6][R4.64] ;  /* 0x00000006040da981 */ /* 0x000ea2000c1e1900 */
[C---:B------:R-:W-:Y:S02]  /*0830*/  @!P3 SHF.L.U32 R21, R10.reuse, 0x1, RZ ;  /* 0x000000010a15b819 */ /* 0x040fe400000006ff */
[----:B------:R-:W-:Y:S02]  /*0840*/  ISETP.GE.AND.EX P1, PT, R29, UR9, PT, P1 ;  /* 0x000000091d007c0c */ /* 0x000fe4000bf26310 */
[----:B------:R-:W-:Y:S02]  /*0850*/  @!P3 SHF.L.U64.HI R10, R10, 0x1, R7 ;  /* 0x000000010a0ab819 */ /* 0x000fe40000010207 */
[C---:B---3--:R-:W-:Y:S02]  /*0860*/  @!P3 IADD3 R6, P4, PT, R21.reuse, R40, RZ ;  /* 0x000000281506b210 */ /* 0x048fe40007f9e0ff */
[----:B-1----:R-:W-:Y:S01]  /*0870*/  @!P3 IADD3 R20, P2, PT, R21, R42, RZ ;  /* 0x0000002a1514b210 */ /* 0x002fe20007f5e0ff */
[----:B----4-:R-:W-:Y:S01]  /*0880*/  @!P0 IMAD R0, R25, R30, RZ ;  /* 0x0000001e19008224 */ /* 0x010fe200078e02ff */
[----:B------:R-:W-:-:S02]  /*0890*/  @!P3 IADD3.X R7, PT, PT, R10, R41, RZ, P4, !PT ;  /* 0x000000290a07b210 */ /* 0x000fc400027fe4ff */
[----:B------:R-:W1:Y:S01]  /*08a0*/  @!P0 LDC.64 R40, c[0x0][0x3a0] ;  /* 0x0000e800ff288b82 */ /* 0x000e620000000a00 */
[----:B------:R-:W-:Y:S02]  /*08b0*/  @!P3 IADD3.X R21, PT, PT, R10, R43, RZ, P2, !PT ;  /* 0x0000002b0a15b210 */ /* 0x000fe400017fe4ff */
[----:B------:R-:W-:Y:S01]  /*08c0*/  IADD3 R43, PT, PT, R3, 0x28, RZ ;  /* 0x00000028032b7810 */ /* 0x000fe20007ffe0ff */
[----:B------:R3:W4:Y:S04]  /*08d0*/  @!P3 LDG.E R12, desc[UR6][R6.64] ;  /* 0x00000006060cb981 */ /* 0x000728000c1e1900 */
[----:B------:R-:W5:Y:S01]  /*08e0*/  @!P1 LDC.64 R24, c[0x0][0x3f8] ;  /* 0x0000fe00ff189b82 */ /* 0x000f620000000a00 */
[----:B0-----:R-:W-:Y:S02]  /*08f0*/  ISETP.NE.AND P5, PT, RZ, UR4, PT ;  /* 0x00000004ff007c0c */ /* 0x001fe4000bfa5270 */
[----:B------:R-:W-:-:S02]  /*0900*/  ISETP.GE.U32.AND P2, PT, R43, UR8, PT ;  /* 0x000000082b007c0c */ /* 0x000fc4000bf46070 */
[----:B------:R-:W-:Y:S02]  /*0910*/  SHF.R.S32.HI R45, RZ, 0x1f, R43 ;  /* 0x0000001fff2d7819 */ /* 0x000fe4000001142b */
[----:B---3--:R-:W-:Y:S02]  /*0920*/  @!P0 MOV R6, R64 ;  /* 0x0000004000068202 */ /* 0x008fe40000000f00 */
[----:B------:R-:W-:Y:S02]  /*0930*/  @!P0 MOV R7, R67 ;  /* 0x0000004300078202 */ /* 0x000fe40000000f00 */
[----:B------:R-:W-:Y:S01]  /*0940*/  ISETP.GE.AND.EX P2, PT, R45, UR9, PT, P2 ;  /* 0x000000092d007c0c */ /* 0x000fe2000bf46320 */
[C---:B------:R-:W-:Y:S02]  /*0950*/  @!P0 IMAD R9, R23.reuse, R31, R0 ;  /* 0x0000001f17098224 */ /* 0x040fe400078e0200 */
[----:B------:R-:W-:Y:S01]  /*0960*/  @!P0 IMAD.WIDE.U32 R6, R23, R30, R6 ;  /* 0x0000001e17068225 */ /* 0x000fe200078e0006 */
[----:B------:R-:W-:Y:S01]  /*0970*/  CS2R R10, SRZ ;  /* 0x00000000000a7805 */ /* 0x000fe2000001ff00 */
[----:B------:R-:W0:Y:S01]  /*0980*/  LDC.64 R22, c[0x0][0x3b8] ;  /* 0x0000ee00ff167b82 */ /* 0x000e220000000a00 */
[----:B------:R-:W-:-:S02]  /*0990*/  IADD3 R5, PT, PT, R3, 0x30, RZ ;  /* 0x0000003003057810 */ /* 0x000fc40007ffe0ff */
[----:B------:R-:W-:Y:S02]  /*09a0*/  IADD3 R4, PT, PT, R3, 0x38, RZ ;  /* 0x0000003803047810 */ /* 0x000fe40007ffe0ff */
[----:B------:R-:W-:Y:S01]  /*09b0*/  @!P0 IADD3 R7, PT, PT, R7, R9, RZ ;  /* 0x0000000907078210 */ /* 0x000fe20007ffe0ff */
[----:B------:R3:W4:Y:S02]  /*09c0*/  @!P3 LDG.E R11, desc[UR6][R20.64] ;  /* 0x00000006140bb981 */ /* 0x000724000c1e1900 */
[----:B------:R-:W3:Y:S01]  /*09d0*/  @P5 LDC.64 R30, c[0x0][0x3b0] ;  /* 0x0000ec00ff1e5b82 */ /* 0x000ee20000000a00 */
[----:B------:R-:W-:Y:S01]  /*09e0*/  @!P0 SHF.L.U32 R3, R6, 0x1, RZ ;  /* 0x0000000106038819 */ /* 0x000fe200000006ff */
[----:B-----5:R-:W-:Y:S01]  /*09f0*/  @!P1 IMAD R2, R29, R24, RZ ;  /* 0x000000181d029224 */ /* 0x020fe200078e02ff */
[----:B------:R-:W-:Y:S02]  /*0a00*/  ISETP.GE.U32.AND P3, PT, R5, UR8, PT ;  /* 0x0000000805007c0c */ /* 0x000fe4000bf66070 */
[----:B------:R-:W-:-:S02]  /*0a10*/  SHF.R.S32.HI R37, RZ, 0x1f, R5 ;  /* 0x0000001fff257819 */ /* 0x000fc40000011405 */
[----:B------:R-:W-:Y:S01]  /*0a20*/  @!P0 SHF.L.U64.HI R32, R6, 0x1, R7 ;  /* 0x0000000106208819 */ /* 0x000fe20000010207 */
[----:B------:R-:W5:Y:S01]  /*0a30*/  @!P2 LDC.64 R8, c[0x0][0x3f8] ;  /* 0x0000fe00ff08ab82 */ /* 0x000f620000000a00 */
[----:B-1----:R-:W-:Y:S02]  /*0a40*/  @!P0 IADD3 R40, P6, PT, R3, R40, RZ ;  /* 0x0000002803288210 */ /* 0x002fe40007fde0ff */
[----:B------:R-:W-:Y:S02]  /*0a50*/  @!P1 MOV R28, R64 ;  /* 0x00000040001c9202 */ /* 0x000fe40000000f00 */
[----:B------:R-:W-:Y:S01]  /*0a60*/  @!P1 MOV R29, R67 ;  /* 0x00000043001d9202 */ /* 0x000fe20000000f00 */
[----:B------:R-:W-:Y:S01]  /*0a70*/  @!P1 IMAD R47, R33, R25, R2 ;  /* 0x00000019212f9224 */ /* 0x000fe200078e0202 */
[----:B------:R-:W-:Y:S01]  /*0a80*/  ISETP.GE.AND.EX P3, PT, R37, UR9, PT, P3 ;  /* 0x0000000925007c0c */ /* 0x000fe2000bf66330 */
[----:B------:R-:W1:Y:S01]  /*0a90*/  @!P1 LDC.64 R6, c[0x0][0x398] ;  /* 0x0000e600ff069b82 */ /* 0x000e620000000a00 */
[----:B------:R-:W-:Y:S01]  /*0aa0*/  @!P0 IADD3.X R41, PT, PT, R32, R41, RZ, P6, !PT ;  /* 0x0000002920298210 */ /* 0x000fe200037fe4ff */
[----:B------:R-:W-:Y:S01]  /*0ab0*/  @!P1 IMAD.WIDE.U32 R24, R33, R24, R28 ;  /* 0x0000001821189225 */ /* 0x000fe200078e001c */
[----:B------:R-:W-:-:S02]  /*0ac0*/  @!P0 IADD3 R26, P6, PT, R3, R26, RZ ;  /* 0x0000001a031a8210 */ /* 0x000fc40007fde0ff */
[----:B------:R-:W-:Y:S01]  /*0ad0*/  LOP3.LUT R18, R35, 0xffff, RZ, 0xc0, !PT ;  /* 0x0000ffff23127812 */ /* 0x000fe200078ec0ff */
[----:B------:R5:W4:Y:S02]  /*0ae0*/  @!P0 LDG.E R10, desc[UR6][R40.64] ;  /* 0x00000006280a8981 */ /* 0x000b24000c1e1900 */
[----:B------:R-:W1:Y:S01]  /*0af0*/  @!P1 LDC.64 R2, c[0x0][0x3a0] ;  /* 0x0000e800ff029b82 */ /* 0x000e620000000a00 */
[----:B------:R-:W-:Y:S01]  /*0b00*/  @!P1 IADD3 R25, PT, PT, R25, R47, RZ ;  /* 0x0000002f19199210 */ /* 0x000fe20007ffe0ff */
[----:B------:R-:W-:Y:S01]  /*0b10*/  IMAD R0, R61, 0xa0, R18 ;  /* 0x000000a03d007824 */ /* 0x000fe200078e0212 */
[----:B------:R-:W-:Y:S01]  /*0b20*/  @!P0 IADD3.X R27, PT, PT, R32, R27, RZ, P6, !PT ;  /* 0x0000001b201b8210 */ /* 0x000fe200037fe4ff */
[----:B0-----:R-:W-:Y:S01]  /*0b30*/  IMAD.WIDE R32, R34, 0x8, R22 ;  /* 0x0000000822207825 */ /* 0x001fe200078e0216 */
[----:B------:R-:W-:Y:S02]  /*0b40*/  ISETP.GE.U32.AND P4, PT, R4, UR8, PT ;  /* 0x0000000804007c0c */ /* 0x000fe4000bf86070 */
[----:B---3--:R-:W-:Y:S01]  /*0b50*/  SHF.R.S32.HI R21, RZ, 0x1f, R4 ;  /* 0x0000001fff157819 */ /* 0x008fe20000011404 */
[----:B------:R-:W0:Y:S01]  /*0b60*/  @!P2 LDC.64 R28, c[0x0][0x3a0] ;  /* 0x0000e800ff1cab82 */ /* 0x000e220000000a00 */
[----:B------:R-:W-:-:S02]  /*0b70*/  @!P1 SHF.L.U32 R47, R24, 0x1, RZ ;  /* 0x00000001182f9819 */ /* 0x000fc400000006ff */
[----:B------:R-:W-:Y:S01]  /*0b80*/  @!P1 SHF.L.U64.HI R48, R24, 0x1, R25 ;  /* 0x0000000118309819 */ /* 0x000fe20000010219 */
[----:B------:R-:W-:Y:S01]  /*0b90*/  @P5 IMAD.WIDE R30, R0, 0x2, R30 ;  /* 0x00000002001e5825 */ /* 0x000fe200078e021e */
[----:B------:R-:W-:Y:S01]  /*0ba0*/  ISETP.GE.AND.EX P4, PT, R21, UR9, PT, P4 ;  /* 0x0000000915007c0c */ /* 0x000fe2000bf86340 */
[----:B------:R-:W3:Y:S02]  /*0bb0*/  LDG.E.64 R32, desc[UR6][R32.64] ;  /* 0x0000000620207981 */ /* 0x000ee4000c1e1b00 */
[----:B------:R-:W0:Y:S02]  /*0bc0*/  @!P3 LDC.64 R24, c[0x0][0x3f8] ;  /* 0x0000fe00ff18bb82 */ /* 0x000e240000000a00 */
[----:B------:R-:W3:Y:S01]  /*0bd0*/  @P5 LDG.E.U16 R39, desc[UR6][R30.64] ;  /* 0x000000061e275981 */ /* 0x000ee2000c1e1500 */
[----:B-----5:R-:W-:-:S03]  /*0be0*/  @!P2 IMAD R42, R45, R8, RZ ;  /* 0x000000082d2aa224 */ /* 0x020fc600078e02ff */
[----:B------:R5:W3:Y:S01]  /*0bf0*/  @P5 LDG.E.U16 R20, desc[UR6][R30.64+0x2] ;  /* 0x000002061e145981 */ /* 0x000ae2000c1e1500 */
[----:B------:R-:W-:Y:S01]  /*0c00*/  @!P2 IMAD R49, R43, R9, R42 ;  /* 0x000000092b31a224 */ /* 0x000fe200078e022a */
[----:B-1----:R-:W-:Y:S01]  /*0c10*/  @!P1 IADD3 R44, P6, PT, R47, R2, RZ ;  /* 0x000000022f2c9210 */ /* 0x002fe20007fde0ff */
[----:B------:R-:W1:Y:S01]  /*0c20*/  LDC.64 R40, c[0x0][0x3a8] ;  /* 0x0000ea00ff287b82 */ /* 0x000e620000000a00 */
[----:B-----5:R-:W-:-:S07]  /*0c30*/  @!P2 MOV R30, R64 ;  /* 0x00000040001ea202 */ /* 0x020fce0000000f00 */
[----:B------:R-:W5:Y:S01]  /*0c40*/  @!P4 LDC.64 R22, c[0x0][0x3f8] ;  /* 0x0000fe00ff16cb82 */ /* 0x000f620000000a00 */
[----:B------:R-:W-:-:S03]  /*0c50*/  @!P2 MOV R31, R67 ;  /* 0x00000043001fa202 */ /* 0x000fc60000000f00 */
[----:B------:R-:W-:Y:S01]  /*0c60*/  @!P2 IMAD.WIDE.U32 R30, R43, R8, R30 ;  /* 0x000000082b1ea225 */ /* 0x000fe200078e001e */
[----:B------:R-:W-:Y:S02]  /*0c70*/  CS2R R8, SRZ ;  /* 0x0000000000087805 */ /* 0x000fe4000001ff00 */
[----:B------:R-:W-:Y:S01]  /*0c80*/  @!P1 IADD3.X R45, PT, PT, R48, R3, RZ, P6, !PT ;  /* 0x00000003302d9210 */ /* 0x000fe200037fe4ff */
[----:B------:R-:W1:Y:S01]  /*0c90*/  @!P2 LDC.64 R42, c[0x0][0x398] ;  /* 0x0000e600ff2aab82 */ /* 0x000e620000000a00 */
[----:B------:R-:W-:Y:S02]  /*0ca0*/  @!P2 IADD3 R3, PT, PT, R31, R49, RZ ;  /* 0x000000311f03a210 */ /* 0x000fe40007ffe0ff */
[----:B------:R0:W3:Y:S01]  /*0cb0*/  @!P0 LDG.E R9, desc[UR6][R26.64] ;  /* 0x000000061a098981 */ /* 0x0000e2000c1e1900 */
[----:B------:R-:W-:Y:S02]  /*0cc0*/  @!P1 IADD3 R46, P0, PT, R47, R6, RZ ;  /* 0x000000062f2e9210 */ /* 0x000fe40007f1e0ff */
[----:B------:R-:W-:Y:S01]  /*0cd0*/  @!P2 SHF.L.U32 R51, R30, 0x1, RZ ;  /* 0x000000011e33a819 */ /* 0x000fe200000006ff */
[----:B------:R0:W3:Y:S01]  /*0ce0*/  @!P1 LDG.E R8, desc[UR6][R44.64] ;  /* 0x000000062c089981 */ /* 0x0000e2000c1e1900 */
[----:B------:R-:W-:-:S02]  /*0cf0*/  @!P1 IADD3.X R47, PT, PT, R48, R7, RZ, P0, !PT ;  /* 0x00000007302f9210 */ /* 0x000fc400007fe4ff */
[----:B------:R-:W-:Y:S02]  /*0d00*/  @!P2 SHF.L.U64.HI R50, R30, 0x1, R3 ;  /* 0x000000011e32a819 */ /* 0x000fe40000010203 */
[----:B0-----:R-:W-:Y:S01]  /*0d10*/  @!P2 IADD3 R48, P0, PT, R51, R28, RZ ;  /* 0x0000001c3330a210 */ /* 0x001fe20007f1e0ff */
[----:B------:R-:W-:Y:S01]  /*0d20*/  @!P3 IMAD R26, R37, R24, RZ ;  /* 0x00000018251ab224 */ /* 0x000fe200078e02ff */
[----:B------:R-:W0:Y:S02]  /*0d30*/  @!P3 LDC.64 R30, c[0x0][0x3a0] ;  /* 0x0000e800ff1ebb82 */ /* 0x000e240000000a00 */
[----:B------:R-:W-:Y:S01]  /*0d40*/  @!P2 IADD3.X R49, PT, PT, R50, R29, RZ, P0, !PT ;  /* 0x0000001d3231a210 */ /* 0x000fe200007fe4ff */
[----:B------:R-:W-:-:S05]  /*0d50*/  @!P3 IMAD R37, R5, R25, R26 ;  /* 0x000000190525b224 */ /* 0x000fca00078e021a */
[----:B------:R-:W0:Y:S01]  /*0d60*/  @!P3 LDC.64 R2, c[0x0][0x398] ;  /* 0x0000e600ff02bb82 */ /* 0x000e220000000a00 */
[----:B------:R-:W-:Y:S02]  /*0d70*/  @!P3 MOV R44, R64 ;  /* 0x00000040002cb202 */ /* 0x000fe40000000f00 */
[----:B------:R-:W-:-:S05]  /*0d80*/  @!P3 MOV R45, R67 ;  /* 0x00000043002db202 */ /* 0x000fca0000000f00 */
[----:B------:R-:W0:Y:S01]  /*0d90*/  @!P4 LDC.64 R28, c[0x0][0x3a0] ;  /* 0x0000e800ff1ccb82 */ /* 0x000e220000000a00 */
[----:B------:R-:W-:-:S07]  /*0da0*/  CS2R R6, SRZ ;  /* 0x0000000000067805 */ /* 0x000fce000001ff00 */
[----:B------:R-:W0:Y:S01]  /*0db0*/  @!P4 LDC.64 R26, c[0x0][0x398] ;  /* 0x0000e600ff1acb82 */ /* 0x000e220000000a00 */
[----:B------:R-:W-:Y:S01]  /*0dc0*/  @!P3 IMAD.WIDE.U32 R24, R5, R24, R44 ;  /* 0x000000180518b225 */ /* 0x000fe200078e002c */
[----:B------:R-:W-:Y:S01]  /*0dd0*/  @!P4 MOV R44, R64 ;  /* 0x00000040002cc202 */ /* 0x000fe20000000f00 */
[----:B------:R1:W3:Y:S01]  /*0de0*/  @!P1 LDG.E R7, desc[UR6][R46.64] ;  /* 0x000000062e079981 */ /* 0x0002e2000c1e1900 */
[----:B------:R-:W-:Y:S01]  /*0df0*/  @!P4 MOV R45, R67 ;  /* 0x00000043002dc202 */ /* 0x000fe20000000f00 */
[----:B-----5:R-:W-:Y:S01]  /*0e00*/  @!P4 IMAD R21, R21, R22, RZ ;  /* 0x000000161515c224 */ /* 0x020fe200078e02ff */
[----:B-1----:R-:W-:Y:S01]  /*0e10*/  @!P2 IADD3 R42, P0, PT, R51, R42, RZ ;  /* 0x0000002a332aa210 */ /* 0x002fe20007f1e0ff */
[----:B------:R-:W5:Y:S01]  /*0e20*/  @!P2 LDG.E R6, desc[UR6][R48.64] ;  /* 0x000000063006a981 */ /* 0x000f62000c1e1900 */
[----:B------:R-:W-:Y:S01]  /*0e30*/  @!P4 IMAD.WIDE.U32 R44, R4, R22, R44 ;  /* 0x00000016042cc225 */ /* 0x000fe200078e002c */
[----:B------:R-:W-:-:S03]  /*0e40*/  MOV R5, RZ ;  /* 0x000000ff00057202 */ /* 0x000fc60000000f00 */
[----:B------:R-:W-:Y:S01]  /*0e50*/  @!P4 IMAD R47, R4, R23, R21 ;  /* 0x00000017042fc224 */ /* 0x000fe200078e0215 */
[----:B------:R-:W-:Y:S02]  /*0e60*/  @!P3 IADD3 R23, PT, PT, R25, R37, RZ ;  /* 0x000000251917b210 */ /* 0x000fe40007ffe0ff */
[----:B------:R-:W-:Y:S02]  /*0e70*/  @!P3 SHF.L.U32 R21, R24, 0x1, RZ ;  /* 0x000000011815b819 */ /* 0x000fe400000006ff */
[----:B------:R-:W-:Y:S02]  /*0e80*/  @!P2 IADD3.X R43, PT, PT, R50, R43, RZ, P0, !PT ;  /* 0x0000002b322ba210 */ /* 0x000fe400007fe4ff */
[----:B------:R-:W-:Y:S02]  /*0e90*/  @!P3 SHF.L.U64.HI R46, R24, 0x1, R23 ;  /* 0x00000001182eb819 */ /* 0x000fe40000010217 */
[C---:B0-----:R-:W-:Y:S01]  /*0ea0*/  @!P3 IADD3 R30, P0, PT, R21.reuse, R30, RZ ;  /* 0x0000001e151eb210 */ /* 0x041fe20007f1e0ff */
[----:B------:R0:W5:Y:S01]  /*0eb0*/  @!P2 LDG.E R5, desc[UR6][R42.64] ;  /* 0x000000062a05a981 */ /* 0x000162000c1e1900 */
[----:B------:R-:W-:-:S02]  /*0ec0*/  @!P3 IADD3 R22, P1, PT, R21, R2, RZ ;  /* 0x000000021516b210 */ /* 0x000fc40007f3e0ff */
[----:B------:R-:W-:Y:S02]  /*0ed0*/  @!P4 IADD3 R23, PT, PT, R45, R47, RZ ;  /* 0x0000002f2d17c210 */ /* 0x000fe40007ffe0ff */
[----:B------:R-:W-:Y:S02]  /*0ee0*/  @!P4 SHF.L.U32 R21, R44, 0x1, RZ ;  /* 0x000000012c15c819 */ /* 0x000fe400000006ff */
[----:B------:R-:W-:Y:S02]  /*0ef0*/  @!P3 IADD3.X R31, PT, PT, R46, R31, RZ, P0, !PT ;  /* 0x0000001f2e1fb210 */ /* 0x000fe400007fe4ff */
[----:B------:R-:W-:Y:S02]  /*0f00*/  @!P4 SHF.L.U64.HI R44, R44, 0x1, R23 ;  /* 0x000000012c2cc819 */ /* 0x000fe40000010217 */
[C---:B------:R-:W-:Y:S02]  /*0f10*/  @!P4 IADD3 R28, P0, PT, R21.reuse, R28, RZ ;  /* 0x0000001c151cc210 */ /* 0x040fe40007f1e0ff */
[----:B------:R-:W-:Y:S01]  /*0f20*/  @!P4 IADD3 R26, P2, PT, R21, R26, RZ ;  /* 0x0000001a151ac210 */ /* 0x000fe20007f5e0ff */
[----:B------:R-:W-:Y:S01]  /*0f30*/  IMAD.WIDE R40, R0, 0x2, R40 ;  /* 0x0000000200287825 */ /* 0x000fe200078e0228 */
[----:B------:R-:W-:-:S02]  /*0f40*/  @!P3 IADD3.X R23, PT, PT, R46, R3, RZ, P1, !PT ;  /* 0x000000032e17b210 */ /* 0x000fc40000ffe4ff */
[----:B------:R-:W-:Y:S02]  /*0f50*/  MOV R4, RZ ;  /* 0x000000ff00047202 */ /* 0x000fe40000000f00 */
[----:B------:R-:W-:Y:S01]  /*0f60*/  MOV R3, RZ ;  /* 0x000000ff00037202 */ /* 0x000fe20000000f00 */
[----:B------:R-:W5:Y:S01]  /*0f70*/  LDG.E.U16 R37, desc[UR6][R40.64] ;  /* 0x0000000628257981 */ /* 0x000f62000c1e1500 */
[----:B------:R-:W-:Y:S02]  /*0f80*/  MOV R2, RZ ;  /* 0x000000ff00027202 */ /* 0x000fe40000000f00 */
[----:B------:R-:W-:Y:S01]  /*0f90*/  MOV R0, RZ ;  /* 0x000000ff00007202 */ /* 0x000fe20000000f00 */
[----:B------:R-:W5:Y:S01]  /*0fa0*/  LDG.E.U16 R24, desc[UR6][R40.64+0x2] ;  /* 0x0000020628187981 */ /* 0x000f62000c1e1500 */
[C---:B------:R-:W-:Y:S02]  /*0fb0*/  @!P4 IADD3.X R29, PT, PT, R44.reuse, R29, RZ, P0, !PT ;  /* 0x0000001d2c1dc210 */ /* 0x040fe400007fe4ff */
[----:B------:R-:W-:Y:S01]  /*0fc0*/  @!P4 IADD3.X R27, PT, PT, R44, R27, RZ, P2, !PT ;  /* 0x0000001b2c1bc210 */ /* 0x000fe200017fe4ff */
[----:B------:R3:W5:Y:S04]  /*0fd0*/  @!P3 LDG.E R4, desc[UR6][R30.64] ;  /* 0x000000061e04b981 */ /* 0x000768000c1e1900 */
[----:B------:R-:W5:Y:S04]  /*0fe0*/  @!P3 LDG.E R3, desc[UR6][R22.64] ;  /* 0x000000061603b981 */ /* 0x000f68000c1e1900 */
[----:B------:R-:W5:Y:S04]  /*0ff0*/  @!P4 LDG.E R2, desc[UR6][R28.64] ;  /* 0x000000061c02c981 */ /* 0x000f68000c1e1900 */
[----:B------:R-:W5:Y:S01]  /*1000*/  @!P4 LDG.E R0, desc[UR6][R26.64] ;  /* 0x000000061a00c981 */ /* 0x000f62000c1e1900 */
[----:B------:R-:W-:Y:S01]  /*1010*/  MOV R59, 0x3f800000 ;  /* 0x3f800000003b7802 */ /* 0x000fe20000000f00 */
[----:B------:R-:W-:Y:S01]  /*1020*/  UISETP.NE.AND UP0, UPT, UR4, URZ, UPT ;  /* 0x000000ff0400728c */ /* 0x000fe2000bf05270 */
[----:B------:R-:W-:-:S02]  /*1030*/  MOV R44, RZ ;  /* 0x000000ff002c7202 */ /* 0x000fc40000000f00 */
[----:B0-----:R-:W-:Y:S02]  /*1040*/  MOV R42, RZ ;  /* 0x000000ff002a7202 */ /* 0x001fe40000000f00 */
[----:B------:R-:W-:Y:S02]  /*1050*/  PRMT R57, R16, 0x7632, R57 ;  /* 0x0000763210397816 */ /* 0x000fe40000000039 */
[----:B------:R-:W-:Y:S02]  /*1060*/  PRMT R58, R15, 0x7632, R58 ;  /* 0x000076320f3a7816 */ /* 0x000fe4000000003a */
[----:B--2---:R-:W-:Y:S02]  /*1070*/  PRMT R55, R14, 0x7632, R55 ;  /* 0x000076320e377816 */ /* 0x004fe40000000037 */
[----:B------:R-:W-:Y:S02]  /*1080*/  PRMT R56, R13, 0x7632, R56 ;  /* 0x000076320d387816 */ /* 0x000fe40000000038 */
[----:B----4-:R-:W-:Y:S01]  /*1090*/  PRMT R53, R12, 0x7632, R53 ;  /* 0x000076320c357816 */ /* 0x010fe20000000035 */
[----:B---3--:R-:W-:-:S05]  /*10a0*/  FFMA.FTZ R30, -R32, R32, R33 ;  /* 0x00000020201e7223 */ /* 0x008fca0000010121 */
[----:B------:R-:W-:-:S13]  /*10b0*/  FSETP.GTU.FTZ.AND P0, PT, R30, RZ, PT ;  /* 0x000000ff1e00720b */ /* 0x000fda0003f1c000 */
[----:B------:R-:W0:Y:S01]  /*10c0*/  @P0 LDC R21, c[0x0][0x3c0] ;  /* 0x0000f000ff150b82 */ /* 0x000e220000000800 */
[----:B------:R-:W-:Y:S02]  /*10d0*/  @P5 SHF.L.U32 R44, R39, 0x10, RZ ;  /* 0x00000010272c5819 */ /* 0x000fe400000006ff */
[----:B------:R-:W-:Y:S02]  /*10e0*/  @P5 SHF.L.U32 R42, R20, 0x10, RZ ;  /* 0x00000010142a5819 */ /* 0x000fe400000006ff */
[----:B------:R-:W-:Y:S02]  /*10f0*/  PRMT R54, R11, 0x7632, R54 ;  /* 0x000076320b367816 */ /* 0x000fe40000000036 */
[----:B------:R-:W-:Y:S01]  /*1100*/  PRMT R51, R10, 0x7632, R51 ;  /* 0x000076320a337816 */ /* 0x000fe20000000033 */
[----:B0-----:R-:W-:-:S04]  /*1110*/  @P0 FADD.FTZ R21, R30, R21 ;  /* 0x000000151e150221 */ /* 0x001fc80000010000 */
[----:B------:R0:W1:Y:S01]  /*1120*/  @P0 MUFU.RSQ R59, R21 ;  /* 0x00000015003b0308 */ /* 0x0000620000001400 */
[----:B------:R-:W-:Y:S02]  /*1130*/  PRMT R52, R9, 0x7632, R52 ;  /* 0x0000763209347816 */ /* 0x000fe40000000034 */
[----:B------:R-:W-:Y:S02]  /*1140*/  PRMT R49, R8, 0x7632, R49 ;  /* 0x0000763208317816 */ /* 0x000fe40000000031 */
[----:B------:R-:W-:Y:S02]  /*1150*/  PRMT R50, R7, 0x7632, R50 ;  /* 0x0000763207327816 */ /* 0x000fe40000000032 */
[----:B-----5:R-:W-:Y:S02]  /*1160*/  PRMT R47, R6, 0x7632, R47 ;  /* 0x00007632062f7816 */ /* 0x020fe4000000002f */
[----:B------:R-:W-:Y:S02]  /*1170*/  PRMT R48, R5, 0x7632, R48 ;  /* 0x0000763205307816 */ /* 0x000fe40000000030 */
[----:B------:R-:W-:-:S02]  /*1180*/  SHF.L.U32 R37, R37, 0x10, RZ ;  /* 0x0000001025257819 */ /* 0x000fc400000006ff */
[----:B------:R-:W-:Y:S02]  /*1190*/  SHF.L.U32 R33, R24, 0x10, RZ ;  /* 0x0000001018217819 */ /* 0x000fe400000006ff */
[----:B------:R-:W-:Y:S02]  /*11a0*/  PRMT R45, R4, 0x7632, R45 ;  /* 0x00007632042d7816 */ /* 0x000fe4000000002d */
[----:B------:R-:W-:Y:S02]  /*11b0*/  PRMT R46, R3, 0x7632, R46 ;  /* 0x00007632032e7816 */ /* 0x000fe4000000002e */
[----:B------:R-:W-:Y:S02]  /*11c0*/  PRMT R39, R2, 0x7632, R39 ;  /* 0x0000763202277816 */ /* 0x000fe40000000027 */
[----:B------:R-:W-:Y:S01]  /*11d0*/  PRMT R43, R0, 0x7632, R43 ;  /* 0x00007632002b7816 */ /* 0x000fe2000000002b */
[----:B01----:R-:W-:Y:S06]  /*11e0*/  BRA.U UP0, `(.L_x_204) ;  /* 0x0000000900447547 */ /* 0x003fec000b800000 */
[----:B------:R-:W-:Y:S02]  /*11f0*/  SHF.L.U32 R21, R16, 0x10, RZ ;  /* 0x0000001010157819 */ /* 0x000fe400000006ff */
[----:B------:R-:W-:Y:S02]  /*1200*/  SHF.L.U32 R23, R57, 0x10, RZ ;  /* 0x0000001039177819 */ /* 0x000fe400000006ff */
[----:B------:R-:W-:Y:S01]  /*1210*/  SHF.L.U32 R20, R15, 0x10, RZ ;  /* 0x000000100f147819 */ /* 0x000fe200000006ff */
[----:B------:R-:W-:Y:S01]  /*1220*/  FADD.FTZ R24, -R32, R21 ;  /* 0x0000001520187221 */ /* 0x000fe20000010100 */
[----:B------:R-:W-:Y:S01]  /*1230*/  SHF.L.U32 R22, R58, 0x10, RZ ;  /* 0x000000103a167819 */ /* 0x000fe200000006ff */
[----:B------:R-:W-:Y:S01]  /*1240*/  FADD.FTZ R26, -R32, R23 ;  /* 0x00000017201a7221 */ /* 0x000fe20000010100 */
[----:B------:R-:W-:Y:S01]  /*1250*/  SHF.L.U32 R27, R14, 0x10, RZ ;  /* 0x000000100e1b7819 */ /* 0x000fe200000006ff */
[----:B------:R-:W-:Y:S01]  /*1260*/  FMUL.FTZ R28, R37, R20 ;  /* 0x00000014251c7220 */ /* 0x000fe20000410000 */
[-C--:B------:R-:W-:Y:S01]  /*1270*/  FMUL.FTZ R21, R24, R59.reuse ;  /* 0x0000003b18157220 */ /* 0x080fe20000410000 */
[----:B------:R-:W-:Y:S01]  /*1280*/  FMUL.FTZ R23, R26, R59 ;  /* 0x0000003b1a177220 */ /* 0x000fe20000410000 */
[----:B------:R-:W-:Y:S01]  /*1290*/  SHF.L.U32 R26, R13, 0x10, RZ ;  /* 0x000000100d1a7819 */ /* 0x000fe200000006ff */
[----:B------:R-:W-:Y:S01]  /*12a0*/  FADD.FTZ R25, RZ, R28 ;  /* 0x0000001cff197221 */ /* 0x000fe20000010000 */
[----:B------:R-:W-:Y:S01]  /*12b0*/  FMUL.FTZ R24, R33, R22 ;  /* 0x0000001621187220 */ /* 0x000fe20000410000 */
[----:B------:R-:W-:Y:S01]  /*12c0*/  FFMA.FTZ R28, R21, R28, RZ ;  /* 0x0000001c151c7223 */ /* 0x000fe200000100ff */
[----:B------:R-:W-:Y:S01]  /*12d0*/  FADD.FTZ R30, -R32, R27 ;  /* 0x0000001b201e7221 */ /* 0x000fe20000010100 */
[----:B------:R-:W-:Y:S01]  /*12e0*/  FFMA.FTZ R29, R20, R21, RZ ;  /* 0x00000015141d7223 */ /* 0x000fe200000100ff */
[----:B------:R-:W-:Y:S01]  /*12f0*/  FADD.FTZ R31, RZ, R20 ;  /* 0x00000014ff1f7221 */ /* 0x000fe20000010000 */
[----:B------:R-:W-:Y:S01]  /*1300*/  FADD.FTZ R25, R24, R25 ;  /* 0x0000001918197221 */ /* 0x000fe20000010000 */
[----:B------:R-:W-:Y:S01]  /*1310*/  FFMA.FTZ R28, R23, R24, R28 ;  /* 0x00000018171c7223 */ /* 0x000fe2000001001c */
[----:B------:R-:W-:Y:S01]  /*1320*/  FMUL.FTZ R27, R30, R59 ;  /* 0x0000003b1e1b7220 */ /* 0x000fe20000410000 */
[----:B------:R-:W-:Y:S01]  /*1330*/  FMUL.FTZ R20, R37, R26 ;  /* 0x0000001a25147220 */ /* 0x000fe20000410000 */
[----:B------:R-:W-:Y:S01]  /*1340*/  SHF.L.U32 R21, R55, 0x10, RZ ;  /* 0x0000001037157819 */ /* 0x000fe200000006ff */
[----:B------:R-:W-:Y:S01]  /*1350*/  FFMA.FTZ R23, R22, R23, RZ ;  /* 0x0000001716177223 */ /* 0x000fe200000100ff */
[----:B------:R-:W-:Y:S01]  /*1360*/  FFMA.FTZ R29, R26, R27, R29 ;  /* 0x0000001b1a1d7223 */ /* 0x000fe2000001001d */
[----:B------:R-:W-:Y:S01]  /*1370*/  FADD.FTZ R41, R25, R20 ;  /* 0x0000001419297221 */ /* 0x000fe20000010000 */
[----:B------:R-:W-:Y:S01]  /*1380*/  FFMA.FTZ R28, R27, R20, R28 ;  /* 0x000000141b1c7223 */ /* 0x000fe2000001001c */
[----:B------:R-:W-:Y:S01]  /*1390*/  FADD.FTZ R24, -R32, R21 ;  /* 0x0000001520187221 */ /* 0x000fe20000010100 */
[----:B------:R-:W-:Y:S01]  /*13a0*/  SHF.L.U32 R20, R56, 0x10, RZ ;  /* 0x0000001038147819 */ /* 0x000fe200000006ff */
[----:B------:R-:W-:Y:S01]  /*13b0*/  FADD.FTZ R25, RZ, R22 ;  /* 0x00000016ff197221 */ /* 0x000fe20000010000 */
[----:B------:R-:W-:Y:S01]  /*13c0*/  SHF.L.U32 R27, R12, 0x10, RZ ;  /* 0x000000100c1b7819 */ /* 0x000fe200000006ff */
[----:B------:R-:W-:Y:S01]  /*13d0*/  FMUL.FTZ R21, R24, R59 ;  /* 0x0000003b18157220 */ /* 0x000fe20000410000 */
[----:B------:R-:W-:Y:S01]  /*13e0*/  SHF.L.U32 R63, R53, 0x10, RZ ;  /* 0x00000010353f7819 */ /* 0x000fe200000006ff */
[----:B------:R-:W-:Y:S01]  /*13f0*/  FMUL.FTZ R22, R33, R20 ;  /* 0x0000001421167220 */ /* 0x000fe20000410000 */
[----:B------:R-:W-:Y:S01]  /*1400*/  FADD.FTZ R25, R20, R25 ;  /* 0x0000001914197221 */ /* 0x000fe20000010000 */
[----:B------:R-:W-:Y:S01]  /*1410*/  FADD.FTZ R24, -R32, R27 ;  /* 0x0000001b20187221 */ /* 0x000fe20000010100 */
[----:B------:R-:W-:Y:S01]  /*1420*/  FFMA.FTZ R23, R20, R21, R23 ;  /* 0x0000001514177223 */ /* 0x000fe20000010017 */
[----:B------:R-:W-:Y:S01]  /*1430*/  FADD.FTZ R31, R26, R31 ;  /* 0x0000001f1a1f7221 */ /* 0x000fe20000010000 */
[----:B------:R-:W-:Y:S01]  /*1440*/  FFMA.FTZ R28, R21, R22, R28 ;  /* 0x00000016151c7223 */ /* 0x000fe2000001001c */
[----:B------:R-:W-:Y:S01]  /*1450*/  SHF.L.U32 R20, R11, 0x10, RZ ;  /* 0x000000100b147819 */ /* 0x000fe200000006ff */
[----:B------:R-:W-:Y:S01]  /*1460*/  FADD.FTZ R26, -R32, R63 ;  /* 0x0000003f201a7221 */ /* 0x000fe20000010100 */
[-C--:B------:R-:W-:Y:S01]  /*1470*/  FMUL.FTZ R21, R24, R59.reuse ;  /* 0x0000003b18157220 */ /* 0x080fe20000410000 */
[----:B------:R-:W-:Y:S01]  /*1480*/  FADD.FTZ R41, R22, R41 ;  /* 0x0000002916297221 */ /* 0x000fe20000010000 */
[----:B------:R-:W-:Y:S01]  /*1490*/  SHF.L.U32 R22, R54, 0x10, RZ ;  /* 0x0000001036167819 */ /* 0x000fe200000006ff */
[----:B------:R-:W-:Y:S01]  /*14a0*/  FMUL.FTZ R26, R26, R59 ;  /* 0x0000003b1a1a7220 */ /* 0x000fe20000410000 */
[----:B------:R-:W-:Y:S01]  /*14b0*/  FADD.FTZ R31, R31, R20 ;  /* 0x000000141f1f7221 */ /* 0x000fe20000010000 */
[----:B------:R-:W-:Y:S01]  /*14c0*/  FFMA.FTZ R29, R20, R21, R29 ;  /* 0x00000015141d7223 */ /* 0x000fe2000001001d */
[----:B------:R-:W-:Y:S01]  /*14d0*/  SHF.L.U32 R63, R10, 0x10, RZ ;  /* 0x000000100a3f7819 */ /* 0x000fe200000006ff */
[----:B------:R-:W-:Y:S01]  /*14e0*/  FMUL.FTZ R20, R37, R20 ;  /* 0x0000001425147220 */ /* 0x000fe20000410000 */
        /* <DEDUP_REMOVED lines=16> */
[----:B------:R-:W-:Y:S01]  /*15f0*/  FADD.FTZ R22, -R32, R27 ;  /* 0x0000001b20167221 */ /* 0x000fe20000010100 */
[----:B------:R-:W-:Y:S01]  /*1600*/  SHF.L.U32 R63, R8, 0x10, RZ ;  /* 0x00000010083f7819 */ /* 0x000fe200000006ff */
[----:B------:R-:W-:Y:S01]  /*1610*/  FFMA.FTZ R41, R24, R41, R21 ;  /* 0x0000002918297223 */ /* 0x000fe20000010015 */
[----:B------:R-:W-:Y:S01]  /*1620*/  SHF.L.U32 R27, R49, 0x10, RZ ;  /* 0x00000010311b7819 */ /* 0x000fe200000006ff */
[----:B------:R-:W-:Y:S01]  /*1630*/  FMUL.FTZ R22, R22, R59 ;  /* 0x0000003b16167220 */ /* 0x000fe20000410000 */
[----:B------:R-:W-:Y:S01]  /*1640*/  FMUL.FTZ R21, R33, R20 ;  /* 0x0000001421157220 */ /* 0x000fe20000410000 */
[----:B------:R-:W-:Y:S01]  /*1650*/  SHF.L.U32 R24, R7, 0x10, RZ ;  /* 0x0000001007187819 */ /* 0x000fe200000006ff */
[----:B------:R-:W-:Y:S01]  /*1660*/  FADD.FTZ R28, -R32, R63 ;  /* 0x0000003f201c7221 */ /* 0x000fe20000010100 */
[----:B------:R-:W-:Y:S01]  /*1670*/  FFMA.FTZ R23, R20, R22, R23 ;  /* 0x0000001614177223 */ /* 0x000fe20000010017 */
[----:B------:R-:W-:Y:S01]  /*1680*/  FFMA.FTZ R41, R22, R21, R41 ;  /* 0x0000001516297223 */ /* 0x000fe20000010029 */
[----:B------:R-:W-:Y:S01]  /*1690*/  FADD.FTZ R22, -R32, R27 ;  /* 0x0000001b20167221 */ /* 0x000fe20000010100 */
[-C--:B------:R-:W-:Y:S01]  /*16a0*/  FMUL.FTZ R28, R28, R59.reuse ;  /* 0x0000003b1c1c7220 */ /* 0x080fe20000410000 */
[----:B------:R-:W-:Y:S01]  /*16b0*/  FADD.FTZ R25, R25, R20 ;  /* 0x0000001419197221 */ /* 0x000fe20000010000 */
[----:B------:R-:W-:Y:S01]  /*16c0*/  FMUL.FTZ R63, R37, R24 ;  /* 0x00000018253f7220 */ /* 0x000fe20000410000 */
[----:B------:R-:W-:Y:S01]  /*16d0*/  FADD.FTZ R26, R21, R26 ;  /* 0x0000001a151a7221 */ /* 0x000fe20000010000 */
[----:B------:R-:W-:Y:S01]  /*16e0*/  SHF.L.U32 R20, R50, 0x10, RZ ;  /* 0x0000001032147819 */ /* 0x000fe200000006ff */
[----:B------:R-:W-:Y:S01]  /*16f0*/  FMUL.FTZ R22, R22, R59 ;  /* 0x0000003b16167220 */ /* 0x000fe20000410000 */
[----:B------:R-:W-:Y:S01]  /*1700*/  SHF.L.U32 R27, R6, 0x10, RZ ;  /* 0x00000010061b7819 */ /* 0x000fe200000006ff */
[----:B------:R-:W-:Y:S01]  /*1710*/  FADD.FTZ R26, R26, R63 ;  /* 0x0000003f1a1a7221 */ /* 0x000fe20000010000 */
[----:B------:R-:W-:Y:S01]  /*1720*/  FFMA.FTZ R41, R28, R63, R41 ;  /* 0x0000003f1c297223 */ /* 0x000fe20000010029 */
[----:B------:R-:W-:Y:S01]  /*1730*/  SHF.L.U32 R63, R47, 0x10, RZ ;  /* 0x000000102f3f7819 */ /* 0x000fe200000006ff */
[----:B------:R-:W-:Y:S01]  /*1740*/  FMUL.FTZ R21, R33, R20 ;  /* 0x0000001421157220 */ /* 0x000fe20000410000 */
[----:B------:R-:W-:Y:S01]  /*1750*/  FADD.FTZ R25, R25, R20 ;  /* 0x0000001419197221 */ /* 0x000fe20000010000 */
[----:B------:R-:W-:Y:S01]  /*1760*/  FFMA.FTZ R23, R20, R22, R23 ;  /* 0x0000001614177223 */ /* 0x000fe20000010017 */
[----:B------:R-:W-:Y:S01]  /*1770*/  FADD.FTZ R31, R31, R24 ;  /* 0x000000181f1f7221 */ /* 0x000fe20000010000 */
[----:B------:R-:W-:Y:S01]  /*1780*/  FFMA.FTZ R29, R24, R28, R29 ;  /* 0x0000001c181d7223 */ /* 0x000fe2000001001d */
[----:B------:R-:W-:Y:S01]  /*1790*/  SHF.L.U32 R20, R5, 0x10, RZ ;  /* 0x0000001005147819 */ /* 0x000fe200000006ff */
[C---:B------:R-:W-:Y:S01]  /*17a0*/  FADD.FTZ R24, -R32.reuse, R27 ;  /* 0x0000001b20187221 */ /* 0x040fe20000010100 */
[----:B------:R-:W-:Y:S01]  /*17b0*/  FADD.FTZ R28, -R32, R63 ;  /* 0x0000003f201c7221 */ /* 0x000fe20000010100 */
[----:B------:R-:W-:Y:S01]  /*17c0*/  FADD.FTZ R26, R21, R26 ;  /* 0x0000001a151a7221 */ /* 0x000fe20000010000 */
[----:B------:R-:W-:Y:S01]  /*17d0*/  FFMA.FTZ R41, R22, R21, R41 ;  /* 0x0000001516297223 */ /* 0x000fe20000010029 */
[----:B------:R-:W-:Y:S01]  /*17e0*/  SHF.L.U32 R27, R4, 0x10, RZ ;  /* 0x00000010041b7819 */ /* 0x000fe200000006ff */
[-C--:B------:R-:W-:Y:S01]  /*17f0*/  FMUL.FTZ R24, R24, R59.reuse ;  /* 0x0000003b18187220 */ /* 0x080fe20000410000 */
[----:B------:R-:W-:Y:S01]  /*1800*/  SHF.L.U32 R22, R48, 0x10, RZ ;  /* 0x0000001030167819 */ /* 0x000fe200000006ff */
[----:B------:R-:W-:Y:S01]  /*1810*/  FMUL.FTZ R21, R37, R20 ;  /* 0x0000001425157220 */ /* 0x000fe20000410000 */
[----:B------:R-:W-:Y:S01]  /*1820*/  FMUL.FTZ R28, R28, R59 ;  /* 0x0000003b1c1c7220 */ /* 0x000fe20000410000 */
[----:B------:R-:W-:Y:S01]  /*1830*/  FADD.FTZ R31, R31, R20 ;  /* 0x000000141f1f7221 */ /* 0x000fe20000010000 */
[----:B------:R-:W-:Y:S01]  /*1840*/  FFMA.FTZ R29, R20, R24, R29 ;  /* 0x00000018141d7223 */ /* 0x000fe2000001001d */
[----:B------:R-:W-:Y:S01]  /*1850*/  FADD.FTZ R30, -R32, R27 ;  /* 0x0000001b201e7221 */ /* 0x000fe20000010100 */
[----:B------:R-:W-:Y:S01]  /*1860*/  FADD.FTZ R26, R26, R21 ;  /* 0x000000151a1a7221 */ /* 0x000fe20000010000 */
[----:B------:R-:W-:Y:S01]  /*1870*/  FFMA.FTZ R41, R24, R21, R41 ;  /* 0x0000001518297223 */ /* 0x000fe20000010029 */
[----:B------:R-:W-:Y:S01]  /*1880*/  FADD.FTZ R20, R25, R22 ;  /* 0x0000001619147221 */ /* 0x000fe20000010000 */
[----:B------:R-:W-:Y:S01]  /*1890*/  SHF.L.U32 R21, R45, 0x10, RZ ;  /* 0x000000102d157819 */ /* 0x000fe200000006ff */
[----:B------:R-:W-:Y:S01]  /*18a0*/  FFMA.FTZ R23, R22, R28, R23 ;  /* 0x0000001c16177223 */ /* 0x000fe20000010017 */
[----:B------:R-:W-:Y:S01]  /*18b0*/  FMUL.FTZ R25, R33, R22 ;  /* 0x0000001621197220 */ /* 0x000fe20000410000 */
[----:B------:R-:W-:Y:S01]  /*18c0*/  SHF.L.U32 R22, R3, 0x10, RZ ;  /* 0x0000001003167819 */ /* 0x000fe200000006ff */
[----:B------:R-:W-:Y:S01]  /*18d0*/  FMUL.FTZ R30, R30, R59 ;  /* 0x0000003b1e1e7220 */ /* 0x000fe20000410000 */
[----:B------:R-:W-:Y:S01]  /*18e0*/  FADD.FTZ R24, -R32, R21 ;  /* 0x0000001520187221 */ /* 0x000fe20000010100 */
[----:B------:R-:W-:Y:S01]  /*18f0*/  FADD.FTZ R26, R25, R26 ;  /* 0x0000001a191a7221 */ /* 0x000fe20000010000 */
[----:B------:R-:W-:Y:S01]  /*1900*/  FFMA.FTZ R41, R28, R25, R41 ;  /* 0x000000191c297223 */ /* 0x000fe20000010029 */
[----:B------:R-:W-:Y:S01]  /*1910*/  FADD.FTZ R31, R31, R22 ;  /* 0x000000161f1f7221 */ /* 0x000fe20000010000 */
[----:B------:R-:W-:Y:S01]  /*1920*/  FFMA.FTZ R29, R22, R30, R29 ;  /* 0x0000001e161d7223 */ /* 0x000fe2000001001d */
[----:B------:R-:W-:Y:S01]  /*1930*/  FMUL.FTZ R25, R37, R22 ;  /* 0x0000001625197220 */ /* 0x000fe20000410000 */
[----:B------:R-:W-:Y:S01]  /*1940*/  SHF.L.U32 R21, R2, 0x10, RZ ;  /* 0x0000001002157819 */ /* 0x000fe200000006ff */
[----:B------:R-:W-:Y:S01]  /*1950*/  FMUL.FTZ R24, R24, R59 ;  /* 0x0000003b18187220 */ /* 0x000fe20000410000 */
[----:B------:R-:W-:Y:S01]  /*1960*/  SHF.L.U32 R22, R46, 0x10, RZ ;  /* 0x000000102e167819 */ /* 0x000fe200000006ff */
[----:B------:R-:W-:Y:S01]  /*1970*/  FFMA.FTZ R41, R30, R25, R41 ;  /* 0x000000191e297223 */ /* 0x000fe20000010029 */
[----:B------:R-:W-:Y:S01]  /*1980*/  FADD.FTZ R26, R26, R25 ;  /* 0x000000191a1a7221 */ /* 0x000fe20000010000 */
[----:B------:R-:W-:Y:S01]  /*1990*/  FADD.FTZ R30, -R32, R21 ;  /* 0x00000015201e7221 */ /* 0x000fe20000010100 */
[----:B------:R-:W-:Y:S01]  /*19a0*/  SHF.L.U32 R28, R0, 0x10, RZ ;  /* 0x00000010001c7819 */ /* 0x000fe200000006ff */
[----:B------:R-:W-:Y:S01]  /*19b0*/  FMUL.FTZ R25, R33, R22 ;  /* 0x0000001621197220 */ /* 0x000fe20000410000 */
[----:B------:R-:W-:Y:S01]  /*19c0*/  FFMA.FTZ R21, R22, R24, R23 ;  /* 0x0000001816157223 */ /* 0x000fe20000010017 */
[----:B------:R-:W-:Y:S01]  /*19d0*/  SHF.L.U32 R23, R39, 0x10, RZ ;  /* 0x0000001027177819 */ /* 0x000fe200000006ff */
[----:B------:R-:W-:Y:S01]  /*19e0*/  FMUL.FTZ R40, R30, R59 ;  /* 0x0000003b1e287220 */ /* 0x000fe20000410000 */
[----:B------:R-:W-:Y:S01]  /*19f0*/  FADD.FTZ R26, R25, R26 ;  /* 0x0000001a191a7221 */ /* 0x000fe20000010000 */
[----:B------:R-:W-:Y:S01]  /*1a00*/  FFMA.FTZ R41, R24, R25, R41 ;  /* 0x0000001918297223 */ /* 0x000fe20000010029 */
[----:B------:R-:W-:Y:S01]  /*1a10*/  FMUL.FTZ R25, R37, R28 ;  /* 0x0000001c25197220 */ /* 0x000fe20000410000 */
[----:B------:R-:W-:Y:S01]  /*1a20*/  SHF.L.U32 R24, R43, 0x10, RZ ;  /* 0x000000102b187819 */ /* 0x000fe200000006ff */
[----:B------:R-:W-:Y:S01]  /*1a30*/  FADD.FTZ R30, -R32, R23 ;  /* 0x00000017201e7221 */ /* 0x000fe20000010100 */
[----:B------:R-:W-:Y:S01]  /*1a40*/  FADD.FTZ R23, R20, R22 ;  /* 0x0000001614177221 */ /* 0x000fe20000010000 */
[----:B------:R-:W-:Y:S01]  /*1a50*/  FADD.FTZ R26, R26, R25 ;  /* 0x000000191a1a7221 */ /* 0x000fe20000010000 */
[----:B------:R-:W-:Y:S01]  /*1a60*/  FFMA.FTZ R41, R40, R25, R41 ;  /* 0x0000001928297223 */ /* 0x000fe20000010029 */
        /* <DEDUP_REMOVED lines=9> */
.L_x_204:
        /* <DEDUP_REMOVED lines=9> */
[----:B------:R-:W-:Y:S01]  /*1b90*/  FFMA.FTZ R24, R37, R21, R44 ;  /* 0x0000001525187223 */ /* 0x000fe2000001002c */
[-C--:B------:R-:W-:Y:S01]  /*1ba0*/  FMUL.FTZ R20, R20, R59.reuse ;  /* 0x0000003b14147220 */ /* 0x080fe20000410000 */
[----:B------:R-:W-:Y:S01]  /*1bb0*/  SHF.L.U32 R62, R56, 0x10, RZ ;  /* 0x00000010383e7819 */ /* 0x000fe200000006ff */
        /* <DEDUP_REMOVED lines=15> */
[----:B------:R-:W-:-:S06]  /*1cb0*/  FFMA.FTZ R31, R33, R22, R42 ;  /* 0x00000016211f7223 */ /* 0x000fcc000001002a */
[----:B------:R1:W2:Y:S01]  /*1cc0*/  MUFU.RCP R29, R28 ;  /* 0x0000001c001d7308 */ /* 0x0002a20000001000 */
[----:B0-----:R-:W-:Y:S01]  /*1cd0*/  FADD.FTZ R27, -R26, 1 ;  /* 0x3f8000001a1b7421 */ /* 0x001fe20000010100 */
[----:B------:R-:W-:Y:S01]  /*1ce0*/  FMUL.FTZ R26, R41, R26 ;  /* 0x0000001a291a7220 */ /* 0x000fe20000410000 */
[----:B------:R-:W-:Y:S02]  /*1cf0*/  FMUL.FTZ R41, R31, -1.4426950216293334961 ;  /* 0xbfb8aa3b1f297820 */ /* 0x000fe40000410000 */
[----:B------:R-:W-:-:S04]  /*1d00*/  FFMA.FTZ R27, R24, R27, 1 ;  /* 0x3f800000181b7423 */ /* 0x000fc8000001001b */
[----:B------:R-:W0:Y:S01]  /*1d10*/  MUFU.EX2 R41, R41 ;  /* 0x0000002900297308 */ /* 0x000e220000000800 */
[----:B-1----:R-:W-:Y:S01]  /*1d20*/  FMUL.FTZ R28, R26, R27 ;  /* 0x0000001b1a1c7220 */ /* 0x002fe20000410000 */
[----:B--2---:R-:W-:Y:S01]  /*1d30*/  FADD.FTZ R24, -R29, 1 ;  /* 0x3f8000001d187421 */ /* 0x004fe20000010100 */
[----:B------:R-:W-:Y:S01]  /*1d40*/  FADD.FTZ R27, R40, 1 ;  /* 0x3f800000281b7421 */ /* 0x000fe20000010000 */
[----:B------:R-:W-:Y:S02]  /*1d50*/  SHF.L.U32 R26, R58, 0x10, RZ ;  /* 0x000000103a1a7819 */ /* 0x000fe400000006ff */
[----:B------:R-:W-:Y:S01]  /*1d60*/  FFMA.FTZ R25, R25, R24, 1 ;  /* 0x3f80000019197423 */ /* 0x000fe20000010018 */
[----:B------:R-:W-:Y:S01]  /*1d70*/  FADD.FTZ R24, -R32, R63 ;  /* 0x0000003f20187221 */ /* 0x000fe20000010100 */
[----:B------:R-:W-:Y:S01]  /*1d80*/  SHF.L.U32 R40, R13, 0x10, RZ ;  /* 0x000000100d287819 */ /* 0x000fe200000006ff */
[----:B------:R-:W1:Y:S01]  /*1d90*/  MUFU.RCP R27, R27 ;  /* 0x0000001b001b7308 */ /* 0x000e620000001000 */
[----:B------:R-:W-:Y:S01]  /*1da0*/  FMUL.FTZ R26, R26, R29 ;  /* 0x0000001d1a1a7220 */ /* 0x000fe20000410000 */
[----:B------:R-:W-:-:S03]  /*1db0*/  FMUL.FTZ R24, R24, R59 ;  /* 0x0000003b18187220 */ /* 0x000fc60000410000 */
[----:B------:R-:W-:Y:S01]  /*1dc0*/  FMUL.FTZ R26, R26, R25 ;  /* 0x000000191a1a7220 */ /* 0x000fe20000410000 */
[----:B0-----:R-:W-:Y:S01]  /*1dd0*/  FADD.FTZ R29, R41, 1 ;  /* 0x3f800000291d7421 */ /* 0x001fe20000010000 */
[----:B------:R-:W-:-:S04]  /*1de0*/  FFMA.FTZ R41, R37, R24, R44 ;  /* 0x0000001825297223 */ /* 0x000fc8000001002c */
[----:B------:R-:W-:Y:S01]  /*1df0*/  FMUL.FTZ R60, R41, -1.4426950216293334961 ;  /* 0xbfb8aa3b293c7820 */ /* 0x000fe20000410000 */
[----:B------:R-:W0:Y:S01]  /*1e00*/  MUFU.RCP R29, R29 ;  /* 0x0000001d001d7308 */ /* 0x000e220000001000 */
[----:B-1----:R-:W-:Y:S01]  /*1e10*/  FADD.FTZ R25, -R27, 1 ;  /* 0x3f8000001b197421 */ /* 0x002fe20000010100 */
[----:B------:R-:W-:-:S03]  /*1e20*/  FMUL.FTZ R27, R40, R27 ;  /* 0x0000001b281b7220 */ /* 0x000fc60000410000 */
[----:B------:R-:W-:-:S03]  /*1e30*/  FFMA.FTZ R30, R30, R25, 1 ;  /* 0x3f8000001e1e7423 */ /* 0x000fc60000010019 */
[----:B------:R-:W1:Y:S01]  /*1e40*/  MUFU.EX2 R60, R60 ;  /* 0x0000003c003c7308 */ /* 0x000e620000000800 */
[----:B------:R-:W-:Y:S01]  /*1e50*/  SHF.L.U32 R25, R53, 0x10, RZ ;  /* 0x0000001035197819 */ /* 0x000fe200000006ff */
[----:B------:R-:W-:-:S04]  /*1e60*/  FMUL.FTZ R63, R27, R30 ;  /* 0x0000001e1b3f7220 */ /* 0x000fc80000410000 */
[----:B------:R-:W-:Y:S01]  /*1e70*/  FADD.FTZ R68, -R32, R25 ;  /* 0x0000001920447221 */ /* 0x000fe20000010100 */
[----:B0-----:R-:W-:-:S03]  /*1e80*/  FADD.FTZ R40, -R29, 1 ;  /* 0x3f8000001d287421 */ /* 0x001fc60000010100 */
[----:B------:R-:W-:Y:S01]  /*1e90*/  FMUL.FTZ R25, R68, R59 ;  /* 0x0000003b44197220 */ /* 0x000fe20000410000 */
[----:B------:R-:W-:Y:S01]  /*1ea0*/  FMUL.FTZ R29, R62, R29 ;  /* 0x0000001d3e1d7220 */ /* 0x000fe20000410000 */
[----:B------:R-:W-:Y:S01]  /*1eb0*/  FFMA.FTZ R40, R31, R40, 1 ;  /* 0x3f8000001f287423 */ /* 0x000fe20000010028 */
[----:B-1----:R-:W-:Y:S01]  /*1ec0*/  FADD.FTZ R31, R60, 1 ;  /* 0x3f8000003c1f7421 */ /* 0x002fe20000010000 */
[----:B------:R-:W-:Y:S02]  /*1ed0*/  FFMA.FTZ R60, R33, R25, R42 ;  /* 0x00000019213c7223 */ /* 0x000fe4000001002a */
[----:B------:R-:W-:Y:S01]  /*1ee0*/  FMUL.FTZ R29, R29, R40 ;  /* 0x000000281d1d7220 */ /* 0x000fe20000410000 */
[----:B------:R-:W-:Y:S01]  /*1ef0*/  SHF.L.U32 R40, R11, 0x10, RZ ;  /* 0x000000100b287819 */ /* 0x000fe200000006ff */
[----:B------:R-:W-:Y:S01]  /*1f00*/  FMUL.FTZ R62, R60, -1.4426950216293334961 ;  /* 0xbfb8aa3b3c3e7820 */ /* 0x000fe20000410000 */
[----:B------:R-:W0:Y:S08]  /*1f10*/  MUFU.RCP R31, R31 ;  /* 0x0000001f001f7308 */ /* 0x000e300000001000 */
[----:B------:R-:W1:Y:S01]  /*1f20*/  MUFU.EX2 R62, R62 ;  /* 0x0000003e003e7308 */ /* 0x000e620000000800 */
[----:B0-----:R-:W-:Y:S01]  /*1f30*/  FADD.FTZ R30, -R31, 1 ;  /* 0x3f8000001f1e7421 */ /* 0x001fe20000010100 */
[----:B------:R-:W-:Y:S01]  /*1f40*/  FMUL.FTZ R27, R40, R31 ;  /* 0x0000001f281b7220 */ /* 0x000fe20000410000 */
[----:B------:R-:W-:-:S02]  /*1f50*/  FMUL.FTZ R31, R33, R26 ;  /* 0x0000001a211f7220 */ /* 0x000fc40000410000 */
[----:B------:R-:W-:Y:S01]  /*1f60*/  FFMA.FTZ R30, R41, R30, 1 ;  /* 0x3f800000291e7423 */ /* 0x000fe2000001001e */
[----:B-1----:R-:W-:-:S03]  /*1f70*/  FADD.FTZ R40, R62, 1 ;  /* 0x3f8000003e287421 */ /* 0x002fc60000010000 */
[----:B------:R-:W-:Y:S01]  /*1f80*/  FMUL.FTZ R27, R27, R30 ;  /* 0x0000001e1b1b7220 */ /* 0x000fe20000410000 */
[----:B------:R-:W-:Y:S02]  /*1f90*/  FMUL.FTZ R30, R37, R28 ;  /* 0x0000001c251e7220 */ /* 0x000fe40000410000 */
[----:B------:R-:W0:Y:S02]  /*1fa0*/  MUFU.RCP R40, R40 ;  /* 0x0000002800287308 */ /* 0x000e240000001000 */
[----:B------:R-:W-:Y:S01]  /*1fb0*/  FFMA.FTZ R41, R21, R30, RZ ;  /* 0x0000001e15297223 */ /* 0x000fe200000100ff */
[----:B------:R-:W-:-:S03]  /*1fc0*/  FADD.FTZ R30, RZ, R30 ;  /* 0x0000001eff1e7221 */ /* 0x000fc60000010000 */
[----:B------:R-:W-:Y:S01]  /*1fd0*/  FFMA.FTZ R62, R20, R31, R41 ;  /* 0x0000001f143e7223 */ /* 0x000fe20000010029 */
[----:B------:R-:W-:Y:S01]  /*1fe0*/  FADD.FTZ R41, R31, R30 ;  /* 0x0000001e1f297221 */ /* 0x000fe20000010000 */
[----:B------:R-:W-:-:S05]  /*1ff0*/  SHF.L.U32 R31, R54, 0x10, RZ ;  /* 0x00000010361f7819 */ /* 0x000fca00000006ff */
[----:B0-----:R-:W-:Y:S01]  /*2000*/  FMUL.FTZ R30, R31, R40 ;  /* 0x000000281f1e7220 */ /* 0x001fe20000410000 */
[----:B------:R-:W-:Y:S01]  /*2010*/  FADD.FTZ R31, -R40, 1 ;  /* 0x3f800000281f7421 */ /* 0x000fe20000010100 */
[----:B------:R-:W-:-:S03]  /*2020*/  FADD.FTZ R40, RZ, R28 ;  /* 0x0000001cff287221 */ /* 0x000fc60000010000 */
[----:B------:R-:W-:Y:S01]  /*2030*/  FFMA.FTZ R31, R60, R31, 1 ;  /* 0x3f8000003c1f7423 */ /* 0x000fe2000001001f */
[----:B------:R-:W-:Y:S01]  /*2040*/  FFMA.FTZ R60, R21, R28, RZ ;  /* 0x0000001c153c7223 */ /* 0x000fe200000100ff */
[----:B------:R-:W-:Y:S01]  /*2050*/  SHF.L.U32 R21, R10, 0x10, RZ ;  /* 0x000000100a157819 */ /* 0x000fe200000006ff */
[----:B------:R-:W-:Y:S01]  /*2060*/  FADD.FTZ R40, R40, R63 ;  /* 0x0000003f28287221 */ /* 0x000fe20000010000 */
[----:B------:R-:W-:Y:S01]  /*2070*/  FMUL.FTZ R30, R30, R31 ;  /* 0x0000001f1e1e7220 */ /* 0x000fe20000410000 */
[-C--:B------:R-:W-:Y:S01]  /*2080*/  FFMA.FTZ R31, R23, R63.reuse, R60 ;  /* 0x0000003f171f7223 */ /* 0x080fe2000001003c */
[----:B------:R-:W-:Y:S01]  /*2090*/  FMUL.FTZ R63, R37, R63 ;  /* 0x0000003f253f7220 */ /* 0x000fe20000410000 */
[----:B------:R-:W-:-:S03]  /*20a0*/  FADD.FTZ R28, -R32, R21 ;  /* 0x00000015201c7221 */ /* 0x000fc60000010100 */
[----:B------:R-:W-:Y:S01]  /*20b0*/  FFMA.FTZ R62, R23, R63, R62 ;  /* 0x0000003f173e7223 */ /* 0x000fe2000001003e */
[----:B------:R-:W-:Y:S01]  /*20c0*/  FMUL.FTZ R21, R28, R59 ;  /* 0x0000003b1c157220 */ /* 0x000fe20000410000 */
[----:B------:R-:W-:Y:S01]  /*20d0*/  SHF.L.U32 R28, R9, 0x10, RZ ;  /* 0x00000010091c7819 */ /* 0x000fe200000006ff */
[----:B------:R-:W-:Y:S01]  /*20e0*/  FADD.FTZ R68, R41, R63 ;  /* 0x0000003f29447221 */ /* 0x000fe20000010000 */
[----:B------:R-:W-:Y:S01]  /*20f0*/  SHF.L.U32 R41, R51, 0x10, RZ ;  /* 0x0000001033297819 */ /* 0x000fe200000006ff */
        /* <DEDUP_REMOVED lines=9> */
[----:B------:R-:W-:Y:S01]  /*2190*/  FFMA.FTZ R23, R20, R26, RZ ;  /* 0x0000001a14177223 */ /* 0x000fe200000100ff */
[----:B------:R-:W-:Y:S01]  /*21a0*/  FADD.FTZ R26, RZ, R26 ;  /* 0x0000001aff1a7221 */ /* 0x000fe20000010000 */
[----:B------:R-:W-:Y:S02]  /*21b0*/  FADD.FTZ R20, -R32, R41 ;  /* 0x0000002920147221 */ /* 0x000fe40000010100 */
[-C--:B------:R-:W-:Y:S01]  /*21c0*/  FFMA.FTZ R60, R22, R29.reuse, R23 ;  /* 0x0000001d163c7223 */ /* 0x080fe20000010017 */
[----:B------:R-:W-:Y:S01]  /*21d0*/  FADD.FTZ R41, R26, R29 ;  /* 0x0000001d1a297221 */ /* 0x000fe20000010000 */
[C---:B------:R-:W-:Y:S01]  /*21e0*/  FMUL.FTZ R29, R33.reuse, R29 ;  /* 0x0000001d211d7220 */ /* 0x040fe20000410000 */
[----:B------:R-:W-:Y:S01]  /*21f0*/  FMUL.FTZ R20, R20, R59 ;  /* 0x0000003b14147220 */ /* 0x000fe20000410000 */
[----:B------:R-:W-:Y:S02]  /*2200*/  SHF.L.U32 R23, R52, 0x10, RZ ;  /* 0x0000001034177819 */ /* 0x000fe400000006ff */
[----:B------:R-:W-:Y:S01]  /*2210*/  FFMA.FTZ R63, R22, R29, R62 ;  /* 0x0000001d163f7223 */ /* 0x000fe2000001003e */
[----:B------:R-:W-:Y:S01]  /*2220*/  FFMA.FTZ R22, R33, R20, R42 ;  /* 0x0000001421167223 */ /* 0x000fe2000001002a */
[----:B------:R-:W-:-:S03]  /*2230*/  FADD.FTZ R68, R29, R68 ;  /* 0x000000441d447221 */ /* 0x000fc60000010000 */
[----:B------:R-:W-:-:S06]  /*2240*/  FMUL.FTZ R26, R22, -1.4426950216293334961 ;  /* 0xbfb8aa3b161a7820 */ /* 0x000fcc0000410000 */
[----:B------:R-:W0:Y:S02]  /*2250*/  MUFU.EX2 R26, R26 ;  /* 0x0000001a001a7308 */ /* 0x000e240000000800 */
[----:B0-----:R-:W-:Y:S01]  /*2260*/  FADD.FTZ R62, R26, 1 ;  /* 0x3f8000001a3e7421 */ /* 0x001fe20000010000 */
[----:B------:R-:W-:-:S04]  /*2270*/  FMUL.FTZ R26, R37, R27 ;  /* 0x0000001b251a7220 */ /* 0x000fc80000410000 */
[----:B------:R-:W-:Y:S01]  /*2280*/  FFMA.FTZ R63, R24, R26, R63 ;  /* 0x0000001a183f7223 */ /* 0x000fe2000001003f */
[----:B------:R-:W0:Y:S02]  /*2290*/  MUFU.RCP R62, R62 ;  /* 0x0000003e003e7308 */ /* 0x000e240000001000 */
[----:B0-----:R-:W-:Y:S01]  /*22a0*/  FADD.FTZ R29, -R62, 1 ;  /* 0x3f8000003e1d7421 */ /* 0x001fe20000010100 */
[----:B------:R-:W-:Y:S01]  /*22b0*/  FMUL.FTZ R23, R23, R62 ;  /* 0x0000003e17177220 */ /* 0x000fe20000410000 */
[----:B------:R-:W-:Y:S02]  /*22c0*/  FADD.FTZ R62, R41, R30 ;  /* 0x0000001e293e7221 */ /* 0x000fe40000010000 */
[----:B------:R-:W-:Y:S01]  /*22d0*/  FFMA.FTZ R22, R22, R29, 1 ;  /* 0x3f80000016167423 */ /* 0x000fe2000001001d */
[----:B------:R-:W-:-:S03]  /*22e0*/  SHF.L.U32 R29, R8, 0x10, RZ ;  /* 0x00000010081d7819 */ /* 0x000fc600000006ff */
[----:B------:R-:W-:Y:S02]  /*22f0*/  FMUL.FTZ R23, R23, R22 ;  /* 0x0000001617177220 */ /* 0x000fe40000410000 */
[----:B------:R-:W-:Y:S01]  /*2300*/  FADD.FTZ R22, -R32, R29 ;  /* 0x0000001d20167221 */ /* 0x000fe20000010100 */
[----:B------:R-:W-:Y:S01]  /*2310*/  FADD.FTZ R29, R40, R27 ;  /* 0x0000001b281d7221 */ /* 0x000fe20000010000 */
[----:B------:R-:W-:Y:S01]  /*2320*/  FFMA.FTZ R40, R24, R27, R31 ;  /* 0x0000001b18287223 */ /* 0x000fe2000001001f */
[----:B------:R-:W-:Y:S01]  /*2330*/  FADD.FTZ R27, R68, R26 ;  /* 0x0000001a441b7221 */ /* 0x000fe20000010000 */
[----:B------:R-:W-:Y:S01]  /*2340*/  FMUL.FTZ R22, R22, R59 ;  /* 0x0000003b16167220 */ /* 0x000fe20000410000 */
[----:B------:R-:W-:Y:S01]  /*2350*/  SHF.L.U32 R26, R7, 0x10, RZ ;  /* 0x00000010071a7819 */ /* 0x000fe200000006ff */
[----:B------:R-:W-:Y:S01]  /*2360*/  FADD.FTZ R29, R29, R28 ;  /* 0x0000001c1d1d7221 */ /* 0x000fe20000010000 */
[----:B------:R-:W-:Y:S01]  /*2370*/  SHF.L.U32 R68, R50, 0x10, RZ ;  /* 0x0000001032447819 */ /* 0x000fe200000006ff */
[----:B------:R-:W-:Y:S01]  /*2380*/  FFMA.FTZ R24, R37, R22, R44 ;  /* 0x0000001625187223 */ /* 0x000fe2000001002c */
[----:B------:R-:W-:-:S03]  /*2390*/  FADD.FTZ R62, R62, R23 ;  /* 0x000000173e3e7221 */ /* 0x000fc60000010000 */
[----:B------:R-:W-:-:S06]  /*23a0*/  FMUL.FTZ R31, R24, -1.4426950216293334961 ;  /* 0xbfb8aa3b181f7820 */ /* 0x000fcc0000410000 */
[----:B------:R-:W0:Y:S02]  /*23b0*/  MUFU.EX2 R31, R31 ;  /* 0x0000001f001f7308 */ /* 0x000e240000000800 */
[----:B0-----:R-:W-:Y:S01]  /*23c0*/  FADD.FTZ R69, R31, 1 ;  /* 0x3f8000001f457421 */ /* 0x001fe20000010000 */
[-C--:B------:R-:W-:Y:S01]  /*23d0*/  FFMA.FTZ R31, R25, R30.reuse, R60 ;  /* 0x0000001e191f7223 */ /* 0x080fe2000001003c */
[----:B------:R-:W-:-:S03]  /*23e0*/  FMUL.FTZ R30, R33, R30 ;  /* 0x0000001e211e7220 */ /* 0x000fc60000410000 */
[-C--:B------:R-:W-:Y:S01]  /*23f0*/  FFMA.FTZ R31, R20, R23.reuse, R31 ;  /* 0x00000017141f7223 */ /* 0x080fe2000001001f */
[----:B------:R-:W0:Y:S01]  /*2400*/  MUFU.RCP R69, R69 ;  /* 0x0000004500457308 */ /* 0x000e220000001000 */
[----:B------:R-:W-:Y:S01]  /*2410*/  FFMA.FTZ R60, R25, R30, R63 ;  /* 0x0000001e193c7223 */ /* 0x000fe2000001003f */
[----:B------:R-:W-:Y:S01]  /*2420*/  FADD.FTZ R30, R30, R27 ;  /* 0x0000001b1e1e7221 */ /* 0x000fe20000010000 */
[----:B------:R-:W-:Y:S01]  /*2430*/  FMUL.FTZ R23, R33, R23 ;  /* 0x0000001721177220 */ /* 0x000fe20000410000 */
[----:B0-----:R-:W-:Y:S01]  /*2440*/  FADD.FTZ R71, -R69, 1 ;  /* 0x3f80000045477421 */ /* 0x001fe20000010100 */
[----:B------:R-:W-:Y:S01]  /*2450*/  FMUL.FTZ R26, R26, R69 ;  /* 0x000000451a1a7220 */ /* 0x000fe20000410000 */
[----:B------:R-:W-:Y:S02]  /*2460*/  SHF.L.U32 R69, R48, 0x10, RZ ;  /* 0x0000001030457819 */ /* 0x000fe400000006ff */
[----:B------:R-:W-:-:S04]  /*2470*/  FFMA.FTZ R71, R24, R71, 1 ;  /* 0x3f80000018477423 */ /* 0x000fc80000010047 */
[----:B------:R-:W-:Y:S01]  /*2480*/  FMUL.FTZ R26, R26, R71 ;  /* 0x000000471a1a7220 */ /* 0x000fe20000410000 */
[----:B------:R-:W-:-:S03]  /*2490*/  SHF.L.U32 R71, R49, 0x10, RZ ;  /* 0x0000001031477819 */ /* 0x000fc600000006ff */
[----:B------:R-:W-:Y:S02]  /*24a0*/  FADD.FTZ R29, R29, R26 ;  /* 0x0000001a1d1d7221 */ /* 0x000fe40000010000 */
[----:B------:R-:W-:Y:S01]  /*24b0*/  FADD.FTZ R24, -R32, R71 ;  /* 0x0000004720187221 */ /* 0x000fe20000010100 */
[----:B------:R-:W-:-:S03]  /*24c0*/  SHF.L.U32 R71, R43, 0x10, RZ ;  /* 0x000000102b477819 */ /* 0x000fc600000006ff */
[----:B------:R-:W-:-:S04]  /*24d0*/  FMUL.FTZ R24, R24, R59 ;  /* 0x0000003b18187220 */ /* 0x000fc80000410000 */
[----:B------:R-:W-:-:S04]  /*24e0*/  FFMA.FTZ R25, R33, R24, R42 ;  /* 0x0000001821197223 */ /* 0x000fc8000001002a */
[----:B------:R-:W-:-:S06]  /*24f0*/  FMUL.FTZ R41, R25, -1.4426950216293334961 ;  /* 0xbfb8aa3b19297820 */ /* 0x000fcc0000410000 */
[----:B------:R-:W0:Y:S02]  /*2500*/  MUFU.EX2 R41, R41 ;  /* 0x0000002900297308 */ /* 0x000e240000000800 */
[----:B0-----:R-:W-:Y:S01]  /*2510*/  FADD.FTZ R63, R41, 1 ;  /* 0x3f800000293f7421 */ /* 0x001fe20000010000 */
[----:B------:R-:W-:-:S05]  /*2520*/  FFMA.FTZ R41, R21, R28, R40 ;  /* 0x0000001c15297223 */ /* 0x000fca0000010028 */
[----:B------:R-:W0:Y:S02]  /*2530*/  MUFU.RCP R63, R63 ;  /* 0x0000003f003f7308 */ /* 0x000e240000001000 */
[----:B0-----:R-:W-:Y:S01]  /*2540*/  FMUL.FTZ R27, R68, R63 ;  /* 0x0000003f441b7220 */ /* 0x001fe20000410000 */
[----:B------:R-:W-:Y:S01]  /*2550*/  FADD.FTZ R68, -R63, 1 ;  /* 0x3f8000003f447421 */ /* 0x000fe20000010100 */
[----:B------:R-:W-:-:S03]  /*2560*/  FMUL.FTZ R63, R37, R28 ;  /* 0x0000001c253f7220 */ /* 0x000fc60000410000 */
[----:B------:R-:W-:Y:S01]  /*2570*/  FFMA.FTZ R68, R25, R68, 1 ;  /* 0x3f80000019447423 */ /* 0x000fe20000010044 */
[----:B------:R-:W-:Y:S01]  /*2580*/  SHF.L.U32 R25, R6, 0x10, RZ ;  /* 0x0000001006197819 */ /* 0x000fe200000006ff */
[----:B------:R-:W-:Y:S01]  /*2590*/  FFMA.FTZ R60, R21, R63, R60 ;  /* 0x0000003f153c7223 */ /* 0x000fe2000001003c */
[----:B------:R-:W-:Y:S01]  /*25a0*/  FADD.FTZ R30, R30, R63 ;  /* 0x0000003f1e1e7221 */ /* 0x000fe20000010000 */
[----:B------:R-:W-:Y:S01]  /*25b0*/  FMUL.FTZ R27, R27, R68 ;  /* 0x000000441b1b7220 */ /* 0x000fe20000410000 */
[----:B------:R-:W-:Y:S01]  /*25c0*/  SHF.L.U32 R63, R5, 0x10, RZ ;  /* 0x00000010053f7819 */ /* 0x000fe200000006ff */
[----:B------:R-:W-:-:S04]  /*25d0*/  FADD.FTZ R68, -R32, R25 ;  /* 0x0000001920447221 */ /* 0x000fc80000010100 */
[----:B------:R-:W-:-:S04]  /*25e0*/  FMUL.FTZ R25, R68, R59 ;  /* 0x0000003b44197220 */ /* 0x000fc80000410000 */
[----:B------:R-:W-:-:S04]  /*25f0*/  FFMA.FTZ R21, R37, R25, R44 ;  /* 0x0000001925157223 */ /* 0x000fc8000001002c */
[----:B------:R-:W-:-:S06]  /*2600*/  FMUL.FTZ R40, R21, -1.4426950216293334961 ;  /* 0xbfb8aa3b15287820 */ /* 0x000fcc0000410000 */
[----:B------:R-:W0:Y:S02]  /*2610*/  MUFU.EX2 R40, R40 ;  /* 0x0000002800287308 */ /* 0x000e240000000800 */
[----:B0-----:R-:W-:-:S06]  /*2620*/  FADD.FTZ R68, R40, 1 ;  /* 0x3f80000028447421 */ /* 0x001fcc0000010000 */
[----:B------:R-:W0:Y:S02]  /*2630*/  MUFU.RCP R68, R68 ;  /* 0x0000004400447308 */ /* 0x000e240000001000 */
[----:B0-----:R-:W-:Y:S01]  /*2640*/  FADD.FTZ R70, -R68, 1 ;  /* 0x3f80000044467421 */ /* 0x001fe20000010100 */
[----:B------:R-:W-:Y:S01]  /*2650*/  FMUL.FTZ R28, R63, R68 ;  /* 0x000000443f1c7220 */ /* 0x000fe20000410000 */
[----:B------:R-:W-:Y:S01]  /*2660*/  FFMA.FTZ R63, R20, R23, R60 ;  /* 0x00000017143f7223 */ /* 0x000fe2000001003c */
[----:B------:R-:W-:Y:S01]  /*2670*/  FADD.FTZ R23, R23, R30 ;  /* 0x0000001e17177221 */ /* 0x000fe20000010000 */
[----:B------:R-:W-:-:S04]  /*2680*/  FFMA.FTZ R21, R21, R70, 1 ;  /* 0x3f80000015157423 */ /* 0x000fc80000010046 */
[----:B------:R-:W-:Y:S01]  /*2690*/  FMUL.FTZ R28, R28, R21 ;  /* 0x000000151c1c7220 */ /* 0x000fe20000410000 */
[----:B------:R-:W-:-:S03]  /*26a0*/  SHF.L.U32 R21, R47, 0x10, RZ ;  /* 0x000000102f157819 */ /* 0x000fc600000006ff */
[----:B------:R-:W-:Y:S02]  /*26b0*/  FADD.FTZ R29, R29, R28 ;  /* 0x0000001c1d1d7221 */ /* 0x000fe40000010000 */
[----:B------:R-:W-:-:S04]  /*26c0*/  FADD.FTZ R70, -R32, R21 ;  /* 0x0000001520467221 */ /* 0x000fc80000010100 */
[----:B------:R-:W-:-:S04]  /*26d0*/  FMUL.FTZ R21, R70, R59 ;  /* 0x0000003b46157220 */ /* 0x000fc80000410000 */
[----:B------:R-:W-:-:S04]  /*26e0*/  FFMA.FTZ R20, R33, R21, R42 ;  /* 0x0000001521147223 */ /* 0x000fc8000001002a */
[----:B------:R-:W-:-:S06]  /*26f0*/  FMUL.FTZ R40, R20, -1.4426950216293334961 ;  /* 0xbfb8aa3b14287820 */ /* 0x000fcc0000410000 */
[----:B------:R-:W0:Y:S02]  /*2700*/  MUFU.EX2 R40, R40 ;  /* 0x0000002800287308 */ /* 0x000e240000000800 */
[----:B0-----:R-:W-:Y:S01]  /*2710*/  FADD.FTZ R60, R40, 1 ;  /* 0x3f800000283c7421 */ /* 0x001fe20000010000 */
[-C--:B------:R-:W-:Y:S01]  /*2720*/  FFMA.FTZ R40, R22, R26.reuse, R41 ;  /* 0x0000001a16287223 */ /* 0x080fe20000010029 */
[----:B------:R-:W-:-:S04]  /*2730*/  FMUL.FTZ R26, R37, R26 ;  /* 0x0000001a251a7220 */ /* 0x000fc80000410000 */
[----:B------:R-:W0:Y:S01]  /*2740*/  MUFU.RCP R60, R60 ;  /* 0x0000003c003c7308 */ /* 0x000e220000001000 */
[----:B------:R-:W-:Y:S01]  /*2750*/  FFMA.FTZ R68, R22, R26, R63 ;  /* 0x0000001a16447223 */ /* 0x000fe2000001003f */
[----:B------:R-:W-:Y:S01]  /*2760*/  FADD.FTZ R26, R23, R26 ;  /* 0x0000001a171a7221 */ /* 0x000fe20000010000 */
[----:B0-----:R-:W-:Y:S01]  /*2770*/  FMUL.FTZ R30, R69, R60 ;  /* 0x0000003c451e7220 */ /* 0x001fe20000410000 */
[----:B------:R-:W-:Y:S01]  /*2780*/  FADD.FTZ R69, -R60, 1 ;  /* 0x3f8000003c457421 */ /* 0x000fe20000010100 */
[----:B------:R-:W-:-:S03]  /*2790*/  SHF.L.U32 R60, R3, 0x10, RZ ;  /* 0x00000010033c7819 */ /* 0x000fc600000006ff */
[----:B------:R-:W-:-:S04]  /*27a0*/  FFMA.FTZ R69, R20, R69, 1 ;  /* 0x3f80000014457423 */ /* 0x000fc80000010045 */
[----:B------:R-:W-:Y:S01]  /*27b0*/  FMUL.FTZ R30, R30, R69 ;  /* 0x000000451e1e7220 */ /* 0x000fe20000410000 */
[----:B------:R-:W-:-:S05]  /*27c0*/  SHF.L.U32 R69, R4, 0x10, RZ ;  /* 0x0000001004457819 */ /* 0x000fca00000006ff */
[----:B------:R-:W-:-:S04]  /*27d0*/  FADD.FTZ R20, -R32, R69 ;  /* 0x0000004520147221 */ /* 0x000fc80000010100 */
[----:B------:R-:W-:-:S04]  /*27e0*/  FMUL.FTZ R20, R20, R59 ;  /* 0x0000003b14147220 */ /* 0x000fc80000410000 */
[----:B------:R-:W-:-:S04]  /*27f0*/  FFMA.FTZ R22, R37, R20, R44 ;  /* 0x0000001425167223 */ /* 0x000fc8000001002c */
[----:B------:R-:W-:-:S06]  /*2800*/  FMUL.FTZ R41, R22, -1.4426950216293334961 ;  /* 0xbfb8aa3b16297820 */ /* 0x000fcc0000410000 */
[----:B------:R-:W0:Y:S02]  /*2810*/  MUFU.EX2 R41, R41 ;  /* 0x0000002900297308 */ /* 0x000e240000000800 */
[----:B0-----:R-:W-:Y:S01]  /*2820*/  FADD.FTZ R63, R41, 1 ;  /* 0x3f800000293f7421 */ /* 0x001fe20000010000 */
[----:B------:R-:W-:-:S04]  /*2830*/  FADD.FTZ R41, R62, R27 ;  /* 0x0000001b3e297221 */ /* 0x000fc80000010000 */
[----:B------:R-:W-:Y:S01]  /*2840*/  FADD.FTZ R41, R41, R30 ;  /* 0x0000001e29297221 */ /* 0x000fe20000010000 */
[----:B------:R-:W0:Y:S02]  /*2850*/  MUFU.RCP R63, R63 ;  /* 0x0000003f003f7308 */ /* 0x000e240000001000 */
[----:B0-----:R-:W-:Y:S01]  /*2860*/  FADD.FTZ R69, -R63, 1 ;  /* 0x3f8000003f457421 */ /* 0x001fe20000010100 */
[----:B------:R-:W-:Y:S01]  /*2870*/  FMUL.FTZ R23, R60, R63 ;  /* 0x0000003f3c177220 */ /* 0x000fe20000410000 */
[-C--:B------:R-:W-:Y:S01]  /*2880*/  FFMA.FTZ R60, R24, R27.reuse, R31 ;  /* 0x0000001b183c7223 */ /* 0x080fe2000001001f */
[----:B------:R-:W-:Y:S01]  /*2890*/  FMUL.FTZ R27, R33, R27 ;  /* 0x0000001b211b7220 */ /* 0x000fe20000410000 */
[----:B------:R-:W-:Y:S01]  /*28a0*/  FFMA.FTZ R22, R22, R69, 1 ;  /* 0x3f80000016167423 */ /* 0x000fe20000010045 */
[----:B------:R-:W-:Y:S01]  /*28b0*/  SHF.L.U32 R63, R46, 0x10, RZ ;  /* 0x000000102e3f7819 */ /* 0x000fe200000006ff */
[----:B------:R-:W-:Y:S01]  /*28c0*/  FFMA.FTZ R60, R21, R30, R60 ;  /* 0x0000001e153c7223 */ /* 0x000fe2000001003c */
[----:B------:R-:W-:Y:S01]  /*28d0*/  FFMA.FTZ R68, R24, R27, R68 ;  /* 0x0000001b18447223 */ /* 0x000fe20000010044 */
[----:B------:R-:W-:Y:S01]  /*28e0*/  FMUL.FTZ R22, R23, R22 ;  /* 0x0000001617167220 */ /* 0x000fe20000410000 */
[----:B------:R-:W-:Y:S01]  /*28f0*/  SHF.L.U32 R23, R45, 0x10, RZ ;  /* 0x000000102d177819 */ /* 0x000fe200000006ff */
[----:B------:R-:W-:Y:S01]  /*2900*/  FADD.FTZ R27, R27, R26 ;  /* 0x0000001a1b1b7221 */ /* 0x000fe20000010000 */
[----:B------:R-:W-:-:S03]  /*2910*/  FMUL.FTZ R30, R33, R30 ;  /* 0x0000001e211e7220 */ /* 0x000fc60000410000 */
[----:B------:R-:W-:-:S04]  /*2920*/  FADD.FTZ R70, -R32, R23 ;  /* 0x0000001720467221 */ /* 0x000fc80000010100 */
[----:B------:R-:W-:-:S04]  /*2930*/  FMUL.FTZ R23, R70, R59 ;  /* 0x0000003b46177220 */ /* 0x000fc80000410000 */
[----:B------:R-:W-:-:S04]  /*2940*/  FFMA.FTZ R24, R33, R23, R42 ;  /* 0x0000001721187223 */ /* 0x000fc8000001002a */
[----:B------:R-:W-:-:S06]  /*2950*/  FMUL.FTZ R31, R24, -1.4426950216293334961 ;  /* 0xbfb8aa3b181f7820 */ /* 0x000fcc0000410000 */
[----:B------:R-:W0:Y:S02]  /*2960*/  MUFU.EX2 R31, R31 ;  /* 0x0000001f001f7308 */ /* 0x000e240000000800 */
[----:B0-----:R-:W-:Y:S01]  /*2970*/  FADD.FTZ R62, R31, 1 ;  /* 0x3f8000001f3e7421 */ /* 0x001fe20000010000 */
[----:B------:R-:W-:-:S04]  /*2980*/  FFMA.FTZ R31, R25, R28, R40 ;  /* 0x0000001c191f7223 */ /* 0x000fc80000010028 */
[----:B------:R-:W-:Y:S01]  /*2990*/  FFMA.FTZ R31, R20, R22, R31 ;  /* 0x00000016141f7223 */ /* 0x000fe2000001001f */
[----:B------:R-:W0:Y:S02]  /*29a0*/  MUFU.RCP R62, R62 ;  /* 0x0000003e003e7308 */ /* 0x000e240000001000 */
[----:B0-----:R-:W-:Y:S01]  /*29b0*/  FMUL.FTZ R26, R63, R62 ;  /* 0x0000003e3f1a7220 */ /* 0x001fe20000410000 */
[----:B------:R-:W-:-:S04]  /*29c0*/  FADD.FTZ R63, -R62, 1 ;  /* 0x3f8000003e3f7421 */ /* 0x000fc80000010100 */
[----:B------:R-:W-:-:S04]  /*29d0*/  FFMA.FTZ R63, R24, R63, 1 ;  /* 0x3f800000183f7423 */ /* 0x000fc8000001003f */
[----:B------:R-:W-:Y:S01]  /*29e0*/  FMUL.FTZ R26, R26, R63 ;  /* 0x0000003f1a1a7220 */ /* 0x000fe20000410000 */
[----:B------:R-:W-:-:S03]  /*29f0*/  SHF.L.U32 R63, R2, 0x10, RZ ;  /* 0x00000010023f7819 */ /* 0x000fc600000006ff */
[----:B------:R-:W-:Y:S02]  /*2a00*/  FFMA.FTZ R60, R23, R26, R60 ;  /* 0x0000001a173c7223 */ /* 0x000fe4000001003c */
        /* <DEDUP_REMOVED lines=8> */
[----:B------:R-:W-:Y:S02]  /*2a90*/  FADD.FTZ R63, R30, R63 ;  /* 0x0000003f1e3f7221 */ /* 0x000fe40000010000 */
        /* <DEDUP_REMOVED lines=17> */
[----:B------:R-:W-:-:S03]  /*2bb0*/  FMUL.FTZ R30, R71, R62 ;  /* 0x0000003e471e7220 */ /* 0x000fc60000410000 */
[----:B------:R-:W-:Y:S01]  /*2bc0*/  FFMA.FTZ R21, R21, R28, 1 ;  /* 0x3f80000015157423 */ /* 0x000fe2000001001c */
[----:B------:R-:W-:Y:S01]  /*2bd0*/  FADD.FTZ R28, R29, R22 ;  /* 0x000000161d1c7221 */ /* 0x000fe20000010000 */
[----:B------:R-:W-:Y:S02]  /*2be0*/  FMUL.FTZ R22, R37, R22 ;  /* 0x0000001625167220 */ /* 0x000fe40000410000 */
[----:B------:R-:W-:Y:S02]  /*2bf0*/  FMUL.FTZ R30, R30, R21 ;  /* 0x000000151e1e7220 */ /* 0x000fe40000410000 */
        /* <DEDUP_REMOVED lines=9> */
[----:B------:R-:W-:Y:S01]  /*2c90*/  FADD.FTZ R63, R63, R20 ;  /* 0x000000143f3f7221 */ /* 0x000fe20000010000 */
[----:B------:R-:W-:Y:S01]  /*2ca0*/  FMUL.FTZ R20, R33, R30 ;  /* 0x0000001e21147220 */ /* 0x000fe20000410000 */
[----:B------:R-:W-:-:S03]  /*2cb0*/  FADD.FTZ R23, R23, R30 ;  /* 0x0000001e17177221 */ /* 0x000fc60000010000 */
[----:B------:R-:W-:Y:S01]  /*2cc0*/  FFMA.FTZ R41, R27, R20, R22 ;  /* 0x000000141b297223 */ /* 0x000fe20000010016 */
[----:B------:R-:W-:Y:S01]  /*2cd0*/  FADD.FTZ R26, R20, R63 ;  /* 0x0000003f141a7221 */ /* 0x000fe20000010000 */
[----:B------:R-:W-:Y:S01]  /*2ce0*/  FFMA.FTZ R20, R24, R25, R31 ;  /* 0x0000001918147223 */ /* 0x000fe2000001001f */
[----:B------:R-:W-:-:S07]  /*2cf0*/  FADD.FTZ R22, R28, R25 ;  /* 0x000000191c167221 */ /* 0x000fce0000010000 */
.L_x_205:
[----:B------:R-:W0:Y:S01]  /*2d00*/  SHFL.DOWN PT, R24, R41, 0x1, 0x1f ;  /* 0x08201f0029187f89 */ /* 0x000e2200000e0000 */
[C---:B------:R-:W-:Y:S01]  /*2d10*/  ISETP.GT.AND P0, PT, R36.reuse, 0x1e, PT ;  /* 0x0000001e2400780c */ /* 0x040fe20003f04270 */
[----:B------:R-:W1:Y:S01]  /*2d20*/  S2UR UR8, SR_CgaCtaId ;  /* 0x00000000000879c3 */ /* 0x000e620000008800 */
[----:B------:R-:W-:Y:S01]  /*2d30*/  UMOV UR5, 0x400 ;  /* 0x0000040000057882 */ /* 0x000fe20000000000 */
[----:B------:R-:W2:Y:S01]  /*2d40*/  SHFL.DOWN PT, R25, R26, 0x1, 0x1f ;  /* 0x08201f001a197f89 */ /* 0x000ea200000e0000 */
[----:B------:R-:W-:Y:S01]  /*2d50*/  UIADD3 UR4, UPT, UPT, UR5, 0xd0, URZ ;  /* 0x000000d005047890 */ /* 0x000fe2000fffe0ff */
[----:B------:R-:W-:Y:S01]  /*2d60*/  ISETP.GT.AND P2, PT, R36, 0xf, PT ;  /* 0x0000000f2400780c */ /* 0x000fe20003f44270 */
[----:B------:R-:W-:Y:S01]  /*2d70*/  BSSY.RECONVERGENT B0, `(.L_x_206) ;  /* 0x0000025000007945 */ /* 0x000fe20003800200 */
[----:B------:R-:W3:Y:S06]  /*2d80*/  S2R R60, SR_TID.X ;  /* 0x00000000003c7919 */ /* 0x000eec0000002100 */
[----:B0-----:R-:W-:Y:S01]  /*2d90*/  @!P0 FADD.FTZ R41, R24, R41 ;  /* 0x0000002918298221 */ /* 0x001fe20000010000 */
[----:B-1----:R-:W-:Y:S01]  /*2da0*/  ULEA UR4, UR8, UR4, 0x18 ;  /* 0x0000000408047291 */ /* 0x002fe2000f8ec0ff */
[----:B--2---:R-:W-:-:S03]  /*2db0*/  @!P0 FADD.FTZ R26, R25, R26 ;  /* 0x0000001a191a8221 */ /* 0x004fc60000010000 */
[----:B------:R-:W0:Y:S01]  /*2dc0*/  SHFL.DOWN PT, R24, R41, 0x2, 0x1f ;  /* 0x08401f0029187f89 */ /* 0x000e2200000e0000 */
[----:B------:R-:W-:-:S03]  /*2dd0*/  ISETP.GT.AND P0, PT, R36, 0x1d, PT ;  /* 0x0000001d2400780c */ /* 0x000fc60003f04270 */
[----:B------:R-:W1:Y:S01]  /*2de0*/  SHFL.DOWN PT, R25, R26, 0x2, 0x1f ;  /* 0x08401f001a197f89 */ /* 0x000e6200000e0000 */
[C---:B---3--:R-:W-:Y:S02]  /*2df0*/  LEA R62, R60.reuse, UR4, 0x4 ;  /* 0x000000043c3e7c11 */ /* 0x048fe4000f8e20ff */
[C---:B------:R-:W-:Y:S02]  /*2e00*/  ISETP.NE.AND P1, PT, R60.reuse, RZ, PT ;  /* 0x000000ff3c00720c */ /* 0x040fe40003f25270 */
[----:B------:R-:W-:Y:S01]  /*2e10*/  ISETP.GT.U32.AND P3, PT, R60, 0x4f, PT ;  /* 0x0000004f3c00780c */ /* 0x000fe20003f64070 */
[----:B------:R-:W-:Y:S04]  /*2e20*/  STS.128 [R62], R20 ;  /* 0x000000143e007388 */ /* 0x000fe80000000c00 */
        /* <DEDUP_REMOVED lines=25> */
.L_x_207:
[----:B------:R-:W-:Y:S05]  /*2fc0*/  BSYNC.RECONVERGENT B0 ;  /* 0x0000000000007941 */ /* 0x000fea0003800200 */
.L_x_206:
        /* <DEDUP_REMOVED lines=52> */
.L_x_209:
[----:B------:R-:W-:Y:S05]  /*3310*/  BSYNC.RECONVERGENT B0 ;  /* 0x0000000000007941 */ /* 0x000fea0003800200 */
.L_x_208:
        /* <DEDUP_REMOVED lines=38> */
.L_x_211:
[----:B------:R-:W-:Y:S05]  /*3580*/  BSYNC.RECONVERGENT B0 ;  /* 0x0000000000007941 */ /* 0x000fea0003800200 */
.L_x_210:
        /* <DEDUP_REMOVED lines=32> */
.L_x_213:
[----:B------:R-:W-:Y:S05]  /*3790*/  BSYNC.RECONVERGENT B0 ;  /* 0x0000000000007941 */ /* 0x000fea0003800200 */
.L_x_212:
        /* <DEDUP_REMOVED lines=25> */
.L_x_216:
[----:B0-----:R-:W3:Y:S04]  /*3930*/  LDG.E.STRONG.GPU R22, desc[UR6][R20.64] ;  /* 0x0000000614167981 */ /* 0x001ee8000c1ef900 */
[----:B---3--:R-:W-:Y:S01]  /*3940*/  CCTL.IVALL ;  /* 0x00000000ff00798f */ /* 0x008fe20002000000 */
[----:B------:R-:W-:Y:S05]  /*3950*/  YIELD ;  /* 0x0000000000007946 */ /* 0x000fea0003800000 */
[----:B------:R-:W-:-:S13]  /*3960*/  ISETP.NE.AND P0, PT, R22, R27, PT ;  /* 0x0000001b1600720c */ /* 0x000fda0003f05270 */
[----:B------:R-:W-:Y:S05]  /*3970*/  @P0 BRA `(.L_x_216) ;  /* 0xfffffffc00ec0947 */ /* 0x000fea000383ffff */
.L_x_215:
[----:B------:R-:W-:Y:S05]  /*3980*/  WARPSYNC.ALL ;  /* 0x0000000000007948 */ /* 0x000fea0003800000 */
[----:B------:R-:W-:Y:S01]  /*3990*/  BAR.SYNC.DEFER_BLOCKING 0x0 ;  /* 0x0000000000007b1d */ /* 0x000fe20000010000 */
[----:B------:R-:W-:-:S05]  /*39a0*/  MOV R60, RZ ;  /* 0x000000ff003c7202 */ /* 0x000fca0000000f00 */
        /* <DEDUP_REMOVED lines=12> */
.L_x_218:
        /* <DEDUP_REMOVED lines=60> */
.L_x_217:
        /* <DEDUP_REMOVED lines=33> */
.L_x_219:
        /* <DEDUP_REMOVED lines=19> */
.L_x_220:
        /* <DEDUP_REMOVED lines=9> */
.L_x_221:
[----:B------:R-:W-:Y:S05]  /*4200*/  BSYNC.RECONVERGENT B0 ;  /* 0x0000000000007941 */ /* 0x000fea0003800200 */
.L_x_214:
[----:B------:R-:W5:Y:S01]  /*4210*/  S2UR UR5, SR_CgaCtaId ;  /* 0x00000000000579c3 */ /* 0x000f620000008800 */
[----:B------:R-:W-:Y:S01]  /*4220*/  UMOV UR4, 0x400 ;  /* 0x0000040000047882 */ /* 0x000fe20000000000 */
[----:B----4-:R-:W-:Y:S02]  /*4230*/  SHF.L.U32 R23, R16, 0x10, RZ ;  /* 0x0000001010177819 */ /* 0x010fe400000006ff */
[----:B------:R-:W-:Y:S02]  /*4240*/  SHF.L.U32 R57, R57, 0x10, RZ ;  /* 0x0000001039397819 */ /* 0x000fe400000006ff */
[----:B------:R-:W-:Y:S02]  /*4250*/  SHF.L.U32 R16, R15, 0x10, RZ ;  /* 0x000000100f107819 */ /* 0x000fe400000006ff */
[----:B------:R-:W-:Y:S01]  /*4260*/  SHF.L.U32 R58, R58, 0x10, RZ ;  /* 0x000000103a3a7819 */ /* 0x000fe200000006ff */
[----:B------:R-:W-:Y:S01]  /*4270*/  FADD.FTZ R22, -R32, R57 ;  /* 0x0000003920167221 */ /* 0x000fe20000010100 */
[----:B------:R-:W-:-:S02]  /*4280*/  SHF.L.U32 R55, R55, 0x10, RZ ;  /* 0x0000001037377819 */ /* 0x000fc400000006ff */
[----:B------:R-:W-:Y:S02]  /*4290*/  SHF.L.U32 R57, R12, 0x10, RZ ;  /* 0x000000100c397819 */ /* 0x000fe400000006ff */
[----:B------:R-:W-:Y:S01]  /*42a0*/  SHF.L.U32 R53, R53, 0x10, RZ ;  /* 0x0000001035357819 */ /* 0x000fe200000006ff */
[----:B-----5:R-:W-:Y:S01]  /*42b0*/  ULEA UR4, UR5, UR4, 0x18 ;  /* 0x0000000405047291 */ /* 0x020fe2000f8ec0ff */
[----:B------:R-:W4:Y:S08]  /*42c0*/  LDCU.U8 UR5, c[0x0][0x414] ;  /* 0x00008280ff0577ac */ /* 0x000f300008000000 */
[----:B------:R0:W-:Y:S01]  /*42d0*/  @!P1 STS.64 [UR4+0xc0], R40 ;  /* 0x0000c028ff009988 */ /* 0x0001e20008000a04 */
[----:B------:R-:W-:Y:S01]  /*42e0*/  BAR.SYNC.DEFER_BLOCKING 0x0 ;  /* 0x0000000000007b1d */ /* 0x000fe20000010000 */
[----:B0--3--:R-:W-:Y:S01]  /*42f0*/  SHF.L.U32 R41, R14, 0x10, RZ ;  /* 0x000000100e297819 */ /* 0x009fe200000006ff */
[----:B----4-:R-:W-:Y:S01]  /*4300*/  UISETP.NE.AND UP0, UPT, UR5, URZ, UPT ;  /* 0x000000ff0500728c */ /* 0x010fe2000bf05270 */
[----:B------:R-:W-:-:S04]  /*4310*/  FADD.FTZ R14, -R32, R23 ;  /* 0x00000017200e7221 */ /* 0x000fc80000010100 */
[-C--:B------:R-:W-:Y:S01]  /*4320*/  FMUL.FTZ R15, R14, R59.reuse ;  /* 0x0000003b0e0f7220 */ /* 0x080fe20000410000 */
[----:B------:R-:W-:Y:S01]  /*4330*/  FMUL.FTZ R14, R22, R59 ;  /* 0x0000003b160e7220 */ /* 0x000fe20000410000 */
[----:B------:R-:W0:Y:S01]  /*4340*/  LDS.64 R20, [UR4+0xc0] ;  /* 0x0000c004ff147984 */ /* 0x000e220008000a00 */
[----:B------:R-:W0:Y:S02]  /*4350*/  LDCU UR4, c[0x0][0x42c] ;  /* 0x00008580ff0477ac */ /* 0x000e240008000800 */
[----:B0-----:R-:W-:Y:S01]  /*4360*/  FMUL.FTZ R20, R20, UR4 ;  /* 0x0000000414147c20 */ /* 0x001fe20008410000 */
[----:B------:R-:W-:Y:S01]  /*4370*/  FMUL.FTZ R21, R21, UR4 ;  /* 0x0000000415157c20 */ /* 0x000fe20008410000 */
[----:B------:R-:W-:Y:S06]  /*4380*/  BRA.U !UP0, `(.L_x_222) ;  /* 0x0000000108487547 */ /* 0x000fec000b800000 */
[----:B------:R-:W-:Y:S01]  /*4390*/  FFMA.FTZ R22, R33, R14, R42 ;  /* 0x0000000e21167223 */ /* 0x000fe2000001002a */
[----:B------:R-:W-:-:S03]  /*43a0*/  FFMA.FTZ R12, R37, R15, R44 ;  /* 0x0000000f250c7223 */ /* 0x000fc6000001002c */
[----:B--2---:R-:W-:Y:S01]  /*43b0*/  FMUL.FTZ R26, R22, -1.4426950216293334961 ;  /* 0xbfb8aa3b161a7820 */ /* 0x004fe20000410000 */
[----:B------:R-:W-:-:S05]  /*43c0*/  FMUL.FTZ R23, R12, -1.4426950216293334961 ;  /* 0xbfb8aa3b0c177820 */ /* 0x000fca0000410000 */
[----:B------:R-:W1:Y:S08]  /*43d0*/  MUFU.EX2 R26, R26 ;  /* 0x0000001a001a7308 */ /* 0x000e700000000800 */
[----:B------:R-:W0:Y:S01]  /*43e0*/  MUFU.EX2 R23, R23 ;  /* 0x0000001700177308 */ /* 0x000e220000000800 */
[----:B-1----:R-:W-:-:S07]  /*43f0*/  FADD.FTZ R27, R26, 1 ;  /* 0x3f8000001a1b7421 */ /* 0x002fce0000010000 */
[----:B------:R-:W1:Y:S01]  /*4400*/  MUFU.RCP R27, R27 ;  /* 0x0000001b001b7308 */ /* 0x000e620000001000 */
[----:B0-----:R-:W-:-:S07]  /*4410*/  FADD.FTZ R24, R23, 1 ;  /* 0x3f80000017187421 */ /* 0x001fce0000010000 */
        /* <DEDUP_REMOVED lines=9> */
.L_x_222:
[----:B------:R-:W0:Y:S01]  /*44b0*/  LDCU UR4, c[0x0][0x41c] ;  /* 0x00008380ff0477ac */ /* 0x000e220008000800 */
[----:B------:R-:W-:Y:S01]  /*44c0*/  SHF.L.U32 R23, R10, 0x10, RZ ;  /* 0x000000100a177819 */ /* 0x000fe200000006ff */
[----:B------:R-:W-:Y:S01]  /*44d0*/  FADD.FTZ R62, -R32, R41 ;  /* 0x00000029203e7221 */ /* 0x000fe20000010100 */
[----:B------:R-:W-:Y:S01]  /*44e0*/  SHF.L.U32 R25, R8, 0x10, RZ ;  /* 0x0000001008197819 */ /* 0x000fe200000006ff */
[----:B------:R-:W3:Y:S01]  /*44f0*/  LDCU.64 UR8, c[0x0][0x400] ;  /* 0x00008000ff0877ac */ /* 0x000ee20008000a00 */
[----:B-1----:R-:W-:Y:S01]  /*4500*/  SHF.L.U32 R27, R6, 0x10, RZ ;  /* 0x00000010061b7819 */ /* 0x002fe200000006ff */
[C---:B------:R-:W-:Y:S01]  /*4510*/  FADD.FTZ R30, -R32.reuse, R23 ;  /* 0x00000017201e7221 */ /* 0x040fe20000010100 */
[----:B------:R-:W-:Y:S01]  /*4520*/  SHF.L.U32 R51, R51, 0x10, RZ ;  /* 0x0000001033337819 */ /* 0x000fe200000006ff */
[C---:B--2---:R-:W-:Y:S01]  /*4530*/  FADD.FTZ R26, -R32.reuse, R25 ;  /* 0x00000019201a7221 */ /* 0x044fe20000010100 */
[----:B------:R-:W-:Y:S01]  /*4540*/  SHF.L.U32 R49, R49, 0x10, RZ ;  /* 0x0000001031317819 */ /* 0x000fe200000006ff */
[C---:B------:R-:W-:Y:S01]  /*4550*/  FADD.FTZ R12, -R32.reuse, R27 ;  /* 0x0000001b200c7221 */ /* 0x040fe20000010100 */
[----:B------:R-:W-:Y:S01]  /*4560*/  SHF.L.U32 R47, R47, 0x10, RZ ;  /* 0x000000102f2f7819 */ /* 0x000fe200000006ff */
[----:B------:R-:W-:Y:S01]  /*4570*/  FADD.FTZ R68, -R32, R55 ;  /* 0x0000003720447221 */ /* 0x000fe20000010100 */
[----:B------:R-:W-:Y:S01]  /*4580*/  SHF.L.U32 R29, R4, 0x10, RZ ;  /* 0x00000010041d7819 */ /* 0x000fe200000006ff */
[C-C-:B------:R-:W-:Y:S01]  /*4590*/  FFMA.FTZ R60, R20.reuse, R15, R21.reuse ;  /* 0x0000000f143c7223 */ /* 0x140fe20000010015 */
[----:B------:R-:W-:Y:S01]  /*45a0*/  SHF.L.U32 R45, R45, 0x10, RZ ;  /* 0x000000102d2d7819 */ /* 0x000fe200000006ff */
[----:B------:R-:W-:Y:S01]  /*45b0*/  FFMA.FTZ R14, R20, R14, R21 ;  /* 0x0000000e140e7223 */ /* 0x000fe20000010015 */
[----:B------:R-:W-:Y:S01]  /*45c0*/  SHF.L.U32 R31, R2, 0x10, RZ ;  /* 0x00000010021f7819 */ /* 0x000fe200000006ff */
[----:B0-----:R-:W-:Y:S01]  /*45d0*/  IMAD R23, R17, UR4, R38 ;  /* 0x0000000411177c24 */ /* 0x001fe2000f8e0226 */
[----:B------:R-:W-:Y:S01]  /*45e0*/  SHF.L.U32 R39, R39, 0x10, RZ ;  /* 0x0000001027277819 */ /* 0x000fe200000006ff */
[----:B------:R-:W-:Y:S01]  /*45f0*/  BSSY.RECONVERGENT B0, `(.L_x_223) ;  /* 0x0000024000007945 */ /* 0x000fe20003800200 */
[C---:B------:R-:W-:Y:S01]  /*4600*/  FADD.FTZ R40, -R32.reuse, R57 ;  /* 0x0000003920287221 */ /* 0x040fe20000010100 */
[C---:B------:R-:W-:Y:S01]  /*4610*/  FADD.FTZ R2, -R32.reuse, R53 ;  /* 0x0000003520027221 */ /* 0x040fe20000010100 */
[C---:B---3--:R-:W-:Y:S01]  /*4620*/  ISETP.GE.U32.AND P0, PT, R23.reuse, UR8, PT ;  /* 0x0000000817007c0c */ /* 0x048fe2000bf06070 */
[C---:B------:R-:W-:Y:S01]  /*4630*/  FADD.FTZ R24, -R32.reuse, R51 ;  /* 0x0000003320187221 */ /* 0x040fe20000010100 */
        /* <DEDUP_REMOVED lines=11> */
[----:B------:R-:W-:Y:S01]  /*46f0*/  FFMA.FTZ R60, R37, R16, -R60 ;  /* 0x00000010253c7223 */ /* 0x000fe2000001083c */
[----:B------:R-:W-:Y:S01]  /*4700*/  ISETP.GE.AND.EX P1, PT, R27, UR9, PT, P1 ;  /* 0x000000091b007c0c */ /* 0x000fe2000bf26310 */
[-C--:B------:R-:W-:Y:S01]  /*4710*/  FMUL.FTZ R31, R62, R59.reuse ;  /* 0x0000003b3e1f7220 */ /* 0x080fe20000410000 */
        /* <DEDUP_REMOVED lines=8> */
[----:B------:R-:W-:-:S05]  /*47a0*/  FMUL.FTZ R29, R58, R59 ;  /* 0x0000003b3a1d7220 */ /* 0x000fca0000410000 */
        /* <DEDUP_REMOVED lines=8> */
.L_x_224:
[----:B------:R-:W-:Y:S05]  /*4830*/  BSYNC.RECONVERGENT B0 ;  /* 0x0000000000007941 */ /* 0x000fea0003800200 */
.L_x_223:
        /* <DEDUP_REMOVED lines=23> */
.L_x_225:
[----:B------:R-:W-:Y:S01]  /*49b0*/  BSSY.RECONVERGENT B0, `(.L_x_226) ;  /* 0x0000012000007945 */ /* 0x000fe20003800200 */
[----:B------:R-:W-:Y:S01]  /*49c0*/  FFMA.FTZ R62, R37, R14, -R62 ;  /* 0x0000000e253e7223 */ /* 0x000fe2000001083e */
[----:B------:R-:W-:Y:S02]  /*49d0*/  FFMA.FTZ R68, R33, R56, -R68 ;  /* 0x0000003821447223 */ /* 0x000fe40000010844 */
[----:B------:R-:W-:Y:S05]  /*49e0*/  @P1 BRA `(.L_x_227) ;  /* 0x0000000000381947 */ /* 0x000fea0003800000 */
        /* <DEDUP_REMOVED lines=14> */
.L_x_227:
[----:B------:R-:W-:Y:S05]  /*4ad0*/  BSYNC.RECONVERGENT B0 ;  /* 0x0000000000007941 */ /* 0x000fea0003800200 */
.L_x_226:
[----:B------:R-:W-:Y:S01]  /*4ae0*/  SHF.L.U32 R72, R54, 0x10, RZ ;  /* 0x0000001036487819 */ /* 0x000fe200000006ff */
[-C--:B------:R-:W-:Y:S01]  /*4af0*/  FMUL.FTZ R40, R40, R59.reuse ;  /* 0x0000003b28287220 */ /* 0x080fe20000410000 */
[----:B------:R-:W-:Y:S01]  /*4b00*/  SHF.L.U32 R70, R11, 0x10, RZ ;  /* 0x000000100b467819 */ /* 0x000fe200000006ff */
[-C--:B------:R-:W-:Y:S01]  /*4b10*/  FMUL.FTZ R30, R30, R59.reuse ;  /* 0x0000003b1e1e7220 */ /* 0x080fe20000410000 */
[-C--:B------:R-:W-:Y:S01]  /*4b20*/  FMUL.FTZ R24, R24, R59.reuse ;  /* 0x0000003b18187220 */ /* 0x080fe20000410000 */
[-C--:B------:R-:W-:Y:S01]  /*4b30*/  FMUL.FTZ R26, R26, R59.reuse ;  /* 0x0000003b1a1a7220 */ /* 0x080fe20000410000 */
[-C--:B------:R-:W-:Y:S01]  /*4b40*/  FMUL.FTZ R22, R22, R59.reuse ;  /* 0x0000003b16167220 */ /* 0x080fe20000410000 */
[-C--:B01----:R-:W-:Y:S01]  /*4b50*/  FMUL.FTZ R16, R12, R59.reuse ;  /* 0x0000003b0c107220 */ /* 0x083fe20000410000 */
        /* <DEDUP_REMOVED lines=25> */
.L_x_228:
[C---:B------:R-:W-:Y:S01]  /*4cf0*/  IADD3 R13, PT, PT, R23.reuse, 0x10, RZ ;  /* 0x00000010170d7810 */ /* 0x040fe20007ffe0ff */
[C-C-:B------:R-:W-:Y:S01]  /*4d00*/  FFMA.FTZ R10, R20.reuse, R40, R21.reuse ;  /* 0x00000028140a7223 */ /* 0x140fe20000010015 */
        /* <DEDUP_REMOVED lines=21> */
[C-C-:B------:R-:W-:Y:S01]  /*4e60*/  FFMA.FTZ R2, R20.reuse, R6, R21.reuse ;  /* 0x0000000614027223 */ /* 0x140fe20000010015 */
        /* <DEDUP_REMOVED lines=16> */
[-C--:B------:R-:W-:Y:S01]  /*4f70*/  FMUL.FTZ R70, R70, R59.reuse ;  /* 0x0000003b46467220 */ /* 0x080fe20000410000 */
[----:B------:R-:W-:Y:S01]  /*4f80*/  FMUL.FTZ R21, R12, R59 ;  /* 0x0000003b0c157220 */ /* 0x000fe20000410000 */
[----:B------:R-:W1:Y:S04]  /*4f90*/  LDCU.64 UR10, c[0x0][0x380] ;  /* 0x00007000ff0a77ac */ /* 0x000e680008000a00 */
[----:B------:R-:W-:Y:S01]  /*4fa0*/  F2FP.BF16.F32.PACK_AB R21, R21, R70 ;  /* 0x000000461515723e */ /* 0x000fe200000010ff */
[----:B0-----:R-:W-:Y:S01]  /*4fb0*/  IMAD R72, R11, UR4, RZ ;  /* 0x000000040b487c24 */ /* 0x001fe2000f8e02ff */
[----:B------:R-:W-:-:S03]  /*4fc0*/  MOV R11, R67 ;  /* 0x00000043000b7202 */ /* 0x000fc60000000f00 */
[----:B------:R-:W-:-:S04]  /*4fd0*/  IMAD.WIDE.U32 R10, R13, UR4, R10 ;  /* 0x000000040d0a7c25 */ /* 0x000fc8000f8e000a */
[----:B------:R-:W-:Y:S01]  /*4fe0*/  IMAD R13, R13, UR5, R72 ;  /* 0x000000050d0d7c24 */ /* 0x000fe2000f8e0248 */
[----:B-1----:R-:W-:-:S04]  /*4ff0*/  LEA R12, P3, R10, UR10, 0x1 ;  /* 0x0000000a0a0c7c11 */ /* 0x002fc8000f8608ff */
[----:B------:R-:W-:-:S04]  /*5000*/  IADD3 R13, PT, PT, R11, R13, RZ ;  /* 0x0000000d0b0d7210 */ /* 0x000fc80007ffe0ff */
[----:B------:R-:W-:-:S05]  /*5010*/  LEA.HI.X R13, R10, UR11, R13, 0x1, P3 ;  /* 0x0000000b0a0d7c11 */ /* 0x000fca00098f0c0d */
[----:B------:R0:W-:Y:S02]  /*5020*/  STG.E desc[UR6][R12.64], R21 ;  /* 0x000000150c007986 */ /* 0x0001e4000c101906 */
.L_x_230:
[----:B------:R-:W-:Y:S05]  /*5030*/  BSYNC.RECONVERGENT B0 ;  /* 0x0000000000007941 */ /* 0x000fea0003800200 */
.L_x_229:
        /* <DEDUP_REMOVED lines=21> */
.L_x_231:
[----:B------:R-:W-:Y:S01]  /*5190*/  BSSY.RECONVERGENT B0, `(.L_x_232) ;  /* 0x0000012000007945 */ /* 0x000fe20003800200 */
[----:B------:R-:W-:Y:S01]  /*51a0*/  FFMA.FTZ R68, R37, R9, -R68 ;  /* 0x0000000925447223 */ /* 0x000fe20000010844 */
[----:B0-----:R-:W-:Y:S02]  /*51b0*/  FFMA.FTZ R12, R33, R52, -R8 ;  /* 0x00000034210c7223 */ /* 0x001fe40000010808 */
[----:B------:R-:W-:Y:S05]  /*51c0*/  @P0 BRA `(.L_x_233) ;  /* 0x0000000000380947 */ /* 0x000fea0003800000 */
[----:B------:R-:W0:Y:S01]  /*51d0*/  LDCU.64 UR4, c[0x0][0x3f8] ;  /* 0x00007f00ff0477ac */ /* 0x000e220008000a00 */
[----:B------:R-:W-:Y:S01]  /*51e0*/  MOV R8, R64 ;  /* 0x0000004000087202 */ /* 0x000fe20000000f00 */
[----:B------:R-:W-:Y:S01]  /*51f0*/  FMUL.FTZ R13, R68, R59 ;  /* 0x0000003b440d7220 */ /* 0x000fe20000410000 */
[----:B------:R-:W-:Y:S01]  /*5200*/  MOV R9, R67 ;  /* 0x0000004300097202 */ /* 0x000fe20000000f00 */
[----:B------:R-:W1:Y:S01]  /*5210*/  LDCU.64 UR10, c[0x0][0x380] ;  /* 0x00007000ff0a77ac */ /* 0x000e620008000a00 */
[----:B------:R-:W-:Y:S01]  /*5220*/  FMUL.FTZ R12, R12, R59 ;  /* 0x0000003b0c0c7220 */ /* 0x000fe20000410000 */
        /* <DEDUP_REMOVED lines=8> */
.L_x_233:
[----:B------:R-:W-:Y:S05]  /*52b0*/  BSYNC.RECONVERGENT B0 ;  /* 0x0000000000007941 */ /* 0x000fea0003800200 */
.L_x_232:
[----:B------:R-:W-:Y:S02]  /*52c0*/  SHF.L.U32 R7, R7, 0x10, RZ ;  /* 0x0000001007077819 */ /* 0x000fe400000006ff */
[----:B------:R-:W-:Y:S01]  /*52d0*/  SHF.L.U32 R50, R50, 0x10, RZ ;  /* 0x0000001032327819 */ /* 0x000fe200000006ff */
[----:B------:R-:W-:Y:S06]  /*52e0*/  BRA.U !UP0, `(.L_x_234) ;  /* 0x0000000108487547 */ /* 0x000fec000b800000 */
[----:B------:R-:W-:Y:S01]  /*52f0*/  FFMA.FTZ R26, R37, R26, R44 ;  /* 0x0000001a251a7223 */ /* 0x000fe2000001002c */
[----:B------:R-:W-:-:S03]  /*5300*/  FFMA.FTZ R22, R33, R22, R42 ;  /* 0x0000001621167223 */ /* 0x000fc6000001002a */
[----:B------:R-:W-:Y:S01]  /*5310*/  FMUL.FTZ R8, R26, -1.4426950216293334961 ;  /* 0xbfb8aa3b1a087820 */ /* 0x000fe20000410000 */
        /* <DEDUP_REMOVED lines=15> */
.L_x_234:
[----:B------:R-:W-:Y:S01]  /*5410*/  BSSY.RECONVERGENT B0, `(.L_x_235) ;  /* 0x0000012000007945 */ /* 0x000fe20003800200 */
[----:B------:R-:W-:Y:S01]  /*5420*/  FFMA.FTZ R60, R37, R7, -R60 ;  /* 0x00000007253c7223 */ /* 0x000fe2000001083c */
[----:B------:R-:W-:Y:S02]  /*5430*/  FFMA.FTZ R62, R33, R50, -R62 ;  /* 0x00000032213e7223 */ /* 0x000fe4000001083e */
[----:B------:R-:W-:Y:S05]  /*5440*/  @P4 BRA `(.L_x_236) ;  /* 0x0000000000384947 */ /* 0x000fea0003800000 */
[----:B------:R-:W1:Y:S01]  /*5450*/  LDCU.64 UR4, c[0x0][0x3f8] ;  /* 0x00007f00ff0477ac */ /* 0x000e620008000a00 */
[----:B------:R-:W-:Y:S01]  /*5460*/  MOV R8, R64 ;  /* 0x0000004000087202 */ /* 0x000fe20000000f00 */
[----:B------:R-:W-:Y:S01]  /*5470*/  FMUL.FTZ R60, R60, R59 ;  /* 0x0000003b3c3c7220 */ /* 0x000fe20000410000 */
[----:B0-----:R-:W-:Y:S01]  /*5480*/  MOV R9, R67 ;  /* 0x0000004300097202 */ /* 0x001fe20000000f00 */
[----:B------:R-:W0:Y:S01]  /*5490*/  LDCU.64 UR10, c[0x0][0x380] ;  /* 0x00007000ff0a77ac */ /* 0x000e220008000a00 */
[----:B------:R-:W-:-:S05]  /*54a0*/  FMUL.FTZ R7, R62, R59 ;  /* 0x0000003b3e077220 */ /* 0x000fca0000410000 */
        /* <DEDUP_REMOVED lines=8> */
.L_x_236:
[----:B------:R-:W-:Y:S05]  /*5530*/  BSYNC.RECONVERGENT B0 ;  /* 0x0000000000007941 */ /* 0x000fea0003800200 */
.L_x_235:
[----:B------:R-:W-:Y:S02]  /*5540*/  SHF.L.U32 R5, R5, 0x10, RZ ;  /* 0x0000001005057819 */ /* 0x000fe400000006ff */
[----:B------:R-:W-:Y:S01]  /*5550*/  SHF.L.U32 R48, R48, 0x10, RZ ;  /* 0x0000001030307819 */ /* 0x000fe200000006ff */
[----:B------:R-:W-:Y:S06]  /*5560*/  BRA.U !UP0, `(.L_x_237) ;  /* 0x0000000108487547 */ /* 0x000fec000b800000 */
[----:B------:R-:W-:Y:S01]  /*5570*/  FFMA.FTZ R16, R37, R16, R44 ;  /* 0x0000001025107223 */ /* 0x000fe2000001002c */
[----:B------:R-:W-:-:S03]  /*5580*/  FFMA.FTZ R15, R33, R15, R42 ;  /* 0x0000000f210f7223 */ /* 0x000fc6000001002a */
[----:B-1----:R-:W-:Y:S01]  /*5590*/  FMUL.FTZ R7, R16, -1.4426950216293334961 ;  /* 0xbfb8aa3b10077820 */ /* 0x002fe20000410000 */
        /* <DEDUP_REMOVED lines=15> */
.L_x_237:
[----:B------:R-:W-:Y:S01]  /*5690*/  BSSY.RECONVERGENT B0, `(.L_x_238) ;  /* 0x0000012000007945 */ /* 0x000fe20003800200 */
[----:B------:R-:W-:Y:S01]  /*56a0*/  FFMA.FTZ R56, R37, R5, -R56 ;  /* 0x0000000525387223 */ /* 0x000fe20000010838 */
[----:B------:R-:W-:Y:S02]  /*56b0*/  FFMA.FTZ R58, R33, R48, -R58 ;  /* 0x00000030213a7223 */ /* 0x000fe4000001083a */
[----:B------:R-:W-:Y:S05]  /*56c0*/  @P5 BRA `(.L_x_239) ;  /* 0x0000000000385947 */ /* 0x000fea0003800000 */
[----:B------:R-:W2:Y:S01]  /*56d0*/  LDCU.64 UR4, c[0x0][0x3f8] ;  /* 0x00007f00ff0477ac */ /* 0x000ea20008000a00 */
[----:B------:R-:W-:Y:S01]  /*56e0*/  MOV R8, R64 ;  /* 0x0000004000087202 */ /* 0x000fe20000000f00 */
[----:B------:R-:W-:Y:S01]  /*56f0*/  FMUL.FTZ R56, R56, R59 ;  /* 0x0000003b38387220 */ /* 0x000fe20000410000 */
[----:B0-----:R-:W-:Y:S01]  /*5700*/  MOV R9, R67 ;  /* 0x0000004300097202 */ /* 0x001fe20000000f00 */
[----:B------:R-:W0:Y:S01]  /*5710*/  LDCU.64 UR10, c[0x0][0x380] ;  /* 0x00007000ff0a77ac */ /* 0x000e220008000a00 */
[----:B------:R-:W-:-:S05]  /*5720*/  FMUL.FTZ R5, R58, R59 ;  /* 0x0000003b3a057220 */ /* 0x000fca0000410000 */
[----:B------:R-:W-:Y:S01]  /*5730*/  F2FP.BF16.F32.PACK_AB R5, R5, R56 ;  /* 0x000000380505723e */ /* 0x000fe200000010ff */
[----:B--2---:R-:W-:Y:S02]  /*5740*/  IMAD R12, R29, UR4, RZ ;  /* 0x000000041d0c7c24 */ /* 0x004fe4000f8e02ff */
[----:B-1----:R-:W-:-:S04]  /*5750*/  IMAD.WIDE.U32 R10, R27, UR4, R8 ;  /* 0x000000041b0a7c25 */ /* 0x002fc8000f8e0008 */
[----:B------:R-:W-:Y:S01]  /*5760*/  IMAD R27, R27, UR5, R12 ;  /* 0x000000051b1b7c24 */ /* 0x000fe2000f8e020c */
[----:B0-----:R-:W-:-:S04]  /*5770*/  LEA R8, P0, R10, UR10, 0x1 ;  /* 0x0000000a0a087c11 */ /* 0x001fc8000f8008ff */
[----:B------:R-:W-:-:S04]  /*5780*/  IADD3 R27, PT, PT, R11, R27, RZ ;  /* 0x0000001b0b1b7210 */ /* 0x000fc80007ffe0ff */
[----:B------:R-:W-:-:S05]  /*5790*/  LEA.HI.X R9, R10, UR11, R27, 0x1, P0 ;  /* 0x0000000b0a097c11 */ /* 0x000fca00080f0c1b */
[----:B------:R2:W-:Y:S02]  /*57a0*/  STG.E desc[UR6][R8.64], R5 ;  /* 0x0000000508007986 */ /* 0x0005e4000c101906 */
.L_x_239:
[----:B------:R-:W-:Y:S05]  /*57b0*/  BSYNC.RECONVERGENT B0 ;  /* 0x0000000000007941 */ /* 0x000fea0003800200 */
.L_x_238:
[----:B------:R-:W-:Y:S02]  /*57c0*/  SHF.L.U32 R3, R3, 0x10, RZ ;  /* 0x0000001003037819 */ /* 0x000fe400000006ff */
[----:B------:R-:W-:Y:S01]  /*57d0*/  SHF.L.U32 R46, R46, 0x10, RZ ;  /* 0x000000102e2e7819 */ /* 0x000fe200000006ff */
[----:B------:R-:W-:Y:S06]  /*57e0*/  BRA.U !UP0, `(.L_x_240) ;  /* 0x0000000108487547 */ /* 0x000fec000b800000 */
[----:B------:R-:W-:Y:S01]  /*57f0*/  FFMA.FTZ R14, R37, R14, R44 ;  /* 0x0000000e250e7223 */ /* 0x000fe2000001002c */
[----:B------:R-:W-:-:S03]  /*5800*/  FFMA.FTZ R4, R33, R4, R42 ;  /* 0x0000000421047223 */ /* 0x000fc6000001002a */
[----:B--2---:R-:W-:Y:S01]  /*5810*/  FMUL.FTZ R5, R14, -1.4426950216293334961 ;  /* 0xbfb8aa3b0e057820 */ /* 0x004fe20000410000 */
[----:B0-----:R-:W-:-:S05]  /*5820*/  FMUL.FTZ R9, R4, -1.4426950216293334961 ;  /* 0xbfb8aa3b04097820 */ /* 0x001fca0000410000 */
        /* <DEDUP_REMOVED lines=14> */
.L_x_240:
[----:B------:R-:W-:Y:S01]  /*5910*/  BSSY.RECONVERGENT B0, `(.L_x_241) ;  /* 0x0000012000007945 */ /* 0x000fe20003800200 */
[----:B------:R-:W-:Y:S01]  /*5920*/  FFMA.FTZ R40, R37, R3, -R40 ;  /* 0x0000000325287223 */ /* 0x000fe20000010828 */
[----:B------:R-:W-:Y:S02]  /*5930*/  FFMA.FTZ R54, R33, R46, -R54 ;  /* 0x0000002e21367223 */ /* 0x000fe40000010836 */
[----:B------:R-:W-:Y:S05]  /*5940*/  @P2 BRA `(.L_x_242) ;  /* 0x0000000000382947 */ /* 0x000fea0003800000 */
[----:B------:R-:W0:Y:S01]  /*5950*/  LDCU.64 UR4, c[0x0][0x3f8] ;  /* 0x00007f00ff0477ac */ /* 0x000e220008000a00 */
[----:B------:R-:W-:Y:S01]  /*5960*/  MOV R4, R64 ;  /* 0x0000004000047202 */ /* 0x000fe20000000f00 */
[----:B------:R-:W-:Y:S01]  /*5970*/  FMUL.FTZ R40, R40, R59 ;  /* 0x0000003b28287220 */ /* 0x000fe20000410000 */
[----:B--2---:R-:W-:Y:S01]  /*5980*/  MOV R5, R67 ;  /* 0x0000004300057202 */ /* 0x004fe20000000f00 */
[----:B------:R-:W2:Y:S01]  /*5990*/  LDCU.64 UR10, c[0x0][0x380] ;  /* 0x00007000ff0a77ac */ /* 0x000ea20008000a00 */
[----:B------:R-:W-:-:S05]  /*59a0*/  FMUL.FTZ R3, R54, R59 ;  /* 0x0000003b36037220 */ /* 0x000fca0000410000 */
[----:B------:R-:W-:Y:S01]  /*59b0*/  F2FP.BF16.F32.PACK_AB R3, R3, R40 ;  /* 0x000000280303723e */ /* 0x000fe200000010ff */
[----:B01----:R-:W-:Y:S02]  /*59c0*/  IMAD R10, R25, UR4, RZ ;  /* 0x00000004190a7c24 */ /* 0x003fe4000f8e02ff */
[----:B------:R-:W-:-:S04]  /*59d0*/  IMAD.WIDE.U32 R8, R17, UR4, R4 ;  /* 0x0000000411087c25 */ /* 0x000fc8000f8e0004 */
[----:B------:R-:W-:Y:S01]  /*59e0*/  IMAD R17, R17, UR5, R10 ;  /* 0x0000000511117c24 */ /* 0x000fe2000f8e020a */
[----:B--2---:R-:W-:-:S04]  /*59f0*/  LEA R4, P0, R8, UR10, 0x1 ;  /* 0x0000000a08047c11 */ /* 0x004fc8000f8008ff */
[----:B------:R-:W-:-:S04]  /*5a00*/  IADD3 R17, PT, PT, R9, R17, RZ ;  /* 0x0000001109117210 */ /* 0x000fc80007ffe0ff */
[----:B------:R-:W-:-:S05]  /*5a10*/  LEA.HI.X R5, R8, UR11, R17, 0x1, P0 ;  /* 0x0000000b08057c11 */ /* 0x000fca00080f0c11 */
[----:B------:R3:W-:Y:S02]  /*5a20*/  STG.E desc[UR6][R4.64], R3 ;  /* 0x0000000304007986 */ /* 0x0007e4000c101906 */
.L_x_242:
[----:B------:R-:W-:Y:S05]  /*5a30*/  BSYNC.RECONVERGENT B0 ;  /* 0x0000000000007941 */ /* 0x000fea0003800200 */
.L_x_241:
[----:B------:R-:W-:Y:S02]  /*5a40*/  SHF.L.U32 R0, R0, 0x10, RZ ;  /* 0x0000001000007819 */ /* 0x000fe400000006ff */
[----:B01----:R-:W-:Y:S02]  /*5a50*/  SHF.R.S32.HI R10, RZ, 0x1f, R23 ;  /* 0x0000001fff0a7819 */ /* 0x003fe40000011417 */
[----:B------:R-:W-:Y:S01]  /*5a60*/  SHF.L.U32 R43, R43, 0x10, RZ ;  /* 0x000000102b2b7819 */ /* 0x000fe200000006ff */
[----:B------:R-:W-:Y:S06]  /*5a70*/  BRA.U !UP0, `(.L_x_243) ;  /* 0x0000000108487547 */ /* 0x000fec000b800000 */
[----:B------:R-:W-:Y:S01]  /*5a80*/  FFMA.FTZ R32, R33, R32, R42 ;  /* 0x0000002021207223 */ /* 0x000fe2000001002a */
[----:B------:R-:W-:-:S03]  /*5a90*/  FFMA.FTZ R6, R37, R6, R44 ;  /* 0x0000000625067223 */ /* 0x000fc6000001002c */
[----:B------:R-:W-:Y:S01]  /*5aa0*/  FMUL.FTZ R7, R32, -1.4426950216293334961 ;  /* 0xbfb8aa3b20077820 */ /* 0x000fe20000410000 */
[----:B---3--:R-:W-:-:S05]  /*5ab0*/  FMUL.FTZ R3, R6, -1.4426950216293334961 ;  /* 0xbfb8aa3b06037820 */ /* 0x008fca0000410000 */
[----:B------:R-:W2:Y:S08]  /*5ac0*/  MUFU.EX2 R7, R7 ;  /* 0x0000000700077308 */ /* 0x000eb00000000800 */
[----:B------:R-:W0:Y:S01]  /*5ad0*/  MUFU.EX2 R3, R3 ;  /* 0x0000000300037308 */ /* 0x000e220000000800 */
[----:B--2---:R-:W-:-:S07]  /*5ae0*/  FADD.FTZ R8, R7, 1 ;  /* 0x3f80000007087421 */ /* 0x004fce0000010000 */
        /* <DEDUP_REMOVED lines=11> */
.L_x_243:
[----:B------:R-:W-:Y:S01]  /*5ba0*/  ISETP.GE.AND.EX P1, PT, R10, UR9, PT, P1 ;  /* 0x000000090a007c0c */ /* 0x000fe2000bf26310 */
[----:B------:R-:W-:Y:S01]  /*5bb0*/  FFMA.FTZ R2, R37, R0, -R2 ;  /* 0x0000000025027223 */ /* 0x000fe20000010802 */
[----:B------:R-:W-:Y:S01]  /*5bc0*/  FFMA.FTZ R20, R33, R43, -R20 ;  /* 0x0000002b21147223 */ /* 0x000fe20000010814 */
[----:B------:R-:W-:Y:S02]  /*5bd0*/  BSSY.RECONVERGENT B0, `(.L_x_244) ;  /* 0x000000f000007945 */ /* 0x000fe40003800200 */
[-C--:B--23--:R-:W-:Y:S01]  /*5be0*/  FMUL.FTZ R5, R2, R59.reuse ;  /* 0x0000003b02057220 */ /* 0x08cfe20000410000 */
[----:B------:R-:W-:-:S07]  /*5bf0*/  FMUL.FTZ R20, R20, R59 ;  /* 0x0000003b14147220 */ /* 0x000fce0000410000 */
        /* <DEDUP_REMOVED lines=12> */
.L_x_245:
[----:B------:R-:W-:Y:S05]  /*5cc0*/  BSYNC.RECONVERGENT B0 ;  /* 0x0000000000007941 */ /* 0x000fea0003800200 */
.L_x_244:
[----:B------:R-:W1:Y:S01]  /*5cd0*/  LDCU UR4, c[0x0][0x410] ;  /* 0x00008200ff0477ac */ /* 0x000e620008000800 */
[----:B------:R-:W-:Y:S02]  /*5ce0*/  IADD3 R34, PT, PT, R28, R34, RZ ;  /* 0x000000221c227210 */ /* 0x000fe40007ffe0ff */
[----:B------:R-:W-:Y:S01]  /*5cf0*/  IADD3 R19, PT, PT, R19, 0x1, RZ ;  /* 0x0000000113137810 */ /* 0x000fe20007ffe0ff */
[----:B------:R-:W1:Y:S02]  /*5d00*/  LDCU UR5, c[0x0][0x3e0] ;  /* 0x00007c00ff0577ac */ /* 0x000e640008000800 */
[----:B-1----:R-:W-:-:S06]  /*5d10*/  UIMAD UR4, UR4, UR5, URZ ;  /* 0x00000005040472a4 */ /* 0x002fcc000f8e02ff */
[----:B------:R-:W-:-:S13]  /*5d20*/  ISETP.GE.AND P0, PT, R34, UR4, PT ;  /* 0x0000000422007c0c */ /* 0x000fda000bf06270 */
[----:B------:R-:W-:Y:S05]  /*5d30*/  @!P0 BRA `(.L_x_246) ;  /* 0xffffffa400088947 */ /* 0x000fea000383ffff */
.L_x_203:
[----:B------:R-:W1:Y:S01]  /*5d40*/  S2R R9, SR_TID.X ;  /* 0x0000000000097919 */ /* 0x000e620000002100 */
[----:B------:R-:W2:Y:S01]  /*5d50*/  LDC R4, c[0x0][0x370] ;  /* 0x0000dc00ff047b82 */ /* 0x000ea20000000800 */
[----:B------:R-:W-:Y:S07]  /*5d60*/  BSSY.RECONVERGENT B0, `(.L_x_247) ;  /* 0x000000e000007945 */ /* 0x000fee0003800200 */
[----:B------:R-:W3:Y:S08]  /*5d70*/  LDC R7, c[0x0][0x374] ;  /* 0x0000dd00ff077b82 */ /* 0x000ef00000000800 */
[----:B0-----:R-:W0:Y:S01]  /*5d80*/  LDC.64 R2, c[0x0][0x3c8] ;  /* 0x0000f200ff027b82 */ /* 0x001e220000000a00 */
[----:B--2---:R-:W-:-:S02]  /*5d90*/  ISETP.NE.AND P0, PT, R4, 0x1, PT ;  /* 0x000000010400780c */ /* 0x004fc40003f05270 */
[----:B-1----:R-:W-:Y:S02]  /*5da0*/  ISETP.NE.AND P1, PT, R9, RZ, PT ;  /* 0x000000ff0900720c */ /* 0x002fe40003f25270 */
[----:B---3--:R-:W-:-:S04]  /*5db0*/  SHF.L.U32 R0, R7, 0x1, RZ ;  /* 0x0000000107007819 */ /* 0x008fc800000006ff */
[----:B------:R-:W-:-:S05]  /*5dc0*/  SEL R5, R0, RZ, P0 ;  /* 0x000000ff00057207 */ /* 0x000fca0000000000 */
[----:B0-----:R-:W-:Y:S02]  /*5dd0*/  IMAD.WIDE.U32 R2, R5, 0x4, R2 ;  /* 0x0000000405027825 */ /* 0x001fe400078e0002 */
[----:B------:R-:W-:Y:S05]  /*5de0*/  @P1 BRA `(.L_x_248) ;  /* 0x0000000000141947 */ /* 0x000fea0003800000 */
[----:B------:R-:W-:Y:S01]  /*5df0*/  HFMA2 R5, -RZ, RZ, 0, 5.9604644775390625e-08 ;  /* 0x00000001ff057431 */ /* 0x000fe200000001ff */
[----:B------:R-:W-:Y:S06]  /*5e00*/  MEMBAR.ALL.GPU ;  /* 0x0000000000007992 */ /* 0x000fec000000a000 */
[----:B------:R-:W-:-:S00]  /*5e10*/  ERRBAR ;  /* 0x00000000000079ab */ /* 0x000fc00000000000 */
[----:B------:R-:W-:Y:S06]  /*5e20*/  CGAERRBAR ;  /* 0x00000000000075ab */ /* 0x000fec0000000000 */
[----:B------:R0:W-:Y:S02]  /*5e30*/  REDG.E.ADD.S32.STRONG.GPU desc[UR6][R2.64], R5 ;  /* 0x000000050200798e */ /* 0x0001e4000c12e306 */
.L_x_248:
[----:B------:R-:W-:Y:S05]  /*5e40*/  BSYNC.RECONVERGENT B0 ;  /* 0x0000000000007941 */ /* 0x000fea0003800200 */
.L_x_247:
        /* <DEDUP_REMOVED lines=11> */
.L_x_250:
[----:B------:R-:W2:Y:S04]  /*5f00*/  LDG.E.STRONG.GPU R5, desc[UR6][R2.64] ;  /* 0x0000000602057981 */ /* 0x000ea8000c1ef900 */
[----:B--2---:R-:W-:Y:S01]  /*5f10*/  CCTL.IVALL ;  /* 0x00000000ff00798f */ /* 0x004fe20002000000 */
[----:B------:R-:W-:Y:S05]  /*5f20*/  YIELD ;  /* 0x0000000000007946 */ /* 0x000fea0003800000 */
[----:B------:R-:W-:-:S13]  /*5f30*/  ISETP.NE.AND P0, PT, R5, R0, PT ;  /* 0x000000000500720c */ /* 0x000fda0003f05270 */
[----:B------:R-:W-:Y:S05]  /*5f40*/  @P0 BRA `(.L_x_250) ;  /* 0xfffffffc00ec0947 */ /* 0x000fea000383ffff */
.L_x_249:
        /* <DEDUP_REMOVED lines=59> */
[----:B------:R-:W-:Y:S01]  /*6300*/  UMOV UR4, URZ ;  /* 0x000000ff00047c82 */ /* 0x000fe20008000000 */
[----:B------:R-:W-:-:S02]  /*6310*/  SHF.L.U32 R29, R5, 0x2, RZ ;  /* 0x00000002051d7819 */ /* 0x000fc400000006ff */
[----:B------:R-:W-:Y:S02]  /*6320*/  SHF.L.U64.HI R31, R0, 0x2, R3 ;  /* 0x00000002001f7819 */ /* 0x000fe40000010203 */
[C---:B0-----:R-:W-:Y:S02]  /*6330*/  IADD3 R25, P1, PT, R20.reuse, UR8, RZ ;  /* 0x0000000814197c10 */ /* 0x041fe4000ff3e0ff */
[----:B------:R-:W-:Y:S02]  /*6340*/  IADD3 R35, PT, PT, R7, UR4, RZ ;  /* 0x0000000407237c10 */ /* 0x000fe4000fffe0ff */
[----:B-1----:R-:W-:Y:S02]  /*6350*/  IADD3 R22, P2, PT, R20, UR10, RZ ;  /* 0x0000000a14167c10 */ /* 0x002fe4000ff5e0ff */
[----:B------:R-:W-:Y:S01]  /*6360*/  MOV R2, R6 ;  /* 0x0000000600027202 */ /* 0x000fe20000000f00 */
[----:B------:R-:W-:Y:S01]  /*6370*/  IMAD.WIDE.U32 R6, R4, 0x4, RZ ;  /* 0x0000000404067825 */ /* 0x000fe200078e00ff */
[----:B------:R-:W-:-:S02]  /*6380*/  IADD3.X R24, PT, PT, R21, UR9, RZ, P1, !PT ;  /* 0x0000000915187c10 */ /* 0x000fc40008ffe4ff */
[C---:B------:R-:W-:Y:S02]  /*6390*/  IADD3.X R23, PT, PT, R21.reuse, UR11, RZ, P2, !PT ;  /* 0x0000000b15177c10 */ /* 0x040fe400097fe4ff */
[----:B--2---:R-:W-:Y:S02]  /*63a0*/  IADD3 R20, P1, PT, R20, UR12, RZ ;  /* 0x0000000c14147c10 */ /* 0x004fe4000ff3e0ff */
[----:B------:R-:W-:Y:S02]  /*63b0*/  IADD3 R16, P2, PT, RZ, -R9, RZ ;  /* 0x80000009ff107210 */ /* 0x000fe40007f5e0ff */
[----:B------:R-:W-:Y:S02]  /*63c0*/  IADD3.X R21, PT, PT, R21, UR13, RZ, P1, !PT ;  /* 0x0000000d15157c10 */ /* 0x000fe40008ffe4ff */
[----:B------:R-:W-:Y:S02]  /*63d0*/  SHF.L.U64.HI R27, R26, 0x2, R33 ;  /* 0x000000021a1b7819 */ /* 0x000fe40000010221 */
[----:B------:R-:W-:-:S02]  /*63e0*/  IADD3 R29, PT, PT, R7, R29, RZ ;  /* 0x0000001d071d7210 */ /* 0x000fc40007ffe0ff */
[----:B------:R-:W-:-:S07]  /*63f0*/  IADD3.X R18, PT, PT, RZ, -0x1, RZ, P2, !PT ;  /* 0xffffffffff127810 */ /* 0x000fce00017fe4ff */
.L_x_253:
[-C--:B0-----:R-:W-:Y:S02]  /*6400*/  LEA R10, P1, R0, R25.reuse, 0x2 ;  /* 0x00000019000a7211 */ /* 0x081fe400078210ff */
[----:B------:R-:W-:Y:S02]  /*6410*/  LEA R14, P3, R26, R25, 0x2 ;  /* 0x000000191a0e7211 */ /* 0x000fe400078610ff */
[----:B------:R-:W-:Y:S02]  /*6420*/  IADD3 R12, P2, PT, R25, R6, RZ ;  /* 0x00000006190c7210 */ /* 0x000fe40007f5e0ff */
[----:B------:R-:W-:Y:S02]  /*6430*/  IADD3.X R11, PT, PT, R24, R31, RZ, P1, !PT ;  /* 0x0000001f180b7210 */ /* 0x000fe40000ffe4ff */
[----:B------:R-:W-:Y:S02]  /*6440*/  MOV R8, R25 ;  /* 0x0000001900087202 */ /* 0x000fe40000000f00 */
[----:B------:R-:W-:-:S02]  /*6450*/  MOV R9, R24 ;  /* 0x0000001800097202 */ /* 0x000fc40000000f00 */
[C---:B------:R-:W-:Y:S01]  /*6460*/  IADD3.X R15, PT, PT, R24.reuse, R27, RZ, P3, !PT ;  /* 0x0000001b180f7210 */ /* 0x040fe20001ffe4ff */
[----:B------:R0:W2:Y:S01]  /*6470*/  LDG.E R11, desc[UR6][R10.64] ;  /* 0x000000060a0b7981 */ /* 0x0000a2000c1e1900 */
[----:B------:R-:W-:-:S03]  /*6480*/  IADD3.X R13, PT, PT, R24, R29, RZ, P2, !PT ;  /* 0x0000001d180d7210 */ /* 0x000fc600017fe4ff */
[----:B------:R1:W2:Y:S04]  /*6490*/  LDG.E R8, desc[UR6][R8.64] ;  /* 0x0000000608087981 */ /* 0x0002a8000c1e1900 */
[----:B------:R-:W3:Y:S04]  /*64a0*/  LDG.E R12, desc[UR6][R12.64] ;  /* 0x000000060c0c7981 */ /* 0x000ee8000c1e1900 */
[----:B------:R-:W3:Y:S01]  /*64b0*/  LDG.E R15, desc[UR6][R14.64] ;  /* 0x000000060e0f7981 */ /* 0x000ee2000c1e1900 */
[----:B0-----:R-:W-:Y:S02]  /*64c0*/  MOV R10, R22 ;  /* 0x00000016000a7202 */ /* 0x001fe40000000f00 */
[----:B-1----:R-:W-:-:S02]  /*64d0*/  MOV R9, R21 ;  /* 0x0000001500097202 */ /* 0x002fc40000000f00 */
[----:B------:R-:W-:-:S04]  /*64e0*/  IADD3 R16, P1, PT, R16, 0x1, RZ ;  /* 0x0000000110107810 */ /* 0x000fc80007f3e0ff */
[----:B------:R-:W-:Y:S02]  /*64f0*/  IADD3.X R18, PT, PT, RZ, R18, RZ, P1, !PT ;  /* 0x00000012ff127210 */ /* 0x000fe40000ffe4ff */
[----:B------:R-:W-:-:S04]  /*6500*/  ISETP.NE.U32.AND P1, PT, R16, RZ, PT ;  /* 0x000000ff1000720c */ /* 0x000fc80003f25070 */
[----:B------:R-:W-:Y:S02]  /*6510*/  ISETP.NE.AND.EX P1, PT, R18, RZ, PT, P1 ;  /* 0x000000ff1200720c */ /* 0x000fe40003f25310 */
[----:B------:R-:W-:Y:S02]  /*6520*/  IADD3 R25, P2, PT, R25, 0xa00, RZ ;  /* 0x00000a0019197810 */ /* 0x000fe40007f5e0ff */
[----:B------:R-:W-:Y:S02]  /*6530*/  IADD3 R22, P3, PT, R22, 0xa00, RZ ;  /* 0x00000a0016167810 */ /* 0x000fe40007f7e0ff */
[----:B------:R-:W-:Y:S02]  /*6540*/  IADD3.X R24, PT, PT, RZ, R24, RZ, P2, !PT ;  /* 0x00000018ff187210 */ /* 0x000fe400017fe4ff */
[----:B--2---:R-:W-:Y:S02]  /*6550*/  F2FP.BF16.F32.PACK_AB R17, R11, R8 ;  /* 0x000000080b11723e */ /* 0x004fe400000010ff */
[----:B------:R-:W-:-:S02]  /*6560*/  MOV R8, R20 ;  /* 0x0000001400087202 */ /* 0x000fc40000000f00 */
[-C--:B------:R-:W-:Y:S02]  /*6570*/  MOV R11, R23.reuse ;  /* 0x00000017000b7202 */ /* 0x080fe40000000f00 */
[----:B---3--:R-:W-:Y:S01]  /*6580*/  F2FP.BF16.F32.PACK_AB R19, R15, R12 ;  /* 0x0000000c0f13723e */ /* 0x008fe200000010ff */
[----:B------:R0:W-:Y:S04]  /*6590*/  STG.E desc[UR6][R8.64], R17 ;  /* 0x0000001108007986 */ /* 0x0001e8000c101906 */
[----:B------:R0:W-:Y:S01]  /*65a0*/  STG.E desc[UR6][R10.64], R19 ;  /* 0x000000130a007986 */ /* 0x0001e2000c101906 */
[----:B------:R-:W-:Y:S02]  /*65b0*/  IADD3 R20, P4, PT, R20, 0xa00, RZ ;  /* 0x00000a0014147810 */ /* 0x000fe40007f9e0ff */
[----:B------:R-:W-:-:S02]  /*65c0*/  IADD3.X R23, PT, PT, RZ, R23, RZ, P3, !PT ;  /* 0x00000017ff177210 */ /* 0x000fc40001ffe4ff */
[----:B------:R-:W-:Y:S01]  /*65d0*/  IADD3.X R21, PT, PT, RZ, R21, RZ, P4, !PT ;  /* 0x00000015ff157210 */ /* 0x000fe200027fe4ff */
[----:B------:R-:W-:Y:S08]  /*65e0*/  @P1 BRA `(.L_x_253) ;  /* 0xfffffffc00841947 */ /* 0x000ff0000383ffff */
.L_x_252:
[----:B------:R-:W-:Y:S05]  /*65f0*/  BSYNC.RECONVERGENT B0 ;  /* 0x0000000000007941 */ /* 0x000fea0003800200 */
.L_x_251:
        /* <DEDUP_REMOVED lines=10> */
.L_x_254:
[C---:B------:R-:W-:Y:S02]  /*66a0*/  SHF.L.U32 R24, R2.reuse, 0x2, RZ ;  /* 0x0000000202187819 */ /* 0x040fe400000006ff */
[----:B------:R-:W-:Y:S02]  /*66b0*/  SHF.L.U64.HI R26, R2, 0x2, R35 ;  /* 0x00000002021a7819 */ /* 0x000fe40000010223 */
[----:B-1----:R-:W-:-:S04]  /*66c0*/  IADD3 R4, P0, PT, R24, UR4, RZ ;  /* 0x0000000418047c10 */ /* 0x002fc8000ff1e0ff */
[----:B----4-:R-:W-:Y:S02]  /*66d0*/  IADD3.X R5, PT, PT, R26, UR5, RZ, P0, !PT ;  /* 0x000000051a057c10 */ /* 0x010fe400087fe4ff */
[C---:B------:R-:W-:Y:S02]  /*66e0*/  IADD3 R6, P0, PT, R4.reuse, R33, RZ ;  /* 0x0000002104067210 */ /* 0x040fe40007f1e0ff */
[C---:B0-----:R-:W-:Y:S02]  /*66f0*/  IADD3 R10, P2, PT, R4.reuse, R39, RZ ;  /* 0x00000027040a7210 */ /* 0x041fe40007f5e0ff */
[C---:B------:R-:W-:Y:S02]  /*6700*/  IADD3.X R7, PT, PT, R5.reuse, R31, RZ, P0, !PT ;  /* 0x0000001f05077210 */ /* 0x040fe400007fe4ff */
[----:B------:R-:W-:Y:S02]  /*6710*/  IADD3 R8, P1, PT, R4, R27, RZ ;  /* 0x0000001b04087210 */ /* 0x000fe40007f3e0ff */
[----:B------:R-:W4:Y:S01]  /*6720*/  LDG.E R4, desc[UR6][R4.64] ;  /* 0x0000000604047981 */ /* 0x000f22000c1e1900 */
[----:B------:R-:W-:-:S02]  /*6730*/  IADD3.X R11, PT, PT, R5, R37, RZ, P2, !PT ;  /* 0x00000025050b7210 */ /* 0x000fc400017fe4ff */
[----:B------:R-:W-:Y:S01]  /*6740*/  IADD3.X R9, PT, PT, R5, R29, RZ, P1, !PT ;  /* 0x0000001d05097210 */ /* 0x000fe20000ffe4ff */
[----:B------:R-:W4:Y:S04]  /*6750*/  LDG.E R7, desc[UR6][R6.64] ;  /* 0x0000000606077981 */ /* 0x000f28000c1e1900 */
[----:B------:R-:W5:Y:S04]  /*6760*/  LDG.E R8, desc[UR6][R8.64] ;  /* 0x0000000608087981 */ /* 0x000f68000c1e1900 */
[----:B------:R-:W5:Y:S01]  /*6770*/  LDG.E R11, desc[UR6][R10.64] ;  /* 0x000000060a0b7981 */ /* 0x000f62000c1e1900 */
[----:B------:R-:W-:-:S02]  /*6780*/  LOP3.LUT R16, R24, 0xfffffffc, RZ, 0xc0, !PT ;  /* 0xfffffffc18107812 */ /* 0x000fc400078ec0ff */
[----:B------:R-:W-:Y:S02]  /*6790*/  LOP3.LUT R15, R26, 0x1, RZ, 0xc0, !PT ;  /* 0x000000011a0f7812 */ /* 0x000fe400078ec0ff */
[----:B--2---:R-:W-:-:S04]  /*67a0*/  IADD3 R12, P0, PT, R16, UR8, RZ ;  /* 0x00000008100c7c10 */ /* 0x004fc8000ff1e0ff */
[C---:B------:R-:W-:Y:S02]  /*67b0*/  IADD3.X R13, PT, PT, R15.reuse, UR9, RZ, P0, !PT ;  /* 0x000000090f0d7c10 */ /* 0x040fe400087fe4ff */
[C---:B---3--:R-:W-:Y:S02]  /*67c0*/  IADD3 R14, P0, PT, R16.reuse, UR10, RZ ;  /* 0x0000000a100e7c10 */ /* 0x048fe4000ff1e0ff */
[----:B------:R-:W-:Y:S02]  /*67d0*/  IADD3 R16, P1, PT, R16, UR4, RZ ;  /* 0x0000000410107c10 */ /* 0x000fe4000ff3e0ff */
[----:B------:R-:W-:Y:S02]  /*67e0*/  IADD3.X R15, PT, PT, R15, UR11, RZ, P0, !PT ;  /* 0x0000000b0f0f7c10 */ /* 0x000fe400087fe4ff */
[----:B----4-:R-:W-:Y:S02]  /*67f0*/  F2FP.BF16.F32.PACK_AB R19, R7, R4 ;  /* 0x000000040713723e */ /* 0x010fe400000010ff */
[----:B------:R-:W-:-:S04]  /*6800*/  LOP3.LUT R4, R26, 0x3, RZ, 0xc0, !PT ;  /* 0x000000031a047812 */ /* 0x000fc800078ec0ff */
[----:B------:R-:W-:Y:S02]  /*6810*/  IADD3.X R17, PT, PT, R4, UR5, RZ, P1, !PT ;  /* 0x0000000504117c10 */ /* 0x000fe40008ffe4ff */
[----:B-----5:R-:W-:Y:S02]  /*6820*/  F2FP.BF16.F32.PACK_AB R21, R11, R8 ;  /* 0x000000080b15723e */ /* 0x020fe400000010ff */
[C---:B------:R-:W-:Y:S02]  /*6830*/  IADD3 R4, P0, PT, R16.reuse, R33, RZ ;  /* 0x0000002110047210 */ /* 0x040fe40007f1e0ff */
[C---:B------:R-:W-:Y:S02]  /*6840*/  IADD3 R6, P1, PT, R16.reuse, R27, RZ ;  /* 0x0000001b10067210 */ /* 0x040fe40007f3e0ff */
[----:B------:R-:W-:Y:S02]  /*6850*/  IADD3 R8, P2, PT, R16, R39, RZ ;  /* 0x0000002710087210 */ /* 0x000fe40007f5e0ff */
[----:B------:R-:W-:-:S02]  /*6860*/  IADD3.X R5, PT, PT, R17, R31, RZ, P0, !PT ;  /* 0x0000001f11057210 */ /* 0x000fc400007fe4ff */
[C---:B------:R-:W-:Y:S02]  /*6870*/  IADD3.X R7, PT, PT, R17.reuse, R29, RZ, P1, !PT ;  /* 0x0000001d11077210 */ /* 0x040fe40000ffe4ff */
[----:B------:R-:W-:Y:S01]  /*6880*/  IADD3.X R9, PT, PT, R17, R37, RZ, P2, !PT ;  /* 0x0000002511097210 */ /* 0x000fe200017fe4ff */
[----:B------:R0:W-:Y:S04]  /*6890*/  STG.E desc[UR6][R12.64], R19 ;  /* 0x000000130c007986 */ /* 0x0001e8000c101906 */
[----:B------:R1:W-:Y:S04]  /*68a0*/  STG.E desc[UR6][R14.64], R21 ;  /* 0x000000150e007986 */ /* 0x0003e8000c101906 */
[----:B------:R-:W2:Y:S04]  /*68b0*/  LDG.E R18, desc[UR6][R16.64+0xa00] ;  /* 0x000a000610127981 */ /* 0x000ea8000c1e1900 */
[----:B0-----:R-:W2:Y:S04]  /*68c0*/  LDG.E R19, desc[UR6][R4.64+0xa00] ;  /* 0x000a000604137981 */ /* 0x001ea8000c1e1900 */
        /* <DEDUP_REMOVED lines=9> */
[----:B------:R-:W-:Y:S02]  /*6960*/  IADD3.X R13, PT, PT, R13, UR11, RZ, P1, !PT ;  /* 0x0000000b0d0d7c10 */ /* 0x000fe40008ffe4ff */
[----:B--2---:R-:W-:Y:S02]  /*6970*/  F2FP.BF16.F32.PACK_AB R19, R19, R18 ;  /* 0x000000121313723e */ /* 0x004fe400000010ff */
[----:B---3--:R-:W-:-:S03]  /*6980*/  F2FP.BF16.F32.PACK_AB R23, R23, R20 ;  /* 0x000000141717723e */ /* 0x008fc600000010ff */
[----:B------:R0:W-:Y:S04]  /*6990*/  STG.E desc[UR6][R10.64], R19 ;  /* 0x000000130a007986 */ /* 0x0001e8000c101906 */
[----:B------:R2:W-:Y:S04]  /*69a0*/  STG.E desc[UR6][R12.64], R23 ;  /* 0x000000170c007986 */ /* 0x0005e8000c101906 */
[----:B------:R-:W3:Y:S04]  /*69b0*/  LDG.E R18, desc[UR6][R16.64+0x1400] ;  /* 0x0014000610127981 */ /* 0x000ee8000c1e1900 */
[----:B-1----:R-:W3:Y:S04]  /*69c0*/  LDG.E R21, desc[UR6][R4.64+0x1400] ;  /* 0x0014000604157981 */ /* 0x002ee8000c1e1900 */
[----:B------:R-:W4:Y:S04]  /*69d0*/  LDG.E R20, desc[UR6][R6.64+0x1400] ;  /* 0x0014000606147981 */ /* 0x000f28000c1e1900 */
        /* <DEDUP_REMOVED lines=9> */
[----:B---3--:R-:W-:Y:S02]  /*6a70*/  F2FP.BF16.F32.PACK_AB R21, R21, R18 ;  /* 0x000000121515723e */ /* 0x008fe400000010ff */
[----:B----4-:R-:W-:-:S03]  /*6a80*/  F2FP.BF16.F32.PACK_AB R25, R25, R20 ;  /* 0x000000141919723e */ /* 0x010fc600000010ff */
[----:B------:R0:W-:Y:S04]  /*6a90*/  STG.E desc[UR6][R14.64], R21 ;  /* 0x000000150e007986 */ /* 0x0001e8000c101906 */
[----:B------:R4:W-:Y:S04]  /*6aa0*/  STG.E desc[UR6][R10.64], R25 ;  /* 0x000000190a007986 */ /* 0x0009e8000c101906 */
[----:B------:R-:W3:Y:S04]  /*6ab0*/  LDG.E R16, desc[UR6][R16.64+0x1e00] ;  /* 0x001e000610107981 */ /* 0x000ee8000c1e1900 */
[----:B------:R-:W3:Y:S04]  /*6ac0*/  LDG.E R5, desc[UR6][R4.64+0x1e00] ;  /* 0x001e000604057981 */ /* 0x000ee8000c1e1900 */
[----:B------:R-:W5:Y:S04]  /*6ad0*/  LDG.E R6, desc[UR6][R6.64+0x1e00] ;  /* 0x001e000606067981 */ /* 0x000f68000c1e1900 */
        /* <DEDUP_REMOVED lines=13> */
[----:B---3--:R-:W-:Y:S02]  /*6bb0*/  F2FP.BF16.F32.PACK_AB R5, R5, R16 ;  /* 0x000000100505723e */ /* 0x008fe400000010ff */
[----:B-----5:R-:W-:-:S03]  /*6bc0*/  F2FP.BF16.F32.PACK_AB R7, R9, R6 ;  /* 0x000000060907723e */ /* 0x020fc600000010ff */
[----:B------:R4:W-:Y:S04]  /*6bd0*/  STG.E desc[UR6][R12.64], R5 ;  /* 0x000000050c007986 */ /* 0x0009e8000c101906 */
[----:B------:R4:W-:Y:S02]  /*6be0*/  STG.E desc[UR6][R14.64], R7 ;  /* 0x000000070e007986 */ /* 0x0009e4000c101906 */
[----:B------:R-:W-:Y:S05]  /*6bf0*/  @P0 BRA `(.L_x_254) ;  /* 0xfffffff800a80947 */ /* 0x000fea000383ffff */
[----:B------:R-:W-:Y:S05]  /*6c00*/  EXIT ;  /* 0x000000000000794d */ /* 0x000fea0003800000 */
.L_x_255:
        /* <DEDUP_REMOVED lines=15> */
.L_x_4884:


//--------------------- .text._Z35group_norm_nhwc_bwd_one_pass_kernelI11Bf16IOBf16WLi128ELi160ELi640EEv26Group_norm_nhwc_bwd_params --------------------------
	.section	.text._Z35group_norm_nhwc_bwd_one_pass_kernelI11Bf16IOBf16WLi128ELi160ELi640EEv26Group_norm_nhwc_bwd_params,"ax",@progbits
	.align	128
        .global         _Z35group_norm_nhwc_bwd_one_pass_kernelI11Bf16IOBf16WLi128ELi160ELi640EEv26Group_norm_nhwc_bwd_params
        .type           _Z35group_norm_nhwc_bwd_one_pass_kernelI11Bf16IOBf16WLi128ELi160ELi640EEv26Group_norm_nhwc_bwd_params,@function
        .size           _Z35group_norm_nhwc_bwd_one_pass_kernelI11Bf16IOBf16WLi128ELi160ELi640EEv26Group_norm_nhwc_bwd_params,(.L_x_4885 - _Z35group_norm_nhwc_bwd_one_pass_kernelI11Bf16IOBf16WLi128ELi160ELi640EEv26Group_norm_nhwc_bwd_params)
        .other          _Z35group_norm_nhwc_bwd_one_pass_kernelI11Bf16IOBf16WLi128ELi160ELi640EEv26Group_norm_nhwc_bwd_params,@"STO_CUDA_ENTRY STV_DEFAULT"
_Z35group_norm_nhwc_bwd_one_pass_kernelI11Bf16IOBf16WLi128ELi160ELi640EEv26Group_norm_nhwc_bwd_params:
.text._Z35group_norm_nhwc_bwd_one_pass_kernelI11Bf16IOBf16WLi128ELi160ELi640EEv26Group_norm_nhwc_bwd_params:
        /* <DEDUP_REMOVED lines=21> */
.L_x_323:
[----:B0-----:R-:W0:Y:S01]  /*0150*/  LDC R6, c[0x0][0x410] ;  /* 0x00010400ff067b82 */ /* 0x001e220000000800 */
[----:B------:R-:W1:Y:S01]  /*0160*/  LDCU.128 UR12, c[0x0][0x400] ;  /* 0x00008000ff0c77ac */ /* 0x000e620008000c00 */
[----:B------:R-:W-:-:S06]  /*0170*/  ISETP.LE.AND P2, PT, RZ, UR4, PT ;  /* 0x00000004ff007c0c */ /* 0x000fcc000bf43270 */
[----:B------:R-:W2:Y:S08]  /*0180*/  S2UR UR8, SR_CTAID.X ;  /* 0x00000000000879c3 */ /* 0x000eb00000002500 */
[----:B------:R-:W2:Y:S01]  /*0190*/  LDC R15, c[0x0][0x41c] ;  /* 0x00010700ff0f7b82 */ /* 0x000ea20000000800 */
[----:B------:R-:W-:Y:S02]  /*01a0*/  CS2R R60, SRZ ;  /* 0x00000000003c7805 */ /* 0x000fe4000001ff00 */
[----:B------:R-:W-:-:S02]  /*01b0*/  MOV R46, RZ ;  /* 0x000000ff002e7202 */ /* 0x000fc40000000f00 */
[----:B------:R-:W-:Y:S02]  /*01c0*/  CS2R R58, SRZ ;  /* 0x00000000003a7805 */ /* 0x000fe4000001ff00 */
[----:B------:R-:W-:Y:S02]  /*01d0*/  CS2R R56, SRZ ;  /* 0x0000000000387805 */ /* 0x000fe4000001ff00 */
[----:B------:R-:W-:Y:S02]  /*01e0*/  CS2R R54, SRZ ;  /* 0x0000000000367805 */ /* 0x000fe4000001ff00 */
[----:B------:R-:W-:Y:S01]  /*01f0*/  CS2R R52, SRZ ;  /* 0x0000000000347805 */ /* 0x000fe2000001ff00 */
[----:B------:R-:W3:Y:S01]  /*0200*/  LDCU.64 UR6, c[0x0][0x3b8] ;  /* 0x00007700ff0677ac */ /* 0x000ee20008000a00 */
[----:B0-----:R-:W-:Y:S01]  /*0210*/  IABS R7, R6 ;  /* 0x0000000600077213 */ /* 0x001fe20000000000 */
[----:B------:R-:W0:Y:S03]  /*0220*/  LDCU.U8 UR9, c[0x0][0x414] ;  /* 0x00008280ff0977ac */ /* 0x000e260008000000 */
[----:B------:R-:W4:Y:S01]  /*0230*/  I2F.RP R0, R7 ;  /* 0x0000000700007306 */ /* 0x000f220000209400 */
[----:B--2---:R-:W-:-:S07]  /*0240*/  IMAD R15, R15, UR8, R92 ;  /* 0x000000080f0f7c24 */ /* 0x004fce000f8e025c */
[----:B----4-:R-:W2:Y:S01]  /*0250*/  MUFU.RCP R0, R0 ;  /* 0x0000000000007308 */ /* 0x010ea20000001000 */
[C---:B-1----:R-:W-:Y:S02]  /*0260*/  ISETP.GE.U32.AND P0, PT, R15.reuse, UR12, PT ;  /* 0x0000000c0f007c0c */ /* 0x042fe4000bf06070 */
[----:B------:R-:W-:Y:S02]  /*0270*/  SHF.R.S32.HI R11, RZ, 0x1f, R15 ;  /* 0x0000001fff0b7819 */ /* 0x000fe4000001140f */
[----:B------:R-:W-:Y:S02]  /*0280*/  IADD3 R21, PT, PT, R15, 0x10, RZ ;  /* 0x000000100f157810 */ /* 0x000fe40007ffe0ff */
[----:B------:R-:W-:Y:S02]  /*0290*/  ISETP.GE.AND.EX P0, PT, R11, UR13, PT, P0 ;  /* 0x0000000d0b007c0c */ /* 0x000fe4000bf06300 */
[----:B------:R-:W-:Y:S02]  /*02a0*/  SHF.R.S32.HI R25, RZ, 0x1f, R21 ;  /* 0x0000001fff197819 */ /* 0x000fe40000011415 */
[----:B------:R-:W-:-:S04]  /*02b0*/  IADD3 R23, PT, PT, R15, 0x18, RZ ;  /* 0x000000180f177810 */ /* 0x000fc80007ffe0ff */
[----:B------:R-:W-:Y:S02]  /*02c0*/  SHF.R.S32.HI R29, RZ, 0x1f, R23 ;  /* 0x0000001fff1d7819 */ /* 0x000fe40000011417 */
[----:B--2---:R-:W-:-:S03]  /*02d0*/  IADD3 R2, PT, PT, R0, 0xffffffe, RZ ;  /* 0x0ffffffe00027810 */ /* 0x004fc60007ffe0ff */
[----:B------:R-:W1:Y:S01]  /*02e0*/  @!P0 LDC.64 R16, c[0x0][0x3f8] ;  /* 0x0000fe00ff108b82 */ /* 0x000e620000000a00 */
[----:B------:R2:W4:Y:S07]  /*02f0*/  F2I.FTZ.U32.TRUNC.NTZ R3, R2 ;  /* 0x0000000200037305 */ /* 0x00052e000021f000 */
[----:B------:R-:W5:Y:S01]  /*0300*/  @!P0 LDC.64 R26, c[0x0][0x3a0] ;  /* 0x0000e800ff1a8b82 */ /* 0x000f620000000a00 */
[----:B--2---:R-:W-:Y:S02]  /*0310*/  MOV R2, RZ ;  /* 0x000000ff00027202 */ /* 0x004fe40000000f00 */
[----:B----4-:R-:W-:-:S05]  /*0320*/  IADD3 R4, PT, PT, RZ, -R3, RZ ;  /* 0x80000003ff047210 */ /* 0x010fca0007ffe0ff */
[----:B------:R-:W2:Y:S01]  /*0330*/  @!P0 LDC.64 R30, c[0x0][0x398] ;  /* 0x0000e600ff1e8b82 */ /* 0x000ea20000000a00 */
        /* <DEDUP_REMOVED lines=17> */
[----:B------:R-:W-:-:S02]  /*0450*/  ISETP.NE.AND P4, PT, R6, RZ, PT ;  /* 0x000000ff0600720c */ /* 0x000fc40003f85270 */
[----:B------:R-:W-:Y:S02]  /*0460*/  SEL R0, R7, R0, !P5 ;  /* 0x0000000007007207 */ /* 0x000fe40006800000 */
[----:B------:R-:W-:Y:S02]  /*0470*/  LOP3.LUT R7, RZ, R6, RZ, 0x33, !PT ;  /* 0x00000006ff077212 */ /* 0x000fe400078e33ff */
[----:B------:R-:W-:Y:S02]  /*0480*/  @!P2 IADD3 R0, PT, PT, -R0, RZ, RZ ;  /* 0x000000ff0000a210 */ /* 0x000fe40007ffe1ff */
[----:B------:R-:W-:Y:S02]  /*0490*/  @P1 IADD3 R3, PT, PT, R3, 0x1, RZ ;  /* 0x0000000103031810 */ /* 0x000fe40007ffe0ff */
[----:B------:R-:W-:Y:S02]  /*04a0*/  ISETP.GE.U32.AND P2, PT, R9, UR12, PT ;  /* 0x0000000c09007c0c */ /* 0x000fe4000bf46070 */
        /* <DEDUP_REMOVED lines=9> */
[----:B-1----:R-:W-:Y:S01]  /*0540*/  @!P0 IMAD R0, R11, R16, RZ ;  /* 0x000000100b008224 */ /* 0x002fe200078e02ff */
[----:B------:R-:W-:Y:S01]  /*0550*/  ISETP.GE.AND.EX P3, PT, R25, UR13, PT, P3 ;  /* 0x0000000d19007c0c */ /* 0x000fe2000bf66330 */
[----:B------:R-:W-:Y:S01]  /*0560*/  IMAD R2, R2, UR14, RZ ;  /* 0x0000000e02027c24 */ /* 0x000fe2000f8e02ff */
[----:B------:R-:W1:Y:S01]  /*0570*/  @!P2 LDC.64 R32, c[0x0][0x3f8] ;  /* 0x0000fe00ff20ab82 */ /* 0x000e620000000a00 */
[----:B------:R-:W-:Y:S01]  /*0580*/  IMAD.WIDE.U32 R18, R3, UR14, R18 ;  /* 0x0000000e03127c25 */ /* 0x000fe2000f8e0012 */
[----:B------:R-:W-:-:S03]  /*0590*/  ISETP.GE.U32.AND P4, PT, R23, UR12, PT ;  /* 0x0000000c17007c0c */ /* 0x000fc6000bf86070 */
[----:B------:R-:W-:Y:S01]  /*05a0*/  IMAD R37, R3, UR15, R2 ;  /* 0x0000000f03257c24 */ /* 0x000fe2000f8e0202 */
[----:B------:R-:W-:Y:S01]  /*05b0*/  @!P0 MOV R36, R18 ;  /* 0x0000001200248202 */ /* 0x000fe20000000f00 */
[----:B------:R-:W-:Y:S01]  /*05c0*/  @!P0 IMAD R11, R15, R17, R0 ;  /* 0x000000110f0b8224 */ /* 0x000fe200078e0200 */
[----:B------:R-:W4:Y:S01]  /*05d0*/  @!P2 LDC.64 R34, c[0x0][0x3a0] ;  /* 0x0000e800ff22ab82 */ /* 0x000f220000000a00 */
[----:B------:R-:W-:Y:S02]  /*05e0*/  ISETP.GE.AND.EX P4, PT, R29, UR13, PT, P4 ;  /* 0x0000000d1d007c0c */ /* 0x000fe4000bf86340 */
[----:B------:R-:W-:-:S04]  /*05f0*/  IADD3 R37, PT, PT, R19, R37, RZ ;  /* 0x0000002513257210 */ /* 0x000fc80007ffe0ff */
[----:B------:R-:W-:Y:S01]  /*0600*/  @!P2 MOV R17, R37 ;  /* 0x000000250011a202 */ /* 0x000fe20000000f00 */
[----:B------:R-:W-:Y:S01]  /*0610*/  @!P0 IMAD.WIDE.U32 R2, R15, R16, R36 ;  /* 0x000000100f028225 */ /* 0x000fe200078e0024 */
[----:B------:R-:W3:Y:S01]  /*0620*/  @!P3 LDC.64 R38, c[0x0][0x3f8] ;  /* 0x0000fe00ff26bb82 */ /* 0x000ee20000000a00 */
[----:B------:R-:W-:-:S03]  /*0630*/  @!P2 MOV R16, R18 ;  /* 0x000000120010a202 */ /* 0x000fc60000000f00 */
[----:B------:R-:W-:Y:S02]  /*0640*/  @!P0 IADD3 R11, PT, PT, R3, R11, RZ ;  /* 0x0000000b030b8210 */ /* 0x000fe40007ffe0ff */
[C---:B------:R-:W-:Y:S01]  /*0650*/  @!P0 SHF.L.U32 R3, R2.reuse, 0x1, RZ ;  /* 0x0000000102038819 */ /* 0x040fe200000006ff */
[-C--:B-1----:R-:W-:Y:S01]  /*0660*/  @!P2 IMAD R0, R13, R32.reuse, RZ ;  /* 0x000000200d00a224 */ /* 0x082fe200078e02ff */
[----:B------:R-:W1:Y:S01]  /*0670*/  @!P2 LDC.64 R6, c[0x0][0x398] ;  /* 0x0000e600ff06ab82 */ /* 0x000e620000000a00 */
[----:B------:R-:W-:Y:S01]  /*0680*/  @!P0 SHF.L.U64.HI R2, R2, 0x1, R11 ;  /* 0x0000000102028819 */ /* 0x000fe2000001020b */
[----:B------:R-:W-:Y:S01]  /*0690*/  @!P2 IMAD.WIDE.U32 R16, R9, R32, R16 ;  /* 0x000000200910a225 */ /* 0x000fe200078e0010 */
[C---:B-----5:R-:W-:Y:S02]  /*06a0*/  @!P0 IADD3 R10, P1, PT, R3.reuse, R26, RZ ;  /* 0x0000001a030a8210 */ /* 0x060fe40007f3e0ff */
[----:B--2---:R-:W-:Y:S02]  /*06b0*/  @!P0 IADD3 R12, P5, PT, R3, R30, RZ ;  /* 0x0000001e030c8210 */ /* 0x004fe40007fbe0ff */
[C---:B------:R-:W-:Y:S01]  /*06c0*/  @!P0 IADD3.X R11, PT, PT, R2.reuse, R27, RZ, P1, !PT ;  /* 0x0000001b020b8210 */ /* 0x040fe20000ffe4ff */
[----:B------:R-:W-:Y:S01]  /*06d0*/  @!P2 IMAD R27, R9, R33, R0 ;  /* 0x00000021091ba224 */ /* 0x000fe200078e0200 */
[----:B------:R-:W-:Y:S01]  /*06e0*/  MOV R3, RZ ;  /* 0x000000ff00037202 */ /* 0x000fe20000000f00 */
[----:B------:R-:W2:Y:S01]  /*06f0*/  @!P4 LDC.64 R8, c[0x0][0x3f8] ;  /* 0x0000fe00ff08cb82 */ /* 0x000ea20000000a00 */
[----:B------:R-:W-:Y:S01]  /*0700*/  @!P0 IADD3.X R13, PT, PT, R2, R31, RZ, P5, !PT ;  /* 0x0000001f020d8210 */ /* 0x000fe20002ffe4ff */
[----:B------:R5:W2:Y:S01]  /*0710*/  @!P0 LDG.E R4, desc[UR10][R10.64] ;  /* 0x0000000a0a048981 */ /* 0x000aa2000c1e1900 */
[----:B------:R-:W-:-:S02]  /*0720*/  @!P2 IADD3 R27, PT, PT, R17, R27, RZ ;  /* 0x0000001b111ba210 */ /* 0x000fc40007ffe0ff */
[C---:B------:R-:W-:Y:S01]  /*0730*/  @!P2 SHF.L.U32 R17, R16.reuse, 0x1, RZ ;  /* 0x000000011011a819 */ /* 0x040fe200000006ff */
[----:B------:R-:W2:Y:S01]  /*0740*/  @!P0 LDG.E R3, desc[UR10][R12.64] ;  /* 0x0000000a0c038981 */ /* 0x000ea2000c1e1900 */
[----:B------:R-:W-:Y:S01]  /*0750*/  @!P2 SHF.L.U64.HI R0, R16, 0x1, R27 ;  /* 0x000000011000a819 */ /* 0x000fe2000001021b */
[----:B---3--:R-:W-:Y:S01]  /*0760*/  @!P3 IMAD R2, R25, R38, RZ ;  /* 0x000000261902b224 */ /* 0x008fe200078e02ff */
[----:B----4-:R-:W-:Y:S01]  /*0770*/  @!P2 IADD3 R16, P0, PT, R17, R34, RZ ;  /* 0x000000221110a210 */ /* 0x010fe20007f1e0ff */
[----:B------:R-:W3:Y:S01]  /*0780*/  @!P3 LDC.64 R40, c[0x0][0x3a0] ;  /* 0x0000e800ff28bb82 */ /* 0x000ee20000000a00 */
[----:B------:R-:W-:Y:S01]  /*0790*/  IADD3 R25, PT, PT, R15, 0x20, RZ ;  /* 0x000000200f197810 */ /* 0x000fe20007ffe0ff */
[----:B------:R-:W-:Y:S01]  /*07a0*/  @!P3 IMAD R33, R21, R39, R2 ;  /* 0x000000271521b224 */ /* 0x000fe200078e0202 */
[----:B-----5:R-:W-:Y:S02]  /*07b0*/  @!P3 MOV R10, R18 ;  /* 0x00000012000ab202 */ /* 0x020fe40000000f00 */
[----:B-1----:R-:W-:-:S02]  /*07c0*/  @!P2 IADD3 R6, P1, PT, R17, R6, RZ ;  /* 0x000000061106a210 */ /* 0x002fc40007f3e0ff */
[----:B------:R-:W-:Y:S01]  /*07d0*/  @!P2 IADD3.X R17, PT, PT, R0, R35, RZ, P0, !PT ;  /* 0x000000230011a210 */ /* 0x000fe200007fe4ff */
[----:B------:R-:W1:Y:S01]  /*07e0*/  @!P4 LDC.64 R42, c[0x0][0x398] ;  /* 0x0000e600ff2acb82 */ /* 0x000e620000000a00 */
[----:B------:R-:W-:Y:S02]  /*07f0*/  ISETP.GE.U32.AND P0, PT, R25, UR12, PT ;  /* 0x0000000c19007c0c */ /* 0x000fe4000bf06070 */
[----:B------:R-:W-:Y:S01]  /*0800*/  SHF.R.S32.HI R31, RZ, 0x1f, R25 ;  /* 0x0000001fff1f7819 */ /* 0x000fe20000011419 */
[----:B------:R4:W5:Y:S01]  /*0810*/  @!P2 LDG.E R61, desc[UR10][R16.64] ;  /* 0x0000000a103da981 */ /* 0x000962000c1e1900 */
[----:B------:R-:W-:Y:S02]  /*0820*/  @!P3 MOV R11, R37 ;  /* 0x00000025000bb202 */ /* 0x000fe40000000f00 */
[----:B------:R-:W-:Y:S01]  /*0830*/  ISETP.GE.AND.EX P0, PT, R31, UR13, PT, P0 ;  /* 0x0000000d1f007c0c */ /* 0x000fe2000bf06300 */
[----:B------:R-:W0:Y:S01]  /*0840*/  @!P3 LDC.64 R34, c[0x0][0x398] ;  /* 0x0000e600ff22bb82 */ /* 0x000e220000000a00 */
[----:B------:R-:W-:Y:S01]  /*0850*/  @!P3 IMAD.WIDE.U32 R10, R21, R38, R10 ;  /* 0x00000026150ab225 */ /* 0x000fe200078e000a */
[----:B------:R-:W-:-:S02]  /*0860*/  IADD3 R27, PT, PT, R15, 0x28, RZ ;  /* 0x000000280f1b7810 */ /* 0x000fc40007ffe0ff */
[----:B------:R-:W-:Y:S02]  /*0870*/  @!P2 IADD3.X R7, PT, PT, R0, R7, RZ, P1, !PT ;  /* 0x000000070007a210 */ /* 0x000fe40000ffe4ff */
[----:B------:R-:W-:Y:S01]  /*0880*/  @!P3 IADD3 R11, PT, PT, R11, R33, RZ ;  /* 0x000000210b0bb210 */ /* 0x000fe20007ffe0ff */
[----:B--2---:R-:W-:Y:S01]  /*0890*/  @!P4 IMAD R2, R29, R8, RZ ;  /* 0x000000081d02c224 */ /* 0x004fe200078e02ff */
[----:B------:R-:W-:Y:S01]  /*08a0*/  ISETP.GE.U32.AND P1, PT, R27, UR12, PT ;  /* 0x0000000c1b007c0c */ /* 0x000fe2000bf26070 */
[----:B------:R-:W2:Y:S01]  /*08b0*/  @!P4 LDC.64 R38, c[0x0][0x3a0] ;  /* 0x0000e800ff26cb82 */ /* 0x000ea20000000a00 */
[----:B------:R-:W-:Y:S02]  /*08c0*/  SHF.R.S32.HI R33, RZ, 0x1f, R27 ;  /* 0x0000001fff217819 */ /* 0x000fe4000001141b */
[----:B----4-:R-:W-:Y:S02]  /*08d0*/  @!P4 MOV R16, R18 ;  /* 0x000000120010c202 */ /* 0x010fe40000000f00 */
[----:B------:R-:W-:Y:S01]  /*08e0*/  @!P4 MOV R17, R37 ;  /* 0x000000250011c202 */ /* 0x000fe20000000f00 */
[----:B------:R-:W-:Y:S01]  /*08f0*/  @!P4 IMAD R29, R23, R9, R2 ;  /* 0x00000009171dc224 */ /* 0x000fe200078e0202 */
[----:B------:R-:W-:-:S02]  /*0900*/  @!P3 SHF.L.U32 R21, R10, 0x1, RZ ;  /* 0x000000010a15b819 */ /* 0x000fc400000006ff */
[----:B------:R-:W-:Y:S02]  /*0910*/  @!P3 SHF.L.U64.HI R0, R10, 0x1, R11 ;  /* 0x000000010a00b819 */ /* 0x000fe4000001020b */
[----:B------:R-:W-:Y:S01]  /*0920*/  ISETP.GE.AND.EX P1, PT, R33, UR13, PT, P1 ;  /* 0x0000000d21007c0c */ /* 0x000fe2000bf26310 */
[----:B------:R-:W4:Y:S01]  /*0930*/  @!P0 LDC.64 R10, c[0x0][0x3f8] ;  /* 0x0000fe00ff0a8b82 */ /* 0x000f220000000a00 */
[----:B------:R-:W-:Y:S01]  /*0940*/  @!P4 IMAD.WIDE.U32 R8, R23, R8, R16 ;  /* 0x000000081708c225 */ /* 0x000fe200078e0010 */
[----:B------:R-:W-:-:S04]  /*0950*/  MOV R2, RZ ;  /* 0x000000ff00027202 */ /* 0x000fc80000000f00 */
[----:B------:R-:W-:Y:S02]  /*0960*/  @!P4 IADD3 R9, PT, PT, R9, R29, RZ ;  /* 0x0000001d0909c210 */ /* 0x000fe40007ffe0ff */
[C---:B------:R-:W-:Y:S01]  /*0970*/  @!P4 SHF.L.U32 R23, R8.reuse, 0x1, RZ ;  /* 0x000000010817c819 */ /* 0x040fe200000006ff */
[----:B------:R4:W5:Y:S01]  /*0980*/  @!P2 LDG.E R2, desc[UR10][R6.64] ;  /* 0x0000000a0602a981 */ /* 0x000962000c1e1900 */
[----:B------:R-:W-:Y:S02]  /*0990*/  @!P4 SHF.L.U64.HI R14, R8, 0x1, R9 ;  /* 0x00000001080ec819 */ /* 0x000fe40000010209 */
[----:B------:R-:W1:Y:S01]  /*09a0*/  @!P1 LDC.64 R8, c[0x0][0x3f8] ;  /* 0x0000fe00ff089b82 */ /* 0x000e620000000a00 */
[C---:B---3--:R-:W-:Y:S02]  /*09b0*/  @!P3 IADD3 R12, P5, PT, R21.reuse, R40, RZ ;  /* 0x00000028150cb210 */ /* 0x048fe40007fbe0ff */
[----:B0-----:R-:W-:Y:S02]  /*09c0*/  @!P3 IADD3 R16, P2, PT, R21, R34, RZ ;  /* 0x000000221510b210 */ /* 0x001fe40007f5e0ff */
[----:B------:R-:W-:-:S02]  /*09d0*/  @!P3 IADD3.X R13, PT, PT, R0, R41, RZ, P5, !PT ;  /* 0x00000029000db210 */ /* 0x000fc40002ffe4ff */
[----:B------:R-:W-:Y:S02]  /*09e0*/  @!P3 IADD3.X R17, PT, PT, R0, R35, RZ, P2, !PT ;  /* 0x000000230011b210 */ /* 0x000fe400017fe4ff */
[----:B------:R-:W-:Y:S01]  /*09f0*/  MOV R0, RZ ;  /* 0x000000ff00007202 */ /* 0x000fe20000000f00 */
[----:B------:R1:W3:Y:S01]  /*0a00*/  @!P3 LDG.E R60, desc[UR10][R12.64] ;  /* 0x0000000a0c3cb981 */ /* 0x0002e2000c1e1900 */
[----:B--2---:R-:W-:Y:S02]  /*0a10*/  @!P4 IADD3 R20, P2, PT, R23, R38, RZ ;  /* 0x000000261714c210 */ /* 0x004fe40007f5e0ff */
[----:B------:R-:W-:Y:S01]  /*0a20*/  IADD3 R29, PT, PT, R15, 0x30, RZ ;  /* 0x000000300f1d7810 */ /* 0x000fe20007ffe0ff */
[----:B----4-:R-:W-:Y:S01]  /*0a30*/  @!P0 IMAD R6, R31, R10, RZ ;  /* 0x0000000a1f068224 */ /* 0x010fe200078e02ff */
[----:B------:R0:W2:Y:S01]  /*0a40*/  @!P3 LDG.E R0, desc[UR10][R16.64] ;  /* 0x0000000a1000b981 */ /* 0x0000a2000c1e1900 */
[----:B------:R-:W-:Y:S02]  /*0a50*/  @!P4 IADD3.X R21, PT, PT, R14, R39, RZ, P2, !PT ;  /* 0x000000270e15c210 */ /* 0x000fe400017fe4ff */
[----:B------:R-:W-:Y:S01]  /*0a60*/  ISETP.GE.U32.AND P3, PT, R29, UR12, PT ;  /* 0x0000000c1d007c0c */ /* 0x000fe2000bf66070 */
[----:B------:R-:W4:Y:S01]  /*0a70*/  @!P0 LDC.64 R38, c[0x0][0x3a0] ;  /* 0x0000e800ff268b82 */ /* 0x000f220000000a00 */
[----:B------:R-:W-:Y:S01]  /*0a80*/  SHF.R.S32.HI R31, RZ, 0x1f, R29 ;  /* 0x0000001fff1f7819 */ /* 0x000fe2000001141d */
[----:B------:R-:W2:Y:S01]  /*0a90*/  @!P4 LDG.E R59, desc[UR10][R20.64] ;  /* 0x0000000a143bc981 */ /* 0x000ea2000c1e1900 */
[----:B-1----:R-:W-:-:S02]  /*0aa0*/  @!P4 IADD3 R12, P2, PT, R23, R42, RZ ;  /* 0x0000002a170cc210 */ /* 0x002fc40007f5e0ff */
[----:B------:R-:W-:Y:S01]  /*0ab0*/  ISETP.GE.AND.EX P3, PT, R31, UR13, PT, P3 ;  /* 0x0000000d1f007c0c */ /* 0x000fe2000bf66330 */
[C---:B------:R-:W-:Y:S01]  /*0ac0*/  @!P0 IMAD R23, R25.reuse, R11, R6 ;  /* 0x0000000b19178224 */ /* 0x040fe200078e0206 */
[----:B------:R-:W-:Y:S01]  /*0ad0*/  @!P4 IADD3.X R13, PT, PT, R14, R43, RZ, P2, !PT ;  /* 0x0000002b0e0dc210 */ /* 0x000fe200017fe4ff */
[----:B------:R-:W1:Y:S01]  /*0ae0*/  @!P0 LDC.64 R6, c[0x0][0x398] ;  /* 0x0000e600ff068b82 */ /* 0x000e620000000a00 */
[----:B0-----:R-:W-:Y:S02]  /*0af0*/  @!P0 MOV R16, R18 ;  /* 0x0000001200108202 */ /* 0x001fe40000000f00 */
[----:B------:R-:W-:Y:S01]  /*0b00*/  @!P0 MOV R17, R37 ;  /* 0x0000002500118202 */ /* 0x000fe20000000f00 */
[----:B------:R0:W2:Y:S02]  /*0b10*/  @!P4 LDG.E R46, desc[UR10][R12.64] ;  /* 0x0000000a0c2ec981 */ /* 0x0000a4000c1e1900 */
[----:B------:R-:W-:Y:S02]  /*0b20*/  @!P0 IMAD.WIDE.U32 R10, R25, R10, R16 ;  /* 0x0000000a190a8225 */ /* 0x000fe400078e0010 */
[----:B------:R-:W1:Y:S02]  /*0b30*/  @!P1 LDC.64 R24, c[0x0][0x3a0] ;  /* 0x0000e800ff189b82 */ /* 0x000e640000000a00 */
[----:B------:R-:W-:Y:S01]  /*0b40*/  @!P1 IMAD R16, R33, R8, RZ ;  /* 0x0000000821109224 */ /* 0x000fe200078e02ff */
[----:B------:R-:W-:-:S02]  /*0b50*/  IADD3 R33, PT, PT, R15, 0x38, RZ ;  /* 0x000000380f217810 */ /* 0x000fc40007ffe0ff */
[----:B0-----:R-:W-:Y:S02]  /*0b60*/  @!P1 MOV R12, R18 ;  /* 0x00000012000c9202 */ /* 0x001fe40000000f00 */
[----:B------:R-:W-:Y:S01]  /*0b70*/  @!P1 MOV R13, R37 ;  /* 0x00000025000d9202 */ /* 0x000fe20000000f00 */
[----:B------:R-:W-:Y:S01]  /*0b80*/  @!P1 IMAD R21, R27, R9, R16 ;  /* 0x000000091b159224 */ /* 0x000fe200078e0210 */
[----:B------:R-:W-:Y:S01]  /*0b90*/  ISETP.GE.U32.AND P4, PT, R33, UR12, PT ;  /* 0x0000000c21007c0c */ /* 0x000fe2000bf86070 */
[----:B------:R-:W0:Y:S01]  /*0ba0*/  @!P1 LDC.64 R16, c[0x0][0x398] ;  /* 0x0000e600ff109b82 */ /* 0x000e220000000a00 */
[----:B------:R-:W-:Y:S01]  /*0bb0*/  SHF.R.S32.HI R35, RZ, 0x1f, R33 ;  /* 0x0000001fff237819 */ /* 0x000fe20000011421 */
[----:B------:R-:W-:Y:S01]  /*0bc0*/  @!P1 IMAD.WIDE.U32 R12, R27, R8, R12 ;  /* 0x000000081b0c9225 */ /* 0x000fe200078e000c */
[----:B------:R-:W-:Y:S02]  /*0bd0*/  @!P0 IADD3 R11, PT, PT, R11, R23, RZ ;  /* 0x000000170b0b8210 */ /* 0x000fe40007ffe0ff */
[----:B------:R-:W-:-:S03]  /*0be0*/  ISETP.GE.AND.EX P4, PT, R35, UR13, PT, P4 ;  /* 0x0000000d23007c0c */ /* 0x000fc6000bf86340 */
[----:B------:R-:W0:Y:S01]  /*0bf0*/  @!P3 LDC.64 R8, c[0x0][0x3f8] ;  /* 0x0000fe00ff08bb82 */ /* 0x000e220000000a00 */
[C---:B------:R-:W-:Y:S02]  /*0c00*/  @!P0 SHF.L.U32 R23, R10.reuse, 0x1, RZ ;  /* 0x000000010a178819 */ /* 0x040fe400000006ff */
[----:B------:R-:W-:Y:S02]  /*0c10*/  @!P0 SHF.L.U64.HI R14, R10, 0x1, R11 ;  /* 0x000000010a0e8819 */ /* 0x000fe4000001020b */
[----:B----4-:R-:W-:Y:S02]  /*0c20*/  @!P0 IADD3 R10, P2, PT, R23, R38, RZ ;  /* 0x00000026170a8210 */ /* 0x010fe40007f5e0ff */
[----:B------:R-:W-:Y:S02]  /*0c30*/  @!P1 IADD3 R13, PT, PT, R13, R21, RZ ;  /* 0x000000150d0d9210 */ /* 0x000fe40007ffe0ff */
[----:B------:R-:W-:Y:S01]  /*0c40*/  @!P0 IADD3.X R11, PT, PT, R14, R39, RZ, P2, !PT ;  /* 0x000000270e0b8210 */ /* 0x000fe200017fe4ff */
[----:B------:R-:W4:Y:S01]  /*0c50*/  @!P3 LDC.64 R20, c[0x0][0x3a0] ;  /* 0x0000e800ff14bb82 */ /* 0x000f220000000a00 */
[----:B-1----:R-:W-:-:S02]  /*0c60*/  @!P0 IADD3 R22, P2, PT, R23, R6, RZ ;  /* 0x0000000617168210 */ /* 0x002fc40007f5e0ff */
[C---:B------:R-:W-:Y:S01]  /*0c70*/  @!P1 SHF.L.U32 R39, R12.reuse, 0x1, RZ ;  /* 0x000000010c279819 */ /* 0x040fe200000006ff */
[----:B------:R1:W2:Y:S01]  /*0c80*/  @!P0 LDG.E R58, desc[UR10][R10.64] ;  /* 0x0000000a0a3a8981 */ /* 0x0002a2000c1e1900 */
[----:B------:R-:W-:-:S03]  /*0c90*/  @!P1 SHF.L.U64.HI R6, R12, 0x1, R13 ;  /* 0x000000010c069819 */ /* 0x000fc6000001020d */
[----:B------:R-:W4:Y:S01]  /*0ca0*/  @!P4 LDC.64 R12, c[0x0][0x3f8] ;  /* 0x0000fe00ff0ccb82 */ /* 0x000f220000000a00 */
[----:B------:R-:W-:Y:S02]  /*0cb0*/  IADD3 R26, PT, PT, R15, 0x40, RZ ;  /* 0x000000400f1a7810 */ /* 0x000fe40007ffe0ff */
[----:B------:R-:W-:Y:S02]  /*0cc0*/  @!P0 IADD3.X R23, PT, PT, R14, R7, RZ, P2, !PT ;  /* 0x000000070e178210 */ /* 0x000fe400017fe4ff */
[----:B------:R-:W-:Y:S01]  /*0cd0*/  MOV R42, RZ ;  /* 0x000000ff002a7202 */ /* 0x000fe20000000f00 */
[----:B0-----:R-:W-:Y:S01]  /*0ce0*/  @!P3 IMAD R14, R31, R8, RZ ;  /* 0x000000081f0eb224 */ /* 0x001fe200078e02ff */
[----:B------:R-:W-:Y:S01]  /*0cf0*/  ISETP.GE.U32.AND P2, PT, R26, UR12, PT ;  /* 0x0000000c1a007c0c */ /* 0x000fe2000bf46070 */
[----:B-1----:R-:W0:Y:S01]  /*0d00*/  @!P3 LDC.64 R10, c[0x0][0x398] ;  /* 0x0000e600ff0abb82 */ /* 0x002e220000000a00 */
[----:B------:R-:W-:Y:S02]  /*0d10*/  SHF.R.S32.HI R27, RZ, 0x1f, R26 ;  /* 0x0000001fff1b7819 */ /* 0x000fe4000001141a */
[----:B------:R-:W-:Y:S01]  /*0d20*/  @!P3 MOV R30, R18 ;  /* 0x00000012001eb202 */ /* 0x000fe20000000f00 */
[----:B------:R4:W2:Y:S01]  /*0d30*/  @!P0 LDG.E R42, desc[UR10][R22.64] ;  /* 0x0000000a162a8981 */ /* 0x0008a2000c1e1900 */
[----:B------:R-:W-:-:S02]  /*0d40*/  @!P3 MOV R31, R37 ;  /* 0x00000025001fb202 */ /* 0x000fc40000000f00 */
[----:B------:R-:W-:Y:S02]  /*0d50*/  @!P1 IADD3 R24, P5, PT, R39, R24, RZ ;  /* 0x0000001827189210 */ /* 0x000fe40007fbe0ff */
[----:B------:R-:W-:Y:S01]  /*0d60*/  ISETP.GE.AND.EX P2, PT, R27, UR13, PT, P2 ;  /* 0x0000000d1b007c0c */ /* 0x000fe2000bf46320 */
[----:B------:R-:W-:Y:S01]  /*0d70*/  @!P3 IMAD.WIDE.U32 R30, R29, R8, R30 ;  /* 0x000000081d1eb225 */ /* 0x000fe200078e001e */
[----:B------:R-:W-:Y:S02]  /*0d80*/  @!P1 IADD3 R28, P0, PT, R39, R16, RZ ;  /* 0x00000010271c9210 */ /* 0x000fe40007f1e0ff */
[C---:B------:R-:W-:Y:S01]  /*0d90*/  @!P1 IADD3.X R25, PT, PT, R6.reuse, R25, RZ, P5, !PT ;  /* 0x0000001906199210 */ /* 0x040fe20002ffe4ff */
[----:B------:R-:W-:Y:S01]  /*0da0*/  @!P3 IMAD R39, R29, R9, R14 ;  /* 0x000000091d27b224 */ /* 0x000fe200078e020e */
[----:B------:R-:W-:-:S03]  /*0db0*/  @!P1 IADD3.X R29, PT, PT, R6, R17, RZ, P0, !PT ;  /* 0x00000011061d9210 */ /* 0x000fc600007fe4ff */
[----:B------:R1:W2:Y:S01]  /*0dc0*/  @!P1 LDG.E R57, desc[UR10][R24.64] ;  /* 0x0000000a18399981 */ /* 0x0002a2000c1e1900 */
[----:B------:R-:W-:Y:S02]  /*0dd0*/  @!P3 IADD3 R17, PT, PT, R31, R39, RZ ;  /* 0x000000271f11b210 */ /* 0x000fe40007ffe0ff */
[----:B------:R-:W-:Y:S01]  /*0de0*/  MOV R7, RZ ;  /* 0x000000ff00077202 */ /* 0x000fe20000000f00 */
[----:B------:R-:W0:Y:S01]  /*0df0*/  @!P2 LDC.64 R8, c[0x0][0x3f8] ;  /* 0x0000fe00ff08ab82 */ /* 0x000e220000000a00 */
[C---:B------:R-:W-:Y:S01]  /*0e00*/  @!P3 SHF.L.U64.HI R14, R30.reuse, 0x1, R17 ;  /* 0x000000011e0eb819 */ /* 0x040fe20000010211 */
[----:B----4-:R-:W-:Y:S01]  /*0e10*/  @!P4 IMAD R22, R35, R12, RZ ;  /* 0x0000000c2316c224 */ /* 0x010fe200078e02ff */
[----:B------:R-:W-:Y:S02]  /*0e20*/  IADD3 R6, PT, PT, R15, 0x48, RZ ;  /* 0x000000480f067810 */ /* 0x000fe40007ffe0ff */
[----:B------:R-:W4:Y:S01]  /*0e30*/  @!P1 LDG.E R7, desc[UR10][R28.64] ;  /* 0x0000000a1c079981 */ /* 0x000f22000c1e1900 */
[----:B-1----:R-:W-:-:S02]  /*0e40*/  @!P3 SHF.L.U32 R25, R30, 0x1, RZ ;  /* 0x000000011e19b819 */ /* 0x002fc400000006ff */
[----:B------:R-:W1:Y:S02]  /*0e50*/  @!P4 LDC.64 R16, c[0x0][0x3a0] ;  /* 0x0000e800ff10cb82 */ /* 0x000e640000000a00 */
[----:B------:R-:W-:Y:S01]  /*0e60*/  @!P3 IADD3 R30, P0, PT, R25, R20, RZ ;  /* 0x00000014191eb210 */ /* 0x000fe20007f1e0ff */
[----:B------:R-:W-:Y:S01]  /*0e70*/  @!P4 IMAD R39, R33, R13, R22 ;  /* 0x0000000d2127c224 */ /* 0x000fe200078e0216 */
[----:B------:R-:W-:Y:S02]  /*0e80*/  ISETP.GE.U32.AND P1, PT, R6, UR12, PT ;  /* 0x0000000c06007c0c */ /* 0x000fe4000bf26070 */
[----:B------:R-:W-:Y:S02]  /*0e90*/  SHF.R.S32.HI R35, RZ, 0x1f, R6 ;  /* 0x0000001fff237819 */ /* 0x000fe40000011406 */
[----:B------:R-:W-:Y:S01]  /*0ea0*/  @!P3 IADD3.X R31, PT, PT, R14, R21, RZ, P0, !PT ;  /* 0x000000150e1fb210 */ /* 0x000fe200007fe4ff */
[----:B------:R-:W1:Y:S01]  /*0eb0*/  @!P4 LDC.64 R22, c[0x0][0x398] ;  /* 0x0000e600ff16cb82 */ /* 0x000e620000000a00 */
[----:B------:R-:W-:-:S02]  /*0ec0*/  @!P4 MOV R20, R18 ;  /* 0x000000120014c202 */ /* 0x000fc40000000f00 */
[----:B------:R-:W-:Y:S01]  /*0ed0*/  @!P4 MOV R21, R37 ;  /* 0x000000250015c202 */ /* 0x000fe20000000f00 */
[----:B------:R1:W4:Y:S01]  /*0ee0*/  @!P3 LDG.E R56, desc[UR10][R30.64] ;  /* 0x0000000a1e38b981 */ /* 0x000322000c1e1900 */
[----:B------:R-:W-:Y:S01]  /*0ef0*/  ISETP.GE.AND.EX P1, PT, R35, UR13, PT, P1 ;  /* 0x0000000d23007c0c */ /* 0x000fe2000bf26310 */
[----:B------:R-:W-:Y:S01]  /*0f00*/  @!P4 IMAD.WIDE.U32 R12, R33, R12, R20 ;  /* 0x0000000c210cc225 */ /* 0x000fe200078e0014 */
[----:B0-----:R-:W-:Y:S02]  /*0f10*/  @!P3 IADD3 R24, P0, PT, R25, R10, RZ ;  /* 0x0000000a1918b210 */ /* 0x001fe40007f1e0ff */
[----:B------:R-:W0:Y:S02]  /*0f20*/  @!P2 LDC.64 R20, c[0x0][0x3a0] ;  /* 0x0000e800ff14ab82 */ /* 0x000e240000000a00 */
[----:B------:R-:W-:Y:S02]  /*0f30*/  @!P4 IADD3 R13, PT, PT, R13, R39, RZ ;  /* 0x000000270d0dc210 */ /* 0x000fe40007ffe0ff */
[----:B------:R-:W-:-:S02]  /*0f40*/  @!P3 IADD3.X R25, PT, PT, R14, R11, RZ, P0, !PT ;  /* 0x0000000b0e19b210 */ /* 0x000fc400007fe4ff */
[----:B------:R-:W-:Y:S01]  /*0f50*/  IADD3 R14, PT, PT, R15, 0x50, RZ ;  /* 0x000000500f0e7810 */ /* 0x000fe20007ffe0ff */
[----:B------:R-:W-:Y:S01]  /*0f60*/  @!P2 IMAD R27, R27, R8, RZ ;  /* 0x000000081b1ba224 */ /* 0x000fe200078e02ff */
[C---:B------:R-:W-:Y:S01]  /*0f70*/  @!P4 SHF.L.U32 R33, R12.reuse, 0x1, RZ ;  /* 0x000000010c21c819 */ /* 0x040fe200000006ff */
[----:B------:R-:W0:Y:S01]  /*0f80*/  @!P2 LDC.64 R10, c[0x0][0x398] ;  /* 0x0000e600ff0aab82 */ /* 0x000e220000000a00 */
[----:B------:R-:W-:Y:S02]  /*0f90*/  @!P4 SHF.L.U64.HI R32, R12, 0x1, R13 ;  /* 0x000000010c20c819 */ /* 0x000fe4000001020d */
[----:B------:R-:W-:Y:S02]  /*0fa0*/  ISETP.GE.U32.AND P5, PT, R14, UR12, PT ;  /* 0x0000000c0e007c0c */ /* 0x000fe4000bfa6070 */
[----:B------:R-:W-:-:S03]  /*0fb0*/  SHF.R.S32.HI R41, RZ, 0x1f, R14 ;  /* 0x0000001fff297819 */ /* 0x000fc6000001140e */
[----:B------:R-:W0:Y:S01]  /*0fc0*/  @!P1 LDC.64 R12, c[0x0][0x3f8] ;  /* 0x0000fe00ff0c9b82 */ /* 0x000e220000000a00 */
[----:B-1----:R-:W-:Y:S02]  /*0fd0*/  @!P2 MOV R30, R18 ;  /* 0x00000012001ea202 */ /* 0x002fe40000000f00 */
[----:B------:R-:W-:Y:S02]  /*0fe0*/  @!P2 MOV R31, R37 ;  /* 0x00000025001fa202 */ /* 0x000fe40000000f00 */
[----:B------:R-:W-:Y:S01]  /*0ff0*/  @!P4 IADD3 R28, P0, PT, R33, R16, RZ ;  /* 0x00000010211cc210 */ /* 0x000fe20007f1e0ff */
[C---:B------:R-:W-:Y:S01]  /*1000*/  @!P2 IMAD R9, R26.reuse, R9, R27 ;  /* 0x000000091a09a224 */ /* 0x040fe200078e021b */
[----:B------:R-:W-:Y:S01]  /*1010*/  ISETP.GE.AND.EX P5, PT, R41, UR13, PT, P5 ;  /* 0x0000000d29007c0c */ /* 0x000fe2000bfa6350 */
[----:B------:R-:W-:Y:S01]  /*1020*/  @!P2 IMAD.WIDE.U32 R26, R26, R8, R30 ;  /* 0x000000081a1aa225 */ /* 0x000fe200078e001e */
[----:B------:R-:W-:Y:S02]  /*1030*/  @!P4 IADD3.X R29, PT, PT, R32, R17, RZ, P0, !PT ;  /* 0x00000011201dc210 */ /* 0x000fe400007fe4ff */
[----:B------:R-:W-:-:S02]  /*1040*/  @!P4 IADD3 R30, P0, PT, R33, R22, RZ ;  /* 0x00000016211ec210 */ /* 0x000fc40007f1e0ff */
[----:B------:R-:W-:Y:S01]  /*1050*/  MOV R8, RZ ;  /* 0x000000ff00087202 */ /* 0x000fe20000000f00 */
[----:B------:R-:W4:Y:S01]  /*1060*/  @!P4 LDG.E R55, desc[UR10][R28.64] ;  /* 0x0000000a1c37c981 */ /* 0x000f22000c1e1900 */
[----:B------:R-:W-:Y:S02]  /*1070*/  @!P4 IADD3.X R31, PT, PT, R32, R23, RZ, P0, !PT ;  /* 0x00000017201fc210 */ /* 0x000fe400007fe4ff */
[----:B------:R-:W1:Y:S01]  /*1080*/  @!P1 LDC.64 R22, c[0x0][0x3a0] ;  /* 0x0000e800ff169b82 */ /* 0x000e620000000a00 */
[----:B------:R-:W-:Y:S01]  /*1090*/  @!P2 IADD3 R9, PT, PT, R27, R9, RZ ;  /* 0x000000091b09a210 */ /* 0x000fe20007ffe0ff */
[----:B------:R0:W4:Y:S01]  /*10a0*/  @!P3 LDG.E R8, desc[UR10][R24.64] ;  /* 0x0000000a1808b981 */ /* 0x000122000c1e1900 */
[----:B------:R-:W-:-:S05]  /*10b0*/  @!P2 SHF.L.U32 R27, R26, 0x1, RZ ;  /* 0x000000011a1ba819 */ /* 0x000fca00000006ff */
[----:B------:R-:W1:Y:S01]  /*10c0*/  @!P5 LDC.64 R16, c[0x0][0x3f8] ;  /* 0x0000fe00ff10db82 */ /* 0x000e620000000a00 */
[----:B0-----:R-:W-:Y:S01]  /*10d0*/  @!P1 IMAD R35, R35, R12, RZ ;  /* 0x0000000c23239224 */ /* 0x001fe200078e02ff */
[----:B------:R-:W-:Y:S02]  /*10e0*/  @!P2 SHF.L.U64.HI R34, R26, 0x1, R9 ;  /* 0x000000011a22a819 */ /* 0x000fe40000010209 */
[----:B------:R-:W-:Y:S02]  /*10f0*/  @!P1 MOV R24, R18 ;  /* 0x0000001200189202 */ /* 0x000fe40000000f00 */
[----:B------:R-:W-:Y:S01]  /*1100*/  @!P1 MOV R25, R37 ;  /* 0x0000002500199202 */ /* 0x000fe20000000f00 */
[C---:B------:R-:W-:Y:S01]  /*1110*/  @!P1 IMAD R35, R6.reuse, R13, R35 ;  /* 0x0000000d06239224 */ /* 0x040fe200078e0223 */
[----:B------:R-:W-:Y:S02]  /*1120*/  MOV R9, RZ ;  /* 0x000000ff00097202 */ /* 0x000fe40000000f00 */
[----:B------:R-:W-:Y:S01]  /*1130*/  @!P2 IADD3 R32, P0, PT, R27, R20, RZ ;  /* 0x000000141b20a210 */ /* 0x000fe20007f1e0ff */
[----:B------:R-:W-:Y:S01]  /*1140*/  @!P1 IMAD.WIDE.U32 R12, R6, R12, R24 ;  /* 0x0000000c060c9225 */ /* 0x000fe200078e0018 */
[----:B------:R-:W-:Y:S01]  /*1150*/  IADD3 R39, PT, PT, R15, 0x58, RZ ;  /* 0x000000580f277810 */ /* 0x000fe20007ffe0ff */
[----:B------:R-:W0:Y:S01]  /*1160*/  @!P5 LDC.64 R24, c[0x0][0x3a0] ;  /* 0x0000e800ff18db82 */ /* 0x000e220000000a00 */
[----:B------:R-:W-:Y:S01]  /*1170*/  @!P2 IADD3 R26, P3, PT, R27, R10, RZ ;  /* 0x0000000a1b1aa210 */ /* 0x000fe20007f7e0ff */
[----:B------:R1:W4:Y:S01]  /*1180*/  @!P4 LDG.E R9, desc[UR10][R30.64] ;  /* 0x0000000a1e09c981 */ /* 0x000322000c1e1900 */
[----:B------:R-:W-:-:S02]  /*1190*/  @!P2 IADD3.X R33, PT, PT, R34, R21, RZ, P0, !PT ;  /* 0x000000152221a210 */ /* 0x000fc400007fe4ff */
[----:B------:R-:W-:Y:S02]  /*11a0*/  ISETP.GE.U32.AND P0, PT, R39, UR12, PT ;  /* 0x0000000c27007c0c */ /* 0x000fe4000bf06070 */
[----:B------:R-:W-:Y:S01]  /*11b0*/  SHF.R.S32.HI R43, RZ, 0x1f, R39 ;  /* 0x0000001fff2b7819 */ /* 0x000fe20000011427 */
[----:B------:R-:W5:Y:S01]  /*11c0*/  @!P1 LDC.64 R20, c[0x0][0x398] ;  /* 0x0000e600ff149b82 */ /* 0x000f620000000a00 */
[----:B------:R-:W-:Y:S01]  /*11d0*/  @!P2 IADD3.X R27, PT, PT, R34, R11, RZ, P3, !PT ;  /* 0x0000000b221ba210 */ /* 0x000fe20001ffe4ff */
[----:B------:R-:W4:Y:S01]  /*11e0*/  @!P2 LDG.E R54, desc[UR10][R32.64] ;  /* 0x0000000a2036a981 */ /* 0x000f22000c1e1900 */
[----:B------:R-:W-:Y:S02]  /*11f0*/  @!P1 IADD3 R11, PT, PT, R13, R35, RZ ;  /* 0x000000230d0b9210 */ /* 0x000fe40007ffe0ff */
[----:B-1----:R-:W-:Y:S02]  /*1200*/  @!P1 SHF.L.U32 R31, R12, 0x1, RZ ;  /* 0x000000010c1f9819 */ /* 0x002fe400000006ff */
[----:B------:R-:W-:-:S02]  /*1210*/  ISETP.GE.AND.EX P0, PT, R43, UR13, PT, P0 ;  /* 0x0000000d2b007c0c */ /* 0x000fc4000bf06300 */
[----:B------:R-:W-:Y:S02]  /*1220*/  @!P1 SHF.L.U64.HI R6, R12, 0x1, R11 ;  /* 0x000000010c069819 */ /* 0x000fe4000001020b */
[----:B------:R-:W-:Y:S01]  /*1230*/  @!P1 IADD3 R28, P3, PT, R31, R22, RZ ;  /* 0x000000161f1c9210 */ /* 0x000fe20007f7e0ff */
[----:B------:R-:W-:Y:S01]  /*1240*/  @!P5 IMAD R41, R41, R16, RZ ;  /* 0x000000102929d224 */ /* 0x000fe200078e02ff */
[----:B------:R-:W-:Y:S01]  /*1250*/  @!P5 MOV R22, R18 ;  /* 0x000000120016d202 */ /* 0x000fe20000000f00 */
[----:B------:R-:W1:Y:S01]  /*1260*/  @!P5 LDC.64 R12, c[0x0][0x398] ;  /* 0x0000e600ff0cdb82 */ /* 0x000e620000000a00 */
[----:B------:R-:W-:Y:S02]  /*1270*/  @!P1 IADD3.X R29, PT, PT, R6, R23, RZ, P3, !PT ;  /* 0x00000017061d9210 */ /* 0x000fe40001ffe4ff */
[----:B------:R-:W-:Y:S01]  /*1280*/  @!P5 MOV R23, R37 ;  /* 0x000000250017d202 */ /* 0x000fe20000000f00 */
[C---:B------:R-:W-:Y:S01]  /*1290*/  @!P5 IMAD R41, R14.reuse, R17, R41 ;  /* 0x000000110e29d224 */ /* 0x040fe200078e0229 */
[----:B------:R-:W-:Y:S01]  /*12a0*/  MOV R10, RZ ;  /* 0x000000ff000a7202 */ /* 0x000fe20000000f00 */
[----:B------:R-:W4:Y:S01]  /*12b0*/  @!P1 LDG.E R53, desc[UR10][R28.64] ;  /* 0x0000000a1c359981 */ /* 0x000f22000c1e1900 */
[----:B------:R-:W-:-:S02]  /*12c0*/  @!P5 IMAD.WIDE.U32 R16, R14, R16, R22 ;  /* 0x000000100e10d225 */ /* 0x000fc400078e0016 */
[----:B------:R-:W3:Y:S02]  /*12d0*/  @!P0 LDC.64 R22, c[0x0][0x3f8] ;  /* 0x0000fe00ff168b82 */ /* 0x000ee40000000a00 */
[----:B------:R0:W4:Y:S01]  /*12e0*/  @!P2 LDG.E R10, desc[UR10][R26.64] ;  /* 0x0000000a1a0aa981 */ /* 0x000122000c1e1900 */
[----:B-----5:R-:W-:Y:S02]  /*12f0*/  @!P1 IADD3 R30, P2, PT, R31, R20, RZ ;  /* 0x000000141f1e9210 */ /* 0x020fe40007f5e0ff */
[----:B------:R-:W-:Y:S02]  /*1300*/  MOV R11, RZ ;  /* 0x000000ff000b7202 */ /* 0x000fe40000000f00 */
[----:B------:R-:W-:Y:S02]  /*1310*/  @!P1 IADD3.X R31, PT, PT, R6, R21, RZ, P2, !PT ;  /* 0x00000015061f9210 */ /* 0x000fe400017fe4ff */
[----:B------:R-:W-:Y:S01]  /*1320*/  IADD3 R45, PT, PT, R15, 0x60, RZ ;  /* 0x000000600f2d7810 */ /* 0x000fe20007ffe0ff */
[----:B------:R-:W-:Y:S01]  /*1330*/  UIMAD.WIDE UR6, UR4, 0x8, UR6 ;  /* 0x00000008040678a5 */ /* 0x000fe2000f8e0206 */
[----:B------:R-:W-:Y:S01]  /*1340*/  @!P5 IADD3 R17, PT, PT, R17, R41, RZ ;  /* 0x000000291111d210 */ /* 0x000fe20007ffe0ff */
[----:B------:R-:W5:Y:S01]  /*1350*/  @!P1 LDG.E R11, desc[UR10][R30.64] ;  /* 0x0000000a1e0b9981 */ /* 0x000f62000c1e1900 */
[----:B0-----:R-:W-:Y:S01]  /*1360*/  @!P5 SHF.L.U32 R27, R16, 0x1, RZ ;  /* 0x00000001101bd819 */ /* 0x001fe200000006ff */
[----:B------:R-:W0:Y:S01]  /*1370*/  @!P0 LDC.64 R20, c[0x0][0x398] ;  /* 0x0000e600ff148b82 */ /* 0x000e220000000a00 */
[----:B------:R-:W-:-:S02]  /*1380*/  ISETP.GE.U32.AND P1, PT, R45, UR12, PT ;  /* 0x0000000c2d007c0c */ /* 0x000fc4000bf26070 */
[----:B------:R-:W-:Y:S02]  /*1390*/  SHF.R.S32.HI R49, RZ, 0x1f, R45 ;  /* 0x0000001fff317819 */ /* 0x000fe4000001142d */
[----:B------:R-:W-:Y:S02]  /*13a0*/  @!P5 SHF.L.U64.HI R6, R16, 0x1, R17 ;  /* 0x000000011006d819 */ /* 0x000fe40000010211 */
[----:B------:R-:W-:Y:S01]  /*13b0*/  @!P5 IADD3 R34, P2, PT, R27, R24, RZ ;  /* 0x000000181b22d210 */ /* 0x000fe20007f5e0ff */
[----:B------:R-:W0:Y:S01]  /*13c0*/  @!P0 LDC.64 R16, c[0x0][0x3a0] ;  /* 0x0000e800ff108b82 */ /* 0x000e220000000a00 */
[----:B------:R-:W-:Y:S02]  /*13d0*/  ISETP.GE.AND.EX P1, PT, R49, UR13, PT, P1 ;  /* 0x0000000d31007c0c */ /* 0x000fe4000bf26310 */
[C---:B------:R-:W-:Y:S02]  /*13e0*/  @!P5 IADD3.X R35, PT, PT, R6.reuse, R25, RZ, P2, !PT ;  /* 0x000000190623d210 */ /* 0x040fe400017fe4ff */
[----:B-1----:R-:W-:Y:S01]  /*13f0*/  @!P5 IADD3 R26, P2, PT, R27, R12, RZ ;  /* 0x0000000c1b1ad210 */ /* 0x002fe20007f5e0ff */
[----:B---3--:R-:W-:Y:S01]  /*1400*/  @!P0 IMAD R12, R43, R22, RZ ;  /* 0x000000162b0c8224 */ /* 0x008fe200078e02ff */
[----:B------:R-:W-:Y:S01]  /*1410*/  @!P0 MOV R24, R18 ;  /* 0x0000001200188202 */ /* 0x000fe20000000f00 */
[----:B------:R-:W3:Y:S01]  /*1420*/  @!P5 LDG.E R52, desc[UR10][R34.64] ;  /* 0x0000000a2234d981 */ /* 0x000ee2000c1e1900 */
[----:B------:R-:W-:Y:S01]  /*1430*/  @!P5 IADD3.X R27, PT, PT, R6, R13, RZ, P2, !PT ;  /* 0x0000000d061bd210 */ /* 0x000fe200017fe4ff */
[----:B------:R-:W-:Y:S01]  /*1440*/  @!P0 IMAD R13, R39, R23, R12 ;  /* 0x00000017270d8224 */ /* 0x000fe200078e020c */
[----:B------:R-:W-:-:S02]  /*1450*/  MOV R12, RZ ;  /* 0x000000ff000c7202 */ /* 0x000fc40000000f00 */
[----:B------:R-:W-:Y:S01]  /*1460*/  @!P0 MOV R25, R37 ;  /* 0x0000002500198202 */ /* 0x000fe20000000f00 */
[----:B------:R-:W1:Y:S01]  /*1470*/  @!P1 LDC.64 R32, c[0x0][0x3f8] ;  /* 0x0000fe00ff209b82 */ /* 0x000e620000000a00 */
[----:B------:R-:W-:Y:S02]  /*1480*/  IADD3 R63, PT, PT, R15, 0x68, RZ ;  /* 0x000000680f3f7810 */ /* 0x000fe40007ffe0ff */
[----:B------:R0:W3:Y:S01]  /*1490*/  @!P5 LDG.E R12, desc[UR10][R26.64] ;  /* 0x0000000a1a0cd981 */ /* 0x0000e2000c1e1900 */
[----:B------:R-:W-:Y:S01]  /*14a0*/  ISETP.NE.AND P5, PT, RZ, UR9, PT ;  /* 0x00000009ff007c0c */ /* 0x000fe2000bfa5270 */
[----:B------:R-:W-:Y:S01]  /*14b0*/  @!P0 IMAD.WIDE.U32 R22, R39, R22, R24 ;  /* 0x0000001627168225 */ /* 0x000fe200078e0018 */
[----:B------:R-:W-:Y:S02]  /*14c0*/  MOV R28, UR6 ;  /* 0x00000006001c7c02 */ /* 0x000fe40008000f00 */
[----:B------:R-:W-:Y:S02]  /*14d0*/  MOV R29, UR7 ;  /* 0x00000007001d7c02 */ /* 0x000fe40008000f00 */
[----:B------:R-:W-:-:S02]  /*14e0*/  ISETP.GE.U32.AND P3, PT, R63, UR12, PT ;  /* 0x0000000c3f007c0c */ /* 0x000fc4000bf66070 */
[----:B------:R-:W-:Y:S01]  /*14f0*/  SHF.R.S32.HI R39, RZ, 0x1f, R63 ;  /* 0x0000001fff277819 */ /* 0x000fe2000001143f */
[----:B------:R1:W5:Y:S01]  /*1500*/  LDG.E.64 R24, desc[UR10][R28.64] ;  /* 0x0000000a1c187981 */ /* 0x000362000c1e1b00 */
[----:B------:R-:W-:Y:S01]  /*1510*/  @!P0 IADD3 R23, PT, PT, R23, R13, RZ ;  /* 0x0000000d17178210 */ /* 0x000fe20007ffe0ff */
[----:B0-----:R-:W0:Y:S01]  /*1520*/  @!P1 LDC.64 R26, c[0x0][0x3a0] ;  /* 0x0000e800ff1a9b82 */ /* 0x001e220000000a00 */
[----:B------:R-:W-:Y:S02]  /*1530*/  ISETP.GE.AND.EX P3, PT, R39, UR13, PT, P3 ;  /* 0x0000000d27007c0c */ /* 0x000fe4000bf66330 */
[C---:B------:R-:W-:Y:S02]  /*1540*/  @!P0 SHF.L.U32 R13, R22.reuse, 0x1, RZ ;  /* 0x00000001160d8819 */ /* 0x040fe400000006ff */
[----:B------:R-:W-:-:S03]  /*1550*/  @!P0 SHF.L.U64.HI R6, R22, 0x1, R23 ;  /* 0x0000000116068819 */ /* 0x000fc60000010217 */
[----:B------:R-:W0:Y:S01]  /*1560*/  @P5 LDC.64 R30, c[0x0][0x3b0] ;  /* 0x0000ec00ff1e5b82 */ /* 0x000e220000000a00 */
[----:B------:R-:W-:Y:S02]  /*1570*/  @!P0 IADD3 R16, P2, PT, R13, R16, RZ ;  /* 0x000000100d108210 */ /* 0x000fe40007f5e0ff */
[----:B------:R-:W-:Y:S02]  /*1580*/  IADD3 R43, PT, PT, R15, 0x70, RZ ;  /* 0x000000700f2b7810 */ /* 0x000fe40007ffe0ff */
[----:B------:R-:W-:Y:S01]  /*1590*/  @!P0 IADD3.X R17, PT, PT, R6, R17, RZ, P2, !PT ;  /* 0x0000001106118210 */ /* 0x000fe200017fe4ff */
[----:B-1----:R-:W-:Y:S01]  /*15a0*/  @!P1 IMAD R14, R49, R32, RZ ;  /* 0x00000020310e9224 */ /* 0x002fe200078e02ff */
[----:B------:R-:W-:Y:S01]  /*15b0*/  ISETP.GE.U32.AND P2, PT, R43, UR12, PT ;  /* 0x0000000c2b007c0c */ /* 0x000fe2000bf46070 */
[----:B------:R-:W1:Y:S01]  /*15c0*/  @!P3 LDC.64 R28, c[0x0][0x3f8] ;  /* 0x0000fe00ff1cbb82 */ /* 0x000e620000000a00 */
[----:B------:R-:W-:Y:S02]  /*15d0*/  SHF.R.S32.HI R47, RZ, 0x1f, R43 ;  /* 0x0000001fff2f7819 */ /* 0x000fe4000001142b */
[----:B------:R-:W-:-:S02]  /*15e0*/  @!P1 MOV R34, R18 ;  /* 0x0000001200229202 */ /* 0x000fc40000000f00 */
[----:B------:R-:W-:Y:S01]  /*15f0*/  @!P1 MOV R35, R37 ;  /* 0x0000002500239202 */ /* 0x000fe20000000f00 */
[----:B------:R-:W-:Y:S01]  /*1600*/  @!P1 IMAD R49, R45, R33, R14 ;  /* 0x000000212d319224 */ /* 0x000fe200078e020e */
[----:B------:R-:W-:Y:S01]  /*1610*/  ISETP.GE.AND.EX P2, PT, R47, UR13, PT, P2 ;  /* 0x0000000d2f007c0c */ /* 0x000fe2000bf46320 */
[----:B------:R-:W2:Y:S01]  /*1620*/  @!P1 LDC.64 R22, c[0x0][0x398] ;  /* 0x0000e600ff169b82 */ /* 0x000ea20000000a00 */
[----:B------:R-:W-:Y:S01]  /*1630*/  LOP3.LUT R91, R93, 0xffff, RZ, 0xc0, !PT ;  /* 0x0000ffff5d5b7812 */ /* 0x000fe200078ec0ff */
[----:B------:R-:W-:Y:S01]  /*1640*/  @!P1 IMAD.WIDE.U32 R32, R45, R32, R34 ;  /* 0x000000202d209225 */ /* 0x000fe200078e0022 */
[----:B------:R-:W-:Y:S02]  /*1650*/  IADD3 R15, PT, PT, R15, 0x78, RZ ;  /* 0x000000780f0f7810 */ /* 0x000fe40007ffe0ff */
[----:B------:R-:W-:Y:S02]  /*1660*/  @!P0 IADD3 R20, P6, PT, R13, R20, RZ ;  /* 0x000000140d148210 */ /* 0x000fe40007fde0ff */
[----:B------:R-:W-:Y:S01]  /*1670*/  @!P1 IADD3 R33, PT, PT, R33, R49, RZ ;  /* 0x0000003121219210 */ /* 0x000fe20007ffe0ff */
[----:B------:R-:W-:Y:S01]  /*1680*/  IMAD R49, R62, 0xa0, R91 ;  /* 0x000000a03e317824 */ /* 0x000fe200078e025b */
[----:B------:R-:W-:-:S02]  /*1690*/  ISETP.GE.U32.AND P4, PT, R15, UR12, PT ;  /* 0x0000000c0f007c0c */ /* 0x000fc4000bf86070 */
[----:B------:R-:W-:Y:S01]  /*16a0*/  SHF.R.S32.HI R41, RZ, 0x1f, R15 ;  /* 0x0000001fff297819 */ /* 0x000fe2000001140f */
[----:B0-----:R-:W-:Y:S01]  /*16b0*/  @P5 IMAD.WIDE R44, R49, 0x2, R30 ;  /* 0x00000002312c5825 */ /* 0x001fe200078e021e */
[----:B------:R-:W-:Y:S01]  /*16c0*/  MOV R13, RZ ;  /* 0x000000ff000d7202 */ /* 0x000fe20000000f00 */
[----:B------:R-:W0:Y:S01]  /*16d0*/  @!P2 LDC.64 R34, c[0x0][0x3f8] ;  /* 0x0000fe00ff22ab82 */ /* 0x000e220000000a00 */
[----:B------:R-:W-:Y:S02]  /*16e0*/  @!P0 IADD3.X R21, PT, PT, R6, R21, RZ, P6, !PT ;  /* 0x0000001506158210 */ /* 0x000fe400037fe4ff */
[C---:B------:R-:W-:Y:S02]  /*16f0*/  @!P1 SHF.L.U32 R65, R32.reuse, 0x1, RZ ;  /* 0x0000000120419819 */ /* 0x040fe400000006ff */
[----:B------:R-:W-:Y:S02]  /*1700*/  CS2R R50, SRZ ;  /* 0x0000000000327805 */ /* 0x000fe4000001ff00 */
[----:B------:R-:W-:Y:S01]  /*1710*/  @!P1 SHF.L.U64.HI R14, R32, 0x1, R33 ;  /* 0x00000001200e9819 */ /* 0x000fe20000010221 */
[----:B------:R-:W3:Y:S01]  /*1720*/  @!P0 LDG.E R13, desc[UR10][R20.64] ;  /* 0x0000000a140d8981 */ /* 0x000ee2000c1e1900 */
[----:B------:R-:W0:Y:S01]  /*1730*/  @!P3 LDC.64 R30, c[0x0][0x3a0] ;  /* 0x0000e800ff1ebb82 */ /* 0x000e220000000a00 */
[----:B------:R-:W-:-:S02]  /*1740*/  ISETP.GE.AND.EX P4, PT, R41, UR13, PT, P4 ;  /* 0x0000000d29007c0c */ /* 0x000fc4000bf86340 */
[----:B------:R1:W3:Y:S01]  /*1750*/  @!P0 LDG.E R51, desc[UR10][R16.64] ;  /* 0x0000000a10338981 */ /* 0x0002e2000c1e1900 */
[----:B------:R-:W-:-:S03]  /*1760*/  @!P3 MOV R38, R18 ;  /* 0x000000120026b202 */ /* 0x000fc60000000f00 */
[----:B------:R-:W3:Y:S01]  /*1770*/  @P5 LDG.E.U16 R40, desc[UR10][R44.64] ;  /* 0x0000000a2c285981 */ /* 0x000ee2000c1e1500 */
[----:B------:R-:W0:Y:S03]  /*1780*/  @!P3 LDC.64 R32, c[0x0][0x398] ;  /* 0x0000e600ff20bb82 */ /* 0x000e260000000a00 */
[----:B------:R2:W3:Y:S01]  /*1790*/  @P5 LDG.E.U16 R6, desc[UR10][R44.64+0x2] ;  /* 0x0000020a2c065981 */ /* 0x0004e2000c1e1500 */
[----:B-1----:R-:W-:-:S04]  /*17a0*/  @!P3 IMAD R16, R39, R28, RZ ;  /* 0x0000001c2710b224 */ /* 0x002fc800078e02ff */
[----:B------:R-:W1:Y:S01]  /*17b0*/  LDC.64 R20, c[0x0][0x3a8] ;  /* 0x0000ea00ff147b82 */ /* 0x000e620000000a00 */
[----:B------:R-:W-:Y:S02]  /*17c0*/  @!P3 MOV R39, R37 ;  /* 0x000000250027b202 */ /* 0x000fe40000000f00 */
[C---:B------:R-:W-:Y:S02]  /*17d0*/  @!P1 IADD3 R26, P0, PT, R65.reuse, R26, RZ ;  /* 0x0000001a411a9210 */ /* 0x040fe40007f1e0ff */
[----:B--2---:R-:W-:Y:S01]  /*17e0*/  @!P1 IADD3 R22, P6, PT, R65, R22, RZ ;  /* 0x0000001641169210 */ /* 0x004fe20007fde0ff */
[C---:B------:R-:W-:Y:S02]  /*17f0*/  @!P3 IMAD R29, R63.reuse, R29, R16 ;  /* 0x0000001d3f1db224 */ /* 0x040fe400078e0210 */
[----:B------:R-:W-:Y:S01]  /*1800*/  @!P3 IMAD.WIDE.U32 R38, R63, R28, R38 ;  /* 0x0000001c3f26b225 */ /* 0x000fe200078e0026 */
[----:B------:R-:W2:Y:S01]  /*1810*/  @!P4 LDC.64 R16, c[0x0][0x3f8] ;  /* 0x0000fe00ff10cb82 */ /* 0x000ea20000000a00 */
[----:B------:R-:W-:-:S02]  /*1820*/  @!P1 IADD3.X R27, PT, PT, R14, R27, RZ, P0, !PT ;  /* 0x0000001b0e1b9210 */ /* 0x000fc400007fe4ff */
[----:B------:R-:W-:Y:S02]  /*1830*/  @!P1 IADD3.X R23, PT, PT, R14, R23, RZ, P6, !PT ;  /* 0x000000170e179210 */ /* 0x000fe400037fe4ff */
[----:B------:R-:W-:Y:S01]  /*1840*/  MOV R14, RZ ;  /* 0x000000ff000e7202 */ /* 0x000fe20000000f00 */
[----:B------:R-:W3:Y:S01]  /*1850*/  @!P1 LDG.E R50, desc[UR10][R26.64] ;  /* 0x0000000a1a329981 */ /* 0x000ee2000c1e1900 */
[----:B------:R-:W-:Y:S02]  /*1860*/  @!P3 IADD3 R45, PT, PT, R39, R29, RZ ;  /* 0x0000001d272db210 */ /* 0x000fe40007ffe0ff */
[C---:B------:R-:W-:Y:S01]  /*1870*/  @!P3 SHF.L.U32 R39, R38.reuse, 0x1, RZ ;  /* 0x000000012627b819 */ /* 0x040fe200000006ff */
[----:B0-----:R-:W-:Y:S01]  /*1880*/  @!P2 IMAD R44, R47, R34, RZ ;  /* 0x000000222f2ca224 */ /* 0x001fe200078e02ff */
[----:B------:R0:W3:Y:S01]  /*1890*/  @!P1 LDG.E R14, desc[UR10][R22.64] ;  /* 0x0000000a160e9981 */ /* 0x0000e2000c1e1900 */
[----:B------:R-:W-:Y:S01]  /*18a0*/  @!P3 SHF.L.U64.HI R38, R38, 0x1, R45 ;  /* 0x000000012626b819 */ /* 0x000fe2000001022d */
[----:B------:R-:W2:Y:S01]  /*18b0*/  @!P2 LDC.64 R28, c[0x0][0x3a0] ;  /* 0x0000e800ff1cab82 */ /* 0x000ea20000000a00 */
[----:B------:R-:W-:-:S02]  /*18c0*/  @!P3 IADD3 R30, P0, PT, R39, R30, RZ ;  /* 0x0000001e271eb210 */ /* 0x000fc40007f1e0ff */
[----:B------:R-:W-:Y:S01]  /*18d0*/  @!P3 IADD3 R32, P1, PT, R39, R32, RZ ;  /* 0x000000202720b210 */ /* 0x000fe20007f3e0ff */
[----:B------:R-:W-:Y:S01]  /*18e0*/  @!P2 IMAD R45, R43, R35, R44 ;  /* 0x000000232b2da224 */ /* 0x000fe200078e022c */
[----:B0-----:R-:W-:-:S03]  /*18f0*/  @!P2 MOV R22, R18 ;  /* 0x000000120016a202 */ /* 0x001fc60000000f00 */
[----:B------:R-:W0:Y:S01]  /*1900*/  @!P2 LDC.64 R26, c[0x0][0x398] ;  /* 0x0000e600ff1aab82 */ /* 0x000e220000000a00 */
[----:B------:R-:W-:Y:S02]  /*1910*/  @!P2 MOV R23, R37 ;  /* 0x000000250017a202 */ /* 0x000fe40000000f00 */
[C---:B------:R-:W-:Y:S02]  /*1920*/  @!P3 IADD3.X R31, PT, PT, R38.reuse, R31, RZ, P0, !PT ;  /* 0x0000001f261fb210 */ /* 0x040fe400007fe4ff */
[----:B------:R-:W-:Y:S01]  /*1930*/  @!P3 IADD3.X R33, PT, PT, R38, R33, RZ, P1, !PT ;  /* 0x000000212621b210 */ /* 0x000fe20000ffe4ff */
[----:B------:R-:W-:Y:S02]  /*1940*/  @!P2 IMAD.WIDE.U32 R34, R43, R34, R22 ;  /* 0x000000222b22a225 */ /* 0x000fe400078e0016 */
[----:B------:R-:W0:Y:S02]  /*1950*/  @!P4 LDC.64 R22, c[0x0][0x398] ;  /* 0x0000e600ff16cb82 */ /* 0x000e240000000a00 */
[----:B-1----:R-:W-:Y:S01]  /*1960*/  IMAD.WIDE R38, R49, 0x2, R20 ;  /* 0x0000000231267825 */ /* 0x002fe200078e0214 */
[----:B------:R-:W-:-:S05]  /*1970*/  @!P2 IADD3 R35, PT, PT, R35, R45, RZ ;  /* 0x0000002d2323a210 */ /* 0x000fca0007ffe0ff */
[----:B------:R-:W1:Y:S01]  /*1980*/  @!P4 LDC.64 R20, c[0x0][0x3a0] ;  /* 0x0000e800ff14cb82 */ /* 0x000e620000000a00 */
[C---:B------:R-:W-:Y:S01]  /*1990*/  @!P2 SHF.L.U32 R45, R34.reuse, 0x1, RZ ;  /* 0x00000001222da819 */ /* 0x040fe200000006ff */
[----:B--2---:R-:W-:Y:S01]  /*19a0*/  @!P4 IMAD R48, R41, R16, RZ ;  /* 0x000000102930c224 */ /* 0x004fe200078e02ff */
[----:B------:R-:W-:Y:S01]  /*19b0*/  @!P2 SHF.L.U64.HI R44, R34, 0x1, R35 ;  /* 0x00000001222ca819 */ /* 0x000fe20000010223 */
[----:B------:R-:W2:Y:S01]  /*19c0*/  LDG.E.U16 R41, desc[UR10][R38.64] ;  /* 0x0000000a26297981 */ /* 0x000ea2000c1e1500 */
[----:B------:R-:W-:Y:S02]  /*19d0*/  @!P4 MOV R34, R18 ;  /* 0x000000120022c202 */ /* 0x000fe40000000f00 */
[----:B------:R-:W-:Y:S01]  /*19e0*/  @!P4 MOV R35, R37 ;  /* 0x000000250023c202 */ /* 0x000fe20000000f00 */
[C---:B------:R-:W-:Y:S01]  /*19f0*/  @!P4 IMAD R47, R15.reuse, R17, R48 ;  /* 0x000000110f2fc224 */ /* 0x040fe200078e0230 */
[----:B------:R-:W-:Y:S01]  /*1a00*/  CS2R R48, SRZ ;  /* 0x0000000000307805 */ /* 0x000fe2000001ff00 */
[----:B------:R1:W2:Y:S01]  /*1a10*/  LDG.E.U16 R43, desc[UR10][R38.64+0x2] ;  /* 0x0000020a262b7981 */ /* 0x0002a2000c1e1500 */
[----:B------:R-:W-:Y:S01]  /*1a20*/  @!P4 IMAD.WIDE.U32 R16, R15, R16, R34 ;  /* 0x000000100f10c225 */ /* 0x000fe200078e0022 */
[----:B------:R-:W-:-:S02]  /*1a30*/  MOV R15, RZ ;  /* 0x000000ff000f7202 */ /* 0x000fc40000000f00 */
[----:B------:R-:W-:Y:S01]  /*1a40*/  @!P2 IADD3 R28, P0, PT, R45, R28, RZ ;  /* 0x0000001c2d1ca210 */ /* 0x000fe20007f1e0ff */
[----:B------:R-:W2:Y:S01]  /*1a50*/  @!P3 LDG.E R49, desc[UR10][R30.64] ;  /* 0x0000000a1e31b981 */ /* 0x000ea2000c1e1900 */
[----:B------:R-:W-:Y:S02]  /*1a60*/  @!P4 IADD3 R35, PT, PT, R17, R47, RZ ;  /* 0x0000002f1123c210 */ /* 0x000fe40007ffe0ff */
[----:B------:R-:W-:Y:S01]  /*1a70*/  @!P4 SHF.L.U32 R17, R16, 0x1, RZ ;  /* 0x000000011011c819 */ /* 0x000fe200000006ff */
[----:B------:R-:W2:Y:S01]  /*1a80*/  @!P3 LDG.E R15, desc[UR10][R32.64] ;  /* 0x0000000a200fb981 */ /* 0x000ea2000c1e1900 */
[----:B------:R-:W-:Y:S02]  /*1a90*/  @!P2 IADD3.X R29, PT, PT, R44, R29, RZ, P0, !PT ;  /* 0x0000001d2c1da210 */ /* 0x000fe400007fe4ff */
[----:B0-----:R-:W-:Y:S02]  /*1aa0*/  @!P2 IADD3 R26, P0, PT, R45, R26, RZ ;  /* 0x0000001a2d1aa210 */ /* 0x001fe40007f1e0ff */
[----:B------:R-:W-:Y:S01]  /*1ab0*/  @!P4 SHF.L.U64.HI R34, R16, 0x1, R35 ;  /* 0x000000011022c819 */ /* 0x000fe20000010223 */
[----:B------:R-:W2:Y:S01]  /*1ac0*/  @!P2 LDG.E R48, desc[UR10][R28.64] ;  /* 0x0000000a1c30a981 */ /* 0x000ea2000c1e1900 */
[----:B-1----:R-:W-:-:S02]  /*1ad0*/  @!P4 IADD3 R20, P1, PT, R17, R20, RZ ;  /* 0x000000141114c210 */ /* 0x002fc40007f3e0ff */
[----:B------:R-:W-:Y:S02]  /*1ae0*/  @!P4 IADD3 R22, P3, PT, R17, R22, RZ ;  /* 0x000000161116c210 */ /* 0x000fe40007f7e0ff */
[----:B------:R-:W-:Y:S02]  /*1af0*/  CS2R R16, SRZ ;  /* 0x0000000000107805 */ /* 0x000fe4000001ff00 */
[----:B------:R-:W-:Y:S02]  /*1b00*/  MOV R47, RZ ;  /* 0x000000ff002f7202 */ /* 0x000fe40000000f00 */
[----:B------:R-:W-:Y:S02]  /*1b10*/  @!P2 IADD3.X R27, PT, PT, R44, R27, RZ, P0, !PT ;  /* 0x0000001b2c1ba210 */ /* 0x000fe400007fe4ff */
[C---:B------:R-:W-:Y:S02]  /*1b20*/  @!P4 IADD3.X R21, PT, PT, R34.reuse, R21, RZ, P1, !PT ;  /* 0x000000152215c210 */ /* 0x040fe40000ffe4ff */
[----:B------:R-:W-:Y:S01]  /*1b30*/  @!P4 IADD3.X R23, PT, PT, R34, R23, RZ, P3, !PT ;  /* 0x000000172217c210 */ /* 0x000fe20001ffe4ff */
[----:B------:R-:W2:Y:S04]  /*1b40*/  @!P2 LDG.E R16, desc[UR10][R26.64] ;  /* 0x0000000a1a10a981 */ /* 0x000ea8000c1e1900 */
[----:B------:R0:W2:Y:S04]  /*1b50*/  @!P4 LDG.E R47, desc[UR10][R20.64] ;  /* 0x0000000a142fc981 */ /* 0x0000a8000c1e1900 */
[----:B------:R1:W2:Y:S01]  /*1b60*/  @!P4 LDG.E R17, desc[UR10][R22.64] ;  /* 0x0000000a1611c981 */ /* 0x0002a2000c1e1900 */
[----:B------:R-:W-:Y:S01]  /*1b70*/  UISETP.NE.AND UP1, UPT, UR9, URZ, UPT ;  /* 0x000000ff0900728c */ /* 0x000fe2000bf25270 */
[----:B------:R-:W-:-:S02]  /*1b80*/  CS2R R38, SRZ ;  /* 0x0000000000267805 */ /* 0x000fc4000001ff00 */
[----:B------:R-:W-:Y:S02]  /*1b90*/  PRMT R71, R61, 0x7632, R71 ;  /* 0x000076323d477816 */ /* 0x000fe40000000047 */
[----:B------:R-:W-:Y:S02]  /*1ba0*/  PRMT R77, R60, 0x7632, R77 ;  /* 0x000076323c4d7816 */ /* 0x000fe4000000004d */
[----:B0-----:R-:W-:Y:S02]  /*1bb0*/  PRMT R21, R3, 0x7632, R21 ;  /* 0x0000763203157816 */ /* 0x001fe40000000015 */
[----:B------:R-:W-:Y:S02]  /*1bc0*/  PRMT R76, R59, 0x7632, R76 ;  /* 0x000076323b4c7816 */ /* 0x000fe4000000004c */
[----:B-1----:R-:W-:Y:S02]  /*1bd0*/  PRMT R22, R0, 0x7632, R22 ;  /* 0x0000763200167816 */ /* 0x002fe40000000016 */
[----:B------:R-:W-:-:S02]  /*1be0*/  PRMT R78, R46, 0x7632, R78 ;  /* 0x000076322e4e7816 */ /* 0x000fc4000000004e */
[----:B------:R-:W-:Y:S02]  /*1bf0*/  PRMT R83, R58, 0x7632, R83 ;  /* 0x000076323a537816 */ /* 0x000fe40000000053 */
[----:B------:R-:W-:Y:S02]  /*1c00*/  PRMT R75, R42, 0x7632, R75 ;  /* 0x000076322a4b7816 */ /* 0x000fe4000000004b */
[----:B------:R-:W-:Y:S02]  /*1c10*/  PRMT R82, R57, 0x7632, R82 ;  /* 0x0000763239527816 */ /* 0x000fe40000000052 */
[----:B----4-:R-:W-:Y:S02]  /*1c20*/  PRMT R74, R7, 0x7632, R74 ;  /* 0x00007632074a7816 */ /* 0x010fe4000000004a */
[----:B------:R-:W-:Y:S01]  /*1c30*/  PRMT R90, R56, 0x7632, R90 ;  /* 0x00007632385a7816 */ /* 0x000fe2000000005a */
[----:B------:R-:W-:Y:S01]  /*1c40*/  UMOV UR13, 0x3f800000 ;  /* 0x3f800000000d7882 */ /* 0x000fe20000000000 */
[----:B------:R-:W-:-:S02]  /*1c50*/  PRMT R89, R55, 0x7632, R89 ;  /* 0x0000763237597816 */ /* 0x000fc40000000059 */
[----:B------:R-:W-:Y:S02]  /*1c60*/  PRMT R73, R8, 0x7632, R73 ;  /* 0x0000763208497816 */ /* 0x000fe40000000049 */
[----:B-----5:R-:W-:-:S13]  /*1c70*/  R2UR UR12, R24 ;  /* 0x00000000180c72ca */ /* 0x020fda00000e0000 */
        /* <DEDUP_REMOVED lines=8> */
[----:B---3--:R-:W-:Y:S02]  /*1d00*/  @P5 SHF.L.U32 R38, R40, 0x10, RZ ;  /* 0x0000001028265819 */ /* 0x008fe400000006ff */
[----:B------:R-:W-:Y:S02]  /*1d10*/  @P5 SHF.L.U32 R39, R6, 0x10, RZ ;  /* 0x0000001006275819 */ /* 0x000fe400000006ff */
[----:B------:R-:W-:Y:S02]  /*1d20*/  PRMT R6, R4, 0x7632, R6 ;  /* 0x0000763204067816 */ /* 0x000fe40000000006 */
[----:B------:R-:W-:Y:S02]  /*1d30*/  PRMT R72, R9, 0x7632, R72 ;  /* 0x0000763209487816 */ /* 0x000fe40000000048 */
[----:B0-----:R-:W-:Y:S02]  /*1d40*/  @P0 R2UR UR5, R24 ;  /* 0x00000000180502ca */ /* 0x001fe400000e0000 */
[----:B------:R-:W-:-:S02]  /*1d50*/  PRMT R24, R2, 0x7632, R24 ;  /* 0x0000763202187816 */ /* 0x000fc40000000018 */
[----:B------:R-:W-:Y:S02]  /*1d60*/  PRMT R88, R54, 0x7632, R88 ;  /* 0x0000763236587816 */ /* 0x000fe40000000058 */
        /* <DEDUP_REMOVED lines=8> */
[----:B------:R-:W-:Y:S01]  /*1df0*/  PRMT R66, R14, 0x7632, R66 ;  /* 0x000076320e427816 */ /* 0x000fe20000000042 */
[----:B------:R-:W-:Y:S01]  /*1e00*/  @UP0 UMOV UR13, UR5 ;  /* 0x00000005000d0c82 */ /* 0x000fe20008000000 */
[----:B--2---:R-:W-:Y:S02]  /*1e10*/  SHF.L.U32 R41, R41, 0x10, RZ ;  /* 0x0000001029297819 */ /* 0x004fe400000006ff */
[----:B------:R-:W-:-:S02]  /*1e20*/  SHF.L.U32 R40, R43, 0x10, RZ ;  /* 0x000000102b287819 */ /* 0x000fc400000006ff */
[----:B------:R-:W-:Y:S02]  /*1e30*/  PRMT R81, R49, 0x7632, R81 ;  /* 0x0000763231517816 */ /* 0x000fe40000000051 */
[----:B------:R-:W-:Y:S02]  /*1e40*/  PRMT R65, R15, 0x7632, R65 ;  /* 0x000076320f417816 */ /* 0x000fe40000000041 */
[----:B------:R-:W-:Y:S02]  /*1e50*/  PRMT R80, R48, 0x7632, R80 ;  /* 0x0000763230507816 */ /* 0x000fe40000000050 */
[----:B------:R-:W-:Y:S02]  /*1e60*/  PRMT R64, R16, 0x7632, R64 ;  /* 0x0000763210407816 */ /* 0x000fe40000000040 */
[----:B------:R-:W-:Y:S02]  /*1e70*/  PRMT R79, R47, 0x7632, R79 ;  /* 0x000076322f4f7816 */ /* 0x000fe4000000004f */
[----:B------:R-:W-:Y:S01]  /*1e80*/  PRMT R63, R17, 0x7632, R63 ;  /* 0x00007632113f7816 */ /* 0x000fe2000000003f */
[----:B------:R-:W-:Y:S06]  /*1e90*/  BRA.U UP1, `(.L_x_257) ;  /* 0x0000001101847547 */ /* 0x000fec000b800000 */
[----:B------:R-:W-:Y:S02]  /*1ea0*/  SHF.L.U32 R20, R4, 0x10, RZ ;  /* 0x0000001004147819 */ /* 0x000fe400000006ff */
[----:B------:R-:W-:Y:S02]  /*1eb0*/  SHF.L.U32 R23, R6, 0x10, RZ ;  /* 0x0000001006177819 */ /* 0x000fe400000006ff */
[----:B------:R-:W-:Y:S01]  /*1ec0*/  SHF.L.U32 R6, R3, 0x10, RZ ;  /* 0x0000001003067819 */ /* 0x000fe200000006ff */
[----:B------:R-:W-:Y:S01]  /*1ed0*/  FADD.FTZ R20, R20, -UR12 ;  /* 0x8000000c14147e21 */ /* 0x000fe20008010000 */
[----:B------:R-:W-:Y:S01]  /*1ee0*/  SHF.L.U32 R21, R21, 0x10, RZ ;  /* 0x0000001015157819 */ /* 0x000fe200000006ff */
[----:B------:R-:W-:Y:S01]  /*1ef0*/  FADD.FTZ R25, R23, -UR12 ;  /* 0x8000000c17197e21 */ /* 0x000fe20008010000 */
[----:B------:R-:W-:Y:S01]  /*1f00*/  SHF.L.U32 R30, R61, 0x10, RZ ;  /* 0x000000103d1e7819 */ /* 0x000fe200000006ff */
[----:B------:R-:W-:Y:S01]  /*1f10*/  FMUL.FTZ R26, R41, R6 ;  /* 0x00000006291a7220 */ /* 0x000fe20000410000 */
[----:B------:R-:W-:Y:S01]  /*1f20*/  FMUL.FTZ R23, R20, UR13 ;  /* 0x0000000d14177c20 */ /* 0x000fe20008410000 */
[----:B------:R-:W-:Y:S01]  /*1f30*/  FMUL.FTZ R27, R40, R21 ;  /* 0x00000015281b7220 */ /* 0x000fe20000410000 */
[----:B------:R-:W-:Y:S01]  /*1f40*/  FMUL.FTZ R20, R25, UR13 ;  /* 0x0000000d19147c20 */ /* 0x000fe20008410000 */
[----:B------:R-:W-:Y:S01]  /*1f50*/  FADD.FTZ R28, RZ, R26 ;  /* 0x0000001aff1c7221 */ /* 0x000fe20000010000 */
[----:B------:R-:W-:Y:S01]  /*1f60*/  FFMA.FTZ R29, R23, R26, RZ ;  /* 0x0000001a171d7223 */ /* 0x000fe200000100ff */
[----:B------:R-:W-:Y:S01]  /*1f70*/  SHF.L.U32 R26, R2, 0x10, RZ ;  /* 0x00000010021a7819 */ /* 0x000fe200000006ff */
[----:B------:R-:W-:Y:S01]  /*1f80*/  FADD.FTZ R30, R30, -UR12 ;  /* 0x8000000c1e1e7e21 */ /* 0x000fe20008010000 */
[----:B------:R-:W-:Y:S01]  /*1f90*/  FADD.FTZ R25, R27, R28 ;  /* 0x0000001c1b197221 */ /* 0x000fe20000010000 */
[----:B------:R-:W-:Y:S01]  /*1fa0*/  FFMA.FTZ R29, R20, R27, R29 ;  /* 0x0000001b141d7223 */ /* 0x000fe2000001001d */
[----:B------:R-:W-:Y:S01]  /*1fb0*/  SHF.L.U32 R27, R71, 0x10, RZ ;  /* 0x00000010471b7819 */ /* 0x000fe200000006ff */
[----:B------:R-:W-:Y:S01]  /*1fc0*/  FFMA.FTZ R23, R6, R23, RZ ;  /* 0x0000001706177223 */ /* 0x000fe200000100ff */
[----:B------:R-:W-:Y:S01]  /*1fd0*/  FADD.FTZ R31, RZ, R6 ;  /* 0x00000006ff1f7221 */ /* 0x000fe20000010000 */
[----:B------:R-:W-:Y:S01]  /*1fe0*/  FMUL.FTZ R30, R30, UR13 ;  /* 0x0000000d1e1e7c20 */ /* 0x000fe20008410000 */
[----:B------:R-:W-:Y:S01]  /*1ff0*/  FMUL.FTZ R28, R41, R26 ;  /* 0x0000001a291c7220 */ /* 0x000fe20000410000 */
[----:B------:R-:W-:Y:S01]  /*2000*/  FADD.FTZ R27, R27, -UR12 ;  /* 0x8000000c1b1b7e21 */ /* 0x000fe20008010000 */
[C---:B------:R-:W-:Y:S01]  /*2010*/  FADD.FTZ R6, R26.reuse, R31 ;  /* 0x0000001f1a067221 */ /* 0x040fe20000010000 */
[----:B------:R-:W-:Y:S01]  /*2020*/  FFMA.FTZ R23, R26, R30, R23 ;  /* 0x0000001e1a177223 */ /* 0x000fe20000010017 */
[----:B------:R-:W-:Y:S01]  /*2030*/  FFMA.FTZ R26, R30, R28, R29 ;  /* 0x0000001c1e1a7223 */ /* 0x000fe2000001001d */
[----:B------:R-:W-:Y:S01]  /*2040*/  SHF.L.U32 R29, R24, 0x10, RZ ;  /* 0x00000010181d7819 */ /* 0x000fe200000006ff */
[----:B------:R-:W-:Y:S01]  /*2050*/  FFMA.FTZ R24, R21, R20, RZ ;  /* 0x0000001415187223 */ /* 0x000fe200000100ff */
[----:B------:R-:W-:Y:S01]  /*2060*/  SHF.L.U32 R30, R60, 0x10, RZ ;  /* 0x000000103c1e7819 */ /* 0x000fe200000006ff */
[----:B------:R-:W-:Y:S01]  /*2070*/  FADD.FTZ R20, RZ, R21 ;  /* 0x00000015ff147221 */ /* 0x000fe20000010000 */
[----:B------:R-:W-:Y:S01]  /*2080*/  FMUL.FTZ R27, R27, UR13 ;  /* 0x0000000d1b1b7c20 */ /* 0x000fe20008410000 */
[----:B------:R-:W-:Y:S01]  /*2090*/  FADD.FTZ R28, R25, R28 ;  /* 0x0000001c191c7221 */ /* 0x000fe20000010000 */
[----:B------:R-:W-:Y:S01]  /*20a0*/  FMUL.FTZ R25, R40, R29 ;  /* 0x0000001d28197220 */ /* 0x000fe20000410000 */
[C---:B------:R-:W-:Y:S01]  /*20b0*/  FADD.FTZ R20, R29.reuse, R20 ;  /* 0x000000141d147221 */ /* 0x040fe20000010000 */
[----:B------:R-:W-:Y:S01]  /*20c0*/  FFMA.FTZ R21, R29, R27, R24 ;  /* 0x0000001b1d157223 */ /* 0x000fe20000010018 */
[----:B------:R-:W-:Y:S01]  /*20d0*/  FADD.FTZ R29, R30, -UR12 ;  /* 0x8000000c1e1d7e21 */ /* 0x000fe20008010000 */
[----:B------:R-:W-:Y:S01]  /*20e0*/  SHF.L.U32 R30, R0, 0x10, RZ ;  /* 0x00000010001e7819 */ /* 0x000fe200000006ff */
[----:B------:R-:W-:Y:S01]  /*20f0*/  FADD.FTZ R24, R25, R28 ;  /* 0x0000001c19187221 */ /* 0x000fe20000010000 */
[----:B------:R-:W-:Y:S01]  /*2100*/  FFMA.FTZ R25, R27, R25, R26 ;  /* 0x000000191b197223 */ /* 0x000fe2000001001a */
[----:B------:R-:W-:Y:S01]  /*2110*/  FMUL.FTZ R28, R29, UR13 ;  /* 0x0000000d1d1c7c20 */ /* 0x000fe20008410000 */
[----:B------:R-:W-:Y:S01]  /*2120*/  SHF.L.U32 R26, R77, 0x10, RZ ;  /* 0x000000104d1a7819 */ /* 0x000fe200000006ff */
[----:B------:R-:W-:Y:S01]  /*2130*/  FMUL.FTZ R27, R41, R30 ;  /* 0x0000001e291b7220 */ /* 0x000fe20000410000 */
[----:B------:R-:W-:Y:S01]  /*2140*/  FADD.FTZ R6, R6, R30 ;  /* 0x0000001e06067221 */ /* 0x000fe20000010000 */
[----:B------:R-:W-:Y:S01]  /*2150*/  FFMA.FTZ R23, R30, R28, R23 ;  /* 0x0000001c1e177223 */ /* 0x000fe20000010017 */
[----:B------:R-:W-:Y:S01]  /*2160*/  SHF.L.U32 R29, R59, 0x10, RZ ;  /* 0x000000103b1d7819 */ /* 0x000fe200000006ff */
[----:B------:R-:W-:Y:S01]  /*2170*/  FFMA.FTZ R25, R28, R27, R25 ;  /* 0x0000001b1c197223 */ /* 0x000fe20000010019 */
[----:B------:R-:W-:Y:S01]  /*2180*/  FADD.FTZ R26, R26, -UR12 ;  /* 0x8000000c1a1a7e21 */ /* 0x000fe20008010000 */
[----:B------:R-:W-:Y:S01]  /*2190*/  SHF.L.U32 R28, R22, 0x10, RZ ;  /* 0x00000010161c7819 */ /* 0x000fe200000006ff */
[----:B------:R-:W-:Y:S01]  /*21a0*/  FADD.FTZ R24, R24, R27 ;  /* 0x0000001b18187221 */ /* 0x000fe20000010000 */
[----:B------:R-:W-:Y:S01]  /*21b0*/  SHF.L.U32 R32, R46, 0x10, RZ ;  /* 0x000000102e207819 */ /* 0x000fe200000006ff */
[----:B------:R-:W-:Y:S01]  /*21c0*/  FMUL.FTZ R30, R26, UR13 ;  /* 0x0000000d1a1e7c20 */ /* 0x000fe20008410000 */
[----:B------:R-:W-:Y:S01]  /*21d0*/  SHF.L.U32 R26, R76, 0x10, RZ ;  /* 0x000000104c1a7819 */ /* 0x000fe200000006ff */
[----:B------:R-:W-:Y:S01]  /*21e0*/  FMUL.FTZ R27, R40, R28 ;  /* 0x0000001c281b7220 */ /* 0x000fe20000410000 */
[----:B------:R-:W-:Y:S01]  /*21f0*/  FADD.FTZ R22, R29, -UR12 ;  /* 0x8000000c1d167e21 */ /* 0x000fe20008010000 */
[----:B------:R-:W-:Y:S01]  /*2200*/  FMUL.FTZ R29, R41, R32 ;  /* 0x00000020291d7220 */ /* 0x000fe20000410000 */
[----:B------:R-:W-:Y:S01]  /*2210*/  FADD.FTZ R20, R20, R28 ;  /* 0x0000001c14147221 */ /* 0x000fe20000010000 */
[----:B------:R-:W-:Y:S01]  /*2220*/  FADD.FTZ R24, R27, R24 ;  /* 0x000000181b187221 */ /* 0x000fe20000010000 */
[----:B------:R-:W-:Y:S01]  /*2230*/  FFMA.FTZ R25, R30, R27, R25 ;  /* 0x0000001b1e197223 */ /* 0x000fe20000010019 */
[----:B------:R-:W-:Y:S01]  /*2240*/  FADD.FTZ R27, R26, -UR12 ;  /* 0x8000000c1a1b7e21 */ /* 0x000fe20008010000 */
[----:B------:R-:W-:Y:S01]  /*2250*/  SHF.L.U32 R26, R78, 0x10, RZ ;  /* 0x000000104e1a7819 */ /* 0x000fe200000006ff */
[----:B------:R-:W-:Y:S01]  /*2260*/  FMUL.FTZ R22, R22, UR13 ;  /* 0x0000000d16167c20 */ /* 0x000fe20008410000 */
[----:B------:R-:W-:Y:S01]  /*2270*/  FFMA.FTZ R21, R28, R30, R21 ;  /* 0x0000001e1c157223 */ /* 0x000fe20000010015 */
[----:B------:R-:W-:Y:S01]  /*2280*/  FMUL.FTZ R27, R27, UR13 ;  /* 0x0000000d1b1b7c20 */ /* 0x000fe20008410000 */
[----:B------:R-:W-:Y:S01]  /*2290*/  FADD.FTZ R31, R24, R29 ;  /* 0x0000001d181f7221 */ /* 0x000fe20000010000 */
[----:B------:R-:W-:Y:S01]  /*22a0*/  FFMA.FTZ R28, R22, R29, R25 ;  /* 0x0000001d161c7223 */ /* 0x000fe20000010019 */
[----:B------:R-:W-:Y:S01]  /*22b0*/  FMUL.FTZ R24, R40, R26 ;  /* 0x0000001a28187220 */ /* 0x000fe20000410000 */
[----:B------:R-:W-:Y:S01]  /*22c0*/  FADD.FTZ R20, R20, R26 ;  /* 0x0000001a14147221 */ /* 0x000fe20000010000 */
[----:B------:R-:W-:Y:S01]  /*22d0*/  FFMA.FTZ R21, R26, R27, R21 ;  /* 0x0000001b1a157223 */ /* 0x000fe20000010015 */
[----:B------:R-:W-:Y:S01]  /*22e0*/  SHF.L.U32 R25, R58, 0x10, RZ ;  /* 0x000000103a197819 */ /* 0x000fe200000006ff */
        /* <DEDUP_REMOVED lines=10> */
[----:B------:R-:W-:Y:S01]  /*2390*/  FMUL.FTZ R26, R26, UR13 ;  /* 0x0000000d1a1a7c20 */ /* 0x000fe20008410000 */
[----:B------:R-:W-:Y:S01]  /*23a0*/  FMUL.FTZ R31, R41, R28 ;  /* 0x0000001c291f7220 */ /* 0x000fe20000410000 */
[----:B------:R-:W-:Y:S01]  /*23b0*/  FFMA.FTZ R23, R28, R29, R23 ;  /* 0x0000001d1c177223 */ /* 0x000fe20000010017 */
[----:B------:R-:W-:Y:S01]  /*23c0*/  FADD.FTZ R20, R20, R27 ;  /* 0x0000001b14147221 */ /* 0x000fe20000010000 */
[----:B------:R-:W-:Y:S01]  /*23d0*/  FFMA.FTZ R21, R27, R26, R21 ;  /* 0x0000001a1b157223 */ /* 0x000fe20000010015 */
[----:B------:R-:W-:Y:S01]  /*23e0*/  FADD.FTZ R6, R6, R32 ;  /* 0x0000002006067221 */ /* 0x000fe20000010000 */
[----:B------:R-:W-:Y:S01]  /*23f0*/  FMUL.FTZ R27, R40, R27 ;  /* 0x0000001b281b7220 */ /* 0x000fe20000410000 */
[----:B------:R-:W-:Y:S01]  /*2400*/  FADD.FTZ R22, R22, R31 ;  /* 0x0000001f16167221 */ /* 0x000fe20000010000 */
[----:B------:R-:W-:Y:S01]  /*2410*/  FFMA.FTZ R29, R29, R31, R24 ;  /* 0x0000001f1d1d7223 */ /* 0x000fe20000010018 */
[----:B------:R-:W-:Y:S01]  /*2420*/  FADD.FTZ R25, R25, -UR12 ;  /* 0x8000000c19197e21 */ /* 0x000fe20008010000 */
[----:B------:R-:W-:Y:S01]  /*2430*/  FADD.FTZ R6, R6, R28 ;  /* 0x0000001c06067221 */ /* 0x000fe20000010000 */
[----:B------:R-:W-:Y:S01]  /*2440*/  FADD.FTZ R22, R27, R22 ;  /* 0x000000161b167221 */ /* 0x000fe20000010000 */
[----:B------:R-:W-:Y:S01]  /*2450*/  FFMA.FTZ R24, R26, R27, R29 ;  /* 0x0000001b1a187223 */ /* 0x000fe2000001001d */
[----:B------:R-:W-:Y:S01]  /*2460*/  SHF.L.U32 R28, R7, 0x10, RZ ;  /* 0x00000010071c7819 */ /* 0x000fe200000006ff */
[----:B------:R-:W-:Y:S01]  /*2470*/  FMUL.FTZ R27, R25, UR13 ;  /* 0x0000000d191b7c20 */ /* 0x000fe20008410000 */
[----:B------:R-:W-:-:S02]  /*2480*/  SHF.L.U32 R25, R82, 0x10, RZ ;  /* 0x0000001052197819 */ /* 0x000fc400000006ff */
[----:B------:R-:W-:Y:S01]  /*2490*/  SHF.L.U32 R26, R56, 0x10, RZ ;  /* 0x00000010381a7819 */ /* 0x000fe200000006ff */
[----:B------:R-:W-:Y:S01]  /*24a0*/  FMUL.FTZ R29, R41, R28 ;  /* 0x0000001c291d7220 */ /* 0x000fe20000410000 */
[----:B------:R-:W-:Y:S01]  /*24b0*/  FADD.FTZ R6, R6, R28 ;  /* 0x0000001c06067221 */ /* 0x000fe20000010000 */
[----:B------:R-:W-:Y:S01]  /*24c0*/  FFMA.FTZ R23, R28, R27, R23 ;  /* 0x0000001b1c177223 */ /* 0x000fe20000010017 */
[----:B------:R-:W-:Y:S01]  /*24d0*/  FADD.FTZ R25, R25, -UR12 ;  /* 0x8000000c19197e21 */ /* 0x000fe20008010000 */
[----:B------:R-:W-:Y:S01]  /*24e0*/  SHF.L.U32 R28, R74, 0x10, RZ ;  /* 0x000000104a1c7819 */ /* 0x000fe200000006ff */
[----:B------:R-:W-:Y:S01]  /*24f0*/  FFMA.FTZ R24, R27, R29, R24 ;  /* 0x0000001d1b187223 */ /* 0x000fe20000010018 */
[----:B------:R-:W-:Y:S01]  /*2500*/  FADD.FTZ R22, R22, R29 ;  /* 0x0000001d16167221 */ /* 0x000fe20000010000 */
        /* <DEDUP_REMOVED lines=10> */
[----:B------:R-:W-:Y:S01]  /*25b0*/  FADD.FTZ R25, R25, -UR12 ;  /* 0x8000000c19197e21 */ /* 0x000fe20008010000 */
[----:B------:R-:W-:Y:S01]  /*25c0*/  SHF.L.U32 R24, R73, 0x10, RZ ;  /* 0x0000001049187819 */ /* 0x000fe200000006ff */
[----:B------:R-:W-:Y:S01]  /*25d0*/  FADD.FTZ R22, R29, R22 ;  /* 0x000000161d167221 */ /* 0x000fe20000010000 */
[----:B------:R-:W-:Y:S01]  /*25e0*/  FFMA.FTZ R28, R26, R31, R27 ;  /* 0x0000001f1a1c7223 */ /* 0x000fe2000001001b */
[----:B------:R-:W-:Y:S01]  /*25f0*/  SHF.L.U32 R27, R55, 0x10, RZ ;  /* 0x00000010371b7819 */ /* 0x000fe200000006ff */
[----:B------:R-:W-:Y:S01]  /*2600*/  FFMA.FTZ R23, R30, R26, R23 ;  /* 0x0000001a1e177223 */ /* 0x000fe20000010017 */
[----:B------:R-:W-:Y:S01]  /*2610*/  FMUL.FTZ R25, R25, UR13 ;  /* 0x0000000d19197c20 */ /* 0x000fe20008410000 */
[----:B------:R-:W-:Y:S01]  /*2620*/  FADD.FTZ R29, R22, R31 ;  /* 0x0000001f161d7221 */ /* 0x000fe20000010000 */
[----:B------:R-:W-:Y:S01]  /*2630*/  FMUL.FTZ R26, R40, R24 ;  /* 0x00000018281a7220 */ /* 0x000fe20000410000 */
[----:B------:R-:W-:Y:S01]  /*2640*/  FADD.FTZ R27, R27, -UR12 ;  /* 0x8000000c1b1b7e21 */ /* 0x000fe20008010000 */
[----:B------:R-:W-:Y:S01]  /*2650*/  FADD.FTZ R20, R20, R24 ;  /* 0x0000001814147221 */ /* 0x000fe20000010000 */
[----:B------:R-:W-:Y:S01]  /*2660*/  FFMA.FTZ R22, R24, R25, R21 ;  /* 0x0000001918167223 */ /* 0x000fe20000010015 */
[----:B------:R-:W-:Y:S01]  /*2670*/  FADD.FTZ R21, R26, R29 ;  /* 0x0000001d1a157221 */ /* 0x000fe20000010000 */
[----:B------:R-:W-:Y:S01]  /*2680*/  FFMA.FTZ R24, R25, R26, R28 ;  /* 0x0000001a19187223 */ /* 0x000fe2000001001c */
[----:B------:R-:W-:Y:S01]  /*2690*/  FADD.FTZ R6, R6, R30 ;  /* 0x0000001e06067221 */ /* 0x000fe20000010000 */
[----:B------:R-:W-:Y:S01]  /*26a0*/  SHF.L.U32 R26, R9, 0x10, RZ ;  /* 0x00000010091a7819 */ /* 0x000fe200000006ff */
[----:B------:R-:W-:Y:S01]  /*26b0*/  FMUL.FTZ R31, R27, UR13 ;  /* 0x0000000d1b1f7c20 */ /* 0x000fe20008410000 */
[----:B------:R-:W-:-:S02]  /*26c0*/  SHF.L.U32 R30, R89, 0x10, RZ ;  /* 0x00000010591e7819 */ /* 0x000fc400000006ff */
[----:B------:R-:W-:Y:S01]  /*26d0*/  SHF.L.U32 R29, R72, 0x10, RZ ;  /* 0x00000010481d7819 */ /* 0x000fe200000006ff */
[----:B------:R-:W-:Y:S01]  /*26e0*/  FADD.FTZ R6, R6, R26 ;  /* 0x0000001a06067221 */ /* 0x000fe20000010000 */
[----:B------:R-:W-:Y:S01]  /*26f0*/  FFMA.FTZ R23, R26, R31, R23 ;  /* 0x0000001f1a177223 */ /* 0x000fe20000010017 */
[----:B------:R-:W-:Y:S01]  /*2700*/  FADD.FTZ R30, R30, -UR12 ;  /* 0x8000000c1e1e7e21 */ /* 0x000fe20008010000 */
[----:B------:R-:W-:Y:S01]  /*2710*/  SHF.L.U32 R25, R54, 0x10, RZ ;  /* 0x0000001036197819 */ /* 0x000fe200000006ff */
[----:B------:R-:W-:Y:S01]  /*2720*/  FMUL.FTZ R26, R41, R26 ;  /* 0x0000001a291a7220 */ /* 0x000fe20000410000 */
[----:B------:R-:W-:Y:S01]  /*2730*/  FMUL.FTZ R28, R40, R29 ;  /* 0x0000001d281c7220 */ /* 0x000fe20000410000 */
[----:B------:R-:W-:Y:S01]  /*2740*/  FMUL.FTZ R27, R30, UR13 ;  /* 0x0000000d1e1b7c20 */ /* 0x000fe20008410000 */
[----:B------:R-:W-:Y:S01]  /*2750*/  FADD.FTZ R20, R20, R29 ;  /* 0x0000001d14147221 */ /* 0x000fe20000010000 */
[----:B------:R-:W-:Y:S01]  /*2760*/  FFMA.FTZ R24, R31, R26, R24 ;  /* 0x0000001a1f187223 */ /* 0x000fe20000010018 */
[----:B------:R-:W-:Y:S01]  /*2770*/  FADD.FTZ R25, R25, -UR12 ;  /* 0x8000000c19197e21 */ /* 0x000fe20008010000 */
[----:B------:R-:W-:Y:S01]  /*2780*/  FADD.FTZ R21, R21, R26 ;  /* 0x0000001a15157221 */ /* 0x000fe20000010000 */
[----:B------:R-:W-:Y:S01]  /*2790*/  SHF.L.U32 R26, R10, 0x10, RZ ;  /* 0x000000100a1a7819 */ /* 0x000fe200000006ff */
[----:B------:R-:W-:Y:S01]  /*27a0*/  FFMA.FTZ R22, R29, R27, R22 ;  /* 0x0000001b1d167223 */ /* 0x000fe20000010016 */
[----:B------:R-:W-:Y:S01]  /*27b0*/  FFMA.FTZ R24, R27, R28, R24 ;  /* 0x0000001c1b187223 */ /* 0x000fe20000010018 */
[----:B------:R-:W-:Y:S01]  /*27c0*/  FMUL.FTZ R27, R25, UR13 ;  /* 0x0000000d191b7c20 */ /* 0x000fe20008410000 */
[----:B------:R-:W-:Y:S01]  /*27d0*/  FADD.FTZ R21, R28, R21 ;  /* 0x000000151c157221 */ /* 0x000fe20000010000 */
        /* <DEDUP_REMOVED lines=9> */
[----:B------:R-:W-:Y:S01]  /*2870*/  FADD.FTZ R26, R26, -UR12 ;  /* 0x8000000c1a1a7e21 */ /* 0x000fe20008010000 */
[----:B------:R-:W-:Y:S01]  /*2880*/  FMUL.FTZ R29, R25, UR13 ;  /* 0x0000000d191d7c20 */ /* 0x000fe20008410000 */
[----:B------:R-:W-:Y:S01]  /*2890*/  SHF.L.U32 R30, R11, 0x10, RZ ;  /* 0x000000100b1e7819 */ /* 0x000fe200000006ff */
[----:B------:R-:W-:Y:S01]  /*28a0*/  FMUL.FTZ R28, R40, R27 ;  /* 0x0000001b281c7220 */ /* 0x000fe20000410000 */
[----:B------:R-:W-:Y:S01]  /*28b0*/  SHF.L.U32 R25, R87, 0x10, RZ ;  /* 0x0000001057197819 */ /* 0x000fe200000006ff */
[----:B------:R-:W-:Y:S01]  /*28c0*/  FMUL.FTZ R26, R26, UR13 ;  /* 0x0000000d1a1a7c20 */ /* 0x000fe20008410000 */
[----:B------:R-:W-:Y:S01]  /*28d0*/  FFMA.FTZ R22, R27, R29, R22 ;  /* 0x0000001d1b167223 */ /* 0x000fe20000010016 */
[----:B------:R-:W-:Y:S01]  /*28e0*/  FFMA.FTZ R29, R29, R28, R24 ;  /* 0x0000001c1d1d7223 */ /* 0x000fe20000010018 */
[----:B------:R-:W-:Y:S01]  /*28f0*/  FADD.FTZ R6, R6, R30 ;  /* 0x0000001e06067221 */ /* 0x000fe20000010000 */
[----:B------:R-:W-:Y:S01]  /*2900*/  FFMA.FTZ R23, R30, R26, R23 ;  /* 0x0000001a1e177223 */ /* 0x000fe20000010017 */
[----:B------:R-:W-:Y:S01]  /*2910*/  FADD.FTZ R24, R25, -UR12 ;  /* 0x8000000c19187e21 */ /* 0x000fe20008010000 */
[----:B------:R-:W-:Y:S01]  /*2920*/  FMUL.FTZ R30, R41, R30 ;  /* 0x0000001e291e7220 */ /* 0x000fe20000410000 */
[----:B------:R-:W-:Y:S01]  /*2930*/  SHF.L.U32 R25, R69, 0x10, RZ ;  /* 0x0000001045197819 */ /* 0x000fe200000006ff */
[----:B------:R-:W-:Y:S01]  /*2940*/  FADD.FTZ R21, R28, R21 ;  /* 0x000000151c157221 */ /* 0x000fe20000010000 */
[----:B------:R-:W-:Y:S01]  /*2950*/  FADD.FTZ R20, R20, R27 ;  /* 0x0000001b14147221 */ /* 0x000fe20000010000 */
[----:B------:R-:W-:Y:S01]  /*2960*/  FFMA.FTZ R29, R26, R30, R29 ;  /* 0x0000001e1a1d7223 */ /* 0x000fe2000001001d */
[----:B------:R-:W-:Y:S01]  /*2970*/  FMUL.FTZ R24, R24, UR13 ;  /* 0x0000000d18187c20 */ /* 0x000fe20008410000 */
[----:B------:R-:W-:Y:S01]  /*2980*/  FADD.FTZ R28, R21, R30 ;  /* 0x0000001e151c7221 */ /* 0x000fe20000010000 */
[----:B------:R-:W-:Y:S01]  /*2990*/  SHF.L.U32 R26, R52, 0x10, RZ ;  /* 0x00000010341a7819 */ /* 0x000fe200000006ff */
[----:B------:R-:W-:Y:S01]  /*29a0*/  FMUL.FTZ R27, R40, R25 ;  /* 0x00000019281b7220 */ /* 0x000fe20000410000 */
[----:B------:R-:W-:Y:S01]  /*29b0*/  FFMA.FTZ R22, R25, R24, R22 ;  /* 0x0000001819167223 */ /* 0x000fe20000010016 */
[----:B------:R-:W-:Y:S01]  /*29c0*/  FADD.FTZ R20, R20, R25 ;  /* 0x0000001914147221 */ /* 0x000fe20000010000 */
        /* <DEDUP_REMOVED lines=9> */
[----:B------:R-:W-:Y:S01]  /*2a60*/  FADD.FTZ R6, R6, R26 ;  /* 0x0000001a06067221 */ /* 0x000fe20000010000 */
[----:B------:R-:W-:Y:S01]  /*2a70*/  FMUL.FTZ R27, R28, UR13 ;  /* 0x0000000d1c1b7c20 */ /* 0x000fe20008410000 */
[----:B------:R-:W-:Y:S01]  /*2a80*/  FFMA.FTZ R23, R26, R31, R23 ;  /* 0x0000001f1a177223 */ /* 0x000fe20000010017 */
[----:B------:R-:W-:Y:S01]  /*2a90*/  FMUL.FTZ R26, R41, R26 ;  /* 0x0000001a291a7220 */ /* 0x000fe20000410000 */
[----:B------:R-:W-:Y:S01]  /*2aa0*/  FMUL.FTZ R28, R40, R29 ;  /* 0x0000001d281c7220 */ /* 0x000fe20000410000 */
[----:B------:R-:W-:Y:S01]  /*2ab0*/  FADD.FTZ R25, R25, -UR12 ;  /* 0x8000000c19197e21 */ /* 0x000fe20008010000 */
[----:B------:R-:W-:Y:S01]  /*2ac0*/  FFMA.FTZ R22, R29, R27, R22 ;  /* 0x0000001b1d167223 */ /* 0x000fe20000010016 */
[----:B------:R-:W-:Y:S01]  /*2ad0*/  FFMA.FTZ R24, R31, R26, R24 ;  /* 0x0000001a1f187223 */ /* 0x000fe20000010018 */
[----:B------:R-:W-:Y:S01]  /*2ae0*/  FADD.FTZ R21, R21, R26 ;  /* 0x0000001a15157221 */ /* 0x000fe20000010000 */
[----:B------:R-:W-:Y:S01]  /*2af0*/  SHF.L.U32 R26, R13, 0x10, RZ ;  /* 0x000000100d1a7819 */ /* 0x000fe200000006ff */
[----:B------:R-:W-:Y:S01]  /*2b00*/  FADD.FTZ R20, R20, R29 ;  /* 0x0000001d14147221 */ /* 0x000fe20000010000 */
        /* <DEDUP_REMOVED lines=50> */
[----:B------:R-:W-:Y:S01]  /*2e30*/  FADD.FTZ R21, R21, R26 ;  /* 0x0000001a15157221 */ /* 0x000fe20000010000 */
[----:B------:R-:W-:Y:S01]  /*2e40*/  FFMA.FTZ R24, R27, R26, R24 ;  /* 0x0000001a1b187223 */ /* 0x000fe20000010018 */
[----:B------:R-:W-:Y:S01]  /*2e50*/  FADD.FTZ R29, R30, -UR12 ;  /* 0x8000000c1e1d7e21 */ /* 0x000fe20008010000 */
[----:B------:R-:W-:Y:S01]  /*2e60*/  SHF.L.U32 R30, R16, 0x10, RZ ;  /* 0x00000010101e7819 */ /* 0x000fe200000006ff */
[----:B------:R-:W-:Y:S01]  /*2e70*/  FADD.FTZ R27, R28, R21 ;  /* 0x000000151c1b7221 */ /* 0x000fe20000010000 */
[----:B------:R-:W-:Y:S01]  /*2e80*/  FFMA.FTZ R25, R25, R28, R24 ;  /* 0x0000001c19197223 */ /* 0x000fe20000010018 */
[----:B------:R-:W-:Y:S01]  /*2e90*/  FMUL.FTZ R26, R29, UR13 ;  /* 0x0000000d1d1a7c20 */ /* 0x000fe20008410000 */
[----:B------:R-:W-:Y:S01]  /*2ea0*/  SHF.L.U32 R28, R80, 0x10, RZ ;  /* 0x00000010501c7819 */ /* 0x000fe200000006ff */
[----:B------:R-:W-:Y:S01]  /*2eb0*/  FADD.FTZ R6, R6, R30 ;  /* 0x0000001e06067221 */ /* 0x000fe20000010000 */
[----:B------:R-:W-:Y:S01]  /*2ec0*/  SHF.L.U32 R21, R64, 0x10, RZ ;  /* 0x0000001040157819 */ /* 0x000fe200000006ff */
[----:B------:R-:W-:Y:S01]  /*2ed0*/  FFMA.FTZ R24, R30, R26, R23 ;  /* 0x0000001a1e187223 */ /* 0x000fe20000010017 */
[----:B------:R-:W-:Y:S01]  /*2ee0*/  FMUL.FTZ R30, R41, R30 ;  /* 0x0000001e291e7220 */ /* 0x000fe20000410000 */
[----:B------:R-:W-:Y:S01]  /*2ef0*/  FADD.FTZ R28, R28, -UR12 ;  /* 0x8000000c1c1c7e21 */ /* 0x000fe20008010000 */
[----:B------:R-:W-:Y:S01]  /*2f00*/  SHF.L.U32 R29, R47, 0x10, RZ ;  /* 0x000000102f1d7819 */ /* 0x000fe200000006ff */
[----:B------:R-:W-:Y:S01]  /*2f10*/  FMUL.FTZ R23, R40, R21 ;  /* 0x0000001528177220 */ /* 0x000fe20000410000 */
[----:B------:R-:W-:Y:S01]  /*2f20*/  FADD.FTZ R32, R27, R30 ;  /* 0x0000001e1b207221 */ /* 0x000fe20000010000 */
[----:B------:R-:W-:Y:S01]  /*2f30*/  FMUL.FTZ R28, R28, UR13 ;  /* 0x0000000d1c1c7c20 */ /* 0x000fe20008410000 */
[----:B------:R-:W-:Y:S01]  /*2f40*/  FFMA.FTZ R27, R26, R30, R25 ;  /* 0x0000001e1a1b7223 */ /* 0x000fe20000010019 */
[----:B------:R-:W-:Y:S01]  /*2f50*/  SHF.L.U32 R25, R17, 0x10, RZ ;  /* 0x0000001011197819 */ /* 0x000fe200000006ff */
[----:B------:R-:W-:Y:S01]  /*2f60*/  FADD.FTZ R29, R29, -UR12 ;  /* 0x8000000c1d1d7e21 */ /* 0x000fe20008010000 */
[----:B------:R-:W-:Y:S01]  /*2f70*/  FFMA.FTZ R22, R21, R28, R22 ;  /* 0x0000001c15167223 */ /* 0x000fe20000010016 */
[----:B------:R-:W-:Y:S01]  /*2f80*/  FADD.FTZ R32, R23, R32 ;  /* 0x0000002017207221 */ /* 0x000fe20000010000 */
[----:B------:R-:W-:Y:S01]  /*2f90*/  FFMA.FTZ R28, R28, R23, R27 ;  /* 0x000000171c1c7223 */ /* 0x000fe2000001001b */
[----:B------:R-:W-:Y:S01]  /*2fa0*/  SHF.L.U32 R23, R79, 0x10, RZ ;  /* 0x000000104f177819 */ /* 0x000fe200000006ff */
[----:B------:R-:W-:Y:S01]  /*2fb0*/  FMUL.FTZ R27, R29, UR13 ;  /* 0x0000000d1d1b7c20 */ /* 0x000fe20008410000 */
[----:B------:R-:W-:Y:S01]  /*2fc0*/  FMUL.FTZ R31, R41, R25 ;  /* 0x00000019291f7220 */ /* 0x000fe20000410000 */
[----:B------:R-:W-:Y:S01]  /*2fd0*/  SHF.L.U32 R29, R63, 0x10, RZ ;  /* 0x000000103f1d7819 */ /* 0x000fe200000006ff */
[----:B------:R-:W-:Y:S01]  /*2fe0*/  FADD.FTZ R20, R20, R21 ;  /* 0x0000001514147221 */ /* 0x000fe20000010000 */
[----:B------:R-:W-:Y:S01]  /*2ff0*/  FADD.FTZ R23, R23, -UR12 ;  /* 0x8000000c17177e21 */ /* 0x000fe20008010000 */
        /* <DEDUP_REMOVED lines=11> */
.L_x_257:
        /* <DEDUP_REMOVED lines=9> */
[----:B------:R-:W-:Y:S01]  /*3140*/  FMUL.FTZ R28, R28, UR13 ;  /* 0x0000000d1c1c7c20 */ /* 0x000fe20008410000 */
[----:B------:R-:W-:Y:S01]  /*3150*/  SHF.L.U32 R22, R22, 0x10, RZ ;  /* 0x0000001016167819 */ /* 0x000fe200000006ff */
[C-C-:B------:R-:W-:Y:S01]  /*3160*/  FFMA.FTZ R26, R40.reuse, R6, R39.reuse ;  /* 0x00000006281a7223 */ /* 0x140fe20000010027 */
[----:B------:R-:W-:Y:S01]  /*3170*/  FADD.FTZ R25, R23, -UR12 ;  /* 0x8000000c17197e21 */ /* 0x000fe20008010000 */
[----:B------:R-:W-:Y:S01]  /*3180*/  FFMA.FTZ R30, R40, R28, R39 ;  /* 0x0000001c281e7223 */ /* 0x000fe20000010027 */
[----:B------:R-:W-:Y:S01]  /*3190*/  FMUL.FTZ R35, R27, UR13 ;  /* 0x0000000d1b237c20 */ /* 0x000fe20008410000 */
[----:B------:R-:W-:-:S02]  /*31a0*/  FMUL.FTZ R20, R26, -1.4426950216293334961 ;  /* 0xbfb8aa3b1a147820 */ /* 0x000fc40000410000 */
[----:B------:R-:W-:Y:S01]  /*31b0*/  FMUL.FTZ R23, R30, -1.4426950216293334961 ;  /* 0xbfb8aa3b1e177820 */ /* 0x000fe20000410000 */
[----:B------:R-:W-:-:S03]  /*31c0*/  FFMA.FTZ R21, R41, R35, R38 ;  /* 0x0000002329157223 */ /* 0x000fc60000010026 */
[----:B------:R-:W0:Y:S08]  /*31d0*/  MUFU.EX2 R20, R20 ;  /* 0x0000001400147308 */ /* 0x000e300000000800 */
[----:B------:R-:W1:Y:S01]  /*31e0*/  MUFU.EX2 R23, R23 ;  /* 0x0000001700177308 */ /* 0x000e620000000800 */
[----:B0-----:R-:W-:Y:S01]  /*31f0*/  FADD.FTZ R31, R20, 1 ;  /* 0x3f800000141f7421 */ /* 0x001fe20000010000 */
[----:B------:R-:W-:-:S04]  /*3200*/  FMUL.FTZ R20, R25, UR13 ;  /* 0x0000000d19147c20 */ /* 0x000fc80008410000 */
[----:B------:R-:W-:Y:S02]  /*3210*/  FFMA.FTZ R25, R41, R20, R38 ;  /* 0x0000001429197223 */ /* 0x000fe40000010026 */
[----:B------:R-:W0:Y:S01]  /*3220*/  MUFU.RCP R31, R31 ;  /* 0x0000001f001f7308 */ /* 0x000e220000001000 */
[----:B-1----:R-:W-:Y:S01]  /*3230*/  FADD.FTZ R43, R23, 1 ;  /* 0x3f800000172b7421 */ /* 0x002fe20000010000 */
[----:B------:R-:W-:Y:S01]  /*3240*/  FMUL.FTZ R29, R25, -1.4426950216293334961 ;  /* 0xbfb8aa3b191d7820 */ /* 0x000fe20000410000 */
[----:B------:R-:W-:-:S05]  /*3250*/  SHF.L.U32 R23, R60, 0x10, RZ ;  /* 0x000000103c177819 */ /* 0x000fca00000006ff */
[----:B------:R-:W1:Y:S01]  /*3260*/  MUFU.RCP R34, R43 ;  /* 0x0000002b00227308 */ /* 0x000e620000001000 */
[----:B------:R-:W-:-:S07]  /*3270*/  FADD.FTZ R23, R23, -UR12 ;  /* 0x8000000c17177e21 */ /* 0x000fce0008010000 */
[----:B------:R-:W2:Y:S01]  /*3280*/  MUFU.EX2 R29, R29 ;  /* 0x0000001d001d7308 */ /* 0x000ea20000000800 */
[----:B0-----:R-:W-:Y:S01]  /*3290*/  FMUL.FTZ R27, R32, R31 ;  /* 0x0000001f201b7220 */ /* 0x001fe20000410000 */
[----:B------:R-:W-:Y:S01]  /*32a0*/  FMUL.FTZ R32, R21, -1.4426950216293334961 ;  /* 0xbfb8aa3b15207820 */ /* 0x000fe20000410000 */
[----:B------:R-:W-:-:S04]  /*32b0*/  FADD.FTZ R31, -R31, 1 ;  /* 0x3f8000001f1f7421 */ /* 0x000fc80000010100 */
[----:B------:R-:W-:Y:S01]  /*32c0*/  FFMA.FTZ R26, R26, R31, 1 ;  /* 0x3f8000001a1a7423 */ /* 0x000fe2000001001f */
[----:B------:R-:W0:Y:S01]  /*32d0*/  MUFU.EX2 R32, R32 ;  /* 0x0000002000207308 */ /* 0x000e220000000800 */
[----:B------:R-:W-:Y:S01]  /*32e0*/  SHF.L.U32 R31, R24, 0x10, RZ ;  /* 0x00000010181f7819 */ /* 0x000fe200000006ff */
[----:B-1----:R-:W-:Y:S01]  /*32f0*/  FADD.FTZ R45, -R34, 1 ;  /* 0x3f800000222d7421 */ /* 0x002fe20000010100 */
[----:B------:R-:W-:-:S03]  /*3300*/  FMUL.FTZ R27, R27, R26 ;  /* 0x0000001a1b1b7220 */ /* 0x000fc60000410000 */
[----:B------:R-:W-:Y:S01]  /*3310*/  FMUL.FTZ R31, R31, R34 ;  /* 0x000000221f1f7220 */ /* 0x000fe20000410000 */
[----:B------:R-:W-:Y:S01]  /*3320*/  FFMA.FTZ R24, R30, R45, 1 ;  /* 0x3f8000001e187423 */ /* 0x000fe2000001002d */
[----:B--2---:R-:W-:Y:S01]  /*3330*/  FADD.FTZ R33, R29, 1 ;  /* 0x3f8000001d217421 */ /* 0x004fe20000010000 */
[----:B------:R-:W-:Y:S02]  /*3340*/  FMUL.FTZ R29, R23, UR13 ;  /* 0x0000000d171d7c20 */ /* 0x000fe40008410000 */
[----:B------:R-:W-:Y:S02]  /*3350*/  FMUL.FTZ R31, R31, R24 ;  /* 0x000000181f1f7220 */ /* 0x000fe40000410000 */
[----:B------:R-:W-:Y:S01]  /*3360*/  FFMA.FTZ R23, R41, R29, R38 ;  /* 0x0000001d29177223 */ /* 0x000fe20000010026 */
[----:B------:R-:W1:Y:S01]  /*3370*/  MUFU.RCP R33, R33 ;  /* 0x0000002100217308 */ /* 0x000e620000001000 */
[----:B0-----:R-:W-:Y:S02]  /*3380*/  FADD.FTZ R30, R32, 1 ;  /* 0x3f800000201e7421 */ /* 0x001fe40000010000 */
[----:B------:R-:W-:-:S05]  /*3390*/  FMUL.FTZ R44, R23, -1.4426950216293334961 ;  /* 0xbfb8aa3b172c7820 */ /* 0x000fca0000410000 */
[----:B------:R-:W0:Y:S08]  /*33a0*/  MUFU.EX2 R34, R44 ;  /* 0x0000002c00227308 */ /* 0x000e300000000800 */
[----:B------:R-:W2:Y:S01]  /*33b0*/  MUFU.RCP R30, R30 ;  /* 0x0000001e001e7308 */ /* 0x000ea20000001000 */
[----:B-1----:R-:W-:-:S04]  /*33c0*/  FADD.FTZ R32, -R33, 1 ;  /* 0x3f80000021207421 */ /* 0x002fc80000010100 */
[----:B------:R-:W-:Y:S01]  /*33d0*/  FFMA.FTZ R32, R25, R32, 1 ;  /* 0x3f80000019207423 */ /* 0x000fe20000010020 */
[----:B------:R-:W-:Y:S01]  /*33e0*/  SHF.L.U32 R25, R3, 0x10, RZ ;  /* 0x0000001003197819 */ /* 0x000fe200000006ff */
[----:B0-----:R-:W-:-:S04]  /*33f0*/  FADD.FTZ R34, R34, 1 ;  /* 0x3f80000022227421 */ /* 0x001fc80000010000 */
[----:B------:R-:W-:Y:S01]  /*3400*/  FMUL.FTZ R25, R25, R33 ;  /* 0x0000002119197220 */ /* 0x000fe20000410000 */
[----:B------:R-:W-:-:S03]  /*3410*/  SHF.L.U32 R33, R2, 0x10, RZ ;  /* 0x0000001002217819 */ /* 0x000fc600000006ff */
[----:B------:R-:W-:Y:S02]  /*3420*/  FMUL.FTZ R25, R25, R32 ;  /* 0x0000002019197220 */ /* 0x000fe40000410000 */
[----:B------:R-:W0:Y:S01]  /*3430*/  MUFU.RCP R32, R34 ;  /* 0x0000002200207308 */ /* 0x000e220000001000 */
[----:B--2---:R-:W-:Y:S01]  /*3440*/  FADD.FTZ R26, -R30, 1 ;  /* 0x3f8000001e1a7421 */ /* 0x004fe20000010100 */
[----:B------:R-:W-:Y:S01]  /*3450*/  FMUL.FTZ R30, R33, R30 ;  /* 0x0000001e211e7220 */ /* 0x000fe20000410000 */
[----:B------:R-:W-:Y:S02]  /*3460*/  SHF.L.U32 R33, R0, 0x10, RZ ;  /* 0x0000001000217819 */ /* 0x000fe400000006ff */
[----:B------:R-:W-:Y:S01]  /*3470*/  FFMA.FTZ R21, R21, R26, 1 ;  /* 0x3f80000015157423 */ /* 0x000fe2000001001a */
[----:B------:R-:W-:-:S05]  /*3480*/  SHF.L.U32 R26, R77, 0x10, RZ ;  /* 0x000000104d1a7819 */ /* 0x000fca00000006ff */
[----:B------:R-:W-:-:S04]  /*3490*/  FADD.FTZ R45, R26, -UR12 ;  /* 0x8000000c1a2d7e21 */ /* 0x000fc80008010000 */
[----:B------:R-:W-:Y:S01]  /*34a0*/  FMUL.FTZ R45, R45, UR13 ;  /* 0x0000000d2d2d7c20 */ /* 0x000fe20008410000 */
[----:B0-----:R-:W-:-:S04]  /*34b0*/  FADD.FTZ R26, -R32, 1 ;  /* 0x3f800000201a7421 */ /* 0x001fc80000010100 */
[----:B------:R-:W-:Y:S01]  /*34c0*/  FFMA.FTZ R23, R23, R26, 1 ;  /* 0x3f80000017177423 */ /* 0x000fe2000001001a */
[----:B------:R-:W-:Y:S01]  /*34d0*/  FMUL.FTZ R26, R33, R32 ;  /* 0x00000020211a7220 */ /* 0x000fe20000410000 */
        /* <DEDUP_REMOVED lines=8> */
[----:B------:R-:W-:Y:S01]  /*3560*/  FMUL.FTZ R22, R26, R23 ;  /* 0x000000171a167220 */ /* 0x000fe20000410000 */
[----:B------:R-:W-:Y:S01]  /*3570*/  SHF.L.U32 R23, R59, 0x10, RZ ;  /* 0x000000103b177819 */ /* 0x000fe200000006ff */
[----:B------:R-:W-:Y:S01]  /*3580*/  FMUL.FTZ R32, R30, R21 ;  /* 0x000000151e207220 */ /* 0x000fe20000410000 */
[----:B------:R-:W-:Y:S01]  /*3590*/  FMUL.FTZ R21, R41, R25 ;  /* 0x0000001929157220 */ /* 0x000fe20000410000 */
[----:B------:R-:W-:Y:S01]  /*35a0*/  FMUL.FTZ R26, R33, R44 ;  /* 0x0000002c211a7220 */ /* 0x000fe20000410000 */
[----:B------:R-:W-:Y:S01]  /*35b0*/  FMUL.FTZ R33, R40, R27 ;  /* 0x0000001b28217220 */ /* 0x000fe20000410000 */
[----:B------:R-:W-:Y:S01]  /*35c0*/  FADD.FTZ R43, R23, -UR12 ;  /* 0x8000000c172b7e21 */ /* 0x000fe20008010000 */
[----:B------:R-:W-:Y:S01]  /*35d0*/  FFMA.FTZ R23, R20, R21, RZ ;  /* 0x0000001514177223 */ /* 0x000fe200000100ff */
[----:B------:R-:W-:Y:S02]  /*35e0*/  FADD.FTZ R30, RZ, R21 ;  /* 0x00000015ff1e7221 */ /* 0x000fe40000010000 */
[----:B------:R-:W-:Y:S01]  /*35f0*/  FMUL.FTZ R43, R43, UR13 ;  /* 0x0000000d2b2b7c20 */ /* 0x000fe20008410000 */
[----:B------:R-:W-:Y:S01]  /*3600*/  FFMA.FTZ R24, R6, R33, R23 ;  /* 0x0000002106187223 */ /* 0x000fe20000010017 */
[----:B------:R-:W-:Y:S01]  /*3610*/  FADD.FTZ R33, R33, R30 ;  /* 0x0000001e21217221 */ /* 0x000fe20000010000 */
[----:B------:R-:W-:Y:S01]  /*3620*/  FFMA.FTZ R30, R20, R25, RZ ;  /* 0x00000019141e7223 */ /* 0x000fe200000100ff */
[----:B------:R-:W-:Y:S01]  /*3630*/  FFMA.FTZ R21, R41, R43, R38 ;  /* 0x0000002b29157223 */ /* 0x000fe20000010026 */
[----:B------:R-:W-:Y:S01]  /*3640*/  SHF.L.U32 R20, R46, 0x10, RZ ;  /* 0x000000102e147819 */ /* 0x000fe200000006ff */
[----:B------:R-:W-:Y:S01]  /*3650*/  FADD.FTZ R25, RZ, R25 ;  /* 0x00000019ff197221 */ /* 0x000fe20000010000 */
[----:B------:R-:W-:Y:S01]  /*3660*/  FFMA.FTZ R30, R35, R32, R30 ;  /* 0x00000020231e7223 */ /* 0x000fe2000001001e */
[----:B------:R-:W-:-:S02]  /*3670*/  FMUL.FTZ R34, R21, -1.4426950216293334961 ;  /* 0xbfb8aa3b15227820 */ /* 0x000fc40000410000 */
[----:B------:R-:W-:Y:S01]  /*3680*/  FADD.FTZ R25, R25, R32 ;  /* 0x0000002019197221 */ /* 0x000fe20000010000 */
[----:B------:R-:W-:Y:S01]  /*3690*/  FMUL.FTZ R32, R41, R32 ;  /* 0x0000002029207220 */ /* 0x000fe20000410000 */
[----:B------:R-:W-:Y:S02]  /*36a0*/  FFMA.FTZ R30, R29, R22, R30 ;  /* 0x000000161d1e7223 */ /* 0x000fe4000001001e */
[----:B------:R-:W0:Y:S01]  /*36b0*/  MUFU.EX2 R34, R34 ;  /* 0x0000002200227308 */ /* 0x000e220000000800 */
[----:B------:R-:W-:Y:S01]  /*36c0*/  FFMA.FTZ R24, R35, R32, R24 ;  /* 0x0000002023187223 */ /* 0x000fe20000010018 */
[----:B------:R-:W-:Y:S01]  /*36d0*/  FADD.FTZ R33, R33, R32 ;  /* 0x0000002021217221 */ /* 0x000fe20000010000 */
[----:B------:R-:W-:Y:S01]  /*36e0*/  FADD.FTZ R25, R25, R22 ;  /* 0x0000001619197221 */ /* 0x000fe20000010000 */
[----:B0-----:R-:W-:-:S06]  /*36f0*/  FADD.FTZ R23, R34, 1 ;  /* 0x3f80000022177421 */ /* 0x001fcc0000010000 */
[----:B------:R-:W0:Y:S02]  /*3700*/  MUFU.RCP R23, R23 ;  /* 0x0000001700177308 */ /* 0x000e240000001000 */
[----:B0-----:R-:W-:Y:S01]  /*3710*/  FMUL.FTZ R20, R20, R23 ;  /* 0x0000001714147220 */ /* 0x001fe20000410000 */
[----:B------:R-:W-:Y:S01]  /*3720*/  FADD.FTZ R34, -R23, 1 ;  /* 0x3f80000017227421 */ /* 0x000fe20000010100 */
[----:B------:R-:W-:-:S03]  /*3730*/  SHF.L.U32 R23, R76, 0x10, RZ ;  /* 0x000000104c177819 */ /* 0x000fc600000006ff */
[----:B------:R-:W-:Y:S01]  /*3740*/  FFMA.FTZ R21, R21, R34, 1 ;  /* 0x3f80000015157423 */ /* 0x000fe20000010022 */
[----:B------:R-:W-:Y:S01]  /*3750*/  FFMA.FTZ R34, R6, R27, RZ ;  /* 0x0000001b06227223 */ /* 0x000fe200000100ff */
[----:B------:R-:W-:Y:S01]  /*3760*/  FADD.FTZ R23, R23, -UR12 ;  /* 0x8000000c17177e21 */ /* 0x000fe20008010000 */
[----:B------:R-:W-:Y:S01]  /*3770*/  FADD.FTZ R6, RZ, R27 ;  /* 0x0000001bff067221 */ /* 0x000fe20000010000 */
[----:B------:R-:W-:Y:S01]  /*3780*/  FMUL.FTZ R20, R20, R21 ;  /* 0x0000001514147220 */ /* 0x000fe20000410000 */
[-C--:B------:R-:W-:Y:S01]  /*3790*/  FFMA.FTZ R34, R28, R31.reuse, R34 ;  /* 0x0000001f1c227223 */ /* 0x080fe20000010022 */
[----:B------:R-:W-:Y:S01]  /*37a0*/  FMUL.FTZ R35, R23, UR13 ;  /* 0x0000000d17237c20 */ /* 0x000fe20008410000 */
[----:B------:R-:W-:Y:S01]  /*37b0*/  FADD.FTZ R27, R6, R31 ;  /* 0x0000001f061b7221 */ /* 0x000fe20000010000 */
[C---:B------:R-:W-:Y:S01]  /*37c0*/  FMUL.FTZ R6, R40.reuse, R31 ;  /* 0x0000001f28067220 */ /* 0x040fe20000410000 */
[----:B------:R-:W-:Y:S01]  /*37d0*/  FFMA.FTZ R34, R45, R26, R34 ;  /* 0x0000001a2d227223 */ /* 0x000fe20000010022 */
[----:B------:R-:W-:Y:S01]  /*37e0*/  FFMA.FTZ R21, R40, R35, R39 ;  /* 0x0000002328157223 */ /* 0x000fe20000010027 */
[----:B------:R-:W-:Y:S01]  /*37f0*/  FADD.FTZ R27, R27, R26 ;  /* 0x0000001a1b1b7221 */ /* 0x000fe20000010000 */
[----:B------:R-:W-:Y:S01]  /*3800*/  FFMA.FTZ R28, R28, R6, R24 ;  /* 0x000000061c1c7223 */ /* 0x000fe20000010018 */
[----:B------:R-:W-:Y:S01]  /*3810*/  SHF.L.U32 R24, R78, 0x10, RZ ;  /* 0x000000104e187819 */ /* 0x000fe200000006ff */
[----:B------:R-:W-:Y:S01]  /*3820*/  FMUL.FTZ R32, R21, -1.4426950216293334961 ;  /* 0xbfb8aa3b15207820 */ /* 0x000fe20000410000 */
[----:B------:R-:W-:Y:S01]  /*3830*/  FADD.FTZ R33, R6, R33 ;  /* 0x0000002106217221 */ /* 0x000fe20000010000 */
[----:B------:R-:W-:Y:S01]  /*3840*/  FMUL.FTZ R6, R41, R22 ;  /* 0x0000001629067220 */ /* 0x000fe20000410000 */
[----:B------:R-:W-:Y:S01]  /*3850*/  SHF.L.U32 R22, R42, 0x10, RZ ;  /* 0x000000102a167819 */ /* 0x000fe200000006ff */
[----:B------:R-:W-:Y:S01]  /*3860*/  FMUL.FTZ R26, R40, R26 ;  /* 0x0000001a281a7220 */ /* 0x000fe20000410000 */
[----:B------:R-:W-:Y:S01]  /*3870*/  FADD.FTZ R25, R25, R20 ;  /* 0x0000001419197221 */ /* 0x000fe20000010000 */
[----:B------:R-:W0:Y:S01]  /*3880*/  MUFU.EX2 R32, R32 ;  /* 0x0000002000207308 */ /* 0x000e220000000800 */
[----:B------:R-:W-:Y:S01]  /*3890*/  FFMA.FTZ R29, R29, R6, R28 ;  /* 0x000000061d1d7223 */ /* 0x000fe2000001001c */
[----:B------:R-:W-:Y:S01]  /*38a0*/  FADD.FTZ R33, R33, R6 ;  /* 0x0000000621217221 */ /* 0x000fe20000010000 */
[-C--:B------:R-:W-:Y:S01]  /*38b0*/  FFMA.FTZ R30, R43, R20.reuse, R30 ;  /* 0x000000142b1e7223 */ /* 0x080fe2000001001e */
[----:B------:R-:W-:Y:S01]  /*38c0*/  FMUL.FTZ R20, R41, R20 ;  /* 0x0000001429147220 */ /* 0x000fe20000410000 */
[----:B------:R-:W-:Y:S01]  /*38d0*/  FFMA.FTZ R45, R45, R26, R29 ;  /* 0x0000001a2d2d7223 */ /* 0x000fe2000001001d */
[----:B------:R-:W-:-:S03]  /*38e0*/  FADD.FTZ R33, R26, R33 ;  /* 0x000000211a217221 */ /* 0x000fc60000010000 */
[----:B------:R-:W-:Y:S01]  /*38f0*/  FFMA.FTZ R43, R43, R20, R45 ;  /* 0x000000142b2b7223 */ /* 0x000fe2000001002d */
[----:B------:R-:W-:Y:S01]  /*3900*/  SHF.L.U32 R45, R7, 0x10, RZ ;  /* 0x00000010072d7819 */ /* 0x000fe200000006ff */
[----:B------:R-:W-:Y:S01]  /*3910*/  FADD.FTZ R33, R33, R20 ;  /* 0x0000001421217221 */ /* 0x000fe20000010000 */
[----:B0-----:R-:W-:-:S06]  /*3920*/  FADD.FTZ R23, R32, 1 ;  /* 0x3f80000020177421 */ /* 0x001fcc0000010000 */
        /* <DEDUP_REMOVED lines=12> */
[----:B------:R-:W-:Y:S01]  /*39f0*/  FMUL.FTZ R32, R21, -1.4426950216293334961 ;  /* 0xbfb8aa3b15207820 */ /* 0x000fe20000410000 */
[----:B------:R-:W-:Y:S01]  /*3a00*/  FFMA.FTZ R35, R35, R24, R43 ;  /* 0x0000001823237223 */ /* 0x000fe2000001002b */
[----:B------:R-:W-:-:S04]  /*3a10*/  FADD.FTZ R33, R24, R33 ;  /* 0x0000002118217221 */ /* 0x000fc80000010000 */
[----:B------:R-:W0:Y:S02]  /*3a20*/  MUFU.EX2 R32, R32 ;  /* 0x0000002000207308 */ /* 0x000e240000000800 */
        /* <DEDUP_REMOVED lines=15> */
[----:B------:R-:W-:Y:S01]  /*3b20*/  SHF.L.U32 R35, R8, 0x10, RZ ;  /* 0x0000001008237819 */ /* 0x000fe200000006ff */
[----:B------:R-:W-:Y:S01]  /*3b30*/  FMUL.FTZ R32, R6, -1.4426950216293334961 ;  /* 0xbfb8aa3b06207820 */ /* 0x000fe20000410000 */
[----:B------:R-:W-:-:S05]  /*3b40*/  FADD.FTZ R33, R33, R22 ;  /* 0x0000001621217221 */ /* 0x000fca0000010000 */
        /* <DEDUP_REMOVED lines=16> */
[----:B------:R-:W-:Y:S01]  /*3c50*/  SHF.L.U32 R31, R73, 0x10, RZ ;  /* 0x00000010491f7819 */ /* 0x000fe200000006ff */
[----:B------:R-:W-:-:S04]  /*3c60*/  FADD.FTZ R33, R6, R33 ;  /* 0x0000002106217221 */ /* 0x000fc80000010000 */
[----:B------:R-:W0:Y:S02]  /*3c70*/  MUFU.EX2 R28, R28 ;  /* 0x0000001c001c7308 */ /* 0x000e240000000800 */
[----:B0-----:R-:W-:Y:S01]  /*3c80*/  FADD.FTZ R26, R28, 1 ;  /* 0x3f8000001c1a7421 */ /* 0x001fe20000010000 */
[----:B------:R-:W-:-:S05]  /*3c90*/  SHF.L.U32 R28, R82, 0x10, RZ ;  /* 0x00000010521c7819 */ /* 0x000fca00000006ff */
[----:B------:R-:W0:Y:S01]  /*3ca0*/  MUFU.RCP R26, R26 ;  /* 0x0000001a001a7308 */ /* 0x000e220000001000 */
[----:B------:R-:W-:Y:S01]  /*3cb0*/  FADD.FTZ R28, R28, -UR12 ;  /* 0x8000000c1c1c7e21 */ /* 0x000fe20008010000 */
[----:B0-----:R-:W-:-:S03]  /*3cc0*/  FMUL.FTZ R32, R45, R26 ;  /* 0x0000001a2d207220 */ /* 0x001fc60000410000 */
[----:B------:R-:W-:Y:S01]  /*3cd0*/  FMUL.FTZ R45, R28, UR13 ;  /* 0x0000000d1c2d7c20 */ /* 0x000fe20008410000 */
[----:B------:R-:W-:Y:S01]  /*3ce0*/  FADD.FTZ R44, -R26, 1 ;  /* 0x3f8000001a2c7421 */ /* 0x000fe20000010100 */
[----:B------:R-:W-:Y:S02]  /*3cf0*/  SHF.L.U32 R26, R74, 0x10, RZ ;  /* 0x000000104a1a7819 */ /* 0x000fe400000006ff */
[----:B------:R-:W-:Y:S01]  /*3d00*/  FFMA.FTZ R20, R40, R45, R39 ;  /* 0x0000002d28147223 */ /* 0x000fe20000010027 */
[----:B------:R-:W-:-:S03]  /*3d10*/  FFMA.FTZ R21, R21, R44, 1 ;  /* 0x3f80000015157423 */ /* 0x000fc6000001002c */
[----:B------:R-:W-:Y:S01]  /*3d20*/  FMUL.FTZ R28, R20, -1.4426950216293334961 ;  /* 0xbfb8aa3b141c7820 */ /* 0x000fe20000410000 */
[----:B------:R-:W-:-:S04]  /*3d30*/  FMUL.FTZ R32, R32, R21 ;  /* 0x0000001520207220 */ /* 0x000fc80000410000 */
[----:B------:R-:W-:Y:S01]  /*3d40*/  FADD.FTZ R25, R25, R32 ;  /* 0x0000002019197221 */ /* 0x000fe20000010000 */
[----:B------:R-:W0:Y:S01]  /*3d50*/  MUFU.EX2 R28, R28 ;  /* 0x0000001c001c7308 */ /* 0x000e220000000800 */
[-C--:B------:R-:W-:Y:S01]  /*3d60*/  FFMA.FTZ R30, R29, R32.reuse, R30 ;  /* 0x000000201d1e7223 */ /* 0x080fe2000001001e */
[----:B------:R-:W-:-:S04]  /*3d70*/  FMUL.FTZ R32, R41, R32 ;  /* 0x0000002029207220 */ /* 0x000fc80000410000 */
[----:B------:R-:W-:Y:S01]  /*3d80*/  FFMA.FTZ R29, R29, R32, R23 ;  /* 0x000000201d1d7223 */ /* 0x000fe20000010017 */
[----:B------:R-:W-:Y:S01]  /*3d90*/  FADD.FTZ R33, R33, R32 ;  /* 0x0000002021217221 */ /* 0x000fe20000010000 */
[----:B------:R-:W-:Y:S01]  /*3da0*/  SHF.L.U32 R32, R72, 0x10, RZ ;  /* 0x0000001048207819 */ /* 0x000fe200000006ff */
        /* <DEDUP_REMOVED lines=20> */
[----:B------:R-:W-:Y:S01]  /*3ef0*/  FADD.FTZ R28, R28, -UR12 ;  /* 0x8000000c1c1c7e21 */ /* 0x000fe20008010000 */
[----:B0-----:R-:W-:Y:S01]  /*3f00*/  FADD.FTZ R44, -R24, 1 ;  /* 0x3f800000182c7421 */ /* 0x001fe20000010100 */
[----:B------:R-:W-:Y:S02]  /*3f10*/  FMUL.FTZ R26, R35, R24 ;  /* 0x00000018231a7220 */ /* 0x000fe40000410000 */
[----:B------:R-:W-:Y:S01]  /*3f20*/  FMUL.FTZ R35, R28, UR13 ;  /* 0x0000000d1c237c20 */ /* 0x000fe20008410000 */
[----:B------:R-:W-:-:S04]  /*3f30*/  FFMA.FTZ R21, R21, R44, 1 ;  /* 0x3f80000015157423 */ /* 0x000fc8000001002c */
[----:B------:R-:W-:Y:S01]  /*3f40*/  FMUL.FTZ R24, R26, R21 ;  /* 0x000000151a187220 */ /* 0x000fe20000410000 */
[----:B------:R-:W-:-:S03]  /*3f50*/  FFMA.FTZ R21, R40, R35, R39 ;  /* 0x0000002328157223 */ /* 0x000fc60000010027 */
[----:B------:R-:W-:Y:S01]  /*3f60*/  FADD.FTZ R25, R25, R24 ;  /* 0x0000001819197221 */ /* 0x000fe20000010000 */
[----:B------:R-:W-:-:S06]  /*3f70*/  FMUL.FTZ R26, R21, -1.4426950216293334961 ;  /* 0xbfb8aa3b151a7820 */ /* 0x000fcc0000410000 */
[----:B------:R-:W0:Y:S02]  /*3f80*/  MUFU.EX2 R26, R26 ;  /* 0x0000001a001a7308 */ /* 0x000e240000000800 */
[----:B0-----:R-:W-:Y:S01]  /*3f90*/  FADD.FTZ R22, R26, 1 ;  /* 0x3f8000001a167421 */ /* 0x001fe20000010000 */
[----:B------:R-:W-:-:S05]  /*3fa0*/  SHF.L.U32 R26, R55, 0x10, RZ ;  /* 0x00000010371a7819 */ /* 0x000fca00000006ff */
[----:B------:R-:W0:Y:S01]  /*3fb0*/  MUFU.RCP R22, R22 ;  /* 0x0000001600167308 */ /* 0x000e220000001000 */
[----:B------:R-:W-:-:S04]  /*3fc0*/  FADD.FTZ R26, R26, -UR12 ;  /* 0x8000000c1a1a7e21 */ /* 0x000fc80008010000 */
[----:B------:R-:W-:-:S04]  /*3fd0*/  FMUL.FTZ R26, R26, UR13 ;  /* 0x0000000d1a1a7c20 */ /* 0x000fc80008410000 */
[----:B------:R-:W-:Y:S01]  /*3fe0*/  FFMA.FTZ R6, R41, R26, R38 ;  /* 0x0000001a29067223 */ /* 0x000fe20000010026 */
[----:B0-----:R-:W-:-:S03]  /*3ff0*/  FMUL.FTZ R28, R31, R22 ;  /* 0x000000161f1c7220 */ /* 0x001fc60000410000 */
[----:B------:R-:W-:Y:S01]  /*4000*/  FMUL.FTZ R31, R6, -1.4426950216293334961 ;  /* 0xbfb8aa3b061f7820 */ /* 0x000fe20000410000 */
[----:B------:R-:W-:Y:S01]  /*4010*/  FADD.FTZ R44, -R22, 1 ;  /* 0x3f800000162c7421 */ /* 0x000fe20000010100 */
[----:B------:R-:W-:-:S03]  /*4020*/  SHF.L.U32 R22, R9, 0x10, RZ ;  /* 0x0000001009167819 */ /* 0x000fc600000006ff */
[----:B------:R-:W-:Y:S01]  /*4030*/  FFMA.FTZ R21, R21, R44, 1 ;  /* 0x3f80000015157423 */ /* 0x000fe2000001002c */
[----:B------:R-:W0:Y:S03]  /*4040*/  MUFU.EX2 R31, R31 ;  /* 0x0000001f001f7308 */ /* 0x000e260000000800 */
[----:B------:R-:W-:Y:S01]  /*4050*/  FMUL.FTZ R28, R28, R21 ;  /* 0x000000151c1c7220 */ /* 0x000fe20000410000 */
        /* <DEDUP_REMOVED lines=8> */
[----:B------:R-:W-:Y:S02]  /*40e0*/  FADD.FTZ R25, R25, R22 ;  /* 0x0000001619197221 */ /* 0x000fe40000010000 */
        /* <DEDUP_REMOVED lines=11> */
[----:B------:R-:W-:Y:S01]  /*41a0*/  FMUL.FTZ R21, R29, R32 ;  /* 0x000000201d157220 */ /* 0x000fe20000410000 */
[-C--:B------:R-:W-:Y:S01]  /*41b0*/  FFMA.FTZ R29, R43, R24.reuse, R30 ;  /* 0x000000182b1d7223 */ /* 0x080fe2000001001e */
[----:B------:R-:W-:Y:S01]  /*41c0*/  FMUL.FTZ R24, R41, R24 ;  /* 0x0000001829187220 */ /* 0x000fe20000410000 */
[----:B------:R-:W-:Y:S01]  /*41d0*/  FMUL.FTZ R31, R31, UR13 ;  /* 0x0000000d1f1f7c20 */ /* 0x000fe20008410000 */
[----:B------:R-:W-:Y:S02]  /*41e0*/  SHF.L.U32 R30, R10, 0x10, RZ ;  /* 0x000000100a1e7819 */ /* 0x000fe400000006ff */
[----:B------:R-:W-:Y:S01]  /*41f0*/  FFMA.FTZ R43, R43, R24, R45 ;  /* 0x000000182b2b7223 */ /* 0x000fe2000001002d */
[----:B------:R-:W-:Y:S01]  /*4200*/  FFMA.FTZ R20, R41, R31, R38 ;  /* 0x0000001f29147223 */ /* 0x000fe20000010026 */
[----:B------:R-:W-:Y:S01]  /*4210*/  FADD.FTZ R33, R33, R24 ;  /* 0x0000001821217221 */ /* 0x000fe20000010000 */
[----:B------:R-:W-:Y:S01]  /*4220*/  FADD.FTZ R24, R27, R28 ;  /* 0x0000001c1b187221 */ /* 0x000fe20000010000 */
[-C--:B------:R-:W-:Y:S01]  /*4230*/  FFMA.FTZ R27, R35, R28.reuse, R34 ;  /* 0x0000001c231b7223 */ /* 0x080fe20000010022 */
[----:B------:R-:W-:Y:S01]  /*4240*/  FMUL.FTZ R32, R20, -1.4426950216293334961 ;  /* 0xbfb8aa3b14207820 */ /* 0x000fe20000410000 */
[----:B------:R-:W-:-:S04]  /*4250*/  FMUL.FTZ R28, R40, R28 ;  /* 0x0000001c281c7220 */ /* 0x000fc80000410000 */
[----:B------:R-:W-:Y:S01]  /*4260*/  FFMA.FTZ R35, R35, R28, R43 ;  /* 0x0000001c23237223 */ /* 0x000fe2000001002b */
[----:B------:R-:W0:Y:S01]  /*4270*/  MUFU.EX2 R32, R32 ;  /* 0x0000002000207308 */ /* 0x000e220000000800 */
        /* <DEDUP_REMOVED lines=10> */
[----:B------:R-:W-:-:S03]  /*4320*/  FADD.FTZ R25, R25, R20 ;  /* 0x0000001419197221 */ /* 0x000fc60000010000 */
        /* <DEDUP_REMOVED lines=11> */
[----:B------:R-:W-:Y:S02]  /*43e0*/  FADD.FTZ R34, R28, R33 ;  /* 0x000000211c227221 */ /* 0x000fe40000010000 */
[----:B------:R-:W-:Y:S01]  /*43f0*/  FMUL.FTZ R32, R44, UR13 ;  /* 0x0000000d2c207c20 */ /* 0x000fe20008410000 */
[CC--:B------:R-:W-:Y:S01]  /*4400*/  FFMA.FTZ R44, R26.reuse, R22.reuse, R29 ;  /* 0x000000161a2c7223 */ /* 0x0c0fe2000001001d */
[----:B------:R-:W-:Y:S01]  /*4410*/  FMUL.FTZ R22, R41, R22 ;  /* 0x0000001629167220 */ /* 0x000fe20000410000 */
[----:B------:R-:W-:Y:S01]  /*4420*/  SHF.L.U32 R29, R11, 0x10, RZ ;  /* 0x000000100b1d7819 */ /* 0x000fe200000006ff */
[----:B------:R-:W-:Y:S02]  /*4430*/  FFMA.FTZ R33, R41, R32, R38 ;  /* 0x0000002029217223 */ /* 0x000fe40000010026 */
[----:B------:R-:W-:Y:S01]  /*4440*/  FFMA.FTZ R35, R26, R22, R35 ;  /* 0x000000161a237223 */ /* 0x000fe20000010023 */
[----:B------:R-:W-:Y:S01]  /*4450*/  FADD.FTZ R34, R34, R22 ;  /* 0x0000001622227221 */ /* 0x000fe20000010000 */
        /* <DEDUP_REMOVED lines=10> */
[----:B------:R-:W-:Y:S02]  /*4500*/  FADD.FTZ R25, R25, R28 ;  /* 0x0000001c19197221 */ /* 0x000fe40000010000 */
[----:B------:R-:W-:Y:S01]  /*4510*/  FMUL.FTZ R26, R33, UR13 ;  /* 0x0000000d211a7c20 */ /* 0x000fe20008410000 */
[----:B------:R-:W-:Y:S01]  /*4520*/  FADD.FTZ R33, R24, R21 ;  /* 0x0000001518217221 */ /* 0x000fe20000010000 */
[-C--:B------:R-:W-:Y:S01]  /*4530*/  FFMA.FTZ R24, R6, R21.reuse, R27 ;  /* 0x0000001506187223 */ /* 0x080fe2000001001b */
[C---:B------:R-:W-:Y:S01]  /*4540*/  FMUL.FTZ R21, R40.reuse, R21 ;  /* 0x0000001528157220 */ /* 0x040fe20000410000 */
[----:B------:R-:W-:Y:S01]  /*4550*/  FFMA.FTZ R22, R40, R26, R39 ;  /* 0x0000001a28167223 */ /* 0x000fe20000010027 */
[----:B------:R-:W-:-:S02]  /*4560*/  SHF.L.U32 R27, R69, 0x10, RZ ;  /* 0x00000010451b7819 */ /* 0x000fc400000006ff */
[----:B------:R-:W-:Y:S01]  /*4570*/  FFMA.FTZ R6, R6, R21, R35 ;  /* 0x0000001506067223 */ /* 0x000fe20000010023 */
[----:B------:R-:W-:Y:S01]  /*4580*/  FMUL.FTZ R43, R22, -1.4426950216293334961 ;  /* 0xbfb8aa3b162b7820 */ /* 0x000fe20000410000 */
[----:B------:R-:W-:-:S05]  /*4590*/  FADD.FTZ R34, R21, R34 ;  /* 0x0000002215227221 */ /* 0x000fca0000010000 */
[----:B------:R-:W0:Y:S02]  /*45a0*/  MUFU.EX2 R43, R43 ;  /* 0x0000002b002b7308 */ /* 0x000e240000000800 */
[----:B0-----:R-:W-:Y:S01]  /*45b0*/  FADD.FTZ R29, R43, 1 ;  /* 0x3f8000002b1d7421 */ /* 0x001fe20000010000 */
[----:B------:R-:W-:-:S04]  /*45c0*/  FMUL.FTZ R43, R41, R20 ;  /* 0x00000014292b7220 */ /* 0x000fc80000410000 */
[----:B------:R-:W-:Y:S01]  /*45d0*/  FFMA.FTZ R6, R31, R43, R6 ;  /* 0x0000002b1f067223 */ /* 0x000fe20000010006 */
[----:B------:R-:W0:Y:S01]  /*45e0*/  MUFU.RCP R29, R29 ;  /* 0x0000001d001d7308 */ /* 0x000e220000001000 */
[----:B------:R-:W-:Y:S01]  /*45f0*/  FADD.FTZ R34, R34, R43 ;  /* 0x0000002b22227221 */ /* 0x000fe20000010000 */
[----:B------:R-:W-:-:S04]  /*4600*/  FMUL.FTZ R43, R40, R30 ;  /* 0x0000001e282b7220 */ /* 0x000fc80000410000 */
[----:B------:R-:W-:Y:S01]  /*4610*/  FADD.FTZ R34, R43, R34 ;  /* 0x000000222b227221 */ /* 0x000fe20000010000 */
[----:B0-----:R-:W-:Y:S01]  /*4620*/  FADD.FTZ R35, -R29, 1 ;  /* 0x3f8000001d237421 */ /* 0x001fe20000010100 */
[----:B------:R-:W-:-:S03]  /*4630*/  FMUL.FTZ R27, R27, R29 ;  /* 0x0000001d1b1b7220 */ /* 0x000fc60000410000 */
[----:B------:R-:W-:Y:S01]  /*4640*/  FFMA.FTZ R22, R22, R35, 1 ;  /* 0x3f80000016167423 */ /* 0x000fe20000010023 */
[----:B------:R-:W-:-:S03]  /*4650*/  SHF.L.U32 R35, R52, 0x10, RZ ;  /* 0x0000001034237819 */ /* 0x000fc600000006ff */
[----:B------:R-:W-:Y:S02]  /*4660*/  FMUL.FTZ R27, R27, R22 ;  /* 0x000000161b1b7220 */ /* 0x000fe40000410000 */
[----:B------:R-:W-:-:S04]  /*4670*/  FADD.FTZ R35, R35, -UR12 ;  /* 0x8000000c23237e21 */ /* 0x000fc80008010000 */
[----:B------:R-:W-:Y:S01]  /*4680*/  FMUL.FTZ R22, R35, UR13 ;  /* 0x0000000d23167c20 */ /* 0x000fe20008410000 */
[----:B------:R-:W-:Y:S01]  /*4690*/  FFMA.FTZ R35, R31, R20, R44 ;  /* 0x000000141f237223 */ /* 0x000fe2000001002c */
[----:B------:R-:W-:Y:S02]  /*46a0*/  SHF.L.U32 R20, R12, 0x10, RZ ;  /* 0x000000100c147819 */ /* 0x000fe400000006ff */
[C---:B------:R-:W-:Y:S01]  /*46b0*/  FFMA.FTZ R29, R41.reuse, R22, R38 ;  /* 0x00000016291d7223 */ /* 0x040fe20000010026 */
[----:B------:R-:W-:Y:S01]  /*46c0*/  SHF.L.U32 R31, R86, 0x10, RZ ;  /* 0x00000010561f7819 */ /* 0x000fe200000006ff */
[-C--:B------:R-:W-:Y:S01]  /*46d0*/  FFMA.FTZ R35, R32, R28.reuse, R35 ;  /* 0x0000001c20237223 */ /* 0x080fe20000010023 */
[----:B------:R-:W-:Y:S01]  /*46e0*/  FMUL.FTZ R28, R41, R28 ;  /* 0x0000001c291c7220 */ /* 0x000fe20000410000 */
[----:B------:R-:W-:Y:S02]  /*46f0*/  FMUL.FTZ R45, R29, -1.4426950216293334961 ;  /* 0xbfb8aa3b1d2d7820 */ /* 0x000fe40000410000 */
[----:B------:R-:W-:Y:S01]  /*4700*/  FADD.FTZ R31, R31, -UR12 ;  /* 0x8000000c1f1f7e21 */ /* 0x000fe20008010000 */
[----:B------:R-:W-:-:S03]  /*4710*/  FADD.FTZ R34, R34, R28 ;  /* 0x0000001c22227221 */ /* 0x000fc60000010000 */
[----:B------:R-:W0:Y:S02]  /*4720*/  MUFU.EX2 R45, R45 ;  /* 0x0000002d002d7308 */ /* 0x000e240000000800 */
[----:B0-----:R-:W-:-:S06]  /*4730*/  FADD.FTZ R21, R45, 1 ;  /* 0x3f8000002d157421 */ /* 0x001fcc0000010000 */
[----:B------:R-:W0:Y:S02]  /*4740*/  MUFU.RCP R21, R21 ;  /* 0x0000001500157308 */ /* 0x000e240000001000 */
[----:B0-----:R-:W-:Y:S01]  /*4750*/  FADD.FTZ R44, -R21, 1 ;  /* 0x3f800000152c7421 */ /* 0x001fe20000010100 */
[----:B------:R-:W-:-:S03]  /*4760*/  FMUL.FTZ R20, R20, R21 ;  /* 0x0000001514147220 */ /* 0x000fc60000410000 */
[----:B------:R-:W-:Y:S01]  /*4770*/  FFMA.FTZ R29, R29, R44, 1 ;  /* 0x3f8000001d1d7423 */ /* 0x000fe2000001002c */
[----:B------:R-:W-:Y:S01]  /*4780*/  FADD.FTZ R44, R33, R30 ;  /* 0x0000001e212c7221 */ /* 0x000fe20000010000 */
[C---:B------:R-:W-:Y:S01]  /*4790*/  FFMA.FTZ R33, R23.reuse, R30, R24 ;  /* 0x0000001e17217223 */ /* 0x040fe20000010018 */
[----:B------:R-:W-:Y:S01]  /*47a0*/  FFMA.FTZ R23, R23, R43, R6 ;  /* 0x0000002b17177223 */ /* 0x000fe20000010006 */
[----:B------:R-:W-:Y:S01]  /*47b0*/  FMUL.FTZ R21, R20, R29 ;  /* 0x0000001d14157220 */ /* 0x000fe20000410000 */
[----:B------:R-:W-:Y:S01]  /*47c0*/  FMUL.FTZ R20, R31, UR13 ;  /* 0x0000000d1f147c20 */ /* 0x000fe20008410000 */
[----:B------:R-:W-:Y:S01]  /*47d0*/  SHF.L.U32 R6, R68, 0x10, RZ ;  /* 0x0000001044067819 */ /* 0x000fe200000006ff */
[----:B------:R-:W-:Y:S01]  /*47e0*/  FFMA.FTZ R23, R32, R28, R23 ;  /* 0x0000001c20177223 */ /* 0x000fe20000010017 */
[----:B------:R-:W-:Y:S01]  /*47f0*/  SHF.L.U32 R32, R85, 0x10, RZ ;  /* 0x0000001055207819 */ /* 0x000fe200000006ff */
[----:B------:R-:W-:Y:S01]  /*4800*/  FFMA.FTZ R29, R40, R20, R39 ;  /* 0x00000014281d7223 */ /* 0x000fe20000010027 */
[----:B------:R-:W-:Y:S01]  /*4810*/  FFMA.FTZ R33, R26, R27, R33 ;  /* 0x0000001b1a217223 */ /* 0x000fe20000010021 */
[----:B------:R-:W-:Y:S01]  /*4820*/  FADD.FTZ R44, R44, R27 ;  /* 0x0000001b2c2c7221 */ /* 0x000fe20000010000 */
[----:B------:R-:W-:Y:S01]  /*4830*/  FFMA.FTZ R35, R22, R21, R35 ;  /* 0x0000001516237223 */ /* 0x000fe20000010023 */
[----:B------:R-:W-:Y:S01]  /*4840*/  FMUL.FTZ R45, R29, -1.4426950216293334961 ;  /* 0xbfb8aa3b1d2d7820 */ /* 0x000fe20000410000 */
[----:B------:R-:W-:Y:S01]  /*4850*/  FADD.FTZ R32, R32, -UR12 ;  /* 0x8000000c20207e21 */ /* 0x000fe20008010000 */
[----:B------:R-:W-:-:S04]  /*4860*/  FADD.FTZ R25, R25, R21 ;  /* 0x0000001519197221 */ /* 0x000fc80000010000 */
[----:B------:R-:W0:Y:S02]  /*4870*/  MUFU.EX2 R45, R45 ;  /* 0x0000002d002d7308 */ /* 0x000e240000000800 */
[----:B0-----:R-:W-:-:S06]  /*4880*/  FADD.FTZ R31, R45, 1 ;  /* 0x3f8000002d1f7421 */ /* 0x001fcc0000010000 */
[----:B------:R-:W0:Y:S02]  /*4890*/  MUFU.RCP R31, R31 ;  /* 0x0000001f001f7308 */ /* 0x000e240000001000 */
        /* <DEDUP_REMOVED lines=25> */
[----:B------:R-:W-:Y:S01]  /*4a30*/  FADD.FTZ R34, R32, R34 ;  /* 0x0000002220227221 */ /* 0x000fe20000010000 */
[----:B------:R-:W-:Y:S01]  /*4a40*/  FMUL.FTZ R32, R41, R21 ;  /* 0x0000001529207220 */ /* 0x000fe20000410000 */
[----:B------:R-:W-:Y:S01]  /*4a50*/  FMUL.FTZ R43, R31, -1.4426950216293334961 ;  /* 0xbfb8aa3b1f2b7820 */ /* 0x000fe20000410000 */
[----:B------:R-:W-:-:S02]  /*4a60*/  SHF.L.U32 R21, R14, 0x10, RZ ;  /* 0x000000100e157819 */ /* 0x000fc400000006ff */
[----:B------:R-:W-:Y:S01]  /*4a70*/  FFMA.FTZ R23, R22, R32, R23 ;  /* 0x0000002016177223 */ /* 0x000fe20000010017 */
[----:B------:R-:W-:Y:S01]  /*4a80*/  FADD.FTZ R34, R34, R32 ;  /* 0x0000002022227221 */ /* 0x000fe20000010000 */
[----:B------:R-:W-:Y:S01]  /*4a90*/  FMUL.FTZ R32, R40, R29 ;  /* 0x0000001d28207220 */ /* 0x000fe20000410000 */
[----:B------:R-:W0:Y:S03]  /*4aa0*/  MUFU.EX2 R43, R43 ;  /* 0x0000002b002b7308 */ /* 0x000e260000000800 */
[----:B------:R-:W-:Y:S01]  /*4ab0*/  FFMA.FTZ R23, R20, R32, R23 ;  /* 0x0000002014177223 */ /* 0x000fe20000010017 */
[----:B------:R-:W-:Y:S01]  /*4ac0*/  SHF.L.U32 R20, R66, 0x10, RZ ;  /* 0x0000001042147819 */ /* 0x000fe200000006ff */
[----:B------:R-:W-:Y:S01]  /*4ad0*/  FADD.FTZ R34, R32, R34 ;  /* 0x0000002220227221 */ /* 0x000fe20000010000 */
[----:B------:R-:W-:Y:S01]  /*4ae0*/  FADD.FTZ R32, R25, R24 ;  /* 0x0000001819207221 */ /* 0x000fe20000010000 */
[----:B------:R-:W-:Y:S01]  /*4af0*/  FMUL.FTZ R24, R41, R24 ;  /* 0x0000001829187220 */ /* 0x000fe20000410000 */
[----:B------:R-:W-:-:S03]  /*4b00*/  SHF.L.U32 R25, R15, 0x10, RZ ;  /* 0x000000100f197819 */ /* 0x000fc600000006ff */
[----:B------:R-:W-:Y:S01]  /*4b10*/  FFMA.FTZ R23, R6, R24, R23 ;  /* 0x0000001806177223 */ /* 0x000fe20000010017 */
        /* <DEDUP_REMOVED lines=13> */
[----:B------:R-:W-:Y:S01]  /*4bf0*/  FFMA.FTZ R31, R41, R26, R38 ;  /* 0x0000001a291f7223 */ /* 0x000fe20000010026 */
[----:B------:R-:W-:Y:S01]  /*4c00*/  FFMA.FTZ R23, R30, R27, R23 ;  /* 0x0000001b1e177223 */ /* 0x000fe20000010017 */
[----:B------:R-:W-:Y:S01]  /*4c10*/  SHF.L.U32 R30, R48, 0x10, RZ ;  /* 0x00000010301e7819 */ /* 0x000fe200000006ff */
[----:B------:R-:W-:Y:S01]  /*4c20*/  FADD.FTZ R34, R27, R34 ;  /* 0x000000221b227221 */ /* 0x000fe20000010000 */
[----:B------:R-:W-:-:S03]  /*4c30*/  FMUL.FTZ R43, R31, -1.4426950216293334961 ;  /* 0xbfb8aa3b1f2b7820 */ /* 0x000fc60000410000 */
[----:B------:R-:W-:-:S03]  /*4c40*/  FADD.FTZ R30, R30, -UR12 ;  /* 0x8000000c1e1e7e21 */ /* 0x000fc60008010000 */
        /* <DEDUP_REMOVED lines=10> */
[----:B------:R-:W-:Y:S01]  /*4cf0*/  FFMA.FTZ R35, R26, R21, R35 ;  /* 0x000000151a237223 */ /* 0x000fe20000010023 */
[----:B------:R-:W-:-:S04]  /*4d00*/  FMUL.FTZ R22, R31, UR13 ;  /* 0x0000000d1f167c20 */ /* 0x000fc80008410000 */
[----:B------:R-:W-:-:S04]  /*4d10*/  FFMA.FTZ R28, R40, R22, R39 ;  /* 0x00000016281c7223 */ /* 0x000fc80000010027 */
[----:B------:R-:W-:-:S06]  /*4d20*/  FMUL.FTZ R43, R28, -1.4426950216293334961 ;  /* 0xbfb8aa3b1c2b7820 */ /* 0x000fcc0000410000 */
[----:B------:R-:W0:Y:S02]  /*4d30*/  MUFU.EX2 R43, R43 ;  /* 0x0000002b002b7308 */ /* 0x000e240000000800 */
[----:B0-----:R-:W-:-:S06]  /*4d40*/  FADD.FTZ R31, R43, 1 ;  /* 0x3f8000002b1f7421 */ /* 0x001fcc0000010000 */
[----:B------:R-:W0:Y:S02]  /*4d50*/  MUFU.RCP R31, R31 ;  /* 0x0000001f001f7308 */ /* 0x000e240000001000 */
[----:B0-----:R-:W-:Y:S01]  /*4d60*/  FMUL.FTZ R29, R20, R31 ;  /* 0x0000001f141d7220 */ /* 0x001fe20000410000 */
[----:B------:R-:W-:Y:S01]  /*4d70*/  SHF.L.U32 R20, R49, 0x10, RZ ;  /* 0x0000001031147819 */ /* 0x000fe200000006ff */
[----:B------:R-:W-:-:S04]  /*4d80*/  FADD.FTZ R45, -R31, 1 ;  /* 0x3f8000001f2d7421 */ /* 0x000fc80000010100 */
[----:B------:R-:W-:Y:S01]  /*4d90*/  FADD.FTZ R20, R20, -UR12 ;  /* 0x8000000c14147e21 */ /* 0x000fe20008010000 */
[----:B------:R-:W-:-:S03]  /*4da0*/  FFMA.FTZ R28, R28, R45, 1 ;  /* 0x3f8000001c1c7423 */ /* 0x000fc6000001002d */
[----:B------:R-:W-:Y:S01]  /*4db0*/  FMUL.FTZ R20, R20, UR13 ;  /* 0x0000000d14147c20 */ /* 0x000fe20008410000 */
[----:B------:R-:W-:-:S03]  /*4dc0*/  FMUL.FTZ R29, R29, R28 ;  /* 0x0000001c1d1d7220 */ /* 0x000fc60000410000 */
[----:B------:R-:W-:Y:S01]  /*4dd0*/  FFMA.FTZ R31, R41, R20, R38 ;  /* 0x00000014291f7223 */ /* 0x000fe20000010026 */
[----:B------:R-:W-:Y:S01]  /*4de0*/  FADD.FTZ R44, R44, R29 ;  /* 0x0000001d2c2c7221 */ /* 0x000fe20000010000 */
[----:B------:R-:W-:Y:S02]  /*4df0*/  FFMA.FTZ R33, R22, R29, R33 ;  /* 0x0000001d16217223 */ /* 0x000fe40000010021 */
        /* <DEDUP_REMOVED lines=10> */
[----:B------:R-:W-:Y:S02]  /*4ea0*/  FFMA.FTZ R35, R20, R25, R35 ;  /* 0x0000001914237223 */ /* 0x000fe40000010023 */
[----:B------:R-:W-:Y:S01]  /*4eb0*/  FMUL.FTZ R6, R31, UR13 ;  /* 0x0000000d1f067c20 */ /* 0x000fe20008410000 */
[----:B------:R-:W-:-:S03]  /*4ec0*/  SHF.L.U32 R31, R65, 0x10, RZ ;  /* 0x00000010411f7819 */ /* 0x000fc600000006ff */
        /* <DEDUP_REMOVED lines=10> */
[C---:B------:R-:W-:Y:S01]  /*4f70*/  FMUL.FTZ R30, R41.reuse, R21 ;  /* 0x00000015291e7220 */ /* 0x040fe20000410000 */
[----:B------:R-:W-:Y:S01]  /*4f80*/  SHF.L.U32 R21, R16, 0x10, RZ ;  /* 0x0000001010157819 */ /* 0x000fe200000006ff */
[----:B------:R-:W-:Y:S01]  /*4f90*/  FADD.FTZ R44, R44, R31 ;  /* 0x0000001f2c2c7221 */ /* 0x000fe20000010000 */
        /* <DEDUP_REMOVED lines=11> */
[----:B------:R-:W-:Y:S01]  /*5050*/  FADD.FTZ R34, R34, R30 ;  /* 0x0000001e22227221 */ /* 0x000fe20000010000 */
        /* <DEDUP_REMOVED lines=15> */
[----:B------:R-:W-:Y:S01]  /*5150*/  FADD.FTZ R43, R32, R25 ;  /* 0x00000019202b7221 */ /* 0x000fe20000010000 */
[----:B------:R-:W-:-:S03]  /*5160*/  SHF.L.U32 R25, R17, 0x10, RZ ;  /* 0x0000001011197819 */ /* 0x000fc600000006ff */
[----:B------:R-:W-:Y:S01]  /*5170*/  FADD.FTZ R43, R43, R26 ;  /* 0x0000001a2b2b7221 */ /* 0x000fe20000010000 */
        /* <DEDUP_REMOVED lines=18> */
[----:B------:R-:W-:Y:S01]  /*52a0*/  FFMA.FTZ R29, R29, R32, 1 ;  /* 0x3f8000001d1d7423 */ /* 0x000fe20000010020 */
[----:B------:R-:W-:Y:S01]  /*52b0*/  FMUL.FTZ R32, R40, R31 ;  /* 0x0000001f28207220 */ /* 0x000fe20000410000 */
[----:B------:R-:W-:Y:S01]  /*52c0*/  SHF.L.U32 R31, R63, 0x10, RZ ;  /* 0x000000103f1f7819 */ /* 0x000fe200000006ff */
[----:B------:R-:W-:Y:S01]  /*52d0*/  FMUL.FTZ R25, R25, UR13 ;  /* 0x0000000d19197c20 */ /* 0x000fe20008410000 */
[----:B------:R-:W-:Y:S01]  /*52e0*/  FMUL.FTZ R20, R20, R29 ;  /* 0x0000001d14147220 */ /* 0x000fe20000410000 */
[----:B------:R-:W-:Y:S01]  /*52f0*/  FFMA.FTZ R23, R6, R32, R23 ;  /* 0x0000002006177223 */ /* 0x000fe20000010017 */
[----:B------:R-:W-:Y:S01]  /*5300*/  FADD.FTZ R34, R32, R34 ;  /* 0x0000002220227221 */ /* 0x000fe20000010000 */
[----:B------:R-:W-:-:S04]  /*5310*/  FFMA.FTZ R29, R40, R25, R39 ;  /* 0x00000019281d7223 */ /* 0x000fc80000010027 */
[----:B------:R-:W-:-:S06]  /*5320*/  FMUL.FTZ R45, R29, -1.4426950216293334961 ;  /* 0xbfb8aa3b1d2d7820 */ /* 0x000fcc0000410000 */
[----:B------:R-:W0:Y:S02]  /*5330*/  MUFU.EX2 R45, R45 ;  /* 0x0000002d002d7308 */ /* 0x000e240000000800 */
[----:B0-----:R-:W-:-:S06]  /*5340*/  FADD.FTZ R28, R45, 1 ;  /* 0x3f8000002d1c7421 */ /* 0x001fcc0000010000 */
[----:B------:R-:W0:Y:S02]  /*5350*/  MUFU.RCP R28, R28 ;  /* 0x0000001c001c7308 */ /* 0x000e240000001000 */
[----:B0-----:R-:W-:Y:S01]  /*5360*/  FMUL.FTZ R6, R31, R28 ;  /* 0x0000001c1f067220 */ /* 0x001fe20000410000 */
[----:B------:R-:W-:Y:S01]  /*5370*/  FADD.FTZ R31, -R28, 1 ;  /* 0x3f8000001c1f7421 */ /* 0x000fe20000010100 */
[----:B------:R-:W-:-:S03]  /*5380*/  FMUL.FTZ R28, R41, R26 ;  /* 0x0000001a291c7220 */ /* 0x000fc60000410000 */
[----:B------:R-:W-:Y:S01]  /*5390*/  FFMA.FTZ R31, R29, R31, 1 ;  /* 0x3f8000001d1f7423 */ /* 0x000fe2000001001f */
[----:B------:R-:W-:Y:S01]  /*53a0*/  FFMA.FTZ R23, R24, R28, R23 ;  /* 0x0000001c18177223 */ /* 0x000fe20000010017 */
[----:B------:R-:W-:Y:S01]  /*53b0*/  FADD.FTZ R29, R34, R28 ;  /* 0x0000001c221d7221 */ /* 0x000fe20000010000 */
[----:B------:R-:W-:Y:S01]  /*53c0*/  FMUL.FTZ R24, R40, R27 ;  /* 0x0000001b28187220 */ /* 0x000fe20000410000 */
[----:B------:R-:W-:Y:S01]  /*53d0*/  FMUL.FTZ R6, R6, R31 ;  /* 0x0000001f06067220 */ /* 0x000fe20000410000 */
[----:B------:R-:W-:Y:S02]  /*53e0*/  FADD.FTZ R27, R44, R27 ;  /* 0x0000001b2c1b7221 */ /* 0x000fe40000010000 */
[----:B------:R-:W-:Y:S01]  /*53f0*/  FFMA.FTZ R23, R21, R24, R23 ;  /* 0x0000001815177223 */ /* 0x000fe20000010017 */
[----:B------:R-:W-:Y:S01]  /*5400*/  FADD.FTZ R29, R24, R29 ;  /* 0x0000001d181d7221 */ /* 0x000fe20000010000 */
[----:B------:R-:W-:Y:S01]  /*5410*/  FMUL.FTZ R24, R41, R20 ;  /* 0x0000001429187220 */ /* 0x000fe20000410000 */
[----:B------:R-:W-:-:S03]  /*5420*/  FADD.FTZ R27, R27, R6 ;  /* 0x000000061b1b7221 */ /* 0x000fc60000010000 */
[----:B------:R-:W-:Y:S01]  /*5430*/  FFMA.FTZ R26, R22, R24, R23 ;  /* 0x00000018161a7223 */ /* 0x000fe20000010017 */
[----:B------:R-:W-:Y:S01]  /*5440*/  FADD.FTZ R29, R29, R24 ;  /* 0x000000181d1d7221 */ /* 0x000fe20000010000 */
[----:B------:R-:W-:-:S04]  /*5450*/  FMUL.FTZ R24, R40, R6 ;  /* 0x0000000628187220 */ /* 0x000fc80000410000 */
[----:B------:R-:W-:Y:S01]  /*5460*/  FFMA.FTZ R21, R25, R24, R26 ;  /* 0x0000001819157223 */ /* 0x000fe2000001001a */
[----:B------:R-:W-:Y:S01]  /*5470*/  FADD.FTZ R23, R24, R29 ;  /* 0x0000001d18177221 */ /* 0x000fe20000010000 */
[----:B------:R-:W-:Y:S01]  /*5480*/  FFMA.FTZ R24, R22, R20, R35 ;  /* 0x0000001416187223 */ /* 0x000fe20000010023 */
[----:B------:R-:W-:Y:S01]  /*5490*/  FADD.FTZ R26, R43, R20 ;  /* 0x000000142b1a7221 */ /* 0x000fe20000010000 */
[----:B------:R-:W-:-:S07]  /*54a0*/  FFMA.FTZ R25, R25, R6, R30 ;  /* 0x0000000619197223 */ /* 0x000fce000001001e */
.L_x_258:
[----:B------:R-:W0:Y:S01]  /*54b0*/  S2R R30, SR_LANEID ;  /* 0x00000000001e7919 */ /* 0x000e220000000000 */
[----:B------:R-:W-:Y:S01]  /*54c0*/  MOV R29, R21 ;  /* 0x00000015001d7202 */ /* 0x000fe20000000f00 */
[----:B------:R-:W1:Y:S01]  /*54d0*/  S2UR UR7, SR_CgaCtaId ;  /* 0x00000000000779c3 */ /* 0x000e620000008800 */
[----:B------:R-:W-:Y:S01]  /*54e0*/  UMOV UR6, 0x400 ;  /* 0x0000040000067882 */ /* 0x000fe20000000000 */
[----:B------:R-:W-:Y:S01]  /*54f0*/  SHFL.DOWN PT, R20, R23, 0x1, 0x1f ;  /* 0x08201f0017147f89 */ /* 0x000fe200000e0000 */
[----:B------:R-:W-:Y:S01]  /*5500*/  UIADD3 UR5, UPT, UPT, UR6, 0xd0, URZ ;  /* 0x000000d006057890 */ /* 0x000fe2000fffe0ff */
[----:B------:R-:W-:Y:S02]  /*5510*/  BSSY.RECONVERGENT B0, `(.L_x_259) ;  /* 0x0000028000007945 */ /* 0x000fe40003800200 */
[----:B------:R-:W2:Y:S01]  /*5520*/  SHFL.DOWN PT, R6, R29, 0x1, 0x1f ;  /* 0x08201f001d067f89 */ /* 0x000ea200000e0000 */
[----:B-1----:R-:W-:Y:S01]  /*5530*/  ULEA UR5, UR7, UR5, 0x18 ;  /* 0x0000000507057291 */ /* 0x002fe2000f8ec0ff */
[----:B0-----:R-:W-:-:S02]  /*5540*/  ISETP.GT.AND P0, PT, R30, 0x1e, PT ;  /* 0x0000001e1e00780c */ /* 0x001fc40003f04270 */
[C---:B------:R-:W-:Y:S02]  /*5550*/  ISETP.GT.AND P2, PT, R30.reuse, 0xf, PT ;  /* 0x0000000f1e00780c */ /* 0x040fe40003f44270 */
[----:B------:R-:W-:-:S09]  /*5560*/  ISETP.GT.AND P1, PT, R30, 0x17, PT ;  /* 0x000000171e00780c */ /* 0x000fd20003f24270 */
[----:B--2---:R-:W-:Y:S01]  /*5570*/  @!P0 FADD.FTZ R29, R6, R29 ;  /* 0x0000001d061d8221 */ /* 0x004fe20000010000 */
[----:B------:R-:W-:Y:S01]  /*5580*/  @!P0 FADD.FTZ R23, R20, R23 ;  /* 0x0000001714178221 */ /* 0x000fe20000010000 */
        /* <DEDUP_REMOVED lines=32> */
.L_x_260:
[----:B------:R-:W-:Y:S05]  /*5790*/  BSYNC.RECONVERGENT B0 ;  /* 0x0000000000007941 */ /* 0x000fea0003800200 */
.L_x_259:
        /* <DEDUP_REMOVED lines=52> */
.L_x_262:
[----:B------:R-:W-:Y:S05]  /*5ae0*/  BSYNC.RECONVERGENT B0 ;  /* 0x0000000000007941 */ /* 0x000fea0003800200 */
.L_x_261:
        /* <DEDUP_REMOVED lines=38> */
.L_x_264:
[----:B------:R-:W-:Y:S05]  /*5d50*/  BSYNC.RECONVERGENT B0 ;  /* 0x0000000000007941 */ /* 0x000fea0003800200 */
.L_x_263:
        /* <DEDUP_REMOVED lines=31> */
.L_x_266:
[----:B------:R-:W-:Y:S05]  /*5f50*/  BSYNC.RECONVERGENT B0 ;  /* 0x0000000000007941 */ /* 0x000fea0003800200 */
.L_x_265:
        /* <DEDUP_REMOVED lines=28> */
.L_x_269:
        /* <DEDUP_REMOVED lines=8> */
.L_x_268:
        /* <DEDUP_REMOVED lines=18> */
.L_x_271:
        /* <DEDUP_REMOVED lines=145> */
.L_x_270:
        /* <DEDUP_REMOVED lines=12> */
[----:B------:R-:W-:-:S02]  /*6c90*/  ISETP.EQ.OR P3, PT, R32, UR8, P0 ;  /* 0x0000000820007c0c */ /* 0x000fc40008762670 */
[----:B------:R-:W-:-:S04]  /*6ca0*/  IADD3 R31, PT, PT, R29, 0x3, RZ ;  /* 0x000000031d1f7810 */ /* 0x000fc80007ffe0ff */
[----:B------:R-:W-:Y:S01]  /*6cb0*/  ISETP.EQ.OR P0, PT, R31, UR8, P0 ;  /* 0x000000081f007c0c */ /* 0x000fe20008702670 */
[----:B--2---:R-:W0:Y:S01]  /*6cc0*/  @!P1 LDC R26, c[0x0][0x374] ;  /* 0x0000dd00ff1a9b82 */ /* 0x004e220000000800 */
[----:B------:R-:W2:Y:S01]  /*6cd0*/  @!P1 S2R R25, SR_CTAID.Y ;  /* 0x0000000000199919 */ /* 0x000ea20000002600 */
[C---:B-1----:R-:W-:Y:S02]  /*6ce0*/  @!P1 LOP3.LUT R23, R5.reuse, 0x1, RZ, 0xc0, !PT ;  /* 0x0000000105179812 */ /* 0x042fe400078ec0ff */
[----:B------:R-:W1:Y:S02]  /*6cf0*/  @!P2 S2R R33, SR_CTAID.Y ;  /* 0x000000000021a919 */ /* 0x000e640000002600 */
[----:B------:R-:W-:Y:S02]  /*6d00*/  @!P3 LOP3.LUT R35, R5, 0x1, RZ, 0xc0, !PT ;  /* 0x000000010523b812 */ /* 0x000fe400078ec0ff */
[----:B------:R-:W3:Y:S08]  /*6d10*/  @!P1 LDC.64 R20, c[0x0][0x3d0] ;  /* 0x0000f400ff149b82 */ /* 0x000ef00000000a00 */
[----:B------:R-:W4:Y:S01]  /*6d20*/  @!P2 LDC R22, c[0x0][0x374] ;  /* 0x0000dd00ff16ab82 */ /* 0x000f220000000800 */
[----:B0-----:R-:W-:-:S04]  /*6d30*/  @!P1 IMAD R23, R23, R26, RZ ;  /* 0x0000001a17179224 */ /* 0x001fc800078e02ff */
[----:B------:R-:W-:Y:S02]  /*6d40*/  @!P1 IMAD R24, R23, R28, RZ ;  /* 0x0000001c17189224 */ /* 0x000fe400078e02ff */
[----:B------:R-:W0:Y:S01]  /*6d50*/  @!P3 S2R R23, SR_CTAID.Y ;  /* 0x000000000017b919 */ /* 0x000e220000002600 */
[----:B--2---:R-:W-:Y:S02]  /*6d60*/  @!P1 IMAD R25, R29, R26, R25 ;  /* 0x0000001a1d199224 */ /* 0x004fe400078e0219 */
[----:B------:R-:W-:Y:S01]  /*6d70*/  @!P1 SHF.L.U32 R27, R24, 0x1, RZ ;  /* 0x00000001181b9819 */ /* 0x000fe200000006ff */
[----:B------:R-:W2:Y:S04]  /*6d80*/  @!P3 LDC R26, c[0x0][0x374] ;  /* 0x0000dd00ff1abb82 */ /* 0x000ea80000000800 */
[----:B---3--:R-:W-:Y:S01]  /*6d90*/  @!P1 IMAD.WIDE R20, R27, 0x4, R20 ;  /* 0x000000041b149825 */ /* 0x008fe200078e0214 */
[----:B------:R-:W-:-:S03]  /*6da0*/  @!P2 LOP3.LUT R27, R5, 0x1, RZ, 0xc0, !PT ;  /* 0x00000001051ba812 */ /* 0x000fc600078ec0ff */
[-C--:B----4-:R-:W-:Y:S02]  /*6db0*/  @!P2 IMAD R34, R29, R22.reuse, R22 ;  /* 0x000000161d22a224 */ /* 0x090fe400078e0216 */
[----:B------:R-:W-:Y:S02]  /*6dc0*/  @!P2 IMAD R27, R27, R22, RZ ;  /* 0x000000161b1ba224 */ /* 0x000fe400078e02ff */
[----:B------:R-:W3:Y:S01]  /*6dd0*/  @!P0 S2R R22, SR_CTAID.Y ;  /* 0x0000000000168919 */ /* 0x000ee20000002600 */
[----:B------:R-:W-:Y:S01]  /*6de0*/  @!P1 IMAD.WIDE.U32 R24, R25, 0x8, R20 ;  /* 0x0000000819189825 */ /* 0x000fe200078e0014 */
[----:B-1----:R-:W-:Y:S01]  /*6df0*/  @!P2 IADD3 R33, PT, PT, R34, R33, RZ ;  /* 0x000000212221a210 */ /* 0x002fe20007ffe0ff */
[----:B------:R-:W1:Y:S02]  /*6e00*/  @!P2 LDC.64 R20, c[0x0][0x3d0] ;  /* 0x0000f400ff14ab82 */ /* 0x000e640000000a00 */
[----:B------:R-:W-:Y:S02]  /*6e10*/  @!P2 IMAD R27, R27, R28, RZ ;  /* 0x0000001c1b1ba224 */ /* 0x000fe400078e02ff */
[----:B------:R-:W4:Y:S03]  /*6e20*/  @!P1 LDG.E.64 R24, desc[UR10][R24.64] ;  /* 0x0000000a18189981 */ /* 0x000f26000c1e1b00 */
[----:B------:R-:W-:Y:S01]  /*6e30*/  @!P2 SHF.L.U32 R27, R27, 0x1, RZ ;  /* 0x000000011b1ba819 */ /* 0x000fe200000006ff */
[----:B--2---:R-:W-:-:S02]  /*6e40*/  @!P3 IMAD R35, R35, R26, RZ ;  /* 0x0000001a2323b224 */ /* 0x004fc400078e02ff */
[----:B0-----:R-:W-:Y:S02]  /*6e50*/  @!P3 IMAD R32, R32, R26, R23 ;  /* 0x0000001a2020b224 */ /* 0x001fe400078e0217 */
[----:B------:R-:W3:Y:S01]  /*6e60*/  @!P0 LDC R23, c[0x0][0x374] ;  /* 0x0000dd00ff178b82 */ /* 0x000ee20000000800 */
[----:B------:R-:W-:-:S05]  /*6e70*/  @!P3 IMAD R35, R35, R28, RZ ;  /* 0x0000001c2323b224 */ /* 0x000fca00078e02ff */
[----:B------:R-:W-:Y:S01]  /*6e80*/  @!P3 SHF.L.U32 R43, R35, 0x1, RZ ;  /* 0x00000001232bb819 */ /* 0x000fe200000006ff */
[----:B-1----:R-:W-:Y:S02]  /*6e90*/  @!P2 IMAD.WIDE R20, R27, 0x4, R20 ;  /* 0x000000041b14a825 */ /* 0x002fe400078e0214 */
[----:B------:R-:W0:Y:S02]  /*6ea0*/  @!P3 LDC.64 R26, c[0x0][0x3d0] ;  /* 0x0000f400ff1abb82 */ /* 0x000e240000000a00 */
[----:B------:R-:W-:-:S06]  /*6eb0*/  @!P2 IMAD.WIDE.U32 R20, R33, 0x8, R20 ;  /* 0x000000082114a825 */ /* 0x000fcc00078e0014 */
[----:B------:R-:W2:Y:S01]  /*6ec0*/  @!P2 LDG.E.64 R20, desc[UR10][R20.64] ;  /* 0x0000000a1414a981 */ /* 0x000ea2000c1e1b00 */
[----:B---3--:R-:W-:Y:S01]  /*6ed0*/  @!P0 IMAD R31, R31, R23, R22 ;  /* 0x000000171f1f8224 */ /* 0x008fe200078e0216 */
[----:B------:R-:W-:-:S05]  /*6ee0*/  @!P0 LOP3.LUT R22, R5, 0x1, RZ, 0xc0, !PT ;  /* 0x0000000105168812 */ /* 0x000fca00078ec0ff */
[----:B------:R-:W-:Y:S02]  /*6ef0*/  @!P0 IMAD R35, R22, R23, RZ ;  /* 0x0000001716238224 */ /* 0x000fe400078e02ff */
[----:B------:R-:W1:Y:S02]  /*6f00*/  @!P0 LDC.64 R22, c[0x0][0x3d0] ;  /* 0x0000f400ff168b82 */ /* 0x000e640000000a00 */
[----:B------:R-:W-:Y:S02]  /*6f10*/  @!P0 IMAD R35, R35, R28, RZ ;  /* 0x0000001c23238224 */ /* 0x000fe400078e02ff */
[----:B0-----:R-:W-:-:S03]  /*6f20*/  @!P3 IMAD.WIDE R26, R43, 0x4, R26 ;  /* 0x000000042b1ab825 */ /* 0x001fc600078e021a */
[----:B------:R-:W-:Y:S01]  /*6f30*/  @!P0 SHF.L.U32 R35, R35, 0x1, RZ ;  /* 0x0000000123238819 */ /* 0x000fe200000006ff */
[----:B------:R-:W-:-:S06]  /*6f40*/  @!P3 IMAD.WIDE.U32 R26, R32, 0x8, R26 ;  /* 0x00000008201ab825 */ /* 0x000fcc00078e001a */
[----:B------:R-:W3:Y:S01]  /*6f50*/  @!P3 LDG.E.64 R26, desc[UR10][R26.64] ;  /* 0x0000000a1a1ab981 */ /* 0x000ee2000c1e1b00 */
[----:B-1----:R-:W-:-:S04]  /*6f60*/  @!P0 IMAD.WIDE R22, R35, 0x4, R22 ;  /* 0x0000000423168825 */ /* 0x002fc800078e0216 */
[----:B------:R-:W-:-:S06]  /*6f70*/  @!P0 IMAD.WIDE.U32 R22, R31, 0x8, R22 ;  /* 0x000000081f168825 */ /* 0x000fcc00078e0016 */
[----:B------:R-:W5:Y:S01]  /*6f80*/  @!P0 LDG.E.64 R22, desc[UR10][R22.64] ;  /* 0x0000000a16168981 */ /* 0x000f62000c1e1b00 */
[----:B------:R-:W-:Y:S01]  /*6f90*/  IADD3 R29, PT, PT, R29, 0x4, RZ ;  /* 0x000000041d1d7810 */ /* 0x000fe20007ffe0ff */
[----:B----4-:R-:W-:Y:S01]  /*6fa0*/  @!P1 FADD.FTZ R44, R44, R24 ;  /* 0x000000182c2c9221 */ /* 0x010fe20000010000 */
[----:B------:R-:W-:-:S03]  /*6fb0*/  @!P1 FADD.FTZ R45, R45, R25 ;  /* 0x000000192d2d9221 */ /* 0x000fc60000010000 */
[----:B--2---:R-:W-:Y:S01]  /*6fc0*/  @!P2 FADD.FTZ R44, R44, R20 ;  /* 0x000000142c2ca221 */ /* 0x004fe20000010000 */
[----:B------:R-:W-:-:S03]  /*6fd0*/  @!P2 FADD.FTZ R45, R45, R21 ;  /* 0x000000152d2da221 */ /* 0x000fc60000010000 */
[----:B---3--:R-:W-:Y:S01]  /*6fe0*/  @!P3 FADD.FTZ R44, R44, R26 ;  /* 0x0000001a2c2cb221 */ /* 0x008fe20000010000 */
[----:B------:R-:W-:-:S03]  /*6ff0*/  @!P3 FADD.FTZ R45, R45, R27 ;  /* 0x0000001b2d2db221 */ /* 0x000fc60000010000 */
[----:B-----5:R-:W-:Y:S01]  /*7000*/  @!P0 FADD.FTZ R44, R44, R22 ;  /* 0x000000162c2c8221 */ /* 0x020fe20000010000 */
[----:B------:R-:W-:-:S07]  /*7010*/  @!P0 FADD.FTZ R45, R45, R23 ;  /* 0x000000172d2d8221 */ /* 0x000fce0000010000 */
.L_x_272:
        /* <DEDUP_REMOVED lines=19> */
[----:B--2---:R-:W-:Y:S02]  /*7150*/  @!P1 IMAD R25, R29, R25, R26 ;  /* 0x000000191d199224 */ /* 0x004fe400078e021a */
[----:B------:R-:W-:Y:S02]  /*7160*/  @!P0 IMAD R31, R31, R28, RZ ;  /* 0x0000001c1f1f8224 */ /* 0x000fe400078e02ff */
[----:B-1----:R-:W-:-:S03]  /*7170*/  @!P1 IMAD.WIDE R22, R27, 0x4, R22 ;  /* 0x000000041b169825 */ /* 0x002fc600078e0216 */
[----:B------:R-:W-:Y:S01]  /*7180*/  @!P0 SHF.L.U32 R31, R31, 0x1, RZ ;  /* 0x000000011f1f8819 */ /* 0x000fe200000006ff */
[----:B------:R-:W-:Y:S02]  /*7190*/  @!P0 IMAD R27, R29, R30, R30 ;  /* 0x0000001e1d1b8224 */ /* 0x000fe400078e021e */
[----:B------:R-:W-:-:S03]  /*71a0*/  @!P1 IMAD.WIDE.U32 R22, R25, 0x8, R22 ;  /* 0x0000000819169825 */ /* 0x000fc600078e0016 */
[----:B---3--:R-:W-:Y:S01]  /*71b0*/  @!P0 IADD3 R27, PT, PT, R27, R24, RZ ;  /* 0x000000181b1b8210 */ /* 0x008fe20007ffe0ff */
        /* <DEDUP_REMOVED lines=9> */
.L_x_273:
[----:B------:R-:W-:Y:S01]  /*7250*/  ISETP.NE.AND P0, PT, R29, UR8, PT ;  /* 0x000000081d007c0c */ /* 0x000fe2000bf05270 */
[----:B------:R-:W-:Y:S01]  /*7260*/  BSSY.RECONVERGENT B0, `(.L_x_267) ;  /* 0x0000012000007945 */ /* 0x000fe20003800200 */
[----:B------:R-:W-:Y:S02]  /*7270*/  LOP3.LUT R20, R28, 0x1, RZ, 0xc0, !PT ;  /* 0x000000011c147812 */ /* 0x000fe400078ec0ff */
[----:B------:R-:W-:-:S04]  /*7280*/  ISETP.NE.OR P0, PT, R6, RZ, !P0 ;  /* 0x000000ff0600720c */ /* 0x000fc80004705670 */
[----:B------:R-:W-:-:S13]  /*7290*/  ISETP.NE.U32.OR P0, PT, R20, 0x1, P0 ;  /* 0x000000011400780c */ /* 0x000fda0000705470 */
[----:B------:R-:W-:Y:S05]  /*72a0*/  @P0 BRA `(.L_x_274) ;  /* 0x0000000000340947 */ /* 0x000fea0003800000 */
[----:B------:R-:W0:Y:S01]  /*72b0*/  LDCU UR5, c[0x0][0x374] ;  /* 0x00006e80ff0577ac */ /* 0x000e220008000800 */
[----:B------:R-:W3:Y:S01]  /*72c0*/  S2R R22, SR_CTAID.Y ;  /* 0x0000000000167919 */ /* 0x000ee20000002600 */
[----:B------:R-:W4:Y:S01]  /*72d0*/  LDC.64 R20, c[0x0][0x3d0] ;  /* 0x0000f400ff147b82 */ /* 0x000f220000000a00 */
[----:B-1----:R-:W-:-:S05]  /*72e0*/  LOP3.LUT R23, R5, 0x1, RZ, 0xc0, !PT ;  /* 0x0000000105177812 */ /* 0x002fca00078ec0ff */
[----:B0-----:R-:W-:-:S04]  /*72f0*/  IMAD R23, R23, UR5, RZ ;  /* 0x0000000517177c24 */ /* 0x001fc8000f8e02ff */
[----:B------:R-:W-:-:S05]  /*7300*/  IMAD R23, R23, R28, RZ ;  /* 0x0000001c17177224 */ /* 0x000fca00078e02ff */
[----:B------:R-:W-:-:S05]  /*7310*/  SHF.L.U32 R23, R23, 0x1, RZ ;  /* 0x0000000117177819 */ /* 0x000fca00000006ff */
[----:B----4-:R-:W-:-:S04]  /*7320*/  IMAD.WIDE R20, R23, 0x4, R20 ;  /* 0x0000000417147825 */ /* 0x010fc800078e0214 */
[----:B---3--:R-:W-:-:S04]  /*7330*/  IMAD R29, R29, UR5, R22 ;  /* 0x000000051d1d7c24 */ /* 0x008fc8000f8e0216 */
[----:B------:R-:W-:-:S06]  /*7340*/  IMAD.WIDE.U32 R20, R29, 0x8, R20 ;  /* 0x000000081d147825 */ /* 0x000fcc00078e0014 */
[----:B------:R-:W2:Y:S02]  /*7350*/  LDG.E.64 R20, desc[UR10][R20.64] ;  /* 0x0000000a14147981 */ /* 0x000ea4000c1e1b00 */
[----:B--2---:R-:W-:Y:S01]  /*7360*/  FADD.FTZ R44, R44, R20 ;  /* 0x000000142c2c7221 */ /* 0x004fe20000010000 */
[----:B------:R-:W-:-:S07]  /*7370*/  FADD.FTZ R45, R45, R21 ;  /* 0x000000152d2d7221 */ /* 0x000fce0000010000 */
.L_x_274:
[----:B------:R-:W-:Y:S05]  /*7380*/  BSYNC.RECONVERGENT B0 ;  /* 0x0000000000007941 */ /* 0x000fea0003800200 */
.L_x_267:
        /* <DEDUP_REMOVED lines=27> */
[----:B------:R-:W-:Y:S01]  /*7540*/  FADD.FTZ R4, R4, -UR12 ;  /* 0x8000000c04047e21 */ /* 0x000fe20008010000 */
[----:B------:R-:W-:Y:S01]  /*7550*/  SHF.L.U32 R21, R21, 0x10, RZ ;  /* 0x0000001015157819 */ /* 0x000fe200000006ff */
[----:B------:R-:W-:-:S02]  /*7560*/  FADD.FTZ R20, R20, -UR12 ;  /* 0x8000000c14147e21 */ /* 0x000fc40008010000 */
[----:B------:R-:W-:Y:S02]  /*7570*/  FMUL.FTZ R29, R4, UR13 ;  /* 0x0000000d041d7c20 */ /* 0x000fe40008410000 */
        /* <DEDUP_REMOVED lines=21> */
.L_x_275:
        /* <DEDUP_REMOVED lines=22> */
.L_x_277:
[----:B------:R-:W-:Y:S05]  /*7830*/  BSYNC.RECONVERGENT B0 ;  /* 0x0000000000007941 */ /* 0x000fea0003800200 */
.L_x_276:
[C---:B0-----:R-:W-:Y:S01]  /*7840*/  PRMT R3, R2.reuse, 0x7632, R3 ;  /* 0x0000763202037816 */ /* 0x041fe20000000003 */
[----:B------:R-:W-:Y:S01]  /*7850*/  FMUL.FTZ R61, R61, UR13 ;  /* 0x0000000d3d3d7c20 */ /* 0x000fe20008410000 */
[----:B------:R-:W-:Y:S01]  /*7860*/  FADD.FTZ R21, R71, -UR12 ;  /* 0x8000000c47157e21 */ /* 0x000fe20008010000 */
[----:B------:R-:W-:Y:S02]  /*7870*/  SHF.L.U32 R20, R2, 0x10, RZ ;  /* 0x0000001002147819 */ /* 0x000fe400000006ff */
[----:B------:R-:W-:Y:S01]  /*7880*/  ISETP.GE.AND.EX P1, PT, R4, UR7, PT, P1 ;  /* 0x0000000704007c0c */ /* 0x000fe2000bf26310 */
[----:B------:R-:W-:Y:S01]  /*7890*/  FFMA.FTZ R2, R61, UR5, R24 ;  /* 0x000000053d027c23 */ /* 0x000fe20008010018 */
[----:B------:R-:W-:Y:S01]  /*78a0*/  SHF.L.U32 R3, R3, 0x10, RZ ;  /* 0x0000001003037819 */ /* 0x000fe200000006ff */
[----:B------:R-:W-:Y:S01]  /*78b0*/  FMUL.FTZ R21, R21, UR13 ;  /* 0x0000000d15157c20 */ /* 0x000fe20008410000 */
[----:B------:R-:W-:Y:S09]  /*78c0*/  BRA.U !UP0, `(.L_x_278) ;  /* 0x0000000108487547 */ /* 0x000ff2000b800000 */
        /* <DEDUP_REMOVED lines=18> */
.L_x_278:
[----:B------:R-:W-:Y:S01]  /*79f0*/  FFMA.FTZ R21, R21, UR5, R24 ;  /* 0x0000000515157c23 */ /* 0x000fe20008010018 */
[----:B------:R-:W-:Y:S01]  /*7a00*/  BSSY.RECONVERGENT B0, `(.L_x_279) ;  /* 0x0000014000007945 */ /* 0x000fe20003800200 */
[----:B------:R-:W-:Y:S01]  /*7a10*/  FFMA.FTZ R20, R41, R20, -R2 ;  /* 0x0000001429147223 */ /* 0x000fe20000010802 */
[C---:B------:R-:W-:Y:S01]  /*7a20*/  IADD3 R29, PT, PT, R25.reuse, 0x10, RZ ;  /* 0x00000010191d7810 */ /* 0x040fe20007ffe0ff */
        /* <DEDUP_REMOVED lines=17> */
.L_x_280:
[----:B------:R-:W-:Y:S05]  /*7b40*/  BSYNC.RECONVERGENT B0 ;  /* 0x0000000000007941 */ /* 0x000fea0003800200 */
.L_x_279:
[----:B------:R-:W-:Y:S02]  /*7b50*/  SHF.L.U32 R60, R60, 0x10, RZ ;  /* 0x000000103c3c7819 */ /* 0x000fe400000006ff */
[----:B------:R-:W-:Y:S02]  /*7b60*/  SHF.L.U32 R77, R77, 0x10, RZ ;  /* 0x000000104d4d7819 */ /* 0x000fe400000006ff */
[----:B------:R-:W-:Y:S01]  /*7b70*/  ISETP.GE.U32.AND P0, PT, R29, UR6, PT ;  /* 0x000000061d007c0c */ /* 0x000fe2000bf06070 */
[----:B------:R-:W-:Y:S01]  /*7b80*/  FADD.FTZ R60, R60, -UR12 ;  /* 0x8000000c3c3c7e21 */ /* 0x000fe20008010000 */
[----:B------:R-:W-:Y:S01]  /*7b90*/  ISETP.GE.U32.AND P1, PT, R23, UR6, PT ;  /* 0x0000000617007c0c */ /* 0x000fe2000bf26070 */
[----:B------:R-:W-:Y:S01]  /*7ba0*/  FADD.FTZ R77, R77, -UR12 ;  /* 0x8000000c4d4d7e21 */ /* 0x000fe20008010000 */
[----:B------:R-:W-:Y:S01]  /*7bb0*/  SHF.R.S32.HI R2, RZ, 0x1f, R29 ;  /* 0x0000001fff027819 */ /* 0x000fe2000001141d */
[----:B0-----:R-:W-:Y:S01]  /*7bc0*/  FMUL.FTZ R21, R60, UR13 ;  /* 0x0000000d3c157c20 */ /* 0x001fe20008410000 */
[----:B------:R-:W-:Y:S01]  /*7bd0*/  SHF.R.S32.HI R4, RZ, 0x1f, R23 ;  /* 0x0000001fff047819 */ /* 0x000fe20000011417 */
[----:B------:R-:W-:Y:S01]  /*7be0*/  FMUL.FTZ R77, R77, UR13 ;  /* 0x0000000d4d4d7c20 */ /* 0x000fe20008410000 */
[----:B------:R-:W-:Y:S01]  /*7bf0*/  PRMT R3, R0, 0x7632, R3 ;  /* 0x0000763200037816 */ /* 0x000fe20000000003 */
[----:B------:R-:W-:Y:S01]  /*7c00*/  FFMA.FTZ R20, R21, UR5, R24 ;  /* 0x0000000515147c23 */ /* 0x000fe20008010018 */
[----:B------:R-:W-:-:S02]  /*7c10*/  ISETP.GE.AND.EX P0, PT, R2, UR7, PT, P0 ;  /* 0x0000000702007c0c */ /* 0x000fc4000bf06300 */
[----:B------:R-:W-:Y:S02]  /*7c20*/  ISETP.GE.AND.EX P1, PT, R4, UR7, PT, P1 ;  /* 0x0000000704007c0c */ /* 0x000fe4000bf26310 */
        /* <DEDUP_REMOVED lines=22> */
.L_x_281:
        /* <DEDUP_REMOVED lines=21> */
.L_x_283:
[----:B------:R-:W-:Y:S05]  /*7ee0*/  BSYNC.RECONVERGENT B0 ;  /* 0x0000000000007941 */ /* 0x000fea0003800200 */
.L_x_282:
        /* <DEDUP_REMOVED lines=25> */
.L_x_284:
        /* <DEDUP_REMOVED lines=21> */
.L_x_286:
[----:B------:R-:W-:Y:S05]  /*81d0*/  BSYNC.RECONVERGENT B0 ;  /* 0x0000000000007941 */ /* 0x000fea0003800200 */
.L_x_285:
        /* <DEDUP_REMOVED lines=35> */
.L_x_287:
        /* <DEDUP_REMOVED lines=21> */
.L_x_289:
[----:B------:R-:W-:Y:S05]  /*8560*/  BSYNC.RECONVERGENT B0 ;  /* 0x0000000000007941 */ /* 0x000fea0003800200 */
.L_x_288:
        /* <DEDUP_REMOVED lines=25> */
.L_x_290:
        /* <DEDUP_REMOVED lines=21> */
.L_x_292:
[----:B------:R-:W-:Y:S05]  /*8850*/  BSYNC.RECONVERGENT B0 ;  /* 0x0000000000007941 */ /* 0x000fea0003800200 */
.L_x_291:
        /* <DEDUP_REMOVED lines=29> */
[----:B------:R-:W-:-:S04]  /*8a30*/  FFMA.FTZ R27, R2, R27, 1 ;  /* 0x3f800000021b7423 */ /* 0x000fc8000001001b */
[----:B------:R-:W-:Y:S01]  /*8a40*/  FMUL.FTZ R8, R8, R27 ;  /* 0x0000001b08087220 */ /* 0x000fe20000410000 */
[----:B-1----:R-:W-:Y:S01]  /*8a50*/  FADD.FTZ R28, -R26, 1 ;  /* 0x3f8000001a1c7421 */ /* 0x002fe20000010100 */
[----:B------:R-:W-:-:S03]  /*8a60*/  FMUL.FTZ R73, R73, R26 ;  /* 0x0000001a49497220 */ /* 0x000fc60000410000 */
[----:B------:R-:W-:-:S04]  /*8a70*/  FFMA.FTZ R28, R3, R28, 1 ;  /* 0x3f800000031c7423 */ /* 0x000fc8000001001c */
[----:B------:R-:W-:-:S07]  /*8a80*/  FMUL.FTZ R73, R73, R28 ;  /* 0x0000001c49497220 */ /* 0x000fce0000410000 */
.L_x_293:
        /* <DEDUP_REMOVED lines=21> */
.L_x_295:
[----:B------:R-:W-:Y:S05]  /*8be0*/  BSYNC.RECONVERGENT B0 ;  /* 0x0000000000007941 */ /* 0x000fea0003800200 */
.L_x_294:
        /* <DEDUP_REMOVED lines=25> */
.L_x_296:
        /* <DEDUP_REMOVED lines=21> */
.L_x_298:
[----:B------:R-:W-:Y:S05]  /*8ed0*/  BSYNC.RECONVERGENT B0 ;  /* 0x0000000000007941 */ /* 0x000fea0003800200 */
.L_x_297:
        /* <DEDUP_REMOVED lines=13> */
[----:B------:R-:W-:Y:S02]  /*8fb0*/  SHF.L.U32 R10, R10, 0x10, RZ ;  /* 0x000000100a0a7819 */ /* 0x000fe400000006ff */
[----:B0-----:R-:W-:Y:S02]  /*8fc0*/  SHF.L.U32 R3, R70, 0x10, RZ ;  /* 0x0000001046037819 */ /* 0x001fe400000006ff */
        /* <DEDUP_REMOVED lines=20> */
.L_x_299:
        /* <DEDUP_REMOVED lines=21> */
.L_x_301:
[----:B------:R-:W-:Y:S05]  /*9260*/  BSYNC.RECONVERGENT B0 ;  /* 0x0000000000007941 */ /* 0x000fea0003800200 */
.L_x_300:
        /* <DEDUP_REMOVED lines=25> */
.L_x_302:
[----:B0-----:R-:W-:Y:S01]  /*9400*/  FFMA.FTZ R7, R87, UR5, R24 ;  /* 0x0000000557077c23 */ /* 0x001fe20008010018 */
        /* <DEDUP_REMOVED lines=20> */
.L_x_304:
[----:B------:R-:W-:Y:S05]  /*9550*/  BSYNC.RECONVERGENT B0 ;  /* 0x0000000000007941 */ /* 0x000fea0003800200 */
.L_x_303:
        /* <DEDUP_REMOVED lines=35> */
.L_x_305:
        /* <DEDUP_REMOVED lines=21> */
.L_x_307:
[----:B------:R-:W-:Y:S05]  /*98e0*/  BSYNC.RECONVERGENT B0 ;  /* 0x0000000000007941 */ /* 0x000fea0003800200 */
.L_x_306:
        /* <DEDUP_REMOVED lines=25> */
.L_x_308:
        /* <DEDUP_REMOVED lines=21> */
.L_x_310:
[----:B------:R-:W-:Y:S05]  /*9bd0*/  BSYNC.RECONVERGENT B0 ;  /* 0x0000000000007941 */ /* 0x000fea0003800200 */
.L_x_309:
        /* <DEDUP_REMOVED lines=37> */
.L_x_311:
        /* <DEDUP_REMOVED lines=24> */
.L_x_313:
[----:B------:R-:W-:Y:S05]  /*9fb0*/  BSYNC.RECONVERGENT B0 ;  /* 0x0000000000007941 */ /* 0x000fea0003800200 */
.L_x_312:
        /* <DEDUP_REMOVED lines=23> */
.L_x_314:
        /* <DEDUP_REMOVED lines=19> */
.L_x_316:
[----:B------:R-:W-:Y:S05]  /*a260*/  BSYNC.RECONVERGENT B0 ;  /* 0x0000000000007941 */ /* 0x000fea0003800200 */
.L_x_315:
[----:B------:R-:W-:Y:S01]  /*a270*/  SHF.L.U32 R80, R80, 0x10, RZ ;  /* 0x0000001050507819 */ /* 0x000fe200000006ff */
[----:B------:R-:W-:Y:S01]  /*a280*/  FADD.FTZ R48, R48, -UR12 ;  /* 0x8000000c30307e21 */ /* 0x000fe20008010000 */
[----:B------:R-:W-:Y:S02]  /*a290*/  SHF.R.S32.HI R20, RZ, 0x1f, R0 ;  /* 0x0000001fff147819 */ /* 0x000fe40000011400 */
[----:B------:R-:W-:Y:S01]  /*a2a0*/  SHF.L.U32 R16, R16, 0x10, RZ ;  /* 0x0000001010107819 */ /* 0x000fe200000006ff */
[----:B01----:R-:W-:Y:S01]  /*a2b0*/  FMUL.FTZ R7, R48, UR13 ;  /* 0x0000000d30077c20 */ /* 0x003fe20008410000 */
        /* <DEDUP_REMOVED lines=26> */
.L_x_317:
        /* <DEDUP_REMOVED lines=22> */
.L_x_319:
[----:B------:R-:W-:Y:S05]  /*a5c0*/  BSYNC.RECONVERGENT B0 ;  /* 0x0000000000007941 */ /* 0x000fea0003800200 */
.L_x_318:
[----:B------:R-:W-:Y:S01]  /*a5d0*/  FMUL.FTZ R47, R47, UR13 ;  /* 0x0000000d2f2f7c20 */ /* 0x000fe20008410000 */
[----:B------:R-:W-:Y:S01]  /*a5e0*/  FMUL.FTZ R79, R79, UR13 ;  /* 0x0000000d4f4f7c20 */ /* 0x000fe20008410000 */
[----:B------:R-:W-:Y:S02]  /*a5f0*/  ISETP.GE.U32.AND P0, PT, R25, UR6, PT ;  /* 0x0000000619007c0c */ /* 0x000fe4000bf06070 */
[----:B------:R-:W-:Y:S01]  /*a600*/  SHF.L.U32 R0, R17, 0x10, RZ ;  /* 0x0000001011007819 */ /* 0x000fe200000006ff */
[--C-:B------:R-:W-:Y:S01]  /*a610*/  FFMA.FTZ R12, R47, UR5, R24.reuse ;  /* 0x000000052f0c7c23 */ /* 0x100fe20008010018 */
[----:B------:R-:W-:Y:S01]  /*a620*/  SHF.R.S32.HI R13, RZ, 0x1f, R25 ;  /* 0x0000001fff0d7819 */ /* 0x000fe20000011419 */
[----:B------:R-:W-:Y:S01]  /*a630*/  FFMA.FTZ R11, R79, UR5, R24 ;  /* 0x000000054f0b7c23 */ /* 0x000fe20008010018 */
        /* <DEDUP_REMOVED lines=20> */
.L_x_320:
[----:B------:R-:W-:Y:S01]  /*a780*/  ISETP.GE.AND.EX P0, PT, R13, UR7, PT, P0 ;  /* 0x000000070d007c0c */ /* 0x000fe2000bf06300 */
[----:B------:R-:W-:Y:S01]  /*a790*/  FFMA.FTZ R12, R41, R0, -R12 ;  /* 0x00000000290c7223 */ /* 0x000fe2000001080c */
[----:B------:R-:W-:Y:S01]  /*a7a0*/  FFMA.FTZ R11, R40, R63, -R11 ;  /* 0x0000003f280b7223 */ /* 0x000fe2000001080b */
[----:B------:R-:W-:Y:S02]  /*a7b0*/  BSSY.RECONVERGENT B0, `(.L_x_321) ;  /* 0x000000f000007945 */ /* 0x000fe40003800200 */
[----:B0-----:R-:W-:Y:S01]  /*a7c0*/  FMUL.FTZ R7, R12, UR13 ;  /* 0x0000000d0c077c20 */ /* 0x001fe20008410000 */
        /* <DEDUP_REMOVED lines=13> */
.L_x_322:
[----:B------:R-:W-:Y:S05]  /*a8a0*/  BSYNC.RECONVERGENT B0 ;  /* 0x0000000000007941 */ /* 0x000fea0003800200 */
.L_x_321:
        /* <DEDUP_REMOVED lines=8> */
.L_x_256:
        /* <DEDUP_REMOVED lines=15> */
.L_x_325:
[----:B------:R-:W-:Y:S05]  /*aa20*/  BSYNC.RECONVERGENT B0 ;  /* 0x0000000000007941 */ /* 0x000fea0003800200 */
.L_x_324:
        /* <DEDUP_REMOVED lines=11> */
.L_x_327:
[----:B------:R-:W2:Y:S04]  /*aae0*/  LDG.E.STRONG.GPU R5, desc[UR10][R2.64] ;  /* 0x0000000a02057981 */ /* 0x000ea8000c1ef900 */
[----:B--2---:R-:W-:Y:S01]  /*aaf0*/  CCTL.IVALL ;  /* 0x00000000ff00798f */ /* 0x004fe20002000000 */
[----:B------:R-:W-:Y:S05]  /*ab00*/  YIELD ;  /* 0x0000000000007946 */ /* 0x000fea0003800000 */
[----:B------:R-:W-:-:S13]  /*ab10*/  ISETP.NE.AND P0, PT, R5, R0, PT ;  /* 0x000000000500720c */ /* 0x000fda0003f05270 */
[----:B------:R-:W-:Y:S05]  /*ab20*/  @P0 BRA `(.L_x_327) ;  /* 0xfffffffc00ec0947 */ /* 0x000fea000383ffff */
.L_x_326:
        /* <DEDUP_REMOVED lines=31> */
[----:B------:R-:W-:Y:S01]  /*ad20*/  IMAD.WIDE.U32 R10, R4, 0x3, RZ ;  /* 0x00000003040a7825 */ /* 0x000fe200078e00ff */
[----:B------:R-:W-:-:S03]  /*ad30*/  LEA R7, R5, R5, 0x1 ;  /* 0x0000000505077211 */ /* 0x000fc600078e08ff */
[----:B------:R-:W-:Y:S01]  /*ad40*/  IMAD.WIDE.U32.X R8, R15, -0x33333334, R12, P0 ;  /* 0xcccccccc0f087825 */ /* 0x000fe200000e040c */
[----:B------:R-:W-:-:S04]  /*ad50*/  IADD3 R7, PT, PT, R11, R7, RZ ;  /* 0x000000070b077210 */ /* 0x000fc80007ffe0ff */
[----:B------:R-:W-:Y:S02]  /*ad60*/  SHF.R.U64 R2, R8, 0x9, R9 ;  /* 0x0000000908027819 */ /* 0x000fe40000001209 */
[----:B------:R-:W-:Y:S02]  /*ad70*/  LEA.HI R28, P2, R7, R10, RZ, 0x1 ;  /* 0x0000000a071c7211 */ /* 0x000fe400078508ff */
[----:B------:R-:W-:Y:S02]  /*ad80*/  IADD3 R2, P0, PT, R2, R17, RZ ;  /* 0x0000001102027210 */ /* 0x000fe40007f1e0ff */
[----:B------:R-:W-:Y:S02]  /*ad90*/  IADD3.X R7, PT, PT, RZ, R7, RZ, P2, !PT ;  /* 0x00000007ff077210 */ /* 0x000fe400017fe4ff */
[----:B------:R-:W-:Y:S02]  /*ada0*/  LOP3.LUT R12, R2, 0x3, RZ, 0xc0, !PT ;  /* 0x00000003020c7812 */ /* 0x000fe400078ec0ff */
[----:B------:R-:W-:-:S02]  /*adb0*/  LEA.HI.X R8, R9, RZ, RZ, 0x17, P0 ;  /* 0x000000ff09087211 */ /* 0x000fc400000fbcff */
[----:B------:R-:W-:Y:S02]  /*adc0*/  ISETP.NE.U32.AND P1, PT, R12, 0x3, PT ;  /* 0x000000030c00780c */ /* 0x000fe40003f25070 */
[----:B------:R-:W-:Y:S02]  /*add0*/  ISETP.GE.U32.AND P0, PT, R2, 0x3, PT ;  /* 0x000000030200780c */ /* 0x000fe40003f06070 */
[----:B------:R-:W-:Y:S02]  /*ade0*/  ISETP.NE.AND.EX P1, PT, RZ, RZ, PT, P1 ;  /* 0x000000ffff00720c */ /* 0x000fe40003f25310 */
[----:B------:R-:W-:Y:S02]  /*adf0*/  ISETP.GE.U32.AND.EX P0, PT, R8, RZ, PT, P0 ;  /* 0x000000ff0800720c */ /* 0x000fe40003f06100 */
[--C-:B------:R-:W-:Y:S02]  /*ae00*/  SHF.R.S64 R28, R28, 0x1, R7.reuse ;  /* 0x000000011c1c7819 */ /* 0x100fe40000001007 */
[----:B------:R-:W-:-:S07]  /*ae10*/  SHF.R.S32.HI R33, RZ, 0x1, R7 ;  /* 0x00000001ff217819 */ /* 0x000fce0000011407 */
        /* <DEDUP_REMOVED lines=8> */
[----:B------:R-:W-:Y:S01]  /*aea0*/  SHF.L.U64.HI R22, R6, 0x2, R35 ;  /* 0x0000000206167819 */ /* 0x000fe20000010223 */
[----:B------:R-:W-:Y:S01]  /*aeb0*/  IMAD.WIDE.U32 R8, R11, 0x280, R6 ;  /* 0x000002800b087825 */ /* 0x000fe200078e0006 */
[----:B------:R-:W-:Y:S01]  /*aec0*/  SHF.L.U32 R29, R5, 0x2, RZ ;  /* 0x00000002051d7819 */ /* 0x000fe200000006ff */
[----:B------:R-:W-:Y:S01]  /*aed0*/  UMOV UR4, URZ ;  /* 0x000000ff00047c82 */ /* 0x000fe20008000000 */
[----:B------:R-:W-:-:S02]  /*aee0*/  SHF.L.U64.HI R31, R3, 0x2, R0 ;  /* 0x00000002031f7819 */ /* 0x000fc40000010200 */
[----:B------:R-:W-:Y:S02]  /*aef0*/  IADD3 R35, PT, PT, R9, UR4, RZ ;  /* 0x0000000409237c10 */ /* 0x000fe4000fffe0ff */
[----:B------:R-:W-:Y:S01]  /*af00*/  MOV R6, R8 ;  /* 0x0000000800067202 */ /* 0x000fe20000000f00 */
[----:B------:R-:W-:Y:S01]  /*af10*/  IMAD.WIDE.U32 R8, R4, 0x4, RZ ;  /* 0x0000000404087825 */ /* 0x000fe200078e00ff */
[C---:B0-----:R-:W-:Y:S02]  /*af20*/  IADD3 R25, P1, PT, R21.reuse, UR6, RZ ;  /* 0x0000000615197c10 */ /* 0x041fe4000ff3e0ff */
[----:B------:R-:W-:Y:S02]  /*af30*/  SHF.L.U64.HI R27, R28, 0x2, R33 ;  /* 0x000000021c1b7819 */ /* 0x000fe40000010221 */
[----:B-1----:R-:W-:Y:S02]  /*af40*/  IADD3 R23, P2, PT, R21, UR8, RZ ;  /* 0x0000000815177c10 */ /* 0x002fe4000ff5e0ff */
[----:B------:R-:W-:-:S02]  /*af50*/  IADD3.X R26, PT, PT, R22, UR7, RZ, P1, !PT ;  /* 0x00000007161a7c10 */ /* 0x000fc40008ffe4ff */
[C---:B------:R-:W-:Y:S02]  /*af60*/  IADD3.X R24, PT, PT, R22.reuse, UR9, RZ, P2, !PT ;  /* 0x0000000916187c10 */ /* 0x040fe400097fe4ff */
[----:B--2---:R-:W-:Y:S02]  /*af70*/  IADD3 R21, P1, PT, R21, UR12, RZ ;  /* 0x0000000c15157c10 */ /* 0x004fe4000ff3e0ff */
[----:B------:R-:W-:Y:S02]  /*af80*/  IADD3 R18, P2, PT, RZ, -R11, RZ ;  /* 0x8000000bff127210 */ /* 0x000fe40007f5e0ff */
[----:B------:R-:W-:Y:S02]  /*af90*/  IADD3.X R22, PT, PT, R22, UR13, RZ, P1, !PT ;  /* 0x0000000d16167c10 */ /* 0x000fe40008ffe4ff */
[----:B------:R-:W-:Y:S02]  /*afa0*/  IADD3 R29, PT, PT, R9, R29, RZ ;  /* 0x0000001d091d7210 */ /* 0x000fe40007ffe0ff */
[----:B------:R-:W-:-:S07]  /*afb0*/  IADD3.X R20, PT, PT, RZ, -0x1, RZ, P2, !PT ;  /* 0xffffffffff147810 */ /* 0x000fce00017fe4ff */
.L_x_330:
        /* <DEDUP_REMOVED lines=24> */
[----:B--2---:R-:W-:Y:S02]  /*b140*/  F2FP.BF16.F32.PACK_AB R7, R13, R2 ;  /* 0x000000020d07723e */ /* 0x004fe400000010ff */
[----:B------:R-:W-:Y:S02]  /*b150*/  MOV R13, R24 ;  /* 0x00000018000d7202 */ /* 0x000fe40000000f00 */
[----:B---3--:R-:W-:Y:S01]  /*b160*/  F2FP.BF16.F32.PACK_AB R19, R17, R14 ;  /* 0x0000000e1113723e */ /* 0x008fe200000010ff */
[----:B------:R0:W-:Y:S04]  /*b170*/  STG.E desc[UR10][R10.64], R7 ;  /* 0x000000070a007986 */ /* 0x0001e8000c10190a */
[----:B------:R0:W-:Y:S01]  /*b180*/  STG.E desc[UR10][R12.64], R19 ;  /* 0x000000130c007986 */ /* 0x0001e2000c10190a */
[----:B------:R-:W-:Y:S01]  /*b190*/  IADD3.X R24, PT, PT, RZ, R24, RZ, P3, !PT ;  /* 0x00000018ff187210 */ /* 0x000fe20001ffe4ff */
[----:B------:R-:W-:Y:S06]  /*b1a0*/  @P1 BRA `(.L_x_330) ;  /* 0xfffffffc00841947 */ /* 0x000fec000383ffff */
.L_x_329:
[----:B------:R-:W-:Y:S05]  /*b1b0*/  BSYNC.RECONVERGENT B0 ;  /* 0x0000000000007941 */ /* 0x000fea0003800200 */
.L_x_328:
        /* <DEDUP_REMOVED lines=10> */
.L_x_331:
[C---:B------:R-:W-:Y:S02]  /*b260*/  SHF.L.U32 R24, R6.reuse, 0x2, RZ ;  /* 0x0000000206187819 */ /* 0x040fe400000006ff */
[----:B------:R-:W-:Y:S02]  /*b270*/  SHF.L.U64.HI R26, R6, 0x2, R35 ;  /* 0x00000002061a7819 */ /* 0x000fe40000010223 */
[----:B-1----:R-:W-:-:S04]  /*b280*/  IADD3 R4, P0, PT, R24, UR4, RZ ;  /* 0x0000000418047c10 */ /* 0x002fc8000ff1e0ff */
[----:B----4-:R-:W-:Y:S02]  /*b290*/  IADD3.X R5, PT, PT, R26, UR5, RZ, P0, !PT ;  /* 0x000000051a057c10 */ /* 0x010fe400087fe4ff */
[C---:B------:R-:W-:Y:S02]  /*b2a0*/  IADD3 R8, P0, PT, R4.reuse, R33, RZ ;  /* 0x0000002104087210 */ /* 0x040fe40007f1e0ff */
[C---:B0-----:R-:W-:Y:S01]  /*b2b0*/  IADD3 R12, P2, PT, R4.reuse, R39, RZ ;  /* 0x00000027040c7210 */ /* 0x041fe20007f5e0ff */
[----:B------:R0:W4:Y:S01]  /*b2c0*/  LDG.E R2, desc[UR10][R4.64] ;  /* 0x0000000a04027981 */ /* 0x000122000c1e1900 */
[C---:B------:R-:W-:Y:S02]  /*b2d0*/  IADD3.X R9, PT, PT, R5.reuse, R31, RZ, P0, !PT ;  /* 0x0000001f05097210 */ /* 0x040fe400007fe4ff */
[----:B------:R-:W-:Y:S02]  /*b2e0*/  IADD3 R10, P1, PT, R4, R27, RZ ;  /* 0x0000001b040a7210 */ /* 0x000fe40007f3e0ff */
        /* <DEDUP_REMOVED lines=12> */
[----:B0-----:R-:W-:Y:S02]  /*b3b0*/  IADD3 R4, P0, PT, R18, R33, RZ ;  /* 0x0000002112047210 */ /* 0x001fe40007f1e0ff */
[----:B----4-:R-:W-:-:S02]  /*b3c0*/  F2FP.BF16.F32.PACK_AB R7, R9, R2 ;  /* 0x000000020907723e */ /* 0x010fc400000010ff */
[----:B------:R-:W-:-:S04]  /*b3d0*/  LOP3.LUT R2, R26, 0x3, RZ, 0xc0, !PT ;  /* 0x000000031a027812 */ /* 0x000fc800078ec0ff */
[----:B------:R-:W-:Y:S02]  /*b3e0*/  IADD3.X R19, PT, PT, R2, UR5, RZ, P1, !PT ;  /* 0x0000000502137c10 */ /* 0x000fe40008ffe4ff */
[----:B-----5:R-:W-:Y:S02]  /*b3f0*/  F2FP.BF16.F32.PACK_AB R21, R13, R10 ;  /* 0x0000000a0d15723e */ /* 0x020fe400000010ff */
[C---:B------:R-:W-:Y:S02]  /*b400*/  IADD3 R8, P1, PT, R18.reuse, R27, RZ ;  /* 0x0000001b12087210 */ /* 0x040fe40007f3e0ff */
[----:B------:R-:W-:Y:S02]  /*b410*/  IADD3 R10, P2, PT, R18, R39, RZ ;  /* 0x00000027120a7210 */ /* 0x000fe40007f5e0ff */
[C---:B------:R-:W-:Y:S02]  /*b420*/  IADD3.X R5, PT, PT, R19.reuse, R31, RZ, P0, !PT ;  /* 0x0000001f13057210 */ /* 0x040fe400007fe4ff */
[----:B------:R-:W-:-:S02]  /*b430*/  IADD3.X R9, PT, PT, R19, R29, RZ, P1, !PT ;  /* 0x0000001d13097210 */ /* 0x000fc40000ffe4ff */
        /* <DEDUP_REMOVED lines=39> */
[----:B------:R-:W-:-:S04]  /*b6b0*/  IADD3 R2, P0, PT, R24, 0x1e00, RZ ;  /* 0x00001e0018027810 */ /* 0x000fc80007f1e0ff */
[----:B------:R-:W-:Y:S02]  /*b6c0*/  IADD3.X R7, PT, PT, RZ, R26, RZ, P0, !PT ;  /* 0x0000001aff077210 */ /* 0x000fe400007fe4ff */
[----:B------:R-:W-:Y:S02]  /*b6d0*/  LOP3.LUT R2, R2, 0xfffffffc, RZ, 0xc0, !PT ;  /* 0xfffffffc02027812 */ /* 0x000fe400078ec0ff */
[----:B------:R-:W-:Y:S02]  /*b6e0*/  LOP3.LUT R7, R7, 0x1, RZ, 0xc0, !PT ;  /* 0x0000000107077812 */ /* 0x000fe400078ec0ff */
[C---:B--2---:R-:W-:Y:S02]  /*b6f0*/  IADD3 R14, P0, PT, R2.reuse, UR6, RZ ;  /* 0x00000006020e7c10 */ /* 0x044fe4000ff1e0ff */
        /* <DEDUP_REMOVED lines=13> */
.L_x_332:
        /* <DEDUP_REMOVED lines=11> */
.L_x_4885:


//--------------------- .text._Z35group_norm_nhwc_bwd_one_pass_kernelI11Bf16IOBf16WLi256ELi160ELi640EEv26Group_norm_nhwc_bwd_params --------------------------
	.section	.text._Z35group_norm_nhwc_bwd_one_pass_kernelI11Bf16IOBf16WLi256ELi160ELi640EEv26Group_norm_nhwc_bwd_params,"ax",@progbits
	.align	128
        .global         _Z35group_norm_nhwc_bwd_one_pass_kernelI11Bf16IOBf16WLi256ELi160ELi640EEv26Group_norm_nhwc_bwd_params
        .type           _Z35group_norm_nhwc_bwd_one_pass_kernelI11Bf16IOBf16WLi256ELi160ELi640EEv26Group_norm_nhwc_bwd_params,@function
        .size           _Z35group_norm_nhwc_bwd_one_pass_kernelI11Bf16IOBf16WLi256ELi160ELi640EEv26Group_norm_nhwc_bwd_params,(.L_x_4886 - _Z35group_norm_nhwc_bwd_one_pass_kernelI11Bf16IOBf16WLi256ELi160ELi640EEv26Group_norm_nhwc_bwd_params)
        .other          _Z35group_norm_nhwc_bwd_one_pass_kernelI11Bf16IOBf16WLi256ELi160ELi640EEv26Group_norm_nhwc_bwd_params,@"STO_CUDA_ENTRY STV_DEFAULT"
_Z35group_norm_nhwc_bwd_one_pass_kernelI11Bf16IOBf16WLi256ELi160ELi640EEv26Group_norm_nhwc_bwd_params:
.text._Z35group_norm_nhwc_bwd_one_pass_kernelI11Bf16IOBf16WLi256ELi160ELi640EEv26Group_norm_nhwc_bwd_params:
        /* <DEDUP_REMOVED lines=28> */
.L_x_359:
        /* <DEDUP_REMOVED lines=39> */
[----:B------:R-:W-:Y:S01]  /*0430*/  IADD3 R0, PT, PT, R4, 0x8, RZ ;  /* 0x0000000804007810 */ /* 0x000fe20007ffe0ff */
[----:B------:R-:W-:-:S03]  /*0440*/  USEL UR7, UR9, UR7, !UP0 ;  /* 0x0000000709077287 */ /* 0x000fc6000c000000 */
[----:B------:R-:W-:Y:S02]  /*0450*/  ISETP.GE.U32.AND P1, PT, R0, UR16, PT ;  /* 0x0000001000007c0c */ /* 0x000fe4000bf26070 */
[----:B------:R-:W-:Y:S02]  /*0460*/  MOV R2, UR5 ;  /* 0x0000000500027c02 */ /* 0x000fe40008000f00 */
[----:B------:R-:W-:Y:S02]  /*0470*/  SHF.R.S32.HI R17, RZ, 0x1f, R0 ;  /* 0x0000001fff117819 */ /* 0x000fe40000011400 */
[----:B------:R-:W-:Y:S02]  /*0480*/  MOV R3, UR18 ;  /* 0x0000001200037c02 */ /* 0x000fe40008000f00 */
[----:B------:R-:W-:Y:S02]  /*0490*/  ISETP.GE.AND.EX P4, PT, R17, UR17, PT, P1 ;  /* 0x0000001111007c0c */ /* 0x000fe4000bf86310 */
[----:B------:R-:W-:-:S04]  /*04a0*/  IADD3 R19, PT, PT, R4, 0x10, RZ ;  /* 0x0000001004137810 */ /* 0x000fc80007ffe0ff */
[----:B------:R-:W-:Y:S02]  /*04b0*/  ISETP.GE.U32.AND P1, PT, R19, UR16, PT ;  /* 0x0000001013007c0c */ /* 0x000fe4000bf26070 */
[----:B------:R-:W-:-:S05]  /*04c0*/  LOP3.LUT R40, R40, 0xfeffffff, RZ, 0xc0, !PT ;  /* 0xfeffffff28287812 */ /* 0x000fca00078ec0ff */
[----:B------:R-:W0:Y:S01]  /*04d0*/  @!P4 LDC.64 R12, c[0x0][0x3f8] ;  /* 0x0000fe00ff0ccb82 */ /* 0x000e220000000a00 */
[----:B------:R-:W-:Y:S02]  /*04e0*/  @P4 LOP3.LUT R40, R40, 0x1000000, RZ, 0xfc, !PT ;  /* 0x0100000028284812 */ /* 0x000fe400078efcff */
[----:B------:R-:W-:Y:S02]  /*04f0*/  IADD3 R23, PT, PT, R4, 0x18, RZ ;  /* 0x0000001804177810 */ /* 0x000fe40007ffe0ff */
[----:B------:R-:W-:Y:S02]  /*0500*/  LOP3.LUT R40, R40, 0xff7fffff, RZ, 0xc0, !PT ;  /* 0xff7fffff28287812 */ /* 0x000fe400078ec0ff */
[----:B------:R-:W-:Y:S01]  /*0510*/  IADD3 R39, PT, PT, R4, 0x20, RZ ;  /* 0x0000002004277810 */ /* 0x000fe20007ffe0ff */
[----:B------:R-:W1:Y:S03]  /*0520*/  @!P4 LDC.64 R32, c[0x0][0x3a0] ;  /* 0x0000e800ff20cb82 */ /* 0x000e660000000a00 */
[----:B------:R-:W-:-:S05]  /*0530*/  SHF.R.S32.HI R21, RZ, 0x1f, R39 ;  /* 0x0000001fff157819 */ /* 0x000fca0000011427 */
[----:B------:R-:W4:Y:S01]  /*0540*/  @!P4 LDC.64 R34, c[0x0][0x398] ;  /* 0x0000e600ff22cb82 */ /* 0x000f220000000a00 */
[----:B0-----:R-:W-:-:S04]  /*0550*/  @!P4 IMAD R17, R17, R12, RZ ;  /* 0x0000000c1111c224 */ /* 0x001fc800078e02ff */
[----:B------:R-:W-:Y:S01]  /*0560*/  @!P4 IMAD R25, R0, R13, R17 ;  /* 0x0000000d0019c224 */ /* 0x000fe200078e0211 */
[----:B--2---:R-:W-:Y:S02]  /*0570*/  ISETP.GE.AND.EX P0, PT, R8, UR17, PT, P0 ;  /* 0x0000001108007c0c */ /* 0x004fe4000bf06300 */
[----:B---3--:R-:W-:-:S11]  /*0580*/  IADD3 R6, P2, PT, R5, UR5, RZ ;  /* 0x0000000505067c10 */ /* 0x008fd6000ff5e0ff */
[----:B------:R-:W0:Y:S01]  /*0590*/  @!P0 LDC.64 R10, c[0x0][0x3f8] ;  /* 0x0000fe00ff0a8b82 */ /* 0x000e220000000a00 */
[----:B------:R-:W-:Y:S01]  /*05a0*/  USHF.R.S32.HI UR5, URZ, 0x1f, UR7 ;  /* 0x0000001fff057899 */ /* 0x000fe20008011407 */
[----:B------:R-:W-:-:S03]  /*05b0*/  LEA.HI.X.SX32 R7, R2, RZ, 0x1, P2 ;  /* 0x000000ff02077211 */ /* 0x000fc600010f0eff */
[----:B------:R-:W-:Y:S01]  /*05c0*/  UIMAD UR5, UR5, UR18, URZ ;  /* 0x00000012050572a4 */ /* 0x000fe2000f8e02ff */
[----:B------:R-:W-:Y:S01]  /*05d0*/  @!P0 SHF.R.S32.HI R8, RZ, 0x1f, R4 ;  /* 0x0000001fff088819 */ /* 0x000fe20000011404 */
[----:B------:R-:W-:Y:S01]  /*05e0*/  IMAD.WIDE.U32 R6, R3, UR7, R6 ;  /* 0x0000000703067c25 */ /* 0x000fe2000f8e0006 */
[----:B------:R-:W2:Y:S01]  /*05f0*/  @!P0 LDC.64 R36, c[0x0][0x398] ;  /* 0x0000e600ff248b82 */ /* 0x000ea20000000a00 */
[----:B------:R-:W-:Y:S01]  /*0600*/  UIMAD UR5, UR7, UR19, UR5 ;  /* 0x00000013070572a4 */ /* 0x000fe2000f8e0205 */
[----:B------:R-:W-:-:S06]  /*0610*/  SHF.R.S32.HI R5, RZ, 0x1f, R19 ;  /* 0x0000001fff057819 */ /* 0x000fcc0000011413 */
[----:B------:R-:W3:Y:S01]  /*0620*/  @!P0 LDC.64 R14, c[0x0][0x3a0] ;  /* 0x0000e800ff0e8b82 */ /* 0x000ee20000000a00 */
[----:B------:R-:W-:Y:S01]  /*0630*/  IADD3 R29, PT, PT, R7, UR5, RZ ;  /* 0x00000005071d7c10 */ /* 0x000fe2000fffe0ff */
[----:B0-----:R-:W-:Y:S01]  /*0640*/  @!P0 IMAD R2, R8, R10, RZ ;  /* 0x0000000a08028224 */ /* 0x001fe200078e02ff */
[----:B------:R-:W-:Y:S01]  /*0650*/  @!P0 MOV R28, R6 ;  /* 0x00000006001c8202 */ /* 0x000fe20000000f00 */
[----:B------:R0:W-:Y:S01]  /*0660*/  @!P0 STL [R1+0x39c], R8 ;  /* 0x00039c0801008387 */ /* 0x0001e20000100800 */
[----:B------:R-:W-:Y:S01]  /*0670*/  ISETP.GE.AND.EX P3, PT, R5, UR17, PT, P1 ;  /* 0x0000001105007c0c */ /* 0x000fe2000bf66310 */
[C---:B------:R-:W-:Y:S01]  /*0680*/  @!P0 IMAD R11, R4.reuse, R11, R2 ;  /* 0x0000000b040b8224 */ /* 0x040fe200078e0202 */
[----:B------:R-:W4:Y:S01]  /*0690*/  LDCU.64 UR6, c[0x0][0x3b8] ;  /* 0x00007700ff0677ac */ /* 0x000f220008000a00 */
[----:B------:R-:W-:-:S05]  /*06a0*/  @!P0 IMAD.WIDE.U32 R2, R4, R10, R28 ;  /* 0x0000000a04028225 */ /* 0x000fca00078e001c */
[----:B------:R-:W-:Y:S02]  /*06b0*/  @!P0 IADD3 R11, PT, PT, R3, R11, RZ ;  /* 0x0000000b030b8210 */ /* 0x000fe40007ffe0ff */
[C---:B------:R-:W-:Y:S02]  /*06c0*/  @!P0 SHF.L.U32 R3, R2.reuse, 0x1, RZ ;  /* 0x0000000102038819 */ /* 0x040fe400000006ff */
[----:B------:R-:W-:Y:S01]  /*06d0*/  @!P0 SHF.L.U64.HI R2, R2, 0x1, R11 ;  /* 0x0000000102028819 */ /* 0x000fe2000001020b */
[----:B0-----:R-:W0:Y:S01]  /*06e0*/  @!P3 LDC.64 R8, c[0x0][0x3f8] ;  /* 0x0000fe00ff08bb82 */ /* 0x001e220000000a00 */
[----:B------:R-:W-:Y:S02]  /*06f0*/  ISETP.GE.U32.AND P1, PT, R23, UR16, PT ;  /* 0x0000001017007c0c */ /* 0x000fe4000bf26070 */
[----:B------:R-:W-:Y:S02]  /*0700*/  SHF.R.S32.HI R11, RZ, 0x1f, R23 ;  /* 0x0000001fff0b7819 */ /* 0x000fe40000011417 */
[----:B------:R-:W-:-:S02]  /*0710*/  @P3 LOP3.LUT R40, R40, 0x800000, RZ, 0xfc, !PT ;  /* 0x0080000028283812 */ /* 0x000fc400078efcff */
[----:B------:R-:W-:Y:S02]  /*0720*/  ISETP.GE.AND.EX P6, PT, R11, UR17, PT, P1 ;  /* 0x000000110b007c0c */ /* 0x000fe4000bfc6310 */
[C---:B--2---:R-:W-:Y:S02]  /*0730*/  @!P0 IADD3 R36, P3, PT, R3.reuse, R36, RZ ;  /* 0x0000002403248210 */ /* 0x044fe40007f7e0ff */
[----:B---3--:R-:W-:Y:S02]  /*0740*/  @!P0 IADD3 R14, P2, PT, R3, R14, RZ ;  /* 0x0000000e030e8210 */ /* 0x008fe40007f5e0ff */
[----:B------:R-:W-:Y:S02]  /*0750*/  ISETP.GE.U32.AND P1, PT, R39, UR16, PT ;  /* 0x0000001027007c0c */ /* 0x000fe4000bf26070 */
[----:B------:R-:W-:Y:S02]  /*0760*/  @!P0 IADD3.X R37, PT, PT, R2, R37, RZ, P3, !PT ;  /* 0x0000002502258210 */ /* 0x000fe40001ffe4ff */
[----:B------:R-:W-:-:S02]  /*0770*/  LOP3.LUT P3, RZ, R40, 0x800000, RZ, 0xc0, !PT ;  /* 0x0080000028ff7812 */ /* 0x000fc4000786c0ff */
[----:B------:R-:W-:Y:S02]  /*0780*/  @!P0 IADD3.X R15, PT, PT, R2, R15, RZ, P2, !PT ;  /* 0x0000000f020f8210 */ /* 0x000fe400017fe4ff */
[----:B------:R-:W-:Y:S02]  /*0790*/  @!P4 MOV R2, R6 ;  /* 0x000000060002c202 */ /* 0x000fe40000000f00 */
[----:B------:R-:W-:Y:S02]  /*07a0*/  @!P4 MOV R3, R29 ;  /* 0x0000001d0003c202 */ /* 0x000fe40000000f00 */
[----:B------:R-:W-:Y:S02]  /*07b0*/  ISETP.GE.AND.EX P5, PT, R21, UR17, PT, P1 ;  /* 0x0000001115007c0c */ /* 0x000fe4000bfa6310 */
[----:B------:R-:W-:Y:S01]  /*07c0*/  LOP3.LUT R40, R40, 0xffbfffff, RZ, 0xc0, !PT ;  /* 0xffbfffff28287812 */ /* 0x000fe200078ec0ff */
[----:B------:R-:W-:Y:S02]  /*07d0*/  @!P4 IMAD.WIDE.U32 R12, R0, R12, R2 ;  /* 0x0000000c000cc225 */ /* 0x000fe400078e0002 */
[----:B------:R-:W2:Y:S01]  /*07e0*/  @!P3 LDC.64 R16, c[0x0][0x3a0] ;  /* 0x0000e800ff10bb82 */ /* 0x000ea20000000a00 */
[----:B------:R-:W-:-:S02]  /*07f0*/  @P6 LOP3.LUT R40, R40, 0x400000, RZ, 0xfc, !PT ;  /* 0x0040000028286812 */ /* 0x000fc400078efcff */
[----:B------:R-:W-:Y:S02]  /*0800*/  IADD3 R0, PT, PT, R4, 0x28, RZ ;  /* 0x0000002804007810 */ /* 0x000fe40007ffe0ff */
[----:B------:R-:W-:Y:S01]  /*0810*/  LOP3.LUT R40, R40, 0xffdfffff, RZ, 0xc0, !PT ;  /* 0xffdfffff28287812 */ /* 0x000fe200078ec0ff */
[----:B0-----:R-:W-:Y:S01]  /*0820*/  @!P3 IMAD R18, R5, R8, RZ ;  /* 0x000000080512b224 */ /* 0x001fe200078e02ff */
[----:B------:R-:W-:Y:S01]  /*0830*/  @!P4 IADD3 R13, PT, PT, R13, R25, RZ ;  /* 0x000000190d0dc210 */ /* 0x000fe20007ffe0ff */
[----:B------:R-:W0:Y:S01]  /*0840*/  @!P6 LDC.64 R2, c[0x0][0x3f8] ;  /* 0x0000fe00ff02eb82 */ /* 0x000e220000000a00 */
[----:B------:R-:W-:Y:S02]  /*0850*/  @!P4 SHF.L.U32 R25, R12, 0x1, RZ ;  /* 0x000000010c19c819 */ /* 0x000fe400000006ff */
[----:B------:R-:W-:Y:S02]  /*0860*/  ISETP.GE.U32.AND P2, PT, R0, UR16, PT ;  /* 0x0000001000007c0c */ /* 0x000fe4000bf46070 */
[----:B------:R-:W-:-:S02]  /*0870*/  SHF.R.S32.HI R5, RZ, 0x1f, R0 ;  /* 0x0000001fff057819 */ /* 0x000fc40000011400 */
[----:B------:R-:W-:Y:S01]  /*0880*/  @P5 LOP3.LUT R40, R40, 0x200000, RZ, 0xfc, !PT ;  /* 0x0020000028285812 */ /* 0x000fe200078efcff */
[----:B------:R-:W3:Y:S01]  /*0890*/  @!P3 LDC.64 R30, c[0x0][0x398] ;  /* 0x0000e600ff1ebb82 */ /* 0x000ee20000000a00 */
[----:B------:R-:W-:Y:S02]  /*08a0*/  @!P4 SHF.L.U64.HI R10, R12, 0x1, R13 ;  /* 0x000000010c0ac819 */ /* 0x000fe4000001020d */
[----:B-1----:R-:W-:Y:S02]  /*08b0*/  @!P4 IADD3 R32, P1, PT, R25, R32, RZ ;  /* 0x000000201920c210 */ /* 0x002fe40007f3e0ff */
[----:B------:R-:W-:Y:S02]  /*08c0*/  ISETP.GE.AND.EX P4, PT, R5, UR17, PT, P2 ;  /* 0x0000001105007c0c */ /* 0x000fe4000bf86320 */
[----:B------:R-:W-:Y:S02]  /*08d0*/  LOP3.LUT P2, RZ, R40, 0x1000000, RZ, 0xc0, !PT ;  /* 0x0100000028ff7812 */ /* 0x000fe4000784c0ff */
[----:B------:R-:W-:-:S02]  /*08e0*/  @!P3 MOV R12, R6 ;  /* 0x00000006000cb202 */ /* 0x000fc40000000f00 */
[----:B------:R-:W-:Y:S01]  /*08f0*/  @!P3 MOV R13, R29 ;  /* 0x0000001d000db202 */ /* 0x000fe20000000f00 */
[C---:B------:R-:W-:Y:S02]  /*0900*/  @!P3 IMAD R27, R19.reuse, R9, R18 ;  /* 0x00000009131bb224 */ /* 0x040fe400078e0212 */
[----:B------:R-:W-:-:S03]  /*0910*/  @!P3 IMAD.WIDE.U32 R8, R19, R8, R12 ;  /* 0x000000081308b225 */ /* 0x000fc600078e000c */
[----:B------:R-:W1:Y:S03]  /*0920*/  @!P5 LDC.64 R12, c[0x0][0x3f8] ;  /* 0x0000fe00ff0cdb82 */ /* 0x000e660000000a00 */
[----:B------:R-:W-:Y:S02]  /*0930*/  @!P2 IADD3.X R33, PT, PT, R10, R33, RZ, P1, !PT ;  /* 0x000000210a21a210 */ /* 0x000fe40000ffe4ff */
[----:B----4-:R-:W-:Y:S02]  /*0940*/  @!P2 IADD3 R34, P1, PT, R25, R34, RZ ;  /* 0x000000221922a210 */ /* 0x010fe40007f3e0ff */
[----:B------:R-:W-:Y:S02]  /*0950*/  @!P3 IADD3 R9, PT, PT, R9, R27, RZ ;  /* 0x0000001b0909b210 */ /* 0x000fe40007ffe0ff */
[----:B------:R-:W-:Y:S01]  /*0960*/  @!P3 SHF.L.U32 R25, R8, 0x1, RZ ;  /* 0x000000010819b819 */ /* 0x000fe200000006ff */
[----:B------:R-:W4:Y:S01]  /*0970*/  @!P6 LDC.64 R18, c[0x0][0x3a0] ;  /* 0x0000e800ff12eb82 */ /* 0x000f220000000a00 */
[----:B------:R-:W-:-:S02]  /*0980*/  @!P2 IADD3.X R35, PT, PT, R10, R35, RZ, P1, !PT ;  /* 0x000000230a23a210 */ /* 0x000fc40000ffe4ff */
[----:B------:R-:W-:Y:S02]  /*0990*/  @!P3 SHF.L.U64.HI R20, R8, 0x1, R9 ;  /* 0x000000010814b819 */ /* 0x000fe40000010209 */
[----:B--2---:R-:W-:Y:S01]  /*09a0*/  @!P3 IADD3 R16, P1, PT, R25, R16, RZ ;  /* 0x000000101910b210 */ /* 0x004fe20007f3e0ff */
[----:B0-----:R-:W-:Y:S02]  /*09b0*/  @!P6 IMAD R10, R11, R2, RZ ;  /* 0x000000020b0ae224 */ /* 0x001fe400078e02ff */
[----:B------:R-:W0:Y:S01]  /*09c0*/  @!P6 LDC.64 R26, c[0x0][0x398] ;  /* 0x0000e600ff1aeb82 */ /* 0x000e220000000a00 */
[----:B------:R-:W-:Y:S02]  /*09d0*/  @!P3 IADD3.X R17, PT, PT, R20, R17, RZ, P1, !PT ;  /* 0x000000111411b210 */ /* 0x000fe40000ffe4ff */
[----:B---3--:R-:W-:Y:S01]  /*09e0*/  @!P3 IADD3 R30, P1, PT, R25, R30, RZ ;  /* 0x0000001e191eb210 */ /* 0x008fe20007f3e0ff */
[----:B------:R-:W-:Y:S01]  /*09f0*/  @!P6 IMAD R25, R23, R3, R10 ;  /* 0x000000031719e224 */ /* 0x000fe200078e020a */
[----:B------:R-:W-:-:S02]  /*0a00*/  @!P6 MOV R10, R6 ;  /* 0x00000006000ae202 */ /* 0x000fc40000000f00 */
[----:B------:R-:W-:Y:S01]  /*0a10*/  @!P6 MOV R11, R29 ;  /* 0x0000001d000be202 */ /* 0x000fe20000000f00 */
[----:B------:R-:W2:Y:S02]  /*0a20*/  @!P4 LDC.64 R8, c[0x0][0x3f8] ;  /* 0x0000fe00ff08cb82 */ /* 0x000ea40000000a00 */
[----:B------:R-:W-:-:S06]  /*0a30*/  @!P6 IMAD.WIDE.U32 R2, R23, R2, R10 ;  /* 0x000000021702e225 */ /* 0x000fcc00078e000a */
[----:B------:R-:W3:Y:S01]  /*0a40*/  @!P5 LDC.64 R10, c[0x0][0x3a0] ;  /* 0x0000e800ff0adb82 */ /* 0x000ee20000000a00 */
[----:B------:R-:W-:Y:S01]  /*0a50*/  @!P6 IADD3 R3, PT, PT, R3, R25, RZ ;  /* 0x000000190303e210 */ /* 0x000fe20007ffe0ff */
[----:B-1----:R-:W-:Y:S01]  /*0a60*/  @!P5 IMAD R22, R21, R12, RZ ;  /* 0x0000000c1516d224 */ /* 0x002fe200078e02ff */
[C---:B------:R-:W-:Y:S02]  /*0a70*/  @!P6 SHF.L.U32 R38, R2.reuse, 0x1, RZ ;  /* 0x000000010226e819 */ /* 0x040fe400000006ff */
[----:B------:R-:W-:Y:S01]  /*0a80*/  @!P6 SHF.L.U64.HI R2, R2, 0x1, R3 ;  /* 0x000000010202e819 */ /* 0x000fe20000010203 */
[----:B------:R-:W-:Y:S01]  /*0a90*/  @!P5 IMAD R3, R39, R13, R22 ;  /* 0x0000000d2703d224 */ /* 0x000fe200078e0216 */
[----:B------:R-:W-:Y:S01]  /*0aa0*/  @!P3 IADD3.X R31, PT, PT, R20, R31, RZ, P1, !PT ;  /* 0x0000001f141fb210 */ /* 0x000fe20000ffe4ff */
[----:B------:R-:W1:Y:S01]  /*0ab0*/  @!P4 LDC.64 R24, c[0x0][0x3a0] ;  /* 0x0000e800ff18cb82 */ /* 0x000e620000000a00 */
[----:B------:R-:W-:Y:S02]  /*0ac0*/  @!P5 MOV R22, R6 ;  /* 0x000000060016d202 */ /* 0x000fe40000000f00 */
[----:B------:R-:W-:-:S05]  /*0ad0*/  @!P5 MOV R23, R29 ;  /* 0x0000001d0017d202 */ /* 0x000fca0000000f00 */
[----:B------:R-:W1:Y:S01]  /*0ae0*/  @!P5 LDC.64 R20, c[0x0][0x398] ;  /* 0x0000e600ff14db82 */ /* 0x000e620000000a00 */
[----:B----4-:R-:W-:Y:S01]  /*0af0*/  @!P6 IADD3 R18, P1, PT, R38, R18, RZ ;  /* 0x000000122612e210 */ /* 0x010fe20007f3e0ff */
[----:B------:R-:W-:-:S03]  /*0b00*/  @!P5 IMAD.WIDE.U32 R12, R39, R12, R22 ;  /* 0x0000000c270cd225 */ /* 0x000fc600078e0016 */
[----:B------:R-:W-:Y:S02]  /*0b10*/  @!P6 IADD3.X R19, PT, PT, R2, R19, RZ, P1, !PT ;  /* 0x000000130213e210 */ /* 0x000fe40000ffe4ff */
[----:B0-----:R-:W-:Y:S01]  /*0b20*/  @!P6 IADD3 R26, P1, PT, R38, R26, RZ ;  /* 0x0000001a261ae210 */ /* 0x001fe20007f3e0ff */
[----:B------:R-:W0:Y:S01]  /*0b30*/  @!P4 LDC.64 R22, c[0x0][0x398] ;  /* 0x0000e600ff16cb82 */ /* 0x000e220000000a00 */
[----:B------:R-:W-:Y:S01]  /*0b40*/  @!P5 IADD3 R3, PT, PT, R13, R3, RZ ;  /* 0x000000030d03d210 */ /* 0x000fe20007ffe0ff */
[----:B--2---:R-:W-:Y:S01]  /*0b50*/  @!P4 IMAD R13, R5, R8, RZ ;  /* 0x00000008050dc224 */ /* 0x004fe200078e02ff */
[----:B------:R-:W-:Y:S02]  /*0b60*/  @!P5 SHF.L.U32 R5, R12, 0x1, RZ ;  /* 0x000000010c05d819 */ /* 0x000fe400000006ff */
[----:B------:R-:W-:Y:S02]  /*0b70*/  @!P6 IADD3.X R27, PT, PT, R2, R27, RZ, P1, !PT ;  /* 0x0000001b021be210 */ /* 0x000fe40000ffe4ff */
[----:B------:R-:W-:-:S02]  /*0b80*/  @!P5 SHF.L.U64.HI R12, R12, 0x1, R3 ;  /* 0x000000010c0cd819 */ /* 0x000fc40000010203 */
[----:B------:R-:W-:Y:S02]  /*0b90*/  @!P4 MOV R2, R6 ;  /* 0x000000060002c202 */ /* 0x000fe40000000f00 */
[----:B------:R-:W-:Y:S01]  /*0ba0*/  @!P4 MOV R3, R29 ;  /* 0x0000001d0003c202 */ /* 0x000fe20000000f00 */
[C---:B------:R-:W-:Y:S01]  /*0bb0*/  @!P4 IMAD R9, R0.reuse, R9, R13 ;  /* 0x000000090009c224 */ /* 0x040fe200078e020d */
[----:B---3--:R-:W-:Y:S01]  /*0bc0*/  @!P5 IADD3 R10, P1, PT, R5, R10, RZ ;  /* 0x0000000a050ad210 */ /* 0x008fe20007f3e0ff */
[----:B------:R-:W-:-:S03]  /*0bd0*/  @!P4 IMAD.WIDE.U32 R2, R0, R8, R2 ;  /* 0x000000080002c225 */ /* 0x000fc600078e0002 */
[----:B------:R-:W-:Y:S02]  /*0be0*/  @!P5 IADD3.X R11, PT, PT, R12, R11, RZ, P1, !PT ;  /* 0x0000000b0c0bd210 */ /* 0x000fe40000ffe4ff */
[----:B-1----:R-:W-:Y:S02]  /*0bf0*/  @!P5 IADD3 R20, P1, PT, R5, R20, RZ ;  /* 0x000000140514d210 */ /* 0x002fe40007f3e0ff */
[----:B------:R-:W-:Y:S02]  /*0c00*/  @!P4 IADD3 R5, PT, PT, R3, R9, RZ ;  /* 0x000000090305c210 */ /* 0x000fe40007ffe0ff */
[----:B------:R-:W-:Y:S02]  /*0c10*/  @!P4 SHF.L.U32 R3, R2, 0x1, RZ ;  /* 0x000000010203c819 */ /* 0x000fe400000006ff */
[----:B------:R-:W-:Y:S02]  /*0c20*/  @!P5 IADD3.X R21, PT, PT, R12, R21, RZ, P1, !PT ;  /* 0x000000150c15d210 */ /* 0x000fe40000ffe4ff */
[----:B------:R-:W-:-:S02]  /*0c30*/  @!P4 SHF.L.U64.HI R2, R2, 0x1, R5 ;  /* 0x000000010202c819 */ /* 0x000fc40000010205 */
[C---:B------:R-:W-:Y:S02]  /*0c40*/  @!P4 IADD3 R24, P1, PT, R3.reuse, R24, RZ ;  /* 0x000000180318c210 */ /* 0x040fe40007f3e0ff */
[----:B------:R-:W-:Y:S02]  /*0c50*/  IADD3 R5, PT, PT, R4, 0x30, RZ ;  /* 0x0000003004057810 */ /* 0x000fe40007ffe0ff */
[C---:B------:R-:W-:Y:S02]  /*0c60*/  @!P4 IADD3.X R25, PT, PT, R2.reuse, R25, RZ, P1, !PT ;  /* 0x000000190219c210 */ /* 0x040fe40000ffe4ff */
[----:B0-----:R-:W-:Y:S02]  /*0c70*/  @!P4 IADD3 R22, P1, PT, R3, R22, RZ ;  /* 0x000000160316c210 */ /* 0x001fe40007f3e0ff */
[----:B------:R-:W-:Y:S02]  /*0c80*/  SHF.R.S32.HI R13, RZ, 0x1f, R5 ;  /* 0x0000001fff0d7819 */ /* 0x000fe40000011405 */
[----:B------:R-:W-:-:S02]  /*0c90*/  @!P4 IADD3.X R23, PT, PT, R2, R23, RZ, P1, !PT ;  /* 0x000000170217c210 */ /* 0x000fc40000ffe4ff */
[----:B------:R-:W-:-:S04]  /*0ca0*/  ISETP.GE.U32.AND P1, PT, R5, UR16, PT ;  /* 0x0000001005007c0c */ /* 0x000fc8000bf26070 */
[----:B------:R-:W-:-:S13]  /*0cb0*/  ISETP.GE.AND.EX P2, PT, R13, UR17, PT, P1 ;  /* 0x000000110d007c0c */ /* 0x000fda000bf46310 */
[----:B------:R-:W0:Y:S01]  /*0cc0*/  @!P2 LDC.64 R2, c[0x0][0x3f8] ;  /* 0x0000fe00ff02ab82 */ /* 0x000e220000000a00 */
[----:B------:R-:W-:-:S07]  /*0cd0*/  @!P2 MOV R12, R6 ;  /* 0x00000006000ca202 */ /* 0x000fce0000000f00 */
[----:B------:R-:W1:Y:S01]  /*0ce0*/  @!P2 LDC.64 R8, c[0x0][0x3a0] ;  /* 0x0000e800ff08ab82 */ /* 0x000e620000000a00 */
[----:B0-----:R-:W-:Y:S01]  /*0cf0*/  @!P2 IMAD R0, R13, R2, RZ ;  /* 0x000000020d00a224 */ /* 0x001fe200078e02ff */
[----:B------:R-:W-:-:S03]  /*0d00*/  @!P2 MOV R13, R29 ;  /* 0x0000001d000da202 */ /* 0x000fc60000000f00 */
[C---:B------:R-:W-:Y:S02]  /*0d10*/  @!P2 IMAD R3, R5.reuse, R3, R0 ;  /* 0x000000030503a224 */ /* 0x040fe400078e0200 */
        /* <DEDUP_REMOVED lines=17> */
[----:B------:R-:W0:Y:S08]  /*0e30*/  @!P2 LDC.64 R38, c[0x0][0x3f8] ;  /* 0x0000fe00ff26ab82 */ /* 0x000e300000000a00 */
[----:B------:R-:W1:Y:S01]  /*0e40*/  @!P2 LDC.64 R12, c[0x0][0x3a0] ;  /* 0x0000e800ff0cab82 */ /* 0x000e620000000a00 */
[----:B------:R-:W-:Y:S02]  /*0e50*/  @!P2 MOV R42, R6 ;  /* 0x00000006002aa202 */ /* 0x000fe40000000f00 */
[----:B------:R-:W-:Y:S01]  /*0e60*/  @!P2 MOV R43, R29 ;  /* 0x0000001d002ba202 */ /* 0x000fe20000000f00 */
[----:B------:R1:W-:Y:S01]  /*0e70*/  STL.64 [R1+0x4b8], R44 ;  /* 0x0004b82c01007387 */ /* 0x0003e20000100a00 */
[----:B0-----:R-:W-:-:S02]  /*0e80*/  @!P2 IMAD R0, R41, R38, RZ ;  /* 0x000000262900a224 */ /* 0x001fc400078e02ff */
[----:B------:R-:W-:-:S04]  /*0e90*/  @!P2 IMAD.WIDE.U32 R42, R5, R38, R42 ;  /* 0x00000026052aa225 */ /* 0x000fc800078e002a */
[----:B------:R-:W-:Y:S01]  /*0ea0*/  @!P2 IMAD R39, R5, R39, R0 ;  /* 0x000000270527a224 */ /* 0x000fe200078e0200 */
[----:B------:R-:W-:-:S04]  /*0eb0*/  @!P2 SHF.L.U32 R5, R42, 0x1, RZ ;  /* 0x000000012a05a819 */ /* 0x000fc800000006ff */
[----:B------:R-:W-:Y:S02]  /*0ec0*/  @!P2 IADD3 R39, PT, PT, R43, R39, RZ ;  /* 0x000000272b27a210 */ /* 0x000fe40007ffe0ff */
[----:B-1----:R-:W-:Y:S02]  /*0ed0*/  @!P2 IADD3 R44, P1, PT, R5, R12, RZ ;  /* 0x0000000c052ca210 */ /* 0x002fe40007f3e0ff */
[----:B------:R-:W-:-:S04]  /*0ee0*/  @!P2 SHF.L.U64.HI R0, R42, 0x1, R39 ;  /* 0x000000012a00a819 */ /* 0x000fc80000010227 */
[----:B------:R-:W-:Y:S02]  /*0ef0*/  @!P2 IADD3.X R45, PT, PT, R0, R13, RZ, P1, !PT ;  /* 0x0000000d002da210 */ /* 0x000fe40000ffe4ff */
[----:B------:R-:W0:Y:S01]  /*0f00*/  @!P2 LDC.64 R12, c[0x0][0x398] ;  /* 0x0000e600ff0cab82 */ /* 0x000e220000000a00 */
[----:B------:R0:W-:Y:S01]  /*0f10*/  STL.64 [R1+0x4c8], R14 ;  /* 0x0004c80e01007387 */ /* 0x0001e20000100a00 */
[----:B------:R-:W-:-:S03]  /*0f20*/  LOP3.LUT R40, R40, 0xfffbffff, RZ, 0xc0, !PT ;  /* 0xfffbffff28287812 */ /* 0x000fc600078ec0ff */
[----:B------:R-:W-:Y:S01]  /*0f30*/  @!P2 STL.64 [R1+0x130], R44 ;  /* 0x0001302c0100a387 */ /* 0x000fe20000100a00 */
        /* <DEDUP_REMOVED lines=8> */
[----:B------:R-:W1:Y:S01]  /*0fc0*/  @!P2 LDC.64 R12, c[0x0][0x3f8] ;  /* 0x0000fe00ff0cab82 */ /* 0x000e620000000a00 */
[----:B------:R-:W-:Y:S02]  /*0fd0*/  @!P2 MOV R42, R6 ;  /* 0x00000006002aa202 */ /* 0x000fe40000000f00 */
[----:B------:R-:W-:-:S05]  /*0fe0*/  @!P2 MOV R43, R29 ;  /* 0x0000001d002ba202 */ /* 0x000fca0000000f00 */
[----:B------:R-:W0:Y:S01]  /*0ff0*/  @!P2 LDC.64 R38, c[0x0][0x3a0] ;  /* 0x0000e800ff26ab82 */ /* 0x000e220000000a00 */
[-C--:B-1----:R-:W-:Y:S02]  /*1000*/  @!P2 IMAD R5, R5, R12.reuse, RZ ;  /* 0x0000000c0505a224 */ /* 0x082fe400078e02ff */
[----:B------:R-:W-:-:S04]  /*1010*/  @!P2 IMAD.WIDE.U32 R42, R0, R12, R42 ;  /* 0x0000000c002aa225 */ /* 0x000fc800078e002a */
[----:B------:R-:W-:Y:S01]  /*1020*/  @!P2 IMAD R13, R0, R13, R5 ;  /* 0x0000000d000da224 */ /* 0x000fe200078e0205 */
[----:B------:R-:W-:-:S04]  /*1030*/  @!P2 SHF.L.U32 R0, R42, 0x1, RZ ;  /* 0x000000012a00a819 */ /* 0x000fc800000006ff */
[----:B------:R-:W-:-:S04]  /*1040*/  @!P2 IADD3 R13, PT, PT, R43, R13, RZ ;  /* 0x0000000d2b0da210 */ /* 0x000fc80007ffe0ff */
        /* <DEDUP_REMOVED lines=62> */
[----:B------:R-:W-:Y:S02]  /*1430*/  @!P2 MOV R42, R6 ;  /* 0x00000006002aa202 */ /* 0x000fe40000000f00 */
[----:B------:R-:W-:Y:S01]  /*1440*/  @!P2 MOV R43, R29 ;  /* 0x0000001d002ba202 */ /* 0x000fe20000000f00 */
[----:B-1----:R-:W-:-:S02]  /*1450*/  @!P2 IMAD R5, R5, R38, RZ ;  /* 0x000000260505a224 */ /* 0x002fc400078e02ff */
[----:B------:R-:W-:-:S04]  /*1460*/  @!P2 IMAD.WIDE.U32 R42, R0, R38, R42 ;  /* 0x00000026002aa225 */ /* 0x000fc800078e002a */
[----:B------:R-:W-:Y:S01]  /*1470*/  @!P2 IMAD R39, R0, R39, R5 ;  /* 0x000000270027a224 */ /* 0x000fe200078e0205 */
[----:B------:R-:W-:-:S04]  /*1480*/  @!P2 SHF.L.U32 R5, R42, 0x1, RZ ;  /* 0x000000012a05a819 */ /* 0x000fc800000006ff */
[----:B------:R-:W-:Y:S02]  /*1490*/  @!P2 IADD3 R0, PT, PT, R43, R39, RZ ;  /* 0x000000272b00a210 */ /* 0x000fe40007ffe0ff */
[----:B0-----:R-:W-:Y:S02]  /*14a0*/  @!P2 IADD3 R14, P1, PT, R5, R12, RZ ;  /* 0x0000000c050ea210 */ /* 0x001fe40007f3e0ff */
[----:B------:R-:W-:-:S04]  /*14b0*/  @!P2 SHF.L.U64.HI R0, R42, 0x1, R0 ;  /* 0x000000012a00a819 */ /* 0x000fc80000010200 */
[----:B------:R-:W-:Y:S02]  /*14c0*/  @!P2 IADD3.X R15, PT, PT, R0, R13, RZ, P1, !PT ;  /* 0x0000000d000fa210 */ /* 0x000fe40000ffe4ff */
[----:B------:R-:W0:Y:S01]  /*14d0*/  @!P2 LDC.64 R12, c[0x0][0x398] ;  /* 0x0000e600ff0cab82 */ /* 0x000e220000000a00 */
[----:B------:R-:W-:Y:S02]  /*14e0*/  LOP3.LUT R40, R40, 0xffffbfff, RZ, 0xc0, !PT ;  /* 0xffffbfff28287812 */ /* 0x000fe400078ec0ff */
[----:B------:R1:W-:Y:S02]  /*14f0*/  @!P2 STL.64 [R1+0x2b8], R14 ;  /* 0x0002b80e0100a387 */ /* 0x0003e40000100a00 */
[----:B------:R-:W-:Y:S02]  /*1500*/  @P2 LOP3.LUT R40, R40, 0x4000, RZ, 0xfc, !PT ;  /* 0x0000400028282812 */ /* 0x000fe400078efcff */
[----:B0-----:R-:W-:-:S04]  /*1510*/  @!P2 IADD3 R44, P1, PT, R5, R12, RZ ;  /* 0x0000000c052ca210 */ /* 0x001fc80007f3e0ff */
[----:B------:R-:W-:Y:S02]  /*1520*/  @!P2 IADD3.X R45, PT, PT, R0, R13, RZ, P1, !PT ;  /* 0x0000000d002da210 */ /* 0x000fe40000ffe4ff */
[----:B------:R-:W-:-:S04]  /*1530*/  IADD3 R0, PT, PT, R4, 0x60, RZ ;  /* 0x0000006004007810 */ /* 0x000fc80007ffe0ff */
[----:B------:R-:W-:Y:S02]  /*1540*/  SHF.R.S32.HI R5, RZ, 0x1f, R0 ;  /* 0x0000001fff057819 */ /* 0x000fe40000011400 */
[----:B------:R-:W-:-:S04]  /*1550*/  ISETP.GE.U32.AND P1, PT, R0, UR16, PT ;  /* 0x0000001000007c0c */ /* 0x000fc8000bf26070 */
[----:B------:R-:W-:-:S13]  /*1560*/  ISETP.GE.AND.EX P2, PT, R5, UR17, PT, P1 ;  /* 0x0000001105007c0c */ /* 0x000fda000bf46310 */
[----:B------:R-:W0:Y:S01]  /*1570*/  @!P2 LDC.64 R12, c[0x0][0x3f8] ;  /* 0x0000fe00ff0cab82 */ /* 0x000e220000000a00 */
[----:B------:R-:W-:Y:S02]  /*1580*/  @!P2 MOV R42, R6 ;  /* 0x00000006002aa202 */ /* 0x000fe40000000f00 */
[----:B------:R-:W-:-:S05]  /*1590*/  @!P2 MOV R43, R29 ;  /* 0x0000001d002ba202 */ /* 0x000fca0000000f00 */
[----:B------:R-:W1:Y:S01]  /*15a0*/  @!P2 LDC.64 R38, c[0x0][0x3a0] ;  /* 0x0000e800ff26ab82 */ /* 0x000e620000000a00 */
[-C--:B0-----:R-:W-:Y:S02]  /*15b0*/  @!P2 IMAD R5, R5, R12.reuse, RZ ;  /* 0x0000000c0505a224 */ /* 0x081fe400078e02ff */
[----:B------:R-:W-:-:S04]  /*15c0*/  @!P2 IMAD.WIDE.U32 R42, R0, R12, R42 ;  /* 0x0000000c002aa225 */ /* 0x000fc800078e002a */
[----:B------:R-:W-:Y:S01]  /*15d0*/  @!P2 IMAD R13, R0, R13, R5 ;  /* 0x0000000d000da224 */ /* 0x000fe200078e0205 */
[----:B------:R-:W-:-:S04]  /*15e0*/  @!P2 SHF.L.U32 R0, R42, 0x1, RZ ;  /* 0x000000012a00a819 */ /* 0x000fc800000006ff */
[----:B------:R-:W-:-:S04]  /*15f0*/  @!P2 IADD3 R13, PT, PT, R43, R13, RZ ;  /* 0x0000000d2b0da210 */ /* 0x000fc80007ffe0ff */
[----:B------:R-:W-:Y:S02]  /*1600*/  @!P2 SHF.L.U64.HI R42, R42, 0x1, R13 ;  /* 0x000000012a2aa819 */ /* 0x000fe4000001020d */
[----:B------:R-:W0:Y:S01]  /*1610*/  @!P2 LDC.64 R12, c[0x0][0x398] ;  /* 0x0000e600ff0cab82 */ /* 0x000e220000000a00 */
[----:B-1----:R-:W-:-:S04]  /*1620*/  @!P2 IADD3 R14, P1, PT, R0, R38, RZ ;  /* 0x00000026000ea210 */ /* 0x002fc80007f3e0ff */
[----:B------:R-:W-:-:S05]  /*1630*/  @!P2 IADD3.X R15, PT, PT, R42, R39, RZ, P1, !PT ;  /* 0x000000272a0fa210 */ /* 0x000fca0000ffe4ff */
[----:B------:R0:W-:Y:S01]  /*1640*/  @!P2 STL.64 [R1+0x2d0], R14 ;  /* 0x0002d00e0100a387 */ /* 0x0001e20000100a00 */
        /* <DEDUP_REMOVED lines=298> */
[----:B------:R1:W-:Y:S02]  /*28f0*/  @!P2 STL.64 [R1+0x200], R14 ;  /* 0x0002000e0100a387 */ /* 0x0003e40000100a00 */
[----:B-1----:R-:W-:Y:S02]  /*2900*/  @!P2 IADD3 R14, P1, PT, R0, R12, RZ ;  /* 0x0000000c000ea210 */ /* 0x002fe40007f3e0ff */
[----:B------:R-:W-:Y:S02]  /*2910*/  IADD3 R0, PT, PT, R4, 0xd0, RZ ;  /* 0x000000d004007810 */ /* 0x000fe40007ffe0ff */
[----:B------:R-:W-:Y:S02]  /*2920*/  @!P2 IADD3.X R15, PT, PT, R42, R13, RZ, P1, !PT ;  /* 0x0000000d2a0fa210 */ /* 0x000fe40000ffe4ff */
        /* <DEDUP_REMOVED lines=14> */
[----:B------:R-:W-:Y:S01]  /*2a10*/  LOP3.LUT R40, R40, 0xfffffffe, RZ, 0xc0, !PT ;  /* 0xfffffffe28287812 */ /* 0x000fe200078ec0ff */
[----:B------:R1:W-:Y:S03]  /*2a20*/  @!P2 STL.64 [R1+0x1f8], R14 ;  /* 0x0001f80e0100a387 */ /* 0x0003e60000100a00 */
[----:B------:R-:W-:Y:S02]  /*2a30*/  @P2 LOP3.LUT R40, R40, 0x1, RZ, 0xfc, !PT ;  /* 0x0000000128282812 */ /* 0x000fe400078efcff */
[----:B-1----:R-:W-:-:S04]  /*2a40*/  @!P1 IADD3 R14, P2, PT, R0, R38, RZ ;  /* 0x00000026000e9210 */ /* 0x002fc80007f5e0ff */
[----:B------:R-:W-:-:S05]  /*2a50*/  @!P1 IADD3.X R15, PT, PT, R42, R39, RZ, P2, !PT ;  /* 0x000000272a0f9210 */ /* 0x000fca00017fe4ff */
[----:B------:R0:W-:Y:S02]  /*2a60*/  @!P1 STL.64 [R1+0x1e8], R14 ;  /* 0x0001e80e01009387 */ /* 0x0001e40000100a00 */
[----:B0-----:R-:W-:Y:S02]  /*2a70*/  @!P1 IADD3 R14, P2, PT, R0, R12, RZ ;  /* 0x0000000c000e9210 */ /* 0x001fe40007f5e0ff */
        /* <DEDUP_REMOVED lines=16> */
[----:B------:R1:W-:Y:S02]  /*2b80*/  @!P1 STL.64 [R1+0x1e0], R14 ;  /* 0x0001e00e01009387 */ /* 0x0003e40000100a00 */
        /* <DEDUP_REMOVED lines=34> */
[----:B------:R1:W-:Y:S01]  /*2db0*/  @!P3 STL.64 [R1+0x1c0], R14 ;  /* 0x0001c00e0100b387 */ /* 0x0003e20000100a00 */
        /* <DEDUP_REMOVED lines=36> */
[----:B------:R-:W-:Y:S01]  /*3000*/  ISETP.GE.AND.EX P6, PT, R5, UR17, PT, P6 ;  /* 0x0000001105007c0c */ /* 0x000fe2000bfc6360 */
[----:B------:R0:W-:-:S12]  /*3010*/  STL.64 [R1+0x3b0], R6 ;  /* 0x0003b00601007387 */ /* 0x0001d80000100a00 */
[----:B------:R-:W-:Y:S01]  /*3020*/  @!P6 MOV R42, R6 ;  /* 0x00000006002ae202 */ /* 0x000fe20000000f00 */
[----:B------:R-:W1:Y:S01]  /*3030*/  @!P6 LDC.64 R38, c[0x0][0x3f8] ;  /* 0x0000fe00ff26eb82 */ /* 0x000e620000000a00 */
[----:B0-----:R-:W-:Y:S02]  /*3040*/  MOV R6, R14 ;  /* 0x0000000e00067202 */ /* 0x001fe40000000f00 */
[----:B------:R-:W-:Y:S02]  /*3050*/  MOV R7, R15 ;  /* 0x0000000f00077202 */ /* 0x000fe40000000f00 */
[----:B------:R-:W2:Y:S03]  /*3060*/  LDL.LU.64 R14, [R1+0x4c8] ;  /* 0x0004c800010e7983 */ /* 0x000ea60000300a00 */
[----:B------:R-:W0:Y:S01]  /*3070*/  @!P6 LDC.64 R12, c[0x0][0x3a0] ;  /* 0x0000e800ff0ceb82 */ /* 0x000e220000000a00 */
[----:B------:R-:W-:-:S02]  /*3080*/  LOP3.LUT R40, R40, 0x7fffffff, RZ, 0xc0, !PT ;  /* 0x7fffffff28287812 */ /* 0x000fc400078ec0ff */
[----:B------:R-:W-:Y:S02]  /*3090*/  @!P6 MOV R43, R29 ;  /* 0x0000001d002be202 */ /* 0x000fe40000000f00 */
[----:B------:R-:W-:-:S04]  /*30a0*/  @P1 LOP3.LUT R40, R40, 0x80000000, RZ, 0xfc, !PT ;  /* 0x8000000028281812 */ /* 0x000fc800078efcff */
[----:B------:R-:W-:Y:S01]  /*30b0*/  LOP3.LUT P1, RZ, R40, 0x1000000, RZ, 0xc0, !PT ;  /* 0x0100000028ff7812 */ /* 0x000fe2000782c0ff */
[-C--:B-1----:R-:W-:Y:S02]  /*30c0*/  @!P6 IMAD R5, R5, R38.reuse, RZ ;  /* 0x000000260505e224 */ /* 0x082fe400078e02ff */
[----:B------:R-:W-:-:S04]  /*30d0*/  @!P6 IMAD.WIDE.U32 R42, R0, R38, R42 ;  /* 0x00000026002ae225 */ /* 0x000fc800078e002a */
[----:B------:R-:W-:Y:S01]  /*30e0*/  @!P6 IMAD R39, R0, R39, R5 ;  /* 0x000000270027e224 */ /* 0x000fe200078e0205 */
[----:B------:R-:W-:Y:S02]  /*30f0*/  LOP3.LUT R40, R40, 0xbfffffff, RZ, 0xc0, !PT ;  /* 0xbfffffff28287812 */ /* 0x000fe400078ec0ff */
[----:B------:R-:W-:Y:S02]  /*3100*/  @!P6 SHF.L.U32 R5, R42, 0x1, RZ ;  /* 0x000000012a05e819 */ /* 0x000fe400000006ff */
[----:B------:R-:W-:Y:S01]  /*3110*/  @!P6 IADD3 R0, PT, PT, R43, R39, RZ ;  /* 0x000000272b00e210 */ /* 0x000fe20007ffe0ff */
[----:B------:R0:W-:Y:S01]  /*3120*/  STL.64 [R1+0x3b8], R28 ;  /* 0x0003b81c01007387 */ /* 0x0001e20000100a00 */
[----:B------:R-:W-:Y:S02]  /*3130*/  @P2 LOP3.LUT R40, R40, 0x40000000, RZ, 0xfc, !PT ;  /* 0x4000000028282812 */ /* 0x000fe400078efcff */
[----:B------:R-:W-:Y:S01]  /*3140*/  @!P6 SHF.L.U64.HI R0, R42, 0x1, R0 ;  /* 0x000000012a00e819 */ /* 0x000fe20000010200 */
[----:B------:R1:W-:Y:S01]  /*3150*/  STL [R1+0x3a4], R29 ;  /* 0x0003a41d01007387 */ /* 0x0003e20000100800 */
[----:B0-----:R-:W-:-:S04]  /*3160*/  @!P6 IADD3 R28, P2, PT, R5, R12, RZ ;  /* 0x0000000c051ce210 */ /* 0x001fc80007f5e0ff */
[----:B-1----:R-:W-:Y:S02]  /*3170*/  @!P6 IADD3.X R29, PT, PT, R0, R13, RZ, P2, !PT ;  /* 0x0000000d001de210 */ /* 0x002fe400017fe4ff */
[----:B------:R-:W0:Y:S01]  /*3180*/  @!P6 LDC.64 R12, c[0x0][0x398] ;  /* 0x0000e600ff0ceb82 */ /* 0x000e220000000a00 */
[----:B------:R-:W-:Y:S02]  /*3190*/  MOV R38, R6 ;  /* 0x0000000600267202 */ /* 0x000fe40000000f00 */
[----:B------:R-:W-:Y:S02]  /*31a0*/  MOV R39, R7 ;  /* 0x0000000700277202 */ /* 0x000fe40000000f00 */
[----:B0-----:R-:W-:-:S04]  /*31b0*/  @!P6 IADD3 R6, P2, PT, R5, R12, RZ ;  /* 0x0000000c0506e210 */ /* 0x001fc80007f5e0ff */
[----:B------:R-:W-:Y:S01]  /*31c0*/  @!P6 IADD3.X R7, PT, PT, R0, R13, RZ, P2, !PT ;  /* 0x0000000d0007e210 */ /* 0x000fe200017fe4ff */
[----:B------:R-:W-:-:S06]  /*31d0*/  HFMA2 R0, -RZ, RZ, 0, 0 ;  /* 0x00000000ff007431 */ /* 0x000fcc00000001ff */
[----:B--2---:R0:W2:Y:S02]  /*31e0*/  @!P0 LDG.E R0, desc[UR10][R14.64] ;  /* 0x0000000a0e008981 */ /* 0x0040a4000c1e1900 */
        /* <DEDUP_REMOVED lines=18> */
[----:B------:R-:W3:Y:S01]  /*3310*/  @!P4 LDG.E R17, desc[UR10][R30.64] ;  /* 0x0000000a1e11c981 */ /* 0x000ee2000c1e1900 */
[----:B------:R-:W-:Y:S02]  /*3320*/  PRMT R16, RZ, 0x7610, R16 ;  /* 0x00007610ff107816 */ /* 0x000fe40000000010 */
[----:B------:R-:W-:Y:S02]  /*3330*/  LOP3.LUT P3, RZ, R40, 0x400000, RZ, 0xc0, !PT ;  /* 0x0040000028ff7812 */ /* 0x000fe4000786c0ff */
[----:B------:R-:W-:Y:S01]  /*3340*/  MOV R12, RZ ;  /* 0x000000ff000c7202 */ /* 0x000fe20000000f00 */
[----:B------:R0:W-:Y:S05]  /*3350*/  STL [R1+0x4c0], R33 ;  /* 0x0004c02101007387 */ /* 0x0001ea0000100800 */
[----:B------:R-:W4:Y:S01]  /*3360*/  @!P0 LDG.E R12, desc[UR10][R36.64] ;  /* 0x0000000a240c8981 */ /* 0x000f22000c1e1900 */
[----:B0-----:R-:W-:-:S04]  /*3370*/  PRMT R33, RZ, 0x7610, R33 ;  /* 0x00007610ff217816 */ /* 0x001fc80000000021 */
[----:B------:R-:W-:-:S05]  /*3380*/  @!P0 PRMT R33, R0, 0x7610, R33 ;  /* 0x0000761000218816 */ /* 0x000fca0000000021 */
[----:B------:R0:W-:Y:S04]  /*3390*/  STL.S16 [R1+0x174], R33 ;  /* 0x0001742101007387 */ /* 0x0001e80000100600 */
[----:B0-----:R-:W2:Y:S01]  /*33a0*/  LDL.LU R33, [R1+0x4c0] ;  /* 0x0004c00001217983 */ /* 0x001ea20000300800 */
[----:B---3--:R-:W-:-:S05]  /*33b0*/  @!P4 PRMT R16, R17, 0x7632, R16 ;  /* 0x000076321110c816 */ /* 0x008fca0000000010 */
[----:B------:R0:W-:Y:S02]  /*33c0*/  STL.S16 [R1+0x238], R16 ;  /* 0x0002381001007387 */ /* 0x0001e40000100600 */
[----:B0-----:R-:W-:-:S06]  /*33d0*/  HFMA2 R16, -RZ, RZ, 0, 0 ;  /* 0x00000000ff107431 */ /* 0x001fcc00000001ff */
[----:B------:R0:W3:Y:S02]  /*33e0*/  @!P3 LDG.E R16, desc[UR10][R18.64] ;  /* 0x0000000a1210b981 */ /* 0x0000e4000c1e1900 */
[----:B0-----:R-:W-:-:S06]  /*33f0*/  MOV R19, RZ ;  /* 0x000000ff00137202 */ /* 0x001fcc0000000f00 */
[----:B------:R-:W3:Y:S01]  /*3400*/  @!P3 LDG.E R19, desc[UR10][R26.64] ;  /* 0x0000000a1a13b981 */ /* 0x000ee2000c1e1900 */
[----:B------:R-:W-:Y:S02]  /*3410*/  PRMT R18, RZ, 0x7610, R18 ;  /* 0x00007610ff127816 */ /* 0x000fe40000000012 */
[----:B------:R-:W-:Y:S02]  /*3420*/  LOP3.LUT P2, RZ, R40, 0x200000, RZ, 0xc0, !PT ;  /* 0x0020000028ff7812 */ /* 0x000fe4000784c0ff */
[----:B------:R-:W-:-:S04]  /*3430*/  PRMT R13, RZ, 0x7610, R13 ;  /* 0x00007610ff0d7816 */ /* 0x000fc8000000000d */
[----:B----4-:R-:W-:-:S05]  /*3440*/  @!P0 PRMT R13, R12, 0x7610, R13 ;  /* 0x000076100c0d8816 */ /* 0x010fca000000000d */
[----:B------:R0:W-:Y:S02]  /*3450*/  STL.S16 [R1+0x18c], R13 ;  /* 0x00018c0d01007387 */ /* 0x0001e40000100600 */
[----:B0-----:R-:W-:-:S06]  /*3460*/  HFMA2 R13, -RZ, RZ, 0, 0 ;  /* 0x00000000ff0d7431 */ /* 0x001fcc00000001ff */
[----:B--2---:R-:W2:Y:S01]  /*3470*/  @!P1 LDG.E R13, desc[UR10][R32.64] ;  /* 0x0000000a200d9981 */ /* 0x004ea2000c1e1900 */
[----:B---3--:R-:W-:-:S05]  /*3480*/  @!P3 PRMT R18, R19, 0x7632, R18 ;  /* 0x000076321312b816 */ /* 0x008fca0000000012 */
[----:B------:R0:W-:Y:S02]  /*3490*/  STL.S16 [R1+0x170], R18 ;  /* 0x0001701201007387 */ /* 0x0001e40000100600 */
[----:B0-----:R-:W-:-:S06]  /*34a0*/  HFMA2 R18, -RZ, RZ, 0, 0 ;  /* 0x00000000ff127431 */ /* 0x001fcc00000001ff */
[----:B------:R0:W3:Y:S02]  /*34b0*/  @!P2 LDG.E R18, desc[UR10][R10.64] ;  /* 0x0000000a0a12a981 */ /* 0x0000e4000c1e1900 */
[----:B0-----:R-:W-:-:S06]  /*34c0*/  MOV R10, RZ ;  /* 0x000000ff000a7202 */ /* 0x001fcc0000000f00 */
[----:B------:R0:W4:Y:S01]  /*34d0*/  @!P2 LDG.E R10, desc[UR10][R20.64] ;  /* 0x0000000a140aa981 */ /* 0x000122000c1e1900 */
[----:B------:R-:W-:Y:S02]  /*34e0*/  LOP3.LUT R40, R40, 0xfbffffff, RZ, 0xc0, !PT ;  /* 0xfbffffff28287812 */ /* 0x000fe400078ec0ff */
[----:B------:R-:W-:Y:S01]  /*34f0*/  PRMT R37, RZ, 0x7610, R37 ;  /* 0x00007610ff257816 */ /* 0x000fe20000000025 */
[----:B------:R1:W-:Y:S01]  /*3500*/  STL.64 [R1+0x4a8], R42 ;  /* 0x0004a82a01007387 */ /* 0x0003e20000100a00 */
[----:B------:R-:W-:Y:S02]  /*3510*/  PRMT R36, RZ, 0x7610, R36 ;  /* 0x00007610ff247816 */ /* 0x000fe40000000024 */
[----:B------:R-:W-:Y:S02]  /*3520*/  @P6 LOP3.LUT R40, R40, 0x4000000, RZ, 0xfc, !PT ;  /* 0x0400000028286812 */ /* 0x000fe400078efcff */
[----:B0-----:R-:W-:Y:S02]  /*3530*/  PRMT R20, RZ, 0x7610, R20 ;  /* 0x00007610ff147816 */ /* 0x001fe40000000014 */
[----:B------:R-:W-:-:S02]  /*3540*/  PRMT R11, RZ, 0x7610, R11 ;  /* 0x00007610ff0b7816 */ /* 0x000fc4000000000b */
[----:B-1----:R-:W-:Y:S02]  /*3550*/  PRMT R42, RZ, 0x7610, R42 ;  /* 0x00007610ff2a7816 */ /* 0x002fe4000000002a */
[C---:B--2---:R-:W-:Y:S02]  /*3560*/  @!P1 PRMT R37, R13.reuse, 0x7632, R37 ;  /* 0x000076320d259816 */ /* 0x044fe40000000025 */
[----:B------:R-:W-:Y:S02]  /*3570*/  @!P1 PRMT R42, R13, 0x7610, R42 ;  /* 0x000076100d2a9816 */ /* 0x000fe4000000002a */
[----:B------:R-:W-:Y:S02]  /*3580*/  @!P1 PRMT R36, R14, 0x7610, R36 ;  /* 0x000076100e249816 */ /* 0x000fe40000000024 */
[----:B------:R-:W-:Y:S02]  /*3590*/  LOP3.LUT P1, RZ, R40, 0x100000, RZ, 0xc0, !PT ;  /* 0x0010000028ff7812 */ /* 0x000fe4000782c0ff */
[----:B------:R-:W-:-:S04]  /*35a0*/  PRMT R34, RZ, 0x7610, R34 ;  /* 0x00007610ff227816 */ /* 0x000fc80000000022 */
[----:B------:R-:W-:-:S05]  /*35b0*/  @!P4 PRMT R34, R15, 0x7610, R34 ;  /* 0x000076100f22c816 */ /* 0x000fca0000000022 */
[----:B------:R0:W-:Y:S04]  /*35c0*/  STL.S16 [R1+0x114], R34 ;  /* 0x0001142201007387 */ /* 0x0001e80000100600 */
[----:B------:R-:W-:Y:S04]  /*35d0*/  STL.S16 [R1+0x1ac], R37 ;  /* 0x0001ac2501007387 */ /* 0x000fe80000100600 */
[----:B0-----:R-:W2:Y:S04]  /*35e0*/  LDL.LU.64 R34, [R1+0x130] ;  /* 0x0001300001227983 */ /* 0x001ea80000300a00 */
[----:B------:R0:W-:Y:S04]  /*35f0*/  STL.S16 [R1+0x1a8], R36 ;  /* 0x0001a82401007387 */ /* 0x0001e80000100600 */
[----:B0-----:R-:W2:Y:S01]  /*3600*/  LDL.LU.64 R36, [R1+0x138] ;  /* 0x0001380001247983 */ /* 0x001ea20000300a00 */
[----:B------:R-:W-:-:S02]  /*3610*/  PRMT R31, RZ, 0x7610, R31 ;  /* 0x00007610ff1f7816 */ /* 0x000fc4000000001f */
[----:B------:R-:W-:Y:S02]  /*3620*/  PRMT R30, RZ, 0x7610, R30 ;  /* 0x00007610ff1e7816 */ /* 0x000fe4000000001e */
[C---:B------:R-:W-:Y:S02]  /*3630*/  @!P3 PRMT R31, R16.reuse, 0x7610, R31 ;  /* 0x00007610101fb816 */ /* 0x040fe4000000001f */
[----:B------:R-:W-:Y:S02]  /*3640*/  @!P3 PRMT R30, R16, 0x7632, R30 ;  /* 0x00007632101eb816 */ /* 0x000fe4000000001e */
[----:B------:R-:W-:Y:S02]  /*3650*/  PRMT R33, RZ, 0x7610, R33 ;  /* 0x00007610ff217816 */ /* 0x000fe40000000021 */
[----:B------:R-:W-:Y:S01]  /*3660*/  PRMT R32, RZ, 0x7610, R32 ;  /* 0x00007610ff207816 */ /* 0x000fe20000000020 */
[----:B------:R-:W-:Y:S01]  /*3670*/  STL.S16 [R1+0x164], R31 ;  /* 0x0001641f01007387 */ /* 0x000fe20000100600 */
[----:B------:R-:W-:-:S03]  /*3680*/  @!P4 PRMT R33, R15, 0x7632, R33 ;  /* 0x000076320f21c816 */ /* 0x000fc60000000021 */
[----:B------:R0:W-:Y:S01]  /*3690*/  STL.S16 [R1+0x168], R30 ;  /* 0x0001681e01007387 */ /* 0x0001e20000100600 */
[----:B------:R-:W-:-:S03]  /*36a0*/  @!P4 PRMT R32, R17, 0x7610, R32 ;  /* 0x000076101120c816 */ /* 0x000fc60000000020 */
[----:B------:R-:W-:Y:S04]  /*36b0*/  STL.S16 [R1+0x194], R33 ;  /* 0x0001942101007387 */ /* 0x000fe80000100600 */
[----:B0-----:R-:W2:Y:S04]  /*36c0*/  LDL.LU.64 R30, [R1+0x308] ;  /* 0x00030800011e7983 */ /* 0x001ea80000300a00 */
[----:B------:R0:W-:Y:S04]  /*36d0*/  STL.S16 [R1+0x1f4], R32 ;  /* 0x0001f42001007387 */ /* 0x0001e80000100600 */
[----:B0-----:R-:W2:Y:S01]  /*36e0*/  LDL.LU.64 R32, [R1+0x300] ;  /* 0x0003000001207983 */ /* 0x001ea20000300a00 */
[----:B----4-:R-:W-:-:S02]  /*36f0*/  @!P2 PRMT R20, R10, 0x7610, R20 ;  /* 0x000076100a14a816 */ /* 0x010fc40000000014 */
[----:B------:R-:W-:-:S03]  /*3700*/  @!P2 PRMT R11, R10, 0x7632, R11 ;  /* 0x000076320a0ba816 */ /* 0x000fc6000000000b */
[----:B------:R0:W-:Y:S04]  /*3710*/  STL.S16 [R1+0x15c], R20 ;  /* 0x00015c1401007387 */ /* 0x0001e80000100600 */
[----:B------:R1:W-:Y:S01]  /*3720*/  STL.S16 [R1+0x160], R11 ;  /* 0x0001600b01007387 */ /* 0x0003e20000100600 */
[----:B0-----:R-:W-:Y:S01]  /*3730*/  HFMA2 R20, -RZ, RZ, 0, 0 ;  /* 0x00000000ff147431 */ /* 0x001fe200000001ff */
[----:B-1----:R-:W-:-:S05]  /*3740*/  MOV R11, RZ ;  /* 0x000000ff000b7202 */ /* 0x002fca0000000f00 */
[----:B------:R0:W4:Y:S04]  /*3750*/  @!P1 LDG.E R20, desc[UR10][R24.64] ;  /* 0x0000000a18149981 */ /* 0x000128000c1e1900 */
[----:B------:R1:W2:Y:S01]  /*3760*/  @!P1 LDG.E R11, desc[UR10][R22.64] ;  /* 0x0000000a160b9981 */ /* 0x0002a2000c1e1900 */
[----:B------:R-:W-:Y:S02]  /*3770*/  LOP3.LUT P5, RZ, R40, 0x40000, RZ, 0xc0, !PT ;  /* 0x0004000028ff7812 */ /* 0x000fe400078ac0ff */
[----:B0-----:R-:W-:Y:S02]  /*3780*/  PRMT R25, RZ, 0x7610, R25 ;  /* 0x00007610ff197816 */ /* 0x001fe40000000019 */
[----:B------:R-:W-:Y:S02]  /*3790*/  PRMT R24, RZ, 0x7610, R24 ;  /* 0x00007610ff187816 */ /* 0x000fe40000000018 */
[----:B------:R-:W-:-:S02]  /*37a0*/  PRMT R27, RZ, 0x7610, R27 ;  /* 0x00007610ff1b7816 */ /* 0x000fc4000000001b */
[----:B------:R-:W-:Y:S02]  /*37b0*/  PRMT R26, RZ, 0x7610, R26 ;  /* 0x00007610ff1a7816 */ /* 0x000fe4000000001a */
[----:B---3--:R-:W-:Y:S01]  /*37c0*/  @!P2 PRMT R27, R18, 0x7632, R27 ;  /* 0x00007632121ba816 */ /* 0x008fe2000000001b */
[----:B------:R0:W-:Y:S01]  /*37d0*/  STL.64 [R1+0x3c0], R28 ;  /* 0x0003c01c01007387 */ /* 0x0001e20000100a00 */
[----:B-1----:R-:W-:-:S03]  /*37e0*/  PRMT R22, RZ, 0x7610, R22 ;  /* 0x00007610ff167816 */ /* 0x002fc60000000016 */
[----:B------:R-:W-:Y:S01]  /*37f0*/  STL.S16 [R1+0x158], R27 ;  /* 0x0001581b01007387 */ /* 0x000fe20000100600 */
[----:B0-----:R-:W-:Y:S02]  /*3800*/  PRMT R29, RZ, 0x7610, R29 ;  /* 0x00007610ff1d7816 */ /* 0x001fe4000000001d */
[----:B------:R-:W-:Y:S02]  /*3810*/  PRMT R28, RZ, 0x7610, R28 ;  /* 0x00007610ff1c7816 */ /* 0x000fe4000000001c */
[----:B------:R-:W-:Y:S02]  /*3820*/  @!P3 PRMT R29, R19, 0x7610, R29 ;  /* 0x00007610131db816 */ /* 0x000fe4000000001d */
[----:B------:R-:W-:Y:S02]  /*3830*/  LOP3.LUT P3, RZ, R40, 0x80000, RZ, 0xc0, !PT ;  /* 0x0008000028ff7812 */ /* 0x000fe4000786c0ff */
[----:B------:R-:W-:Y:S01]  /*3840*/  @!P2 PRMT R28, R18, 0x7610, R28 ;  /* 0x00007610121ca816 */ /* 0x000fe2000000001c */
[----:B------:R0:W-:Y:S04]  /*3850*/  STL.S16 [R1+0x16c], R29 ;  /* 0x00016c1d01007387 */ /* 0x0001e80000100600 */
[----:B------:R1:W-:Y:S01]  /*3860*/  STL.S16 [R1+0x154], R28 ;  /* 0x0001541c01007387 */ /* 0x0003e20000100600 */
[----:B0-----:R-:W-:-:S02]  /*3870*/  MOV R29, R39 ;  /* 0x00000027001d7202 */ /* 0x001fc40000000f00 */
[----:B-1----:R-:W-:Y:S02]  /*3880*/  MOV R28, R38 ;  /* 0x00000026001c7202 */ /* 0x002fe40000000f00 */
[----:B------:R-:W3:Y:S01]  /*3890*/  LDL.LU.64 R38, [R1+0x140] ;  /* 0x0001400001267983 */ /* 0x000ee20000300a00 */
[----:B------:R-:W-:-:S04]  /*38a0*/  PRMT R43, RZ, 0x7610, R43 ;  /* 0x00007610ff2b7816 */ /* 0x000fc8000000002b */
[----:B------:R-:W-:Y:S02]  /*38b0*/  @!P0 PRMT R43, R12, 0x7632, R43 ;  /* 0x000076320c2b8816 */ /* 0x000fe4000000002b */
[----:B------:R-:W-:Y:S01]  /*38c0*/  LOP3.LUT P0, RZ, R40, 0x20000, RZ, 0xc0, !PT ;  /* 0x0002000028ff7812 */ /* 0x000fe2000780c0ff */
[----:B------:R-:W-:Y:S04]  /*38d0*/  STL.S16 [R1+0x118], R42 ;  /* 0x0001182a01007387 */ /* 0x000fe80000100600 */
[----:B------:R0:W-:Y:S04]  /*38e0*/  STL.S16 [R1+0x190], R43 ;  /* 0x0001902b01007387 */ /* 0x0001e80000100600 */
[----:B0-----:R-:W3:Y:S01]  /*38f0*/  LDL.LU.64 R42, [R1+0x2f8] ;  /* 0x0002f800012a7983 */ /* 0x001ee20000300a00 */
[----:B----4-:R-:W-:-:S02]  /*3900*/  @!P1 PRMT R25, R20, 0x7632, R25 ;  /* 0x0000763214199816 */ /* 0x010fc40000000019 */
[----:B--2---:R-:W-:-:S03]  /*3910*/  @!P1 PRMT R24, R11, 0x7610, R24 ;  /* 0x000076100b189816 */ /* 0x004fc60000000018 */
[----:B------:R-:W-:Y:S01]  /*3920*/  STL.S16 [R1+0x2c4], R25 ;  /* 0x0002c41901007387 */ /* 0x000fe20000100600 */
[----:B------:R-:W-:-:S03]  /*3930*/  @!P1 PRMT R26, R20, 0x7610, R26 ;  /* 0x00007610141a9816 */ /* 0x000fc6000000001a */
[----:B------:R0:W-:Y:S04]  /*3940*/  STL.S16 [R1+0x2c0], R24 ;  /* 0x0002c01801007387 */ /* 0x0001e80000100600 */
[----:B------:R1:W-:Y:S01]  /*3950*/  STL.S16 [R1+0x150], R26 ;  /* 0x0001501a01007387 */ /* 0x0003e20000100600 */
[----:B0-----:R-:W-:Y:S02]  /*3960*/  CS2R R24, SRZ ;  /* 0x0000000000187805 */ /* 0x001fe4000001ff00 */
[----:B-1----:R-:W-:-:S04]  /*3970*/  CS2R R26, SRZ ;  /* 0x00000000001a7805 */ /* 0x002fc8000001ff00 */
[----:B------:R-:W2:Y:S01]  /*3980*/  @!P5 LDG.E R25, desc[UR10][R34.64] ;  /* 0x0000000a2219d981 */ /* 0x000ea2000c1e1900 */
[----:B------:R-:W-:-:S03]  /*3990*/  @!P1 PRMT R22, R11, 0x7632, R22 ;  /* 0x000076320b169816 */ /* 0x000fc60000000016 */
[----:B------:R-:W4:Y:S04]  /*39a0*/  @!P5 LDG.E R26, desc[UR10][R36.64] ;  /* 0x0000000a241ad981 */ /* 0x000f28000c1e1900 */
[----:B------:R0:W4:Y:S04]  /*39b0*/  @!P0 LDG.E R27, desc[UR10][R30.64] ;  /* 0x0000000a1e1b8981 */ /* 0x000128000c1e1900 */
[----:B------:R-:W2:Y:S04]  /*39c0*/  LDL.LU.64 R34, [R1+0x2e8] ;  /* 0x0002e80001227983 */ /* 0x000ea80000300a00 */
[----:B------:R-:W4:Y:S04]  /*39d0*/  LDL.LU.64 R36, [R1+0x2b8] ;  /* 0x0002b80001247983 */ /* 0x000f280000300a00 */
[----:B------:R1:W-:Y:S04]  /*39e0*/  STL.S16 [R1+0x2f4], R22 ;  /* 0x0002f41601007387 */ /* 0x0003e80000100600 */
[----:B------:R-:W4:Y:S01]  /*39f0*/  @!P3 LDG.E R24, desc[UR10][R2.64] ;  /* 0x0000000a0218b981 */ /* 0x000f22000c1e1900 */
[----:B-1----:R-:W-:-:S06]  /*3a00*/  HFMA2 R22, -RZ, RZ, 0, 0 ;  /* 0x00000000ff167431 */ /* 0x002fcc00000001ff */
[----:B------:R-:W4:Y:S01]  /*3a10*/  @!P3 LDG.E R22, desc[UR10][R8.64] ;  /* 0x0000000a0816b981 */ /* 0x000f22000c1e1900 */
[----:B0-----:R-:W-:-:S06]  /*3a20*/  CS2R R30, SRZ ;  /* 0x00000000001e7805 */ /* 0x001fcc000001ff00 */
[----:B------:R0:W4:Y:S01]  /*3a30*/  @!P0 LDG.E R30, desc[UR10][R32.64] ;  /* 0x0000000a201e8981 */ /* 0x000122000c1e1900 */
[C---:B------:R-:W-:Y:S02]  /*3a40*/  LOP3.LUT P1, RZ, R40.reuse, 0x8000, RZ, 0xc0, !PT ;  /* 0x0000800028ff7812 */ /* 0x040fe4000782c0ff */
[C---:B------:R-:W-:Y:S02]  /*3a50*/  LOP3.LUT P2, RZ, R40.reuse, 0x4000, RZ, 0xc0, !PT ;  /* 0x0000400028ff7812 */ /* 0x040fe4000784c0ff */
[----:B0-----:R-:W-:Y:S02]  /*3a60*/  CS2R R32, SRZ ;  /* 0x0000000000207805 */ /* 0x001fe4000001ff00 */
[----:B------:R-:W-:Y:S01]  /*3a70*/  LOP3.LUT P6, RZ, R40, 0x10000, RZ, 0xc0, !PT ;  /* 0x0001000028ff7812 */ /* 0x000fe200078cc0ff */
[----:B------:R-:W-:Y:S04]  /*3a80*/  STL [R1+0x490], R12 ;  /* 0x0004900c01007387 */ /* 0x000fe80000100800 */
[----:B------:R-:W-:Y:S04]  /*3a90*/  STL [R1+0x494], R13 ;  /* 0x0004940d01007387 */ /* 0x000fe80000100800 */
[----:B------:R0:W-:Y:S04]  /*3aa0*/  STL.64 [R1+0x498], R12 ;  /* 0x0004980c01007387 */ /* 0x0001e80000100a00 */
[----:B------:R1:W-:Y:S04]  /*3ab0*/  STL [R1+0x4b4], R12 ;  /* 0x0004b40c01007387 */ /* 0x0003e80000100800 */
[----:B------:R-:W-:Y:S04]  /*3ac0*/  STL [R1+0x46c], R15 ;  /* 0x00046c0f01007387 */ /* 0x000fe80000100800 */
[----:B------:R3:W-:Y:S01]  /*3ad0*/  STL.64 [R1+0x470], R14 ;  /* 0x0004700e01007387 */ /* 0x0007e20000100a00 */
[----:B0-----:R-:W-:-:S02]  /*3ae0*/  PRMT R13, RZ, 0x7610, R13 ;  /* 0x00007610ff0d7816 */ /* 0x001fc4000000000d */
[----:B-1----:R-:W-:Y:S01]  /*3af0*/  PRMT R12, RZ, 0x7610, R12 ;  /* 0x00007610ff0c7816 */ /* 0x002fe2000000000c */
[----:B------:R0:W-:Y:S04]  /*3b00*/  STL [R1+0x4a0], R14 ;  /* 0x0004a00e01007387 */ /* 0x0001e80000100800 */
[----:B---3--:R-:W3:Y:S01]  /*3b10*/  @!P6 LDG.E R32, desc[UR10][R38.64] ;  /* 0x0000000a2620e981 */ /* 0x008ee2000c1e1900 */
[----:B------:R-:W-:-:S03]  /*3b20*/  PRMT R15, RZ, 0x7610, R15 ;  /* 0x00007610ff0f7816 */ /* 0x000fc6000000000f */
[----:B------:R-:W-:Y:S01]  /*3b30*/  STL [R1+0x3a0], R4 ;  /* 0x0003a00401007387 */ /* 0x000fe20000100800 */
[----:B0-----:R-:W-:Y:S02]  /*3b40*/  PRMT R14, RZ, 0x7610, R14 ;  /* 0x00007610ff0e7816 */ /* 0x001fe4000000000e */
[----:B------:R-:W-:Y:S01]  /*3b50*/  PRMT R9, RZ, 0x7610, R9 ;  /* 0x00007610ff097816 */ /* 0x000fe20000000009 */
[----:B------:R-:W-:Y:S04]  /*3b60*/  STL [R1+0x3a8], R4 ;  /* 0x0003a80401007387 */ /* 0x000fe80000100800 */
[----:B------:R-:W3:Y:S01]  /*3b70*/  LDL.LU.64 R38, [R1+0x2d0] ;  /* 0x0002d00001267983 */ /* 0x000ee20000300a00 */
[----:B------:R-:W-:Y:S02]  /*3b80*/  PRMT R8, RZ, 0x7610, R8 ;  /* 0x00007610ff087816 */ /* 0x000fe40000000008 */
[----:B------:R-:W-:Y:S01]  /*3b90*/  PRMT R5, RZ, 0x7610, R5 ;  /* 0x00007610ff057816 */ /* 0x000fe20000000005 */
        /* <DEDUP_REMOVED lines=19> */
[----:B------:R0:W-:Y:S04]  /*3cd0*/  STL [R1+0x4b0], R4 ;  /* 0x0004b00401007387 */ /* 0x0001e80000100800 */
[----:B------:R-:W3:Y:S01]  /*3ce0*/  @!P6 LDG.E R31, desc[UR10][R42.64] ;  /* 0x0000000a2a1fe981 */ /* 0x000ee2000c1e1900 */
[----:B0-----:R-:W-:-:S03]  /*3cf0*/  PRMT R4, RZ, 0x7610, R4 ;  /* 0x00007610ff047816 */ /* 0x001fc60000000004 */
[----:B------:R-:W3:Y:S04]  /*3d00*/  LDL.LU.64 R42, [R1+0x2c8] ;  /* 0x0002c800012a7983 */ /* 0x000ee80000300a00 */
[----:B--2---:R0:W2:Y:S02]  /*3d10*/  @!P1 LDG.E R33, desc[UR10][R34.64] ;  /* 0x0000000a22219981 */ /* 0x0040a4000c1e1900 */
[----:B0-----:R-:W-:-:S06]  /*3d20*/  CS2R R34, SRZ ;  /* 0x0000000000227805 */ /* 0x001fcc000001ff00 */
[----:B----4-:R0:W4:Y:S02]  /*3d30*/  @!P2 LDG.E R35, desc[UR10][R36.64] ;  /* 0x0000000a2423a981 */ /* 0x010124000c1e1900 */
[----:B0-----:R-:W-:-:S06]  /*3d40*/  CS2R R36, SRZ ;  /* 0x0000000000247805 */ /* 0x001fcc000001ff00 */
[----:B------:R-:W2:Y:S01]  /*3d50*/  @!P2 LDG.E R36, desc[UR10][R44.64] ;  /* 0x0000000a2c24a981 */ /* 0x000ea2000c1e1900 */
[----:B------:R-:W-:Y:S02]  /*3d60*/  @!P3 PRMT R15, R22, 0x7632, R15 ;  /* 0x00007632160fb816 */ /* 0x000fe4000000000f */
[C---:B------:R-:W-:Y:S01]  /*3d70*/  @!P5 PRMT R14, R25.reuse, 0x7610, R14 ;  /* 0x00007610190ed816 */ /* 0x040fe2000000000e */
[----:B------:R-:W4:Y:S01]  /*3d80*/  LDL.LU.64 R44, [R1+0x4b8] ;  /* 0x0004b800012c7983 */ /* 0x000f220000300a00 */
[----:B------:R-:W-:Y:S02]  /*3d90*/  @!P5 PRMT R13, R25, 0x7632, R13 ;  /* 0x00007632190dd816 */ /* 0x000fe4000000000d */
[----:B------:R-:W-:Y:S01]  /*3da0*/  @!P5 PRMT R12, R26, 0x7610, R12 ;  /* 0x000076101a0cd816 */ /* 0x000fe2000000000c */
[----:B------:R-:W-:Y:S04]  /*3db0*/  STL.S16 [R1+0x13c], R15 ;  /* 0x00013c0f01007387 */ /* 0x000fe80000100600 */
[----:B------:R0:W-:Y:S04]  /*3dc0*/  STL.S16 [R1+0x134], R14 ;  /* 0x0001340e01007387 */ /* 0x0001e80000100600 */
[----:B------:R-:W-:Y:S04]  /*3dd0*/  STL.S16 [R1+0x144], R13 ;  /* 0x0001440d01007387 */ /* 0x000fe80000100600 */
[----:B------:R1:W-:Y:S04]  /*3de0*/  STL.S16 [R1+0x2f8], R12 ;  /* 0x0002f80c01007387 */ /* 0x0003e80000100600 */
[----:B0-----:R-:W2:Y:S04]  /*3df0*/  LDL.LU.64 R14, [R1+0x288] ;  /* 0x00028800010e7983 */ /* 0x001ea80000300a00 */
[----:B-1----:R-:W2:Y:S01]  /*3e00*/  LDL.LU.64 R12, [R1+0x148] ;  /* 0x00014800010c7983 */ /* 0x002ea20000300a00 */
[----:B------:R-:W-:-:S02]  /*3e10*/  @!P3 PRMT R9, R24, 0x7610, R9 ;  /* 0x000076101809b816 */ /* 0x000fc40000000009 */
[----:B------:R-:W-:Y:S02]  /*3e20*/  @!P3 PRMT R8, R24, 0x7632, R8 ;  /* 0x000076321808b816 */ /* 0x000fe40000000008 */
[----:B------:R-:W-:Y:S01]  /*3e30*/  @!P0 PRMT R5, R27, 0x7632, R5 ;  /* 0x000076321b058816 */ /* 0x000fe20000000005 */
[----:B------:R-:W-:Y:S01]  /*3e40*/  STL.S16 [R1+0x2f0], R9 ;  /* 0x0002f00901007387 */ /* 0x000fe20000100600 */
[----:B------:R-:W-:-:S03]  /*3e50*/  @!P0 PRMT R4, R30, 0x7610, R4 ;  /* 0x000076101e048816 */ /* 0x000fc60000000004 */
[----:B------:R0:W-:Y:S04]  /*3e60*/  STL.S16 [R1+0x310], R8 ;  /* 0x0003100801007387 */ /* 0x0001e80000100600 */
[----:B------:R-:W-:Y:S04]  /*3e70*/  STL.S16 [R1+0x2b8], R5 ;  /* 0x0002b80501007387 */ /* 0x000fe80000100600 */
[----:B0-----:R-:W2:Y:S04]  /*3e80*/  LDL.LU.64 R8, [R1+0x2e0] ;  /* 0x0002e00001087983 */ /* 0x001ea80000300a00 */
[----:B------:R0:W-:Y:S04]  /*3e90*/  STL.S16 [R1+0x2bc], R4 ;  /* 0x0002bc0401007387 */ /* 0x0001e80000100600 */
[----:B0-----:R-:W2:Y:S04]  /*3ea0*/  LDL.LU.64 R4, [R1+0x2b0] ;  /* 0x0002b00001047983 */ /* 0x001ea80000300a00 */
[----:B------:R0:W-:Y:S01]  /*3eb0*/  STL.64 [R1+0x478], R16 ;  /* 0x0004781001007387 */ /* 0x0001e20000100a00 */
[----:B------:R-:W-:-:S02]  /*3ec0*/  PRMT R2, RZ, 0x7610, R2 ;  /* 0x00007610ff027816 */ /* 0x000fc40000000002 */
[----:B0-----:R-:W-:-:S04]  /*3ed0*/  PRMT R17, RZ, 0x7610, R17 ;  /* 0x00007610ff117816 */ /* 0x001fc80000000011 */
[----:B------:R-:W-:Y:S02]  /*3ee0*/  @!P3 PRMT R17, R22, 0x7610, R17 ;  /* 0x000076101611b816 */ /* 0x000fe40000000011 */
[C---:B------:R-:W-:Y:S02]  /*3ef0*/  LOP3.LUT P3, RZ, R40.reuse, 0x2000, RZ, 0xc0, !PT ;  /* 0x0000200028ff7812 */ /* 0x040fe4000786c0ff */
[----:B------:R-:W-:Y:S02]  /*3f00*/  LOP3.LUT P4, RZ, R40, 0x1000, RZ, 0xc0, !PT ;  /* 0x0000100028ff7812 */ /* 0x000fe4000788c0ff */
[----:B------:R-:W-:-:S05]  /*3f10*/  @!P0 PRMT R2, R30, 0x7632, R2 ;  /* 0x000076321e028816 */ /* 0x000fca0000000002 */
[----:B------:R0:W-:Y:S04]  /*3f20*/  STL.S16 [R1+0x2d8], R2 ;  /* 0x0002d80201007387 */ /* 0x0001e80000100600 */
[----:B---3--:R1:W3:Y:S01]  /*3f30*/  @!P3 LDG.E R37, desc[UR10][R38.64] ;  /* 0x0000000a2625b981 */ /* 0x0082e2000c1e1900 */
[----:B0-----:R-:W-:Y:S02]  /*3f40*/  MOV R2, RZ ;  /* 0x000000ff00027202 */ /* 0x001fe40000000f00 */
[----:B-1----:R-:W-:Y:S02]  /*3f50*/  CS2R R38, SRZ ;  /* 0x0000000000267805 */ /* 0x002fe4000001ff00 */
[----:B------:R-:W-:Y:S01]  /*3f60*/  PRMT R3, RZ, 0x7610, R3 ;  /* 0x00007610ff037816 */ /* 0x000fe20000000003 */
[----:B------:R-:W-:Y:S04]  /*3f70*/  STL.64 [R1+0x3d0], R6 ;  /* 0x0003d00601007387 */ /* 0x000fe80000100a00 */
[----:B------:R0:W-:Y:S02]  /*3f80*/  STL.64 [R1+0x460], R6 ;  /* 0x0004600601007387 */ /* 0x0001e40000100a00 */
[----:B0-----:R-:W-:-:S04]  /*3f90*/  PRMT R7, RZ, 0x7610, R7 ;  /* 0x00007610ff077816 */ /* 0x001fc80000000007 */
[----:B------:R-:W-:Y:S02]  /*3fa0*/  @!P5 PRMT R7, R26, 0x7632, R7 ;  /* 0x000076321a07d816 */ /* 0x000fe40000000007 */
[----:B------:R-:W-:Y:S01]  /*3fb0*/  LOP3.LUT P5, RZ, R40, 0x800, RZ, 0xc0, !PT ;  /* 0x0000080028ff7812 */ /* 0x000fe200078ac0ff */
[----:B------:R-:W3:Y:S04]  /*3fc0*/  @!P3 LDG.E R38, desc[UR10][R42.64] ;  /* 0x0000000a2a26b981 */ /* 0x000ee8000c1e1900 */
[----:B------:R-:W3:Y:S01]  /*3fd0*/  LDL.LU.64 R42, [R1+0x248] ;  /* 0x00024800012a7983 */ /* 0x000ee20000300a00 */
[----:B----4-:R-:W-:-:S04]  /*3fe0*/  LOP3.LUT R45, R45, 0xfffffff7, RZ, 0xc0, !PT ;  /* 0xfffffff72d2d7812 */ /* 0x010fc800078ec0ff */
[----:B------:R-:W-:-:S04]  /*3ff0*/  @P3 LOP3.LUT R45, R45, 0x8, RZ, 0xfc, !PT ;  /* 0x000000082d2d3812 */ /* 0x000fc800078efcff */
[----:B------:R-:W-:-:S04]  /*4000*/  LOP3.LUT R45, R45, 0xfffffffb, RZ, 0xc0, !PT ;  /* 0xfffffffb2d2d7812 */ /* 0x000fc800078ec0ff */
[----:B------:R-:W-:Y:S01]  /*4010*/  @P4 LOP3.LUT R45, R45, 0x4, RZ, 0xfc, !PT ;  /* 0x000000042d2d4812 */ /* 0x000fe200078efcff */
[----:B--2---:R-:W2:Y:S04]  /*4020*/  @!P4 LDG.E R2, desc[UR10][R14.64] ;  /* 0x0000000a0e02c981 */ /* 0x004ea8000c1e1900 */
[----:B------:R0:W4:Y:S01]  /*4030*/  @!P4 LDG.E R39, desc[UR10][R12.64] ;  /* 0x0000000a0c27c981 */ /* 0x000122000c1e1900 */
[C---:B------:R-:W-:Y:S02]  /*4040*/  LOP3.LUT P4, RZ, R40.reuse, 0x10000, RZ, 0xc0, !PT ;  /* 0x0001000028ff7812 */ /* 0x040fe4000788c0ff */
[----:B------:R-:W-:Y:S01]  /*4050*/  PRMT R44, RZ, 0x7610, R44 ;  /* 0x00007610ff2c7816 */ /* 0x000fe2000000002c */
[----:B------:R-:W-:Y:S01]  /*4060*/  STL [R1+0x48c], R0 ;  /* 0x00048c0001007387 */ /* 0x000fe20000100800 */
[----:B------:R-:W-:-:S03]  /*4070*/  LOP3.LUT P6, RZ, R40, 0x400, RZ, 0xc0, !PT ;  /* 0x0000040028ff7812 */ /* 0x000fc600078cc0ff */
[----:B------:R-:W2:Y:S04]  /*4080*/  LDL.LU.64 R14, [R1+0x298] ;  /* 0x00029800010e7983 */ /* 0x000ea80000300a00 */
[----:B------:R-:W0:Y:S02]  /*4090*/  LDL.LU R12, [R1+0x4b4] ;  /* 0x0004b400010c7983 */ /* 0x000e240000300800 */
[----:B------:R-:W-:-:S05]  /*40a0*/  @!P4 PRMT R3, R32, 0x7632, R3 ;  /* 0x000076322003c816 */ /* 0x000fca0000000003 */
[----:B------:R1:W-:Y:S04]  /*40b0*/  STL.S16 [R1+0x2cc], R3 ;  /* 0x0002cc0301007387 */ /* 0x0003e80000100600 */
[----:B------:R-:W4:Y:S01]  /*40c0*/  @!P1 LDG.E R34, desc[UR10][R8.64] ;  /* 0x0000000a08229981 */ /* 0x000f22000c1e1900 */
[----:B-1----:R-:W-:-:S03]  /*40d0*/  HFMA2 R3, -RZ, RZ, 0, 0 ;  /* 0x00000000ff037431 */ /* 0x002fc600000001ff */
[----:B------:R-:W3:Y:S04]  /*40e0*/  LDL.LU.64 R8, [R1+0x2a8] ;  /* 0x0002a80001087983 */ /* 0x000ee80000300a00 */
[----:B------:R-:W2:Y:S04]  /*40f0*/  @!P5 LDG.E R3, desc[UR10][R4.64] ;  /* 0x0000000a0403d981 */ /* 0x000ea8000c1e1900 */
[----:B------:R-:W4:Y:S01]  /*4100*/  LDL.LU R4, [R1+0x4b0] ;  /* 0x0004b00001047983 */ /* 0x000f220000300800 */
[----:B------:R-:W-:-:S05]  /*4110*/  @!P4 PRMT R44, R32, 0x7610, R44 ;  /* 0x00007610202cc816 */ /* 0x000fca000000002c */
[----:B------:R1:W-:Y:S01]  /*4120*/  STL.S16 [R1+0x2c8], R44 ;  /* 0x0002c82c01007387 */ /* 0x0003e20000100600 */
[----:B------:R-:W-:Y:S02]  /*4130*/  PRMT R0, RZ, 0x7610, R0 ;  /* 0x00007610ff007816 */ /* 0x000fe40000000000 */
[----:B-1----:R-:W-:Y:S02]  /*4140*/  MOV R44, RZ ;  /* 0x000000ff002c7202 */ /* 0x002fe40000000f00 */
[----:B------:R-:W-:-:S05]  /*4150*/  @!P2 PRMT R0, R36, 0x7632, R0 ;  /* 0x000076322400a816 */ /* 0x000fca0000000000 */
[----:B------:R1:W-:Y:S04]  /*4160*/  STL.S16 [R1+0x29c], R0 ;  /* 0x00029c0001007387 */ /* 0x0003e80000100600 */
[----:B-1----:R-:W2:Y:S01]  /*4170*/  LDL.LU R0, [R1+0x48c] ;  /* 0x00048c0001007983 */ /* 0x002ea20000300800 */
[----:B0-----:R-:W-:-:S04]  /*4180*/  PRMT R12, RZ, 0x7610, R12 ;  /* 0x00007610ff0c7816 */ /* 0x001fc8000000000c */
[----:B------:R-:W-:-:S05]  /*4190*/  @!P4 PRMT R12, R31, 0x7610, R12 ;  /* 0x000076101f0cc816 */ /* 0x000fca000000000c */
[----:B------:R0:W-:Y:S04]  /*41a0*/  STL.S16 [R1+0x14c], R12 ;  /* 0x00014c0c01007387 */ /* 0x0001e80000100600 */
[----:B0-----:R-:W2:Y:S04]  /*41b0*/  LDL.LU.64 R12, [R1+0x268] ;  /* 0x00026800010c7983 */ /* 0x001ea80000300a00 */
[----:B---3--:R0:W3:Y:S02]  /*41c0*/  @!P5 LDG.E R44, desc[UR10][R8.64] ;  /* 0x0000000a082cd981 */ /* 0x0080e4000c1e1900 */
[----:B0-----:R-:W-:-:S02]  /*41d0*/  CS2R R8, SRZ ;  /* 0x0000000000087805 */ /* 0x001fc4000001ff00 */
[----:B----4-:R-:W-:-:S04]  /*41e0*/  PRMT R4, RZ, 0x7610, R4 ;  /* 0x00007610ff047816 */ /* 0x010fc80000000004 */
[----:B------:R0:W4:Y:S01]  /*41f0*/  @!P6 LDG.E R8, desc[UR10][R42.64] ;  /* 0x0000000a2a08e981 */ /* 0x000122000c1e1900 */
[----:B------:R-:W-:-:S03]  /*4200*/  @!P1 PRMT R4, R33, 0x7610, R4 ;  /* 0x0000761021049816 */ /* 0x000fc60000000004 */
[----:B------:R-:W0:Y:S04]  /*4210*/  LDL.LU.64 R42, [R1+0x4a8] ;  /* 0x0004a800012a7983 */ /* 0x000e280000300a00 */
[----:B------:R1:W-:Y:S04]  /*4220*/  STL.S16 [R1+0x148], R4 ;  /* 0x0001480401007387 */ /* 0x0003e80000100600 */
[----:B-1----:R-:W3:Y:S01]  /*4230*/  LDL.LU.64 R4, [R1+0x290] ;  /* 0x0002900001047983 */ /* 0x002ee20000300a00 */
[----:B------:R-:W-:-:S03]  /*4240*/  PRMT R41, RZ, 0x7610, R41 ;  /* 0x00007610ff297816 */ /* 0x000fc60000000029 */
[----:B------:R-:W-:Y:S04]  /*4250*/  STL [R1+0x420], R6 ;  /* 0x0004200601007387 */ /* 0x000fe80000100800 */
[----:B------:R1:W-:Y:S01]  /*4260*/  STL [R1+0x484], R6 ;  /* 0x0004840601007387 */ /* 0x0003e20000100800 */
[----:B------:R-:W-:Y:S02]  /*4270*/  @!P1 PRMT R41, R34, 0x7632, R41 ;  /* 0x0000763222299816 */ /* 0x000fe40000000029 */
[----:B-1----:R-:W-:-:S04]  /*4280*/  PRMT R6, RZ, 0x7610, R6 ;  /* 0x00007610ff067816 */ /* 0x002fc80000000006 */
[----:B------:R-:W-:Y:S02]  /*4290*/  @!P0 PRMT R6, R27, 0x7610, R6 ;  /* 0x000076101b068816 */ /* 0x000fe40000000006 */
[----:B------:R-:W-:Y:S01]  /*42a0*/  LOP3.LUT P0, RZ, R40, 0x200, RZ, 0xc0, !PT ;  /* 0x0000020028ff7812 */ /* 0x000fe2000780c0ff */
[----:B------:R-:W-:Y:S04]  /*42b0*/  STL.S16 [R1+0x2fc], R7 ;  /* 0x0002fc0701007387 */ /* 0x000fe80000100600 */
[----:B------:R1:W-:Y:S04]  /*42c0*/  STL.S16 [R1+0x140], R6 ;  /* 0x0001400601007387 */ /* 0x0003e80000100600 */
[----:B-1----:R-:W4:Y:S04]  /*42d0*/  LDL.LU.64 R6, [R1+0x2a0] ;  /* 0x0002a00001067983 */ /* 0x002f280000300a00 */
[----:B------:R1:W-:Y:S02]  /*42e0*/  STL.S16 [R1+0x2a4], R41 ;  /* 0x0002a42901007387 */ /* 0x0003e40000100600 */
[----:B-1----:R-:W-:-:S02]  /*42f0*/  MOV R41, RZ ;  /* 0x000000ff00297202 */ /* 0x002fc40000000f00 */
[----:B------:R-:W-:Y:S02]  /*4300*/  PRMT R16, RZ, 0x7610, R16 ;  /* 0x00007610ff107816 */ /* 0x000fe40000000010 */
[----:B------:R-:W-:Y:S02]  /*4310*/  LOP3.LUT P3, RZ, R40, 0x100, RZ, 0xc0, !PT ;  /* 0x0000010028ff7812 */ /* 0x000fe4000786c0ff */
[----:B------:R-:W-:Y:S01]  /*4320*/  @!P4 PRMT R16, R31, 0x7632, R16 ;  /* 0x000076321f10c816 */ /* 0x000fe20000000010 */
[----:B------:R-:W-:Y:S04]  /*4330*/  STL.S16 [R1+0x138], R17 ;  /* 0x0001381101007387 */ /* 0x000fe80000100600 */
[----:B------:R1:W-:Y:S04]  /*4340*/  STL.S16 [R1+0x28c], R16 ;  /* 0x00028c1001007387 */ /* 0x0003e80000100600 */
[----:B--2---:R2:W-:Y:S04]  /*4350*/  STL [R1+0x10], R0 ;  /* 0x0000100001007387 */ /* 0x0045e80000100800 */
[----:B-1----:R-:W4:Y:S01]  /*4360*/  LDL.LU.64 R16, [R1+0x218] ;  /* 0x0002180001107983 */ /* 0x002f220000300a00 */
[----:B--2---:R-:W-:-:S03]  /*4370*/  MOV R0, RZ ;  /* 0x000000ff00007202 */ /* 0x004fc60000000f00 */
[----:B------:R1:W2:Y:S04]  /*4380*/  @!P0 LDG.E R41, desc[UR10][R12.64] ;  /* 0x0000000a0c298981 */ /* 0x0002a8000c1e1900 */
[----:B------:R-:W1:Y:S01]  /*4390*/  LDL.LU.64 R12, [R1+0x498] ;  /* 0x00049800010c7983 */ /* 0x000e620000300a00 */
[----:B0-----:R-:W-:-:S04]  /*43a0*/  PRMT R43, RZ, 0x7610, R43 ;  /* 0x00007610ff2b7816 */ /* 0x001fc8000000002b */
[----:B------:R-:W-:-:S05]  /*43b0*/  @!P1 PRMT R43, R33, 0x7632, R43 ;  /* 0x00007632212b9816 */ /* 0x000fca000000002b */
[----:B------:R0:W-:Y:S04]  /*43c0*/  STL.S16 [R1+0x288], R43 ;  /* 0x0002882b01007387 */ /* 0x0001e80000100600 */
[----:B---3--:R3:W2:Y:S01]  /*43d0*/  @!P3 LDG.E R0, desc[UR10][R4.64] ;  /* 0x0000000a0400b981 */ /* 0x0086a2000c1e1900 */
[----:B0-----:R-:W-:-:S03]  /*43e0*/  HFMA2 R43, -RZ, RZ, 0, 0 ;  /* 0x00000000ff2b7431 */ /* 0x001fc600000001ff */
[----:B------:R-:W3:Y:S04]  /*43f0*/  LDL.LU R4, [R1+0x488] ;  /* 0x0004880001047983 */ /* 0x000ee80000300800 */
[----:B------:R0:W2:Y:S04]  /*4400*/  @!P0 LDG.E R43, desc[UR10][R14.64] ;  /* 0x0000000a0e2b8981 */ /* 0x0000a8000c1e1900 */
[----:B------:R-:W0:Y:S01]  /*4410*/  LDL.LU R14, [R1+0x4a0] ;  /* 0x0004a000010e7983 */ /* 0x000e220000300800 */
[----:B------:R-:W-:-:S04]  /*4420*/  PRMT R42, RZ, 0x7610, R42 ;  /* 0x00007610ff2a7816 */ /* 0x000fc8000000002a */
[----:B------:R-:W-:-:S05]  /*4430*/  @!P1 PRMT R42, R34, 0x7610, R42 ;  /* 0x00007610222a9816 */ /* 0x000fca000000002a */
[----:B------:R4:W-:Y:S04]  /*4440*/  STL.S16 [R1+0x2a0], R42 ;  /* 0x0002a02a01007387 */ /* 0x0009e80000100600 */
[----:B----4-:R-:W4:Y:S01]  /*4450*/  @!P6 LDG.E R9, desc[UR10][R6.64] ;  /* 0x0000000a0609e981 */ /* 0x010f22000c1e1900 */
[----:B------:R-:W-:-:S03]  /*4460*/  HFMA2 R42, -RZ, RZ, 0, 0 ;  /* 0x00000000ff2a7431 */ /* 0x000fc600000001ff */
[----:B------:R-:W2:Y:S04]  /*4470*/  LDL.LU.64 R6, [R1+0x128] ;  /* 0x0001280001067983 */ /* 0x000ea80000300a00 */
[----:B------:R-:W4:Y:S01]  /*4480*/  @!P3 LDG.E R42, desc[UR10][R16.64] ;  /* 0x0000000a102ab981 */ /* 0x000f22000c1e1900 */
[----:B------:R-:W-:-:S03]  /*4490*/  LOP3.LUT P3, RZ, R45, 0x8, RZ, 0xc0, !PT ;  /* 0x000000082dff7812 */ /* 0x000fc6000786c0ff */
[----:B------:R-:W4:Y:S01]  /*44a0*/  LDL.LU.64 R16, [R1+0x280] ;  /* 0x0002800001107983 */ /* 0x000f220000300a00 */
[----:B-1----:R-:W-:-:S04]  /*44b0*/  PRMT R12, RZ, 0x7610, R12 ;  /* 0x00007610ff0c7816 */ /* 0x002fc8000000000c */
[----:B------:R-:W-:Y:S02]  /*44c0*/  @!P2 PRMT R12, R36, 0x7610, R12 ;  /* 0x00007610240ca816 */ /* 0x000fe4000000000c */
[----:B------:R-:W-:-:S03]  /*44d0*/  PRMT R13, RZ, 0x7610, R13 ;  /* 0x00007610ff0d7816 */ /* 0x000fc6000000000d */
[----:B------:R1:W-:Y:S01]  /*44e0*/  STL.S16 [R1+0x298], R12 ;  /* 0x0002980c01007387 */ /* 0x0003e20000100600 */
[----:B------:R-:W-:-:S03]  /*44f0*/  @!P2 PRMT R13, R35, 0x7632, R13 ;  /* 0x00007632230da816 */ /* 0x000fc6000000000d */
[----:B-1----:R-:W4:Y:S04]  /*4500*/  LDL.LU R12, [R1+0x490] ;  /* 0x00049000010c7983 */ /* 0x002f280000300800 */
[----:B------:R1:W-:Y:S04]  /*4510*/  STL.S16 [R1+0x26c], R13 ;  /* 0x00026c0d01007387 */ /* 0x0003e80000100600 */
[----:B-1----:R-:W4:Y:S01]  /*4520*/  LDL.LU R13, [R1+0x494] ;  /* 0x00049400010d7983 */ /* 0x002f220000300800 */
[----:B---3--:R-:W-:-:S04]  /*4530*/  PRMT R4, RZ, 0x7610, R4 ;  /* 0x00007610ff047816 */ /* 0x008fc80000000004 */
[----:B------:R-:W-:-:S05]  /*4540*/  @!P3 PRMT R4, R37, 0x7632, R4 ;  /* 0x000076322504b816 */ /* 0x000fca0000000004 */
[----:B------:R1:W-:Y:S01]  /*4550*/  STL.S16 [R1+0x24c], R4 ;  /* 0x00024c0401007387 */ /* 0x0003e20000100600 */
[----:B0-----:R-:W-:-:S03]  /*4560*/  PRMT R14, RZ, 0x7610, R14 ;  /* 0x00007610ff0e7816 */ /* 0x001fc6000000000e */
[----:B-1----:R-:W3:Y:S01]  /*4570*/  LDL.LU R4, [R1+0x480] ;  /* 0x0004800001047983 */ /* 0x002ee20000300800 */
[----:B------:R-:W-:-:S05]  /*4580*/  @!P2 PRMT R14, R35, 0x7610, R14 ;  /* 0x00007610230ea816 */ /* 0x000fca000000000e */
[----:B------:R0:W-:Y:S04]  /*4590*/  STL.S16 [R1+0x268], R14 ;  /* 0x0002680e01007387 */ /* 0x0001e80000100600 */
[----:B0-----:R-:W3:Y:S01]  /*45a0*/  LDL.LU.64 R14, [R1+0x270] ;  /* 0x00027000010e7983 */ /* 0x001ee20000300a00 */
[C---:B------:R-:W-:Y:S01]  /*45b0*/  LOP3.LUT P4, RZ, R40.reuse, 0x80, RZ, 0xc0, !PT ;  /* 0x0000008028ff7812 */ /* 0x040fe2000788c0ff */
[----:B------:R-:W-:Y:S01]  /*45c0*/  HFMA2 R5, -RZ, RZ, 0, 0 ;  /* 0x00000000ff057431 */ /* 0x000fe200000001ff */
[----:B------:R-:W-:-:S11]  /*45d0*/  LOP3.LUT P1, RZ, R40, 0x40, RZ, 0xc0, !PT ;  /* 0x0000004028ff7812 */ /* 0x000fd6000782c0ff */
[----:B--2---:R0:W2:Y:S04]  /*45e0*/  @!P4 LDG.E R5, desc[UR10][R6.64] ;  /* 0x0000000a0605c981 */ /* 0x0040a8000c1e1900 */
[----:B------:R-:W0:Y:S04]  /*45f0*/  LDL.LU R6, [R1+0x484] ;  /* 0x0004840001067983 */ /* 0x000e280000300800 */
[----:B----4-:R1:W-:Y:S02]  /*4600*/  STL [R1+0x90], R12 ;  /* 0x0000900c01007387 */ /* 0x0103e40000100800 */
[----:B-1----:R-:W-:-:S04]  /*4610*/  PRMT R12, RZ, 0x7610, R12 ;  /* 0x00007610ff0c7816 */ /* 0x002fc8000000000c */
[----:B------:R-:W-:Y:S01]  /*4620*/  @!P3 PRMT R12, R38, 0x7632, R12 ;  /* 0x00007632260cb816 */ /* 0x000fe2000000000c */
[----:B------:R-:W-:Y:S04]  /*4630*/  STL [R1+0x14], R13 ;  /* 0x0000140d01007387 */ /* 0x000fe80000100800 */
[----:B------:R1:W-:Y:S02]  /*4640*/  STL.S16 [R1+0x294], R12 ;  /* 0x0002940c01007387 */ /* 0x0003e40000100600 */
[----:B-1----:R-:W-:-:S06]  /*4650*/  CS2R R12, SRZ ;  /* 0x00000000000c7805 */ /* 0x002fcc000001ff00 */
[----:B------:R-:W4:Y:S01]  /*4660*/  @!P4 LDG.E R12, desc[UR10][R16.64] ;  /* 0x0000000a100cc981 */ /* 0x000f22000c1e1900 */
[----:B------:R-:W-:Y:S02]  /*4670*/  LOP3.LUT P4, RZ, R45, 0x4, RZ, 0xc0, !PT ;  /* 0x000000042dff7812 */ /* 0x000fe4000788c0ff */
[----:B---3--:R-:W-:Y:S01]  /*4680*/  PRMT R4, RZ, 0x7610, R4 ;  /* 0x00007610ff047816 */ /* 0x008fe20000000004 */
[----:B------:R-:W-:Y:S10]  /*4690*/  STL.64 [R1+0x458], R18 ;  /* 0x0004581201007387 */ /* 0x000ff40000100a00 */
[----:B------:R-:W-:Y:S01]  /*46a0*/  @!P4 PRMT R4, R2, 0x7610, R4 ;  /* 0x000076100204c816 */ /* 0x000fe20000000004 */
[----:B------:R-:W3:Y:S04]  /*46b0*/  LDL.LU.64 R16, [R1+0x478] ;  /* 0x0004780001107983 */ /* 0x000ee80000300a00 */
[----:B------:R1:W-:Y:S04]  /*46c0*/  STL.S16 [R1+0x270], R4 ;  /* 0x0002700401007387 */ /* 0x0003e80000100600 */
[----:B------:R2:W4:Y:S04]  /*46d0*/  @!P1 LDG.E R13, desc[UR10][R14.64] ;  /* 0x0000000a0e0d9981 */ /* 0x000528000c1e1900 */
[----:B-1----:R-:W2:Y:S04]  /*46e0*/  LDL.LU R4, [R1+0x468] ;  /* 0x0004680001047983 */ /* 0x002ea80000300800 */
[----:B------:R-:W3:Y:S01]  /*46f0*/  LDL.LU.64 R14, [R1+0x470] ;  /* 0x00047000010e7983 */ /* 0x000ee20000300a00 */
[----:B0-----:R-:W-:-:S04]  /*4700*/  PRMT R6, RZ, 0x7610, R6 ;  /* 0x00007610ff067816 */ /* 0x001fc80000000006 */
[----:B------:R-:W-:-:S05]  /*4710*/  @!P3 PRMT R6, R37, 0x7610, R6 ;  /* 0x000076102506b816 */ /* 0x000fca0000000006 */
[----:B------:R0:W-:Y:S04]  /*4720*/  STL.S16 [R1+0x21c], R6 ;  /* 0x00021c0601007387 */ /* 0x0001e80000100600 */
[----:B0-----:R-:W4:Y:S01]  /*4730*/  LDL.LU.64 R6, [R1+0x278] ;  /* 0x0002780001067983 */ /* 0x001f220000300a00 */
[----:B--2---:R-:W-:-:S04]  /*4740*/  PRMT R4, RZ, 0x7610, R4 ;  /* 0x00007610ff047816 */ /* 0x004fc80000000004 */
[----:B------:R-:W-:Y:S02]  /*4750*/  @!P6 PRMT R4, R9, 0x7610, R4 ;  /* 0x000076100904e816 */ /* 0x000fe40000000004 */
[----:B---3--:R-:W-:-:S04]  /*4760*/  PRMT R15, RZ, 0x7610, R15 ;  /* 0x00007610ff0f7816 */ /* 0x008fc8000000000f */
[----:B------:R-:W-:Y:S01]  /*4770*/  @!P4 PRMT R15, R39, 0x7632, R15 ;  /* 0x00007632270fc816 */ /* 0x000fe2000000000f */
[----:B------:R0:W-:Y:S04]  /*4780*/  STL.S16 [R1+0x12c], R4 ;  /* 0x00012c0401007387 */ /* 0x0001e80000100600 */
[----:B------:R1:W-:Y:S04]  /*4790*/  STL.S16 [R1+0x248], R15 ;  /* 0x0002480f01007387 */ /* 0x0003e80000100600 */
[----:B0-----:R-:W2:Y:S04]  /*47a0*/  LDL.LU R4, [R1+0x44c] ;  /* 0x00044c0001047983 */ /* 0x001ea80000300800 */
[----:B-1----:R-:W3:Y:S01]  /*47b0*/  LDL.LU R15, [R1+0x46c] ;  /* 0x00046c00010f7983 */ /* 0x002ee20000300800 */
[----:B------:R-:W-:-:S02]  /*47c0*/  PRMT R19, RZ, 0x7610, R19 ;  /* 0x00007610ff137816 */ /* 0x000fc40000000013 */
[----:B------:R-:W-:Y:S01]  /*47d0*/  PRMT R18, RZ, 0x7610, R18 ;  /* 0x00007610ff127816 */ /* 0x000fe20000000012 */
[----:B------:R0:W-:Y:S01]  /*47e0*/  STL [R1+0x94], R14 ;  /* 0x0000940e01007387 */ /* 0x0001e20000100800 */
[----:B------:R-:W-:Y:S02]  /*47f0*/  @!P3 PRMT R19, R38, 0x7610, R19 ;  /* 0x000076102613b816 */ /* 0x000fe40000000013 */
[----:B------:R-:W-:Y:S01]  /*4800*/  @!P4 PRMT R18, R39, 0x7610, R18 ;  /* 0x000076102712c816 */ /* 0x000fe20000000012 */
[----:B------:R1:W-:Y:S01]  /*4810*/  STL.64 [R1+0x3d8], R38 ;  /* 0x0003d82601007387 */ /* 0x0003e20000100a00 */
[----:B0-----:R-:W-:-:S03]  /*4820*/  PRMT R14, RZ, 0x7610, R14 ;  /* 0x00007610ff0e7816 */ /* 0x001fc6000000000e */
[----:B------:R-:W-:Y:S01]  /*4830*/  STL.S16 [R1+0x290], R19 ;  /* 0x0002901301007387 */ /* 0x000fe20000100600 */
[----:B------:R-:W-:-:S03]  /*4840*/  @!P4 PRMT R14, R2, 0x7632, R14 ;  /* 0x00007632020ec816 */ /* 0x000fc6000000000e */
[----:B------:R0:W-:Y:S04]  /*4850*/  STL.S16 [R1+0x218], R18 ;  /* 0x0002181201007387 */ /* 0x0001e80000100600 */
[----:B-1----:R-:W4:Y:S04]  /*4860*/  LDL.LU.64 R38, [R1+0x258] ;  /* 0x0002580001267983 */ /* 0x002f280000300a00 */
[----:B0-----:R-:W4:Y:S04]  /*4870*/  LDL.LU.64 R18, [R1+0x260] ;  /* 0x0002600001127983 */ /* 0x001f280000300a00 */
[----:B------:R-:W-:Y:S01]  /*4880*/  STL.S16 [R1+0x274], R14 ;  /* 0x0002740e01007387 */ /* 0x000fe20000100600 */
[----:B--2---:R-:W-:-:S03]  /*4890*/  PRMT R4, RZ, 0x7610, R4 ;  /* 0x00007610ff047816 */ /* 0x004fc60000000004 */
[----:B---3--:R0:W-:Y:S01]  /*48a0*/  STL [R1+0x18], R15 ;  /* 0x0000180f01007387 */ /* 0x0081e20000100800 */
[----:B------:R-:W-:Y:S02]  /*48b0*/  @!P0 PRMT R4, R41, 0x7610, R4 ;  /* 0x0000761029048816 */ /* 0x000fe40000000004 */
[----:B0-----:R-:W-:-:S03]  /*48c0*/  CS2R R14, SRZ ;  /* 0x00000000000e7805 */ /* 0x001fc6000001ff00 */
[----:B------:R0:W-:Y:S04]  /*48d0*/  STL.S16 [R1+0x11c], R4 ;  /* 0x00011c0401007387 */ /* 0x0001e80000100600 */
[----:B----4-:R1:W2:Y:S04]  /*48e0*/  @!P1 LDG.E R14, desc[UR10][R6.64] ;  /* 0x0000000a060e9981 */ /* 0x0102a8000c1e1900 */
[----:B0-----:R-:W3:Y:S04]  /*48f0*/  LDL.LU R4, [R1+0x444] ;  /* 0x0004440001047983 */ /* 0x001ee80000300800 */
[----:B------:R-:W1:Y:S01]  /*4900*/  LDL.LU.64 R6, [R1+0x460] ;  /* 0x0004600001067983 */ /* 0x000e620000300a00 */
[----:B------:R-:W-:-:S02]  /*4910*/  LOP3.LUT P2, RZ, R40, 0x20, RZ, 0xc0, !PT ;  /* 0x0000002028ff7812 */ /* 0x000fc4000784c0ff */
[----:B------:R-:W-:Y:S01]  /*4920*/  LOP3.LUT R45, R45, 0xfffffffe, RZ, 0xc0, !PT ;  /* 0xfffffffe2d2d7812 */ /* 0x000fe200078ec0ff */
[----:B------:R0:W-:Y:S03]  /*4930*/  STL [R1+0x1c], R16 ;  /* 0x00001c1001007387 */ /* 0x0001e60000100800 */
[----:B------:R-:W-:-:S04]  /*4940*/  @P1 LOP3.LUT R45, R45, 0x1, RZ, 0xfc, !PT ;  /* 0x000000012d2d1812 */ /* 0x000fc800078efcff */
[----:B------:R-:W-:Y:S02]  /*4950*/  LOP3.LUT R45, R45, 0xfffffffd, RZ, 0xc0, !PT ;  /* 0xfffffffd2d2d7812 */ /* 0x000fe400078ec0ff */
[----:B0-----:R-:W-:Y:S01]  /*4960*/  MOV R16, RZ ;  /* 0x000000ff00107202 */ /* 0x001fe20000000f00 */
[----:B------:R-:W4:Y:S01]  /*4970*/  @!P2 LDG.E R15, desc[UR10][R38.64] ;  /* 0x0000000a260fa981 */ /* 0x000f22000c1e1900 */
[----:B------:R-:W-:-:S04]  /*4980*/  @P2 LOP3.LUT R45, R45, 0x2, RZ, 0xfc, !PT ;  /* 0x000000022d2d2812 */ /* 0x000fc800078efcff */
[----:B------:R0:W4:Y:S01]  /*4990*/  @!P2 LDG.E R16, desc[UR10][R18.64] ;  /* 0x0000000a1210a981 */ /* 0x000122000c1e1900 */
[----:B------:R-:W-:-:S03]  /*49a0*/  LOP3.LUT P2, RZ, R40, 0x100, RZ, 0xc0, !PT ;  /* 0x0000010028ff7812 */ /* 0x000fc6000784c0ff */
[----:B------:R-:W-:Y:S04]  /*49b0*/  STL [R1+0x3e4], R37 ;  /* 0x0003e42501007387 */ /* 0x000fe80000100800 */
[----:B------:R0:W-:Y:S04]  /*49c0*/  STL.64 [R1+0x3f0], R36 ;  /* 0x0003f02401007387 */ /* 0x0001e80000100a00 */
[----:B------:R-:W2:Y:S04]  /*49d0*/  LDL.LU.64 R18, [R1+0x458] ;  /* 0x0004580001127983 */ /* 0x000ea80000300a00 */
[----:B------:R1:W-:Y:S01]  /*49e0*/  STL.64 [R1+0x3f8], R2 ;  /* 0x0003f80201007387 */ /* 0x0003e20000100a00 */
[----:B0-----:R-:W-:-:S03]  /*49f0*/  PRMT R37, RZ, 0x7610, R37 ;  /* 0x00007610ff257816 */ /* 0x001fc60000000025 */
[----:B------:R-:W4:Y:S01]  /*4a00*/  LDL.LU.64 R38, [R1+0x250] ;  /* 0x0002500001267983 */ /* 0x000f220000300a00 */
[----:B------:R-:W-:Y:S02]  /*4a10*/  PRMT R36, RZ, 0x7610, R36 ;  /* 0x00007610ff247816 */ /* 0x000fe40000000024 */
[----:B------:R-:W-:Y:S02]  /*4a20*/  @!P5 PRMT R37, R44, 0x7610, R37 ;  /* 0x000076102c25d816 */ /* 0x000fe40000000025 */
[----:B------:R-:W-:-:S03]  /*4a30*/  @!P6 PRMT R36, R8, 0x7610, R36 ;  /* 0x000076100824e816 */ /* 0x000fc60000000024 */
[----:B------:R-:W-:Y:S01]  /*4a40*/  STL.S16 [R1+0x258], R37 ;  /* 0x0002582501007387 */ /* 0x000fe20000100600 */
[----:B---3--:R-:W-:Y:S02]  /*4a50*/  PRMT R4, RZ, 0x7610, R4 ;  /* 0x00007610ff047816 */ /* 0x008fe40000000004 */
[----:B-1----:R-:W-:Y:S02]  /*4a60*/  PRMT R7, RZ, 0x7610, R7 ;  /* 0x00007610ff077816 */ /* 0x002fe40000000007 */
[----:B------:R-:W-:Y:S02]  /*4a70*/  PRMT R6, RZ, 0x7610, R6 ;  /* 0x00007610ff067816 */ /* 0x000fe40000000006 */
[----:B------:R-:W-:Y:S02]  /*4a80*/  @!P2 PRMT R4, R0, 0x7610, R4 ;  /* 0x000076100004a816 */ /* 0x000fe40000000004 */
[C---:B------:R-:W-:Y:S02]  /*4a90*/  @!P5 PRMT R7, R3.reuse, 0x7610, R7 ;  /* 0x000076100307d816 */ /* 0x040fe40000000007 */
[----:B------:R-:W-:-:S02]  /*4aa0*/  @!P5 PRMT R6, R3, 0x7632, R6 ;  /* 0x000076320306d816 */ /* 0x000fc40000000006 */
[----:B------:R-:W3:Y:S04]  /*4ab0*/  LDL.LU.64 R2, [R1+0x120] ;  /* 0x0001200001027983 */ /* 0x000ee80000300a00 */
[----:B------:R0:W-:Y:S04]  /*4ac0*/  STL.S16 [R1+0x124], R36 ;  /* 0x0001242401007387 */ /* 0x0001e80000100600 */
[----:B0-----:R-:W3:Y:S04]  /*4ad0*/  LDL.LU.64 R36, [R1+0x228] ;  /* 0x0002280001247983 */ /* 0x001ee80000300a00 */
[----:B------:R0:W-:Y:S04]  /*4ae0*/  STL.S16 [R1+0x228], R4 ;  /* 0x0002280401007387 */ /* 0x0001e80000100600 */
[----:B------:R-:W-:Y:S04]  /*4af0*/  STL.S16 [R1+0x130], R7 ;  /* 0x0001300701007387 */ /* 0x000fe80000100600 */
[----:B0-----:R-:W4:Y:S04]  /*4b00*/  LDL.LU R4, [R1+0x43c] ;  /* 0x00043c0001047983 */ /* 0x001f280000300800 */
[----:B------:R0:W-:Y:S04]  /*4b10*/  STL.S16 [R1+0x23c], R6 ;  /* 0x00023c0601007387 */ /* 0x0001e80000100600 */
[----:B0-----:R-:W3:Y:S01]  /*4b20*/  LDL.LU.64 R6, [R1+0x230] ;  /* 0x0002300001067983 */ /* 0x001ee20000300a00 */
[----:B------:R-:W-:-:S03]  /*4b30*/  LOP3.LUT P1, RZ, R40, 0x80, RZ, 0xc0, !PT ;  /* 0x0000008028ff7812 */ /* 0x000fc6000782c0ff */
[----:B--2---:R0:W-:Y:S01]  /*4b40*/  STL [R1+0x9c], R19 ;  /* 0x00009c1301007387 */ /* 0x0041e20000100800 */
[----:B------:R-:W-:Y:S02]  /*4b50*/  LOP3.LUT P4, RZ, R40, 0x8, RZ, 0xc0, !PT ;  /* 0x0000000828ff7812 */ /* 0x000fe4000788c0ff */
[----:B0-----:R-:W-:-:S04]  /*4b60*/  PRMT R19, RZ, 0x7610, R19 ;  /* 0x00007610ff137816 */ /* 0x001fc80000000013 */
[----:B------:R-:W-:Y:S01]  /*4b70*/  @!P6 PRMT R19, R9, 0x7632, R19 ;  /* 0x000076320913e816 */ /* 0x000fe20000000013 */
[----:B------:R-:W-:Y:S04]  /*4b80*/  STL [R1+0x20], R18 ;  /* 0x0000201201007387 */ /* 0x000fe80000100800 */
[----:B------:R0:W-:Y:S02]  /*4b90*/  STL.S16 [R1+0x260], R19 ;  /* 0x0002601301007387 */ /* 0x0001e40000100600 */
[----:B0-----:R-:W-:Y:S02]  /*4ba0*/  CS2R R18, SRZ ;  /* 0x0000000000127805 */ /* 0x001fe4000001ff00 */
[----:B----4-:R-:W-:-:S04]  /*4bb0*/  PRMT R4, RZ, 0x7610, R4 ;  /* 0x00007610ff047816 */ /* 0x010fc80000000004 */
[----:B------:R-:W-:Y:S01]  /*4bc0*/  @!P1 PRMT R4, R5, 0x7610, R4 ;  /* 0x0000761005049816 */ /* 0x000fe20000000004 */
[----:B---3--:R-:W2:Y:S04]  /*4bd0*/  @!P4 LDG.E R19, desc[UR10][R6.64] ;  /* 0x0000000a0613c981 */ /* 0x008ea8000c1e1900 */
[----:B------:R-:W3:Y:S04]  /*4be0*/  LDL.LU.64 R6, [R1+0x210] ;  /* 0x0002100001067983 */ /* 0x000ee80000300a00 */
[----:B------:R0:W-:Y:S04]  /*4bf0*/  STL.S16 [R1+0x214], R4 ;  /* 0x0002140401007387 */ /* 0x0001e80000100600 */
[----:B0-----:R-:W4:Y:S01]  /*4c00*/  LDL.LU R4, [R1+0x438] ;  /* 0x0004380001047983 */ /* 0x001f220000300800 */
[----:B------:R-:W-:-:S13]  /*4c10*/  LOP3.LUT P3, RZ, R40, 0x10, RZ, 0xc0, !PT ;  /* 0x0000001028ff7812 */ /* 0x000fda000786c0ff */
[----:B------:R-:W2:Y:S04]  /*4c20*/  @!P3 LDG.E R18, desc[UR10][R38.64] ;  /* 0x0000000a2612b981 */ /* 0x000ea8000c1e1900 */
[----:B------:R-:W2:Y:S01]  /*4c30*/  LDL.LU.64 R38, [R1+0x220] ;  /* 0x0002200001267983 */ /* 0x000ea20000300a00 */
[----:B----4-:R-:W-:-:S04]  /*4c40*/  PRMT R4, RZ, 0x7610, R4 ;  /* 0x00007610ff047816 */ /* 0x010fc80000000004 */
[----:B------:R-:W-:-:S05]  /*4c50*/  @!P1 PRMT R4, R12, 0x7610, R4 ;  /* 0x000076100c049816 */ /* 0x000fca0000000004 */
[----:B------:R0:W-:Y:S04]  /*4c60*/  STL.S16 [R1+0x220], R4 ;  /* 0x0002200401007387 */ /* 0x0001e80000100600 */
[----:B0-----:R-:W4:Y:S04]  /*4c70*/  LDL.LU R4, [R1+0x430] ;  /* 0x0004300001047983 */ /* 0x001f280000300800 */
[----:B------:R0:W-:Y:S04]  /*4c80*/  STL [R1+0x434], R25 ;  /* 0x0004341901007387 */ /* 0x0001e80000100800 */
[----:B------:R1:W-:Y:S04]  /*4c90*/  STL [R1+0xa8], R24 ;  /* 0x0000a81801007387 */ /* 0x0003e80000100800 */
[----:B------:R3:W-:Y:S01]  /*4ca0*/  STL [R1+0x98], R17 ;  /* 0x0000981101007387 */ /* 0x0007e20000100800 */
[----:B0-----:R-:W-:-:S02]  /*4cb0*/  PRMT R25, RZ, 0x7610, R25 ;  /* 0x00007610ff197816 */ /* 0x001fc40000000019 */
[----:B-1----:R-:W-:Y:S02]  /*4cc0*/  PRMT R24, RZ, 0x7610, R24 ;  /* 0x00007610ff187816 */ /* 0x002fe40000000018 */
[----:B---3--:R-:W-:Y:S02]  /*4cd0*/  PRMT R17, RZ, 0x7610, R17 ;  /* 0x00007610ff117816 */ /* 0x008fe40000000011 */
[----:B------:R-:W-:Y:S02]  /*4ce0*/  @!P1 PRMT R25, R5, 0x7632, R25 ;  /* 0x0000763205199816 */ /* 0x000fe40000000019 */
[----:B------:R-:W-:Y:S02]  /*4cf0*/  @!P1 PRMT R24, R12, 0x7632, R24 ;  /* 0x000076320c189816 */ /* 0x000fe40000000018 */
[----:B------:R-:W-:Y:S02]  /*4d00*/  @!P5 PRMT R17, R44, 0x7632, R17 ;  /* 0x000076322c11d816 */ /* 0x000fe40000000011 */
[----:B------:R-:W-:-:S03]  /*4d10*/  LOP3.LUT P1, RZ, R45, 0x1, RZ, 0xc0, !PT ;  /* 0x000000012dff7812 */ /* 0x000fc6000782c0ff */
[----:B------:R0:W-:Y:S02]  /*4d20*/  STL.S16 [R1+0x25c], R17 ;  /* 0x00025c1101007387 */ /* 0x0001e40000100600 */
[----:B0-----:R-:W-:-:S06]  /*4d30*/  HFMA2 R17, -RZ, RZ, 0, 0 ;  /* 0x00000000ff117431 */ /* 0x001fcc00000001ff */
        /* <DEDUP_REMOVED lines=8> */
[----:B------:R-:W-:Y:S01]  /*4dc0*/  @!P0 PRMT R23, R43, 0x7632, R23 ;  /* 0x000076322b178816 */ /* 0x000fe20000000017 */
[----:B------:R0:W-:Y:S04]  /*4dd0*/  STL [R1+0x450], R21 ;  /* 0x0004501501007387 */ /* 0x0001e80000100800 */
[----:B------:R1:W-:Y:S01]  /*4de0*/  STL.S16 [R1+0x110], R23 ;  /* 0x0001101701007387 */ /* 0x0003e20000100600 */
[----:B0-----:R-:W-:-:S03]  /*4df0*/  PRMT R21, RZ, 0x7610, R21 ;  /* 0x00007610ff157816 */ /* 0x001fc60000000015 */
[----:B-1----:R-:W3:Y:S01]  /*4e00*/  LDL.LU R23, [R1+0x448] ;  /* 0x0004480001177983 */ /* 0x002ee20000300800 */
[----:B------:R-:W-:-:S05]  /*4e10*/  @!P6 PRMT R21, R8, 0x7632, R21 ;  /* 0x000076320815e816 */ /* 0x000fca0000000015 */
[----:B------:R0:W-:Y:S04]  /*4e20*/  STL.S16 [R1+0x128], R21 ;  /* 0x0001281501007387 */ /* 0x0001e80000100600 */
[----:B0-----:R-:W2:Y:S01]  /*4e30*/  LDL.LU R21, [R1+0x450] ;  /* 0x0004500001157983 */ /* 0x001ea20000300800 */
        /* <DEDUP_REMOVED lines=12> */
[----:B------:R-:W-:-:S02]  /*4f00*/  LOP3.LUT P2, RZ, R45, 0x2, RZ, 0xc0, !PT ;  /* 0x000000022dff7812 */ /* 0x000fc4000784c0ff */
[----:B--2---:R-:W-:-:S04]  /*4f10*/  PRMT R21, RZ, 0x7610, R21 ;  /* 0x00007610ff157816 */ /* 0x004fc80000000015 */
[----:B------:R-:W-:Y:S02]  /*4f20*/  @!P0 PRMT R21, R41, 0x7632, R21 ;  /* 0x0000763229158816 */ /* 0x000fe40000000015 */
[----:B------:R-:W-:-:S03]  /*4f30*/  LOP3.LUT P5, RZ, R40, 0x4, RZ, 0xc0, !PT ;  /* 0x0000000428ff7812 */ /* 0x000fc600078ac0ff */
[----:B------:R0:W-:Y:S04]  /*4f40*/  STL.S16 [R1+0x120], R21 ;  /* 0x0001201501007387 */ /* 0x0001e80000100600 */
[----:B------:R1:W-:Y:S01]  /*4f50*/  STL.S16 [R1+0x234], R25 ;  /* 0x0002341901007387 */ /* 0x0003e20000100600 */
[----:B0-----:R-:W-:-:S03]  /*4f60*/  HFMA2 R21, -RZ, RZ, 0, 0 ;  /* 0x00000000ff157431 */ /* 0x001fc600000001ff */
[----:B-1----:R-:W2:Y:S04]  /*4f70*/  LDL.LU R25, [R1+0x434] ;  /* 0x0004340001197983 */ /* 0x002ea80000300800 */
[----:B------:R-:W3:Y:S04]  /*4f80*/  @!P5 LDG.E R21, desc[UR10][R36.64] ;  /* 0x0000000a2415d981 */ /* 0x000ee8000c1e1900 */
[----:B------:R-:W3:Y:S01]  /*4f90*/  LDL.LU.64 R36, [R1+0x200] ;  /* 0x0002000001247983 */ /* 0x000ee20000300a00 */
[----:B----4-:R-:W-:-:S04]  /*4fa0*/  PRMT R4, RZ, 0x7610, R4 ;  /* 0x00007610ff047816 */ /* 0x010fc80000000004 */
[----:B------:R-:W-:-:S05]  /*4fb0*/  @!P2 PRMT R4, R16, 0x7610, R4 ;  /* 0x000076101004a816 */ /* 0x000fca0000000004 */
[----:B------:R0:W-:Y:S04]  /*4fc0*/  STL.S16 [R1+0x284], R4 ;  /* 0x0002840401007387 */ /* 0x0001e80000100600 */
[----:B0-----:R-:W4:Y:S04]  /*4fd0*/  LDL.LU R4, [R1+0x418] ;  /* 0x0004180001047983 */ /* 0x001f280000300800 */
[----:B------:R0:W-:Y:S02]  /*4fe0*/  STL [R1+0xa0], R10 ;  /* 0x0000a00a01007387 */ /* 0x0001e40000100800 */
[----:B0-----:R-:W-:-:S04]  /*4ff0*/  PRMT R10, RZ, 0x7610, R10 ;  /* 0x00007610ff0a7816 */ /* 0x001fc8000000000a */
[----:B------:R-:W-:Y:S02]  /*5000*/  @!P0 PRMT R10, R43, 0x7610, R10 ;  /* 0x000076102b0a8816 */ /* 0x000fe4000000000a */
[C---:B------:R-:W-:Y:S01]  /*5010*/  LOP3.LUT P0, RZ, R40.reuse, 0x1, RZ, 0xc0, !PT ;  /* 0x0000000128ff7812 */ /* 0x040fe2000780c0ff */
[----:B------:R0:W-:Y:S01]  /*5020*/  STL [R1+0x428], R27 ;  /* 0x0004281b01007387 */ /* 0x0001e20000100800 */
[----:B------:R-:W-:-:S03]  /*5030*/  LOP3.LUT P6, RZ, R40, 0x2, RZ, 0xc0, !PT ;  /* 0x0000000228ff7812 */ /* 0x000fc600078cc0ff */
[----:B------:R-:W-:Y:S01]  /*5040*/  STL.S16 [R1+0x250], R24 ;  /* 0x0002501801007387 */ /* 0x000fe20000100600 */
[----:B0-----:R-:W-:-:S03]  /*5050*/  PRMT R27, RZ, 0x7610, R27 ;  /* 0x00007610ff1b7816 */ /* 0x001fc6000000001b */
[----:B--2---:R0:W-:Y:S01]  /*5060*/  STL [R1+0x2c], R25 ;  /* 0x00002c1901007387 */ /* 0x0041e20000100800 */
[----:B------:R-:W-:-:S03]  /*5070*/  @!P1 PRMT R27, R13, 0x7632, R27 ;  /* 0x000076320d1b9816 */ /* 0x000fc6000000001b */
[----:B------:R1:W-:Y:S01]  /*5080*/  STL.S16 [R1+0x230], R23 ;  /* 0x0002301701007387 */ /* 0x0003e20000100600 */
[----:B0-----:R-:W-:-:S03]  /*5090*/  CS2R R24, SRZ ;  /* 0x0000000000187805 */ /* 0x001fc6000001ff00 */
[----:B------:R0:W-:Y:S01]  /*50a0*/  STL.S16 [R1+0x278], R27 ;  /* 0x0002781b01007387 */ /* 0x0001e20000100600 */
[----:B-1----:R-:W-:-:S03]  /*50b0*/  HFMA2 R23, -RZ, RZ, 0, 0 ;  /* 0x00000000ff177431 */ /* 0x002fc600000001ff */
[----:B---3--:R-:W2:Y:S04]  /*50c0*/  @!P0 LDG.E R25, desc[UR10][R36.64] ;  /* 0x0000000a24198981 */ /* 0x008ea8000c1e1900 */
[----:B0-----:R-:W3:Y:S04]  /*50d0*/  LDL.LU R27, [R1+0x428] ;  /* 0x00042800011b7983 */ /* 0x001ee80000300800 */
[----:B------:R-:W2:Y:S04]  /*50e0*/  @!P6 LDG.E R23, desc[UR10][R6.64] ;  /* 0x0000000a0617e981 */ /* 0x000ea8000c1e1900 */
[----:B------:R-:W2:Y:S04]  /*50f0*/  LDL.LU.64 R36, [R1+0x1d8] ;  /* 0x0001d80001247983 */ /* 0x000ea80000300a00 */
        /* <DEDUP_REMOVED lines=8> */
[----:B------:R-:W-:Y:S04]  /*5180*/  STL.S16 [R1+0x280], R26 ;  /* 0x0002801a01007387 */ /* 0x000fe80000100600 */
[----:B------:R0:W-:Y:S04]  /*5190*/  STL.S16 [R1+0x22c], R22 ;  /* 0x00022c1601007387 */ /* 0x0001e80000100600 */
[----:B---3--:R1:W-:Y:S04]  /*51a0*/  STL [R1+0x30], R27 ;  /* 0x0000301b01007387 */ /* 0x0083e80000100800 */
[----:B0-----:R-:W3:Y:S01]  /*51b0*/  LDL.LU R22, [R1+0x440] ;  /* 0x0004400001167983 */ /* 0x001ee20000300800 */
[----:B-1----:R-:W-:-:S06]  /*51c0*/  CS2R R26, SRZ ;  /* 0x00000000001a7805 */ /* 0x002fcc000001ff00 */
[----:B--2---:R0:W2:Y:S04]  /*51d0*/  @!P0 LDG.E R26, desc[UR10][R6.64] ;  /* 0x0000000a061a8981 */ /* 0x0040a8000c1e1900 */
[----:B------:R-:W0:Y:S01]  /*51e0*/  LDL.LU R6, [R1+0x420] ;  /* 0x0004200001067983 */ /* 0x000e220000300800 */
[----:B----4-:R-:W-:-:S04]  /*51f0*/  PRMT R4, RZ, 0x7610, R4 ;  /* 0x00007610ff047816 */ /* 0x010fc80000000004 */
[----:B------:R-:W-:-:S05]  /*5200*/  @!P3 PRMT R4, R18, 0x7610, R4 ;  /* 0x000076101204b816 */ /* 0x000fca0000000004 */
[----:B------:R1:W-:Y:S04]  /*5210*/  STL.S16 [R1+0x1dc], R4 ;  /* 0x0001dc0401007387 */ /* 0x0003e80000100600 */
[----:B-1----:R-:W4:Y:S04]  /*5220*/  LDL.LU R4, [R1+0x40c] ;  /* 0x00040c0001047983 */ /* 0x002f280000300800 */
[----:B------:R1:W-:Y:S04]  /*5230*/  STL [R1+0x24], R20 ;  /* 0x0000241401007387 */ /* 0x0003e80000100800 */
[----:B---3--:R3:W-:Y:S01]  /*5240*/  STL [R1+0x28], R22 ;  /* 0x0000281601007387 */ /* 0x0087e20000100800 */
[----:B-1----:R-:W-:-:S03]  /*5250*/  MOV R20, RZ ;  /* 0x000000ff00147202 */ /* 0x002fc60000000f00 */
[----:B------:R1:W-:Y:S04]  /*5260*/  STL [R1+0x41c], R31 ;  /* 0x00041c1f01007387 */ /* 0x0003e80000100800 */
[----:B------:R-:W2:Y:S01]  /*5270*/  @!P4 LDG.E R20, desc[UR10][R2.64] ;  /* 0x0000000a0214c981 */ /* 0x000ea2000c1e1900 */
[----:B---3--:R-:W-:-:S06]  /*5280*/  MOV R22, RZ ;  /* 0x000000ff00167202 */ /* 0x008fcc0000000f00 */
[----:B------:R-:W3:Y:S01]  /*5290*/  @!P5 LDG.E R22, desc[UR10][R38.64] ;  /* 0x0000000a2616d981 */ /* 0x000ee2000c1e1900 */
[----:B0-----:R-:W-:-:S03]  /*52a0*/  PRMT R6, RZ, 0x7610, R6 ;  /* 0x00007610ff067816 */ /* 0x001fc60000000006 */
[----:B------:R-:W-:Y:S01]  /*52b0*/  STL [R1+0xb0], R30 ;  /* 0x0000b01e01007387 */ /* 0x000fe20000100800 */
[----:B------:R-:W-:-:S03]  /*52c0*/  @!P2 PRMT R6, R15, 0x7610, R6 ;  /* 0x000076100f06a816 */ /* 0x000fc60000000006 */
[----:B------:R-:W2:Y:S04]  /*52d0*/  LDL.LU.64 R38, [R1+0x1e8] ;  /* 0x0001e80001267983 */ /* 0x000ea80000300a00 */
[----:B------:R0:W-:Y:S01]  /*52e0*/  STL.S16 [R1+0x1ec], R6 ;  /* 0x0001ec0601007387 */ /* 0x0001e20000100600 */
[----:B-1----:R-:W-:Y:S02]  /*52f0*/  PRMT R31, RZ, 0x7610, R31 ;  /* 0x00007610ff1f7816 */ /* 0x002fe4000000001f */
[----:B------:R-:W-:Y:S01]  /*5300*/  LOP3.LUT P1, RZ, R40, 0x80000000, RZ, 0xc0, !PT ;  /* 0x8000000028ff7812 */ /* 0x000fe2000782c0ff */
[----:B------:R-:W-:Y:S04]  /*5310*/  STL [R1+0x404], R35 ;  /* 0x0004042301007387 */ /* 0x000fe80000100800 */
[----:B------:R-:W3:Y:S04]  /*5320*/  LDL.LU.64 R2, [R1+0x208] ;  /* 0x0002080001027983 */ /* 0x000ee80000300a00 */
[----:B0-----:R-:W3:Y:S01]  /*5330*/  LDL.LU.64 R6, [R1+0x1c8] ;  /* 0x0001c80001067983 */ /* 0x001ee20000300a00 */
[----:B------:R-:W-:-:S05]  /*5340*/  @!P2 PRMT R31, R15, 0x7632, R31 ;  /* 0x000076320f1fa816 */ /* 0x000fca000000001f */
[----:B------:R0:W-:Y:S04]  /*5350*/  STL.S16 [R1+0x2a8], R31 ;  /* 0x0002a81f01007387 */ /* 0x0001e80000100600 */
[----:B0-----:R-:W3:Y:S01]  /*5360*/  LDL.LU R31, [R1+0x41c] ;  /* 0x00041c00011f7983 */ /* 0x001ee20000300800 */
[----:B----4-:R-:W-:-:S04]  /*5370*/  PRMT R4, RZ, 0x7610, R4 ;  /* 0x00007610ff047816 */ /* 0x010fc80000000004 */
[----:B------:R-:W-:-:S05]  /*5380*/  @!P4 PRMT R4, R19, 0x7610, R4 ;  /* 0x000076101304c816 */ /* 0x000fca0000000004 */
[----:B------:R0:W-:Y:S04]  /*5390*/  STL.S16 [R1+0x1c8], R4 ;  /* 0x0001c80401007387 */ /* 0x0001e80000100600 */
[----:B0-----:R-:W4:Y:S01]  /*53a0*/  LDL.LU R4, [R1+0x408] ;  /* 0x0004080001047983 */ /* 0x001f220000300800 */
[----:B------:R-:W-:Y:S02]  /*53b0*/  PRMT R30, RZ, 0x7610, R30 ;  /* 0x00007610ff1e7816 */ /* 0x000fe4000000001e */
[----:B------:R-:W-:Y:S02]  /*53c0*/  PRMT R35, RZ, 0x7610, R35 ;  /* 0x00007610ff237816 */ /* 0x000fe40000000023 */
[----:B------:R-:W-:Y:S02]  /*53d0*/  @!P2 PRMT R30, R16, 0x7632, R30 ;  /* 0x00007632101ea816 */ /* 0x000fe4000000001e */
[----:B------:R-:W-:-:S02]  /*53e0*/  LOP3.LUT P2, RZ, R40, 0x40000000, RZ, 0xc0, !PT ;  /* 0x4000000028ff7812 */ /* 0x000fc4000784c0ff */
[----:B------:R-:W-:Y:S01]  /*53f0*/  @!P4 PRMT R35, R19, 0x7632, R35 ;  /* 0x000076321323c816 */ /* 0x000fe20000000023 */
[----:B------:R-:W-:Y:S04]  /*5400*/  STL.S16 [R1+0x2b0], R30 ;  /* 0x0002b01e01007387 */ /* 0x000fe80000100600 */
[----:B--2---:R-:W2:Y:S04]  /*5410*/  @!P1 LDG.E R27, desc[UR10][R38.64] ;  /* 0x0000000a261b9981 */ /* 0x004ea8000c1e1900 */
[----:B------:R-:W2:Y:S04]  /*5420*/  LDL.LU.64 R38, [R1+0x1d0] ;  /* 0x0001d00001267983 */ /* 0x000ea80000300a00 */
[----:B------:R0:W-:Y:S04]  /*5430*/  STL.S16 [R1+0x1d0], R35 ;  /* 0x0001d02301007387 */ /* 0x0001e80000100600 */
[----:B------:R-:W-:Y:S04]  /*5440*/  STL [R1+0xb8], R34 ;  /* 0x0000b82201007387 */ /* 0x000fe80000100800 */
[----:B------:R-:W-:Y:S04]  /*5450*/  STL [R1+0x410], R33 ;  /* 0x0004102101007387 */ /* 0x000fe80000100800 */
[----:B0-----:R-:W2:Y:S04]  /*5460*/  LDL.LU R35, [R1+0x404] ;  /* 0x0004040001237983 */ /* 0x001ea80000300800 */
[----:B---3--:R-:W3:Y:S04]  /*5470*/  @!P6 LDG.E R24, desc[UR10][R2.64] ;  /* 0x0000000a0218e981 */ /* 0x008ee8000c1e1900 */
[----:B------:R0:W-:Y:S01]  /*5480*/  STL [R1+0x34], R31 ;  /* 0x0000341f01007387 */ /* 0x0001e20000100800 */
[----:B----4-:R-:W-:-:S03]  /*5490*/  PRMT R4, RZ, 0x7610, R4 ;  /* 0x00007610ff047816 */ /* 0x010fc60000000004 */
[----:B------:R-:W4:Y:S01]  /*54a0*/  LDL.LU.64 R2, [R1+0x1e0] ;  /* 0x0001e00001027983 */ /* 0x000f220000300a00 */
[----:B------:R-:W-:-:S05]  /*54b0*/  @!P4 PRMT R4, R20, 0x7610, R4 ;  /* 0x000076101404c816 */ /* 0x000fca0000000004 */
[----:B------:R1:W-:Y:S01]  /*54c0*/  STL.S16 [R1+0x1cc], R4 ;  /* 0x0001cc0401007387 */ /* 0x0003e20000100600 */
[----:B0-----:R-:W-:-:S06]  /*54d0*/  CS2R R30, SRZ ;  /* 0x00000000001e7805 */ /* 0x001fcc000001ff00 */
[----:B------:R-:W3:Y:S04]  /*54e0*/  @!P2 LDG.E R31, desc[UR10][R36.64] ;  /* 0x0000000a241fa981 */ /* 0x000ee8000c1e1900 */
[----:B-1----:R-:W3:Y:S04]  /*54f0*/  LDL.LU R4, [R1+0x400] ;  /* 0x0004000001047983 */ /* 0x002ee80000300800 */
[----:B------:R-:W3:Y:S01]  /*5500*/  LDL.LU.64 R36, [R1+0x1b0] ;  /* 0x0001b00001247983 */ /* 0x000ee20000300a00 */
[----:B------:R-:W-:-:S04]  /*5510*/  PRMT R34, RZ, 0x7610, R34 ;  /* 0x00007610ff227816 */ /* 0x000fc80000000022 */
[----:B------:R-:W-:Y:S02]  /*5520*/  @!P4 PRMT R34, R20, 0x7632, R34 ;  /* 0x000076321422c816 */ /* 0x000fe40000000022 */
[----:B------:R-:W-:-:S03]  /*5530*/  LOP3.LUT P4, RZ, R40, 0x10000000, RZ, 0xc0, !PT ;  /* 0x1000000028ff7812 */ /* 0x000fc6000788c0ff */
[----:B------:R-:W-:Y:S01]  /*5540*/  STL.S16 [R1+0x2e8], R34 ;  /* 0x0002e82201007387 */ /* 0x000fe20000100600 */
[----:B------:R-:W-:-:S04]  /*5550*/  PRMT R33, RZ, 0x7610, R33 ;  /* 0x00007610ff217816 */ /* 0x000fc80000000021 */
[----:B------:R-:W-:Y:S01]  /*5560*/  @!P3 PRMT R33, R17, 0x7632, R33 ;  /* 0x000076321121b816 */ /* 0x000fe20000000021 */
[----:B--2---:R0:W-:Y:S02]  /*5570*/  STL [R1+0x3c], R35 ;  /* 0x00003c2301007387 */ /* 0x0041e40000100800 */
[----:B0-----:R-:W-:Y:S02]  /*5580*/  CS2R R34, SRZ ;  /* 0x0000000000227805 */ /* 0x001fe4000001ff00 */
[----:B------:R0:W-:Y:S04]  /*5590*/  STL.S16 [R1+0x2d0], R33 ;  /* 0x0002d02101007387 */ /* 0x0001e80000100600 */
[----:B0-----:R-:W2:Y:S04]  /*55a0*/  LDL.LU R33, [R1+0x410] ;  /* 0x0004100001217983 */ /* 0x001ea80000300800 */
[----:B------:R-:W-:Y:S04]  /*55b0*/  STL [R1+0xb4], R32 ;  /* 0x0000b42001007387 */ /* 0x000fe80000100800 */
[----:B----4-:R-:W4:Y:S01]  /*55c0*/  @!P1 LDG.E R30, desc[UR10][R2.64] ;  /* 0x0000000a021e9981 */ /* 0x010f22000c1e1900 */
[----:B---3--:R-:W-:-:S03]  /*55d0*/  PRMT R4, RZ, 0x7610, R4 ;  /* 0x00007610ff047816 */ /* 0x008fc60000000004 */
[----:B------:R-:W3:Y:S01]  /*55e0*/  LDL.LU.64 R2, [R1+0x1c0] ;  /* 0x0001c00001027983 */ /* 0x000ee20000300a00 */
[----:B------:R-:W-:-:S03]  /*55f0*/  @!P5 PRMT R4, R21, 0x7610, R4 ;  /* 0x000076101504d816 */ /* 0x000fc60000000004 */
[----:B------:R0:W4:Y:S04]  /*5600*/  @!P4 LDG.E R35, desc[UR10][R36.64] ;  /* 0x0000000a2423c981 */ /* 0x000128000c1e1900 */
[----:B------:R1:W-:Y:S04]  /*5610*/  STL.S16 [R1+0x1b4], R4 ;  /* 0x0001b40401007387 */ /* 0x0003e80000100600 */
[----:B------:R-:W0:Y:S04]  /*5620*/  LDL.LU.64 R36, [R1+0x3f0] ;  /* 0x0003f00001247983 */ /* 0x000e280000300a00 */
[----:B-1----:R-:W3:Y:S01]  /*5630*/  LDL.LU R4, [R1+0x3e8] ;  /* 0x0003e80001047983 */ /* 0x002ee20000300800 */
[----:B------:R-:W-:-:S04]  /*5640*/  PRMT R32, RZ, 0x7610, R32 ;  /* 0x00007610ff207816 */ /* 0x000fc80000000020 */
[----:B------:R-:W-:-:S05]  /*5650*/  @!P3 PRMT R32, R18, 0x7632, R32 ;  /* 0x000076321220b816 */ /* 0x000fca0000000020 */
[----:B------:R-:W-:Y:S04]  /*5660*/  STL.S16 [R1+0x2d4], R32 ;  /* 0x0002d42001007387 */ /* 0x000fe80000100600 */
[----:B--2---:R1:W-:Y:S02]  /*5670*/  STL [R1+0x38], R33 ;  /* 0x0000382101007387 */ /* 0x0043e40000100800 */
[----:B-1----:R-:W-:-:S06]  /*5680*/  CS2R R32, SRZ ;  /* 0x0000000000207805 */ /* 0x002fcc000001ff00 */
[----:B------:R-:W2:Y:S04]  /*5690*/  @!P2 LDG.E R32, desc[UR10][R38.64] ;  /* 0x0000000a2620a981 */ /* 0x000ea8000c1e1900 */
[----:B------:R-:W4:Y:S01]  /*56a0*/  LDL.LU.64 R38, [R1+0x1b8] ;  /* 0x0001b80001267983 */ /* 0x000f220000300a00 */
[----:B0-----:R-:W-:Y:S02]  /*56b0*/  PRMT R37, RZ, 0x7610, R37 ;  /* 0x00007610ff257816 */ /* 0x001fe40000000025 */
[----:B---3--:R-:W-:-:S04]  /*56c0*/  PRMT R4, RZ, 0x7610, R4 ;  /* 0x00007610ff047816 */ /* 0x008fc80000000004 */
[----:B------:R-:W-:Y:S02]  /*56d0*/  @!P5 PRMT R4, R22, 0x7610, R4 ;  /* 0x000076101604d816 */ /* 0x000fe40000000004 */
[----:B------:R-:W-:-:S03]  /*56e0*/  @!P5 PRMT R37, R21, 0x7632, R37 ;  /* 0x000076321525d816 */ /* 0x000fc60000000025 */
[----:B------:R0:W-:Y:S04]  /*56f0*/  STL.S16 [R1+0x1c0], R4 ;  /* 0x0001c00401007387 */ /* 0x0001e80000100600 */
[----:B------:R1:W-:Y:S04]  /*5700*/  STL.S16 [R1+0x1c4], R37 ;  /* 0x0001c42501007387 */ /* 0x0003e80000100600 */
[----:B0-----:R-:W3:Y:S04]  /*5710*/  LDL.LU R4, [R1+0x3e0] ;  /* 0x0003e00001047983 */ /* 0x001ee80000300800 */
[----:B-1----:R-:W2:Y:S01]  /*5720*/  LDL.LU R37, [R1+0x3e4] ;  /* 0x0003e40001257983 */ /* 0x002ea20000300800 */
[----:B------:R-:W-:-:S03]  /*5730*/  LOP3.LUT P3, RZ, R40, 0x20000000, RZ, 0xc0, !PT ;  /* 0x2000000028ff7812 */ /* 0x000fc6000786c0ff */
[----:B------:R0:W-:Y:S02]  /*5740*/  STL [R1+0xbc], R36 ;  /* 0x0000bc2401007387 */ /* 0x0001e40000100800 */
[----:B0-----:R-:W-:-:S08]  /*5750*/  PRMT R36, RZ, 0x7610, R36 ;  /* 0x00007610ff247816 */ /* 0x001fd00000000024 */
[----:B------:R-:W4:Y:S01]  /*5760*/  @!P3 LDG.E R33, desc[UR10][R6.64] ;  /* 0x0000000a0621b981 */ /* 0x000f22000c1e1900 */
[----:B------:R-:W-:-:S03]  /*5770*/  @!P5 PRMT R36, R22, 0x7632, R36 ;  /* 0x000076321624d816 */ /* 0x000fc60000000024 */
[----:B------:R-:W4:Y:S04]  /*5780*/  @!P3 LDG.E R34, desc[UR10][R2.64] ;  /* 0x0000000a0222b981 */ /* 0x000f28000c1e1900 */
[----:B------:R-:W-:Y:S04]  /*5790*/  STL.S16 [R1+0x308], R36 ;  /* 0x0003082401007387 */ /* 0x000fe80000100600 */
[----:B------:R-:W4:Y:S01]  /*57a0*/  LDL.LU.64 R6, [R1+0x198] ;  /* 0x0001980001067983 */ /* 0x000f220000300a00 */
[----:B---3--:R-:W-:-:S03]  /*57b0*/  PRMT R4, RZ, 0x7610, R4 ;  /* 0x00007610ff047816 */ /* 0x008fc60000000004 */
[----:B------:R-:W3:Y:S01]  /*57c0*/  LDL.LU.64 R2, [R1+0x3f8] ;  /* 0x0003f80001027983 */ /* 0x000ee20000300a00 */
[----:B------:R-:W-:-:S03]  /*57d0*/  @!P6 PRMT R4, R23, 0x7610, R4 ;  /* 0x000076101704e816 */ /* 0x000fc60000000004 */
[----:B--2---:R0:W-:Y:S04]  /*57e0*/  STL [R1+0x40], R37 ;  /* 0x0000402501007387 */ /* 0x0041e80000100800 */
[----:B------:R1:W-:Y:S01]  /*57f0*/  STL.S16 [R1+0x19c], R4 ;  /* 0x00019c0401007387 */ /* 0x0003e20000100600 */
[----:B0-----:R-:W-:-:S03]  /*5800*/  CS2R R36, SRZ ;  /* 0x0000000000247805 */ /* 0x001fc6000001ff00 */
[----:B-1----:R-:W2:Y:S04]  /*5810*/  LDL.LU R4, [R1+0x3cc] ;  /* 0x0003cc0001047983 */ /* 0x002ea80000300800 */
[----:B----4-:R0:W4:Y:S04]  /*5820*/  @!P4 LDG.E R36, desc[UR10][R38.64] ;  /* 0x0000000a2624c981 */ /* 0x010128000c1e1900 */
[----:B------:R-:W3:Y:S01]  /*5830*/  LDL.LU.64 R38, [R1+0x3d8] ;  /* 0x0003d80001267983 */ /* 0x000ee20000300a00 */
[----:B------:R-:W-:-:S13]  /*5840*/  LOP3.LUT P5, RZ, R40, 0x8000000, RZ, 0xc0, !PT ;  /* 0x0800000028ff7812 */ /* 0x000fda00078ac0ff */
[----:B------:R-:W4:Y:S04]  /*5850*/  @!P5 LDG.E R37, desc[UR10][R6.64] ;  /* 0x0000000a0625d981 */ /* 0x000f28000c1e1900 */
[----:B------:R-:W4:Y:S01]  /*5860*/  LDL.LU.64 R6, [R1+0x3d0] ;  /* 0x0003d00001067983 */ /* 0x000f220000300a00 */
[----:B--2---:R-:W-:-:S04]  /*5870*/  PRMT R4, RZ, 0x7610, R4 ;  /* 0x00007610ff047816 */ /* 0x004fc80000000004 */
[----:B------:R-:W-:Y:S01]  /*5880*/  @!P6 PRMT R4, R23, 0x7632, R4 ;  /* 0x000076321704e816 */ /* 0x000fe20000000004 */
[----:B---3--:R0:W-:Y:S02]  /*5890*/  STL [R1+0xc0], R38 ;  /* 0x0000c02601007387 */ /* 0x0081e40000100800 */
[----:B0-----:R-:W-:Y:S02]  /*58a0*/  PRMT R38, RZ, 0x7610, R38 ;  /* 0x00007610ff267816 */ /* 0x001fe40000000026 */
[----:B------:R0:W-:Y:S02]  /*58b0*/  STL.S16 [R1+0x1bc], R4 ;  /* 0x0001bc0401007387 */ /* 0x0001e40000100600 */
[----:B------:R-:W-:Y:S02]  /*58c0*/  @!P6 PRMT R38, R24, 0x7632, R38 ;  /* 0x000076321826e816 */ /* 0x000fe40000000026 */
[----:B------:R-:W-:Y:S04]  /*58d0*/  STL [R1+0x44], R39 ;  /* 0x0000442701007387 */ /* 0x000fe80000100800 */
[----:B0-----:R-:W2:Y:S04]  /*58e0*/  LDL.LU R4, [R1+0x3c8] ;  /* 0x0003c80001047983 */ /* 0x001ea80000300800 */
[----:B------:R0:W-:Y:S02]  /*58f0*/  STL.S16 [R1+0x33c], R38 ;  /* 0x00033c2601007387 */ /* 0x0001e40000100600 */
[----:B0-----:R-:W-:-:S06]  /*5900*/  CS2R R38, SRZ ;  /* 0x0000000000267805 */ /* 0x001fcc000001ff00 */
[----:B------:R-:W3:Y:S04]  /*5910*/  @!P5 LDG.E R38, desc[UR10][R28.64] ;  /* 0x0000000a1c26d981 */ /* 0x000ee8000c1e1900 */
[----:B------:R-:W4:Y:S01]  /*5920*/  LDL.LU.64 R28, [R1+0x3c0] ;  /* 0x0003c000011c7983 */ /* 0x000f220000300a00 */
[----:B------:R-:W-:-:S04]  /*5930*/  PRMT R45, RZ, 0x7610, R45 ;  /* 0x00007610ff2d7816 */ /* 0x000fc8000000002d */
[----:B------:R-:W-:Y:S02]  /*5940*/  @!P6 PRMT R45, R24, 0x7610, R45 ;  /* 0x00007610182de816 */ /* 0x000fe4000000002d */
[----:B------:R-:W-:-:S03]  /*5950*/  LOP3.LUT P6, RZ, R40, 0x4000000, RZ, 0xc0, !PT ;  /* 0x0400000028ff7812 */ /* 0x000fc600078cc0ff */
[----:B------:R-:W-:Y:S01]  /*5960*/  STL.S16 [R1+0x1b8], R45 ;  /* 0x0001b82d01007387 */ /* 0x000fe20000100600 */
[----:B--2---:R-:W-:-:S04]  /*5970*/  PRMT R4, RZ, 0x7610, R4 ;  /* 0x00007610ff047816 */ /* 0x004fc80000000004 */
[----:B------:R-:W-:-:S05]  /*5980*/  @!P0 PRMT R4, R25, 0x7610, R4 ;  /* 0x0000761019048816 */ /* 0x000fca0000000004 */
[----:B------:R0:W-:Y:S04]  /*5990*/  STL.S16 [R1+0x184], R4 ;  /* 0x0001840401007387 */ /* 0x0001e80000100600 */
[----:B0-----:R-:W2:Y:S04]  /*59a0*/  LDL.LU R4, [R1+0x3a8] ;  /* 0x0003a80001047983 */ /* 0x001ea80000300800 */
[----:B----4-:R0:W4:Y:S04]  /*59b0*/  @!P6 LDG.E R39, desc[UR10][R28.64] ;  /* 0x0000000a1c27e981 */ /* 0x010128000c1e1900 */
[----:B------:R-:W0:Y:S01]  /*59c0*/  LDL.LU.64 R28, [R1+0x3b8] ;  /* 0x0003b800011c7983 */ /* 0x000e220000300a00 */
[----:B------:R-:W1:Y:S01]  /*59d0*/  S2R R45, SR_TID.X ;  /* 0x00000000002d7919 */ /* 0x000e620000002100 */
[----:B------:R-:W-:-:S02]  /*59e0*/  UIMAD.WIDE UR6, UR8, 0x8, UR6 ;  /* 0x00000008080678a5 */ /* 0x000fc4000f8e0206 */
[----:B------:R-:W-:Y:S04]  /*59f0*/  STL [R1+0xc8], R44 ;  /* 0x0000c82c01007387 */ /* 0x000fe80000100800 */
[----:B------:R3:W-:Y:S04]  /*5a00*/  STL [R1+0xc4], R2 ;  /* 0x0000c40201007387 */ /* 0x0007e80000100800 */
[----:B------:R3:W-:Y:S02]  /*5a10*/  STL [R1+0x48], R3 ;  /* 0x0000480301007387 */ /* 0x0007e40000100800 */
[----:B---3--:R-:W-:Y:S01]  /*5a20*/  MOV R2, UR6 ;  /* 0x0000000600027c02 */ /* 0x008fe20008000f00 */
[----:B------:R-:W3:Y:S01]  /*5a30*/  LDCU.U8 UR6, c[0x0][0x414] ;  /* 0x00008280ff0677ac */ /* 0x000ee20008000000 */
[----:B------:R-:W-:-:S06]  /*5a40*/  MOV R3, UR7 ;  /* 0x0000000700037c02 */ /* 0x000fcc0008000f00 */
[----:B------:R-:W4:Y:S01]  /*5a50*/  LDG.E.64 R2, desc[UR10][R2.64] ;  /* 0x0000000a02027981 */ /* 0x000f22000c1e1b00 */
[----:B-1----:R-:W-:-:S05]  /*5a60*/  LOP3.LUT R44, R45, 0xffff, RZ, 0xc0, !PT ;  /* 0x0000ffff2d2c7812 */ /* 0x002fca00078ec0ff */
[----:B------:R-:W-:-:S05]  /*5a70*/  IMAD R44, R44, 0x334, RZ ;  /* 0x000003342c2c7824 */ /* 0x000fca00078e02ff */
[----:B------:R-:W-:Y:S01]  /*5a80*/  SHF.R.U32.HI R44, RZ, 0x10, R44 ;  /* 0x00000010ff2c7819 */ /* 0x000fe2000001162c */
[----:B------:R1:W-:Y:S03]  /*5a90*/  STL [R1+0x4c], R8 ;  /* 0x00004c0801007387 */ /* 0x0003e60000100800 */
[----:B------:R-:W-:-:S04]  /*5aa0*/  PRMT R44, R44, 0x9910, RZ ;  /* 0x000099102c2c7816 */ /* 0x000fc800000000ff */
[----:B-1----:R-:W-:Y:S02]  /*5ab0*/  MOV R8, R44 ;  /* 0x0000002c00087202 */ /* 0x002fe40000000f00 */
[----:B------:R-:W-:-:S03]  /*5ac0*/  PRMT R44, RZ, 0x7610, R44 ;  /* 0x00007610ff2c7816 */ /* 0x000fc6000000002c */
[----:B------:R-:W-:Y:S01]  /*5ad0*/  IMAD R8, R8, 0x50, RZ ;  /* 0x0000005008087824 */ /* 0x000fe200078e02ff */
[----:B------:R-:W-:-:S04]  /*5ae0*/  @!P0 PRMT R44, R26, 0x7632, R44 ;  /* 0x000076321a2c8816 */ /* 0x000fc8000000002c */
[----:B------:R-:W-:-:S04]  /*5af0*/  IADD3 R8, PT, PT, RZ, -R8, RZ ;  /* 0x80000008ff087210 */ /* 0x000fc80007ffe0ff */
[----:B------:R-:W-:Y:S01]  /*5b00*/  PRMT R8, R8, 0x7710, RZ ;  /* 0x0000771008087816 */ /* 0x000fe200000000ff */
[----:B------:R-:W-:Y:S03]  /*5b10*/  STL.S16 [R1+0x340], R44 ;  /* 0x0003402c01007387 */ /* 0x000fe60000100600 */
[----:B------:R-:W-:Y:S01]  /*5b20*/  IADD3 R8, PT, PT, R8, R45, RZ ;  /* 0x0000002d08087210 */ /* 0x000fe20007ffe0ff */
[----:B------:R1:W-:Y:S03]  /*5b30*/  STL [R1+0xcc], R9 ;  /* 0x0000cc0901007387 */ /* 0x0003e60000100800 */
[----:B------:R-:W-:Y:S01]  /*5b40*/  SHF.L.U32 R8, R8, 0x1, RZ ;  /* 0x0000000108087819 */ /* 0x000fe200000006ff */
[----:B------:R3:W-:Y:S03]  /*5b50*/  STL [R1+0x50], R43 ;  /* 0x0000502b01007387 */ /* 0x0007e60000100800 */
[----:B-1----:R-:W-:-:S02]  /*5b60*/  LOP3.LUT R9, R8, 0xffff, RZ, 0xc0, !PT ;  /* 0x0000ffff08097812 */ /* 0x002fc400078ec0ff */
[----:B---3--:R-:W-:-:S03]  /*5b70*/  MOV R43, UR13 ;  /* 0x0000000d002b7c02 */ /* 0x008fc60008000f00 */
[----:B------:R1:W-:Y:S02]  /*5b80*/  STL [R1+0x398], R9 ;  /* 0x0003980901007387 */ /* 0x0003e40000100800 */
[----:B------:R-:W-:Y:S02]  /*5b90*/  IMAD R43, R43, 0xa0, R9 ;  /* 0x000000a02b2b7824 */ /* 0x000fe400078e0209 */
[----:B------:R3:W-:Y:S01]  /*5ba0*/  STL [R1+0x54], R42 ;  /* 0x0000542a01007387 */ /* 0x0007e20000100800 */
[----:B------:R-:W-:-:S06]  /*5bb0*/  MOV R40, RZ ;  /* 0x000000ff00287202 */ /* 0x000fcc0000000f00 */
[----:B------:R-:W3:Y:S04]  /*5bc0*/  @!P6 LDG.E R40, desc[UR10][R6.64] ;  /* 0x0000000a0628e981 */ /* 0x000ee8000c1e1900 */
[----:B------:R-:W-:Y:S04]  /*5bd0*/  STL [R1+0xd0], R41 ;  /* 0x0000d02901007387 */ /* 0x000fe80000100800 */
[----:B------:R3:W-:Y:S04]  /*5be0*/  STL [R1+0xd4], R0 ;  /* 0x0000d40001007387 */ /* 0x0007e80000100800 */
[----:B------:R3:W-:Y:S04]  /*5bf0*/  STL [R1+0x74], R25 ;  /* 0x0000741901007387 */ /* 0x0007e80000100800 */
[----:B------:R-:W-:Y:S04]  /*5c00*/  STL [R1+0x78], R27 ;  /* 0x0000781b01007387 */ /* 0x000fe80000100800 */
[----:B------:R-:W-:Y:S04]  /*5c10*/  STL [R1+0x64], R17 ;  /* 0x0000641101007387 */ /* 0x000fe80000100800 */
[----:B------:R-:W-:Y:S04]  /*5c20*/  STL [R1+0xe4], R18 ;  /* 0x0000e41201007387 */ /* 0x000fe80000100800 */
[----:B------:R-:W-:Y:S01]  /*5c30*/  STL [R1+0x68], R19 ;  /* 0x0000681301007387 */ /* 0x000fe20000100800 */
[----:B--2---:R-:W-:-:S03]  /*5c40*/  PRMT R4, RZ, 0x7610, R4 ;  /* 0x00007610ff047816 */ /* 0x004fc60000000004 */
[----:B------:R2:W-:Y:S01]  /*5c50*/  STL [R1+0x70], R23 ;  /* 0x0000701701007387 */ /* 0x0005e20000100800 */
[----:B------:R-:W-:-:S03]  /*5c60*/  @!P0 PRMT R4, R26, 0x7610, R4 ;  /* 0x000076101a048816 */ /* 0x000fc60000000004 */
[----:B------:R-:W-:Y:S01]  /*5c70*/  STL [R1+0xf8], R30 ;  /* 0x0000f81e01007387 */ /* 0x000fe20000100800 */
[----:B0-----:R-:W-:-:S03]  /*5c80*/  PRMT R29, RZ, 0x7610, R29 ;  /* 0x00007610ff1d7816 */ /* 0x001fc6000000001d */
[----:B------:R-:W-:Y:S01]  /*5c90*/  STL [R1+0x58], R5 ;  /* 0x0000580501007387 */ /* 0x000fe20000100800 */
[----:B------:R-:W-:-:S03]  /*5ca0*/  @!P0 PRMT R29, R25, 0x7632, R29 ;  /* 0x00007632191d8816 */ /* 0x000fc6000000001d */
[----:B------:R-:W-:Y:S01]  /*5cb0*/  STL [R1+0xd8], R12 ;  /* 0x0000d80c01007387 */ /* 0x000fe20000100800 */
[----:B------:R-:W-:-:S03]  /*5cc0*/  ISETP.NE.AND P0, PT, RZ, UR6, PT ;  /* 0x00000006ff007c0c */ /* 0x000fc6000bf05270 */
[----:B------:R-:W-:Y:S04]  /*5cd0*/  STL [R1+0x5c], R13 ;  /* 0x00005c0d01007387 */ /* 0x000fe80000100800 */
[----:B------:R-:W-:Y:S04]  /*5ce0*/  STL [R1+0xdc], R14 ;  /* 0x0000dc0e01007387 */ /* 0x000fe80000100800 */
[----:B------:R-:W-:Y:S02]  /*5cf0*/  STL [R1+0x60], R15 ;  /* 0x0000600f01007387 */ /* 0x000fe40000100800 */
[----:B------:R-:W1:Y:S02]  /*5d00*/  @P0 LDC.64 R44, c[0x0][0x3b0] ;  /* 0x0000ec00ff2c0b82 */ /* 0x000e640000000a00 */
[----:B------:R-:W-:Y:S04]  /*5d10*/  STL [R1+0xe0], R16 ;  /* 0x0000e01001007387 */ /* 0x000fe80000100800 */
[----:B------:R0:W-:Y:S04]  /*5d20*/  STL [R1+0xe8], R20 ;  /* 0x0000e81401007387 */ /* 0x0001e80000100800 */
[----:B------:R-:W-:Y:S01]  /*5d30*/  STL [R1+0x6c], R21 ;  /* 0x00006c1501007387 */ /* 0x000fe20000100800 */
[----:B----4-:R-:W-:-:S03]  /*5d40*/  R2UR UR28, R2 ;  /* 0x00000000021c72ca */ /* 0x010fc600000e0000 */
[----:B------:R-:W-:Y:S04]  /*5d50*/  STL [R1+0xec], R22 ;  /* 0x0000ec1601007387 */ /* 0x000fe80000100800 */
[----:B------:R-:W-:Y:S04]  /*5d60*/  STL [R1+0xf0], R24 ;  /* 0x0000f01801007387 */ /* 0x000fe80000100800 */
[----:B------:R-:W-:Y:S01]  /*5d70*/  STL [R1+0xfc], R32 ;  /* 0x0000fc2001007387 */ /* 0x000fe20000100800 */
[----:B-1----:R-:W-:-:S03]  /*5d80*/  @P0 IMAD.WIDE R8, R43, 0x2, R44 ;  /* 0x000000022b080825 */ /* 0x002fc600078e022c */
[----:B------:R-:W-:Y:S04]  /*5d90*/  STL [R1+0x80], R33 ;  /* 0x0000802101007387 */ /* 0x000fe80000100800 */
[----:B------:R-:W4:Y:S04]  /*5da0*/  @P0 LDG.E.U16 R44, desc[UR10][R8.64] ;  /* 0x0000000a082c0981 */ /* 0x000f28000c1e1500 */
[----:B---3--:R1:W3:Y:S04]  /*5db0*/  @P0 LDG.E.U16 R42, desc[UR10][R8.64+0x2] ;  /* 0x0000020a082a0981 */ /* 0x0082e8000c1e1500 */
[----:B------:R-:W-:Y:S04]  /*5dc0*/  STL [R1+0xf4], R26 ;  /* 0x0000f41a01007387 */ /* 0x000fe80000100800 */
[----:B------:R-:W-:Y:S01]  /*5dd0*/  STL [R1+0x7c], R31 ;  /* 0x00007c1f01007387 */ /* 0x000fe20000100800 */
[----:B-1----:R-:W1:Y:S01]  /*5de0*/  LDC.64 R8, c[0x0][0x3a8] ;  /* 0x0000ea00ff087b82 */ /* 0x002e620000000a00 */
[----:B------:R-:W-:-:S02]  /*5df0*/  PRMT R45, RZ, 0x7610, R45 ;  /* 0x00007610ff2d7816 */ /* 0x000fc4000000002d */
[----:B------:R-:W-:Y:S01]  /*5e00*/  STL [R1+0x100], R34 ;  /* 0x0001002201007387 */ /* 0x000fe20000100800 */
[----:B------:R-:W-:Y:S02]  /*5e10*/  MOV R0, UR28 ;  /* 0x0000001c00007c02 */ /* 0x000fe40008000f00 */
[----:B------:R-:W-:Y:S01]  /*5e20*/  PRMT R25, RZ, 0x7610, R25 ;  /* 0x00007610ff197816 */ /* 0x000fe20000000019 */
[----:B------:R-:W-:Y:S01]  /*5e30*/  STL [R1+0x84], R35 ;  /* 0x0000842301007387 */ /* 0x000fe20000100800 */
[----:B------:R-:W-:Y:S02]  /*5e40*/  PRMT R2, RZ, 0x7610, R2 ;  /* 0x00007610ff027816 */ /* 0x000fe40000000002 */
[----:B--2---:R-:W-:Y:S01]  /*5e50*/  PRMT R23, RZ, 0x7610, R23 ;  /* 0x00007610ff177816 */ /* 0x004fe20000000017 */
[----:B------:R-:W-:Y:S01]  /*5e60*/  STL [R1+0x104], R36 ;  /* 0x0001042401007387 */ /* 0x000fe20000100800 */
[----:B------:R-:W-:Y:S02]  /*5e70*/  PRMT R19, RZ, 0x7610, R19 ;  /* 0x00007610ff137816 */ /* 0x000fe40000000013 */
[----:B------:R-:W-:Y:S01]  /*5e80*/  PRMT R18, RZ, 0x7610, R18 ;  /* 0x00007610ff127816 */ /* 0x000fe20000000012 */
[----:B------:R-:W-:Y:S01]  /*5e90*/  STL [R1+0x88], R37 ;  /* 0x0000882501007387 */ /* 0x000fe20000100800 */
[----:B------:R-:W-:-:S02]  /*5ea0*/  PRMT R17, RZ, 0x7610, R17 ;  /* 0x00007610ff117816 */ /* 0x000fc40000000011 */
[----:B0-----:R-:W-:Y:S01]  /*5eb0*/  PRMT R20, RZ, 0x7610, R20 ;  /* 0x00007610ff147816 */ /* 0x001fe20000000014 */
[----:B------:R-:W-:Y:S01]  /*5ec0*/  STL [R1+0x108], R38 ;  /* 0x0001082601007387 */ /* 0x000fe20000100800 */
[----:B------:R-:W-:Y:S02]  /*5ed0*/  PRMT R16, RZ, 0x7610, R16 ;  /* 0x00007610ff107816 */ /* 0x000fe40000000010 */
[----:B------:R-:W-:Y:S01]  /*5ee0*/  PRMT R15, RZ, 0x7610, R15 ;  /* 0x00007610ff0f7816 */ /* 0x000fe2000000000f */
[----:B------:R-:W-:Y:S01]  /*5ef0*/  STL [R1+0x8c], R39 ;  /* 0x00008c2701007387 */ /* 0x000fe20000100800 */
[----:B-1----:R-:W-:Y:S01]  /*5f00*/  IMAD.WIDE R8, R43, 0x2, R8 ;  /* 0x000000022b087825 */ /* 0x002fe200078e0208 */
[----:B------:R-:W-:Y:S02]  /*5f10*/  PRMT R14, RZ, 0x7610, R14 ;  /* 0x00007610ff0e7816 */ /* 0x000fe4000000000e */
[----:B------:R-:W5:Y:S04]  /*5f20*/  LDL.LU.64 R6, [R1+0x3b0] ;  /* 0x0003b00001067983 */ /* 0x000f680000300a00 */
[----:B------:R-:W2:Y:S01]  /*5f30*/  LDG.E.U16 R41, desc[UR10][R8.64] ;  /* 0x0000000a08297981 */ /* 0x000ea2000c1e1500 */
[----:B------:R-:W-:Y:S01]  /*5f40*/  PRMT R43, RZ, 0x7610, R43 ;  /* 0x00007610ff2b7816 */ /* 0x000fe2000000002b */
[----:B------:R-:W-:Y:S01]  /*5f50*/  FFMA.FTZ R0, -R0, UR28, R3 ;  /* 0x0000001c00007c23 */ /* 0x000fe20008010103 */
[----:B------:R-:W-:-:S02]  /*5f60*/  @!P1 PRMT R45, R27, 0x7610, R45 ;  /* 0x000076101b2d9816 */ /* 0x000fc4000000002d */
[----:B------:R-:W-:Y:S01]  /*5f70*/  PRMT R5, RZ, 0x7610, R5 ;  /* 0x00007610ff057816 */ /* 0x000fe20000000005 */
[----:B------:R0:W-:Y:S01]  /*5f80*/  STL.S16 [R1+0x328], R29 ;  /* 0x0003281d01007387 */ /* 0x0001e20000100600 */
[----:B------:R-:W-:Y:S02]  /*5f90*/  @!P1 PRMT R43, R27, 0x7632, R43 ;  /* 0x000076321b2b9816 */ /* 0x000fe4000000002b */
[----:B------:R-:W-:Y:S01]  /*5fa0*/  PRMT R27, RZ, 0x7610, R27 ;  /* 0x00007610ff1b7816 */ /* 0x000fe2000000001b */
[----:B------:R1:W2:Y:S01]  /*5fb0*/  LDG.E.U16 R8, desc[UR10][R8.64+0x2] ;  /* 0x0000020a08087981 */ /* 0x0002a2000c1e1500 */
[C---:B------:R-:W-:Y:S02]  /*5fc0*/  @!P1 PRMT R25, R30.reuse, 0x7632, R25 ;  /* 0x000076321e199816 */ /* 0x040fe40000000019 */
[----:B------:R-:W-:Y:S01]  /*5fd0*/  @!P1 PRMT R27, R30, 0x7610, R27 ;  /* 0x000076101e1b9816 */ /* 0x000fe2000000001b */
[----:B------:R1:W-:Y:S01]  /*5fe0*/  STL.S16 [R1+0x324], R4 ;  /* 0x0003240401007387 */ /* 0x0003e20000100600 */
[----:B------:R-:W-:-:S02]  /*5ff0*/  FSETP.GTU.FTZ.AND P1, PT, R0, RZ, PT ;  /* 0x000000ff0000720b */ /* 0x000fc40003f3c000 */
[----:B------:R-:W-:Y:S01]  /*6000*/  PRMT R3, RZ, 0x7610, R3 ;  /* 0x00007610ff037816 */ /* 0x000fe20000000003 */
[----:B------:R-:W-:Y:S01]  /*6010*/  STL [R1+0x10c], R40 ;  /* 0x00010c2801007387 */ /* 0x000fe20000100800 */
[----:B------:R-:W-:Y:S02]  /*6020*/  PRMT R30, RZ, 0x7610, R30 ;  /* 0x00007610ff1e7816 */ /* 0x000fe4000000001e */
[----:B------:R-:W-:Y:S01]  /*6030*/  @!P6 PRMT R2, R40, 0x7610, R2 ;  /* 0x000076102802e816 */ /* 0x000fe20000000002 */
[----:B0-----:R0:W5:Y:S01]  /*6040*/  LDL.LU R29, [R1+0x3a4] ;  /* 0x0003a400011d7983 */ /* 0x0011620000300800 */
[----:B------:R-:W-:Y:S02]  /*6050*/  @!P2 PRMT R23, R31, 0x7610, R23 ;  /* 0x000076101f17a816 */ /* 0x000fe40000000017 */
[----:B------:R-:W-:Y:S01]  /*6060*/  @!P2 PRMT R19, R32, 0x7632, R19 ;  /* 0x000076322013a816 */ /* 0x000fe20000000013 */
[----:B------:R0:W5:Y:S02]  /*6070*/  LDL R26, [R1+0x23c] ;  /* 0x00023c00011a7983 */ /* 0x0001640000100800 */
[----:B------:R-:W-:Y:S01]  /*6080*/  VOTEU.ANY UP0, P1 ;  /* 0x0000000000ff7886 */ /* 0x000fe20000800100 */
[----:B------:R-:W-:-:S02]  /*6090*/  @!P3 PRMT R18, R33, 0x7610, R18 ;  /* 0x000076102112b816 */ /* 0x000fc40000000012 */
[----:B------:R-:W-:Y:S02]  /*60a0*/  @!P3 PRMT R17, R33, 0x7632, R17 ;  /* 0x000076322111b816 */ /* 0x000fe40000000011 */
[----:B------:R-:W-:Y:S01]  /*60b0*/  PRMT R13, RZ, 0x7610, R13 ;  /* 0x00007610ff0d7816 */ /* 0x000fe2000000000d */
[----:B------:R-:W0:Y:S01]  /*60c0*/  @UP0 LDCU UR5, c[0x0][0x3c0] ;  /* 0x00007800ff0507ac */ /* 0x000e220008000800 */
[----:B------:R-:W-:Y:S02]  /*60d0*/  PLOP3.LUT P1, PT, PT, PT, UP0, 0x80, 0x8 ;  /* 0x000000000008781c */ /* 0x000fe40003f2f008 */
[----:B------:R-:W-:Y:S02]  /*60e0*/  PRMT R12, RZ, 0x7610, R12 ;  /* 0x00007610ff0c7816 */ /* 0x000fe4000000000c */
[----:B------:R-:W-:Y:S02]  /*60f0*/  PRMT R22, RZ, 0x7610, R22 ;  /* 0x00007610ff167816 */ /* 0x000fe40000000016 */
[----:B-1----:R-:W-:-:S02]  /*6100*/  PRMT R9, RZ, 0x7610, R9 ;  /* 0x00007610ff097816 */ /* 0x002fc40000000009 */
[----:B------:R-:W-:Y:S02]  /*6110*/  PRMT R21, RZ, 0x7610, R21 ;  /* 0x00007610ff157816 */ /* 0x000fe40000000015 */
[----:B------:R-:W-:Y:S01]  /*6120*/  PRMT R24, RZ, 0x7610, R24 ;  /* 0x00007610ff187816 */ /* 0x000fe20000000018 */
[----:B------:R-:W-:Y:S01]  /*6130*/  STL.S16 [R1+0x31c], R43 ;  /* 0x00031c2b01007387 */ /* 0x000fe20000100600 */
[----:B------:R-:W-:Y:S02]  /*6140*/  @!P2 PRMT R20, R31, 0x7632, R20 ;  /* 0x000076321f14a816 */ /* 0x000fe40000000014 */
[----:B------:R-:W-:Y:S01]  /*6150*/  @!P4 PRMT R16, R35, 0x7610, R16 ;  /* 0x000076102310c816 */ /* 0x000fe20000000010 */
[----:B------:R-:W-:Y:S01]  /*6160*/  STL.S16 [R1+0x334], R25 ;  /* 0x0003341901007387 */ /* 0x000fe20000100600 */
[----:B0-----:R-:W-:Y:S01]  /*6170*/  @P1 FADD.FTZ R0, R0, UR5 ;  /* 0x0000000500001e21 */ /* 0x001fe20008010000 */
[----:B------:R-:W-:Y:S02]  /*6180*/  @!P6 PRMT R3, R39, 0x7632, R3 ;  /* 0x000076322703e816 */ /* 0x000fe40000000003 */
[----:B------:R0:W5:Y:S03]  /*6190*/  LDL.LU R4, [R1+0x3a0] ;  /* 0x0003a00001047983 */ /* 0x0001660000300800 */
[----:B------:R-:W1:Y:S01]  /*61a0*/  @P1 MUFU.RSQ R0, R0 ;  /* 0x0000000000001308 */ /* 0x000e620000001400 */
[----:B------:R-:W-:Y:S01]  /*61b0*/  @!P2 PRMT R30, R32, 0x7610, R30 ;  /* 0x00007610201ea816 */ /* 0x000fe2000000001e */
[----:B------:R0:W-:Y:S01]  /*61c0*/  STL.S16 [R1+0x378], R2 ;  /* 0x0003780201007387 */ /* 0x0001e20000100600 */
[----:B------:R-:W-:-:S02]  /*61d0*/  PRMT R32, RZ, 0x7610, R32 ;  /* 0x00007610ff207816 */ /* 0x000fc40000000020 */
[----:B------:R-:W-:Y:S01]  /*61e0*/  PRMT R33, RZ, 0x7610, R33 ;  /* 0x00007610ff217816 */ /* 0x000fe20000000021 */
[----:B------:R-:W-:Y:S01]  /*61f0*/  STL.S16 [R1+0x37c], R3 ;  /* 0x00037c0301007387 */ /* 0x000fe20000100600 */
[C---:B------:R-:W-:Y:S02]  /*6200*/  @!P3 PRMT R32, R34.reuse, 0x7610, R32 ;  /* 0x000076102220b816 */ /* 0x040fe40000000020 */
[----:B------:R-:W-:Y:S01]  /*6210*/  @!P3 PRMT R33, R34, 0x7632, R33 ;  /* 0x000076322221b816 */ /* 0x000fe20000000021 */
[----:B------:R0:W-:Y:S01]  /*6220*/  STL.S16 [R1+0x338], R23 ;  /* 0x0003381701007387 */ /* 0x0001e20000100600 */
[----:B------:R-:W-:Y:S02]  /*6230*/  @!P4 PRMT R15, R35, 0x7632, R15 ;  /* 0x00007632230fc816 */ /* 0x000fe4000000000f */
[----:B------:R-:W-:Y:S01]  /*6240*/  @!P4 PRMT R14, R36, 0x7610, R14 ;  /* 0x00007610240ec816 */ /* 0x000fe2000000000e */
[----:B------:R-:W-:Y:S01]  /*6250*/  STL.S16 [R1+0x34c], R18 ;  /* 0x00034c1201007387 */ /* 0x000fe20000100600 */
[----:B-1----:R-:W-:Y:S01]  /*6260*/  @P1 R2UR UR5, R0 ;  /* 0x00000000000512ca */ /* 0x002fe200000e0000 */
[----:B------:R-:W-:Y:S01]  /*6270*/  HFMA2 R0, -RZ, RZ, 0, 0 ;  /* 0x00000000ff007431 */ /* 0x000fe200000001ff */
[----:B0-----:R-:W-:Y:S01]  /*6280*/  MOV R2, RZ ;  /* 0x000000ff00027202 */ /* 0x001fe20000000f00 */
[----:B------:R0:W5:Y:S01]  /*6290*/  LDL R23, [R1+0x168] ;  /* 0x0001680001177983 */ /* 0x0001620000100800 */
[----:B------:R-:W-:-:S02]  /*62a0*/  @!P4 PRMT R13, R36, 0x7632, R13 ;  /* 0x00007632240dc816 */ /* 0x000fc4000000000d */
[C---:B------:R-:W-:Y:S01]  /*62b0*/  @!P5 PRMT R12, R37.reuse, 0x7610, R12 ;  /* 0x00007610250cd816 */ /* 0x040fe2000000000c */
[----:B------:R0:W5:Y:S01]  /*62c0*/  LDL R25, [R1+0x218] ;  /* 0x0002180001197983 */ /* 0x0001620000100800 */
[----:B------:R-:W-:Y:S02]  /*62d0*/  @!P5 PRMT R22, R37, 0x7632, R22 ;  /* 0x000076322516d816 */ /* 0x000fe40000000016 */
[C---:B------:R-:W-:Y:S01]  /*62e0*/  @!P5 PRMT R9, R38.reuse, 0x7610, R9 ;  /* 0x000076102609d816 */ /* 0x040fe20000000009 */
[----:B------:R0:W5:Y:S01]  /*62f0*/  LDL R43, [R1+0x1cc] ;  /* 0x0001cc00012b7983 */ /* 0x0001620000100800 */
[----:B------:R-:W-:Y:S02]  /*6300*/  @!P5 PRMT R21, R38, 0x7632, R21 ;  /* 0x000076322615d816 */ /* 0x000fe40000000015 */
[----:B------:R-:W-:Y:S01]  /*6310*/  @!P6 PRMT R5, R39, 0x7610, R5 ;  /* 0x000076102705e816 */ /* 0x000fe20000000005 */
[----:B------:R0:W5:Y:S01]  /*6320*/  LDL R31, [R1+0x33c] ;  /* 0x00033c00011f7983 */ /* 0x0001620000100800 */
[----:B------:R-:W-:-:S03]  /*6330*/  @!P6 PRMT R24, R40, 0x7632, R24 ;  /* 0x000076322818e816 */ /* 0x000fc60000000018 */
[----:B------:R0:W5:Y:S04]  /*6340*/  LDL R34, [R1+0x340] ;  /* 0x0003400001227983 */ /* 0x0001680000100800 */
[----:B------:R0:W5:Y:S04]  /*6350*/  LDL R35, [R1+0x308] ;  /* 0x0003080001237983 */ /* 0x0001680000100800 */
[----:B------:R0:W5:Y:S04]  /*6360*/  LDL R36, [R1+0x34c] ;  /* 0x00034c0001247983 */ /* 0x0001680000100800 */
[----:B------:R0:W5:Y:S04]  /*6370*/  LDL R37, [R1+0x2e8] ;  /* 0x0002e80001257983 */ /* 0x0001680000100800 */
[----:B------:R0:W5:Y:S04]  /*6380*/  LDL R38, [R1+0x338] ;  /* 0x0003380001267983 */ /* 0x0001680000100800 */
[----:B------:R0:W5:Y:S04]  /*6390*/  LDL R39, [R1+0x328] ;  /* 0x0003280001277983 */ /* 0x0001680000100800 */
[----:B------:R0:W5:Y:S01]  /*63a0*/  LDL R40, [R1+0x324] ;  /* 0x0003240001287983 */ /* 0x0001620000100800 */
[----:B----4-:R-:W-:-:S03]  /*63b0*/  @P0 SHF.L.U32 R0, R44, 0x10, RZ ;  /* 0x000000102c000819 */ /* 0x010fc600000006ff */
[----:B------:R0:W5:Y:S01]  /*63c0*/  LDL R44, [R1+0x228] ;  /* 0x00022800012c7983 */ /* 0x0001620000100800 */
[----:B---3--:R-:W-:-:S03]  /*63d0*/  @P0 SHF.L.U32 R2, R42, 0x10, RZ ;  /* 0x000000102a020819 */ /* 0x008fc600000006ff */
[----:B------:R0:W5:Y:S01]  /*63e0*/  LDL R42, [R1+0x1c0] ;  /* 0x0001c000012a7983 */ /* 0x0001620000100800 */
[----:B--2---:R-:W-:-:S03]  /*63f0*/  SHF.L.U32 R3, R41, 0x10, RZ ;  /* 0x0000001029037819 */ /* 0x004fc600000006ff */
[----:B------:R0:W5:Y:S04]  /*6400*/  LDL R41, [R1+0x1b8] ;  /* 0x0001b80001297983 */ /* 0x0001680000100800 */
[----:B------:R-:W-:Y:S04]  /*6410*/  STL.S16 [R1+0x344], R20 ;  /* 0x0003441401007387 */ /* 0x000fe80000100600 */
        /* <DEDUP_REMOVED lines=10> */
[----:B------:R-:W-:Y:S01]  /*64c0*/  STL.S16 [R1+0x380], R24 ;  /* 0x0003801801007387 */ /* 0x000fe20000100600 */
[----:B------:R-:W-:-:S03]  /*64d0*/  UISETP.NE.AND UP1, UPT, UR6, URZ, UPT ;  /* 0x000000ff0600728c */ /* 0x000fc6000bf25270 */
[----:B------:R1:W-:Y:S01]  /*64e0*/  STL.S16 [R1+0x370], R5 ;  /* 0x0003700501007387 */ /* 0x0003e20000100600 */
[----:B------:R-:W-:Y:S01]  /*64f0*/  UMOV UR16, 0x3f800000 ;  /* 0x3f80000000107882 */ /* 0x000fe20000000000 */
[----:B------:R-:W-:Y:S01]  /*6500*/  @UP0 UMOV UR16, UR5 ;  /* 0x0000000500100c82 */ /* 0x000fe20008000000 */
[----:B-1----:R-:W-:-:S03]  /*6510*/  SHF.L.U32 R5, R8, 0x10, RZ ;  /* 0x0000001008057819 */ /* 0x002fc600000006ff */
        /* <DEDUP_REMOVED lines=14> */
[----:B------:R-:W-:Y:S01]  /*6600*/  FMUL.FTZ R13, R3, R8 ;  /* 0x00000008030d7220 */ /* 0x000fe20000410000 */
        /* <DEDUP_REMOVED lines=23> */
[----:B------:R-:W-:Y:S02]  /*6780*/  FADD.FTZ R15, R15, R13 ;  /* 0x0000000d0f0f7221 */ /* 0x000fe40000010000 */
[----:B------:R-:W4:Y:S01]  /*6790*/  LDL.LU R13, [R1+0x114] ;  /* 0x00011400010d7983 */ /* 0x000f220000300800 */
[----:B------:R-:W-:Y:S01]  /*67a0*/  FADD.FTZ R12, RZ, R12 ;  /* 0x0000000cff0c7221 */ /* 0x000fe20000010000 */
[----:B------:R-:W-:Y:S01]  /*67b0*/  FMUL.FTZ R18, R18, UR16 ;  /* 0x0000001012127c20 */ /* 0x000fe20008410000 */
        /* <DEDUP_REMOVED lines=14> */
[----:B------:R-:W-:Y:S02]  /*68a0*/  FMUL.FTZ R18, R3, R16 ;  /* 0x0000001003127220 */ /* 0x000fe40000410000 */
[----:B------:R-:W3:Y:S02]  /*68b0*/  LDL.LU R16, [R1+0x238] ;  /* 0x0002380001107983 */ /* 0x000ee40000300800 */
[----:B------:R-:W-:Y:S01]  /*68c0*/  FFMA.FTZ R17, R19, R18, R17 ;  /* 0x0000001213117223 */ /* 0x000fe20000010011 */
[----:B------:R-:W-:Y:S02]  /*68d0*/  FADD.FTZ R15, R15, R18 ;  /* 0x000000120f0f7221 */ /* 0x000fe40000010000 */
[----:B------:R-:W4:Y:S01]  /*68e0*/  LDL.LU R18, [R1+0x16c] ;  /* 0x00016c0001127983 */ /* 0x000f220000300800 */
[----:B------:R-:W-:Y:S01]  /*68f0*/  FADD.FTZ R13, R13, -UR28 ;  /* 0x8000001c0d0d7e21 */ /* 0x000fe20008010000 */
[----:B--2---:R-:W-:-:S02]  /*6900*/  SHF.L.U32 R19, R20, 0x10, RZ ;  /* 0x0000001014137819 */ /* 0x004fc400000006ff */
[----:B------:R-:W2:Y:S01]  /*6910*/  LDL.LU R20, [R1+0x150] ;  /* 0x0001500001147983 */ /* 0x000ea20000300800 */
[----:B------:R-:W-:Y:S02]  /*6920*/  FMUL.FTZ R13, R13, UR16 ;  /* 0x000000100d0d7c20 */ /* 0x000fe40008410000 */
[----:B------:R-:W-:-:S04]  /*6930*/  FADD.FTZ R19, R19, -UR28 ;  /* 0x8000001c13137e21 */ /* 0x000fc80008010000 */
[----:B------:R-:W-:Y:S01]  /*6940*/  FMUL.FTZ R19, R19, UR16 ;  /* 0x0000001013137c20 */ /* 0x000fe20008410000 */
[----:B---3--:R-:W-:-:S05]  /*6950*/  SHF.L.U32 R16, R16, 0x10, RZ ;  /* 0x0000001010107819 */ /* 0x008fca00000006ff */
[----:B------:R-:W-:Y:S01]  /*6960*/  FADD.FTZ R12, R12, R16 ;  /* 0x000000100c0c7221 */ /* 0x000fe20000010000 */
[----:B------:R-:W-:Y:S01]  /*6970*/  FFMA.FTZ R14, R16, R13, R14 ;  /* 0x0000000d100e7223 */ /* 0x000fe2000001000e */
[----:B------:R-:W-:-:S04]  /*6980*/  FMUL.FTZ R16, R5, R16 ;  /* 0x0000001005107220 */ /* 0x000fc80000410000 */
[----:B------:R-:W-:Y:S01]  /*6990*/  FFMA.FTZ R17, R13, R16, R17 ;  /* 0x000000100d117223 */ /* 0x000fe20000010011 */
[----:B----4-:R-:W-:Y:S01]  /*69a0*/  SHF.L.U32 R13, R18, 0x10, RZ ;  /* 0x00000010120d7819 */ /* 0x010fe200000006ff */
[----:B------:R-:W-:Y:S02]  /*69b0*/  FADD.FTZ R15, R16, R15 ;  /* 0x0000000f100f7221 */ /* 0x000fe40000010000 */
[----:B------:R-:W3:Y:S02]  /*69c0*/  LDL.LU R16, [R1+0x170] ;  /* 0x0001700001107983 */ /* 0x000ee40000300800 */
[----:B------:R-:W-:Y:S01]  /*69d0*/  FADD.FTZ R8, R8, R13 ;  /* 0x0000000d08087221 */ /* 0x000fe20000010000 */
[----:B------:R-:W-:Y:S01]  /*69e0*/  FFMA.FTZ R9, R13, R19, R9 ;  /* 0x000000130d097223 */ /* 0x000fe20000010009 */
[----:B------:R-:W-:-:S04]  /*69f0*/  FMUL.FTZ R13, R3, R13 ;  /* 0x0000000d030d7220 */ /* 0x000fc80000410000 */
[----:B------:R-:W-:Y:S01]  /*6a00*/  FFMA.FTZ R17, R19, R13, R17 ;  /* 0x0000000d13117223 */ /* 0x000fe20000010011 */
[----:B------:R-:W-:Y:S01]  /*6a10*/  FADD.FTZ R15, R15, R13 ;  /* 0x0000000d0f0f7221 */ /* 0x000fe20000010000 */
[----:B-----5:R-:W-:Y:S01]  /*6a20*/  SHF.L.U32 R18, R23, 0x10, RZ ;  /* 0x0000001017127819 */ /* 0x020fe200000006ff */
[----:B------:R-:W4:Y:S04]  /*6a30*/  LDL.LU R13, [R1+0x154] ;  /* 0x00015400010d7983 */ /* 0x000f280000300800 */
[----:B------:R-:W2:Y:S01]  /*6a40*/  LDL.LU R23, [R1+0x15c] ;  /* 0x00015c0001177983 */ /* 0x000ea20000300800 */
[----:B------:R-:W-:-:S03]  /*6a50*/  FADD.FTZ R18, R18, -UR28 ;  /* 0x8000001c12127e21 */ /* 0x000fc60008010000 */
[----:B------:R-:W2:Y:S01]  /*6a60*/  LDL.LU R19, [R1+0x160] ;  /* 0x0001600001137983 */ /* 0x000ea20000300800 */
[----:B------:R-:W-:Y:S01]  /*6a70*/  FMUL.FTZ R18, R18, UR16 ;  /* 0x0000001012127c20 */ /* 0x000fe20008410000 */
[----:B---3--:R-:W-:-:S05]  /*6a80*/  SHF.L.U32 R16, R16, 0x10, RZ ;  /* 0x0000001010107819 */ /* 0x008fca00000006ff */
[----:B------:R-:W-:Y:S01]  /*6a90*/  FADD.FTZ R12, R12, R16 ;  /* 0x000000100c0c7221 */ /* 0x000fe20000010000 */
[----:B------:R-:W-:Y:S01]  /*6aa0*/  FFMA.FTZ R14, R16, R18, R14 ;  /* 0x00000012100e7223 */ /* 0x000fe2000001000e */
[----:B------:R-:W-:Y:S01]  /*6ab0*/  FMUL.FTZ R16, R5, R16 ;  /* 0x0000001005107220 */ /* 0x000fe20000410000 */
[----:B----4-:R-:W-:-:S03]  /*6ac0*/  SHF.L.U32 R13, R13, 0x10, RZ ;  /* 0x000000100d0d7819 */ /* 0x010fc600000006ff */
[----:B------:R-:W-:Y:S02]  /*6ad0*/  FFMA.FTZ R17, R18, R16, R17 ;  /* 0x0000001012117223 */ /* 0x000fe40000010011 */
[----:B------:R-:W3:Y:S01]  /*6ae0*/  LDL.LU R18, [R1+0x158] ;  /* 0x0001580001127983 */ /* 0x000ee20000300800 */
[----:B------:R-:W-:Y:S01]  /*6af0*/  FADD.FTZ R13, R13, -UR28 ;  /* 0x8000001c0d0d7e21 */ /* 0x000fe20008010000 */
[----:B------:R-:W-:Y:S01]  /*6b00*/  FADD.FTZ R15, R16, R15 ;  /* 0x0000000f100f7221 */ /* 0x000fe20000010000 */
[----:B--2---:R-:W-:Y:S02]  /*6b10*/  SHF.L.U32 R16, R23, 0x10, RZ ;  /* 0x0000001017107819 */ /* 0x004fe400000006ff */
[----:B------:R-:W-:Y:S01]  /*6b20*/  FMUL.FTZ R13, R13, UR16 ;  /* 0x000000100d0d7c20 */ /* 0x000fe20008410000 */
[----:B------:R-:W-:Y:S01]  /*6b30*/  SHF.L.U32 R19, R19, 0x10, RZ ;  /* 0x0000001013137819 */ /* 0x000fe200000006ff */
[----:B------:R-:W2:Y:S01]  /*6b40*/  LDL.LU R23, [R1+0x2f0] ;  /* 0x0002f00001177983 */ /* 0x000ea20000300800 */
[----:B------:R-:W-:Y:S01]  /*6b50*/  FADD.FTZ R8, R8, R16 ;  /* 0x0000001008087221 */ /* 0x000fe20000010000 */
[----:B------:R-:W-:Y:S01]  /*6b60*/  FFMA.FTZ R9, R16, R13, R9 ;  /* 0x0000000d10097223 */ /* 0x000fe20000010009 */
[----:B------:R-:W-:-:S04]  /*6b70*/  FMUL.FTZ R16, R3, R16 ;  /* 0x0000001003107220 */ /* 0x000fc80000410000 */
[----:B------:R-:W-:Y:S02]  /*6b80*/  FFMA.FTZ R17, R13, R16, R17 ;  /* 0x000000100d117223 */ /* 0x000fe40000010011 */
[----:B------:R-:W4:Y:S01]  /*6b90*/  LDL.LU R13, [R1+0x2c0] ;  /* 0x0002c000010d7983 */ /* 0x000f220000300800 */
[----:B------:R-:W-:Y:S01]  /*6ba0*/  SHF.L.U32 R20, R20, 0x10, RZ ;  /* 0x0000001014147819 */ /* 0x000fe200000006ff */
[----:B------:R-:W-:Y:S01]  /*6bb0*/  FADD.FTZ R12, R12, R19 ;  /* 0x000000130c0c7221 */ /* 0x000fe20000010000 */
[----:B------:R-:W-:Y:S02]  /*6bc0*/  FADD.FTZ R15, R15, R16 ;  /* 0x000000100f0f7221 */ /* 0x000fe40000010000 */
[----:B------:R-:W2:Y:S01]  /*6bd0*/  LDL.LU R16, [R1+0x2c4] ;  /* 0x0002c40001107983 */ /* 0x000ea20000300800 */
[----:B------:R-:W-:-:S04]  /*6be0*/  FADD.FTZ R20, R20, -UR28 ;  /* 0x8000001c14147e21 */ /* 0x000fc80008010000 */
[----:B------:R-:W-:Y:S01]  /*6bf0*/  FMUL.FTZ R20, R20, UR16 ;  /* 0x0000001014147c20 */ /* 0x000fe20008410000 */
[----:B---3--:R-:W-:-:S05]  /*6c00*/  SHF.L.U32 R18, R18, 0x10, RZ ;  /* 0x0000001012127819 */ /* 0x008fca00000006ff */
[----:B------:R-:W-:-:S04]  /*6c10*/  FADD.FTZ R18, R18, -UR28 ;  /* 0x8000001c12127e21 */ /* 0x000fc80008010000 */
[----:B------:R-:W-:-:S04]  /*6c20*/  FMUL.FTZ R18, R18, UR16 ;  /* 0x0000001012127c20 */ /* 0x000fc80008410000 */
[----:B------:R-:W-:Y:S01]  /*6c30*/  FFMA.FTZ R14, R19, R18, R14 ;  /* 0x00000012130e7223 */ /* 0x000fe2000001000e */
[----:B------:R-:W-:Y:S01]  /*6c40*/  FMUL.FTZ R19, R5, R19 ;  /* 0x0000001305137220 */ /* 0x000fe20000410000 */
[----:B----4-:R-:W-:-:S03]  /*6c50*/  SHF.L.U32 R13, R13, 0x10, RZ ;  /* 0x000000100d0d7819 */ /* 0x010fc600000006ff */
[----:B------:R-:W-:Y:S01]  /*6c60*/  FFMA.FTZ R17, R18, R19, R17 ;  /* 0x0000001312117223 */ /* 0x000fe20000010011 */
[----:B------:R-:W-:Y:S02]  /*6c70*/  FADD.FTZ R15, R19, R15 ;  /* 0x0000000f130f7221 */ /* 0x000fe40000010000 */
[----:B------:R-:W3:Y:S01]  /*6c80*/  LDL.LU R19, [R1+0x13c] ;  /* 0x00013c0001137983 */ /* 0x000ee20000300800 */
[----:B------:R-:W-:-:S04]  /*6c90*/  FMUL.FTZ R18, R3, R13 ;  /* 0x0000000d03127220 */ /* 0x000fc80000410000 */
[----:B------:R-:W-:Y:S01]  /*6ca0*/  FADD.FTZ R15, R15, R18 ;  /* 0x000000120f0f7221 */ /* 0x000fe20000010000 */
[----:B------:R-:W-:Y:S02]  /*6cb0*/  FFMA.FTZ R17, R20, R18, R17 ;  /* 0x0000001214117223 */ /* 0x000fe40000010011 */
[----:B------:R-:W4:Y:S01]  /*6cc0*/  LDL.LU R18, [R1+0x2f4] ;  /* 0x0002f40001127983 */ /* 0x000f220000300800 */
[----:B--2---:R-:W-:Y:S01]  /*6cd0*/  SHF.L.U32 R16, R16, 0x10, RZ ;  /* 0x0000001010107819 */ /* 0x004fe200000006ff */
[----:B------:R-:W-:Y:S01]  /*6ce0*/  FADD.FTZ R8, R8, R13 ;  /* 0x0000000d08087221 */ /* 0x000fe20000010000 */
[----:B------:R-:W-:Y:S02]  /*6cf0*/  FFMA.FTZ R9, R13, R20, R9 ;  /* 0x000000140d097223 */ /* 0x000fe40000010009 */
[----:B------:R-:W2:Y:S01]  /*6d00*/  LDL.LU R13, [R1+0x138] ;  /* 0x00013800010d7983 */ /* 0x000ea20000300800 */
[----:B------:R-:W-:-:S04]  /*6d10*/  FADD.FTZ R16, R16, -UR28 ;  /* 0x8000001c10107e21 */ /* 0x000fc80008010000 */
[----:B------:R-:W-:Y:S01]  /*6d20*/  FMUL.FTZ R16, R16, UR16 ;  /* 0x0000001010107c20 */ /* 0x000fe20008410000 */
[----:B----4-:R-:W-:-:S05]  /*6d30*/  SHF.L.U32 R18, R18, 0x10, RZ ;  /* 0x0000001012127819 */ /* 0x010fca00000006ff */
[----:B------:R-:W-:Y:S01]  /*6d40*/  FADD.FTZ R12, R12, R18 ;  /* 0x000000120c0c7221 */ /* 0x000fe20000010000 */
[----:B------:R-:W-:Y:S01]  /*6d50*/  FFMA.FTZ R14, R18, R16, R14 ;  /* 0x00000010120e7223 */ /* 0x000fe2000001000e */
[----:B------:R-:W-:-:S04]  /*6d60*/  FMUL.FTZ R18, R5, R18 ;  /* 0x0000001205127220 */ /* 0x000fc80000410000 */
[----:B------:R-:W-:Y:S02]  /*6d70*/  FFMA.FTZ R17, R16, R18, R17 ;  /* 0x0000001210117223 */ /* 0x000fe40000010011 */
[----:B------:R-:W4:Y:S01]  /*6d80*/  LDL.LU R16, [R1+0x310] ;  /* 0x0003100001107983 */ /* 0x000f220000300800 */
[----:B------:R-:W-:-:S03]  /*6d90*/  FADD.FTZ R15, R18, R15 ;  /* 0x0000000f120f7221 */ /* 0x000fc60000010000 */
[----:B------:R-:W4:Y:S01]  /*6da0*/  LDL.LU R18, [R1+0x134] ;  /* 0x0001340001127983 */ /* 0x000f220000300800 */
[----:B--2---:R-:W-:Y:S02]  /*6db0*/  SHF.L.U32 R13, R13, 0x10, RZ ;  /* 0x000000100d0d7819 */ /* 0x004fe400000006ff */
[----:B------:R-:W-:Y:S02]  /*6dc0*/  SHF.L.U32 R20, R23, 0x10, RZ ;  /* 0x0000001017147819 */ /* 0x000fe400000006ff */
[----:B---3--:R-:W-:Y:S01]  /*6dd0*/  SHF.L.U32 R19, R19, 0x10, RZ ;  /* 0x0000001013137819 */ /* 0x008fe200000006ff */
[----:B------:R-:W-:Y:S01]  /*6de0*/  FADD.FTZ R13, R13, -UR28 ;  /* 0x8000001c0d0d7e21 */ /* 0x000fe20008010000 */
[----:B------:R-:W2:Y:S03]  /*6df0*/  LDL.LU R23, [R1+0x2bc] ;  /* 0x0002bc0001177983 */ /* 0x000ea60000300800 */
        /* <DEDUP_REMOVED lines=8> */
[----:B------:R-:W3:Y:S01]  /*6e80*/  LDL.LU R20, [R1+0x140] ;  /* 0x0001400001147983 */ /* 0x000ee20000300800 */
[----:B----4-:R-:W-:Y:S02]  /*6e90*/  SHF.L.U32 R16, R16, 0x10, RZ ;  /* 0x0000001010107819 */ /* 0x010fe400000006ff */
[----:B------:R-:W-:-:S03]  /*6ea0*/  SHF.L.U32 R13, R18, 0x10, RZ ;  /* 0x00000010120d7819 */ /* 0x000fc600000006ff */
[----:B------:R-:W-:-:S04]  /*6eb0*/  FMUL.FTZ R18, R5, R16 ;  /* 0x0000001005127220 */ /* 0x000fc80000410000 */
[----:B------:R-:W-:Y:S01]  /*6ec0*/  FADD.FTZ R15, R18, R15 ;  /* 0x0000000f120f7221 */ /* 0x000fe20000010000 */
[----:B------:R-:W-:Y:S02]  /*6ed0*/  FFMA.FTZ R17, R19, R18, R17 ;  /* 0x0000001213117223 */ /* 0x000fe40000010011 */
[----:B------:R-:W4:Y:S01]  /*6ee0*/  LDL.LU R18, [R1+0x2f8] ;  /* 0x0002f80001127983 */ /* 0x000f220000300800 */
[----:B------:R-:W-:Y:S01]  /*6ef0*/  FADD.FTZ R12, R12, R16 ;  /* 0x000000100c0c7221 */ /* 0x000fe20000010000 */
[----:B------:R-:W-:Y:S02]  /*6f00*/  FFMA.FTZ R14, R16, R19, R14 ;  /* 0x00000013100e7223 */ /* 0x000fe4000001000e */
[----:B------:R-:W2:Y:S01]  /*6f10*/  LDL.LU R16, [R1+0x144] ;  /* 0x0001440001107983 */ /* 0x000ea20000300800 */
[----:B------:R-:W-:-:S03]  /*6f20*/  FADD.FTZ R13, R13, -UR28 ;  /* 0x8000001c0d0d7e21 */ /* 0x000fc60008010000 */
[----:B------:R-:W3:Y:S01]  /*6f30*/  LDL.LU R19, [R1+0x2fc] ;  /* 0x0002fc0001137983 */ /* 0x000ee20000300800 */
[----:B------:R-:W-:Y:S01]  /*6f40*/  FMUL.FTZ R13, R13, UR16 ;  /* 0x000000100d0d7c20 */ /* 0x000fe20008410000 */
[----:B----4-:R-:W-:-:S05]  /*6f50*/  SHF.L.U32 R18, R18, 0x10, RZ ;  /* 0x0000001012127819 */ /* 0x010fca00000006ff */
[----:B------:R-:W-:Y:S01]  /*6f60*/  FADD.FTZ R8, R8, R18 ;  /* 0x0000001208087221 */ /* 0x000fe20000010000 */
[----:B------:R-:W-:Y:S01]  /*6f70*/  FFMA.FTZ R9, R18, R13, R9 ;  /* 0x0000000d12097223 */ /* 0x000fe20000010009 */
[----:B------:R-:W-:-:S04]  /*6f80*/  FMUL.FTZ R18, R3, R18 ;  /* 0x0000001203127220 */ /* 0x000fc80000410000 */
[----:B------:R-:W-:Y:S01]  /*6f90*/  FADD.FTZ R15, R15, R18 ;  /* 0x000000120f0f7221 */ /* 0x000fe20000010000 */
[----:B------:R-:W-:Y:S02]  /*6fa0*/  FFMA.FTZ R17, R13, R18, R17 ;  /* 0x000000120d117223 */ /* 0x000fe40000010011 */
[----:B------:R-:W4:Y:S01]  /*6fb0*/  LDL.LU R18, [R1+0x2b8] ;  /* 0x0002b80001127983 */ /* 0x000f220000300800 */
[----:B--2---:R-:W-:Y:S02]  /*6fc0*/  SHF.L.U32 R16, R16, 0x10, RZ ;  /* 0x0000001010107819 */ /* 0x004fe400000006ff */
[----:B---3--:R-:W-:-:S03]  /*6fd0*/  SHF.L.U32 R19, R19, 0x10, RZ ;  /* 0x0000001013137819 */ /* 0x008fc600000006ff */
        /* <DEDUP_REMOVED lines=8> */
[----:B------:R-:W2:Y:S02]  /*7060*/  LDL.LU R23, [R1+0x148] ;  /* 0x0001480001177983 */ /* 0x000ea40000300800 */
[----:B------:R-:W-:Y:S01]  /*7070*/  FFMA.FTZ R17, R16, R19, R17 ;  /* 0x0000001310117223 */ /* 0x000fe20000010011 */
[----:B------:R-:W-:Y:S01]  /*7080*/  FADD.FTZ R15, R19, R15 ;  /* 0x0000000f130f7221 */ /* 0x000fe20000010000 */
[----:B------:R-:W-:Y:S01]  /*7090*/  FMUL.FTZ R20, R20, UR16 ;  /* 0x0000001014147c20 */ /* 0x000fe20008410000 */
[----:B------:R-:W-:Y:S01]  /*70a0*/  FADD.FTZ R8, R8, R13 ;  /* 0x0000000d08087221 */ /* 0x000fe20000010000 */
[----:B------:R-:W3:Y:S01]  /*70b0*/  LDL.LU R19, [R1+0x28c] ;  /* 0x00028c0001137983 */ /* 0x000ee20000300800 */
[----:B----4-:R-:W-:Y:S01]  /*70c0*/  SHF.L.U32 R16, R18, 0x10, RZ ;  /* 0x0000001012107819 */ /* 0x010fe200000006ff */
[----:B------:R-:W-:-:S04]  /*70d0*/  FMUL.FTZ R18, R3, R13 ;  /* 0x0000000d03127220 */ /* 0x000fc80000410000 */
[----:B------:R-:W-:Y:S01]  /*70e0*/  FADD.FTZ R15, R15, R18 ;  /* 0x000000120f0f7221 */ /* 0x000fe20000010000 */
[----:B------:R-:W-:Y:S02]  /*70f0*/  FFMA.FTZ R17, R20, R18, R17 ;  /* 0x0000001214117223 */ /* 0x000fe40000010011 */
[----:B------:R-:W4:Y:S01]  /*7100*/  LDL.LU R18, [R1+0x2d8] ;  /* 0x0002d80001127983 */ /* 0x000f220000300800 */
[----:B------:R-:W-:Y:S01]  /*7110*/  FADD.FTZ R16, R16, -UR28 ;  /* 0x8000001c10107e21 */ /* 0x000fe20008010000 */
[----:B------:R-:W-:Y:S02]  /*7120*/  FFMA.FTZ R9, R13, R20, R9 ;  /* 0x000000140d097223 */ /* 0x000fe40000010009 */
[----:B------:R-:W2:Y:S01]  /*7130*/  LDL.LU R13, [R1+0x14c] ;  /* 0x00014c00010d7983 */ /* 0x000ea20000300800 */
[----:B------:R-:W-:-:S03]  /*7140*/  FMUL.FTZ R16, R16, UR16 ;  /* 0x0000001010107c20 */ /* 0x000fc60008410000 */
[----:B------:R-:W3:Y:S01]  /*7150*/  LDL.LU R20, [R1+0x2c8] ;  /* 0x0002c80001147983 */ /* 0x000ee20000300800 */
        /* <DEDUP_REMOVED lines=19> */
[----:B----4-:R-:W-:Y:S01]  /*7290*/  SHF.L.U32 R16, R18, 0x10, RZ ;  /* 0x0000001012107819 */ /* 0x010fe200000006ff */
        /* <DEDUP_REMOVED lines=40> */
[----:B------:R-:W-:-:S04]  /*7520*/  FADD.FTZ R16, R16, -UR28 ;  /* 0x8000001c10107e21 */ /* 0x000fc80008010000 */
[----:B------:R-:W-:Y:S01]  /*7530*/  FMUL.FTZ R16, R16, UR16 ;  /* 0x0000001010107c20 */ /* 0x000fe20008410000 */
[----:B------:R-:W-:Y:S02]  /*7540*/  FFMA.FTZ R9, R13, R20, R9 ;  /* 0x000000140d097223 */ /* 0x000fe40000010009 */
[----:B------:R-:W4:Y:S01]  /*7550*/  LDL.LU R20, [R1+0x290] ;  /* 0x0002900001147983 */ /* 0x000f220000300800 */
[----:B---3--:R-:W-:-:S05]  /*7560*/  SHF.L.U32 R18, R18, 0x10, RZ ;  /* 0x0000001012127819 */ /* 0x008fca00000006ff */
[----:B------:R-:W-:Y:S01]  /*7570*/  FADD.FTZ R12, R12, R18 ;  /* 0x000000120c0c7221 */ /* 0x000fe20000010000 */
[----:B------:R-:W-:Y:S01]  /*7580*/  FFMA.FTZ R14, R18, R16, R14 ;  /* 0x00000010120e7223 */ /* 0x000fe2000001000e */
[----:B------:R-:W-:-:S04]  /*7590*/  FMUL.FTZ R18, R5, R18 ;  /* 0x0000001205127220 */ /* 0x000fc80000410000 */
[----:B------:R-:W-:Y:S01]  /*75a0*/  FADD.FTZ R15, R18, R15 ;  /* 0x0000000f120f7221 */ /* 0x000fe20000010000 */
[----:B------:R-:W-:Y:S02]  /*75b0*/  FFMA.FTZ R17, R16, R18, R17 ;  /* 0x0000001210117223 */ /* 0x000fe40000010011 */
[----:B------:R-:W3:Y:S01]  /*75c0*/  LDL.LU R18, [R1+0x294] ;  /* 0x0002940001127983 */ /* 0x000ee20000300800 */
[----:B------:R-:W-:Y:S01]  /*75d0*/  FADD.FTZ R8, R8, R13 ;  /* 0x0000000d08087221 */ /* 0x000fe20000010000 */
[----:B------:R-:W-:Y:S02]  /*75e0*/  SHF.L.U32 R13, R23, 0x10, RZ ;  /* 0x00000010170d7819 */ /* 0x000fe400000006ff */
[----:B------:R-:W3:Y:S01]  /*75f0*/  LDL.LU R23, [R1+0x270] ;  /* 0x0002700001177983 */ /* 0x000ee20000300800 */
[----:B--2---:R-:W-:Y:S02]  /*7600*/  SHF.L.U32 R19, R19, 0x10, RZ ;  /* 0x0000001013137819 */ /* 0x004fe400000006ff */
[----:B------:R-:W-:-:S03]  /*7610*/  FADD.FTZ R13, R13, -UR28 ;  /* 0x8000001c0d0d7e21 */ /* 0x000fc60008010000 */
[----:B------:R-:W-:Y:S01]  /*7620*/  FADD.FTZ R19, R19, -UR28 ;  /* 0x8000001c13137e21 */ /* 0x000fe20008010000 */
[----:B----4-:R-:W-:Y:S01]  /*7630*/  SHF.L.U32 R20, R20, 0x10, RZ ;  /* 0x0000001014147819 */ /* 0x010fe200000006ff */
[----:B------:R-:W-:Y:S02]  /*7640*/  FMUL.FTZ R13, R13, UR16 ;  /* 0x000000100d0d7c20 */ /* 0x000fe40008410000 */
[----:B------:R-:W-:Y:S02]  /*7650*/  FMUL.FTZ R19, R19, UR16 ;  /* 0x0000001013137c20 */ /* 0x000fe40008410000 */
[----:B------:R-:W-:Y:S01]  /*7660*/  FADD.FTZ R8, R8, R20 ;  /* 0x0000001408087221 */ /* 0x000fe20000010000 */
[----:B------:R-:W-:Y:S01]  /*7670*/  FFMA.FTZ R9, R20, R13, R9 ;  /* 0x0000000d14097223 */ /* 0x000fe20000010009 */
[----:B------:R-:W-:-:S04]  /*7680*/  FMUL.FTZ R20, R3, R20 ;  /* 0x0000001403147220 */ /* 0x000fc80000410000 */
[----:B------:R-:W-:Y:S01]  /*7690*/  FFMA.FTZ R17, R13, R20, R17 ;  /* 0x000000140d117223 */ /* 0x000fe20000010011 */
[----:B------:R-:W-:Y:S02]  /*76a0*/  SHF.L.U32 R13, R25, 0x10, RZ ;  /* 0x00000010190d7819 */ /* 0x000fe400000006ff */
[----:B------:R-:W2:Y:S01]  /*76b0*/  LDL.LU R25, [R1+0x274] ;  /* 0x0002740001197983 */ /* 0x000ea20000300800 */
[----:B---3--:R-:W-:-:S05]  /*76c0*/  SHF.L.U32 R16, R18, 0x10, RZ ;  /* 0x0000001012107819 */ /* 0x008fca00000006ff */
[----:B------:R-:W-:Y:S01]  /*76d0*/  FMUL.FTZ R18, R5, R16 ;  /* 0x0000001005127220 */ /* 0x000fe20000410000 */
[----:B------:R-:W-:Y:S01]  /*76e0*/  FADD.FTZ R12, R12, R16 ;  /* 0x000000100c0c7221 */ /* 0x000fe20000010000 */
[----:B------:R-:W-:Y:S02]  /*76f0*/  FFMA.FTZ R14, R16, R19, R14 ;  /* 0x00000013100e7223 */ /* 0x000fe4000001000e */
[----:B------:R-:W3:Y:S01]  /*7700*/  LDL.LU R16, [R1+0x248] ;  /* 0x0002480001107983 */ /* 0x000ee20000300800 */
[----:B------:R-:W-:Y:S01]  /*7710*/  FADD.FTZ R15, R15, R20 ;  /* 0x000000140f0f7221 */ /* 0x000fe20000010000 */
[----:B------:R-:W-:Y:S01]  /*7720*/  FADD.FTZ R13, R13, -UR28 ;  /* 0x8000001c0d0d7e21 */ /* 0x000fe20008010000 */
[----:B------:R-:W-:Y:S01]  /*7730*/  FFMA.FTZ R17, R19, R18, R17 ;  /* 0x0000001213117223 */ /* 0x000fe20000010011 */
[----:B------:R-:W4:Y:S01]  /*7740*/  LDL.LU R20, [R1+0x130] ;  /* 0x0001300001147983 */ /* 0x000f220000300800 */
[----:B------:R-:W-:Y:S01]  /*7750*/  FADD.FTZ R15, R18, R15 ;  /* 0x0000000f120f7221 */ /* 0x000fe20000010000 */
[----:B------:R-:W-:Y:S01]  /*7760*/  SHF.L.U32 R18, R23, 0x10, RZ ;  /* 0x0000001017127819 */ /* 0x000fe200000006ff */
[----:B------:R-:W-:Y:S01]  /*7770*/  FMUL.FTZ R13, R13, UR16 ;  /* 0x000000100d0d7c20 */ /* 0x000fe20008410000 */
[----:B------:R-:W4:Y:S03]  /*7780*/  LDL.LU R23, [R1+0x25c] ;  /* 0x00025c0001177983 */ /* 0x000f260000300800 */
[----:B------:R-:W-:Y:S01]  /*7790*/  FADD.FTZ R8, R8, R18 ;  /* 0x0000001208087221 */ /* 0x000fe20000010000 */
[----:B------:R-:W-:Y:S01]  /*77a0*/  FFMA.FTZ R9, R18, R13, R9 ;  /* 0x0000000d12097223 */ /* 0x000fe20000010009 */
[----:B------:R-:W-:-:S04]  /*77b0*/  FMUL.FTZ R18, R3, R18 ;  /* 0x0000001203127220 */ /* 0x000fc80000410000 */
[----:B------:R-:W-:Y:S01]  /*77c0*/  FADD.FTZ R15, R15, R18 ;  /* 0x000000120f0f7221 */ /* 0x000fe20000010000 */
[----:B------:R-:W-:Y:S02]  /*77d0*/  FFMA.FTZ R17, R13, R18, R17 ;  /* 0x000000120d117223 */ /* 0x000fe40000010011 */
[----:B------:R-:W4:Y:S01]  /*77e0*/  LDL.LU R18, [R1+0x258] ;  /* 0x0002580001127983 */ /* 0x000f220000300800 */
[----:B--2---:R-:W-:-:S03]  /*77f0*/  SHF.L.U32 R19, R25, 0x10, RZ ;  /* 0x0000001019137819 */ /* 0x004fc600000006ff */
[----:B------:R-:W2:Y:S02]  /*7800*/  LDL.LU R25, [R1+0x260] ;  /* 0x0002600001197983 */ /* 0x000ea40000300800 */
[----:B------:R-:W-:Y:S01]  /*7810*/  FADD.FTZ R12, R12, R19 ;  /* 0x000000130c0c7221 */ /* 0x000fe20000010000 */
[----:B---3--:R-:W-:-:S05]  /*7820*/  SHF.L.U32 R16, R16, 0x10, RZ ;  /* 0x0000001010107819 */ /* 0x008fca00000006ff */
[----:B------:R-:W-:-:S04]  /*7830*/  FADD.FTZ R16, R16, -UR28 ;  /* 0x8000001c10107e21 */ /* 0x000fc80008010000 */
[----:B------:R-:W-:-:S04]  /*7840*/  FMUL.FTZ R16, R16, UR16 ;  /* 0x0000001010107c20 */ /* 0x000fc80008410000 */
[----:B------:R-:W-:Y:S01]  /*7850*/  FFMA.FTZ R14, R19, R16, R14 ;  /* 0x00000010130e7223 */ /* 0x000fe2000001000e */
[----:B------:R-:W-:-:S04]  /*7860*/  FMUL.FTZ R19, R5, R19 ;  /* 0x0000001305137220 */ /* 0x000fc80000410000 */
[----:B------:R-:W-:Y:S01]  /*7870*/  FFMA.FTZ R17, R16, R19, R17 ;  /* 0x0000001310117223 */ /* 0x000fe20000010011 */
[----:B------:R-:W-:Y:S02]  /*7880*/  SHF.L.U32 R16, R26, 0x10, RZ ;  /* 0x000000101a107819 */ /* 0x000fe400000006ff */
[----:B------:R-:W3:Y:S01]  /*7890*/  LDL.LU R26, [R1+0x124] ;  /* 0x00012400011a7983 */ /* 0x000ee20000300800 */
[----:B----4-:R-:W-:Y:S02]  /*78a0*/  SHF.L.U32 R20, R20, 0x10, RZ ;  /* 0x0000001014147819 */ /* 0x010fe400000006ff */
[----:B------:R-:W-:-:S03]  /*78b0*/  SHF.L.U32 R13, R18, 0x10, RZ ;  /* 0x00000010120d7819 */ /* 0x000fc600000006ff */
[----:B------:R-:W-:Y:S02]  /*78c0*/  FADD.FTZ R20, R20, -UR28 ;  /* 0x8000001c14147e21 */ /* 0x000fe40008010000 */
[----:B------:R-:W-:Y:S02]  /*78d0*/  FMUL.FTZ R18, R3, R13 ;  /* 0x0000000d03127220 */ /* 0x000fe40000410000 */
[----:B------:R-:W-:Y:S01]  /*78e0*/  FMUL.FTZ R20, R20, UR16 ;  /* 0x0000001014147c20 */ /* 0x000fe20008410000 */
[----:B------:R-:W-:Y:S02]  /*78f0*/  FADD.FTZ R15, R19, R15 ;  /* 0x0000000f130f7221 */ /* 0x000fe40000010000 */
[----:B------:R-:W4:Y:S01]  /*7900*/  LDL.LU R19, [R1+0x128] ;  /* 0x0001280001137983 */ /* 0x000f220000300800 */
[----:B------:R-:W-:Y:S01]  /*7910*/  FFMA.FTZ R9, R13, R20, R9 ;  /* 0x000000140d097223 */ /* 0x000fe20000010009 */
[----:B------:R-:W-:Y:S02]  /*7920*/  FFMA.FTZ R17, R20, R18, R17 ;  /* 0x0000001214117223 */ /* 0x000fe40000010011 */
[----:B------:R-:W2:Y:S01]  /*7930*/  LDL.LU R20, [R1+0x12c] ;  /* 0x00012c0001147983 */ /* 0x000ea20000300800 */
[----:B------:R-:W-:Y:S01]  /*7940*/  FADD.FTZ R8, R8, R13 ;  /* 0x0000000d08087221 */ /* 0x000fe20000010000 */
[----:B------:R-:W-:Y:S01]  /*7950*/  FADD.FTZ R16, R16, -UR28 ;  /* 0x8000001c10107e21 */ /* 0x000fe20008010000 */
[----:B------:R-:W-:Y:S01]  /*7960*/  FADD.FTZ R15, R15, R18 ;  /* 0x000000120f0f7221 */ /* 0x000fe20000010000 */
[----:B------:R-:W-:-:S02]  /*7970*/  SHF.L.U32 R18, R23, 0x10, RZ ;  /* 0x0000001017127819 */ /* 0x000fc400000006ff */
[----:B------:R-:W-:Y:S01]  /*7980*/  FMUL.FTZ R16, R16, UR16 ;  /* 0x0000001010107c20 */ /* 0x000fe20008410000 */
[----:B------:R-:W2:Y:S02]  /*7990*/  LDL.LU R23, [R1+0x120] ;  /* 0x0001200001177983 */ /* 0x000ea40000300800 */
[----:B------:R-:W-:Y:S01]  /*79a0*/  FADD.FTZ R12, R12, R18 ;  /* 0x000000120c0c7221 */ /* 0x000fe20000010000 */
[----:B------:R-:W-:Y:S01]  /*79b0*/  FFMA.FTZ R14, R18, R16, R14 ;  /* 0x00000010120e7223 */ /* 0x000fe2000001000e */
[----:B------:R-:W-:-:S04]  /*79c0*/  FMUL.FTZ R18, R5, R18 ;  /* 0x0000001205127220 */ /* 0x000fc80000410000 */
[----:B------:R-:W-:Y:S01]  /*79d0*/  FADD.FTZ R15, R18, R15 ;  /* 0x0000000f120f7221 */ /* 0x000fe20000010000 */
[----:B------:R-:W-:Y:S02]  /*79e0*/  FFMA.FTZ R17, R16, R18, R17 ;  /* 0x0000001210117223 */ /* 0x000fe40000010011 */
[----:B------:R-:W2:Y:S01]  /*79f0*/  LDL.LU R18, [R1+0x110] ;  /* 0x0001100001127983 */ /* 0x000ea20000300800 */
[----:B---3--:R-:W-:-:S03]  /*7a00*/  SHF.L.U32 R13, R26, 0x10, RZ ;  /* 0x000000101a0d7819 */ /* 0x008fc600000006ff */
[----:B------:R-:W3:Y:S02]  /*7a10*/  LDL.LU R26, [R1+0x11c] ;  /* 0x00011c00011a7983 */ /* 0x000ee40000300800 */
[----:B------:R-:W-:-:S04]  /*7a20*/  FADD.FTZ R13, R13, -UR28 ;  /* 0x8000001c0d0d7e21 */ /* 0x000fc80008010000 */
[----:B------:R-:W-:Y:S01]  /*7a30*/  FMUL.FTZ R13, R13, UR16 ;  /* 0x000000100d0d7c20 */ /* 0x000fe20008410000 */
[----:B----4-:R-:W-:Y:S02]  /*7a40*/  SHF.L.U32 R19, R19, 0x10, RZ ;  /* 0x0000001013137819 */ /* 0x010fe400000006ff */
[----:B--2---:R-:W-:-:S03]  /*7a50*/  SHF.L.U32 R20, R20, 0x10, RZ ;  /* 0x0000001014147819 */ /* 0x004fc600000006ff */
[----:B------:R-:W-:Y:S01]  /*7a60*/  FADD.FTZ R19, R19, -UR28 ;  /* 0x8000001c13137e21 */ /* 0x000fe20008010000 */
[----:B------:R-:W-:Y:S02]  /*7a70*/  SHF.L.U32 R16, R25, 0x10, RZ ;  /* 0x0000001019107819 */ /* 0x000fe400000006ff */
[----:B------:R-:W-:Y:S01]  /*7a80*/  SHF.L.U32 R10, R10, 0x10, RZ ;  /* 0x000000100a0a7819 */ /* 0x000fe200000006ff */
[----:B------:R-:W-:Y:S01]  /*7a90*/  FADD.FTZ R8, R8, R20 ;  /* 0x0000001408087221 */ /* 0x000fe20000010000 */
[----:B------:R-:W-:Y:S01]  /*7aa0*/  FFMA.FTZ R9, R20, R13, R9 ;  /* 0x0000000d14097223 */ /* 0x000fe20000010009 */
[----:B------:R-:W-:Y:S01]  /*7ab0*/  FMUL.FTZ R20, R3, R20 ;  /* 0x0000001403147220 */ /* 0x000fe20000410000 */
[----:B------:R-:W-:Y:S01]  /*7ac0*/  FMUL.FTZ R19, R19, UR16 ;  /* 0x0000001013137c20 */ /* 0x000fe20008410000 */
[----:B------:R-:W2:Y:S02]  /*7ad0*/  LDL.LU R25, [R1+0x22c] ;  /* 0x00022c0001197983 */ /* 0x000ea40000300800 */
[----:B------:R-:W-:Y:S01]  /*7ae0*/  FFMA.FTZ R17, R13, R20, R17 ;  /* 0x000000140d117223 */ /* 0x000fe20000010011 */
[----:B------:R-:W-:Y:S01]  /*7af0*/  FADD.FTZ R15, R15, R20 ;  /* 0x000000140f0f7221 */ /* 0x000fe20000010000 */
[----:B------:R-:W-:Y:S01]  /*7b00*/  FMUL.FTZ R13, R5, R16 ;  /* 0x00000010050d7220 */ /* 0x000fe20000410000 */
[----:B------:R-:W-:Y:S01]  /*7b10*/  FADD.FTZ R10, R10, -UR28 ;  /* 0x8000001c0a0a7e21 */ /* 0x000fe20008010000 */
[----:B------:R-:W-:Y:S01]  /*7b20*/  FFMA.FTZ R14, R16, R19, R14 ;  /* 0x00000013100e7223 */ /* 0x000fe2000001000e */
[----:B------:R-:W-:Y:S01]  /*7b30*/  FADD.FTZ R12, R12, R16 ;  /* 0x000000100c0c7221 */ /* 0x000fe20000010000 */
[----:B------:R-:W-:Y:S01]  /*7b40*/  FADD.FTZ R15, R13, R15 ;  /* 0x0000000f0d0f7221 */ /* 0x000fe20000010000 */
[----:B------:R-:W-:Y:S01]  /*7b50*/  FFMA.FTZ R17, R19, R13, R17 ;  /* 0x0000000d13117223 */ /* 0x000fe20000010011 */
[----:B------:R-:W-:Y:S01]  /*7b60*/  FMUL.FTZ R10, R10, UR16 ;  /* 0x000000100a0a7c20 */ /* 0x000fe20008410000 */
[----:B------:R-:W4:Y:S01]  /*7b70*/  LDL.LU R19, [R1+0x230] ;  /* 0x0002300001137983 */ /* 0x000f220000300800 */
[----:B------:R-:W-:-:S02]  /*7b80*/  SHF.L.U32 R16, R18, 0x10, RZ ;  /* 0x0000001012107819 */ /* 0x000fc400000006ff */
[----:B------:R-:W-:Y:S01]  /*7b90*/  SHF.L.U32 R18, R23, 0x10, RZ ;  /* 0x0000001017127819 */ /* 0x000fe200000006ff */
[----:B------:R-:W4:Y:S04]  /*7ba0*/  LDL.LU R20, [R1+0x220] ;  /* 0x0002200001147983 */ /* 0x000f280000300800 */
[----:B------:R-:W4:Y:S01]  /*7bb0*/  LDL.LU R23, [R1+0x234] ;  /* 0x0002340001177983 */ /* 0x000f220000300800 */
[----:B---3--:R-:W-:Y:S01]  /*7bc0*/  SHF.L.U32 R13, R26, 0x10, RZ ;  /* 0x000000101a0d7819 */ /* 0x008fe200000006ff */
[----:B------:R-:W-:Y:S01]  /*7bd0*/  FADD.FTZ R16, R16, -UR28 ;  /* 0x8000001c10107e21 */ /* 0x000fe20008010000 */
[----:B------:R-:W-:Y:S01]  /*7be0*/  SHF.L.U32 R11, R11, 0x10, RZ ;  /* 0x000000100b0b7819 */ /* 0x000fe200000006ff */
[----:B------:R-:W-:Y:S01]  /*7bf0*/  FADD.FTZ R12, R12, R18 ;  /* 0x000000120c0c7221 */ /* 0x000fe20000010000 */
[----:B------:R-:W3:Y:S01]  /*7c00*/  LDL.LU R26, [R1+0x250] ;  /* 0x00025000011a7983 */ /* 0x000ee20000300800 */
[----:B------:R-:W-:Y:S01]  /*7c10*/  FADD.FTZ R8, R8, R13 ;  /* 0x0000000d08087221 */ /* 0x000fe20000010000 */
[----:B------:R-:W-:Y:S01]  /*7c20*/  FFMA.FTZ R9, R13, R10, R9 ;  /* 0x0000000a0d097223 */ /* 0x000fe20000010009 */
[----:B------:R-:W-:-:S04]  /*7c30*/  FMUL.FTZ R13, R3, R13 ;  /* 0x0000000d030d7220 */ /* 0x000fc80000410000 */
[----:B------:R-:W-:Y:S01]  /*7c40*/  FFMA.FTZ R17, R10, R13, R17 ;  /* 0x0000000d0a117223 */ /* 0x000fe20000010011 */
[----:B------:R-:W-:Y:S02]  /*7c50*/  SHF.L.U32 R10, R44, 0x10, RZ ;  /* 0x000000102c0a7819 */ /* 0x000fe400000006ff */
[----:B------:R-:W3:Y:S01]  /*7c60*/  LDL.LU R44, [R1+0x214] ;  /* 0x00021400012c7983 */ /* 0x000ee20000300800 */
[----:B------:R-:W-:Y:S01]  /*7c70*/  FMUL.FTZ R16, R16, UR16 ;  /* 0x0000001010107c20 */ /* 0x000fe20008410000 */
[----:B------:R-:W-:-:S03]  /*7c80*/  FADD.FTZ R11, R11, -UR28 ;  /* 0x8000001c0b0b7e21 */ /* 0x000fc60008010000 */
[----:B------:R-:W-:Y:S01]  /*7c90*/  FFMA.FTZ R14, R18, R16, R14 ;  /* 0x00000010120e7223 */ /* 0x000fe2000001000e */
[----:B------:R-:W-:Y:S01]  /*7ca0*/  FMUL.FTZ R18, R5, R18 ;  /* 0x0000001205127220 */ /* 0x000fe20000410000 */
[----:B------:R-:W-:Y:S01]  /*7cb0*/  FMUL.FTZ R11, R11, UR16 ;  /* 0x000000100b0b7c20 */ /* 0x000fe20008410000 */
[----:B------:R-:W-:Y:S01]  /*7cc0*/  FADD.FTZ R15, R15, R13 ;  /* 0x0000000d0f0f7221 */ /* 0x000fe20000010000 */
[----:B--2---:R-:W-:Y:S01]  /*7cd0*/  SHF.L.U32 R13, R25, 0x10, RZ ;  /* 0x00000010190d7819 */ /* 0x004fe200000006ff */
[----:B------:R-:W-:Y:S01]  /*7ce0*/  FFMA.FTZ R17, R16, R18, R17 ;  /* 0x0000001210117223 */ /* 0x000fe20000010011 */
[----:B------:R-:W2:Y:S01]  /*7cf0*/  LDL.LU R25, [R1+0x240] ;  /* 0x0002400001197983 */ /* 0x000ea20000300800 */
[----:B------:R-:W-:Y:S01]  /*7d00*/  FMUL.FTZ R16, R3, R10 ;  /* 0x0000000a03107220 */ /* 0x000fe20000410000 */
[----:B------:R-:W-:Y:S01]  /*7d10*/  FADD.FTZ R8, R8, R10 ;  /* 0x0000000a08087221 */ /* 0x000fe20000010000 */
[----:B------:R-:W-:Y:S01]  /*7d20*/  FFMA.FTZ R9, R10, R11, R9 ;  /* 0x0000000b0a097223 */ /* 0x000fe20000010009 */
[----:B------:R-:W-:Y:S01]  /*7d30*/  FADD.FTZ R15, R18, R15 ;  /* 0x0000000f120f7221 */ /* 0x000fe20000010000 */
[----:B------:R-:W-:Y:S01]  /*7d40*/  FFMA.FTZ R17, R11, R16, R17 ;  /* 0x000000100b117223 */ /* 0x000fe20000010011 */
[----:B----4-:R-:W-:-:S02]  /*7d50*/  SHF.L.U32 R11, R19, 0x10, RZ ;  /* 0x00000010130b7819 */ /* 0x010fc400000006ff */
[----:B------:R-:W-:Y:S01]  /*7d60*/  FADD.FTZ R15, R15, R16 ;  /* 0x000000100f0f7221 */ /* 0x000fe20000010000 */
[----:B------:R-:W4:Y:S01]  /*7d70*/  LDL.LU R19, [R1+0x254] ;  /* 0x0002540001137983 */ /* 0x000f220000300800 */
[----:B------:R-:W-:-:S03]  /*7d80*/  SHF.L.U32 R16, R23, 0x10, RZ ;  /* 0x0000001017107819 */ /* 0x000fc600000006ff */
[----:B------:R-:W4:Y:S01]  /*7d90*/  LDL.LU R23, [R1+0x280] ;  /* 0x0002800001177983 */ /* 0x000f220000300800 */
[----:B---3--:R-:W-:-:S03]  /*7da0*/  SHF.L.U32 R10, R44, 0x10, RZ ;  /* 0x000000102c0a7819 */ /* 0x008fc600000006ff */
[----:B------:R-:W3:Y:S01]  /*7db0*/  LDL.LU R44, [R1+0x278] ;  /* 0x00027800012c7983 */ /* 0x000ee20000300800 */
[----:B------:R-:W-:Y:S01]  /*7dc0*/  FADD.FTZ R13, R13, -UR28 ;  /* 0x8000001c0d0d7e21 */ /* 0x000fe20008010000 */
[----:B------:R-:W-:-:S03]  /*7dd0*/  FADD.FTZ R10, R10, -UR28 ;  /* 0x8000001c0a0a7e21 */ /* 0x000fc60008010000 */
[----:B------:R-:W-:Y:S01]  /*7de0*/  FMUL.FTZ R13, R13, UR16 ;  /* 0x000000100d0d7c20 */ /* 0x000fe20008410000 */
[----:B------:R-:W-:Y:S01]  /*7df0*/  SHF.L.U32 R18, R20, 0x10, RZ ;  /* 0x0000001014127819 */ /* 0x000fe200000006ff */
[----:B------:R-:W-:Y:S01]  /*7e00*/  FMUL.FTZ R10, R10, UR16 ;  /* 0x000000100a0a7c20 */ /* 0x000fe20008410000 */
[----:B------:R-:W-:Y:S01]  /*7e10*/  FADD.FTZ R12, R12, R11 ;  /* 0x0000000b0c0c7221 */ /* 0x000fe20000010000 */
[----:B------:R-:W-:Y:S01]  /*7e20*/  FFMA.FTZ R14, R11, R13, R14 ;  /* 0x0000000d0b0e7223 */ /* 0x000fe2000001000e */
[----:B------:R-:W-:Y:S01]  /*7e30*/  FMUL.FTZ R11, R5, R11 ;  /* 0x0000000b050b7220 */ /* 0x000fe20000410000 */
[----:B------:R-:W-:Y:S01]  /*7e40*/  FADD.FTZ R8, R8, R18 ;  /* 0x0000001208087221 */ /* 0x000fe20000010000 */
[----:B------:R-:W-:Y:S01]  /*7e50*/  FFMA.FTZ R9, R18, R10, R9 ;  /* 0x0000000a12097223 */ /* 0x000fe20000010009 */
[----:B------:R-:W-:Y:S01]  /*7e60*/  FADD.FTZ R16, R16, -UR28 ;  /* 0x8000001c10107e21 */ /* 0x000fe20008010000 */
[----:B------:R-:W-:Y:S01]  /*7e70*/  FMUL.FTZ R18, R3, R18 ;  /* 0x0000001203127220 */ /* 0x000fe20000410000 */
[----:B------:R-:W-:Y:S01]  /*7e80*/  FFMA.FTZ R17, R13, R11, R17 ;  /* 0x0000000b0d117223 */ /* 0x000fe20000010011 */
[----:B------:R-:W-:Y:S01]  /*7e90*/  FADD.FTZ R15, R11, R15 ;  /* 0x0000000f0b0f7221 */ /* 0x000fe20000010000 */
[----:B------:R-:W-:Y:S01]  /*7ea0*/  SHF.L.U32 R11, R26, 0x10, RZ ;  /* 0x000000101a0b7819 */ /* 0x000fe200000006ff */
[----:B------:R-:W-:Y:S01]  /*7eb0*/  FMUL.FTZ R16, R16, UR16 ;  /* 0x0000001010107c20 */ /* 0x000fe20008410000 */
[----:B------:R-:W-:Y:S01]  /*7ec0*/  FFMA.FTZ R17, R10, R18, R17 ;  /* 0x000000120a117223 */ /* 0x000fe20000010011 */
[----:B--2---:R-:W-:Y:S01]  /*7ed0*/  SHF.L.U32 R10, R25, 0x10, RZ ;  /* 0x00000010190a7819 */ /* 0x004fe200000006ff */
[----:B------:R-:W2:Y:S01]  /*7ee0*/  LDL.LU R20, [R1+0x1ec] ;  /* 0x0001ec0001147983 */ /* 0x000ea20000300800 */
[----:B------:R-:W-:Y:S01]  /*7ef0*/  FMUL.FTZ R13, R5, R11 ;  /* 0x0000000b050d7220 */ /* 0x000fe20000410000 */
[----:B------:R-:W-:Y:S01]  /*7f00*/  FADD.FTZ R12, R12, R11 ;  /* 0x0000000b0c0c7221 */ /* 0x000fe20000010000 */
[----:B------:R-:W-:Y:S01]  /*7f10*/  FFMA.FTZ R14, R11, R16, R14 ;  /* 0x000000100b0e7223 */ /* 0x000fe2000001000e */
[----:B------:R-:W-:Y:S01]  /*7f20*/  FADD.FTZ R15, R15, R18 ;  /* 0x000000120f0f7221 */ /* 0x000fe20000010000 */
[----:B------:R-:W2:Y:S01]  /*7f30*/  LDL.LU R26, [R1+0x284] ;  /* 0x00028400011a7983 */ /* 0x000ea20000300800 */
[----:B------:R-:W-:Y:S01]  /*7f40*/  FADD.FTZ R10, R10, -UR28 ;  /* 0x8000001c0a0a7e21 */ /* 0x000fe20008010000 */
[----:B------:R-:W-:Y:S01]  /*7f50*/  FFMA.FTZ R17, R16, R13, R17 ;  /* 0x0000000d10117223 */ /* 0x000fe20000010011 */
[----:B------:R-:W-:Y:S01]  /*7f60*/  FADD.FTZ R15, R13, R15 ;  /* 0x0000000f0d0f7221 */ /* 0x000fe20000010000 */
[----:B----4-:R-:W-:Y:S01]  /*7f70*/  SHF.L.U32 R13, R19, 0x10, RZ ;  /* 0x00000010130d7819 */ /* 0x010fe200000006ff */
        /* <DEDUP_REMOVED lines=10> */
[----:B------:R-:W4:Y:S01]  /*8020*/  LDL.LU R19, [R1+0x1dc] ;  /* 0x0001dc0001137983 */ /* 0x000f220000300800 */
[----:B---3--:R-:W-:-:S03]  /*8030*/  SHF.L.U32 R11, R44, 0x10, RZ ;  /* 0x000000102c0b7819 */ /* 0x008fc600000006ff */
[----:B------:R-:W3:Y:S02]  /*8040*/  LDL.LU R44, [R1+0x2b0] ;  /* 0x0002b000012c7983 */ /* 0x000ee40000300800 */
[----:B------:R-:W-:-:S04]  /*8050*/  FADD.FTZ R11, R11, -UR28 ;  /* 0x8000001c0b0b7e21 */ /* 0x000fc80008010000 */
[----:B------:R-:W-:-:S04]  /*8060*/  FMUL.FTZ R11, R11, UR16 ;  /* 0x000000100b0b7c20 */ /* 0x000fc80008410000 */
[----:B------:R-:W-:Y:S01]  /*8070*/  FFMA.FTZ R14, R16, R11, R14 ;  /* 0x0000000b100e7223 */ /* 0x000fe2000001000e */
[----:B------:R-:W-:-:S04]  /*8080*/  FMUL.FTZ R16, R5, R16 ;  /* 0x0000001005107220 */ /* 0x000fc80000410000 */
[----:B------:R-:W-:Y:S01]  /*8090*/  FADD.FTZ R15, R16, R15 ;  /* 0x0000000f100f7221 */ /* 0x000fe20000010000 */
[----:B------:R-:W-:Y:S02]  /*80a0*/  FFMA.FTZ R17, R11, R16, R17 ;  /* 0x000000100b117223 */ /* 0x000fe40000010011 */
[----:B------:R-:W3:Y:S01]  /*80b0*/  LDL.LU R16, [R1+0x1d8] ;  /* 0x0001d80001107983 */ /* 0x000ee20000300800 */
[----:B--2---:R-:W-:-:S03]  /*80c0*/  SHF.L.U32 R18, R20, 0x10, RZ ;  /* 0x0000001014127819 */ /* 0x004fc600000006ff */
[----:B------:R-:W2:Y:S01]  /*80d0*/  LDL.LU R20, [R1+0x2d4] ;  /* 0x0002d40001147983 */ /* 0x000ea20000300800 */
[----:B------:R-:W-:-:S03]  /*80e0*/  SHF.L.U32 R10, R26, 0x10, RZ ;  /* 0x000000101a0a7819 */ /* 0x000fc600000006ff */
[----:B------:R-:W2:Y:S01]  /*80f0*/  LDL.LU R26, [R1+0x1c8] ;  /* 0x0001c800011a7983 */ /* 0x000ea20000300800 */
[----:B------:R-:W-:Y:S01]  /*8100*/  FADD.FTZ R18, R18, -UR28 ;  /* 0x8000001c12127e21 */ /* 0x000fe20008010000 */
[----:B----4-:R-:W-:-:S03]  /*8110*/  SHF.L.U32 R11, R25, 0x10, RZ ;  /* 0x00000010190b7819 */ /* 0x010fc600000006ff */
[----:B------:R-:W-:Y:S01]  /*8120*/  FMUL.FTZ R18, R18, UR16 ;  /* 0x0000001012127c20 */ /* 0x000fe20008410000 */
[----:B------:R-:W4:Y:S01]  /*8130*/  LDL.LU R25, [R1+0x1d0] ;  /* 0x0001d00001197983 */ /* 0x000f220000300800 */
[----:B------:R-:W-:Y:S01]  /*8140*/  FMUL.FTZ R13, R3, R10 ;  /* 0x0000000a030d7220 */ /* 0x000fe20000410000 */
[----:B------:R-:W-:Y:S01]  /*8150*/  FADD.FTZ R8, R8, R10 ;  /* 0x0000000a08087221 */ /* 0x000fe20000010000 */
[----:B------:R-:W-:Y:S01]  /*8160*/  FFMA.FTZ R9, R10, R18, R9 ;  /* 0x000000120a097223 */ /* 0x000fe20000010009 */
[----:B------:R-:W-:Y:S01]  /*8170*/  FADD.FTZ R11, R11, -UR28 ;  /* 0x8000001c0b0b7e21 */ /* 0x000fe20008010000 */
[----:B------:R-:W-:Y:S01]  /*8180*/  FADD.FTZ R15, R15, R13 ;  /* 0x0000000d0f0f7221 */ /* 0x000fe20000010000 */
[----:B------:R-:W-:Y:S02]  /*8190*/  FFMA.FTZ R17, R18, R13, R17 ;  /* 0x0000000d12117223 */ /* 0x000fe40000010011 */
[----:B------:R-:W-:Y:S01]  /*81a0*/  FMUL.FTZ R11, R11, UR16 ;  /* 0x000000100b0b7c20 */ /* 0x000fe20008410000 */
[----:B------:R-:W-:-:S02]  /*81b0*/  SHF.L.U32 R18, R19, 0x10, RZ ;  /* 0x0000001013127819 */ /* 0x000fc400000006ff */
[----:B------:R-:W-:Y:S01]  /*81c0*/  SHF.L.U32 R45, R45, 0x10, RZ ;  /* 0x000000102d2d7819 */ /* 0x000fe200000006ff */
[----:B------:R-:W4:Y:S01]  /*81d0*/  LDL.LU R19, [R1+0x364] ;  /* 0x0003640001137983 */ /* 0x000f220000300800 */
[----:B---3--:R-:W-:Y:S02]  /*81e0*/  SHF.L.U32 R10, R16, 0x10, RZ ;  /* 0x00000010100a7819 */ /* 0x008fe400000006ff */
[----:B------:R-:W-:Y:S02]  /*81f0*/  SHF.L.U32 R16, R23, 0x10, RZ ;  /* 0x0000001017107819 */ /* 0x000fe400000006ff */
[----:B------:R-:W3:Y:S01]  /*8200*/  LDL.LU R23, [R1+0x1b4] ;  /* 0x0001b40001177983 */ /* 0x000ee20000300800 */
[----:B------:R-:W-:Y:S01]  /*8210*/  SHF.L.U32 R13, R44, 0x10, RZ ;  /* 0x000000102c0d7819 */ /* 0x000fe200000006ff */
[----:B------:R-:W-:Y:S01]  /*8220*/  FADD.FTZ R10, R10, -UR28 ;  /* 0x8000001c0a0a7e21 */ /* 0x000fe20008010000 */
[----:B------:R-:W-:Y:S01]  /*8230*/  FADD.FTZ R8, R8, R18 ;  /* 0x0000001208087221 */ /* 0x000fe20000010000 */
[----:B------:R-:W-:Y:S01]  /*8240*/  FADD.FTZ R16, R16, -UR28 ;  /* 0x8000001c10107e21 */ /* 0x000fe20008010000 */
[----:B------:R-:W-:Y:S01]  /*8250*/  FADD.FTZ R45, R45, -UR28 ;  /* 0x8000001c2d2d7e21 */ /* 0x000fe20008010000 */
[----:B------:R-:W-:Y:S01]  /*8260*/  FMUL.FTZ R10, R10, UR16 ;  /* 0x000000100a0a7c20 */ /* 0x000fe20008410000 */
[----:B------:R-:W-:Y:S01]  /*8270*/  FADD.FTZ R12, R12, R13 ;  /* 0x0000000d0c0c7221 */ /* 0x000fe20000010000 */
[----:B------:R-:W-:Y:S01]  /*8280*/  FFMA.FTZ R14, R13, R11, R14 ;  /* 0x0000000b0d0e7223 */ /* 0x000fe2000001000e */
[----:B------:R-:W-:Y:S01]  /*8290*/  FMUL.FTZ R13, R5, R13 ;  /* 0x0000000d050d7220 */ /* 0x000fe20000410000 */
[----:B------:R-:W-:Y:S01]  /*82a0*/  FFMA.FTZ R9, R18, R10, R9 ;  /* 0x0000000a12097223 */ /* 0x000fe20000010009 */
[----:B------:R-:W-:Y:S01]  /*82b0*/  FMUL.FTZ R18, R3, R18 ;  /* 0x0000001203127220 */ /* 0x000fe20000410000 */
[----:B------:R-:W-:Y:S01]  /*82c0*/  SHF.L.U32 R30, R30, 0x10, RZ ;  /* 0x000000101e1e7819 */ /* 0x000fe200000006ff */
[----:B------:R-:W-:Y:S01]  /*82d0*/  FFMA.FTZ R17, R11, R13, R17 ;  /* 0x0000000d0b117223 */ /* 0x000fe20000010011 */
[----:B--2---:R-:W-:Y:S01]  /*82e0*/  SHF.L.U32 R11, R20, 0x10, RZ ;  /* 0x00000010140b7819 */ /* 0x004fe200000006ff */
[----:B------:R-:W2:Y:S02]  /*82f0*/  LDL.LU R44, [R1+0x360] ;  /* 0x00036000012c7983 */ /* 0x000ea40000300800 */
[----:B------:R-:W-:-:S02]  /*8300*/  FFMA.FTZ R17, R10, R18, R17 ;  /* 0x000000120a117223 */ /* 0x000fc40000010011 */
[----:B------:R-:W2:Y:S01]  /*8310*/  LDL.LU R20, [R1+0x1c4] ;  /* 0x0001c40001147983 */ /* 0x000ea20000300800 */
[----:B------:R-:W-:-:S03]  /*8320*/  SHF.L.U32 R10, R26, 0x10, RZ ;  /* 0x000000101a0a7819 */ /* 0x000fc600000006ff */
[----:B------:R-:W2:Y:S01]  /*8330*/  LDL.LU R26, [R1+0x19c] ;  /* 0x00019c00011a7983 */ /* 0x000ea20000300800 */
[----:B------:R-:W-:Y:S01]  /*8340*/  FMUL.FTZ R16, R16, UR16 ;  /* 0x0000001010107c20 */ /* 0x000fe20008410000 */
[----:B------:R-:W-:Y:S01]  /*8350*/  FADD.FTZ R15, R13, R15 ;  /* 0x0000000f0d0f7221 */ /* 0x000fe20000010000 */
[----:B------:R-:W-:Y:S01]  /*8360*/  FMUL.FTZ R13, R5, R11 ;  /* 0x0000000b050d7220 */ /* 0x000fe20000410000 */
[----:B------:R-:W-:Y:S01]  /*8370*/  FADD.FTZ R12, R12, R11 ;  /* 0x0000000b0c0c7221 */ /* 0x000fe20000010000 */
[----:B------:R-:W-:Y:S01]  /*8380*/  FFMA.FTZ R14, R11, R16, R14 ;  /* 0x000000100b0e7223 */ /* 0x000fe2000001000e */
[----:B----4-:R-:W-:Y:S02]  /*8390*/  SHF.L.U32 R11, R25, 0x10, RZ ;  /* 0x00000010190b7819 */ /* 0x010fe400000006ff */
[----:B------:R-:W4:Y:S01]  /*83a0*/  LDL.LU R25, [R1+0x1bc] ;  /* 0x0001bc0001197983 */ /* 0x000f220000300800 */
[----:B------:R-:W-:Y:S01]  /*83b0*/  FADD.FTZ R15, R15, R18 ;  /* 0x000000120f0f7221 */ /* 0x000fe20000010000 */
[----:B------:R-:W-:Y:S01]  /*83c0*/  FADD.FTZ R10, R10, -UR28 ;  /* 0x8000001c0a0a7e21 */ /* 0x000fe20008010000 */
[----:B------:R-:W-:-:S02]  /*83d0*/  FFMA.FTZ R17, R16, R13, R17 ;  /* 0x0000000d10117223 */ /* 0x000fc40000010011 */
[----:B------:R-:W-:Y:S01]  /*83e0*/  FADD.FTZ R15, R13, R15 ;  /* 0x0000000f0d0f7221 */ /* 0x000fe20000010000 */
[----:B------:R-:W-:Y:S02]  /*83f0*/  SHF.L.U32 R13, R43, 0x10, RZ ;  /* 0x000000102b0d7819 */ /* 0x000fe400000006ff */
[----:B---3--:R-:W-:Y:S02]  /*8400*/  SHF.L.U32 R18, R23, 0x10, RZ ;  /* 0x0000001017127819 */ /* 0x008fe400000006ff */
[----:B------:R-:W3:Y:S01]  /*8410*/  LDL.LU R23, [R1+0x184] ;  /* 0x0001840001177983 */ /* 0x000ee20000300800 */
        /* <DEDUP_REMOVED lines=13> */
[----:B------:R-:W-:Y:S01]  /*84f0*/  FADD.FTZ R15, R15, R13 ;  /* 0x0000000d0f0f7221 */ /* 0x000fe20000010000 */
[----:B------:R-:W-:Y:S01]  /*8500*/  FFMA.FTZ R17, R11, R16, R17 ;  /* 0x000000100b117223 */ /* 0x000fe20000010011 */
[----:B------:R-:W-:Y:S01]  /*8510*/  FMUL.FTZ R18, R18, UR16 ;  /* 0x0000001012127c20 */ /* 0x000fe20008410000 */
[----:B--2---:R-:W-:Y:S01]  /*8520*/  SHF.L.U32 R11, R20, 0x10, RZ ;  /* 0x00000010140b7819 */ /* 0x004fe200000006ff */
[----:B------:R-:W-:Y:S01]  /*8530*/  FADD.FTZ R15, R16, R15 ;  /* 0x0000000f100f7221 */ /* 0x000fe20000010000 */
[----:B------:R-:W-:Y:S01]  /*8540*/  FMUL.FTZ R13, R3, R10 ;  /* 0x0000000a030d7220 */ /* 0x000fe20000410000 */
[----:B------:R-:W-:Y:S01]  /*8550*/  FADD.FTZ R8, R8, R10 ;  /* 0x0000000a08087221 */ /* 0x000fe20000010000 */
[----:B------:R-:W-:Y:S01]  /*8560*/  FFMA.FTZ R9, R10, R18, R9 ;  /* 0x000000120a097223 */ /* 0x000fe20000010009 */
[----:B------:R-:W-:Y:S01]  /*8570*/  SHF.L.U32 R10, R26, 0x10, RZ ;  /* 0x000000101a0a7819 */ /* 0x000fe200000006ff */
[----:B------:R-:W-:Y:S01]  /*8580*/  FADD.FTZ R11, R11, -UR28 ;  /* 0x8000001c0b0b7e21 */ /* 0x000fe20008010000 */
[----:B------:R-:W-:Y:S01]  /*8590*/  FADD.FTZ R15, R15, R13 ;  /* 0x0000000d0f0f7221 */ /* 0x000fe20000010000 */
[----:B------:R-:W-:Y:S01]  /*85a0*/  FFMA.FTZ R17, R18, R13, R17 ;  /* 0x0000000d12117223 */ /* 0x000fe20000010011 */
[----:B------:R-:W-:Y:S01]  /*85b0*/  SHF.L.U32 R13, R35, 0x10, RZ ;  /* 0x00000010230d7819 */ /* 0x000fe200000006ff */
[----:B------:R-:W2:Y:S01]  /*85c0*/  LDL.LU R20, [R1+0x31c] ;  /* 0x00031c0001147983 */ /* 0x000ea20000300800 */
[----:B------:R-:W-:Y:S01]  /*85d0*/  FADD.FTZ R10, R10, -UR28 ;  /* 0x8000001c0a0a7e21 */ /* 0x000fe20008010000 */
[----:B------:R-:W-:Y:S01]  /*85e0*/  FMUL.FTZ R11, R11, UR16 ;  /* 0x000000100b0b7c20 */ /* 0x000fe20008410000 */
[----:B------:R-:W-:Y:S01]  /*85f0*/  SHF.L.U32 R18, R41, 0x10, RZ ;  /* 0x0000001029127819 */ /* 0x000fe200000006ff */
[----:B------:R-:W-:Y:S01]  /*8600*/  FADD.FTZ R12, R12, R13 ;  /* 0x0000000d0c0c7221 */ /* 0x000fe20000010000 */
[----:B------:R-:W-:Y:S01]  /*8610*/  FMUL.FTZ R10, R10, UR16 ;  /* 0x000000100a0a7c20 */ /* 0x000fe20008410000 */
[----:B------:R-:W-:Y:S01]  /*8620*/  FFMA.FTZ R14, R13, R11, R14 ;  /* 0x0000000b0d0e7223 */ /* 0x000fe2000001000e */
[----:B------:R-:W2:Y:S01]  /*8630*/  LDL.LU R26, [R1+0x334] ;  /* 0x00033400011a7983 */ /* 0x000ea20000300800 */
[----:B------:R-:W-:Y:S01]  /*8640*/  FMUL.FTZ R13, R5, R13 ;  /* 0x0000000d050d7220 */ /* 0x000fe20000410000 */
[----:B----4-:R-:W-:Y:S01]  /*8650*/  SHF.L.U32 R16, R25, 0x10, RZ ;  /* 0x0000001019107819 */ /* 0x010fe200000006ff */
[----:B------:R-:W-:Y:S01]  /*8660*/  FADD.FTZ R8, R8, R18 ;  /* 0x0000001208087221 */ /* 0x000fe20000010000 */
[----:B------:R-:W-:Y:S01]  /*8670*/  FFMA.FTZ R9, R18, R10, R9 ;  /* 0x0000000a12097223 */ /* 0x000fe20000010009 */
[----:B------:R-:W-:Y:S01]  /*8680*/  FMUL.FTZ R18, R3, R18 ;  /* 0x0000001203127220 */ /* 0x000fe20000410000 */
[----:B------:R-:W-:Y:S01]  /*8690*/  FFMA.FTZ R17, R11, R13, R17 ;  /* 0x0000000d0b117223 */ /* 0x000fe20000010011 */
[----:B------:R-:W4:Y:S03]  /*86a0*/  LDL.LU R25, [R1+0x344] ;  /* 0x0003440001197983 */ /* 0x000f260000300800 */
[----:B------:R-:W-:Y:S01]  /*86b0*/  FFMA.FTZ R17, R10, R18, R17 ;  /* 0x000000120a117223 */ /* 0x000fe20000010011 */
[----:B---3--:R-:W-:-:S02]  /*86c0*/  SHF.L.U32 R10, R23, 0x10, RZ ;  /* 0x00000010170a7819 */ /* 0x008fc400000006ff */
[----:B------:R-:W3:Y:S01]  /*86d0*/  LDL.LU R23, [R1+0x348] ;  /* 0x0003480001177983 */ /* 0x000ee20000300800 */
[----:B------:R-:W-:Y:S01]  /*86e0*/  SHF.L.U32 R11, R31, 0x10, RZ ;  /* 0x000000101f0b7819 */ /* 0x000fe200000006ff */
[----:B------:R-:W-:Y:S01]  /*86f0*/  FADD.FTZ R16, R16, -UR28 ;  /* 0x8000001c10107e21 */ /* 0x000fe20008010000 */
[----:B------:R-:W-:Y:S01]  /*8700*/  FADD.FTZ R15, R13, R15 ;  /* 0x0000000f0d0f7221 */ /* 0x000fe20000010000 */
[----:B------:R-:W-:Y:S02]  /*8710*/  FADD.FTZ R10, R10, -UR28 ;  /* 0x8000001c0a0a7e21 */ /* 0x000fe40008010000 */
[----:B------:R-:W-:Y:S01]  /*8720*/  FMUL.FTZ R16, R16, UR16 ;  /* 0x0000001010107c20 */ /* 0x000fe20008410000 */
[----:B------:R-:W-:Y:S01]  /*8730*/  FMUL.FTZ R13, R5, R11 ;  /* 0x0000000b050d7220 */ /* 0x000fe20000410000 */
[----:B------:R-:W-:Y:S01]  /*8740*/  FADD.FTZ R15, R15, R18 ;  /* 0x000000120f0f7221 */ /* 0x000fe20000010000 */
[----:B------:R-:W-:Y:S01]  /*8750*/  FADD.FTZ R12, R12, R11 ;  /* 0x0000000b0c0c7221 */ /* 0x000fe20000010000 */
[----:B------:R-:W-:Y:S01]  /*8760*/  FFMA.FTZ R14, R11, R16, R14 ;  /* 0x000000100b0e7223 */ /* 0x000fe2000001000e */
[----:B------:R-:W-:Y:S01]  /*8770*/  FFMA.FTZ R17, R16, R13, R17 ;  /* 0x0000000d10117223 */ /* 0x000fe20000010011 */
[----:B------:R-:W-:Y:S01]  /*8780*/  SHF.L.U32 R16, R40, 0x10, RZ ;  /* 0x0000001028107819 */ /* 0x000fe200000006ff */
[----:B------:R-:W-:Y:S01]  /*8790*/  FMUL.FTZ R10, R10, UR16 ;  /* 0x000000100a0a7c20 */ /* 0x000fe20008410000 */
[----:B------:R-:W-:Y:S01]  /*87a0*/  SHF.L.U32 R11, R39, 0x10, RZ ;  /* 0x00000010270b7819 */ /* 0x000fe200000006ff */
[----:B------:R-:W-:Y:S01]  /*87b0*/  FADD.FTZ R15, R13, R15 ;  /* 0x0000000f0d0f7221 */ /* 0x000fe20000010000 */
[----:B------:R-:W-:Y:S01]  /*87c0*/  SHF.L.U32 R13, R34, 0x10, RZ ;  /* 0x00000010220d7819 */ /* 0x000fe200000006ff */
[----:B------:R-:W-:Y:S01]  /*87d0*/  FADD.FTZ R8, R8, R16 ;  /* 0x0000001008087221 */ /* 0x000fe20000010000 */
[----:B------:R-:W-:Y:S01]  /*87e0*/  FFMA.FTZ R9, R16, R10, R9 ;  /* 0x0000000a10097223 */ /* 0x000fe20000010009 */
[----:B------:R-:W-:Y:S01]  /*87f0*/  FADD.FTZ R11, R11, -UR28 ;  /* 0x8000001c0b0b7e21 */ /* 0x000fe20008010000 */
[----:B------:R-:W-:Y:S01]  /*8800*/  FMUL.FTZ R16, R3, R16 ;  /* 0x0000001003107220 */ /* 0x000fe20000410000 */
[----:B------:R-:W-:-:S02]  /*8810*/  FMUL.FTZ R18, R5, R13 ;  /* 0x0000000d05127220 */ /* 0x000fc40000410000 */
[----:B------:R-:W-:Y:S01]  /*8820*/  FMUL.FTZ R11, R11, UR16 ;  /* 0x000000100b0b7c20 */ /* 0x000fe20008410000 */
[----:B------:R-:W-:Y:S01]  /*8830*/  FFMA.FTZ R10, R10, R16, R17 ;  /* 0x000000100a0a7223 */ /* 0x000fe20000010011 */
[----:B------:R-:W-:Y:S01]  /*8840*/  FADD.FTZ R15, R15, R16 ;  /* 0x000000100f0f7221 */ /* 0x000fe20000010000 */
[----:B------:R-:W-:Y:S01]  /*8850*/  SHF.L.U32 R16, R27, 0x10, RZ ;  /* 0x000000101b107819 */ /* 0x000fe200000006ff */
[----:B------:R-:W-:Y:S01]  /*8860*/  FFMA.FTZ R14, R13, R11, R14 ;  /* 0x0000000b0d0e7223 */ /* 0x000fe2000001000e */
[----:B------:R-:W-:Y:S01]  /*8870*/  FFMA.FTZ R10, R11, R18, R10 ;  /* 0x000000120b0a7223 */ /* 0x000fe2000001000a */
[----:B--2---:R-:W-:Y:S02]  /*8880*/  SHF.L.U32 R11, R20, 0x10, RZ ;  /* 0x00000010140b7819 */ /* 0x004fe400000006ff */
[----:B------:R-:W2:Y:S01]  /*8890*/  LDL.LU R20, [R1+0x350] ;  /* 0x0003500001147983 */ /* 0x000ea20000300800 */
[----:B------:R-:W-:Y:S01]  /*88a0*/  FADD.FTZ R12, R12, R13 ;  /* 0x0000000d0c0c7221 */ /* 0x000fe20000010000 */
[----:B------:R-:W-:Y:S01]  /*88b0*/  FADD.FTZ R15, R18, R15 ;  /* 0x0000000f120f7221 */ /* 0x000fe20000010000 */
[----:B------:R-:W-:Y:S01]  /*88c0*/  FMUL.FTZ R45, R45, UR16 ;  /* 0x000000102d2d7c20 */ /* 0x000fe20008410000 */
[----:B------:R-:W-:Y:S01]  /*88d0*/  FMUL.FTZ R18, R3, R16 ;  /* 0x0000001003127220 */ /* 0x000fe20000410000 */
[----:B------:R-:W-:Y:S01]  /*88e0*/  FADD.FTZ R13, R11, -UR28 ;  /* 0x8000001c0b0d7e21 */ /* 0x000fe20008010000 */
[----:B------:R-:W-:-:S02]  /*88f0*/  SHF.L.U32 R17, R26, 0x10, RZ ;  /* 0x000000101a117819 */ /* 0x000fc400000006ff */
[----:B------:R-:W-:Y:S01]  /*8900*/  FADD.FTZ R15, R15, R18 ;  /* 0x000000120f0f7221 */ /* 0x000fe20000010000 */
[----:B------:R-:W-:Y:S01]  /*8910*/  FFMA.FTZ R10, R45, R18, R10 ;  /* 0x000000122d0a7223 */ /* 0x000fe2000001000a */
[----:B------:R-:W-:Y:S01]  /*8920*/  FMUL.FTZ R13, R13, UR16 ;  /* 0x000000100d0d7c20 */ /* 0x000fe20008410000 */
[----:B----4-:R-:W-:Y:S01]  /*8930*/  SHF.L.U32 R11, R25, 0x10, RZ ;  /* 0x00000010190b7819 */ /* 0x010fe200000006ff */
[----:B------:R-:W-:Y:S01]  /*8940*/  FMUL.FTZ R18, R5, R17 ;  /* 0x0000001105127220 */ /* 0x000fe20000410000 */
[----:B------:R-:W4:Y:S01]  /*8950*/  LDL.LU R26, [R1+0x354] ;  /* 0x00035400011a7983 */ /* 0x000f220000300800 */
[----:B------:R-:W-:Y:S02]  /*8960*/  FFMA.FTZ R14, R17, R13, R14 ;  /* 0x0000000d110e7223 */ /* 0x000fe4000001000e */
[----:B------:R-:W-:Y:S01]  /*8970*/  FFMA.FTZ R13, R13, R18, R10 ;  /* 0x000000120d0d7223 */ /* 0x000fe2000001000a */
[----:B------:R-:W4:Y:S01]  /*8980*/  LDL.LU R25, [R1+0x358] ;  /* 0x0003580001197983 */ /* 0x000f220000300800 */
[----:B------:R-:W-:Y:S01]  /*8990*/  FADD.FTZ R10, R11, -UR28 ;  /* 0x8000001c0b0a7e21 */ /* 0x000fe20008010000 */
[----:B---3--:R-:W-:-:S02]  /*89a0*/  SHF.L.U32 R11, R23, 0x10, RZ ;  /* 0x00000010170b7819 */ /* 0x008fc400000006ff */
[----:B------:R-:W3:Y:S01]  /*89b0*/  LDL.LU R23, [R1+0x35c] ;  /* 0x00035c0001177983 */ /* 0x000ee20000300800 */
[----:B------:R-:W-:Y:S01]  /*89c0*/  FADD.FTZ R8, R8, R16 ;  /* 0x0000001008087221 */ /* 0x000fe20000010000 */
[----:B------:R-:W-:Y:S01]  /*89d0*/  FFMA.FTZ R9, R16, R45, R9 ;  /* 0x0000002d10097223 */ /* 0x000fe20000010009 */
[----:B------:R-:W-:-:S05]  /*89e0*/  SHF.L.U32 R16, R38, 0x10, RZ ;  /* 0x0000001026107819 */ /* 0x000fca00000006ff */
[----:B------:R-:W-:-:S04]  /*89f0*/  FADD.FTZ R16, R16, -UR28 ;  /* 0x8000001c10107e21 */ /* 0x000fc80008010000 */
[----:B------:R-:W-:Y:S01]  /*8a00*/  FMUL.FTZ R16, R16, UR16 ;  /* 0x0000001010107c20 */ /* 0x000fe20008410000 */
[----:B------:R-:W-:Y:S01]  /*8a10*/  FADD.FTZ R8, R8, R30 ;  /* 0x0000001e08087221 */ /* 0x000fe20000010000 */
[----:B------:R-:W-:Y:S02]  /*8a20*/  FADD.FTZ R15, R18, R15 ;  /* 0x0000000f120f7221 */ /* 0x000fe40000010000 */
[----:B------:R-:W-:Y:S01]  /*8a30*/  FFMA.FTZ R9, R30, R16, R9 ;  /* 0x000000101e097223 */ /* 0x000fe20000010009 */
[----:B------:R-:W-:Y:S01]  /*8a40*/  FMUL.FTZ R30, R3, R30 ;  /* 0x0000001e031e7220 */ /* 0x000fe20000410000 */
[----:B------:R-:W-:Y:S01]  /*8a50*/  FADD.FTZ R12, R12, R17 ;  /* 0x000000110c0c7221 */ /* 0x000fe20000010000 */
[----:B------:R-:W-:Y:S02]  /*8a60*/  SHF.L.U32 R17, R36, 0x10, RZ ;  /* 0x0000001024117819 */ /* 0x000fe400000006ff */
[----:B------:R-:W-:Y:S01]  /*8a70*/  FADD.FTZ R15, R15, R30 ;  /* 0x0000001e0f0f7221 */ /* 0x000fe20000010000 */
[----:B------:R-:W-:Y:S01]  /*8a80*/  FFMA.FTZ R30, R16, R30, R13 ;  /* 0x0000001e101e7223 */ /* 0x000fe2000001000d */
[----:B------:R-:W-:Y:S01]  /*8a90*/  FMUL.FTZ R13, R10, UR16 ;  /* 0x000000100a0d7c20 */ /* 0x000fe20008410000 */
[----:B------:R-:W-:Y:S01]  /*8aa0*/  FMUL.FTZ R16, R5, R11 ;  /* 0x0000000b05107220 */ /* 0x000fe20000410000 */
[----:B------:R-:W-:Y:S01]  /*8ab0*/  SHF.L.U32 R32, R32, 0x10, RZ ;  /* 0x0000001020207819 */ /* 0x000fe200000006ff */
[----:B------:R-:W-:Y:S01]  /*8ac0*/  FADD.FTZ R17, R17, -UR28 ;  /* 0x8000001c11117e21 */ /* 0x000fe20008010000 */
[----:B--2---:R-:W-:-:S02]  /*8ad0*/  SHF.L.U32 R18, R20, 0x10, RZ ;  /* 0x0000001014127819 */ /* 0x004fc400000006ff */
[----:B------:R-:W2:Y:S01]  /*8ae0*/  LDL.LU R20, [R1+0x368] ;  /* 0x0003680001147983 */ /* 0x000ea20000300800 */
[----:B------:R-:W-:Y:S01]  /*8af0*/  FADD.FTZ R12, R12, R11 ;  /* 0x0000000b0c0c7221 */ /* 0x000fe20000010000 */
[----:B------:R-:W-:Y:S01]  /*8b00*/  FFMA.FTZ R14, R11, R13, R14 ;  /* 0x0000000d0b0e7223 */ /* 0x000fe2000001000e */
[----:B------:R-:W-:Y:S01]  /*8b10*/  FADD.FTZ R10, R16, R15 ;  /* 0x0000000f100a7221 */ /* 0x000fe20000010000 */
[----:B------:R-:W-:Y:S01]  /*8b20*/  FFMA.FTZ R11, R13, R16, R30 ;  /* 0x000000100d0b7223 */ /* 0x000fe2000001001e */
[----:B------:R-:W-:Y:S01]  /*8b30*/  FMUL.FTZ R16, R17, UR16 ;  /* 0x0000001011107c20 */ /* 0x000fe20008410000 */
[----:B------:R-:W-:-:S03]  /*8b40*/  FMUL.FTZ R13, R3, R32 ;  /* 0x00000020030d7220 */ /* 0x000fc60000410000 */
[----:B------:R-:W-:Y:S01]  /*8b50*/  FFMA.FTZ R9, R32, R16, R9 ;  /* 0x0000001020097223 */ /* 0x000fe20000010009 */
[----:B------:R-:W-:Y:S01]  /*8b60*/  FFMA.FTZ R11, R16, R13, R11 ;  /* 0x0000000d100b7223 */ /* 0x000fe2000001000b */
[----:B----4-:R-:W-:Y:S02]  /*8b70*/  SHF.L.U32 R15, R26, 0x10, RZ ;  /* 0x000000101a0f7819 */ /* 0x010fe400000006ff */
[----:B------:R-:W4:Y:S01]  /*8b80*/  LDL.LU R26, [R1+0x370] ;  /* 0x00037000011a7983 */ /* 0x000f220000300800 */
[----:B------:R-:W-:Y:S01]  /*8b90*/  SHF.L.U32 R16, R25, 0x10, RZ ;  /* 0x0000001019107819 */ /* 0x000fe200000006ff */
[----:B------:R-:W-:Y:S02]  /*8ba0*/  FADD.FTZ R10, R10, R13 ;  /* 0x0000000d0a0a7221 */ /* 0x000fe40000010000 */
[----:B------:R-:W4:Y:S01]  /*8bb0*/  LDL.LU R25, [R1+0x378] ;  /* 0x0003780001197983 */ /* 0x000f220000300800 */
[----:B---3--:R-:W-:-:S03]  /*8bc0*/  SHF.L.U32 R13, R23, 0x10, RZ ;  /* 0x00000010170d7819 */ /* 0x008fc600000006ff */
[----:B------:R-:W3:Y:S01]  /*8bd0*/  LDL.LU R23, [R1+0x37c] ;  /* 0x00037c0001177983 */ /* 0x000ee20000300800 */
[----:B------:R-:W-:Y:S01]  /*8be0*/  FADD.FTZ R18, R18, -UR28 ;  /* 0x8000001c12127e21 */ /* 0x000fe20008010000 */
[----:B------:R-:W-:-:S03]  /*8bf0*/  SHF.L.U32 R33, R33, 0x10, RZ ;  /* 0x0000001021217819 */ /* 0x000fc600000006ff */
[----:B------:R-:W-:Y:S01]  /*8c00*/  FMUL.FTZ R18, R18, UR16 ;  /* 0x0000001012127c20 */ /* 0x000fe20008410000 */
[----:B------:R-:W-:Y:S01]  /*8c10*/  FADD.FTZ R15, R15, -UR28 ;  /* 0x8000001c0f0f7e21 */ /* 0x000fe20008010000 */
[----:B------:R-:W-:Y:S02]  /*8c20*/  FADD.FTZ R12, R12, R33 ;  /* 0x000000210c0c7221 */ /* 0x000fe40000010000 */
[----:B------:R-:W-:Y:S01]  /*8c30*/  FFMA.FTZ R14, R33, R18, R14 ;  /* 0x00000012210e7223 */ /* 0x000fe2000001000e */
[----:B------:R-:W-:Y:S01]  /*8c40*/  FMUL.FTZ R33, R5, R33 ;  /* 0x0000002105217220 */ /* 0x000fe20000410000 */
[----:B------:R-:W-:Y:S01]  /*8c50*/  FMUL.FTZ R15, R15, UR16 ;  /* 0x000000100f0f7c20 */ /* 0x000fe20008410000 */
[----:B------:R-:W-:Y:S02]  /*8c60*/  FMUL.FTZ R17, R3, R16 ;  /* 0x0000001003117220 */ /* 0x000fe40000410000 */
[----:B------:R-:W-:Y:S01]  /*8c70*/  FFMA.FTZ R18, R18, R33, R11 ;  /* 0x0000002112127223 */ /* 0x000fe2000001000b */
[----:B------:R-:W-:Y:S01]  /*8c80*/  FADD.FTZ R10, R33, R10 ;  /* 0x0000000a210a7221 */ /* 0x000fe20000010000 */
[----:B------:R-:W-:Y:S01]  /*8c90*/  FADD.FTZ R8, R8, R32 ;  /* 0x0000002008087221 */ /* 0x000fe20000010000 */
[----:B------:R-:W-:Y:S01]  /*8ca0*/  FFMA.FTZ R9, R16, R15, R9 ;  /* 0x0000000f10097223 */ /* 0x000fe20000010009 */
[----:B------:R-:W-:Y:S01]  /*8cb0*/  SHF.L.U32 R11, R19, 0x10, RZ ;  /* 0x00000010130b7819 */ /* 0x000fe200000006ff */
[----:B------:R-:W-:Y:S01]  /*8cc0*/  FFMA.FTZ R18, R15, R17, R18 ;  /* 0x000000110f127223 */ /* 0x000fe20000010012 */
[----:B------:R-:W-:Y:S01]  /*8cd0*/  FADD.FTZ R13, R13, -UR28 ;  /* 0x8000001c0d0d7e21 */ /* 0x000fe20008010000 */
[----:B------:R-:W-:Y:S01]  /*8ce0*/  SHF.L.U32 R15, R44, 0x10, RZ ;  /* 0x000000102c0f7819 */ /* 0x000fe200000006ff */
[----:B------:R-:W-:Y:S01]  /*8cf0*/  FADD.FTZ R19, R10, R17 ;  /* 0x000000110a137221 */ /* 0x000fe20000010000 */
[----:B------:R-:W-:Y:S01]  /*8d00*/  FADD.FTZ R8, R8, R16 ;  /* 0x0000001008087221 */ /* 0x000fe20000010000 */
[----:B------:R-:W-:Y:S01]  /*8d10*/  FMUL.FTZ R16, R5, R11 ;  /* 0x0000000b05107220 */ /* 0x000fe20000410000 */
[----:B------:R-:W-:Y:S01]  /*8d20*/  FMUL.FTZ R17, R13, UR16 ;  /* 0x000000100d117c20 */ /* 0x000fe20008410000 */
[----:B------:R-:W-:Y:S01]  /*8d30*/  FADD.FTZ R13, R15, -UR28 ;  /* 0x8000001c0f0d7e21 */ /* 0x000fe20008010000 */
[----:B--2---:R-:W-:-:S02]  /*8d40*/  SHF.L.U32 R10, R20, 0x10, RZ ;  /* 0x00000010140a7819 */ /* 0x004fc400000006ff */
[----:B------:R-:W-:Y:S01]  /*8d50*/  SHF.L.U32 R20, R22, 0x10, RZ ;  /* 0x0000001016147819 */ /* 0x000fe200000006ff */
[----:B------:R-:W-:Y:S01]  /*8d60*/  FADD.FTZ R19, R16, R19 ;  /* 0x0000001310137221 */ /* 0x000fe20000010000 */
[----:B------:R-:W-:Y:S01]  /*8d70*/  FFMA.FTZ R18, R17, R16, R18 ;  /* 0x0000001011127223 */ /* 0x000fe20000010012 */
[----:B------:R-:W-:Y:S01]  /*8d80*/  FMUL.FTZ R22, R3, R10 ;  /* 0x0000000a03167220 */ /* 0x000fe20000410000 */
[----:B------:R-:W-:Y:S01]  /*8d90*/  FMUL.FTZ R13, R13, UR16 ;  /* 0x000000100d0d7c20 */ /* 0x000fe20008410000 */
[----:B------:R-:W-:Y:S01]  /*8da0*/  SHF.L.U32 R16, R21, 0x10, RZ ;  /* 0x0000001015107819 */ /* 0x000fe200000006ff */
[----:B------:R-:W-:Y:S01]  /*8db0*/  FADD.FTZ R15, R20, -UR28 ;  /* 0x8000001c140f7e21 */ /* 0x000fe20008010000 */
[----:B------:R-:W-:Y:S01]  /*8dc0*/  FADD.FTZ R21, R19, R22 ;  /* 0x0000001613157221 */ /* 0x000fe20000010000 */
[----:B------:R-:W-:Y:S01]  /*8dd0*/  FFMA.FTZ R22, R13, R22, R18 ;  /* 0x000000160d167223 */ /* 0x000fe20000010012 */
[----:B------:R-:W-:Y:S01]  /*8de0*/  FADD.FTZ R19, R12, R11 ;  /* 0x0000000b0c137221 */ /* 0x000fe20000010000 */
[----:B------:R-:W-:Y:S01]  /*8df0*/  FMUL.FTZ R18, R5, R16 ;  /* 0x0000001005127220 */ /* 0x000fe20000410000 */
[----:B----4-:R-:W-:Y:S01]  /*8e00*/  SHF.L.U32 R20, R26, 0x10, RZ ;  /* 0x000000101a147819 */ /* 0x010fe200000006ff */
[----:B------:R-:W-:Y:S01]  /*8e10*/  FMUL.FTZ R15, R15, UR16 ;  /* 0x000000100f0f7c20 */ /* 0x000fe20008410000 */
[----:B------:R-:W-:Y:S01]  /*8e20*/  FFMA.FTZ R11, R11, R17, R14 ;  /* 0x000000110b0b7223 */ /* 0x000fe2000001000e */
[----:B------:R-:W-:Y:S01]  /*8e30*/  SHF.L.U32 R14, R25, 0x10, RZ ;  /* 0x00000010190e7819 */ /* 0x000fe200000006ff */
[----:B------:R-:W-:Y:S01]  /*8e40*/  FADD.FTZ R21, R18, R21 ;  /* 0x0000001512157221 */ /* 0x000fe20000010000 */
[----:B------:R-:W-:Y:S01]  /*8e50*/  FFMA.FTZ R22, R15, R18, R22 ;  /* 0x000000120f167223 */ /* 0x000fe20000010016 */
[----:B------:R-:W-:Y:S01]  /*8e60*/  FADD.FTZ R20, R20, -UR28 ;  /* 0x8000001c14147e21 */ /* 0x000fe20008010000 */
[----:B------:R-:W-:Y:S01]  /*8e70*/  SHF.L.U32 R18, R24, 0x10, RZ ;  /* 0x0000001018127819 */ /* 0x000fe200000006ff */
[----:B------:R-:W-:Y:S01]  /*8e80*/  FMUL.FTZ R24, R3, R14 ;  /* 0x0000000e03187220 */ /* 0x000fe20000410000 */
[----:B------:R-:W-:Y:S01]  /*8e90*/  FADD.FTZ R8, R8, R10 ;  /* 0x0000000a08087221 */ /* 0x000fe20000010000 */
[----:B------:R-:W-:Y:S01]  /*8ea0*/  FMUL.FTZ R17, R20, UR16 ;  /* 0x0000001014117c20 */ /* 0x000fe20008410000 */
[----:B------:R-:W-:Y:S01]  /*8eb0*/  FFMA.FTZ R9, R10, R13, R9 ;  /* 0x0000000d0a097223 */ /* 0x000fe20000010009 */
[----:B------:R-:W-:Y:S01]  /*8ec0*/  FADD.FTZ R10, R21, R24 ;  /* 0x00000018150a7221 */ /* 0x000fe20000010000 */
[----:B------:R-:W-:Y:S01]  /*8ed0*/  FMUL.FTZ R13, R5, R18 ;  /* 0x00000012050d7220 */ /* 0x000fe20000410000 */
[----:B------:R-:W-:Y:S01]  /*8ee0*/  FFMA.FTZ R21, R17, R24, R22 ;  /* 0x0000001811157223 */ /* 0x000fe20000010016 */
[----:B------:R-:W-:Y:S01]  /*8ef0*/  FADD.FTZ R19, R19, R16 ;  /* 0x0000001013137221 */ /* 0x000fe20000010000 */
[----:B------:R-:W-:Y:S01]  /*8f00*/  FFMA.FTZ R15, R16, R15, R11 ;  /* 0x0000000f100f7223 */ /* 0x000fe2000001000b */
[----:B------:R-:W-:Y:S01]  /*8f10*/  FADD.FTZ R16, R13, R10 ;  /* 0x0000000a0d107221 */ /* 0x000fe20000010000 */
[----:B------:R-:W-:Y:S01]  /*8f20*/  FADD.FTZ R10, R8, R14 ;  /* 0x0000000e080a7221 */ /* 0x000fe20000010000 */
[----:B------:R-:W-:Y:S01]  /*8f30*/  FFMA.FTZ R8, R14, R17, R9 ;  /* 0x000000110e087223 */ /* 0x000fe20000010009 */
[----:B------:R-:W-:Y:S01]  /*8f40*/  FADD.FTZ R11, R19, R18 ;  /* 0x00000012130b7221 */ /* 0x000fe20000010000 */
[----:B---3--:R-:W-:-:S05]  /*8f50*/  SHF.L.U32 R12, R23, 0x10, RZ ;  /* 0x00000010170c7819 */ /* 0x008fca00000006ff */
[----:B------:R-:W-:-:S04]  /*8f60*/  FADD.FTZ R12, R12, -UR28 ;  /* 0x8000001c0c0c7e21 */ /* 0x000fc80008010000 */
[----:B------:R-:W-:-:S04]  /*8f70*/  FMUL.FTZ R12, R12, UR16 ;  /* 0x000000100c0c7c20 */ /* 0x000fc80008410000 */
[----:B------:R-:W-:Y:S01]  /*8f80*/  FFMA.FTZ R13, R12, R13, R21 ;  /* 0x0000000d0c0d7223 */ /* 0x000fe20000010015 */
[----:B------:R-:W-:Y:S01]  /*8f90*/  FFMA.FTZ R9, R18, R12, R15 ;  /* 0x0000000c12097223 */ /* 0x000fe2000001000f */
[----:B------:R-:W-:Y:S06]  /*8fa0*/  BRA `(.L_x_335) ;  /* 0x0000005800ec7947 */ /* 0x000fec0003800000 */
.L_x_334:
        /* <DEDUP_REMOVED lines=9> */
[----:B-----5:R0:W-:Y:S04]  /*9040*/  STL [R1+0x3b0], R29 ;  /* 0x0003b01d01007387 */ /* 0x0201e80000100800 */
[----:B------:R-:W4:Y:S04]  /*9050*/  LDL.LU R24, [R1+0x194] ;  /* 0x0001940001187983 */ /* 0x000f280000300800 */
[----:B------:R-:W-:Y:S04]  /*9060*/  STL [R1+0x3a0], R4 ;  /* 0x0003a00401007387 */ /* 0x000fe80000100800 */
[----:B0-----:R-:W4:Y:S04]  /*9070*/  LDL.LU R29, [R1+0x1f4] ;  /* 0x0001f400011d7983 */ /* 0x001f280000300800 */
[----:B------:R-:W-:Y:S04]  /*9080*/  STL [R1+0x3a4], R6 ;  /* 0x0003a40601007387 */ /* 0x000fe80000100800 */
        /* <DEDUP_REMOVED lines=63> */
[----:B------:R-:W-:Y:S02]  /*9480*/  SHF.L.U32 R16, R20, 0x10, RZ ;  /* 0x0000001014107819 */ /* 0x000fe400000006ff */
[----:B------:R-:W3:Y:S03]  /*9490*/  LDL.LU R20, [R1+0x164] ;  /* 0x0001640001147983 */ /* 0x000ee60000300800 */
[----:B0-----:R-:W-:Y:S01]  /*94a0*/  FMUL.FTZ R16, R16, R12 ;  /* 0x0000000c10107220 */ /* 0x001fe20000410000 */
[----:B------:R-:W-:-:S04]  /*94b0*/  FADD.FTZ R12, -R12, 1 ;  /* 0x3f8000000c0c7421 */ /* 0x000fc80000010100 */
[----:B------:R-:W-:Y:S01]  /*94c0*/  FFMA.FTZ R12, R8, R12, 1 ;  /* 0x3f800000080c7423 */ /* 0x000fe2000001000c */
[----:B------:R-:W-:Y:S02]  /*94d0*/  SHF.L.U32 R8, R21, 0x10, RZ ;  /* 0x0000001015087819 */ /* 0x000fe400000006ff */
[----:B------:R-:W4:Y:S01]  /*94e0*/  LDL.LU R21, [R1+0x16c] ;  /* 0x00016c0001157983 */ /* 0x000f220000300800 */
[----:B------:R-:W-:-:S03]  /*94f0*/  FFMA.FTZ R9, R9, R13, RZ ;  /* 0x0000000d09097223 */ /* 0x000fc600000100ff */
[----:B------:R0:W-:Y:S01]  /*9500*/  STL [R1+0x394], R4 ;  /* 0x0003940401007387 */ /* 0x0001e20000100800 */
[----:B------:R-:W-:Y:S01]  /*9510*/  FMUL.FTZ R12, R16, R12 ;  /* 0x0000000c100c7220 */ /* 0x000fe20000410000 */
[----:B------:R-:W-:Y:S02]  /*9520*/  FADD.FTZ R13, RZ, R13 ;  /* 0x0000000dff0d7221 */ /* 0x000fe40000010000 */
[----:B------:R1:W-:Y:S01]  /*9530*/  STL [R1+0x118], R6 ;  /* 0x0001180601007387 */ /* 0x0003e20000100800 */
[----:B0-----:R-:W-:Y:S01]  /*9540*/  FADD.FTZ R4, R15, R17 ;  /* 0x000000110f047221 */ /* 0x001fe20000010000 */
[-C--:B------:R-:W-:Y:S01]  /*9550*/  FFMA.FTZ R7, R18, R12.reuse, R9 ;  /* 0x0000000c12077223 */ /* 0x080fe20000010009 */
[----:B-1----:R-:W-:-:S03]  /*9560*/  FMUL.FTZ R6, R5, R12 ;  /* 0x0000000c05067220 */ /* 0x002fc60000410000 */
[----:B------:R0:W-:Y:S02]  /*9570*/  STL [R1+0x390], R4 ;  /* 0x0003900401007387 */ /* 0x0001e40000100800 */
[----:B0-----:R-:W-:Y:S01]  /*9580*/  FADD.FTZ R4, R13, R12 ;  /* 0x0000000c0d047221 */ /* 0x001fe20000010000 */
[----:B------:R-:W-:Y:S02]  /*9590*/  SHF.L.U32 R12, R29, 0x10, RZ ;  /* 0x000000101d0c7819 */ /* 0x000fe400000006ff */
[----:B------:R-:W4:Y:S01]  /*95a0*/  LDL.LU R29, [R1+0x170] ;  /* 0x00017000011d7983 */ /* 0x000f220000300800 */
[----:B------:R-:W-:-:S03]  /*95b0*/  FADD.FTZ R8, R8, -UR28 ;  /* 0x8000001c08087e21 */ /* 0x000fc60008010000 */
[----:B------:R0:W-:Y:S02]  /*95c0*/  STL [R1+0x38c], R4 ;  /* 0x00038c0401007387 */ /* 0x0001e40000100800 */
[----:B0-----:R-:W-:-:S04]  /*95d0*/  FMUL.FTZ R4, R8, UR16 ;  /* 0x0000001008047c20 */ /* 0x001fc80008410000 */
[----:B------:R-:W-:-:S04]  /*95e0*/  FFMA.FTZ R9, R3, R4, R0 ;  /* 0x0000000403097223 */ /* 0x000fc80000010000 */
[----:B------:R-:W-:-:S06]  /*95f0*/  FMUL.FTZ R8, R9, -1.4426950216293334961 ;  /* 0xbfb8aa3b09087820 */ /* 0x000fcc0000410000 */
[----:B------:R-:W0:Y:S01]  /*9600*/  MUFU.EX2 R8, R8 ;  /* 0x0000000800087308 */ /* 0x000e220000000800 */
[----:B------:R-:W-:Y:S01]  /*9610*/  SHF.L.U32 R13, R24, 0x10, RZ ;  /* 0x00000010180d7819 */ /* 0x000fe200000006ff */
[----:B------:R1:W-:Y:S01]  /*9620*/  STL [R1+0x32c], R4 ;  /* 0x00032c0401007387 */ /* 0x0003e20000100800 */
[----:B0-----:R-:W-:-:S03]  /*9630*/  FADD.FTZ R8, R8, 1 ;  /* 0x3f80000008087421 */ /* 0x001fc60000010000 */
[----:B------:R0:W-:Y:S04]  /*9640*/  STL [R1+0x330], R6 ;  /* 0x0003300601007387 */ /* 0x0001e80000100800 */
[----:B------:R-:W4:Y:S01]  /*9650*/  LDL.LU R24, [R1+0x154] ;  /* 0x0001540001187983 */ /* 0x000f220000300800 */
[----:B------:R-:W0:Y:S01]  /*9660*/  MUFU.RCP R8, R8 ;  /* 0x0000000800087308 */ /* 0x000e220000001000 */
[----:B------:R-:W-:-:S04]  /*9670*/  FADD.FTZ R13, R13, -UR28 ;  /* 0x8000001c0d0d7e21 */ /* 0x000fc80008010000 */
[----:B-1----:R-:W-:Y:S01]  /*9680*/  FMUL.FTZ R4, R13, UR16 ;  /* 0x000000100d047c20 */ /* 0x002fe20008410000 */
[----:B0-----:R-:W-:Y:S01]  /*9690*/  FFMA.FTZ R6, R18, R6, R14 ;  /* 0x0000000612067223 */ /* 0x001fe2000001000e */
[----:B------:R-:W-:Y:S01]  /*96a0*/  FMUL.FTZ R12, R12, R8 ;  /* 0x000000080c0c7220 */ /* 0x000fe20000410000 */
        /* <DEDUP_REMOVED lines=13> */
[----:B------:R-:W-:Y:S01]  /*9780*/  FFMA.FTZ R8, R9, R8, 1 ;  /* 0x3f80000009087423 */ /* 0x000fe20000010008 */
[----:B---3--:R-:W-:-:S03]  /*9790*/  SHF.L.U32 R13, R20, 0x10, RZ ;  /* 0x00000010140d7819 */ /* 0x008fc600000006ff */
[----:B------:R-:W-:Y:S02]  /*97a0*/  FMUL.FTZ R20, R12, R8 ;  /* 0x000000080c147220 */ /* 0x000fe40000410000 */
[----:B------:R-:W-:-:S04]  /*97b0*/  FADD.FTZ R13, R13, -UR28 ;  /* 0x8000001c0d0d7e21 */ /* 0x000fc80008010000 */
[----:B-1----:R-:W-:Y:S01]  /*97c0*/  FMUL.FTZ R4, R13, UR16 ;  /* 0x000000100d047c20 */ /* 0x002fe20008410000 */
[----:B----4-:R-:W-:Y:S02]  /*97d0*/  SHF.L.U32 R12, R21, 0x10, RZ ;  /* 0x00000010150c7819 */ /* 0x010fe400000006ff */
[----:B------:R-:W3:Y:S01]  /*97e0*/  LDL.LU R21, [R1+0x15c] ;  /* 0x00015c0001157983 */ /* 0x000ee20000300800 */
        /* <DEDUP_REMOVED lines=11> */
[----:B------:R-:W4:Y:S01]  /*98a0*/  LDL.LU R29, [R1+0x150] ;  /* 0x00015000011d7983 */ /* 0x000f220000300800 */
[----:B------:R-:W-:-:S03]  /*98b0*/  FADD.FTZ R13, R13, -UR28 ;  /* 0x8000001c0d0d7e21 */ /* 0x000fc60008010000 */
[----:B------:R0:W-:Y:S02]  /*98c0*/  STL [R1+0x318], R4 ;  /* 0x0003180401007387 */ /* 0x0001e40000100800 */
[----:B0-----:R-:W-:-:S04]  /*98d0*/  FMUL.FTZ R4, R13, UR16 ;  /* 0x000000100d047c20 */ /* 0x001fc80008410000 */
[----:B------:R-:W-:Y:S01]  /*98e0*/  FFMA.FTZ R9, R5, R4, R2 ;  /* 0x0000000405097223 */ /* 0x000fe20000010002 */
[----:B------:R0:W-:Y:S03]  /*98f0*/  STL [R1+0x388], R7 ;  /* 0x0003880701007387 */ /* 0x0001e60000100800 */
[----:B------:R-:W-:Y:S01]  /*9900*/  FMUL.FTZ R8, R9, -1.4426950216293334961 ;  /* 0xbfb8aa3b09087820 */ /* 0x000fe20000410000 */
[----:B0-----:R-:W4:Y:S05]  /*9910*/  LDL.LU R7, [R1+0x160] ;  /* 0x0001600001077983 */ /* 0x001f2a0000300800 */
[----:B------:R-:W0:Y:S01]  /*9920*/  MUFU.EX2 R8, R8 ;  /* 0x0000000800087308 */ /* 0x000e220000000800 */
[----:B------:R-:W-:-:S02]  /*9930*/  SHF.L.U32 R13, R24, 0x10, RZ ;  /* 0x00000010180d7819 */ /* 0x000fc400000006ff */
[----:B------:R-:W4:Y:S01]  /*9940*/  LDL.LU R24, [R1+0x2c0] ;  /* 0x0002c00001187983 */ /* 0x000f220000300800 */
[----:B0-----:R-:W-:-:S06]  /*9950*/  FADD.FTZ R8, R8, 1 ;  /* 0x3f80000008087421 */ /* 0x001fcc0000010000 */
[----:B------:R-:W0:Y:S02]  /*9960*/  MUFU.RCP R8, R8 ;  /* 0x0000000800087308 */ /* 0x000e240000001000 */
[----:B0-----:R-:W-:Y:S01]  /*9970*/  FMUL.FTZ R12, R12, R8 ;  /* 0x000000080c0c7220 */ /* 0x001fe20000410000 */
[----:B------:R-:W-:-:S04]  /*9980*/  FADD.FTZ R8, -R8, 1 ;  /* 0x3f80000008087421 */ /* 0x000fc80000010100 */
[----:B------:R-:W-:-:S04]  /*9990*/  FFMA.FTZ R8, R9, R8, 1 ;  /* 0x3f80000009087423 */ /* 0x000fc80000010008 */
[----:B------:R-:W-:Y:S01]  /*99a0*/  FMUL.FTZ R19, R12, R8 ;  /* 0x000000080c137220 */ /* 0x000fe20000410000 */
[----:B------:R-:W-:Y:S01]  /*99b0*/  FADD.FTZ R13, R13, -UR28 ;  /* 0x8000001c0d0d7e21 */ /* 0x000fe20008010000 */
[----:B------:R0:W-:Y:S03]  /*99c0*/  STL [R1+0x314], R4 ;  /* 0x0003140401007387 */ /* 0x0001e60000100800 */
[----:B0-----:R-:W-:Y:S01]  /*99d0*/  FMUL.FTZ R4, R13, UR16 ;  /* 0x000000100d047c20 */ /* 0x001fe20008410000 */
[----:B------:R0:W-:Y:S03]  /*99e0*/  STL [R1+0x384], R6 ;  /* 0x0003840601007387 */ /* 0x0001e60000100800 */
[----:B------:R-:W-:Y:S01]  /*99f0*/  FFMA.FTZ R9, R3, R4, R0 ;  /* 0x0000000403097223 */ /* 0x000fe20000010000 */
[----:B------:R1:W-:Y:S04]  /*9a00*/  STL [R1+0x30c], R4 ;  /* 0x00030c0401007387 */ /* 0x0003e80000100800 */
[----:B0-----:R-:W4:Y:S01]  /*9a10*/  LDL.LU R6, [R1+0x138] ;  /* 0x0001380001067983 */ /* 0x001f220000300800 */
[----:B--2---:R-:W-:-:S02]  /*9a20*/  SHF.L.U32 R13, R22, 0x10, RZ ;  /* 0x00000010160d7819 */ /* 0x004fc400000006ff */
[----:B---3--:R-:W-:Y:S02]  /*9a30*/  SHF.L.U32 R12, R21, 0x10, RZ ;  /* 0x00000010150c7819 */ /* 0x008fe400000006ff */
[----:B------:R-:W2:Y:S01]  /*9a40*/  LDL.LU R21, [R1+0x2c4] ;  /* 0x0002c40001157983 */ /* 0x000ea20000300800 */
[----:B------:R-:W-:-:S04]  /*9a50*/  FADD.FTZ R13, R13, -UR28 ;  /* 0x8000001c0d0d7e21 */ /* 0x000fc80008010000 */
[----:B-1----:R-:W-:Y:S01]  /*9a60*/  FMUL.FTZ R4, R13, UR16 ;  /* 0x000000100d047c20 */ /* 0x002fe20008410000 */
[----:B----4-:R-:W-:Y:S02]  /*9a70*/  SHF.L.U32 R13, R29, 0x10, RZ ;  /* 0x000000101d0d7819 */ /* 0x010fe400000006ff */
[----:B------:R-:W3:Y:S01]  /*9a80*/  LDL.LU R29, [R1+0x2f0] ;  /* 0x0002f000011d7983 */ /* 0x000ee20000300800 */
        /* <DEDUP_REMOVED lines=14> */
[----:B------:R-:W-:Y:S01]  /*9b70*/  FADD.FTZ R13, R13, -UR28 ;  /* 0x8000001c0d0d7e21 */ /* 0x000fe20008010000 */
[----:B------:R1:W-:Y:S04]  /*9b80*/  STL [R1+0x304], R4 ;  /* 0x0003040401007387 */ /* 0x0003e80000100800 */
[----:B------:R-:W4:Y:S01]  /*9b90*/  LDL.LU R7, [R1+0x13c] ;  /* 0x00013c0001077983 */ /* 0x000f220000300800 */
[----:B-1----:R-:W-:Y:S01]  /*9ba0*/  FMUL.FTZ R4, R13, UR16 ;  /* 0x000000100d047c20 */ /* 0x002fe20008410000 */
[----:B0-----:R-:W-:Y:S01]  /*9bb0*/  FMUL.FTZ R12, R12, R8 ;  /* 0x000000080c0c7220 */ /* 0x001fe20000410000 */
[----:B------:R-:W-:-:S04]  /*9bc0*/  FADD.FTZ R8, -R8, 1 ;  /* 0x3f80000008087421 */ /* 0x000fc80000010100 */
[----:B------:R-:W-:Y:S01]  /*9bd0*/  FFMA.FTZ R8, R9, R8, 1 ;  /* 0x3f80000009087423 */ /* 0x000fe20000010008 */
[----:B------:R-:W-:-:S03]  /*9be0*/  FFMA.FTZ R9, R3, R4, R0 ;  /* 0x0000000403097223 */ /* 0x000fc60000010000 */
[----:B------:R-:W-:Y:S01]  /*9bf0*/  FMUL.FTZ R17, R12, R8 ;  /* 0x000000080c117220 */ /* 0x000fe20000410000 */
        /* <DEDUP_REMOVED lines=9> */
[----:B------:R-:W-:Y:S01]  /*9c90*/  FFMA.FTZ R8, R9, R8, 1 ;  /* 0x3f80000009087423 */ /* 0x000fe20000010008 */
[----:B--2---:R-:W-:-:S05]  /*9ca0*/  SHF.L.U32 R13, R21, 0x10, RZ ;  /* 0x00000010150d7819 */ /* 0x004fca00000006ff */
[----:B------:R-:W-:-:S04]  /*9cb0*/  FADD.FTZ R13, R13, -UR28 ;  /* 0x8000001c0d0d7e21 */ /* 0x000fc80008010000 */
[----:B-1----:R-:W-:Y:S01]  /*9cc0*/  FMUL.FTZ R4, R13, UR16 ;  /* 0x000000100d047c20 */ /* 0x002fe20008410000 */
[----:B------:R-:W-:-:S03]  /*9cd0*/  FMUL.FTZ R21, R12, R8 ;  /* 0x000000080c157220 */ /* 0x000fc60000410000 */
[----:B------:R-:W-:-:S04]  /*9ce0*/  FFMA.FTZ R9, R5, R4, R2 ;  /* 0x0000000405097223 */ /* 0x000fc80000010002 */
[----:B------:R-:W-:-:S06]  /*9cf0*/  FMUL.FTZ R8, R9, -1.4426950216293334961 ;  /* 0xbfb8aa3b09087820 */ /* 0x000fcc0000410000 */
[----:B------:R-:W0:Y:S01]  /*9d00*/  MUFU.EX2 R8, R8 ;  /* 0x0000000800087308 */ /* 0x000e220000000800 */
[----:B------:R-:W-:Y:S02]  /*9d10*/  SHF.L.U32 R12, R28, 0x10, RZ ;  /* 0x000000101c0c7819 */ /* 0x000fe400000006ff */
[----:B------:R-:W2:Y:S01]  /*9d20*/  LDL.LU R28, [R1+0x134] ;  /* 0x00013400011c7983 */ /* 0x000ea20000300800 */
[----:B0-----:R-:W-:-:S06]  /*9d30*/  FADD.FTZ R8, R8, 1 ;  /* 0x3f80000008087421 */ /* 0x001fcc0000010000 */
[----:B------:R-:W0:Y:S01]  /*9d40*/  MUFU.RCP R8, R8 ;  /* 0x0000000800087308 */ /* 0x000e220000001000 */
[----:B------:R-:W-:Y:S01]  /*9d50*/  SHF.L.U32 R13, R6, 0x10, RZ ;  /* 0x00000010060d7819 */ /* 0x000fe200000006ff */
[----:B0-----:R-:W-:Y:S01]  /*9d60*/  FMUL.FTZ R12, R12, R8 ;  /* 0x000000080c0c7220 */ /* 0x001fe20000410000 */
[----:B------:R-:W-:-:S04]  /*9d70*/  FADD.FTZ R8, -R8, 1 ;  /* 0x3f80000008087421 */ /* 0x000fc80000010100 */
[----:B------:R-:W-:-:S04]  /*9d80*/  FFMA.FTZ R8, R9, R8, 1 ;  /* 0x3f80000009087423 */ /* 0x000fc80000010008 */
[----:B------:R-:W-:Y:S01]  /*9d90*/  FMUL.FTZ R6, R12, R8 ;  /* 0x000000080c067220 */ /* 0x000fe20000410000 */
        /* <DEDUP_REMOVED lines=10> */
[----:B------:R1:W-:Y:S04]  /*9e40*/  STL [R1+0x138], R6 ;  /* 0x0001380601007387 */ /* 0x0003e80000100800 */
[----:B-1----:R-:W3:Y:S01]  /*9e50*/  LDL.LU R6, [R1+0x2f8] ;  /* 0x0002f80001067983 */ /* 0x002ee20000300800 */
[----:B0-----:R-:W-:Y:S01]  /*9e60*/  FMUL.FTZ R12, R12, R8 ;  /* 0x000000080c0c7220 */ /* 0x001fe20000410000 */
[----:B------:R-:W-:-:S04]  /*9e70*/  FADD.FTZ R8, -R8, 1 ;  /* 0x3f80000008087421 */ /* 0x000fc80000010100 */
[----:B------:R-:W-:Y:S01]  /*9e80*/  FFMA.FTZ R8, R9, R8, 1 ;  /* 0x3f80000009087423 */ /* 0x000fe20000010008 */
[----:B----4-:R-:W-:-:S03]  /*9e90*/  SHF.L.U32 R13, R7, 0x10, RZ ;  /* 0x00000010070d7819 */ /* 0x010fc600000006ff */
[----:B------:R-:W-:Y:S01]  /*9ea0*/  FMUL.FTZ R7, R12, R8 ;  /* 0x000000080c077220 */ /* 0x000fe20000410000 */
[----:B------:R-:W-:Y:S02]  /*9eb0*/  SHF.L.U32 R12, R24, 0x10, RZ ;  /* 0x00000010180c7819 */ /* 0x000fe400000006ff */
[----:B------:R-:W4:Y:S04]  /*9ec0*/  LDL.LU R24, [R1+0x140] ;  /* 0x0001400001187983 */ /* 0x000f280000300800 */
[----:B------:R0:W-:Y:S04]  /*9ed0*/  STL [R1+0x13c], R7 ;  /* 0x00013c0701007387 */ /* 0x0001e80000100800 */
[----:B0-----:R-:W4:Y:S01]  /*9ee0*/  LDL.LU R7, [R1+0x2fc] ;  /* 0x0002fc0001077983 */ /* 0x001f220000300800 */
[----:B------:R-:W-:-:S03]  /*9ef0*/  FADD.FTZ R13, R13, -UR28 ;  /* 0x8000001c0d0d7e21 */ /* 0x000fc60008010000 */
[----:B------:R0:W-:Y:S02]  /*9f00*/  STL [R1+0x2e4], R4 ;  /* 0x0002e40401007387 */ /* 0x0001e40000100800 */
[----:B0-----:R-:W-:-:S04]  /*9f10*/  FMUL.FTZ R4, R13, UR16 ;  /* 0x000000100d047c20 */ /* 0x001fc80008410000 */
[----:B------:R-:W-:Y:S01]  /*9f20*/  FFMA.FTZ R9, R5, R4, R2 ;  /* 0x0000000405097223 */ /* 0x000fe20000010002 */
[----:B------:R0:W-:Y:S01]  /*9f30*/  STL [R1+0x2e0], R4 ;  /* 0x0002e00401007387 */ /* 0x0001e20000100800 */
[----:B--2---:R-:W-:-:S03]  /*9f40*/  SHF.L.U32 R13, R28, 0x10, RZ ;  /* 0x000000101c0d7819 */ /* 0x004fc600000006ff */
[----:B------:R-:W2:Y:S02]  /*9f50*/  LDL.LU R28, [R1+0x2bc] ;  /* 0x0002bc00011c7983 */ /* 0x000ea40000300800 */
[----:B------:R-:W-:-:S04]  /*9f60*/  FADD.FTZ R13, R13, -UR28 ;  /* 0x8000001c0d0d7e21 */ /* 0x000fc80008010000 */
[----:B0-----:R-:W-:Y:S01]  /*9f70*/  FMUL.FTZ R4, R13, UR16 ;  /* 0x000000100d047c20 */ /* 0x001fe20008410000 */
[----:B---3--:R-:W-:Y:S02]  /*9f80*/  SHF.L.U32 R13, R29, 0x10, RZ ;  /* 0x000000101d0d7819 */ /* 0x008fe400000006ff */
        /* <DEDUP_REMOVED lines=16> */
[----:B------:R1:W-:Y:S03]  /*a090*/  STL [R1+0x2dc], R4 ;  /* 0x0002dc0401007387 */ /* 0x0003e60000100800 */
[----:B-1----:R-:W-:Y:S01]  /*a0a0*/  FMUL.FTZ R4, R13, UR16 ;  /* 0x000000100d047c20 */ /* 0x002fe20008410000 */
[----:B0-----:R-:W-:Y:S01]  /*a0b0*/  FMUL.FTZ R12, R12, R8 ;  /* 0x000000080c0c7220 */ /* 0x001fe20000410000 */
[----:B------:R-:W-:Y:S01]  /*a0c0*/  FADD.FTZ R8, -R8, 1 ;  /* 0x3f80000008087421 */ /* 0x000fe20000010100 */
[----:B----4-:R-:W-:Y:S02]  /*a0d0*/  SHF.L.U32 R13, R24, 0x10, RZ ;  /* 0x00000010180d7819 */ /* 0x010fe400000006ff */
[----:B------:R-:W4:Y:S01]  /*a0e0*/  LDL.LU R24, [R1+0x14c] ;  /* 0x00014c0001187983 */ /* 0x000f220000300800 */
[----:B------:R-:W-:Y:S01]  /*a0f0*/  FFMA.FTZ R8, R9, R8, 1 ;  /* 0x3f80000009087423 */ /* 0x000fe20000010008 */
[----:B------:R-:W-:-:S03]  /*a100*/  FFMA.FTZ R9, R5, R4, R2 ;  /* 0x0000000405097223 */ /* 0x000fc60000010002 */
[----:B------:R-:W-:Y:S01]  /*a110*/  FMUL.FTZ R6, R12, R8 ;  /* 0x000000080c067220 */ /* 0x000fe20000410000 */
[----:B------:R-:W-:-:S06]  /*a120*/  FMUL.FTZ R8, R9, -1.4426950216293334961 ;  /* 0xbfb8aa3b09087820 */ /* 0x000fcc0000410000 */
[----:B------:R-:W0:Y:S01]  /*a130*/  MUFU.EX2 R8, R8 ;  /* 0x0000000800087308 */ /* 0x000e220000000800 */
[----:B------:R-:W-:Y:S02]  /*a140*/  SHF.L.U32 R12, R7, 0x10, RZ ;  /* 0x00000010070c7819 */ /* 0x000fe400000006ff */
        /* <DEDUP_REMOVED lines=9> */
[----:B0-----:R-:W-:-:S04]  /*a1e0*/  FMUL.FTZ R4, R13, UR16 ;  /* 0x000000100d047c20 */ /* 0x001fc80008410000 */
[----:B------:R-:W-:Y:S01]  /*a1f0*/  FFMA.FTZ R9, R3, R4, R0 ;  /* 0x0000000403097223 */ /* 0x000fe20000010000 */
[----:B------:R0:W-:Y:S04]  /*a200*/  STL [R1+0x2c0], R4 ;  /* 0x0002c00401007387 */ /* 0x0001e80000100800 */
[----:B0-----:R-:W4:Y:S01]  /*a210*/  LDL.LU R4, [R1+0x2c8] ;  /* 0x0002c80001047983 */ /* 0x001f220000300800 */
[----:B--2---:R-:W-:-:S03]  /*a220*/  SHF.L.U32 R12, R28, 0x10, RZ ;  /* 0x000000101c0c7819 */ /* 0x004fc600000006ff */
[----:B------:R-:W2:Y:S01]  /*a230*/  LDL.LU R28, [R1+0x28c] ;  /* 0x00028c00011c7983 */ /* 0x000ea20000300800 */
[----:B---3--:R-:W-:-:S03]  /*a240*/  SHF.L.U32 R13, R29, 0x10, RZ ;  /* 0x000000101d0d7819 */ /* 0x008fc600000006ff */
[----:B------:R-:W3:Y:S01]  /*a250*/  LDL.LU R29, [R1+0x2cc] ;  /* 0x0002cc00011d7983 */ /* 0x000ee20000300800 */
        /* <DEDUP_REMOVED lines=10> */
[----:B------:R0:W-:Y:S01]  /*a300*/  STL [R1+0x2b8], R6 ;  /* 0x0002b80601007387 */ /* 0x0001e20000100800 */
[----:B------:R-:W-:Y:S02]  /*a310*/  FFMA.FTZ R9, R5, R6, R2 ;  /* 0x0000000605097223 */ /* 0x000fe40000010002 */
[----:B------:R-:W-:Y:S01]  /*a320*/  FMUL.FTZ R8, R12, R8 ;  /* 0x000000080c087220 */ /* 0x000fe20000410000 */
[----:B0-----:R-:W3:Y:S04]  /*a330*/  LDL.LU R6, [R1+0x148] ;  /* 0x0001480001067983 */ /* 0x001ee80000300800 */
[----:B------:R0:W-:Y:S02]  /*a340*/  STL [R1+0x140], R8 ;  /* 0x0001400801007387 */ /* 0x0001e40000100800 */
[----:B0-----:R-:W-:-:S06]  /*a350*/  FMUL.FTZ R8, R9, -1.4426950216293334961 ;  /* 0xbfb8aa3b09087820 */ /* 0x001fcc0000410000 */
[----:B------:R-:W0:Y:S01]  /*a360*/  MUFU.EX2 R8, R8 ;  /* 0x0000000800087308 */ /* 0x000e220000000800 */
[----:B----4-:R-:W-:Y:S02]  /*a370*/  SHF.L.U32 R13, R24, 0x10, RZ ;  /* 0x00000010180d7819 */ /* 0x010fe400000006ff */
[----:B------:R-:W4:Y:S01]  /*a380*/  LDL.LU R24, [R1+0x288] ;  /* 0x0002880001187983 */ /* 0x000f220000300800 */
[----:B0-----:R-:W-:-:S06]  /*a390*/  FADD.FTZ R8, R8, 1 ;  /* 0x3f80000008087421 */ /* 0x001fcc0000010000 */
[----:B------:R-:W0:Y:S01]  /*a3a0*/  MUFU.RCP R8, R8 ;  /* 0x0000000800087308 */ /* 0x000e220000001000 */
[----:B------:R-:W-:Y:S01]  /*a3b0*/  SHF.L.U32 R12, R7, 0x10, RZ ;  /* 0x00000010070c7819 */ /* 0x000fe200000006ff */
[----:B------:R-:W-:-:S04]  /*a3c0*/  FADD.FTZ R13, R13, -UR28 ;  /* 0x8000001c0d0d7e21 */ /* 0x000fc80008010000 */
[----:B0-----:R-:W-:Y:S01]  /*a3d0*/  FMUL.FTZ R12, R12, R8 ;  /* 0x000000080c0c7220 */ /* 0x001fe20000410000 */
[----:B------:R-:W-:Y:S01]  /*a3e0*/  FADD.FTZ R8, -R8, 1 ;  /* 0x3f80000008087421 */ /* 0x000fe20000010100 */
[----:B------:R-:W-:-:S03]  /*a3f0*/  FMUL.FTZ R7, R13, UR16 ;  /* 0x000000100d077c20 */ /* 0x000fc60008410000 */
[----:B------:R-:W-:Y:S01]  /*a400*/  FFMA.FTZ R8, R9, R8, 1 ;  /* 0x3f80000009087423 */ /* 0x000fe20000010008 */
[----:B------:R-:W-:-:S03]  /*a410*/  FFMA.FTZ R9, R3, R7, R0 ;  /* 0x0000000703097223 */ /* 0x000fc60000010000 */
[----:B------:R-:W-:Y:S01]  /*a420*/  FMUL.FTZ R8, R12, R8 ;  /* 0x000000080c087220 */ /* 0x000fe20000410000 */
[----:B------:R0:W-:Y:S04]  /*a430*/  STL [R1+0x2b4], R7 ;  /* 0x0002b40701007387 */ /* 0x0001e80000100800 */
[----:B------:R1:W-:Y:S04]  /*a440*/  STL [R1+0x144], R8 ;  /* 0x0001440801007387 */ /* 0x0003e80000100800 */
[----:B0-----:R-:W4:Y:S01]  /*a450*/  LDL.LU R7, [R1+0x2a0] ;  /* 0x0002a00001077983 */ /* 0x001f220000300800 */
[----:B-1----:R-:W-:-:S06]  /*a460*/  FMUL.FTZ R8, R9, -1.4426950216293334961 ;  /* 0xbfb8aa3b09087820 */ /* 0x002fcc0000410000 */
        /* <DEDUP_REMOVED lines=9> */
[----:B------:R-:W-:Y:S01]  /*a500*/  FMUL.FTZ R8, R12, R8 ;  /* 0x000000080c087220 */ /* 0x000fe20000410000 */
[----:B---3--:R-:W-:Y:S02]  /*a510*/  SHF.L.U32 R12, R29, 0x10, RZ ;  /* 0x000000101d0c7819 */ /* 0x008fe400000006ff */
[----:B------:R-:W3:Y:S01]  /*a520*/  LDL.LU R29, [R1+0x268] ;  /* 0x00026800011d7983 */ /* 0x000ee20000300800 */
[----:B------:R-:W-:-:S04]  /*a530*/  FADD.FTZ R13, R13, -UR28 ;  /* 0x8000001c0d0d7e21 */ /* 0x000fc80008010000 */
[----:B------:R-:W-:Y:S01]  /*a540*/  FMUL.FTZ R4, R13, UR16 ;  /* 0x000000100d047c20 */ /* 0x000fe20008410000 */
[----:B------:R0:W-:Y:S03]  /*a550*/  STL [R1+0x14c], R8 ;  /* 0x00014c0801007387 */ /* 0x0001e60000100800 */
[----:B------:R-:W-:-:S04]  /*a560*/  FFMA.FTZ R9, R5, R4, R2 ;  /* 0x0000000405097223 */ /* 0x000fc80000010002 */
[----:B0-----:R-:W-:-:S06]  /*a570*/  FMUL.FTZ R8, R9, -1.4426950216293334961 ;  /* 0xbfb8aa3b09087820 */ /* 0x001fcc0000410000 */
[----:B------:R-:W0:Y:S02]  /*a580*/  MUFU.EX2 R8, R8 ;  /* 0x0000000800087308 */ /* 0x000e240000000800 */
[----:B0-----:R-:W-:-:S06]  /*a590*/  FADD.FTZ R8, R8, 1 ;  /* 0x3f80000008087421 */ /* 0x001fcc0000010000 */
[----:B------:R-:W0:Y:S01]  /*a5a0*/  MUFU.RCP R8, R8 ;  /* 0x0000000800087308 */ /* 0x000e220000001000 */
[----:B------:R1:W-:Y:S01]  /*a5b0*/  STL [R1+0x2ac], R4 ;  /* 0x0002ac0401007387 */ /* 0x0003e20000100800 */
[----:B------:R-:W-:Y:S01]  /*a5c0*/  SHF.L.U32 R13, R6, 0x10, RZ ;  /* 0x00000010060d7819 */ /* 0x000fe200000006ff */
[----:B0-----:R-:W-:-:S04]  /*a5d0*/  FMUL.FTZ R12, R12, R8 ;  /* 0x000000080c0c7220 */ /* 0x001fc80000410000 */
[----:B------:R-:W-:Y:S01]  /*a5e0*/  FADD.FTZ R13, R13, -UR28 ;  /* 0x8000001c0d0d7e21 */ /* 0x000fe20008010000 */
[----:B------:R-:W-:-:S03]  /*a5f0*/  FADD.FTZ R8, -R8, 1 ;  /* 0x3f80000008087421 */ /* 0x000fc60000010100 */
[----:B-1----:R-:W-:Y:S01]  /*a600*/  FMUL.FTZ R4, R13, UR16 ;  /* 0x000000100d047c20 */ /* 0x002fe20008410000 */
[----:B------:R-:W-:-:S03]  /*a610*/  FFMA.FTZ R8, R9, R8, 1 ;  /* 0x3f80000009087423 */ /* 0x000fc60000010008 */
[----:B------:R-:W-:Y:S01]  /*a620*/  FFMA.FTZ R9, R3, R4, R0 ;  /* 0x0000000403097223 */ /* 0x000fe20000010000 */
[----:B------:R0:W-:Y:S01]  /*a630*/  STL [R1+0x28c], R4 ;  /* 0x00028c0401007387 */ /* 0x0001e20000100800 */
[----:B------:R-:W-:Y:S02]  /*a640*/  FMUL.FTZ R13, R12, R8 ;  /* 0x000000080c0d7220 */ /* 0x000fe40000410000 */
[----:B------:R-:W-:Y:S01]  /*a650*/  FMUL.FTZ R8, R9, -1.4426950216293334961 ;  /* 0xbfb8aa3b09087820 */ /* 0x000fe20000410000 */
[----:B0-----:R-:W3:Y:S05]  /*a660*/  LDL.LU R4, [R1+0x298] ;  /* 0x0002980001047983 */ /* 0x001eea0000300800 */
[----:B------:R-:W0:Y:S01]  /*a670*/  MUFU.EX2 R8, R8 ;  /* 0x0000000800087308 */ /* 0x000e220000000800 */
[----:B----4-:R-:W-:-:S02]  /*a680*/  SHF.L.U32 R15, R24, 0x10, RZ ;  /* 0x00000010180f7819 */ /* 0x010fc400000006ff */
[----:B------:R-:W4:Y:S01]  /*a690*/  LDL.LU R24, [R1+0x26c] ;  /* 0x00026c0001187983 */ /* 0x000f220000300800 */
[----:B0-----:R-:W-:-:S06]  /*a6a0*/  FADD.FTZ R8, R8, 1 ;  /* 0x3f80000008087421 */ /* 0x001fcc0000010000 */
[----:B------:R-:W0:Y:S01]  /*a6b0*/  MUFU.RCP R8, R8 ;  /* 0x0000000800087308 */ /* 0x000e220000001000 */
[----:B------:R-:W-:-:S04]  /*a6c0*/  FADD.FTZ R15, R15, -UR28 ;  /* 0x8000001c0f0f7e21 */ /* 0x000fc80008010000 */
[----:B------:R-:W-:-:S05]  /*a6d0*/  FMUL.FTZ R6, R15, UR16 ;  /* 0x000000100f067c20 */ /* 0x000fca0008410000 */
[----:B------:R1:W-:Y:S01]  /*a6e0*/  STL [R1+0x288], R6 ;  /* 0x0002880601007387 */ /* 0x0003e20000100800 */
[----:B------:R-:W-:-:S05]  /*a6f0*/  SHF.L.U32 R12, R7, 0x10, RZ ;  /* 0x00000010070c7819 */ /* 0x000fca00000006ff */
        /* <DEDUP_REMOVED lines=16> */
[----:B------:R-:W-:Y:S01]  /*a800*/  FMUL.FTZ R9, R12, R9 ;  /* 0x000000090c097220 */ /* 0x000fe20000410000 */
[----:B---3--:R-:W-:Y:S02]  /*a810*/  SHF.L.U32 R15, R29, 0x10, RZ ;  /* 0x000000101d0f7819 */ /* 0x008fe400000006ff */
[----:B------:R-:W3:Y:S03]  /*a820*/  LDL.LU R29, [R1+0x24c] ;  /* 0x00024c00011d7983 */ /* 0x000ee60000300800 */
[----:B------:R-:W-:-:S04]  /*a830*/  FADD.FTZ R15, R15, -UR28 ;  /* 0x8000001c0f0f7e21 */ /* 0x000fc80008010000 */
[----:B-1----:R-:W-:-:S04]  /*a840*/  FMUL.FTZ R7, R15, UR16 ;  /* 0x000000100f077c20 */ /* 0x002fc80008410000 */
[----:B------:R-:W-:Y:S01]  /*a850*/  FFMA.FTZ R12, R3, R7, R0 ;  /* 0x00000007030c7223 */ /* 0x000fe20000010000 */
[----:B------:R0:W-:Y:S04]  /*a860*/  STL [R1+0x27c], R7 ;  /* 0x00027c0701007387 */ /* 0x0001e80000100800 */
[----:B0-----:R-:W3:Y:S01]  /*a870*/  LDL.LU R7, [R1+0x290] ;  /* 0x0002900001077983 */ /* 0x001ee20000300800 */
        /* <DEDUP_REMOVED lines=8> */
[----:B----4-:R-:W-:-:S05]  /*a900*/  SHF.L.U32 R24, R24, 0x10, RZ ;  /* 0x0000001018187819 */ /* 0x010fca00000006ff */
[----:B------:R-:W-:Y:S01]  /*a910*/  FADD.FTZ R24, R24, -UR28 ;  /* 0x8000001c18187e21 */ /* 0x000fe20008010000 */
[----:B------:R-:W-:-:S03]  /*a920*/  FMUL.FTZ R8, R15, R8 ;  /* 0x000000080f087220 */ /* 0x000fc60000410000 */
[----:B------:R-:W-:-:S04]  /*a930*/  FMUL.FTZ R4, R24, UR16 ;  /* 0x0000001018047c20 */ /* 0x000fc80008410000 */
[----:B------:R-:W-:Y:S01]  /*a940*/  FFMA.FTZ R12, R5, R4, R2 ;  /* 0x00000004050c7223 */ /* 0x000fe20000010002 */
[----:B------:R0:W-:Y:S03]  /*a950*/  STL [R1+0x154], R8 ;  /* 0x0001540801007387 */ /* 0x0001e60000100800 */
[----:B0-----:R-:W-:-:S06]  /*a960*/  FMUL.FTZ R8, R12, -1.4426950216293334961 ;  /* 0xbfb8aa3b0c087820 */ /* 0x001fcc0000410000 */
[----:B------:R-:W0:Y:S01]  /*a970*/  MUFU.EX2 R8, R8 ;  /* 0x0000000800087308 */ /* 0x000e220000000800 */
[----:B------:R1:W-:Y:S04]  /*a980*/  STL [R1+0x268], R4 ;  /* 0x0002680401007387 */ /* 0x0003e80000100800 */
[----:B-1----:R-:W4:Y:S01]  /*a990*/  LDL.LU R4, [R1+0x294] ;  /* 0x0002940001047983 */ /* 0x002f220000300800 */
[----:B0-----:R-:W-:-:S06]  /*a9a0*/  FADD.FTZ R8, R8, 1 ;  /* 0x3f80000008087421 */ /* 0x001fcc0000010000 */
[----:B------:R-:W0:Y:S01]  /*a9b0*/  MUFU.RCP R8, R8 ;  /* 0x0000000800087308 */ /* 0x000e220000001000 */
[----:B------:R-:W-:-:S05]  /*a9c0*/  SHF.L.U32 R15, R6, 0x10, RZ ;  /* 0x00000010060f7819 */ /* 0x000fca00000006ff */
[----:B0-----:R-:W-:Y:S01]  /*a9d0*/  FMUL.FTZ R15, R15, R8 ;  /* 0x000000080f0f7220 */ /* 0x001fe20000410000 */
[----:B------:R-:W-:-:S04]  /*a9e0*/  FADD.FTZ R8, -R8, 1 ;  /* 0x3f80000008087421 */ /* 0x000fc80000010100 */
[----:B------:R-:W-:-:S04]  /*a9f0*/  FFMA.FTZ R8, R12, R8, 1 ;  /* 0x3f8000000c087423 */ /* 0x000fc80000010008 */
[----:B------:R-:W-:-:S05]  /*aa00*/  FMUL.FTZ R8, R15, R8 ;  /* 0x000000080f087220 */ /* 0x000fca0000410000 */
[----:B------:R0:W-:Y:S01]  /*aa10*/  STL [R1+0x158], R8 ;  /* 0x0001580801007387 */ /* 0x0001e20000100800 */
[----:B--2---:R-:W-:-:S03]  /*aa20*/  SHF.L.U32 R24, R28, 0x10, RZ ;  /* 0x000000101c187819 */ /* 0x004fc600000006ff */
[----:B------:R-:W2:Y:S02]  /*aa30*/  LDL.LU R28, [R1+0x270] ;  /* 0x00027000011c7983 */ /* 0x000ea40000300800 */
[----:B------:R-:W-:-:S04]  /*aa40*/  FADD.FTZ R24, R24, -UR28 ;  /* 0x8000001c18187e21 */ /* 0x000fc80008010000 */
[----:B------:R-:W-:-:S04]  /*aa50*/  FMUL.FTZ R6, R24, UR16 ;  /* 0x0000001018067c20 */ /* 0x000fc80008410000 */
[----:B------:R-:W-:-:S04]  /*aa60*/  FFMA.FTZ R12, R3, R6, R0 ;  /* 0x00000006030c7223 */ /* 0x000fc80000010000 */
[----:B0-----:R-:W-:-:S06]  /*aa70*/  FMUL.FTZ R8, R12, -1.4426950216293334961 ;  /* 0xbfb8aa3b0c087820 */ /* 0x001fcc0000410000 */
[----:B------:R-:W0:Y:S02]  /*aa80*/  MUFU.EX2 R8, R8 ;  /* 0x0000000800087308 */ /* 0x000e240000000800 */
[----:B0-----:R-:W-:-:S06]  /*aa90*/  FADD.FTZ R8, R8, 1 ;  /* 0x3f80000008087421 */ /* 0x001fcc0000010000 */
[----:B------:R-:W0:Y:S01]  /*aaa0*/  MUFU.RCP R8, R8 ;  /* 0x0000000800087308 */ /* 0x000e220000001000 */
[----:B---3--:R-:W-:Y:S01]  /*aab0*/  SHF.L.U32 R24, R29, 0x10, RZ ;  /* 0x000000101d187819 */ /* 0x008fe200000006ff */
[----:B------:R1:W-:Y:S04]  /*aac0*/  STL [R1+0x264], R6 ;  /* 0x0002640601007387 */ /* 0x0003e80000100800 */
[----:B------:R-:W-:Y:S01]  /*aad0*/  FADD.FTZ R24, R24, -UR28 ;  /* 0x8000001c18187e21 */ /* 0x000fe20008010000 */
[----:B------:R-:W3:Y:S04]  /*aae0*/  LDL.LU R29, [R1+0x130] ;  /* 0x00013000011d7983 */ /* 0x000ee80000300800 */
[----:B-1----:R-:W3:Y:S01]  /*aaf0*/  LDL.LU R6, [R1+0x248] ;  /* 0x0002480001067983 */ /* 0x002ee20000300800 */
[----:B------:R-:W-:Y:S01]  /*ab00*/  SHF.L.U32 R15, R7, 0x10, RZ ;  /* 0x00000010070f7819 */ /* 0x000fe200000006ff */
[----:B------:R-:W-:-:S04]  /*ab10*/  FMUL.FTZ R7, R24, UR16 ;  /* 0x0000001018077c20 */ /* 0x000fc80008410000 */
[----:B0-----:R-:W-:Y:S01]  /*ab20*/  FMUL.FTZ R15, R15, R8 ;  /* 0x000000080f0f7220 */ /* 0x001fe20000410000 */
[----:B------:R-:W-:Y:S01]  /*ab30*/  FADD.FTZ R8, -R8, 1 ;  /* 0x3f80000008087421 */ /* 0x000fe20000010100 */
[----:B------:R0:W-:Y:S03]  /*ab40*/  STL [R1+0x244], R7 ;  /* 0x0002440701007387 */ /* 0x0001e60000100800 */
        /* <DEDUP_REMOVED lines=8> */
[----:B------:R-:W-:-:S05]  /*abd0*/  SHF.L.U32 R25, R25, 0x10, RZ ;  /* 0x0000001019197819 */ /* 0x000fca00000006ff */
[----:B------:R-:W-:Y:S01]  /*abe0*/  FADD.FTZ R25, R25, -UR28 ;  /* 0x8000001c19197e21 */ /* 0x000fe20008010000 */
[----:B----4-:R-:W-:-:S05]  /*abf0*/  SHF.L.U32 R24, R4, 0x10, RZ ;  /* 0x0000001004187819 */ /* 0x010fca00000006ff */
[----:B0-----:R-:W-:Y:S01]  /*ac00*/  FMUL.FTZ R24, R24, R8 ;  /* 0x0000000818187220 */ /* 0x001fe20000410000 */
[----:B------:R-:W-:Y:S01]  /*ac10*/  FADD.FTZ R8, -R8, 1 ;  /* 0x3f80000008087421 */ /* 0x000fe20000010100 */
[----:B------:R-:W-:-:S03]  /*ac20*/  FMUL.FTZ R4, R25, UR16 ;  /* 0x0000001019047c20 */ /* 0x000fc60008410000 */
[----:B------:R-:W-:Y:S01]  /*ac30*/  FFMA.FTZ R8, R12, R8, 1 ;  /* 0x3f8000000c087423 */ /* 0x000fe20000010008 */
[----:B------:R-:W-:-:S03]  /*ac40*/  FFMA.FTZ R12, R3, R4, R0 ;  /* 0x00000004030c7223 */ /* 0x000fc60000010000 */
[----:B------:R-:W-:-:S05]  /*ac50*/  FMUL.FTZ R8, R24, R8 ;  /* 0x0000000818087220 */ /* 0x000fca0000410000 */
[----:B------:R0:W-:Y:S02]  /*ac60*/  STL [R1+0x160], R8 ;  /* 0x0001600801007387 */ /* 0x0001e40000100800 */
[----:B0-----:R-:W-:-:S06]  /*ac70*/  FMUL.FTZ R8, R12, -1.4426950216293334961 ;  /* 0xbfb8aa3b0c087820 */ /* 0x001fcc0000410000 */
[----:B------:R-:W0:Y:S02]  /*ac80*/  MUFU.EX2 R8, R8 ;  /* 0x0000000800087308 */ /* 0x000e240000000800 */
[----:B0-----:R-:W-:-:S06]  /*ac90*/  FADD.FTZ R8, R8, 1 ;  /* 0x3f80000008087421 */ /* 0x001fcc0000010000 */
[----:B------:R-:W0:Y:S01]  /*aca0*/  MUFU.RCP R8, R8 ;  /* 0x0000000800087308 */ /* 0x000e220000001000 */
[----:B--2---:R-:W-:Y:S02]  /*acb0*/  SHF.L.U32 R24, R28, 0x10, RZ ;  /* 0x000000101c187819 */ /* 0x004fe400000006ff */
[----:B------:R-:W2:Y:S03]  /*acc0*/  LDL.LU R28, [R1+0x258] ;  /* 0x00025800011c7983 */ /* 0x000ea60000300800 */
[----:B0-----:R-:W-:Y:S01]  /*acd0*/  FMUL.FTZ R24, R24, R8 ;  /* 0x0000000818187220 */ /* 0x001fe20000410000 */
[----:B------:R-:W-:-:S04]  /*ace0*/  FADD.FTZ R8, -R8, 1 ;  /* 0x3f80000008087421 */ /* 0x000fc80000010100 */
[----:B------:R-:W-:Y:S01]  /*acf0*/  FFMA.FTZ R8, R12, R8, 1 ;  /* 0x3f8000000c087423 */ /* 0x000fe20000010008 */
[----:B---3--:R-:W-:-:S03]  /*ad00*/  SHF.L.U32 R25, R6, 0x10, RZ ;  /* 0x0000001006197819 */ /* 0x008fc600000006ff */
[----:B------:R-:W-:-:S05]  /*ad10*/  FMUL.FTZ R6, R24, R8 ;  /* 0x0000000818067220 */ /* 0x000fca0000410000 */
[----:B------:R0:W-:Y:S04]  /*ad20*/  STL [R1+0x164], R6 ;  /* 0x0001640601007387 */ /* 0x0001e80000100800 */
[----:B0-----:R-:W3:Y:S01]  /*ad30*/  LDL.LU R6, [R1+0x25c] ;  /* 0x00025c0001067983 */ /* 0x001ee20000300800 */
[----:B------:R-:W-:-:S03]  /*ad40*/  SHF.L.U32 R24, R7, 0x10, RZ ;  /* 0x0000001007187819 */ /* 0x000fc600000006ff */
[----:B------:R-:W4:Y:S01]  /*ad50*/  LDL.LU R7, [R1+0x124] ;  /* 0x0001240001077983 */ /* 0x000f220000300800 */
[----:B------:R-:W-:-:S03]  /*ad60*/  FADD.FTZ R25, R25, -UR28 ;  /* 0x8000001c19197e21 */ /* 0x000fc60008010000 */
[----:B------:R0:W-:Y:S02]  /*ad70*/  STL [R1+0x238], R4 ;  /* 0x0002380401007387 */ /* 0x0001e40000100800 */
[----:B0-----:R-:W-:Y:S01]  /*ad80*/  FMUL.FTZ R4, R25, UR16 ;  /* 0x0000001019047c20 */ /* 0x001fe20008410000 */
[----:B------:R-:W-:Y:S02]  /*ad90*/  SHF.L.U32 R25, R29, 0x10, RZ ;  /* 0x000000101d197819 */ /* 0x000fe400000006ff */
        /* <DEDUP_REMOVED lines=22> */
[----:B------:R1:W-:Y:S04]  /*af00*/  STL [R1+0x3c4], R8 ;  /* 0x0003c40801007387 */ /* 0x0003e80000100800 */
[----:B------:R0:W-:Y:S01]  /*af10*/  STL [R1+0x3cc], R9 ;  /* 0x0003cc0901007387 */ /* 0x0001e20000100800 */
[----:B-1----:R-:W-:Y:S01]  /*af20*/  FMUL.FTZ R8, R26, UR16 ;  /* 0x000000101a087c20 */ /* 0x002fe20008410000 */
[----:B--2---:R-:W-:Y:S02]  /*af30*/  SHF.L.U32 R25, R28, 0x10, RZ ;  /* 0x000000101c197819 */ /* 0x004fe400000006ff */
[----:B------:R-:W2:Y:S03]  /*af40*/  LDL.LU R28, [R1+0x260] ;  /* 0x00026000011c7983 */ /* 0x000ea60000300800 */
        /* <DEDUP_REMOVED lines=9> */
[----:B---3--:R-:W-:-:S05]  /*afe0*/  SHF.L.U32 R25, R6, 0x10, RZ ;  /* 0x0000001006197819 */ /* 0x008fca00000006ff */
[----:B0-----:R-:W-:Y:S01]  /*aff0*/  FMUL.FTZ R25, R25, R12 ;  /* 0x0000000c19197220 */ /* 0x001fe20000410000 */
[----:B----4-:R-:W-:Y:S01]  /*b000*/  SHF.L.U32 R26, R7, 0x10, RZ ;  /* 0x00000010071a7819 */ /* 0x010fe200000006ff */
[----:B------:R-:W-:-:S04]  /*b010*/  FADD.FTZ R12, -R12, 1 ;  /* 0x3f8000000c0c7421 */ /* 0x000fc80000010100 */
[----:B------:R-:W-:-:S04]  /*b020*/  FADD.FTZ R26, R26, -UR28 ;  /* 0x8000001c1a1a7e21 */ /* 0x000fc80008010000 */
[----:B------:R-:W-:Y:S01]  /*b030*/  FMUL.FTZ R6, R26, UR16 ;  /* 0x000000101a067c20 */ /* 0x000fe20008410000 */
[----:B------:R-:W-:-:S03]  /*b040*/  FFMA.FTZ R12, R24, R12, 1 ;  /* 0x3f800000180c7423 */ /* 0x000fc6000001000c */
[----:B------:R-:W-:Y:S01]  /*b050*/  FFMA.FTZ R24, R3, R6, R0 ;  /* 0x0000000603187223 */ /* 0x000fe20000010000 */
[----:B------:R0:W-:Y:S04]  /*b060*/  STL [R1+0x210], R6 ;  /* 0x0002100601007387 */ /* 0x0001e80000100800 */
[----:B0-----:R-:W3:Y:S01]  /*b070*/  LDL.LU R6, [R1+0x11c] ;  /* 0x00011c0001067983 */ /* 0x001ee20000300800 */
[----:B------:R-:W-:-:S03]  /*b080*/  SHF.L.U32 R26, R29, 0x10, RZ ;  /* 0x000000101d1a7819 */ /* 0x000fc600000006ff */
[----:B------:R-:W4:Y:S01]  /*b090*/  LDL.LU R29, [R1+0x120] ;  /* 0x00012000011d7983 */ /* 0x000f220000300800 */
[----:B------:R-:W-:-:S05]  /*b0a0*/  FMUL.FTZ R7, R25, R12 ;  /* 0x0000000c19077220 */ /* 0x000fca0000410000 */
[----:B------:R0:W-:Y:S01]  /*b0b0*/  STL [R1+0x170], R7 ;  /* 0x0001700701007387 */ /* 0x0001e20000100800 */
[----:B------:R-:W-:-:S03]  /*b0c0*/  FMUL.FTZ R12, R24, -1.4426950216293334961 ;  /* 0xbfb8aa3b180c7820 */ /* 0x000fc60000410000 */
[----:B0-----:R-:W4:Y:S03]  /*b0d0*/  LDL.LU R7, [R1+0x110] ;  /* 0x0001100001077983 */ /* 0x001f260000300800 */
[----:B------:R-:W0:Y:S02]  /*b0e0*/  MUFU.EX2 R12, R12 ;  /* 0x0000000c000c7308 */ /* 0x000e240000000800 */
[----:B0-----:R-:W-:-:S06]  /*b0f0*/  FADD.FTZ R12, R12, 1 ;  /* 0x3f8000000c0c7421 */ /* 0x001fcc0000010000 */
[----:B------:R-:W0:Y:S01]  /*b100*/  MUFU.RCP R12, R12 ;  /* 0x0000000c000c7308 */ /* 0x000e220000001000 */
[----:B------:R-:W-:Y:S01]  /*b110*/  FADD.FTZ R26, R26, -UR28 ;  /* 0x8000001c1a1a7e21 */ /* 0x000fe20008010000 */
[----:B------:R-:W-:-:S05]  /*b120*/  SHF.L.U32 R25, R4, 0x10, RZ ;  /* 0x0000001004197819 */ /* 0x000fca00000006ff */
[----:B0-----:R-:W-:Y:S01]  /*b130*/  FMUL.FTZ R25, R25, R12 ;  /* 0x0000000c19197220 */ /* 0x001fe20000410000 */
        /* <DEDUP_REMOVED lines=8> */
[----:B------:R-:W0:Y:S01]  /*b1c0*/  MUFU.RCP R24, R24 ;  /* 0x0000001800187308 */ /* 0x000e220000001000 */
[----:B------:R-:W-:Y:S01]  /*b1d0*/  SHF.L.U32 R10, R10, 0x10, RZ ;  /* 0x000000100a0a7819 */ /* 0x000fe200000006ff */
[----:B------:R1:W-:Y:S04]  /*b1e0*/  STL [R1+0x20c], R4 ;  /* 0x00020c0401007387 */ /* 0x0003e80000100800 */
[----:B------:R-:W-:Y:S01]  /*b1f0*/  FADD.FTZ R10, R10, -UR28 ;  /* 0x8000001c0a0a7e21 */ /* 0x000fe20008010000 */
[----:B------:R0:W-:Y:S03]  /*b200*/  STL [R1+0x218], R8 ;  /* 0x0002180801007387 */ /* 0x0001e60000100800 */
[----:B-1----:R-:W-:Y:S01]  /*b210*/  FMUL.FTZ R4, R10, UR16 ;  /* 0x000000100a047c20 */ /* 0x002fe20008410000 */
[----:B--2---:R-:W-:-:S02]  /*b220*/  SHF.L.U32 R26, R28, 0x10, RZ ;  /* 0x000000101c1a7819 */ /* 0x004fc400000006ff */
[----:B------:R-:W2:Y:S03]  /*b230*/  LDL.LU R28, [R1+0x22c] ;  /* 0x00022c00011c7983 */ /* 0x000ea60000300800 */
        /* <DEDUP_REMOVED lines=14> */
[----:B------:R0:W-:Y:S04]  /*b320*/  STL [R1+0x17c], R6 ;  /* 0x00017c0601007387 */ /* 0x0001e80000100800 */
[----:B0-----:R-:W3:Y:S01]  /*b330*/  LDL.LU R6, [R1+0x230] ;  /* 0x0002300001067983 */ /* 0x001ee20000300800 */
[----:B----4-:R-:W-:-:S03]  /*b340*/  SHF.L.U32 R25, R29, 0x10, RZ ;  /* 0x000000101d197819 */ /* 0x010fc600000006ff */
[----:B------:R-:W4:Y:S01]  /*b350*/  LDL.LU R29, [R1+0x214] ;  /* 0x00021400011d7983 */ /* 0x000f220000300800 */
[----:B------:R-:W-:-:S05]  /*b360*/  SHF.L.U32 R26, R7, 0x10, RZ ;  /* 0x00000010071a7819 */ /* 0x000fca00000006ff */
        /* <DEDUP_REMOVED lines=8> */
[----:B------:R-:W-:Y:S01]  /*b3f0*/  SHF.L.U32 R11, R11, 0x10, RZ ;  /* 0x000000100b0b7819 */ /* 0x000fe200000006ff */
[----:B------:R1:W-:Y:S04]  /*b400*/  STL [R1+0x1f8], R4 ;  /* 0x0001f80401007387 */ /* 0x0003e80000100800 */
[----:B------:R-:W-:-:S04]  /*b410*/  FADD.FTZ R11, R11, -UR28 ;  /* 0x8000001c0b0b7e21 */ /* 0x000fc80008010000 */
[----:B-1----:R-:W-:Y:S01]  /*b420*/  FMUL.FTZ R4, R11, UR16 ;  /* 0x000000100b047c20 */ /* 0x002fe20008410000 */
[----:B0-----:R-:W-:Y:S01]  /*b430*/  FMUL.FTZ R25, R25, R10 ;  /* 0x0000000a19197220 */ /* 0x001fe20000410000 */
[----:B------:R-:W-:-:S04]  /*b440*/  FADD.FTZ R10, -R10, 1 ;  /* 0x3f8000000a0a7421 */ /* 0x000fc80000010100 */
[----:B------:R-:W-:Y:S01]  /*b450*/  FFMA.FTZ R10, R24, R10, 1 ;  /* 0x3f800000180a7423 */ /* 0x000fe2000001000a */
[----:B------:R0:W-:Y:S03]  /*b460*/  STL [R1+0x208], R4 ;  /* 0x0002080401007387 */ /* 0x0001e60000100800 */
[----:B------:R-:W-:Y:S01]  /*b470*/  FMUL.FTZ R7, R25, R10 ;  /* 0x0000000a19077220 */ /* 0x000fe20000410000 */
[----:B------:R-:W-:Y:S02]  /*b480*/  FFMA.FTZ R10, R3, R4, R0 ;  /* 0x00000004030a7223 */ /* 0x000fe40000010000 */
[----:B0-----:R-:W4:Y:S04]  /*b490*/  LDL.LU R4, [R1+0x220] ;  /* 0x0002200001047983 */ /* 0x001f280000300800 */
[----:B------:R0:W-:Y:S01]  /*b4a0*/  STL [R1+0x180], R7 ;  /* 0x0001800701007387 */ /* 0x0001e20000100800 */
[----:B------:R-:W-:-:S03]  /*b4b0*/  FMUL.FTZ R11, R10, -1.4426950216293334961 ;  /* 0xbfb8aa3b0a0b7820 */ /* 0x000fc60000410000 */
[----:B0-----:R-:W4:Y:S03]  /*b4c0*/  LDL.LU R7, [R1+0x234] ;  /* 0x0002340001077983 */ /* 0x001f260000300800 */
[----:B------:R-:W0:Y:S01]  /*b4d0*/  MUFU.EX2 R11, R11 ;  /* 0x0000000b000b7308 */ /* 0x000e220000000800 */
[----:B------:R-:W-:Y:S01]  /*b4e0*/  SHF.L.U32 R44, R44, 0x10, RZ ;  /* 0x000000102c2c7819 */ /* 0x000fe200000006ff */
        /* <DEDUP_REMOVED lines=14> */
[----:B------:R3:W0:Y:S01]  /*b5d0*/  MUFU.RCP R25, R10 ;  /* 0x0000000a00197308 */ /* 0x0006220000001000 */
[----:B------:R-:W-:Y:S01]  /*b5e0*/  FMUL.FTZ R44, R44, R24 ;  /* 0x000000182c2c7220 */ /* 0x000fe20000410000 */
[----:B---3--:R-:W-:Y:S02]  /*b5f0*/  SHF.L.U32 R10, R6, 0x10, RZ ;  /* 0x00000010060a7819 */ /* 0x008fe400000006ff */
[----:B------:R-:W3:Y:S01]  /*b600*/  LDL.LU R6, [R1+0x240] ;  /* 0x0002400001067983 */ /* 0x000ee20000300800 */
[----:B----4-:R-:W-:-:S03]  /*b610*/  SHF.L.U32 R24, R29, 0x10, RZ ;  /* 0x000000101d187819 */ /* 0x010fc600000006ff */
[----:B------:R-:W4:Y:S01]  /*b620*/  LDL.LU R29, [R1+0x254] ;  /* 0x00025400011d7983 */ /* 0x000f220000300800 */
[----:B0-----:R-:W-:Y:S01]  /*b630*/  FMUL.FTZ R10, R10, R25 ;  /* 0x000000190a0a7220 */ /* 0x001fe20000410000 */
        /* <DEDUP_REMOVED lines=13> */
[----:B------:R-:W4:Y:S03]  /*b710*/  LDL.LU R4, [R1+0x278] ;  /* 0x0002780001047983 */ /* 0x000f260000300800 */
[----:B-1----:R-:W-:Y:S01]  /*b720*/  FMUL.FTZ R10, R10, R25 ;  /* 0x000000190a0a7220 */ /* 0x002fe20000410000 */
[----:B------:R-:W-:Y:S01]  /*b730*/  SHF.L.U32 R24, R7, 0x10, RZ ;  /* 0x0000001007187819 */ /* 0x000fe200000006ff */
[----:B------:R-:W-:-:S04]  /*b740*/  FADD.FTZ R25, -R25, 1 ;  /* 0x3f80000019197421 */ /* 0x000fc80000010100 */
[----:B------:R-:W-:-:S04]  /*b750*/  FADD.FTZ R24, R24, -UR28 ;  /* 0x8000001c18187e21 */ /* 0x000fc80008010000 */
[----:B------:R-:W-:Y:S01]  /*b760*/  FMUL.FTZ R7, R24, UR16 ;  /* 0x0000001018077c20 */ /* 0x000fe20008410000 */
[----:B------:R-:W-:-:S03]  /*b770*/  FFMA.FTZ R25, R11, R25, 1 ;  /* 0x3f8000000b197423 */ /* 0x000fc60000010019 */
        /* <DEDUP_REMOVED lines=8> */
[----:B------:R2:W0:Y:S02]  /*b800*/  MUFU.RCP R25, R10 ;  /* 0x0000000a00197308 */ /* 0x0004240000001000 */
[----:B--2---:R-:W-:Y:S02]  /*b810*/  SHF.L.U32 R10, R28, 0x10, RZ ;  /* 0x000000101c0a7819 */ /* 0x004fe400000006ff */
[----:B------:R-:W2:Y:S03]  /*b820*/  LDL.LU R28, [R1+0x1ec] ;  /* 0x0001ec00011c7983 */ /* 0x000ea60000300800 */
[----:B0-----:R-:W-:Y:S01]  /*b830*/  FMUL.FTZ R10, R10, R25 ;  /* 0x000000190a0a7220 */ /* 0x001fe20000410000 */
[----:B------:R-:W-:Y:S01]  /*b840*/  FADD.FTZ R25, -R25, 1 ;  /* 0x3f80000019197421 */ /* 0x000fe20000010100 */
[----:B------:R0:W-:Y:S03]  /*b850*/  STL [R1+0x1b0], R8 ;  /* 0x0001b00801007387 */ /* 0x0001e60000100800 */
[----:B------:R-:W-:-:S04]  /*b860*/  FFMA.FTZ R25, R11, R25, 1 ;  /* 0x3f8000000b197423 */ /* 0x000fc80000010019 */
[----:B0-----:R-:W-:Y:S01]  /*b870*/  FMUL.FTZ R8, R10, R25 ;  /* 0x000000190a087220 */ /* 0x001fe20000410000 */
        /* <DEDUP_REMOVED lines=10> */
[----:B------:R1:W-:Y:S04]  /*b920*/  STL [R1+0x1f4], R6 ;  /* 0x0001f40601007387 */ /* 0x0003e80000100800 */
[----:B-1----:R-:W4:Y:S01]  /*b930*/  LDL.LU R6, [R1+0x284] ;  /* 0x0002840001067983 */ /* 0x002f220000300800 */
[----:B0-----:R-:W-:Y:S01]  /*b940*/  FMUL.FTZ R10, R10, R25 ;  /* 0x000000190a0a7220 */ /* 0x001fe20000410000 */
[----:B------:R-:W-:-:S04]  /*b950*/  FADD.FTZ R25, -R25, 1 ;  /* 0x3f80000019197421 */ /* 0x000fc80000010100 */
[----:B------:R-:W-:Y:S01]  /*b960*/  FFMA.FTZ R25, R11, R25, 1 ;  /* 0x3f8000000b197423 */ /* 0x000fe20000010019 */
[----:B------:R0:W-:Y:S01]  /*b970*/  STL [R1+0x1a8], R8 ;  /* 0x0001a80801007387 */ /* 0x0001e20000100800 */
[----:B------:R-:W-:-:S05]  /*b980*/  SHF.L.U32 R24, R4, 0x10, RZ ;  /* 0x0000001004187819 */ /* 0x000fca00000006ff */
[----:B------:R-:W-:-:S04]  /*b990*/  FADD.FTZ R24, R24, -UR28 ;  /* 0x8000001c18187e21 */ /* 0x000fc80008010000 */
[----:B------:R-:W-:Y:S01]  /*b9a0*/  FMUL.FTZ R4, R24, UR16 ;  /* 0x0000001018047c20 */ /* 0x000fe20008410000 */
[----:B0-----:R-:W-:-:S03]  /*b9b0*/  FMUL.FTZ R8, R10, R25 ;  /* 0x000000190a087220 */ /* 0x001fc60000410000 */
[----:B------:R-:W-:-:S04]  /*b9c0*/  FFMA.FTZ R11, R5, R4, R2 ;  /* 0x00000004050b7223 */ /* 0x000fc80000010002 */
[----:B------:R-:W-:-:S06]  /*b9d0*/  FMUL.FTZ R10, R11, -1.4426950216293334961 ;  /* 0xbfb8aa3b0b0a7820 */ /* 0x000fcc0000410000 */
[----:B------:R-:W0:Y:S01]  /*b9e0*/  MUFU.EX2 R10, R10 ;  /* 0x0000000a000a7308 */ /* 0x000e220000000800 */
[----:B------:R1:W-:Y:S04]  /*b9f0*/  STL [R1+0x3e0], R18 ;  /* 0x0003e01201007387 */ /* 0x0003e80000100800 */
[----:B-1----:R-:W4:Y:S01]  /*ba00*/  LDL.LU R18, [R1+0x2b0] ;  /* 0x0002b00001127983 */ /* 0x002f220000300800 */
[----:B0-----:R-:W-:-:S04]  /*ba10*/  FADD.FTZ R10, R10, 1 ;  /* 0x3f8000000a0a7421 */ /* 0x001fc80000010000 */
[----:B------:R0:W1:Y:S02]  /*ba20*/  MUFU.RCP R25, R10 ;  /* 0x0000000a00197308 */ /* 0x0000640000001000 */
[----:B0-----:R-:W-:Y:S02]  /*ba30*/  SHF.L.U32 R10, R7, 0x10, RZ ;  /* 0x00000010070a7819 */ /* 0x001fe400000006ff */
[----:B------:R-:W4:Y:S01]  /*ba40*/  LDL.LU R7, [R1+0x1d8] ;  /* 0x0001d80001077983 */ /* 0x000f220000300800 */
[----:B--2---:R-:W-:-:S03]  /*ba50*/  SHF.L.U32 R24, R28, 0x10, RZ ;  /* 0x000000101c187819 */ /* 0x004fc600000006ff */
[----:B------:R-:W2:Y:S02]  /*ba60*/  LDL.LU R28, [R1+0x2d0] ;  /* 0x0002d000011c7983 */ /* 0x000ea40000300800 */
[----:B------:R-:W-:Y:S02]  /*ba70*/  FADD.FTZ R24, R24, -UR28 ;  /* 0x8000001c18187e21 */ /* 0x000fe40008010000 */
[----:B------:R0:W-:Y:S01]  /*ba80*/  STL [R1+0x1f0], R4 ;  /* 0x0001f00401007387 */ /* 0x0001e20000100800 */
[----:B-1----:R-:W-:Y:S01]  /*ba90*/  FMUL.FTZ R10, R10, R25 ;  /* 0x000000190a0a7220 */ /* 0x002fe20000410000 */
[----:B------:R-:W-:-:S04]  /*baa0*/  FADD.FTZ R25, -R25, 1 ;  /* 0x3f80000019197421 */ /* 0x000fc80000010100 */
[----:B------:R-:W-:Y:S01]  /*bab0*/  FFMA.FTZ R25, R11, R25, 1 ;  /* 0x3f8000000b197423 */ /* 0x000fe20000010019 */
[----:B0-----:R-:W-:-:S04]  /*bac0*/  FMUL.FTZ R4, R24, UR16 ;  /* 0x0000001018047c20 */ /* 0x001fc80008410000 */
[----:B------:R-:W-:Y:S01]  /*bad0*/  FFMA.FTZ R11, R3, R4, R0 ;  /* 0x00000004030b7223 */ /* 0x000fe20000010000 */
[----:B------:R0:W-:Y:S04]  /*bae0*/  STL [R1+0x1ec], R4 ;  /* 0x0001ec0401007387 */ /* 0x0001e80000100800 */
[----:B0-----:R-:W2:Y:S04]  /*baf0*/  LDL.LU R4, [R1+0x1dc] ;  /* 0x0001dc0001047983 */ /* 0x001ea80000300800 */
[----:B------:R0:W-:Y:S02]  /*bb00*/  STL [R1+0x1a4], R8 ;  /* 0x0001a40801007387 */ /* 0x0001e40000100800 */
[----:B0-----:R-:W-:Y:S01]  /*bb10*/  FMUL.FTZ R8, R10, R25 ;  /* 0x000000190a087220 */ /* 0x001fe20000410000 */
[----:B------:R-:W-:-:S06]  /*bb20*/  FMUL.FTZ R10, R11, -1.4426950216293334961 ;  /* 0xbfb8aa3b0b0a7820 */ /* 0x000fcc0000410000 */
[----:B------:R-:W0:Y:S01]  /*bb30*/  MUFU.EX2 R10, R10 ;  /* 0x0000000a000a7308 */ /* 0x000e220000000800 */
[----:B---3--:R-:W-:Y:S02]  /*bb40*/  SHF.L.U32 R24, R29, 0x10, RZ ;  /* 0x000000101d187819 */ /* 0x008fe400000006ff */
[----:B------:R-:W3:Y:S01]  /*bb50*/  LDL.LU R29, [R1+0x1c8] ;  /* 0x0001c800011d7983 */ /* 0x000ee20000300800 */
[----:B0-----:R-:W-:-:S04]  /*bb60*/  FADD.FTZ R10, R10, 1 ;  /* 0x3f8000000a0a7421 */ /* 0x001fc80000010000 */
[----:B------:R4:W0:Y:S01]  /*bb70*/  MUFU.RCP R25, R10 ;  /* 0x0000000a00197308 */ /* 0x0008220000001000 */
[----:B------:R-:W-:Y:S01]  /*bb80*/  FADD.FTZ R24, R24, -UR28 ;  /* 0x8000001c18187e21 */ /* 0x000fe20008010000 */
[----:B----4-:R-:W-:-:S03]  /*bb90*/  SHF.L.U32 R10, R6, 0x10, RZ ;  /* 0x00000010060a7819 */ /* 0x010fc600000006ff */
[----:B------:R-:W-:Y:S02]  /*bba0*/  FMUL.FTZ R6, R24, UR16 ;  /* 0x0000001018067c20 */ /* 0x000fe40008410000 */
[----:B0-----:R-:W-:Y:S01]  /*bbb0*/  FMUL.FTZ R10, R10, R25 ;  /* 0x000000190a0a7220 */ /* 0x001fe20000410000 */
[----:B------:R-:W-:Y:S02]  /*bbc0*/  FADD.FTZ R25, -R25, 1 ;  /* 0x3f80000019197421 */ /* 0x000fe40000010100 */
[----:B------:R0:W-:Y:S02]  /*bbd0*/  STL [R1+0x1e4], R6 ;  /* 0x0001e40601007387 */ /* 0x0001e40000100800 */
[----:B------:R-:W-:Y:S01]  /*bbe0*/  FFMA.FTZ R25, R11, R25, 1 ;  /* 0x3f8000000b197423 */ /* 0x000fe20000010019 */
[----:B------:R-:W-:Y:S01]  /*bbf0*/  FFMA.FTZ R11, R5, R6, R2 ;  /* 0x00000006050b7223 */ /* 0x000fe20000010002 */
[----:B------:R1:W-:Y:S04]  /*bc00*/  STL [R1+0x1a0], R8 ;  /* 0x0001a00801007387 */ /* 0x0003e80000100800 */
[----:B0-----:R-:W4:Y:S01]  /*bc10*/  LDL.LU R6, [R1+0x2d4] ;  /* 0x0002d40001067983 */ /* 0x001f220000300800 */
[----:B-1----:R-:W-:Y:S01]  /*bc20*/  FMUL.FTZ R8, R10, R25 ;  /* 0x000000190a087220 */ /* 0x002fe20000410000 */
[----:B------:R-:W-:-:S06]  /*bc30*/  FMUL.FTZ R10, R11, -1.4426950216293334961 ;  /* 0xbfb8aa3b0b0a7820 */ /* 0x000fcc0000410000 */
[----:B------:R-:W0:Y:S02]  /*bc40*/  MUFU.EX2 R10, R10 ;  /* 0x0000000a000a7308 */ /* 0x000e240000000800 */
[----:B0-----:R-:W-:-:S06]  /*bc50*/  FADD.FTZ R10, R10, 1 ;  /* 0x3f8000000a0a7421 */ /* 0x001fcc0000010000 */
[----:B------:R0:W1:Y:S02]  /*bc60*/  MUFU.RCP R25, R10 ;  /* 0x0000000a00197308 */ /* 0x0000640000001000 */
[----:B0-----:R-:W-:Y:S02]  /*bc70*/  SHF.L.U32 R10, R18, 0x10, RZ ;  /* 0x00000010120a7819 */ /* 0x001fe400000006ff */
[----:B------:R-:W-:-:S03]  /*bc80*/  SHF.L.U32 R24, R7, 0x10, RZ ;  /* 0x0000001007187819 */ /* 0x000fc600000006ff */
[----:B-1----:R-:W-:Y:S01]  /*bc90*/  FMUL.FTZ R10, R10, R25 ;  /* 0x000000190a0a7220 */ /* 0x002fe20000410000 */
[----:B------:R-:W-:Y:S01]  /*bca0*/  STL [R1+0x198], R8 ;  /* 0x0001980801007387 */ /* 0x000fe20000100800 */
[----:B------:R-:W-:Y:S01]  /*bcb0*/  FADD.FTZ R24, R24, -UR28 ;  /* 0x8000001c18187e21 */ /* 0x000fe20008010000 */
[----:B------:R-:W-:Y:S01]  /*bcc0*/  FADD.FTZ R25, -R25, 1 ;  /* 0x3f80000019197421 */ /* 0x000fe20000010100 */
[----:B------:R-:W-:Y:S01]  /*bcd0*/  SHF.L.U32 R43, R43, 0x10, RZ ;  /* 0x000000102b2b7819 */ /* 0x000fe200000006ff */
[----:B------:R-:W4:Y:S01]  /*bce0*/  LDL.LU R18, [R1+0x364] ;  /* 0x0003640001127983 */ /* 0x000f220000300800 */
[----:B------:R-:W-:Y:S01]  /*bcf0*/  FMUL.FTZ R7, R24, UR16 ;  /* 0x0000001018077c20 */ /* 0x000fe20008410000 */
[----:B------:R-:W-:-:S03]  /*bd00*/  FFMA.FTZ R25, R11, R25, 1 ;  /* 0x3f8000000b197423 */ /* 0x000fc60000010019 */
[----:B------:R-:W-:Y:S01]  /*bd10*/  FFMA.FTZ R11, R3, R7, R0 ;  /* 0x00000007030b7223 */ /* 0x000fe20000010000 */
[----:B------:R0:W-:Y:S04]  /*bd20*/  STL [R1+0x1e0], R7 ;  /* 0x0001e00701007387 */ /* 0x0001e80000100800 */
[----:B0-----:R-:W4:Y:S01]  /*bd30*/  LDL.LU R7, [R1+0x1d0] ;  /* 0x0001d00001077983 */ /* 0x001f220000300800 */
[----:B--2---:R-:W-:-:S03]  /*bd40*/  SHF.L.U32 R24, R28, 0x10, RZ ;  /* 0x000000101c187819 */ /* 0x004fc600000006ff */
[----:B------:R-:W2:Y:S01]  /*bd50*/  LDL.LU R28, [R1+0x1b4] ;  /* 0x0001b400011c7983 */ /* 0x000ea20000300800 */
[----:B------:R-:W-:Y:S01]  /*bd60*/  FMUL.FTZ R8, R10, R25 ;  /* 0x000000190a087220 */ /* 0x000fe20000410000 */
[----:B------:R-:W-:-:S06]  /*bd70*/  FMUL.FTZ R10, R11, -1.4426950216293334961 ;  /* 0xbfb8aa3b0b0a7820 */ /* 0x000fcc0000410000 */
[----:B------:R-:W0:Y:S01]  /*bd80*/  MUFU.EX2 R10, R10 ;  /* 0x0000000a000a7308 */ /* 0x000e220000000800 */
[----:B------:R-:W-:Y:S01]  /*bd90*/  FADD.FTZ R24, R24, -UR28 ;  /* 0x8000001c18187e21 */ /* 0x000fe20008010000 */
[----:B0-----:R-:W-:-:S06]  /*bda0*/  FADD.FTZ R10, R10, 1 ;  /* 0x3f8000000a0a7421 */ /* 0x001fcc0000010000 */
[----:B------:R0:W1:Y:S02]  /*bdb0*/  MUFU.RCP R25, R10 ;  /* 0x0000000a00197308 */ /* 0x0000640000001000 */
[----:B0-----:R-:W-:Y:S01]  /*bdc0*/  SHF.L.U32 R10, R4, 0x10, RZ ;  /* 0x00000010040a7819 */ /* 0x001fe200000006ff */
[----:B------:R-:W-:-:S04]  /*bdd0*/  FMUL.FTZ R4, R24, UR16 ;  /* 0x0000001018047c20 */ /* 0x000fc80008410000 */
[----:B-1----:R-:W-:Y:S01]  /*bde0*/  FMUL.FTZ R10, R10, R25 ;  /* 0x000000190a0a7220 */ /* 0x002fe20000410000 */
[----:B------:R-:W-:Y:S01]  /*bdf0*/  FADD.FTZ R25, -R25, 1 ;  /* 0x3f80000019197421 */ /* 0x000fe20000010100 */
[----:B------:R0:W-:Y:S03]  /*be00*/  STL [R1+0x194], R8 ;  /* 0x0001940801007387 */ /* 0x0001e60000100800 */
[----:B------:R-:W-:Y:S01]  /*be10*/  FFMA.FTZ R25, R11, R25, 1 ;  /* 0x3f8000000b197423 */ /* 0x000fe20000010019 */
[----:B------:R-:W-:-:S03]  /*be20*/  FFMA.FTZ R11, R5, R4, R2 ;  /* 0x00000004050b7223 */ /* 0x000fc60000010002 */
[----:B0-----:R-:W-:Y:S01]  /*be30*/  FMUL.FTZ R8, R10, R25 ;  /* 0x000000190a087220 */ /* 0x001fe20000410000 */
[----:B------:R-:W-:Y:S01]  /*be40*/  FMUL.FTZ R10, R11, -1.4426950216293334961 ;  /* 0xbfb8aa3b0b0a7820 */ /* 0x000fe20000410000 */
[----:B---3--:R-:W-:Y:S02]  /*be50*/  SHF.L.U32 R24, R29, 0x10, RZ ;  /* 0x000000101d187819 */ /* 0x008fe400000006ff */
[----:B------:R-:W3:Y:S03]  /*be60*/  LDL.LU R29, [R1+0x1c4] ;  /* 0x0001c400011d7983 */ /* 0x000ee60000300800 */
[----:B------:R-:W0:Y:S02]  /*be70*/  MUFU.EX2 R10, R10 ;  /* 0x0000000a000a7308 */ /* 0x000e240000000800 */
[----:B0-----:R-:W-:-:S06]  /*be80*/  FADD.FTZ R10, R10, 1 ;  /* 0x3f8000000a0a7421 */ /* 0x001fcc0000010000 */
[----:B------:R4:W0:Y:S01]  /*be90*/  MUFU.RCP R25, R10 ;  /* 0x0000000a00197308 */ /* 0x0008220000001000 */
[----:B------:R-:W-:Y:S01]  /*bea0*/  FADD.FTZ R24, R24, -UR28 ;  /* 0x8000001c18187e21 */ /* 0x000fe20008010000 */
[----:B----4-:R-:W-:Y:S01]  /*beb0*/  SHF.L.U32 R10, R6, 0x10, RZ ;  /* 0x00000010060a7819 */ /* 0x010fe200000006ff */
[----:B------:R1:W-:Y:S04]  /*bec0*/  STL [R1+0x1dc], R4 ;  /* 0x0001dc0401007387 */ /* 0x0003e80000100800 */
        /* <DEDUP_REMOVED lines=12> */
[----:B------:R-:W-:Y:S01]  /*bf90*/  FADD.FTZ R24, -R24, 1 ;  /* 0x3f80000018187421 */ /* 0x000fe20000010100 */
[----:B------:R-:W-:Y:S02]  /*bfa0*/  SHF.L.U32 R11, R7, 0x10, RZ ;  /* 0x00000010070b7819 */ /* 0x000fe400000006ff */
[----:B------:R-:W4:Y:S03]  /*bfb0*/  LDL.LU R7, [R1+0x19c] ;  /* 0x00019c0001077983 */ /* 0x000f260000300800 */
        /* <DEDUP_REMOVED lines=10> */
[----:B--2---:R-:W-:Y:S02]  /*c060*/  SHF.L.U32 R11, R28, 0x10, RZ ;  /* 0x000000101c0b7819 */ /* 0x004fe400000006ff */
[----:B------:R-:W2:Y:S03]  /*c070*/  LDL.LU R28, [R1+0x1bc] ;  /* 0x0001bc00011c7983 */ /* 0x000ea60000300800 */
        /* <DEDUP_REMOVED lines=14> */
[----:B------:R-:W-:Y:S02]  /*c160*/  SHF.L.U32 R42, R42, 0x10, RZ ;  /* 0x000000102a2a7819 */ /* 0x000fe400000006ff */
[----:B------:R-:W-:Y:S01]  /*c170*/  FADD.FTZ R11, R11, -UR28 ;  /* 0x8000001c0b0b7e21 */ /* 0x000fe20008010000 */
[----:B------:R1:W-:Y:S02]  /*c180*/  STL [R1+0x1d0], R4 ;  /* 0x0001d00401007387 */ /* 0x0003e40000100800 */
        /* <DEDUP_REMOVED lines=13> */
[----:B------:R-:W-:-:S04]  /*c260*/  FADD.FTZ R24, -R24, 1 ;  /* 0x3f80000018187421 */ /* 0x000fc80000010100 */
[----:B------:R-:W-:Y:S01]  /*c270*/  FFMA.FTZ R24, R10, R24, 1 ;  /* 0x3f8000000a187423 */ /* 0x000fe20000010018 */
[----:B----4-:R-:W-:-:S03]  /*c280*/  SHF.L.U32 R11, R7, 0x10, RZ ;  /* 0x00000010070b7819 */ /* 0x010fc600000006ff */
[----:B------:R-:W-:Y:S01]  /*c290*/  FMUL.FTZ R35, R35, R24 ;  /* 0x0000001823237220 */ /* 0x000fe20000410000 */
[----:B------:R-:W-:Y:S01]  /*c2a0*/  SHF.L.U32 R41, R41, 0x10, RZ ;  /* 0x0000001029297819 */ /* 0x000fe200000006ff */
[----:B------:R-:W4:Y:S01]  /*c2b0*/  LDL.LU R7, [R1+0x344] ;  /* 0x0003440001077983 */ /* 0x000f220000300800 */
[----:B------:R-:W-:-:S04]  /*c2c0*/  FADD.FTZ R11, R11, -UR28 ;  /* 0x8000001c0b0b7e21 */ /* 0x000fc80008010000 */
[----:B-1----:R-:W-:-:S04]  /*c2d0*/  FMUL.FTZ R4, R11, UR16 ;  /* 0x000000100b047c20 */ /* 0x002fc80008410000 */
[----:B------:R-:W-:-:S04]  /*c2e0*/  FFMA.FTZ R10, R3, R4, R0 ;  /* 0x00000004030a7223 */ /* 0x000fc80000010000 */
[----:B------:R-:W-:-:S06]  /*c2f0*/  FMUL.FTZ R11, R10, -1.4426950216293334961 ;  /* 0xbfb8aa3b0a0b7820 */ /* 0x000fcc0000410000 */
[----:B------:R-:W0:Y:S02]  /*c300*/  MUFU.EX2 R11, R11 ;  /* 0x0000000b000b7308 */ /* 0x000e240000000800 */
[----:B0-----:R-:W-:-:S06]  /*c310*/  FADD.FTZ R11, R11, 1 ;  /* 0x3f8000000b0b7421 */ /* 0x001fcc0000010000 */
[----:B------:R2:W0:Y:S01]  /*c320*/  MUFU.RCP R24, R11 ;  /* 0x0000000b00187308 */ /* 0x0004220000001000 */
[----:B------:R1:W-:Y:S01]  /*c330*/  STL [R1+0x1c8], R4 ;  /* 0x0001c80401007387 */ /* 0x0003e20000100800 */
[----:B--2---:R-:W-:-:S03]  /*c340*/  SHF.L.U32 R11, R28, 0x10, RZ ;  /* 0x000000101c0b7819 */ /* 0x004fc600000006ff */
[----:B------:R-:W2:Y:S02]  /*c350*/  LDL.LU R28, [R1+0x334] ;  /* 0x00033400011c7983 */ /* 0x000ea40000300800 */
        /* <DEDUP_REMOVED lines=59> */
[----:B--2---:R-:W-:Y:S02]  /*c710*/  SHF.L.U32 R27, R28, 0x10, RZ ;  /* 0x000000101c1b7819 */ /* 0x004fe400000006ff */
[----:B------:R-:W2:Y:S01]  /*c720*/  LDL.LU R28, [R1+0x350] ;  /* 0x00035000011c7983 */ /* 0x000ea20000300800 */
[----:B------:R-:W-:Y:S01]  /*c730*/  FMUL.FTZ R39, R39, R24 ;  /* 0x0000001827277220 */ /* 0x000fe20000410000 */
[----:B---3--:R-:W-:Y:S02]  /*c740*/  SHF.L.U32 R11, R29, 0x10, RZ ;  /* 0x000000101d0b7819 */ /* 0x008fe400000006ff */
[----:B------:R-:W3:Y:S03]  /*c750*/  LDL.LU R29, [R1+0x348] ;  /* 0x00034800011d7983 */ /* 0x000ee60000300800 */
        /* <DEDUP_REMOVED lines=21> */
[----:B------:R-:W4:Y:S04]  /*c8b0*/  LDL.LU R7, [R1+0x354] ;  /* 0x0003540001077983 */ /* 0x000f280000300800 */
[----:B------:R0:W-:Y:S04]  /*c8c0*/  STL [R1+0x18c], R6 ;  /* 0x00018c0601007387 */ /* 0x0001e80000100800 */
[----:B0-----:R-:W4:Y:S01]  /*c8d0*/  LDL.LU R6, [R1+0x358] ;  /* 0x0003580001067983 */ /* 0x001f220000300800 */
[----:B------:R-:W-:Y:S01]  /*c8e0*/  SHF.L.U32 R38, R30, 0x10, RZ ;  /* 0x000000101e267819 */ /* 0x000fe200000006ff */
[----:B------:R-:W-:-:S02]  /*c8f0*/  FADD.FTZ R11, R11, -UR28 ;  /* 0x8000001c0b0b7e21 */ /* 0x000fc40008010000 */
[----:B------:R0:W-:Y:S02]  /*c900*/  STL [R1+0x1ac], R4 ;  /* 0x0001ac0401007387 */ /* 0x0001e40000100800 */
[----:B-1----:R-:W-:Y:S01]  /*c910*/  FMUL.FTZ R38, R38, R24 ;  /* 0x0000001826267220 */ /* 0x002fe20000410000 */
        /* <DEDUP_REMOVED lines=12> */
[----:B--2---:R-:W-:Y:S01]  /*c9e0*/  FMUL.FTZ R4, R11, UR16 ;  /* 0x000000100b047c20 */ /* 0x004fe20008410000 */
[----:B------:R-:W-:-:S04]  /*c9f0*/  SHF.L.U32 R36, R32, 0x10, RZ ;  /* 0x0000001020247819 */ /* 0x000fc800000006ff */
[----:B------:R0:W-:Y:S01]  /*ca00*/  STL [R1+0x184], R4 ;  /* 0x0001840401007387 */ /* 0x0001e20000100800 */
[----:B---3--:R-:W-:-:S03]  /*ca10*/  SHF.L.U32 R25, R29, 0x10, RZ ;  /* 0x000000101d197819 */ /* 0x008fc600000006ff */
[----:B------:R-:W2:Y:S02]  /*ca20*/  LDL.LU R29, [R1+0x35c] ;  /* 0x00035c00011d7983 */ /* 0x000ea40000300800 */
[----:B-1----:R-:W-:Y:S01]  /*ca30*/  FMUL.FTZ R25, R25, R24 ;  /* 0x0000001819197220 */ /* 0x002fe20000410000 */
[----:B------:R-:W-:-:S04]  /*ca40*/  FADD.FTZ R24, -R24, 1 ;  /* 0x3f80000018187421 */ /* 0x000fc80000010100 */
[----:B------:R-:W-:Y:S01]  /*ca50*/  FFMA.FTZ R24, R10, R24, 1 ;  /* 0x3f8000000a187423 */ /* 0x000fe20000010018 */
[----:B------:R-:W-:-:S04]  /*ca60*/  FFMA.FTZ R10, R3, R4, R0 ;  /* 0x00000004030a7223 */ /* 0x000fc80000010000 */
[----:B------:R-:W-:-:S06]  /*ca70*/  FMUL.FTZ R11, R10, -1.4426950216293334961 ;  /* 0xbfb8aa3b0a0b7820 */ /* 0x000fcc0000410000 */
[----:B------:R-:W1:Y:S01]  /*ca80*/  MUFU.EX2 R11, R11 ;  /* 0x0000000b000b7308 */ /* 0x000e620000000800 */
[----:B------:R-:W-:Y:S01]  /*ca90*/  FMUL.FTZ R25, R25, R24 ;  /* 0x0000001819197220 */ /* 0x000fe20000410000 */
[----:B-1----:R-:W-:-:S06]  /*caa0*/  FADD.FTZ R11, R11, 1 ;  /* 0x3f8000000b0b7421 */ /* 0x002fcc0000010000 */
[----:B------:R1:W3:Y:S02]  /*cab0*/  MUFU.RCP R24, R11 ;  /* 0x0000000b00187308 */ /* 0x0002e40000001000 */
[----:B-1----:R-:W-:Y:S02]  /*cac0*/  SHF.L.U32 R11, R28, 0x10, RZ ;  /* 0x000000101c0b7819 */ /* 0x002fe400000006ff */
[----:B------:R-:W2:Y:S03]  /*cad0*/  LDL.LU R28, [R1+0x360] ;  /* 0x00036000011c7983 */ /* 0x000ea60000300800 */
[----:B------:R-:W-:Y:S01]  /*cae0*/  FADD.FTZ R11, R11, -UR28 ;  /* 0x8000001c0b0b7e21 */ /* 0x000fe20008010000 */
[----:B---3--:R-:W-:Y:S01]  /*caf0*/  FMUL.FTZ R36, R36, R24 ;  /* 0x0000001824247220 */ /* 0x008fe20000410000 */
[----:B------:R-:W-:Y:S02]  /*cb00*/  FADD.FTZ R24, -R24, 1 ;  /* 0x3f80000018187421 */ /* 0x000fe40000010100 */
[----:B0-----:R-:W-:-:S02]  /*cb10*/  FMUL.FTZ R4, R11, UR16 ;  /* 0x000000100b047c20 */ /* 0x001fc40008410000 */
[----:B------:R-:W-:Y:S02]  /*cb20*/  FFMA.FTZ R24, R10, R24, 1 ;  /* 0x3f8000000a187423 */ /* 0x000fe40000010018 */
[----:B------:R-:W-:-:S04]  /*cb30*/  FFMA.FTZ R10, R5, R4, R2 ;  /* 0x00000004050a7223 */ /* 0x000fc80000010002 */
[----:B------:R-:W-:-:S06]  /*cb40*/  FMUL.FTZ R11, R10, -1.4426950216293334961 ;  /* 0xbfb8aa3b0a0b7820 */ /* 0x000fcc0000410000 */
[----:B------:R-:W0:Y:S01]  /*cb50*/  MUFU.EX2 R11, R11 ;  /* 0x0000000b000b7308 */ /* 0x000e220000000800 */
[----:B------:R-:W-:Y:S01]  /*cb60*/  FMUL.FTZ R36, R36, R24 ;  /* 0x0000001824247220 */ /* 0x000fe20000410000 */
[----:B0-----:R-:W-:-:S06]  /*cb70*/  FADD.FTZ R11, R11, 1 ;  /* 0x3f8000000b0b7421 */ /* 0x001fcc0000010000 */
[----:B------:R4:W0:Y:S01]  /*cb80*/  MUFU.RCP R24, R11 ;  /* 0x0000000b00187308 */ /* 0x0008220000001000 */
[----:B------:R-:W-:Y:S01]  /*cb90*/  SHF.L.U32 R33, R33, 0x10, RZ ;  /* 0x0000001021217819 */ /* 0x000fe200000006ff */
[----:B------:R1:W-:Y:S01]  /*cba0*/  STL [R1+0x174], R4 ;  /* 0x0001740401007387 */ /* 0x0003e20000100800 */
[----:B----4-:R-:W-:-:S03]  /*cbb0*/  SHF.L.U32 R11, R7, 0x10, RZ ;  /* 0x00000010070b7819 */ /* 0x010fc600000006ff */
[----:B------:R-:W3:Y:S02]  /*cbc0*/  LDL.LU R7, [R1+0x36c] ;  /* 0x00036c0001077983 */ /* 0x000ee40000300800 */
[----:B------:R-:W-:Y:S01]  /*cbd0*/  FADD.FTZ R11, R11, -UR28 ;  /* 0x8000001c0b0b7e21 */ /* 0x000fe20008010000 */
[----:B0-----:R-:W-:Y:S01]  /*cbe0*/  FMUL.FTZ R33, R33, R24 ;  /* 0x0000001821217220 */ /* 0x001fe20000410000 */
[----:B------:R-:W-:Y:S02]  /*cbf0*/  FADD.FTZ R24, -R24, 1 ;  /* 0x3f80000018187421 */ /* 0x000fe40000010100 */
[----:B-1----:R-:W-:Y:S02]  /*cc00*/  FMUL.FTZ R4, R11, UR16 ;  /* 0x000000100b047c20 */ /* 0x002fe40008410000 */
[----:B------:R-:W-:Y:S02]  /*cc10*/  FFMA.FTZ R24, R10, R24, 1 ;  /* 0x3f8000000a187423 */ /* 0x000fe40000010018 */
[----:B------:R-:W-:Y:S01]  /*cc20*/  FFMA.FTZ R10, R3, R4, R0 ;  /* 0x00000004030a7223 */ /* 0x000fe20000010000 */
[----:B------:R0:W-:Y:S04]  /*cc30*/  STL [R1+0x168], R4 ;  /* 0x0001680401007387 */ /* 0x0001e80000100800 */
[----:B0-----:R-:W4:Y:S01]  /*cc40*/  LDL.LU R4, [R1+0x368] ;  /* 0x0003680001047983 */ /* 0x001f220000300800 */
[----:B------:R-:W-:Y:S01]  /*cc50*/  FMUL.FTZ R33, R33, R24 ;  /* 0x0000001821217220 */ /* 0x000fe20000410000 */
[----:B------:R-:W-:-:S02]  /*cc60*/  SHF.L.U32 R24, R6, 0x10, RZ ;  /* 0x0000001006187819 */ /* 0x000fc400000006ff */
[----:B------:R-:W4:Y:S04]  /*cc70*/  LDL.LU R6, [R1+0x370] ;  /* 0x0003700001067983 */ /* 0x000f280000300800 */
[----:B------:R0:W-:Y:S04]  /*cc80*/  STL [R1+0x3d8], R20 ;  /* 0x0003d81401007387 */ /* 0x0001e80000100800 */
[----:B0-----:R-:W4:Y:S01]  /*cc90*/  LDL.LU R20, [R1+0x374] ;  /* 0x0003740001147983 */ /* 0x001f220000300800 */
[----:B------:R-:W-:-:S03]  /*cca0*/  SHF.L.U32 R32, R18, 0x10, RZ ;  /* 0x0000001012207819 */ /* 0x000fc600000006ff */
[----:B------:R-:W4:Y:S01]  /*ccb0*/  LDL.LU R18, [R1+0x378] ;  /* 0x0003780001127983 */ /* 0x000f220000300800 */
        /* <DEDUP_REMOVED lines=8> */
[----:B--2---:R-:W-:-:S05]  /*cd40*/  SHF.L.U32 R11, R29, 0x10, RZ ;  /* 0x000000101d0b7819 */ /* 0x004fca00000006ff */
[----:B------:R-:W-:-:S04]  /*cd50*/  FADD.FTZ R11, R11, -UR28 ;  /* 0x8000001c0b0b7e21 */ /* 0x000fc80008010000 */
[----:B------:R-:W-:-:S04]  /*cd60*/  FMUL.FTZ R29, R11, UR16 ;  /* 0x000000100b1d7c20 */ /* 0x000fc80008410000 */
        /* <DEDUP_REMOVED lines=16> */
[----:B------:R3:W0:Y:S02]  /*ce70*/  MUFU.RCP R26, R11 ;  /* 0x0000000b001a7308 */ /* 0x0006240000001000 */
[----:B---3--:R-:W-:-:S05]  /*ce80*/  SHF.L.U32 R11, R7, 0x10, RZ ;  /* 0x00000010070b7819 */ /* 0x008fca00000006ff */
[----:B------:R-:W-:-:S04]  /*ce90*/  FADD.FTZ R11, R11, -UR28 ;  /* 0x8000001c0b0b7e21 */ /* 0x000fc80008010000 */
[----:B------:R-:W-:Y:S01]  /*cea0*/  FMUL.FTZ R7, R11, UR16 ;  /* 0x000000100b077c20 */ /* 0x000fe20008410000 */
[----:B----4-:R-:W-:Y:S02]  /*ceb0*/  SHF.L.U32 R30, R4, 0x10, RZ ;  /* 0x00000010041e7819 */ /* 0x010fe400000006ff */
[----:B------:R-:W2:Y:S03]  /*cec0*/  LDL.LU R4, [R1+0x37c] ;  /* 0x00037c0001047983 */ /* 0x000ea60000300800 */
[----:B0-----:R-:W-:Y:S01]  /*ced0*/  FMUL.FTZ R30, R30, R26 ;  /* 0x0000001a1e1e7220 */ /* 0x001fe20000410000 */
        /* <DEDUP_REMOVED lines=10> */
[----:B------:R-:W-:Y:S01]  /*cf80*/  STL [R1+0x188], R9 ;  /* 0x0001880901007387 */ /* 0x000fe20000100800 */
[----:B0-----:R-:W-:-:S03]  /*cf90*/  SHF.L.U32 R11, R6, 0x10, RZ ;  /* 0x00000010060b7819 */ /* 0x001fc600000006ff */
[----:B------:R0:W-:Y:S02]  /*cfa0*/  STL [R1+0x190], R8 ;  /* 0x0001900801007387 */ /* 0x0001e40000100800 */
[----:B------:R-:W-:Y:S02]  /*cfb0*/  FADD.FTZ R11, R11, -UR28 ;  /* 0x8000001c0b0b7e21 */ /* 0x000fe40008010000 */
[----:B---3--:R-:W3:Y:S02]  /*cfc0*/  LDL.LU R23, [R1+0x380] ;  /* 0x0003800001177983 */ /* 0x008ee40000300800 */
[----:B------:R-:W-:Y:S01]  /*cfd0*/  FMUL.FTZ R6, R11, UR16 ;  /* 0x000000100b067c20 */ /* 0x000fe20008410000 */
[----:B-1----:R-:W-:Y:S01]  /*cfe0*/  FMUL.FTZ R26, R26, R45 ;  /* 0x0000002d1a1a7220 */ /* 0x002fe20000410000 */
[----:B------:R-:W-:Y:S01]  /*cff0*/  FADD.FTZ R45, -R45, 1 ;  /* 0x3f8000002d2d7421 */ /* 0x000fe20000010100 */
[----:B------:R-:W-:Y:S01]  /*d000*/  STL [R1+0x3b8], R37 ;  /* 0x0003b82501007387 */ /* 0x000fe20000100800 */
[----:B------:R-:W-:-:S02]  /*d010*/  FFMA.FTZ R11, R3, R6, R0 ;  /* 0x00000006030b7223 */ /* 0x000fc40000010000 */
[----:B------:R-:W-:Y:S01]  /*d020*/  FFMA.FTZ R45, R10, R45, 1 ;  /* 0x3f8000000a2d7423 */ /* 0x000fe2000001002d */
[----:B------:R1:W-:Y:S01]  /*d030*/  STL [R1+0x3c0], R42 ;  /* 0x0003c02a01007387 */ /* 0x0003e20000100800 */
[----:B------:R-:W-:-:S03]  /*d040*/  FMUL.FTZ R10, R11, -1.4426950216293334961 ;  /* 0xbfb8aa3b0b0a7820 */ /* 0x000fc60000410000 */
[----:B0-----:R-:W4:Y:S03]  /*d050*/  LDL.LU R8, [R1+0x118] ;  /* 0x0001180001087983 */ /* 0x001f260000300800 */
[----:B------:R-:W0:Y:S01]  /*d060*/  MUFU.EX2 R10, R10 ;  /* 0x0000000a000a7308 */ /* 0x000e220000000800 */
[----:B------:R-:W-:Y:S01]  /*d070*/  FMUL.FTZ R26, R26, R45 ;  /* 0x0000002d1a1a7220 */ /* 0x000fe20000410000 */
[----:B------:R-:W4:Y:S04]  /*d080*/  LDL.LU R9, [R1+0x394] ;  /* 0x0003940001097983 */ /* 0x000f280000300800 */
[----:B------:R-:W4:Y:S04]  /*d090*/  LDL.LU R20, [R1+0x390] ;  /* 0x0003900001147983 */ /* 0x000f280000300800 */
[----:B-1----:R-:W4:Y:S04]  /*d0a0*/  LDL.LU R42, [R1+0x330] ;  /* 0x00033000012a7983 */ /* 0x002f280000300800 */
[----:B------:R-:W4:Y:S01]  /*d0b0*/  LDL.LU R37, [R1+0x32c] ;  /* 0x00032c0001257983 */ /* 0x000f220000300800 */
[----:B0-----:R-:W-:-:S06]  /*d0c0*/  FADD.FTZ R10, R10, 1 ;  /* 0x3f8000000a0a7421 */ /* 0x001fcc0000010000 */
[----:B------:R-:W0:Y:S01]  /*d0d0*/  MUFU.RCP R10, R10 ;  /* 0x0000000a000a7308 */ /* 0x000e220000001000 */
[----:B------:R-:W-:-:S05]  /*d0e0*/  SHF.L.U32 R45, R18, 0x10, RZ ;  /* 0x00000010122d7819 */ /* 0x000fca00000006ff */
[----:B0-----:R-:W-:Y:S01]  /*d0f0*/  FMUL.FTZ R18, R45, R10 ;  /* 0x0000000a2d127220 */ /* 0x001fe20000410000 */
[----:B------:R-:W-:-:S04]  /*d100*/  FADD.FTZ R10, -R10, 1 ;  /* 0x3f8000000a0a7421 */ /* 0x000fc80000010100 */
[----:B------:R-:W-:-:S04]  /*d110*/  FFMA.FTZ R10, R11, R10, 1 ;  /* 0x3f8000000b0a7423 */ /* 0x000fc8000001000a */
[----:B------:R-:W-:Y:S02]  /*d120*/  FMUL.FTZ R10, R18, R10 ;  /* 0x0000000a120a7220 */ /* 0x000fe40000410000 */
[----:B------:R-:W4:Y:S04]  /*d130*/  LDL.LU R18, [R1+0x3e0] ;  /* 0x0003e00001127983 */ /* 0x000f280000300800 */
[----:B------:R0:W-:Y:S04]  /*d140*/  STL [R1+0x3d0], R16 ;  /* 0x0003d01001007387 */ /* 0x0001e80000100800 */
[----:B------:R1:W-:Y:S04]  /*d150*/  STL [R1+0x3d4], R14 ;  /* 0x0003d40e01007387 */ /* 0x0003e80000100800 */
[----:B------:R1:W-:Y:S04]  /*d160*/  STL [R1+0x3c8], R15 ;  /* 0x0003c80f01007387 */ /* 0x0003e80000100800 */
[----:B0-----:R-:W4:Y:S04]  /*d170*/  LDL.LU R16, [R1+0x320] ;  /* 0x0003200001107983 */ /* 0x001f280000300800 */
[----:B-1----:R-:W4:Y:S04]  /*d180*/  LDL.LU R14, [R1+0x38c] ;  /* 0x00038c00010e7983 */ /* 0x002f280000300800 */
[----:B------:R-:W4:Y:S04]  /*d190*/  LDL.LU R15, [R1+0x388] ;  /* 0x00038800010f7983 */ /* 0x000f280000300800 */
[----:B------:R0:W-:Y:S04]  /*d1a0*/  STL [R1+0x3b4], R43 ;  /* 0x0003b42b01007387 */ /* 0x0001e80000100800 */
[----:B------:R1:W-:Y:S04]  /*d1b0*/  STL [R1+0x3bc], R44 ;  /* 0x0003bc2c01007387 */ /* 0x0003e80000100800 */
[----:B0-----:R-:W4:Y:S04]  /*d1c0*/  LDL.LU R43, [R1+0x318] ;  /* 0x00031800012b7983 */ /* 0x001f280000300800 */
[----:B-1----:R-:W4:Y:S01]  /*d1d0*/  LDL.LU R44, [R1+0x314] ;  /* 0x00031400012c7983 */ /* 0x002f220000300800 */
[----:B--2---:R-:W-:-:S05]  /*d1e0*/  SHF.L.U32 R4, R4, 0x10, RZ ;  /* 0x0000001004047819 */ /* 0x004fca00000006ff */
[----:B------:R-:W-:-:S04]  /*d1f0*/  FADD.FTZ R45, R4, -UR28 ;  /* 0x8000001c042d7e21 */ /* 0x000fc80008010000 */
[----:B------:R-:W-:-:S04]  /*d200*/  FMUL.FTZ R4, R45, UR16 ;  /* 0x000000102d047c20 */ /* 0x000fc80008410000 */
        /* <DEDUP_REMOVED lines=9> */
[----:B------:R-:W-:Y:S02]  /*d2a0*/  FMUL.FTZ R11, R23, R11 ;  /* 0x0000000b170b7220 */ /* 0x000fe40000410000 */
[----:B------:R-:W2:Y:S01]  /*d2b0*/  LDL.LU R23, [R1+0x3dc] ;  /* 0x0003dc0001177983 */ /* 0x000ea20000300800 */
[----:B----4-:R-:W-:-:S03]  /*d2c0*/  FADD.FTZ R42, R42, R20 ;  /* 0x000000142a2a7221 */ /* 0x010fc60000010000 */
[----:B------:R-:W3:Y:S01]  /*d2d0*/  LDL.LU R20, [R1+0x3d8] ;  /* 0x0003d80001147983 */ /* 0x000ee20000300800 */
[----:B------:R-:W-:Y:S01]  /*d2e0*/  FADD.FTZ R8, R8, R18 ;  /* 0x0000001208087221 */ /* 0x000fe20000010000 */
[-C--:B------:R-:W-:Y:S01]  /*d2f0*/  FFMA.FTZ R9, R37, R18.reuse, R9 ;  /* 0x0000001225097223 */ /* 0x080fe20000010009 */
[----:B------:R-:W-:Y:S02]  /*d300*/  FMUL.FTZ R45, R3, R18 ;  /* 0x00000012032d7220 */ /* 0x000fe40000410000 */
[----:B------:R-:W4:Y:S01]  /*d310*/  LDL.LU R18, [R1+0x384] ;  /* 0x0003840001127983 */ /* 0x000f220000300800 */
[----:B--2---:R-:W-:Y:S01]  /*d320*/  FADD.FTZ R8, R8, R23 ;  /* 0x0000001708087221 */ /* 0x004fe20000010000 */
[----:B---3--:R-:W-:Y:S01]  /*d330*/  FADD.FTZ R14, R14, R20 ;  /* 0x000000140e0e7221 */ /* 0x008fe20000010000 */
[-C--:B------:R-:W-:Y:S01]  /*d340*/  FFMA.FTZ R15, R16, R20.reuse, R15 ;  /* 0x00000014100f7223 */ /* 0x080fe2000001000f */
[C---:B------:R-:W-:Y:S02]  /*d350*/  FMUL.FTZ R20, R5.reuse, R20 ;  /* 0x0000001405147220 */ /* 0x040fe40000410000 */
[----:B------:R-:W-:Y:S01]  /*d360*/  FADD.FTZ R14, R14, R19 ;  /* 0x000000130e0e7221 */ /* 0x000fe20000010000 */
[-C--:B------:R-:W-:Y:S01]  /*d370*/  FFMA.FTZ R15, R44, R19.reuse, R15 ;  /* 0x000000132c0f7223 */ /* 0x080fe2000001000f */
[----:B------:R-:W-:Y:S01]  /*d380*/  FMUL.FTZ R19, R5, R19 ;  /* 0x0000001305137220 */ /* 0x000fe20000410000 */
[----:B----4-:R-:W-:Y:S01]  /*d390*/  FFMA.FTZ R18, R37, R45, R18 ;  /* 0x0000002d25127223 */ /* 0x010fe20000010012 */
[----:B------:R-:W-:Y:S01]  /*d3a0*/  FADD.FTZ R45, R42, R45 ;  /* 0x0000002d2a2d7221 */ /* 0x000fe20000010000 */
[-C--:B------:R-:W-:Y:S01]  /*d3b0*/  FFMA.FTZ R42, R43, R23.reuse, R9 ;  /* 0x000000172b2a7223 */ /* 0x080fe20000010009 */
[----:B------:R-:W-:Y:S01]  /*d3c0*/  FMUL.FTZ R23, R3, R23 ;  /* 0x0000001703177220 */ /* 0x000fe20000410000 */
[----:B------:R-:W-:Y:S01]  /*d3d0*/  FFMA.FTZ R18, R16, R20, R18 ;  /* 0x0000001410127223 */ /* 0x000fe20000010012 */
[----:B------:R-:W-:Y:S01]  /*d3e0*/  FADD.FTZ R45, R20, R45 ;  /* 0x0000002d142d7221 */ /* 0x000fe20000010000 */
[----:B------:R-:W2:Y:S02]  /*d3f0*/  LDL.LU R37, [R1+0x300] ;  /* 0x0003000001257983 */ /* 0x000ea40000300800 */
[----:B------:R-:W-:Y:S01]  /*d400*/  FFMA.FTZ R18, R43, R23, R18 ;  /* 0x000000172b127223 */ /* 0x000fe20000010012 */
[----:B------:R-:W-:Y:S01]  /*d410*/  FADD.FTZ R20, R45, R23 ;  /* 0x000000172d147221 */ /* 0x000fe20000010000 */
[----:B------:R-:W-:Y:S01]  /*d420*/  FADD.FTZ R8, R8, R22 ;  /* 0x0000001608087221 */ /* 0x000fe20000010000 */
[----:B------:R-:W3:Y:S01]  /*d430*/  LDL.LU R16, [R1+0x138] ;  /* 0x0001380001107983 */ /* 0x000ee20000300800 */
[----:B------:R-:W-:Y:S01]  /*d440*/  FFMA.FTZ R45, R44, R19, R18 ;  /* 0x000000132c2d7223 */ /* 0x000fe20000010012 */
[----:B------:R-:W-:-:S02]  /*d450*/  FADD.FTZ R20, R19, R20 ;  /* 0x0000001413147221 */ /* 0x000fc40000010000 */
[----:B------:R-:W4:Y:S01]  /*d460*/  LDL.LU R19, [R1+0x30c] ;  /* 0x00030c0001137983 */ /* 0x000f220000300800 */
[----:B------:R-:W-:-:S03]  /*d470*/  FMUL.FTZ R23, R3, R22 ;  /* 0x0000001603177220 */ /* 0x000fc60000410000 */
[----:B------:R-:W3:Y:S01]  /*d480*/  LDL.LU R9, [R1+0x13c] ;  /* 0x00013c0001097983 */ /* 0x000ee20000300800 */
[----:B------:R-:W-:-:S03]  /*d490*/  FADD.FTZ R20, R20, R23 ;  /* 0x0000001714147221 */ /* 0x000fc60000010000 */
[----:B------:R-:W3:Y:S04]  /*d4a0*/  LDL.LU R43, [R1+0x2e4] ;  /* 0x0002e400012b7983 */ /* 0x000ee80000300800 */
[----:B------:R-:W3:Y:S01]  /*d4b0*/  LDL.LU R44, [R1+0x134] ;  /* 0x00013400012c7983 */ /* 0x000ee20000300800 */
[----:B----4-:R-:W-:-:S03]  /*d4c0*/  FFMA.FTZ R45, R19, R23, R45 ;  /* 0x00000017132d7223 */ /* 0x010fc6000001002d */
[----:B------:R-:W4:Y:S01]  /*d4d0*/  LDL.LU R23, [R1+0x304] ;  /* 0x0003040001177983 */ /* 0x000f220000300800 */
[----:B------:R-:W-:Y:S01]  /*d4e0*/  FFMA.FTZ R18, R19, R22, R42 ;  /* 0x0000001613127223 */ /* 0x000fe2000001002a */
[----:B------:R-:W-:Y:S01]  /*d4f0*/  MOV R22, R15 ;  /* 0x0000000f00167202 */ /* 0x000fe20000000f00 */
[-C--:B------:R-:W-:Y:S01]  /*d500*/  FMUL.FTZ R19, R5, R17.reuse ;  /* 0x0000001105137220 */ /* 0x080fe20000410000 */
[----:B------:R-:W3:Y:S03]  /*d510*/  LDL.LU R42, [R1+0x2e0] ;  /* 0x0002e000012a7983 */ /* 0x000ee60000300800 */
[----:B------:R-:W-:Y:S01]  /*d520*/  FADD.FTZ R20, R19, R20 ;  /* 0x0000001413147221 */ /* 0x000fe20000010000 */
[----:B------:R-:W3:Y:S01]  /*d530*/  LDL.LU R15, [R1+0x2dc] ;  /* 0x0002dc00010f7983 */ /* 0x000ee20000300800 */
[C---:B----4-:R-:W-:Y:S01]  /*d540*/  FFMA.FTZ R22, R23.reuse, R17, R22 ;  /* 0x0000001117167223 */ /* 0x050fe20000010016 */
[----:B------:R-:W-:Y:S01]  /*d550*/  FFMA.FTZ R45, R23, R19, R45 ;  /* 0x00000013172d7223 */ /* 0x000fe2000001002d */
[----:B------:R-:W-:-:S04]  /*d560*/  FMUL.FTZ R23, R3, R21 ;  /* 0x0000001503177220 */ /* 0x000fc80000410000 */
[----:B--2---:R-:W-:Y:S01]  /*d570*/  FFMA.FTZ R45, R37, R23, R45 ;  /* 0x00000017252d7223 */ /* 0x004fe2000001002d */
[----:B------:R-:W-:Y:S02]  /*d580*/  FADD.FTZ R20, R20, R23 ;  /* 0x0000001714147221 */ /* 0x000fe40000010000 */
[----:B------:R-:W2:Y:S01]  /*d590*/  LDL.LU R23, [R1+0x2ec] ;  /* 0x0002ec0001177983 */ /* 0x000ea20000300800 */
[----:B------:R-:W-:Y:S01]  /*d5a0*/  FADD.FTZ R17, R14, R17 ;  /* 0x000000110e117221 */ /* 0x000fe20000010000 */
[-C--:B---3--:R-:W-:Y:S02]  /*d5b0*/  FMUL.FTZ R19, R5, R16.reuse ;  /* 0x0000001005137220 */ /* 0x088fe40000410000 */
[----:B------:R-:W3:Y:S01]  /*d5c0*/  LDL.LU R14, [R1+0x3d4] ;  /* 0x0003d400010e7983 */ /* 0x000ee20000300800 */
[----:B------:R-:W-:Y:S01]  /*d5d0*/  FADD.FTZ R17, R17, R16 ;  /* 0x0000001011117221 */ /* 0x000fe20000010000 */
[C---:B--2---:R-:W-:Y:S02]  /*d5e0*/  FFMA.FTZ R22, R23.reuse, R16, R22 ;  /* 0x0000001017167223 */ /* 0x044fe40000010016 */
[----:B------:R-:W2:Y:S01]  /*d5f0*/  LDL.LU R16, [R1+0x3d0] ;  /* 0x0003d00001107983 */ /* 0x000ea20000300800 */
[----:B------:R-:W-:Y:S01]  /*d600*/  FFMA.FTZ R45, R23, R19, R45 ;  /* 0x00000013172d7223 */ /* 0x000fe2000001002d */
[----:B------:R-:W-:Y:S01]  /*d610*/  FMUL.FTZ R23, R3, R9 ;  /* 0x0000000903177220 */ /* 0x000fe20000410000 */
[----:B------:R-:W-:-:S03]  /*d620*/  FADD.FTZ R20, R19, R20 ;  /* 0x0000001413147221 */ /* 0x000fc60000010000 */
[----:B------:R-:W-:Y:S01]  /*d630*/  FFMA.FTZ R45, R43, R23, R45 ;  /* 0x000000172b2d7223 */ /* 0x000fe2000001002d */
[----:B------:R-:W-:Y:S01]  /*d640*/  FADD.FTZ R20, R20, R23 ;  /* 0x0000001714147221 */ /* 0x000fe20000010000 */
[----:B------:R-:W-:Y:S01]  /*d650*/  FMUL.FTZ R23, R3, R44 ;  /* 0x0000002c03177220 */ /* 0x000fe20000410000 */
[----:B------:R-:W-:Y:S02]  /*d660*/  FFMA.FTZ R18, R37, R21, R18 ;  /* 0x0000001525127223 */ /* 0x000fe40000010012 */
[----:B------:R-:W4:Y:S01]  /*d670*/  LDL.LU R37, [R1+0x140] ;  /* 0x0001400001257983 */ /* 0x000f220000300800 */
[----:B------:R-:W-:-:S03]  /*d680*/  FADD.FTZ R21, R8, R21 ;  /* 0x0000001508157221 */ /* 0x000fc60000010000 */
[----:B------:R-:W4:Y:S01]  /*d690*/  LDL.LU R8, [R1+0x2c0] ;  /* 0x0002c00001087983 */ /* 0x000f220000300800 */
[----:B------:R-:W-:-:S03]  /*d6a0*/  FFMA.FTZ R18, R43, R9, R18 ;  /* 0x000000092b127223 */ /* 0x000fc60000010012 */
[----:B------:R-:W4:Y:S01]  /*d6b0*/  LDL.LU R43, [R1+0x2b8] ;  /* 0x0002b800012b7983 */ /* 0x000f220000300800 */
[----:B--2---:R-:W-:-:S04]  /*d6c0*/  FMUL.FTZ R19, R5, R16 ;  /* 0x0000001005137220 */ /* 0x004fc80000410000 */
[----:B------:R-:W-:Y:S01]  /*d6d0*/  FFMA.FTZ R45, R42, R19, R45 ;  /* 0x000000132a2d7223 */ /* 0x000fe2000001002d */
[----:B------:R-:W-:Y:S02]  /*d6e0*/  FADD.FTZ R20, R19, R20 ;  /* 0x0000001413147221 */ /* 0x000fe40000010000 */
[----:B------:R-:W2:Y:S01]  /*d6f0*/  LDL.LU R19, [R1+0x2c4] ;  /* 0x0002c40001137983 */ /* 0x000ea20000300800 */
[----:B------:R-:W-:Y:S01]  /*d700*/  FFMA.FTZ R45, R15, R23, R45 ;  /* 0x000000170f2d7223 */ /* 0x000fe2000001002d */
[----:B------:R-:W-:Y:S02]  /*d710*/  FADD.FTZ R20, R20, R23 ;  /* 0x0000001714147221 */ /* 0x000fe40000010000 */
[----:B------:R-:W4:Y:S01]  /*d720*/  LDL.LU R23, [R1+0x144] ;  /* 0x0001440001177983 */ /* 0x000f220000300800 */
[----:B------:R-:W-:Y:S01]  /*d730*/  FFMA.FTZ R22, R42, R16, R22 ;  /* 0x000000102a167223 */ /* 0x000fe20000010016 */
[----:B------:R-:W-:Y:S01]  /*d740*/  FADD.FTZ R17, R17, R16 ;  /* 0x0000001011117221 */ /* 0x000fe20000010000 */
[----:B---3--:R-:W-:Y:S01]  /*d750*/  FMUL.FTZ R16, R5, R14 ;  /* 0x0000000e05107220 */ /* 0x008fe20000410000 */
[----:B------:R-:W-:Y:S01]  /*d760*/  FADD.FTZ R21, R21, R9 ;  /* 0x0000000915157221 */ /* 0x000fe20000010000 */
[----:B------:R-:W-:Y:S01]  /*d770*/  FFMA.FTZ R18, R15, R44, R18 ;  /* 0x0000002c0f127223 */ /* 0x000fe20000010012 */
[----:B------:R-:W-:Y:S01]  /*d780*/  FADD.FTZ R17, R17, R14 ;  /* 0x0000000e11117221 */ /* 0x000fe20000010000 */
[----:B------:R-:W-:Y:S01]  /*d790*/  FADD.FTZ R20, R16, R20 ;  /* 0x0000001410147221 */ /* 0x000fe20000010000 */
[----:B------:R-:W3:Y:S04]  /*d7a0*/  LDL.LU R9, [R1+0x14c] ;  /* 0x00014c0001097983 */ /* 0x000ee80000300800 */
[----:B------:R-:W3:Y:S01]  /*d7b0*/  LDL.LU R42, [R1+0x2ac] ;  /* 0x0002ac00012a7983 */ /* 0x000ee20000300800 */
[C---:B--2---:R-:W-:Y:S01]  /*d7c0*/  FFMA.FTZ R22, R19.reuse, R14, R22 ;  /* 0x0000000e13167223 */ /* 0x044fe20000010016 */
[----:B------:R-:W-:Y:S01]  /*d7d0*/  FFMA.FTZ R45, R19, R16, R45 ;  /* 0x00000010132d7223 */ /* 0x000fe2000001002d */
[----:B----4-:R-:W-:Y:S01]  /*d7e0*/  FMUL.FTZ R19, R3, R37 ;  /* 0x0000002503137220 */ /* 0x010fe20000410000 */
[----:B------:R-:W-:Y:S01]  /*d7f0*/  FADD.FTZ R21, R21, R44 ;  /* 0x0000002c15157221 */ /* 0x000fe20000010000 */
[----:B------:R-:W-:Y:S01]  /*d800*/  FMUL.FTZ R14, R5, R23 ;  /* 0x00000017050e7220 */ /* 0x000fe20000410000 */
[C---:B------:R-:W-:Y:S01]  /*d810*/  FFMA.FTZ R18, R8.reuse, R37, R18 ;  /* 0x0000002508127223 */ /* 0x040fe20000010012 */
[----:B------:R-:W-:Y:S01]  /*d820*/  FFMA.FTZ R45, R8, R19, R45 ;  /* 0x00000013082d7223 */ /* 0x000fe2000001002d */
[----:B------:R-:W-:Y:S01]  /*d830*/  FADD.FTZ R20, R20, R19 ;  /* 0x0000001314147221 */ /* 0x000fe20000010000 */
[----:B------:R-:W-:Y:S01]  /*d840*/  FADD.FTZ R21, R21, R37 ;  /* 0x0000002515157221 */ /* 0x000fe20000010000 */
[----:B------:R-:W2:Y:S01]  /*d850*/  LDL.LU R15, [R1+0x148] ;  /* 0x00014800010f7983 */ /* 0x000ea20000300800 */
[----:B------:R-:W-:Y:S01]  /*d860*/  FFMA.FTZ R45, R43, R14, R45 ;  /* 0x0000000e2b2d7223 */ /* 0x000fe2000001002d */
[----:B------:R-:W-:-:S02]  /*d870*/  FADD.FTZ R20, R14, R20 ;  /* 0x000000140e147221 */ /* 0x000fc40000010000 */
[----:B------:R-:W4:Y:S01]  /*d880*/  LDL.LU R14, [R1+0x2b4] ;  /* 0x0002b400010e7983 */ /* 0x000f220000300800 */
[----:B---3--:R-:W-:Y:S01]  /*d890*/  FMUL.FTZ R16, R3, R9 ;  /* 0x0000000903107220 */ /* 0x008fe20000410000 */
[----:B------:R-:W-:Y:S02]  /*d8a0*/  FADD.FTZ R21, R21, R9 ;  /* 0x0000000915157221 */ /* 0x000fe40000010000 */
[----:B------:R-:W3:Y:S01]  /*d8b0*/  LDL.LU R44, [R1+0x28c] ;  /* 0x00028c00012c7983 */ /* 0x000ee20000300800 */
[----:B------:R-:W-:-:S03]  /*d8c0*/  FFMA.FTZ R22, R43, R23, R22 ;  /* 0x000000172b167223 */ /* 0x000fc60000010016 */
[----:B------:R-:W3:Y:S04]  /*d8d0*/  LDL.LU R8, [R1+0x154] ;  /* 0x0001540001087983 */ /* 0x000ee80000300800 */
[----:B------:R-:W3:Y:S04]  /*d8e0*/  LDL.LU R19, [R1+0x288] ;  /* 0x0002880001137983 */ /* 0x000ee80000300800 */
[----:B------:R-:W3:Y:S01]  /*d8f0*/  LDL.LU R43, [R1+0x158] ;  /* 0x00015800012b7983 */ /* 0x000ee20000300800 */
[----:B------:R-:W-:-:S03]  /*d900*/  FADD.FTZ R17, R17, R23 ;  /* 0x0000001711117221 */ /* 0x000fc60000010000 */
[----:B------:R-:W3:Y:S04]  /*d910*/  LDL.LU R37, [R1+0x27c] ;  /* 0x00027c0001257983 */ /* 0x000ee80000300800 */
[----:B------:R-:W3:Y:S01]  /*d920*/  LDL.LU R23, [R1+0x268] ;  /* 0x0002680001177983 */ /* 0x000ee20000300800 */
[----:B----4-:R-:W-:-:S03]  /*d930*/  FFMA.FTZ R18, R14, R9, R18 ;  /* 0x000000090e127223 */ /* 0x010fc60000010012 */
[----:B------:R-:W4:Y:S01]  /*d940*/  LDL.LU R9, [R1+0x3cc] ;  /* 0x0003cc0001097983 */ /* 0x000f220000300800 */
[----:B------:R-:W-:Y:S01]  /*d950*/  FFMA.FTZ R45, R14, R16, R45 ;  /* 0x000000100e2d7223 */ /* 0x000fe2000001002d */
[----:B------:R-:W-:Y:S01]  /*d960*/  FMUL.FTZ R14, R5, R13 ;  /* 0x0000000d050e7220 */ /* 0x000fe20000410000 */
[----:B------:R-:W-:Y:S01]  /*d970*/  FADD.FTZ R20, R20, R16 ;  /* 0x0000001014147221 */ /* 0x000fe20000010000 */
[----:B--2---:R-:W-:Y:S02]  /*d980*/  FMUL.FTZ R16, R3, R15 ;  /* 0x0000000f03107220 */ /* 0x004fe40000410000 */
[----:B------:R-:W-:Y:S01]  /*d990*/  FFMA.FTZ R45, R42, R14, R45 ;  /* 0x0000000e2a2d7223 */ /* 0x000fe2000001002d */
[----:B------:R-:W-:Y:S01]  /*d9a0*/  FADD.FTZ R20, R14, R20 ;  /* 0x000000140e147221 */ /* 0x000fe20000010000 */
[----:B------:R-:W-:Y:S01]  /*d9b0*/  FFMA.FTZ R22, R42, R13, R22 ;  /* 0x0000000d2a167223 */ /* 0x000fe20000010016 */
[----:B------:R-:W-:Y:S01]  /*d9c0*/  FADD.FTZ R17, R17, R13 ;  /* 0x0000000d11117221 */ /* 0x000fe20000010000 */
[----:B---3--:R-:W-:Y:S01]  /*d9d0*/  FFMA.FTZ R45, R44, R16, R45 ;  /* 0x000000102c2d7223 */ /* 0x008fe2000001002d */
[----:B------:R-:W-:Y:S01]  /*d9e0*/  FADD.FTZ R20, R20, R16 ;  /* 0x0000001014147221 */ /* 0x000fe20000010000 */
[----:B------:R-:W-:Y:S01]  /*d9f0*/  FMUL.FTZ R14, R3, R8 ;  /* 0x00000008030e7220 */ /* 0x000fe20000410000 */
[----:B------:R-:W-:Y:S01]  /*da00*/  FFMA.FTZ R18, R44, R15, R18 ;  /* 0x0000000f2c127223 */ /* 0x000fe20000010012 */
[----:B------:R-:W-:Y:S01]  /*da10*/  FADD.FTZ R21, R21, R15 ;  /* 0x0000000f15157221 */ /* 0x000fe20000010000 */
[----:B------:R-:W2:Y:S04]  /*da20*/  LDL.LU R42, [R1+0x160] ;  /* 0x00016000012a7983 */ /* 0x000ea80000300800 */
[----:B------:R-:W3:Y:S04]  /*da30*/  LDL.LU R15, [R1+0x3c8] ;  /* 0x0003c800010f7983 */ /* 0x000ee80000300800 */
[----:B------:R-:W2:Y:S04]  /*da40*/  LDL.LU R16, [R1+0x244] ;  /* 0x0002440001107983 */ /* 0x000ea80000300800 */
[----:B------:R-:W2:Y:S01]  /*da50*/  LDL.LU R44, [R1+0x164] ;  /* 0x00016400012c7983 */ /* 0x000ea20000300800 */
[-C--:B----4-:R-:W-:Y:S01]  /*da60*/  FMUL.FTZ R13, R5, R9.reuse ;  /* 0x00000009050d7220 */ /* 0x090fe20000410000 */
[----:B------:R-:W-:Y:S01]  /*da70*/  FFMA.FTZ R22, R19, R9, R22 ;  /* 0x0000000913167223 */ /* 0x000fe20000010016 */
[----:B------:R-:W-:-:S02]  /*da80*/  FADD.FTZ R17, R17, R9 ;  /* 0x0000000911117221 */ /* 0x000fc40000010000 */
[----:B------:R-:W-:Y:S01]  /*da90*/  FFMA.FTZ R45, R19, R13, R45 ;  /* 0x0000000d132d7223 */ /* 0x000fe2000001002d */
[----:B------:R-:W-:Y:S01]  /*daa0*/  FADD.FTZ R20, R13, R20 ;  /* 0x000000140d147221 */ /* 0x000fe20000010000 */
[----:B------:R-:W-:Y:S01]  /*dab0*/  FMUL.FTZ R9, R5, R43 ;  /* 0x0000002b05097220 */ /* 0x000fe20000410000 */
[----:B------:R-:W4:Y:S01]  /*dac0*/  LDL.LU R19, [R1+0x238] ;  /* 0x0002380001137983 */ /* 0x000f220000300800 */
[C---:B------:R-:W-:Y:S01]  /*dad0*/  FFMA.FTZ R45, R37.reuse, R14, R45 ;  /* 0x0000000e252d7223 */ /* 0x040fe2000001002d */
[----:B------:R-:W-:Y:S01]  /*dae0*/  FADD.FTZ R20, R20, R14 ;  /* 0x0000000e14147221 */ /* 0x000fe20000010000 */
[----:B------:R-:W-:Y:S01]  /*daf0*/  FFMA.FTZ R18, R37, R8, R18 ;  /* 0x0000000825127223 */ /* 0x000fe20000010012 */
[----:B------:R-:W-:Y:S01]  /*db00*/  FADD.FTZ R21, R21, R8 ;  /* 0x0000000815157221 */ /* 0x000fe20000010000 */
[----:B------:R-:W-:Y:S01]  /*db10*/  FFMA.FTZ R45, R23, R9, R45 ;  /* 0x00000009172d7223 */ /* 0x000fe2000001002d */
[----:B------:R-:W-:Y:S01]  /*db20*/  FADD.FTZ R20, R9, R20 ;  /* 0x0000001409147221 */ /* 0x000fe20000010000 */
[----:B------:R-:W4:Y:S04]  /*db30*/  LDL.LU R8, [R1+0x3c4] ;  /* 0x0003c40001087983 */ /* 0x000f280000300800 */
[----:B------:R-:W4:Y:S01]  /*db40*/  LDL.LU R9, [R1+0x264] ;  /* 0x0002640001097983 */ /* 0x000f220000300800 */
[----:B---3--:R-:W-:Y:S01]  /*db50*/  FMUL.FTZ R13, R3, R15 ;  /* 0x0000000f030d7220 */ /* 0x008fe20000410000 */
[----:B------:R-:W-:Y:S01]  /*db60*/  FADD.FTZ R21, R21, R15 ;  /* 0x0000000f15157221 */ /* 0x000fe20000010000 */
[----:B------:R-:W-:Y:S01]  /*db70*/  FFMA.FTZ R22, R23, R43, R22 ;  /* 0x0000002b17167223 */ /* 0x000fe20000010016 */
[----:B------:R-:W3:Y:S04]  /*db80*/  LDL.LU R37, [R1+0x224] ;  /* 0x0002240001257983 */ /* 0x000ee80000300800 */
[----:B------:R-:W3:Y:S01]  /*db90*/  LDL.LU R23, [R1+0x21c] ;  /* 0x00021c0001177983 */ /* 0x000ee20000300800 */
[----:B--2---:R-:W-:-:S03]  /*dba0*/  FFMA.FTZ R22, R16, R42, R22 ;  /* 0x0000002a10167223 */ /* 0x004fc60000010016 */
[----:B------:R-:W2:Y:S01]  /*dbb0*/  LDL.LU R14, [R1+0x170] ;  /* 0x00017000010e7983 */ /* 0x000ea20000300800 */
[----:B------:R-:W-:Y:S01]  /*dbc0*/  FADD.FTZ R17, R17, R43 ;  /* 0x0000002b11117221 */ /* 0x000fe20000010000 */
[----:B------:R-:W-:Y:S02]  /*dbd0*/  FADD.FTZ R20, R20, R13 ;  /* 0x0000000d14147221 */ /* 0x000fe40000010000 */
[----:B------:R-:W2:Y:S01]  /*dbe0*/  LDL.LU R43, [R1+0x218] ;  /* 0x00021800012b7983 */ /* 0x000ea20000300800 */
[----:B------:R-:W-:Y:S01]  /*dbf0*/  FADD.FTZ R21, R21, R44 ;  /* 0x0000002c15157221 */ /* 0x000fe20000010000 */
[C---:B----4-:R-:W-:Y:S01]  /*dc00*/  FFMA.FTZ R18, R9.reuse, R15, R18 ;  /* 0x0000000f09127223 */ /* 0x050fe20000010012 */
[----:B------:R-:W-:Y:S01]  /*dc10*/  FFMA.FTZ R45, R9, R13, R45 ;  /* 0x0000000d092d7223 */ /* 0x000fe2000001002d */
[----:B------:R-:W-:Y:S01]  /*dc20*/  FMUL.FTZ R9, R5, R42 ;  /* 0x0000002a05097220 */ /* 0x000fe20000410000 */
[----:B------:R-:W4:Y:S03]  /*dc30*/  LDL.LU R15, [R1+0x16c] ;  /* 0x00016c00010f7983 */ /* 0x000f260000300800 */
[----:B------:R-:W-:-:S02]  /*dc40*/  FFMA.FTZ R45, R16, R9, R45 ;  /* 0x00000009102d7223 */ /* 0x000fc4000001002d */
[----:B------:R-:W4:Y:S01]  /*dc50*/  LDL.LU R16, [R1+0x210] ;  /* 0x0002100001107983 */ /* 0x000f220000300800 */
[-C--:B------:R-:W-:Y:S01]  /*dc60*/  FMUL.FTZ R13, R3, R44.reuse ;  /* 0x0000002c030d7220 */ /* 0x080fe20000410000 */
[C---:B------:R-:W-:Y:S02]  /*dc70*/  FFMA.FTZ R18, R19.reuse, R44, R18 ;  /* 0x0000002c13127223 */ /* 0x040fe40000010012 */
[----:B------:R-:W4:Y:S01]  /*dc80*/  LDL.LU R44, [R1+0x17c] ;  /* 0x00017c00012c7983 */ /* 0x000f220000300800 */
[----:B------:R-:W-:-:S03]  /*dc90*/  FFMA.FTZ R45, R19, R13, R45 ;  /* 0x0000000d132d7223 */ /* 0x000fc6000001002d */
[----:B------:R-:W4:Y:S01]  /*dca0*/  LDL.LU R19, [R1+0x1e8] ;  /* 0x0001e80001137983 */ /* 0x000f220000300800 */
[----:B------:R-:W-:Y:S01]  /*dcb0*/  FADD.FTZ R20, R9, R20 ;  /* 0x0000001409147221 */ /* 0x000fe20000010000 */
[----:B------:R-:W-:-:S03]  /*dcc0*/  FMUL.FTZ R9, R5, R8 ;  /* 0x0000000805097220 */ /* 0x000fc60000410000 */
[----:B------:R-:W-:Y:S01]  /*dcd0*/  FADD.FTZ R20, R20, R13 ;  /* 0x0000000d14147221 */ /* 0x000fe20000010000 */
[----:B------:R-:W-:Y:S01]  /*dce0*/  FADD.FTZ R17, R17, R42 ;  /* 0x0000002a11117221 */ /* 0x000fe20000010000 */
[----:B---3--:R-:W-:Y:S01]  /*dcf0*/  FFMA.FTZ R45, R37, R9, R45 ;  /* 0x00000009252d7223 */ /* 0x008fe2000001002d */
[----:B------:R-:W3:Y:S01]  /*dd00*/  LDL.LU R42, [R1+0x178] ;  /* 0x00017800012a7983 */ /* 0x000ee20000300800 */
[----:B------:R-:W-:Y:S01]  /*dd10*/  FADD.FTZ R20, R9, R20 ;  /* 0x0000001409147221 */ /* 0x000fe20000010000 */
[----:B------:R-:W-:Y:S01]  /*dd20*/  FFMA.FTZ R22, R37, R8, R22 ;  /* 0x0000000825167223 */ /* 0x000fe20000010016 */
[----:B------:R-:W-:Y:S01]  /*dd30*/  FADD.FTZ R17, R17, R8 ;  /* 0x0000000811117221 */ /* 0x000fe20000010000 */
[----:B--2---:R-:W-:Y:S01]  /*dd40*/  FMUL.FTZ R8, R5, R14 ;  /* 0x0000000e05087220 */ /* 0x004fe20000410000 */
[----:B------:R-:W-:Y:S01]  /*dd50*/  FMUL.FTZ R9, R3, R12 ;  /* 0x0000000c03097220 */ /* 0x000fe20000410000 */
[----:B------:R-:W2:Y:S01]  /*dd60*/  LDL.LU R37, [R1+0x180] ;  /* 0x0001800001257983 */ /* 0x000ea20000300800 */
[----:B------:R-:W-:Y:S01]  /*dd70*/  FFMA.FTZ R22, R43, R14, R22 ;  /* 0x0000000e2b167223 */ /* 0x000fe20000010016 */
[----:B------:R-:W-:-:S02]  /*dd80*/  FADD.FTZ R17, R17, R14 ;  /* 0x0000000e11117221 */ /* 0x000fc40000010000 */
[----:B------:R-:W2:Y:S01]  /*dd90*/  LDL.LU R14, [R1+0x200] ;  /* 0x00020000010e7983 */ /* 0x000ea20000300800 */
[-C--:B----4-:R-:W-:Y:S01]  /*dda0*/  FMUL.FTZ R13, R3, R15.reuse ;  /* 0x0000000f030d7220 */ /* 0x090fe20000410000 */
[----:B------:R-:W-:Y:S01]  /*ddb0*/  FFMA.FTZ R18, R23, R15, R18 ;  /* 0x0000000f17127223 */ /* 0x000fe20000010012 */
[----:B------:R-:W-:Y:S02]  /*ddc0*/  FADD.FTZ R21, R21, R15 ;  /* 0x0000000f15157221 */ /* 0x000fe40000010000 */
[----:B------:R-:W-:Y:S01]  /*ddd0*/  FFMA.FTZ R45, R23, R13, R45 ;  /* 0x0000000d172d7223 */ /* 0x000fe2000001002d */
[----:B------:R-:W-:Y:S01]  /*dde0*/  FADD.FTZ R20, R20, R13 ;  /* 0x0000000d14147221 */ /* 0x000fe20000010000 */
[----:B------:R-:W-:Y:S01]  /*ddf0*/  FFMA.FTZ R18, R16, R12, R18 ;  /* 0x0000000c10127223 */ /* 0x000fe20000010012 */
[----:B------:R-:W-:Y:S01]  /*de00*/  FADD.FTZ R21, R21, R12 ;  /* 0x0000000c15157221 */ /* 0x000fe20000010000 */
[----:B------:R-:W-:Y:S01]  /*de10*/  FFMA.FTZ R45, R43, R8, R45 ;  /* 0x000000082b2d7223 */ /* 0x000fe2000001002d */
[----:B------:R-:W4:Y:S01]  /*de20*/  LDL.LU R12, [R1+0x20c] ;  /* 0x00020c00010c7983 */ /* 0x000f220000300800 */
[----:B------:R-:W-:Y:S01]  /*de30*/  FADD.FTZ R20, R8, R20 ;  /* 0x0000001408147221 */ /* 0x000fe20000010000 */
[----:B------:R-:W-:Y:S01]  /*de40*/  FADD.FTZ R21, R21, R44 ;  /* 0x0000002c15157221 */ /* 0x000fe20000010000 */
[----:B------:R-:W-:Y:S01]  /*de50*/  FFMA.FTZ R45, R16, R9, R45 ;  /* 0x00000009102d7223 */ /* 0x000fe2000001002d */
[-C--:B------:R-:W-:Y:S01]  /*de60*/  FFMA.FTZ R18, R19, R44.reuse, R18 ;  /* 0x0000002c13127223 */ /* 0x080fe20000010012 */
[----:B------:R-:W-:Y:S01]  /*de70*/  FADD.FTZ R20, R20, R9 ;  /* 0x0000000914147221 */ /* 0x000fe20000010000 */
[----:B------:R-:W-:Y:S01]  /*de80*/  FMUL.FTZ R9, R3, R44 ;  /* 0x0000002c03097220 */ /* 0x000fe20000410000 */
[----:B------:R-:W2:Y:S04]  /*de90*/  LDL.LU R23, [R1+0x1f8] ;  /* 0x0001f80001177983 */ /* 0x000ea80000300800 */
[----:B------:R-:W2:Y:S04]  /*dea0*/  LDL.LU R44, [R1+0x3bc] ;  /* 0x0003bc00012c7983 */ /* 0x000ea80000300800 */
[----:B------:R-:W2:Y:S04]  /*deb0*/  LDL.LU R13, [R1+0x208] ;  /* 0x00020800010d7983 */ /* 0x000ea80000300800 */
[----:B------:R-:W2:Y:S04]  /*dec0*/  LDL.LU R43, [R1+0x188] ;  /* 0x00018800012b7983 */ /* 0x000ea80000300800 */
[----:B------:R-:W2:Y:S04]  /*ded0*/  LDL.LU R16, [R1+0x1b0] ;  /* 0x0001b00001107983 */ /* 0x000ea80000300800 */
[----:B------:R-:W2:Y:S01]  /*dee0*/  LDL.LU R15, [R1+0x204] ;  /* 0x00020400010f7983 */ /* 0x000ea20000300800 */
[----:B---3--:R-:W-:-:S04]  /*def0*/  FMUL.FTZ R8, R5, R42 ;  /* 0x0000002a05087220 */ /* 0x008fc80000410000 */
[----:B------:R-:W-:-:S04]  /*df00*/  FADD.FTZ R20, R8, R20 ;  /* 0x0000001408147221 */ /* 0x000fc80000010000 */
[----:B------:R-:W-:Y:S01]  /*df10*/  FADD.FTZ R20, R20, R9 ;  /* 0x0000000914147221 */ /* 0x000fe20000010000 */
[----:B----4-:R-:W-:Y:S01]  /*df20*/  FFMA.FTZ R45, R12, R8, R45 ;  /* 0x000000080c2d7223 */ /* 0x010fe2000001002d */
[----:B--2---:R-:W-:-:S03]  /*df30*/  FMUL.FTZ R8, R5, R37 ;  /* 0x0000002505087220 */ /* 0x004fc60000410000 */
[----:B------:R-:W-:Y:S01]  /*df40*/  FFMA.FTZ R45, R19, R9, R45 ;  /* 0x00000009132d7223 */ /* 0x000fe2000001002d */
[----:B------:R-:W-:Y:S01]  /*df50*/  FADD.FTZ R20, R8, R20 ;  /* 0x0000001408147221 */ /* 0x000fe20000010000 */
[----:B------:R-:W-:Y:S01]  /*df60*/  FFMA.FTZ R22, R12, R42, R22 ;  /* 0x0000002a0c167223 */ /* 0x000fe20000010016 */
[----:B------:R-:W2:Y:S01]  /*df70*/  LDL.LU R19, [R1+0x1a4] ;  /* 0x0001a40001137983 */ /* 0x000ea20000300800 */
[----:B------:R-:W-:Y:S01]  /*df80*/  FFMA.FTZ R45, R23, R8, R45 ;  /* 0x00000008172d7223 */ /* 0x000fe2000001002d */
[----:B------:R-:W-:Y:S02]  /*df90*/  FMUL.FTZ R9, R3, R44 ;  /* 0x0000002c03097220 */ /* 0x000fe40000410000 */
[----:B------:R-:W3:Y:S02]  /*dfa0*/  LDL.LU R12, [R1+0x1a8] ;  /* 0x0001a800010c7983 */ /* 0x000ee40000300800 */
[----:B------:R-:W-:Y:S01]  /*dfb0*/  FFMA.FTZ R45, R13, R9, R45 ;  /* 0x000000090d2d7223 */ /* 0x000fe2000001002d */
[----:B------:R-:W-:Y:S01]  /*dfc0*/  FADD.FTZ R20, R20, R9 ;  /* 0x0000000914147221 */ /* 0x000fe20000010000 */
[----:B------:R-:W-:Y:S01]  /*dfd0*/  FMUL.FTZ R8, R5, R43 ;  /* 0x0000002b05087220 */ /* 0x000fe20000410000 */
[----:B------:R-:W-:-:S03]  /*dfe0*/  FMUL.FTZ R9, R3, R16 ;  /* 0x0000001003097220 */ /* 0x000fc60000410000 */
[----:B------:R-:W-:Y:S01]  /*dff0*/  FADD.FTZ R20, R8, R20 ;  /* 0x0000001408147221 */ /* 0x000fe20000010000 */
[----:B------:R-:W-:-:S03]  /*e000*/  FFMA.FTZ R45, R15, R8, R45 ;  /* 0x000000080f2d7223 */ /* 0x000fc6000001002d */
[----:B------:R-:W-:Y:S01]  /*e010*/  FADD.FTZ R20, R20, R9 ;  /* 0x0000000914147221 */ /* 0x000fe20000010000 */
[----:B------:R-:W-:Y:S02]  /*e020*/  FFMA.FTZ R45, R14, R9, R45 ;  /* 0x000000090e2d7223 */ /* 0x000fe4000001002d */
[----:B------:R-:W4:Y:S01]  /*e030*/  LDL.LU R9, [R1+0x1fc] ;  /* 0x0001fc0001097983 */ /* 0x000f220000300800 */
[----:B---3--:R-:W-:-:S04]  /*e040*/  FMUL.FTZ R8, R5, R12 ;  /* 0x0000000c05087220 */ /* 0x008fc80000410000 */
[----:B------:R-:W-:Y:S01]  /*e050*/  FADD.FTZ R20, R8, R20 ;  /* 0x0000001408147221 */ /* 0x000fe20000010000 */
[----:B----4-:R-:W-:Y:S02]  /*e060*/  FFMA.FTZ R45, R9, R8, R45 ;  /* 0x00000008092d7223 */ /* 0x010fe4000001002d */
[----:B------:R-:W3:Y:S01]  /*e070*/  LDL.LU R8, [R1+0x1f4] ;  /* 0x0001f40001087983 */ /* 0x000ee20000300800 */
[----:B------:R-:W-:-:S03]  /*e080*/  FFMA.FTZ R22, R23, R37, R22 ;  /* 0x0000002517167223 */ /* 0x000fc60000010016 */
[----:B------:R-:W4:Y:S01]  /*e090*/  LDL.LU R23, [R1+0x1a0] ;  /* 0x0001a00001177983 */ /* 0x000f220000300800 */
[----:B------:R-:W-:Y:S01]  /*e0a0*/  FFMA.FTZ R22, R15, R43, R22 ;  /* 0x0000002b0f167223 */ /* 0x000fe20000010016 */
[----:B------:R-:W-:Y:S02]  /*e0b0*/  FFMA.FTZ R18, R13, R44, R18 ;  /* 0x0000002c0d127223 */ /* 0x000fe40000010012 */
[----:B------:R-:W4:Y:S01]  /*e0c0*/  LDL.LU R13, [R1+0x198] ;  /* 0x00019800010d7983 */ /* 0x000f220000300800 */
[----:B------:R-:W-:Y:S01]  /*e0d0*/  FFMA.FTZ R22, R9, R12, R22 ;  /* 0x0000000c09167223 */ /* 0x000fe20000010016 */
[----:B--2---:R-:W-:Y:S01]  /*e0e0*/  FMUL.FTZ R9, R3, R19 ;  /* 0x0000001303097220 */ /* 0x004fe20000410000 */
[----:B------:R-:W-:Y:S01]  /*e0f0*/  FADD.FTZ R17, R17, R42 ;  /* 0x0000002a11117221 */ /* 0x000fe20000010000 */
[----:B------:R-:W-:Y:S01]  /*e100*/  FFMA.FTZ R18, R14, R16, R18 ;  /* 0x000000100e127223 */ /* 0x000fe20000010012 */
[----:B------:R-:W2:Y:S01]  /*e110*/  LDL.LU R15, [R1+0x194] ;  /* 0x00019400010f7983 */ /* 0x000ea20000300800 */
[----:B------:R-:W-:Y:S01]  /*e120*/  FADD.FTZ R20, R20, R9 ;  /* 0x0000000914147221 */ /* 0x000fe20000010000 */
[C---:B---3--:R-:W-:Y:S01]  /*e130*/  FFMA.FTZ R45, R8.reuse, R9, R45 ;  /* 0x00000009082d7223 */ /* 0x048fe2000001002d */
[----:B------:R-:W-:Y:S01]  /*e140*/  FADD.FTZ R17, R17, R37 ;  /* 0x0000002511117221 */ /* 0x000fe20000010000 */
[----:B------:R-:W3:Y:S01]  /*e150*/  LDL.LU R9, [R1+0x1f0] ;  /* 0x0001f00001097983 */ /* 0x000ee20000300800 */
[----:B------:R-:W-:Y:S01]  /*e160*/  FFMA.FTZ R18, R8, R19, R18 ;  /* 0x0000001308127223 */ /* 0x000fe20000010012 */
[----:B----4-:R-:W-:Y:S01]  /*e170*/  FMUL.FTZ R8, R5, R23 ;  /* 0x0000001705087220 */ /* 0x010fe20000410000 */
[----:B------:R-:W-:Y:S01]  /*e180*/  FADD.FTZ R21, R21, R44 ;  /* 0x0000002c15157221 */ /* 0x000fe20000010000 */
[----:B------:R-:W4:Y:S02]  /*e190*/  LDL.LU R14, [R1+0x190] ;  /* 0x00019000010e7983 */ /* 0x000f240000300800 */
[----:B------:R-:W-:-:S02]  /*e1a0*/  FADD.FTZ R20, R8, R20 ;  /* 0x0000001408147221 */ /* 0x000fc40000010000 */
[----:B------:R-:W4:Y:S04]  /*e1b0*/  LDL.LU R37, [R1+0x3b8] ;  /* 0x0003b80001257983 */ /* 0x000f280000300800 */
[----:B------:R-:W4:Y:S01]  /*e1c0*/  LDL.LU R42, [R1+0x3c0] ;  /* 0x0003c000012a7983 */ /* 0x000f220000300800 */
[C---:B---3--:R-:W-:Y:S01]  /*e1d0*/  FFMA.FTZ R45, R9.reuse, R8, R45 ;  /* 0x00000008092d7223 */ /* 0x048fe2000001002d */
[----:B------:R-:W-:Y:S02]  /*e1e0*/  FFMA.FTZ R22, R9, R23, R22 ;  /* 0x0000001709167223 */ /* 0x000fe40000010016 */
[----:B------:R-:W3:Y:S01]  /*e1f0*/  LDL.LU R8, [R1+0x1ec] ;  /* 0x0001ec0001087983 */ /* 0x000ee20000300800 */
[----:B------:R-:W-:Y:S01]  /*e200*/  FMUL.FTZ R9, R3, R13 ;  /* 0x0000000d03097220 */ /* 0x000fe20000410000 */
[----:B------:R-:W-:Y:S01]  /*e210*/  FADD.FTZ R17, R17, R43 ;  /* 0x0000002b11117221 */ /* 0x000fe20000010000 */
[----:B------:R-:W-:Y:S01]  /*e220*/  FADD.FTZ R21, R21, R16 ;  /* 0x0000001015157221 */ /* 0x000fe20000010000 */
[----:B------:R-:W4:Y:S01]  /*e230*/  LDL.LU R44, [R1+0x1e0] ;  /* 0x0001e000012c7983 */ /* 0x000f220000300800 */
[----:B------:R-:W-:-:S03]  /*e240*/  FADD.FTZ R20, R20, R9 ;  /* 0x0000000914147221 */ /* 0x000fc60000010000 */
        /* <DEDUP_REMOVED lines=8> */
[----:B---3--:R-:W-:-:S03]  /*e2d0*/  FFMA.FTZ R45, R8, R9, R45 ;  /* 0x00000009082d7223 */ /* 0x008fc6000001002d */
[----:B------:R-:W3:Y:S01]  /*e2e0*/  LDL.LU R9, [R1+0x1e4] ;  /* 0x0001e40001097983 */ /* 0x000ee20000300800 */
[----:B------:R-:W-:Y:S01]  /*e2f0*/  FFMA.FTZ R18, R8, R13, R18 ;  /* 0x0000000d08127223 */ /* 0x000fe20000010012 */
[----:B--2---:R-:W-:Y:S01]  /*e300*/  FMUL.FTZ R8, R5, R15 ;  /* 0x0000000f05087220 */ /* 0x004fe20000410000 */
[----:B------:R-:W-:Y:S02]  /*e310*/  FADD.FTZ R21, R21, R13 ;  /* 0x0000000d15157221 */ /* 0x000fe40000010000 */
[----:B------:R-:W2:Y:S01]  /*e320*/  LDL.LU R13, [R1+0x1d0] ;  /* 0x0001d000010d7983 */ /* 0x000ea20000300800 */
[----:B------:R-:W-:Y:S01]  /*e330*/  FADD.FTZ R17, R17, R15 ;  /* 0x0000000f11117221 */ /* 0x000fe20000010000 */
[----:B------:R-:W-:Y:S01]  /*e340*/  FADD.FTZ R20, R8, R20 ;  /* 0x0000001408147221 */ /* 0x000fe20000010000 */
[----:B----4-:R-:W-:Y:S01]  /*e350*/  FFMA.FTZ R18, R44, R14, R18 ;  /* 0x0000000e2c127223 */ /* 0x010fe20000010012 */
[----:B------:R-:W-:Y:S01]  /*e360*/  FADD.FTZ R21, R21, R14 ;  /* 0x0000000e15157221 */ /* 0x000fe20000010000 */
[----:B------:R-:W-:-:S02]  /*e370*/  FADD.FTZ R17, R17, R16 ;  /* 0x0000001011117221 */ /* 0x000fc40000010000 */
[----:B------:R-:W-:Y:S01]  /*e380*/  FFMA.FTZ R18, R19, R43, R18 ;  /* 0x0000002b13127223 */ /* 0x000fe20000010012 */
[C---:B---3--:R-:W-:Y:S01]  /*e390*/  FFMA.FTZ R22, R9.reuse, R15, R22 ;  /* 0x0000000f09167223 */ /* 0x048fe20000010016 */
[----:B------:R-:W-:Y:S01]  /*e3a0*/  FFMA.FTZ R45, R9, R8, R45 ;  /* 0x00000008092d7223 */ /* 0x000fe2000001002d */
[----:B------:R-:W-:Y:S01]  /*e3b0*/  FMUL.FTZ R9, R3, R14 ;  /* 0x0000000e03097220 */ /* 0x000fe20000410000 */
[----:B------:R-:W3:Y:S01]  /*e3c0*/  LDL.LU R15, [R1+0x1cc] ;  /* 0x0001cc00010f7983 */ /* 0x000ee20000300800 */
[-C--:B------:R-:W-:Y:S02]  /*e3d0*/  FMUL.FTZ R8, R5, R16.reuse ;  /* 0x0000001005087220 */ /* 0x080fe40000410000 */
[----:B------:R-:W-:Y:S01]  /*e3e0*/  FFMA.FTZ R45, R44, R9, R45 ;  /* 0x000000092c2d7223 */ /* 0x000fe2000001002d */
[----:B------:R-:W4:Y:S01]  /*e3f0*/  LDL.LU R14, [R1+0x1c8] ;  /* 0x0001c800010e7983 */ /* 0x000f220000300800 */
[----:B------:R-:W-:Y:S01]  /*e400*/  FADD.FTZ R20, R20, R9 ;  /* 0x0000000914147221 */ /* 0x000fe20000010000 */
[C---:B------:R-:W-:Y:S01]  /*e410*/  FFMA.FTZ R22, R12.reuse, R16, R22 ;  /* 0x000000100c167223 */ /* 0x040fe20000010016 */
[----:B------:R-:W-:Y:S01]  /*e420*/  FFMA.FTZ R45, R12, R8, R45 ;  /* 0x000000080c2d7223 */ /* 0x000fe2000001002d */
[----:B------:R-:W-:Y:S01]  /*e430*/  FMUL.FTZ R9, R3, R43 ;  /* 0x0000002b03097220 */ /* 0x000fe20000410000 */
[----:B------:R-:W4:Y:S01]  /*e440*/  LDL.LU R16, [R1+0x1c4] ;  /* 0x0001c40001107983 */ /* 0x000f220000300800 */
[----:B------:R-:W-:Y:S01]  /*e450*/  FADD.FTZ R20, R8, R20 ;  /* 0x0000001408147221 */ /* 0x000fe20000010000 */
[----:B------:R-:W-:Y:S01]  /*e460*/  FMUL.FTZ R8, R5, R37 ;  /* 0x0000002505087220 */ /* 0x000fe20000410000 */
[----:B------:R-:W-:Y:S01]  /*e470*/  FFMA.FTZ R45, R19, R9, R45 ;  /* 0x00000009132d7223 */ /* 0x000fe2000001002d */
[----:B------:R-:W-:Y:S01]  /*e480*/  FADD.FTZ R21, R21, R43 ;  /* 0x0000002b15157221 */ /* 0x000fe20000010000 */
[----:B------:R-:W4:Y:S01]  /*e490*/  LDL.LU R19, [R1+0x1c0] ;  /* 0x0001c00001137983 */ /* 0x000f220000300800 */
[C---:B------:R-:W-:Y:S01]  /*e4a0*/  FFMA.FTZ R22, R23.reuse, R37, R22 ;  /* 0x0000002517167223 */ /* 0x040fe20000010016 */
[----:B------:R-:W-:-:S02]  /*e4b0*/  FFMA.FTZ R45, R23, R8, R45 ;  /* 0x00000008172d7223 */ /* 0x000fc4000001002d */
[----:B------:R-:W4:Y:S01]  /*e4c0*/  LDL.LU R23, [R1+0x1bc] ;  /* 0x0001bc0001177983 */ /* 0x000f220000300800 */
[----:B------:R-:W-:Y:S01]  /*e4d0*/  FADD.FTZ R20, R20, R9 ;  /* 0x0000000914147221 */ /* 0x000fe20000010000 */
[-C--:B------:R-:W-:Y:S02]  /*e4e0*/  FMUL.FTZ R9, R3, R42.reuse ;  /* 0x0000002a03097220 */ /* 0x080fe40000410000 */
[----:B------:R-:W4:Y:S01]  /*e4f0*/  LDL.LU R43, [R1+0x1b8] ;  /* 0x0001b800012b7983 */ /* 0x000f220000300800 */
[----:B------:R-:W-:Y:S01]  /*e500*/  FADD.FTZ R20, R8, R20 ;  /* 0x0000001408147221 */ /* 0x000fe20000010000 */
[----:B--2---:R-:W-:Y:S01]  /*e510*/  FFMA.FTZ R45, R13, R9, R45 ;  /* 0x000000090d2d7223 */ /* 0x004fe2000001002d */
[----:B------:R-:W-:Y:S01]  /*e520*/  FMUL.FTZ R8, R5, R35 ;  /* 0x0000002305087220 */ /* 0x000fe20000410000 */
[----:B------:R-:W2:Y:S01]  /*e530*/  LDL.LU R44, [R1+0x1b4] ;  /* 0x0001b400012c7983 */ /* 0x000ea20000300800 */
[----:B------:R-:W-:Y:S01]  /*e540*/  FADD.FTZ R20, R20, R9 ;  /* 0x0000000914147221 */ /* 0x000fe20000010000 */
[----:B------:R-:W-:Y:S01]  /*e550*/  FFMA.FTZ R18, R13, R42, R18 ;  /* 0x0000002a0d127223 */ /* 0x000fe20000010012 */
[----:B------:R-:W-:-:S02]  /*e560*/  FMUL.FTZ R9, R3, R41 ;  /* 0x0000002903097220 */ /* 0x000fc40000410000 */
[----:B------:R-:W-:-:S04]  /*e570*/  FADD.FTZ R20, R8, R20 ;  /* 0x0000001408147221 */ /* 0x000fc80000010000 */
[----:B------:R-:W-:Y:S01]  /*e580*/  FADD.FTZ R20, R20, R9 ;  /* 0x0000000914147221 */ /* 0x000fe20000010000 */
[C---:B---3--:R-:W-:Y:S01]  /*e590*/  FFMA.FTZ R22, R15.reuse, R35, R22 ;  /* 0x000000230f167223 */ /* 0x048fe20000010016 */
[----:B------:R-:W-:Y:S02]  /*e5a0*/  FFMA.FTZ R45, R15, R8, R45 ;  /* 0x000000080f2d7223 */ /* 0x000fe4000001002d */
[----:B------:R-:W3:Y:S01]  /*e5b0*/  LDL.LU R15, [R1+0x1ac] ;  /* 0x0001ac00010f7983 */ /* 0x000ee20000300800 */
[C---:B----4-:R-:W-:Y:S01]  /*e5c0*/  FFMA.FTZ R18, R14.reuse, R41, R18 ;  /* 0x000000290e127223 */ /* 0x050fe20000010012 */
[----:B------:R-:W-:Y:S01]  /*e5d0*/  FFMA.FTZ R45, R14, R9, R45 ;  /* 0x000000090e2d7223 */ /* 0x000fe2000001002d */
[-C--:B------:R-:W-:Y:S01]  /*e5e0*/  FMUL.FTZ R8, R5, R31.reuse ;  /* 0x0000001f05087220 */ /* 0x080fe20000410000 */
[----:B------:R-:W4:Y:S01]  /*e5f0*/  LDL.LU R14, [R1+0x19c] ;  /* 0x00019c00010e7983 */ /* 0x000f220000300800 */
[----:B------:R-:W-:Y:S01]  /*e600*/  FMUL.FTZ R9, R3, R40 ;  /* 0x0000002803097220 */ /* 0x000fe20000410000 */
[C---:B------:R-:W-:Y:S01]  /*e610*/  FFMA.FTZ R22, R16.reuse, R31, R22 ;  /* 0x0000001f10167223 */ /* 0x040fe20000010016 */
[----:B------:R-:W-:-:S02]  /*e620*/  FFMA.FTZ R45, R16, R8, R45 ;  /* 0x00000008102d7223 */ /* 0x000fc4000001002d */
[----:B------:R-:W4:Y:S01]  /*e630*/  LDL.LU R16, [R1+0x184] ;  /* 0x0001840001107983 */ /* 0x000f220000300800 */
[----:B------:R-:W-:Y:S01]  /*e640*/  FADD.FTZ R20, R8, R20 ;  /* 0x0000001408147221 */ /* 0x000fe20000010000 */
[C---:B------:R-:W-:Y:S01]  /*e650*/  FFMA.FTZ R18, R19.reuse, R40, R18 ;  /* 0x0000002813127223 */ /* 0x040fe20000010012 */
[----:B------:R-:W-:Y:S01]  /*e660*/  FFMA.FTZ R45, R19, R9, R45 ;  /* 0x00000009132d7223 */ /* 0x000fe2000001002d */
[-C--:B------:R-:W-:Y:S01]  /*e670*/  FMUL.FTZ R8, R5, R34.reuse ;  /* 0x0000002205087220 */ /* 0x080fe20000410000 */
[----:B------:R-:W4:Y:S01]  /*e680*/  LDL.LU R19, [R1+0x174] ;  /* 0x0001740001137983 */ /* 0x000f220000300800 */
[C---:B------:R-:W-:Y:S02]  /*e690*/  FFMA.FTZ R22, R23.reuse, R34, R22 ;  /* 0x0000002217167223 */ /* 0x040fe40000010016 */
[----:B------:R-:W-:Y:S02]  /*e6a0*/  FFMA.FTZ R45, R23, R8, R45 ;  /* 0x00000008172d7223 */ /* 0x000fe4000001002d */
[----:B------:R-:W4:Y:S01]  /*e6b0*/  LDL.LU R23, [R1+0x168] ;  /* 0x0001680001177983 */ /* 0x000f220000300800 */
[----:B------:R-:W-:Y:S01]  /*e6c0*/  FADD.FTZ R9, R20, R9 ;  /* 0x0000000914097221 */ /* 0x000fe20000010000 */
[----:B------:R-:W-:-:S03]  /*e6d0*/  FMUL.FTZ R12, R3, R39 ;  /* 0x00000027030c7220 */ /* 0x000fc60000410000 */
[----:B------:R-:W-:Y:S01]  /*e6e0*/  FADD.FTZ R13, R8, R9 ;  /* 0x00000009080d7221 */ /* 0x000fe20000010000 */
[----:B------:R-:W-:Y:S01]  /*e6f0*/  FFMA.FTZ R45, R43, R12, R45 ;  /* 0x0000000c2b2d7223 */ /* 0x000fe2000001002d */
[----:B------:R-:W-:Y:S02]  /*e700*/  FMUL.FTZ R8, R5, R27 ;  /* 0x0000001b05087220 */ /* 0x000fe40000410000 */
[----:B------:R-:W-:Y:S01]  /*e710*/  FADD.FTZ R13, R13, R12 ;  /* 0x0000000c0d0d7221 */ /* 0x000fe20000010000 */
[----:B------:R-:W-:Y:S01]  /*e720*/  FMUL.FTZ R12, R3, R38 ;  /* 0x00000026030c7220 */ /* 0x000fe20000410000 */
[----:B--2---:R-:W-:Y:S02]  /*e730*/  FFMA.FTZ R45, R44, R8, R45 ;  /* 0x000000082c2d7223 */ /* 0x004fe4000001002d */
[----:B------:R-:W-:Y:S01]  /*e740*/  FADD.FTZ R13, R8, R13 ;  /* 0x0000000d080d7221 */ /* 0x000fe20000010000 */
[----:B------:R-:W-:-:S03]  /*e750*/  FMUL.FTZ R8, R5, R25 ;  /* 0x0000001905087220 */ /* 0x000fc60000410000 */
[----:B------:R-:W-:Y:S01]  /*e760*/  FADD.FTZ R13, R13, R12 ;  /* 0x0000000c0d0d7221 */ /* 0x000fe20000010000 */
[----:B------:R-:W-:-:S03]  /*e770*/  FFMA.FTZ R9, R43, R39, R18 ;  /* 0x000000272b097223 */ /* 0x000fc60000010012 */
[----:B------:R-:W-:Y:S01]  /*e780*/  FADD.FTZ R13, R8, R13 ;  /* 0x0000000d080d7221 */ /* 0x000fe20000010000 */
[----:B------:R-:W-:Y:S01]  /*e790*/  FFMA.FTZ R22, R44, R27, R22 ;  /* 0x0000001b2c167223 */ /* 0x000fe20000010016 */
[----:B---3--:R-:W-:Y:S01]  /*e7a0*/  FFMA.FTZ R45, R15, R12, R45 ;  /* 0x0000000c0f2d7223 */ /* 0x008fe2000001002d */
[----:B------:R-:W-:-:S03]  /*e7b0*/  FMUL.FTZ R12, R3, R36 ;  /* 0x00000024030c7220 */ /* 0x000fc60000410000 */
[----:B----4-:R-:W-:Y:S01]  /*e7c0*/  FFMA.FTZ R45, R14, R8, R45 ;  /* 0x000000080e2d7223 */ /* 0x010fe2000001002d */
[----:B------:R-:W-:Y:S01]  /*e7d0*/  FFMA.FTZ R9, R15, R38, R9 ;  /* 0x000000260f097223 */ /* 0x000fe20000010009 */
[----:B------:R-:W-:Y:S01]  /*e7e0*/  FMUL.FTZ R8, R5, R33 ;  /* 0x0000002105087220 */ /* 0x000fe20000410000 */
[----:B------:R-:W-:Y:S01]  /*e7f0*/  FADD.FTZ R15, R13, R12 ;  /* 0x0000000c0d0f7221 */ /* 0x000fe20000010000 */
[----:B------:R-:W-:Y:S01]  /*e800*/  FFMA.FTZ R45, R16, R12, R45 ;  /* 0x0000000c102d7223 */ /* 0x000fe2000001002d */
[----:B------:R-:W-:Y:S02]  /*e810*/  FMUL.FTZ R12, R3, R24 ;  /* 0x00000018030c7220 */ /* 0x000fe40000410000 */
[----:B------:R-:W-:Y:S01]  /*e820*/  FADD.FTZ R15, R8, R15 ;  /* 0x0000000f080f7221 */ /* 0x000fe20000010000 */
[----:B------:R-:W-:Y:S01]  /*e830*/  FFMA.FTZ R45, R19, R8, R45 ;  /* 0x00000008132d7223 */ /* 0x000fe2000001002d */
[----:B------:R-:W-:Y:S02]  /*e840*/  FMUL.FTZ R8, R5, R32 ;  /* 0x0000002005087220 */ /* 0x000fe40000410000 */
[----:B------:R-:W-:Y:S01]  /*e850*/  FADD.FTZ R15, R15, R12 ;  /* 0x0000000c0f0f7221 */ /* 0x000fe20000010000 */
[----:B------:R-:W-:Y:S01]  /*e860*/  FFMA.FTZ R45, R23, R12, R45 ;  /* 0x0000000c172d7223 */ /* 0x000fe2000001002d */
[----:B------:R-:W-:-:S02]  /*e870*/  FMUL.FTZ R12, R3, R30 ;  /* 0x0000001e030c7220 */ /* 0x000fc40000410000 */
[----:B------:R-:W-:Y:S01]  /*e880*/  FADD.FTZ R15, R8, R15 ;  /* 0x0000000f080f7221 */ /* 0x000fe20000010000 */
[----:B------:R-:W-:Y:S01]  /*e890*/  FFMA.FTZ R22, R14, R25, R22 ;  /* 0x000000190e167223 */ /* 0x000fe20000010016 */
[----:B------:R-:W-:Y:S01]  /*e8a0*/  FFMA.FTZ R45, R29, R8, R45 ;  /* 0x000000081d2d7223 */ /* 0x000fe2000001002d */
[----:B------:R-:W-:Y:S01]  /*e8b0*/  FFMA.FTZ R9, R16, R36, R9 ;  /* 0x0000002410097223 */ /* 0x000fe20000010009 */
[----:B------:R-:W-:Y:S01]  /*e8c0*/  FMUL.FTZ R8, R5, R26 ;  /* 0x0000001a05087220 */ /* 0x000fe20000410000 */
[----:B------:R-:W-:Y:S01]  /*e8d0*/  FADD.FTZ R15, R15, R12 ;  /* 0x0000000c0f0f7221 */ /* 0x000fe20000010000 */
[----:B------:R-:W-:Y:S01]  /*e8e0*/  FFMA.FTZ R45, R28, R12, R45 ;  /* 0x0000000c1c2d7223 */ /* 0x000fe2000001002d */
[----:B------:R-:W-:Y:S01]  /*e8f0*/  FFMA.FTZ R13, R19, R33, R22 ;  /* 0x00000021130d7223 */ /* 0x000fe20000010016 */
[----:B------:R-:W-:Y:S01]  /*e900*/  FFMA.FTZ R9, R23, R24, R9 ;  /* 0x0000001817097223 */ /* 0x000fe20000010009 */
[----:B------:R-:W-:Y:S01]  /*e910*/  FMUL.FTZ R12, R3, R10 ;  /* 0x0000000a030c7220 */ /* 0x000fe20000410000 */
[----:B------:R-:W-:Y:S01]  /*e920*/  FFMA.FTZ R45, R7, R8, R45 ;  /* 0x00000008072d7223 */ /* 0x000fe2000001002d */
[----:B------:R-:W-:Y:S01]  /*e930*/  FADD.FTZ R15, R8, R15 ;  /* 0x0000000f080f7221 */ /* 0x000fe20000010000 */
[----:B------:R-:W-:Y:S01]  /*e940*/  FFMA.FTZ R13, R29, R32, R13 ;  /* 0x000000201d0d7223 */ /* 0x000fe2000001000d */
[----:B------:R-:W-:Y:S01]  /*e950*/  FFMA.FTZ R9, R28, R30, R9 ;  /* 0x0000001e1c097223 */ /* 0x000fe20000010009 */
[C---:B------:R-:W-:Y:S01]  /*e960*/  FFMA.FTZ R45, R6.reuse, R12, R45 ;  /* 0x0000000c062d7223 */ /* 0x040fe2000001002d */
[----:B------:R-:W-:Y:S01]  /*e970*/  FADD.FTZ R15, R15, R12 ;  /* 0x0000000c0f0f7221 */ /* 0x000fe20000010000 */
[-C--:B------:R-:W-:Y:S01]  /*e980*/  FMUL.FTZ R16, R5, R11.reuse ;  /* 0x0000000b05107220 */ /* 0x080fe20000410000 */
[----:B------:R-:W-:Y:S01]  /*e990*/  FFMA.FTZ R12, R7, R26, R13 ;  /* 0x0000001a070c7223 */ /* 0x000fe2000001000d */
[----:B------:R-:W-:Y:S01]  /*e9a0*/  FFMA.FTZ R8, R6, R10, R9 ;  /* 0x0000000a06087223 */ /* 0x000fe20000010009 */
[----:B------:R0:W5:Y:S01]  /*e9b0*/  LDL.LU R29, [R1+0x3b0] ;  /* 0x0003b000011d7983 */ /* 0x0001620000300800 */
[C---:B------:R-:W-:Y:S01]  /*e9c0*/  FFMA.FTZ R13, R4.reuse, R16, R45 ;  /* 0x00000010040d7223 */ /* 0x040fe2000001002d */
[----:B------:R-:W-:-:S02]  /*e9d0*/  FFMA.FTZ R9, R4, R11, R12 ;  /* 0x0000000b04097223 */ /* 0x000fc4000001000c */
[----:B------:R0:W5:Y:S04]  /*e9e0*/  LDL.LU R28, [R1+0x3ac] ;  /* 0x0003ac00011c7983 */ /* 0x0001680000300800 */
[----:B------:R0:W5:Y:S04]  /*e9f0*/  LDL.LU R7, [R1+0x3a8] ;  /* 0x0003a80001077983 */ /* 0x0001680000300800 */
[----:B------:R0:W5:Y:S04]  /*ea00*/  LDL.LU R6, [R1+0x3a4] ;  /* 0x0003a40001067983 */ /* 0x0001680000300800 */
[----:B------:R0:W5:Y:S01]  /*ea10*/  LDL.LU R4, [R1+0x3a0] ;  /* 0x0003a00001047983 */ /* 0x0001620000300800 */
[----:B------:R-:W-:Y:S01]  /*ea20*/  FADD.FTZ R17, R17, R37 ;  /* 0x0000002511117221 */ /* 0x000fe20000010000 */
[----:B------:R-:W-:-:S03]  /*ea30*/  FADD.FTZ R21, R21, R42 ;  /* 0x0000002a15157221 */ /* 0x000fc60000010000 */
        /* <DEDUP_REMOVED lines=15> */
[----:B------:R-:W-:Y:S01]  /*eb30*/  FADD.FTZ R16, R16, R15 ;  /* 0x0000000f10107221 */ /* 0x000fe20000010000 */
[----:B------:R-:W-:Y:S02]  /*eb40*/  FADD.FTZ R10, R39, R10 ;  /* 0x0000000a270a7221 */ /* 0x000fe40000010000 */
[----:B0-----:R-:W-:-:S07]  /*eb50*/  FADD.FTZ R11, R26, R11 ;  /* 0x0000000b1a0b7221 */ /* 0x001fce0000010000 */
.L_x_335:
[----:B------:R-:W0:Y:S01]  /*eb60*/  S2R R17, SR_LANEID ;  /* 0x0000000000117919 */ /* 0x000e220000000000 */
[----:B------:R-:W-:Y:S01]  /*eb70*/  MOV R15, R13 ;  /* 0x0000000d000f7202 */ /* 0x000fe20000000f00 */
[----:B------:R-:W1:Y:S01]  /*eb80*/  S2UR UR7, SR_CgaCtaId ;  /* 0x00000000000779c3 */ /* 0x000e620000008800 */
[----:B------:R-:W-:Y:S01]  /*eb90*/  UMOV UR6, 0x400 ;  /* 0x0000040000067882 */ /* 0x000fe20000000000 */
[----:B------:R-:W-:Y:S01]  /*eba0*/  SHFL.DOWN PT, R13, R16, 0x1, 0x1f ;  /* 0x08201f00100d7f89 */ /* 0x000fe200000e0000 */
[----:B------:R-:W-:Y:S01]  /*ebb0*/  UIADD3 UR5, UPT, UPT, UR6, 0xd0, URZ ;  /* 0x000000d006057890 */ /* 0x000fe2000fffe0ff */
[----:B------:R-:W-:Y:S01]  /*ebc0*/  BSSY.RECONVERGENT B0, `(.L_x_336) ;  /* 0x000002a000007945 */ /* 0x000fe20003800200 */
[----:B------:R-:W2:Y:S01]  /*ebd0*/  LDCU UR9, c[0x0][0x374] ;  /* 0x00006e80ff0977ac */ /* 0x000ea20008000800 */
[----:B------:R-:W3:Y:S01]  /*ebe0*/  SHFL.DOWN PT, R12, R15, 0x1, 0x1f ;  /* 0x08201f000f0c7f89 */ /* 0x000ee200000e0000 */
[----:B------:R-:W4:Y:S01]  /*ebf0*/  LDCU UR12, c[0x0][0x370] ;  /* 0x00006e00ff0c77ac */ /* 0x000f220008000800 */
[----:B------:R-:W2:Y:S01]  /*ec00*/  S2R R45, SR_TID.X ;  /* 0x00000000002d7919 */ /* 0x000ea20000002100 */
[----:B-1----:R-:W-:Y:S01]  /*ec10*/  ULEA UR5, UR7, UR5, 0x18 ;  /* 0x0000000507057291 */ /* 0x002fe2000f8ec0ff */
[----:B0-----:R-:W-:-:S02]  /*ec20*/  ISETP.GT.AND P0, PT, R17, 0x1e, PT ;  /* 0x0000001e1100780c */ /* 0x001fc40003f04270 */
[C---:B------:R-:W-:Y:S02]  /*ec30*/  ISETP.GT.AND P2, PT, R17.reuse, 0xf, PT ;  /* 0x0000000f1100780c */ /* 0x040fe40003f44270 */
[----:B------:R-:W-:Y:S02]  /*ec40*/  ISETP.GT.AND P1, PT, R17, 0x17, PT ;  /* 0x000000171100780c */ /* 0x000fe40003f24270 */
[----:B--2---:R-:W-:-:S07]  /*ec50*/  LEA R44, R45, UR5, 0x4 ;  /* 0x000000052d2c7c11 */ /* 0x004fce000f8e20ff */
[----:B---3--:R-:W-:Y:S01]  /*ec60*/  @!P0 FADD.FTZ R15, R12, R15 ;  /* 0x0000000f0c0f8221 */ /* 0x008fe20000010000 */
[----:B------:R-:W-:Y:S01]  /*ec70*/  @!P0 FADD.FTZ R16, R13, R16 ;  /* 0x000000100d108221 */ /* 0x000fe20000010000 */
        /* <DEDUP_REMOVED lines=21> */
[----:B----4-:R-:W-:Y:S05]  /*edd0*/  @P2 BRA `(.L_x_337) ;  /* 0x0000000000202947 */ /* 0x010fea0003800000 */
        /* <DEDUP_REMOVED lines=8> */
.L_x_337:
[----:B------:R-:W-:Y:S05]  /*ee60*/  BSYNC.RECONVERGENT B0 ;  /* 0x0000000000007941 */ /* 0x000fea0003800200 */
.L_x_336:
[----:B------:R-:W-:Y:S06]  /*ee70*/  BAR.SYNC.DEFER_BLOCKING 0x0 ;  /* 0x0000000000007b1d */ /* 0x000fec0000010000 */
[----:B------:R-:W-:Y:S04]  /*ee80*/  BSSY.RECONVERGENT B0, `(.L_x_338) ;  /* 0x0000033000007945 */ /* 0x000fe80003800200 */
[----:B------:R-:W-:Y:S05]  /*ee90*/  @P0 BRA `(.L_x_339) ;  /* 0x0000000000c40947 */ /* 0x000fea0003800000 */
[----:B------:R-:W-:-:S09]  /*eea0*/  ULEA UR5, UR7, UR6, 0x18 ;  /* 0x0000000607057291 */ /* 0x000fd2000f8ec0ff */
[----:B-1-3--:R-:W1:Y:S04]  /*eeb0*/  LDS.128 R12, [UR5+0x20] ;  /* 0x00002005ff0c7984 */ /* 0x00ae680008000c00 */
[----:B--2---:R-:W2:Y:S04]  /*eec0*/  LDS.128 R16, [UR5+0x30] ;  /* 0x00003005ff107984 */ /* 0x004ea80008000c00 */
[----:B------:R-:W3:Y:S04]  /*eed0*/  LDS.128 R20, [UR5+0x40] ;  /* 0x00004005ff147984 */ /* 0x000ee80008000c00 */
[----:B------:R-:W4:Y:S04]  /*eee0*/  LDS.128 R36, [UR5+0x50] ;  /* 0x00005005ff247984 */ /* 0x000f280008000c00 */
[----:B------:R-:W4:Y:S04]  /*eef0*/  LDS.128 R32, [UR5+0x60] ;  /* 0x00006005ff207984 */ /* 0x000f280008000c00 */
[----:B------:R-:W4:Y:S01]  /*ef00*/  LDS.128 R24, [UR5+0x70] ;  /* 0x00007005ff187984 */ /* 0x000f220008000c00 */
[----:B-1----:R-:W-:Y:S01]  /*ef10*/  FADD.FTZ R41, R30, R12 ;  /* 0x0000000c1e297221 */ /* 0x002fe20000010000 */
[----:B------:R-:W-:-:S03]  /*ef20*/  FADD.FTZ R12, R31, R13 ;  /* 0x0000000d1f0c7221 */ /* 0x000fc60000010000 */
[----:B------:R-:W-:Y:S01]  /*ef30*/  FADD.FTZ R41, R41, R14 ;  /* 0x0000000e29297221 */ /* 0x000fe20000010000 */
[----:B0-----:R-:W-:Y:S02]  /*ef40*/  FADD.FTZ R30, R12, R15 ;  /* 0x0000000f0c1e7221 */ /* 0x001fe40000010000 */
[----:B------:R-:W0:Y:S01]  /*ef50*/  LDS.128 R12, [UR5+0x80] ;  /* 0x00008005ff0c7984 */ /* 0x000e220008000c00 */
[----:B--2---:R-:W-:Y:S01]  /*ef60*/  FADD.FTZ R41, R41, R16 ;  /* 0x0000001029297221 */ /* 0x004fe20000010000 */
[----:B------:R-:W-:-:S03]  /*ef70*/  FADD.FTZ R30, R30, R17 ;  /* 0x000000111e1e7221 */ /* 0x000fc60000010000 */
[----:B------:R-:W-:Y:S01]  /*ef80*/  FADD.FTZ R41, R41, R18 ;  /* 0x0000001229297221 */ /* 0x000fe20000010000 */
[----:B------:R-:W-:Y:S02]  /*ef90*/  FADD.FTZ R30, R30, R19 ;  /* 0x000000131e1e7221 */ /* 0x000fe40000010000 */
[----:B------:R-:W1:Y:S01]  /*efa0*/  LDS.128 R16, [UR5+0x90] ;  /* 0x00009005ff107984 */ /* 0x000e620008000c00 */
[----:B---3--:R-:W-:Y:S01]  /*efb0*/  FADD.FTZ R41, R41, R20 ;  /* 0x0000001429297221 */ /* 0x008fe20000010000 */
[----:B------:R-:W-:-:S03]  /*efc0*/  FADD.FTZ R30, R30, R21 ;  /* 0x000000151e1e7221 */ /* 0x000fc60000010000 */
[----:B------:R-:W-:Y:S01]  /*efd0*/  FADD.FTZ R41, R41, R22 ;  /* 0x0000001629297221 */ /* 0x000fe20000010000 */
[----:B------:R-:W-:Y:S02]  /*efe0*/  FADD.FTZ R30, R30, R23 ;  /* 0x000000171e1e7221 */ /* 0x000fe40000010000 */
[----:B------:R-:W2:Y:S01]  /*eff0*/  LDS.128 R20, [UR5+0xa0] ;  /* 0x0000a005ff147984 */ /* 0x000ea20008000c00 */
[----:B----4-:R-:W-:Y:S01]  /*f000*/  FADD.FTZ R41, R41, R36 ;  /* 0x0000002429297221 */ /* 0x010fe20000010000 */
[----:B------:R-:W-:-:S03]  /*f010*/  FADD.FTZ R30, R30, R37 ;  /* 0x000000251e1e7221 */ /* 0x000fc60000010000 */
[----:B------:R-:W-:Y:S01]  /*f020*/  FADD.FTZ R41, R41, R38 ;  /* 0x0000002629297221 */ /* 0x000fe20000010000 */
[----:B------:R-:W-:Y:S02]  /*f030*/  FADD.FTZ R36, R30, R39 ;  /* 0x000000271e247221 */ /* 0x000fe40000010000 */
[----:B------:R-:W3:Y:S01]  /*f040*/  LDS.64 R30, [UR5+0xb0] ;  /* 0x0000b005ff1e7984 */ /* 0x000ee20008000a00 */
        /* <DEDUP_REMOVED lines=21> */
[----:B------:R-:W-:-:S07]  /*f1a0*/  FADD.FTZ R31, R36, R31 ;  /* 0x0000001f241f7221 */ /* 0x000fce0000010000 */
.L_x_339:
[----:B------:R-:W-:Y:S05]  /*f1b0*/  BSYNC.RECONVERGENT B0 ;  /* 0x0000000000007941 */ /* 0x000fea0003800200 */
.L_x_338:
        /* <DEDUP_REMOVED lines=38> */
.L_x_341:
[----:B------:R-:W-:Y:S05]  /*f420*/  BSYNC.RECONVERGENT B0 ;  /* 0x0000000000007941 */ /* 0x000fea0003800200 */
.L_x_340:
        /* <DEDUP_REMOVED lines=30> */
.L_x_343:
[----:B------:R-:W-:Y:S05]  /*f610*/  BSYNC.RECONVERGENT B0 ;  /* 0x0000000000007941 */ /* 0x000fea0003800200 */
.L_x_342:
        /* <DEDUP_REMOVED lines=34> */
.L_x_347:
[----:B------:R-:W3:Y:S04]  /*f840*/  LDG.E.STRONG.GPU R8, desc[UR10][R14.64] ;  /* 0x0000000a0e087981 */ /* 0x000ee8000c1ef900 */
[----:B---3--:R-:W-:Y:S04]  /*f850*/  CCTL.IVALL ;  /* 0x00000000ff00798f */ /* 0x008fe80002000000 */
[----:B------:R0:W-:Y:S01]  /*f860*/  STL [R1], R8 ;  /* 0x0000000801007387 */ /* 0x0001e20000100800 */
[----:B------:R-:W-:-:S13]  /*f870*/  ISETP.NE.AND P0, PT, R8, UR5, PT ;  /* 0x0000000508007c0c */ /* 0x000fda000bf05270 */
[----:B0-----:R-:W-:Y:S05]  /*f880*/  @P0 BRA `(.L_x_347) ;  /* 0xfffffffc00ec0947 */ /* 0x001fea000383ffff */
.L_x_346:
[----:B------:R-:W-:Y:S05]  /*f890*/  BSYNC.RECONVERGENT B0 ;  /* 0x0000000000007941 */ /* 0x000fea0003800200 */
.L_x_345:
        /* <DEDUP_REMOVED lines=15> */
.L_x_349:
        /* <DEDUP_REMOVED lines=77> */
.L_x_348:
        /* <DEDUP_REMOVED lines=52> */
.L_x_350:
        /* <DEDUP_REMOVED lines=27> */
.L_x_351:
        /* <DEDUP_REMOVED lines=12> */
.L_x_352:
[----:B------:R-:W-:Y:S05]  /*10410*/  BSYNC.RECONVERGENT B0 ;  /* 0x0000000000007941 */ /* 0x000fea0003800200 */
.L_x_344:
[----:B------:R-:W0:Y:S01]  /*10420*/  S2UR UR6, SR_CgaCtaId ;  /* 0x00000000000679c3 */ /* 0x000e220000008800 */
[----:B------:R-:W-:Y:S01]  /*10430*/  ISETP.NE.AND P0, PT, R45, RZ, PT ;  /* 0x000000ff2d00720c */ /* 0x000fe20003f05270 */
[----:B------:R-:W-:Y:S01]  /*10440*/  UMOV UR5, 0x400 ;  /* 0x0000040000057882 */ /* 0x000fe20000000000 */
[----:B------:R-:W2:Y:S01]  /*10450*/  LDCU.U8 UR12, c[0x0][0x414] ;  /* 0x00008280ff0c77ac */ /* 0x000ea20008000000 */
[----:B-1--4-:R-:W-:Y:S01]  /*10460*/  HFMA2 R15, -RZ, RZ, 0, 0 ;  /* 0x00000000ff0f7431 */ /* 0x012fe200000001ff */
[----:B------:R-:W1:Y:S01]  /*10470*/  LDCU.64 UR20, c[0x0][0x3f8] ;  /* 0x00007f00ff1477ac */ /* 0x000e620008000a00 */
[----:B------:R-:W4:Y:S01]  /*10480*/  LDCU.64 UR18, c[0x0][0x400] ;  /* 0x00008000ff1277ac */ /* 0x000f220008000a00 */
[----:B--2---:R-:W-:Y:S02]  /*10490*/  UISETP.NE.AND UP0, UPT, UR12, URZ, UPT ;  /* 0x000000ff0c00728c */ /* 0x004fe4000bf05270 */
[----:B0-----:R-:W-:Y:S01]  /*104a0*/  ULEA UR5, UR6, UR5, 0x18 ;  /* 0x0000000506057291 */ /* 0x001fe2000f8ec0ff */
[----:B------:R-:W0:Y:S03]  /*104b0*/  LDCU.64 UR6, c[0x0][0x380] ;  /* 0x00007000ff0677ac */ /* 0x000e260008000a00 */
[----:B------:R-:W-:-:S05]  /*104c0*/  PLOP3.LUT P1, PT, PT, PT, UP0, 0x80, 0x8 ;  /* 0x000000000008781c */ /* 0x000fca0003f2f008 */
[----:B------:R-:W-:Y:S01]  /*104d0*/  @!P0 STS.64 [UR5+0xc0], R30 ;  /* 0x0000c01eff008988 */ /* 0x000fe20008000a05 */
[----:B------:R-:W-:Y:S06]  /*104e0*/  BAR.SYNC.DEFER_BLOCKING 0x0 ;  /* 0x0000000000007b1d */ /* 0x000fec0000010000 */
[----:B---3--:R-:W2:Y:S01]  /*104f0*/  LDS.64 R12, [UR5+0xc0] ;  /* 0x0000c005ff0c7984 */ /* 0x008ea20008000a00 */
[----:B------:R-:W2:Y:S02]  /*10500*/  LDCU UR5, c[0x0][0x42c] ;  /* 0x00008580ff0577ac */ /* 0x000ea40008000800 */
[----:B--2---:R-:W-:Y:S01]  /*10510*/  FMUL.FTZ R12, R12, UR5 ;  /* 0x000000050c0c7c20 */ /* 0x004fe20008410000 */
[----:B01--4-:R-:W-:-:S07]  /*10520*/  FMUL.FTZ R13, R13, UR5 ;  /* 0x000000050d0d7c20 */ /* 0x013fce0008410000 */
.L_x_358:
[----:B------:R-:W-:-:S05]  /*10530*/  LEA R18, R15, UR15, 0x2 ;  /* 0x0000000f0f127c11 */ /* 0x000fca000f8e10ff */
[----:B0-----:R-:W2:Y:S04]  /*10540*/  LDL.64 R10, [R18+0x10] ;  /* 0x00001000120a7983 */ /* 0x001ea80000100a00 */
[----:B------:R-:W3:Y:S01]  /*10550*/  LDL.64 R8, [R18+0x90] ;  /* 0x0000900012087983 */ /* 0x000ee20000100a00 */
[----:B------:R-:W-:Y:S01]  /*10560*/  BSSY.RECONVERGENT B0, `(.L_x_353) ;  /* 0x0000036000007945 */ /* 0x000fe20003800200 */
[C---:B--2---:R-:W-:Y:S02]  /*10570*/  SHF.L.U32 R14, R10.reuse, 0x10, RZ ;  /* 0x000000100a0e7819 */ /* 0x044fe400000006ff */
[----:B------:R-:W-:-:S03]  /*10580*/  PRMT R10, R10, 0x7632, R10 ;  /* 0x000076320a0a7816 */ /* 0x000fc6000000000a */
[----:B------:R-:W-:Y:S01]  /*10590*/  FADD.FTZ R14, R14, -UR28 ;  /* 0x8000001c0e0e7e21 */ /* 0x000fe20008010000 */
[----:B------:R-:W-:-:S03]  /*105a0*/  SHF.L.U32 R10, R10, 0x10, RZ ;  /* 0x000000100a0a7819 */ /* 0x000fc600000006ff */
[----:B------:R-:W-:Y:S02]  /*105b0*/  FMUL.FTZ R24, R14, UR16 ;  /* 0x000000100e187c20 */ /* 0x000fe40008410000 */
[----:B------:R-:W-:Y:S02]  /*105c0*/  FADD.FTZ R10, R10, -UR28 ;  /* 0x8000001c0a0a7e21 */ /* 0x000fe40008010000 */
[----:B------:R-:W-:Y:S02]  /*105d0*/  @P1 FFMA.FTZ R14, R3, R24, R0 ;  /* 0x00000018030e1223 */ /* 0x000fe40000010000 */
[----:B------:R-:W-:Y:S01]  /*105e0*/  FMUL.FTZ R25, R10, UR16 ;  /* 0x000000100a197c20 */ /* 0x000fe20008410000 */
[----:B---3--:R-:W-:Y:S01]  /*105f0*/  SHF.L.U32 R10, R8, 0x10, RZ ;  /* 0x00000010080a7819 */ /* 0x008fe200000006ff */
[----:B------:R-:W-:Y:S01]  /*10600*/  @P1 FMUL.FTZ R17, R14, -1.4426950216293334961 ;  /* 0xbfb8aa3b0e111820 */ /* 0x000fe20000410000 */
[----:B------:R-:W-:Y:S01]  /*10610*/  PRMT R8, R8, 0x7632, R8 ;  /* 0x0000763208087816 */ /* 0x000fe20000000008 */
[----:B------:R-:W-:-:S04]  /*10620*/  @P1 FFMA.FTZ R16, R5, R25, R2 ;  /* 0x0000001905101223 */ /* 0x000fc80000010002 */
[----:B------:R-:W0:Y:S01]  /*10630*/  @P1 MUFU.EX2 R17, R17 ;  /* 0x0000001100111308 */ /* 0x000e220000000800 */
[----:B------:R-:W-:-:S07]  /*10640*/  @P1 FMUL.FTZ R20, R16, -1.4426950216293334961 ;  /* 0xbfb8aa3b10141820 */ /* 0x000fce0000410000 */
[----:B------:R-:W1:Y:S01]  /*10650*/  @P1 MUFU.EX2 R20, R20 ;  /* 0x0000001400141308 */ /* 0x000e620000000800 */
[----:B0-----:R-:W-:-:S07]  /*10660*/  @P1 FADD.FTZ R18, R17, 1 ;  /* 0x3f80000011121421 */ /* 0x001fce0000010000 */
[----:B------:R0:W2:Y:S01]  /*10670*/  @P1 MUFU.RCP R19, R18 ;  /* 0x0000001200131308 */ /* 0x0000a20000001000 */
[----:B-1----:R-:W-:Y:S01]  /*10680*/  @P1 FADD.FTZ R21, R20, 1 ;  /* 0x3f80000014151421 */ /* 0x002fe20000010000 */
[----:B0-----:R-:W-:-:S06]  /*10690*/  SHF.L.U32 R18, R11, 0x10, RZ ;  /* 0x000000100b127819 */ /* 0x001fcc00000006ff */
[----:B------:R-:W0:Y:S01]  /*106a0*/  @P1 MUFU.RCP R21, R21 ;  /* 0x0000001500151308 */ /* 0x000e220000001000 */
[----:B--2---:R-:W-:Y:S01]  /*106b0*/  @P1 FADD.FTZ R23, -R19, 1 ;  /* 0x3f80000013171421 */ /* 0x004fe20000010100 */
[----:B------:R-:W-:-:S03]  /*106c0*/  @P1 FMUL.FTZ R19, R10, R19 ;  /* 0x000000130a131220 */ /* 0x000fc60000410000 */
[----:B------:R-:W-:Y:S01]  /*106d0*/  @P1 FFMA.FTZ R22, R14, R23, 1 ;  /* 0x3f8000000e161423 */ /* 0x000fe20000010017 */
[----:B-----5:R-:W-:Y:S02]  /*106e0*/  LEA R23, R15, R4, 0x3 ;  /* 0x000000040f177211 */ /* 0x020fe400078e18ff */
[----:B------:R-:W-:Y:S01]  /*106f0*/  SHF.L.U32 R14, R8, 0x10, RZ ;  /* 0x00000010080e7819 */ /* 0x000fe200000006ff */
[----:B------:R-:W-:Y:S01]  /*10700*/  @P1 FMUL.FTZ R10, R19, R22 ;  /* 0x00000016130a1220 */ /* 0x000fe20000410000 */
[----:B------:R-:W-:Y:S01]  /*10710*/  ISETP.GE.U32.AND P0, PT, R23, UR18, PT ;  /* 0x0000001217007c0c */ /* 0x000fe2000bf06070 */
[----:B0-----:R-:W-:Y:S01]  /*10720*/  @P1 FADD.FTZ R17, -R21, 1 ;  /* 0x3f80000015111421 */ /* 0x001fe20000010100 */
[----:B------:R-:W-:Y:S01]  /*10730*/  SHF.R.S32.HI R22, RZ, 0x1f, R23 ;  /* 0x0000001fff167819 */ /* 0x000fe20000011417 */
[----:B------:R-:W-:Y:S01]  /*10740*/  @P1 FMUL.FTZ R21, R14, R21 ;  /* 0x000000150e151220 */ /* 0x000fe20000410000 */
[----:B------:R-:W-:Y:S01]  /*10750*/  FFMA.FTZ R8, R12, R24, R13 ;  /* 0x000000180c087223 */ /* 0x000fe2000001000d */
[----:B------:R-:W-:Y:S01]  /*10760*/  @P1 FFMA.FTZ R16, R16, R17, 1 ;  /* 0x3f80000010101423 */ /* 0x000fe20000010011 */
[----:B------:R-:W-:-:S02]  /*10770*/  ISETP.GE.AND.EX P0, PT, R22, UR19, PT, P0 ;  /* 0x0000001316007c0c */ /* 0x000fc4000bf06300 */
[----:B------:R-:W-:Y:S01]  /*10780*/  PRMT R17, R11, 0x7632, R17 ;  /* 0x000076320b117816 */ /* 0x000fe20000000011 */
[----:B------:R-:W-:Y:S01]  /*10790*/  @P1 FMUL.FTZ R14, R21, R16 ;  /* 0x00000010150e1220 */ /* 0x000fe20000410000 */
[----:B------:R-:W-:Y:S01]  /*107a0*/  FFMA.FTZ R16, R3, R10, -R8 ;  /* 0x0000000a03107223 */ /* 0x000fe20000010808 */
[----:B------:R-:W-:Y:S01]  /*107b0*/  FFMA.FTZ R10, R12, R25, R13 ;  /* 0x000000190c0a7223 */ /* 0x000fe2000001000d */
[----:B------:R-:W-:Y:S02]  /*107c0*/  IADD3 R8, PT, PT, R23, 0x8, RZ ;  /* 0x0000000817087810 */ /* 0x000fe40007ffe0ff */
[----:B------:R-:W-:Y:S01]  /*107d0*/  SHF.L.U32 R19, R17, 0x10, RZ ;  /* 0x0000001011137819 */ /* 0x000fe200000006ff */
[----:B------:R-:W-:-:S04]  /*107e0*/  FFMA.FTZ R20, R5, R14, -R10 ;  /* 0x0000000e05147223 */ /* 0x000fc8000001080a */
        /* <DEDUP_REMOVED lines=13> */
.L_x_354:
[----:B------:R-:W-:Y:S05]  /*108c0*/  BSYNC.RECONVERGENT B0 ;  /* 0x0000000000007941 */ /* 0x000fea0003800200 */
.L_x_353:
[----:B------:R-:W-:Y:S01]  /*108d0*/  ISETP.NE.AND P1, PT, RZ, UR12, PT ;  /* 0x0000000cff007c0c */ /* 0x000fe2000bf25270 */
[----:B------:R-:W-:Y:S01]  /*108e0*/  FADD.FTZ R18, R18, -UR28 ;  /* 0x8000001c12127e21 */ /* 0x000fe20008010000 */
[----:B------:R-:W-:Y:S01]  /*108f0*/  FADD.FTZ R19, R19, -UR28 ;  /* 0x8000001c13137e21 */ /* 0x000fe20008010000 */
[----:B------:R-:W-:Y:S02]  /*10900*/  ISETP.GE.U32.AND P0, PT, R8, UR18, PT ;  /* 0x0000001208007c0c */ /* 0x000fe4000bf06070 */
[----:B------:R-:W-:Y:S01]  /*10910*/  SHF.R.S32.HI R10, RZ, 0x1f, R8 ;  /* 0x0000001fff0a7819 */ /* 0x000fe20000011408 */
[----:B------:R-:W-:Y:S01]  /*10920*/  FMUL.FTZ R18, R18, UR16 ;  /* 0x0000001012127c20 */ /* 0x000fe20008410000 */
[----:B------:R-:W-:Y:S01]  /*10930*/  FMUL.FTZ R20, R19, UR16 ;  /* 0x0000001013147c20 */ /* 0x000fe20008410000 */
[C---:B0-----:R-:W-:Y:S02]  /*10940*/  PRMT R11, R9.reuse, 0x7632, R11 ;  /* 0x00007632090b7816 */ /* 0x041fe4000000000b */
        /* <DEDUP_REMOVED lines=24> */
.L_x_355:
        /* <DEDUP_REMOVED lines=16> */
.L_x_357:
[----:B------:R-:W-:Y:S05]  /*10bd0*/  BSYNC.RECONVERGENT B0 ;  /* 0x0000000000007941 */ /* 0x000fea0003800200 */
.L_x_356:
        /* <DEDUP_REMOVED lines=10> */
.L_x_333:
[----:B0-----:R-:W0:Y:S01]  /*10c80*/  S2R R9, SR_TID.X ;  /* 0x0000000000097919 */ /* 0x001e220000002100 */
[----:B------:R-:W1:Y:S01]  /*10c90*/  LDC R4, c[0x0][0x370] ;  /* 0x0000dc00ff047b82 */ /* 0x000e620000000800 */
[----:B------:R-:W-:Y:S07]  /*10ca0*/  BSSY.RECONVERGENT B0, `(.L_x_360) ;  /* 0x000000e000007945 */ /* 0x000fee0003800200 */
[----:B------:R-:W2:Y:S08]  /*10cb0*/  LDC R7, c[0x0][0x374] ;  /* 0x0000dd00ff077b82 */ /* 0x000eb00000000800 */
[----:B------:R-:W3:Y:S01]  /*10cc0*/  LDC.64 R2, c[0x0][0x3c8] ;  /* 0x0000f200ff027b82 */ /* 0x000ee20000000a00 */
[----:B-1----:R-:W-:-:S02]  /*10cd0*/  ISETP.NE.AND P0, PT, R4, 0x1, PT ;  /* 0x000000010400780c */ /* 0x002fc40003f05270 */
[----:B0-----:R-:W-:Y:S02]  /*10ce0*/  ISETP.NE.AND P1, PT, R9, RZ, PT ;  /* 0x000000ff0900720c */ /* 0x001fe40003f25270 */
[----:B--2---:R-:W-:-:S04]  /*10cf0*/  SHF.L.U32 R0, R7, 0x1, RZ ;  /* 0x0000000107007819 */ /* 0x004fc800000006ff */
[----:B------:R-:W-:-:S05]  /*10d00*/  SEL R5, R0, RZ, P0 ;  /* 0x000000ff00057207 */ /* 0x000fca0000000000 */
[----:B---3--:R-:W-:Y:S02]  /*10d10*/  IMAD.WIDE.U32 R2, R5, 0x4, R2 ;  /* 0x0000000405027825 */ /* 0x008fe400078e0002 */
[----:B------:R-:W-:Y:S05]  /*10d20*/  @P1 BRA `(.L_x_361) ;  /* 0x0000000000141947 */ /* 0x000fea0003800000 */
[----:B------:R-:W-:Y:S01]  /*10d30*/  HFMA2 R5, -RZ, RZ, 0, 5.9604644775390625e-08 ;  /* 0x00000001ff057431 */ /* 0x000fe200000001ff */
[----:B------:R-:W-:Y:S06]  /*10d40*/  MEMBAR.ALL.GPU ;  /* 0x0000000000007992 */ /* 0x000fec000000a000 */
[----:B------:R-:W-:-:S00]  /*10d50*/  ERRBAR ;  /* 0x00000000000079ab */ /* 0x000fc00000000000 */
[----:B------:R-:W-:Y:S06]  /*10d60*/  CGAERRBAR ;  /* 0x00000000000075ab */ /* 0x000fec0000000000 */
[----:B------:R0:W-:Y:S02]  /*10d70*/  REDG.E.ADD.S32.STRONG.GPU desc[UR10][R2.64], R5 ;  /* 0x000000050200798e */ /* 0x0001e4000c12e30a */
.L_x_361:
[----:B------:R-:W-:Y:S05]  /*10d80*/  BSYNC.RECONVERGENT B0 ;  /* 0x0000000000007941 */ /* 0x000fea0003800200 */
.L_x_360:
        /* <DEDUP_REMOVED lines=11> */
.L_x_363:
[----:B------:R-:W2:Y:S04]  /*10e40*/  LDG.E.STRONG.GPU R5, desc[UR10][R2.64] ;  /* 0x0000000a02057981 */ /* 0x000ea8000c1ef900 */
[----:B--2---:R-:W-:Y:S01]  /*10e50*/  CCTL.IVALL ;  /* 0x00000000ff00798f */ /* 0x004fe20002000000 */
[----:B------:R-:W-:Y:S05]  /*10e60*/  YIELD ;  /* 0x0000000000007946 */ /* 0x000fea0003800000 */
[----:B------:R-:W-:-:S13]  /*10e70*/  ISETP.NE.AND P0, PT, R5, R0, PT ;  /* 0x000000000500720c */ /* 0x000fda0003f05270 */
[----:B------:R-:W-:Y:S05]  /*10e80*/  @P0 BRA `(.L_x_363) ;  /* 0xfffffffc00ec0947 */ /* 0x000fea000383ffff */
.L_x_362:
        /* <DEDUP_REMOVED lines=10> */
[----:B------:R-:W-:Y:S01]  /*10f30*/  MOV R2, R9 ;  /* 0x0000000900027202 */ /* 0x000fe20000000f00 */
[----:B------:R-:W-:Y:S01]  /*10f40*/  HFMA2 R9, -RZ, RZ, 0, 0 ;  /* 0x00000000ff097431 */ /* 0x000fe200000001ff */
[----:B------:R-:W-:Y:S02]  /*10f50*/  BSSY.RECONVERGENT B0, `(.L_x_364) ;  /* 0x000005c000007945 */ /* 0x000fe40003800200 */
        /* <DEDUP_REMOVED lines=47> */
[----:B------:R-:W-:-:S02]  /*11250*/  SHF.L.U64.HI R32, R0, 0x2, R3 ;  /* 0x0000000200207819 */ /* 0x000fc40000010203 */
[----:B------:R-:W-:Y:S02]  /*11260*/  SHF.L.U64.HI R28, R8, 0x2, R17 ;  /* 0x00000002081c7819 */ /* 0x000fe40000010211 */
[C---:B0-----:R-:W-:Y:S02]  /*11270*/  IADD3 R26, P2, PT, R24.reuse, UR8, RZ ;  /* 0x00000008181a7c10 */ /* 0x041fe4000ff5e0ff */
[----:B------:R-:W-:Y:S02]  /*11280*/  IADD3 R9, PT, PT, R5, UR4, RZ ;  /* 0x0000000405097c10 */ /* 0x000fe4000fffe0ff */
[----:B-1----:R-:W-:Y:S02]  /*11290*/  IADD3 R18, P1, PT, R24, UR6, RZ ;  /* 0x0000000618127c10 */ /* 0x002fe4000ff3e0ff */
[----:B------:R-:W-:Y:S01]  /*112a0*/  MOV R2, R4 ;  /* 0x0000000400027202 */ /* 0x000fe20000000f00 */
[----:B------:R-:W-:Y:S01]  /*112b0*/  IMAD.WIDE.U32 R4, R6, 0x4, RZ ;  /* 0x0000000406047825 */ /* 0x000fe200078e00ff */
[----:B------:R-:W-:-:S02]  /*112c0*/  IADD3.X R27, PT, PT, R25, UR9, RZ, P2, !PT ;  /* 0x00000009191b7c10 */ /* 0x000fc400097fe4ff */
[----:B------:R-:W-:Y:S02]  /*112d0*/  IADD3.X R19, PT, PT, R25, UR7, RZ, P1, !PT ;  /* 0x0000000719137c10 */ /* 0x000fe40008ffe4ff */
[----:B------:R-:W-:Y:S02]  /*112e0*/  IADD3 R20, P2, PT, RZ, -R11, RZ ;  /* 0x8000000bff147210 */ /* 0x000fe40007f5e0ff */
[----:B--2---:R-:W-:Y:S02]  /*112f0*/  IADD3 R24, P1, PT, R24, UR12, RZ ;  /* 0x0000000c18187c10 */ /* 0x004fe4000ff3e0ff */
[----:B------:R-:W-:Y:S02]  /*11300*/  SHF.L.U32 R11, R7, 0x2, RZ ;  /* 0x00000002070b7819 */ /* 0x000fe400000006ff */
[----:B------:R-:W-:Y:S02]  /*11310*/  IADD3.X R25, PT, PT, R25, UR13, RZ, P1, !PT ;  /* 0x0000000d19197c10 */ /* 0x000fe40008ffe4ff */
[----:B------:R-:W-:-:S02]  /*11320*/  IADD3 R30, PT, PT, R5, R11, RZ ;  /* 0x0000000b051e7210 */ /* 0x000fc40007ffe0ff */
[----:B------:R-:W-:-:S07]  /*11330*/  IADD3.X R22, PT, PT, RZ, -0x1, RZ, P2, !PT ;  /* 0xffffffffff167810 */ /* 0x000fce00017fe4ff */
.L_x_366:
[-C--:B0-----:R-:W-:Y:S01]  /*11340*/  LEA R10, P3, R8, R18.reuse, 0x2 ;  /* 0x00000012080a7211 */ /* 0x081fe200078610ff */
[----:B------:R-:W2:Y:S01]  /*11350*/  LDG.E R16, desc[UR10][R18.64] ;  /* 0x0000000a12107981 */ /* 0x000ea2000c1e1900 */
[----:B------:R-:W-:Y:S02]  /*11360*/  LEA R14, P1, R0, R18, 0x2 ;  /* 0x00000012000e7211 */ /* 0x000fe400078210ff */
[----:B------:R-:W-:Y:S02]  /*11370*/  IADD3 R12, P2, PT, R18, R4, RZ ;  /* 0x00000004120c7210 */ /* 0x000fe40007f5e0ff */
[C---:B------:R-:W-:Y:S02]  /*11380*/  IADD3.X R11, PT, PT, R19.reuse, R28, RZ, P3, !PT ;  /* 0x0000001c130b7210 */ /* 0x040fe40001ffe4ff */
[C---:B------:R-:W-:Y:S02]  /*11390*/  IADD3.X R15, PT, PT, R19.reuse, R32, RZ, P1, !PT ;  /* 0x00000020130f7210 */ /* 0x040fe40000ffe4ff */
[----:B------:R-:W-:-:S02]  /*113a0*/  IADD3.X R13, PT, PT, R19, R30, RZ, P2, !PT ;  /* 0x0000001e130d7210 */ /* 0x000fc400017fe4ff */
[----:B------:R0:W3:Y:S04]  /*113b0*/  LDG.E R11, desc[UR10][R10.64] ;  /* 0x0000000a0a0b7981 */ /* 0x0000e8000c1e1900 */
[----:B------:R1:W3:Y:S04]  /*113c0*/  LDG.E R12, desc[UR10][R12.64] ;  /* 0x0000000a0c0c7981 */ /* 0x0002e8000c1e1900 */
[----:B------:R-:W2:Y:S01]  /*113d0*/  LDG.E R15, desc[UR10][R14.64] ;  /* 0x0000000a0e0f7981 */ /* 0x000ea2000c1e1900 */
[----:B0-----:R-:W-:Y:S02]  /*113e0*/  MOV R10, R24 ;  /* 0x00000018000a7202 */ /* 0x001fe40000000f00 */
[----:B------:R-:W-:-:S02]  /*113f0*/  IADD3 R20, P1, PT, R20, 0x1, RZ ;  /* 0x0000000114147810 */ /* 0x000fc40007f3e0ff */
[----:B-1----:R-:W-:Y:S02]  /*11400*/  MOV R13, R27 ;  /* 0x0000001b000d7202 */ /* 0x002fe40000000f00 */
[----:B------:R-:W-:Y:S02]  /*11410*/  IADD3.X R22, PT, PT, RZ, R22, RZ, P1, !PT ;  /* 0x00000016ff167210 */ /* 0x000fe40000ffe4ff */
[----:B------:R-:W-:-:S04]  /*11420*/  ISETP.NE.U32.AND P1, PT, R20, RZ, PT ;  /* 0x000000ff1400720c */ /* 0x000fc80003f25070 */
[----:B------:R-:W-:Y:S02]  /*11430*/  ISETP.NE.AND.EX P1, PT, R22, RZ, PT, P1 ;  /* 0x000000ff1600720c */ /* 0x000fe40003f25310 */
[----:B------:R-:W-:Y:S02]  /*11440*/  IADD3 R18, P2, PT, R18, 0xa00, RZ ;  /* 0x00000a0012127810 */ /* 0x000fe40007f5e0ff */
[----:B------:R-:W-:Y:S02]  /*11450*/  IADD3 R24, P4, PT, R24, 0xa00, RZ ;  /* 0x00000a0018187810 */ /* 0x000fe40007f9e0ff */
[----:B------:R-:W-:Y:S02]  /*11460*/  IADD3.X R19, PT, PT, RZ, R19, RZ, P2, !PT ;  /* 0x00000013ff137210 */ /* 0x000fe400017fe4ff */
[----:B---3--:R-:W-:Y:S02]  /*11470*/  F2FP.BF16.F32.PACK_AB R23, R11, R12 ;  /* 0x0000000c0b17723e */ /* 0x008fe400000010ff */
[----:B------:R-:W-:-:S02]  /*11480*/  MOV R11, R25 ;  /* 0x00000019000b7202 */ /* 0x000fc40000000f00 */
[----:B--2---:R-:W-:Y:S02]  /*11490*/  F2FP.BF16.F32.PACK_AB R21, R15, R16 ;  /* 0x000000100f15723e */ /* 0x004fe400000010ff */
[----:B------:R-:W-:-:S03]  /*114a0*/  MOV R12, R26 ;  /* 0x0000001a000c7202 */ /* 0x000fc60000000f00 */
[----:B------:R0:W-:Y:S04]  /*114b0*/  STG.E desc[UR10][R10.64], R21 ;  /* 0x000000150a007986 */ /* 0x0001e8000c10190a */
[----:B------:R0:W-:Y:S01]  /*114c0*/  STG.E desc[UR10][R12.64], R23 ;  /* 0x000000170c007986 */ /* 0x0001e2000c10190a */
[----:B------:R-:W-:Y:S02]  /*114d0*/  IADD3 R26, P3, PT, R26, 0xa00, RZ ;  /* 0x00000a001a1a7810 */ /* 0x000fe40007f7e0ff */
[----:B------:R-:W-:Y:S02]  /*114e0*/  IADD3.X R25, PT, PT, RZ, R25, RZ, P4, !PT ;  /* 0x00000019ff197210 */ /* 0x000fe400027fe4ff */
[----:B------:R-:W-:Y:S01]  /*114f0*/  IADD3.X R27, PT, PT, RZ, R27, RZ, P3, !PT ;  /* 0x0000001bff1b7210 */ /* 0x000fe20001ffe4ff */
[----:B------:R-:W-:Y:S08]  /*11500*/  @P1 BRA `(.L_x_366) ;  /* 0xfffffffc008c1947 */ /* 0x000ff0000383ffff */
.L_x_365:
[----:B------:R-:W-:Y:S05]  /*11510*/  BSYNC.RECONVERGENT B0 ;  /* 0x0000000000007941 */ /* 0x000fea0003800200 */
.L_x_364:
[----:B------:R-:W-:Y:S05]  /*11520*/  @!P0 EXIT ;  /* 0x000000000000894d */ /* 0x000fea0003800000 */
[C---:B------:R-:W-:Y:S01]  /*11530*/  SHF.L.U64.HI R4, R6.reuse, 0x2, R7 ;  /* 0x0000000206047819 */ /* 0x040fe20000010207 */
[----:B------:R-:W1:Y:S01]  /*11540*/  LDCU.64 UR4, c[0x0][0x3d8] ;  /* 0x00007b00ff0477ac */ /* 0x000e620008000a00 */
[----:B------:R-:W-:Y:S02]  /*11550*/  SHF.L.U32 R5, R6, 0x2, RZ ;  /* 0x0000000206057819 */ /* 0x000fe400000006ff */
[C---:B------:R-:W-:Y:S01]  /*11560*/  SHF.L.U64.HI R6, R8.reuse, 0x2, R17 ;  /* 0x0000000208067819 */ /* 0x040fe20000010211 */
[----:B------:R-:W2:Y:S01]  /*11570*/  LDCU.64 UR6, c[0x0][0x388] ;  /* 0x00007100ff0677ac */ /* 0x000ea20008000a00 */
[----:B0-----:R-:W-:Y:S02]  /*11580*/  SHF.L.U32 R10, R8, 0x2, RZ ;  /* 0x00000002080a7819 */ /* 0x001fe400000006ff */
[C---:B------:R-:W-:Y:S01]  /*11590*/  SHF.L.U64.HI R7, R0.reuse, 0x2, R3 ;  /* 0x0000000200077819 */ /* 0x040fe20000010203 */
[----:B------:R-:W0:Y:S01]  /*115a0*/  LDCU.64 UR8, c[0x0][0x390] ;  /* 0x00007200ff0877ac */ /* 0x000e220008000a00 */
[----:B------:R-:W-:-:S07]  /*115b0*/  SHF.L.U32 R8, R0, 0x2, RZ ;  /* 0x0000000200087819 */ /* 0x000fce00000006ff */
.L_x_367:
[C---:B---3--:R-:W-:Y:S02]  /*115c0*/  SHF.L.U32 R11, R2.reuse, 0x2, RZ ;  /* 0x00000002020b7819 */ /* 0x048fe400000006ff */
[----:B------:R-:W-:Y:S02]  /*115d0*/  SHF.L.U64.HI R9, R2, 0x2, R9 ;  /* 0x0000000202097819 */ /* 0x000fe40000010209 */
[----:B-1----:R-:W-:-:S04]  /*115e0*/  IADD3 R12, P0, PT, R11, UR4, RZ ;  /* 0x000000040b0c7c10 */ /* 0x002fc8000ff1e0ff */
[----:B------:R-:W-:Y:S02]  /*115f0*/  IADD3.X R13, PT, PT, R9, UR5, RZ, P0, !PT ;  /* 0x00000005090d7c10 */ /* 0x000fe400087fe4ff */
[C---:B------:R-:W-:Y:S02]  /*11600*/  IADD3 R14, P0, PT, R12.reuse, R8, RZ ;  /* 0x000000080c0e7210 */ /* 0x040fe40007f1e0ff */
[C---:B------:R-:W-:Y:S02]  /*11610*/  IADD3 R18, P2, PT, R12.reuse, R10, RZ ;  /* 0x0000000a0c127210 */ /* 0x040fe40007f5e0ff */
[C---:B------:R-:W-:Y:S02]  /*11620*/  IADD3.X R15, PT, PT, R13.reuse, R7, RZ, P0, !PT ;  /* 0x000000070d0f7210 */ /* 0x040fe400007fe4ff */
[----:B------:R-:W-:Y:S02]  /*11630*/  IADD3 R16, P1, PT, R12, R5, RZ ;  /* 0x000000050c107210 */ /* 0x000fe40007f3e0ff */
[C---:B------:R-:W-:Y:S01]  /*11640*/  IADD3.X R19, PT, PT, R13.reuse, R6, RZ, P2, !PT ;  /* 0x000000060d137210 */ /* 0x040fe200017fe4ff */
[----:B------:R1:W3:Y:S01]  /*11650*/  LDG.E R12, desc[UR10][R12.64] ;  /* 0x0000000a0c0c7981 */ /* 0x0002e2000c1e1900 */
[----:B------:R-:W-:-:S03]  /*11660*/  IADD3.X R17, PT, PT, R13, R4, RZ, P1, !PT ;  /* 0x000000040d117210 */ /* 0x000fc60000ffe4ff */
[----:B------:R-:W3:Y:S04]  /*11670*/  LDG.E R15, desc[UR10][R14.64] ;  /* 0x0000000a0e0f7981 */ /* 0x000ee8000c1e1900 */
[----:B------:R-:W4:Y:S04]  /*11680*/  LDG.E R16, desc[UR10][R16.64] ;  /* 0x0000000a10107981 */ /* 0x000f28000c1e1900 */
[----:B------:R-:W4:Y:S01]  /*11690*/  LDG.E R19, desc[UR10][R18.64] ;  /* 0x0000000a12137981 */ /* 0x000f22000c1e1900 */
[----:B------:R-:W-:Y:S02]  /*116a0*/  LOP3.LUT R22, R11, 0xfffffffc, RZ, 0xc0, !PT ;  /* 0xfffffffc0b167812 */ /* 0x000fe400078ec0ff */
[----:B------:R-:W-:-:S02]  /*116b0*/  LOP3.LUT R25, R9, 0x1, RZ, 0xc0, !PT ;  /* 0x0000000109197812 */ /* 0x000fc400078ec0ff */
[C---:B--2---:R-:W-:Y:S02]  /*116c0*/  IADD3 R20, P0, PT, R22.reuse, UR6, RZ ;  /* 0x0000000616147c10 */ /* 0x044fe4000ff1e0ff */
[----:B-1----:R-:W-:Y:S02]  /*116d0*/  LOP3.LUT R13, R9, 0x3, RZ, 0xc0, !PT ;  /* 0x00000003090d7812 */ /* 0x002fe400078ec0ff */
[----:B------:R-:W-:Y:S02]  /*116e0*/  IADD3.X R21, PT, PT, R25, UR7, RZ, P0, !PT ;  /* 0x0000000719157c10 */ /* 0x000fe400087fe4ff */
[----:B0-----:R-:W-:-:S04]  /*116f0*/  IADD3 R24, P0, PT, R22, UR8, RZ ;  /* 0x0000000816187c10 */ /* 0x001fc8000ff1e0ff */
[----:B------:R-:W-:Y:S02]  /*11700*/  IADD3.X R25, PT, PT, R25, UR9, RZ, P0, !PT ;  /* 0x0000000919197c10 */ /* 0x000fe400087fe4ff */
[----:B---3--:R-:W-:Y:S02]  /*11710*/  F2FP.BF16.F32.PACK_AB R23, R15, R12 ;  /* 0x0000000c0f17723e */ /* 0x008fe400000010ff */
[----:B------:R-:W-:-:S04]  /*11720*/  IADD3 R12, P1, PT, R22, UR4, RZ ;  /* 0x00000004160c7c10 */ /* 0x000fc8000ff3e0ff */
[----:B------:R-:W-:Y:S02]  /*11730*/  IADD3.X R13, PT, PT, R13, UR5, RZ, P1, !PT ;  /* 0x000000050d0d7c10 */ /* 0x000fe40008ffe4ff */
[----:B----4-:R-:W-:Y:S02]  /*11740*/  F2FP.BF16.F32.PACK_AB R27, R19, R16 ;  /* 0x00000010131b723e */ /* 0x010fe400000010ff */
        /* <DEDUP_REMOVED lines=40> */
[----:B------:R-:W4:Y:S04]  /*119d0*/  LDG.E R12, desc[UR10][R12.64+0x1e00] ;  /* 0x001e000a0c0c7981 */ /* 0x000f28000c1e1900 */
[----:B------:R-:W4:Y:S04]  /*119e0*/  LDG.E R19, desc[UR10][R18.64+0x1e00] ;  /* 0x001e000a12137981 */ /* 0x000f28000c1e1900 */
[----:B------:R-:W5:Y:S04]  /*119f0*/  LDG.E R14, desc[UR10][R14.64+0x1e00] ;  /* 0x001e000a0e0e7981 */ /* 0x000f68000c1e1900 */
[----:B------:R-:W5:Y:S01]  /*11a00*/  LDG.E R17, desc[UR10][R16.64+0x1e00] ;  /* 0x001e000a10117981 */ /* 0x000f62000c1e1900 */
[----:B------:R-:W-:-:S04]  /*11a10*/  IADD3 R11, P0, PT, R11, 0x1e00, RZ ;  /* 0x00001e000b0b7810 */ /* 0x000fc80007f1e0ff */
[----:B--2---:R-:W-:Y:S02]  /*11a20*/  IADD3.X R20, PT, PT, RZ, R9, RZ, P0, !PT ;  /* 0x00000009ff147210 */ /* 0x004fe400007fe4ff */
        /* <DEDUP_REMOVED lines=10> */
[----:B----4-:R-:W-:Y:S02]  /*11ad0*/  F2FP.BF16.F32.PACK_AB R19, R19, R12 ;  /* 0x0000000c1313723e */ /* 0x010fe400000010ff */
[----:B-----5:R-:W-:-:S03]  /*11ae0*/  F2FP.BF16.F32.PACK_AB R11, R17, R14 ;  /* 0x0000000e110b723e */ /* 0x020fc600000010ff */
[----:B------:R3:W-:Y:S04]  /*11af0*/  STG.E desc[UR10][R20.64], R19 ;  /* 0x0000001314007986 */ /* 0x0007e8000c10190a */
[----:B------:R3:W-:Y:S02]  /*11b00*/  STG.E desc[UR10][R24.64], R11 ;  /* 0x0000000b18007986 */ /* 0x0007e4000c10190a */
[----:B------:R-:W-:Y:S05]  /*11b10*/  @P0 BRA `(.L_x_367) ;  /* 0xfffffff800a80947 */ /* 0x000fea000383ffff */
[----:B------:R-:W-:Y:S05]  /*11b20*/  EXIT ;  /* 0x000000000000794d */ /* 0x000fea0003800000 */
.L_x_368:
        /* <DEDUP_REMOVED lines=13> */
.L_x_4886:


//--------------------- .text._Z35group_norm_nhwc_bwd_one_pass_kernelI11Bf16IOBf16WLi512ELi160ELi640EEv26Group_norm_nhwc_bwd_params --------------------------
	.section	.text._Z35group_norm_nhwc_bwd_one_pass_kernelI11Bf16IOBf16WLi512ELi160ELi640EEv26Group_norm_nhwc_bwd_params,"ax",@progbits
	.align	128
        .global         _Z35group_norm_nhwc_bwd_one_pass_kernelI11Bf16IOBf16WLi512ELi160ELi640EEv26Group_norm_nhwc_bwd_params
        .type           _Z35group_norm_nhwc_bwd_one_pass_kernelI11Bf16IOBf16WLi512ELi160ELi640EEv26Group_norm_nhwc_bwd_params,@function
        .size           _Z35group_norm_nhwc_bwd_one_pass_kernelI11Bf16IOBf16WLi512ELi160ELi640EEv26Group_norm_nhwc_bwd_params,(.L_x_4887 - _Z35group_norm_nhwc_bwd_one_pass_kernelI11Bf16IOBf16WLi512ELi160ELi640EEv26Group_norm_nhwc_bwd_params)
        .other          _Z35group_norm_nhwc_bwd_one_pass_kernelI11Bf16IOBf16WLi512ELi160ELi640EEv26Group_norm_nhwc_bwd_params,@"STO_CUDA_ENTRY STV_DEFAULT"
_Z35group_norm_nhwc_bwd_one_pass_kernelI11Bf16IOBf16WLi512ELi160ELi640EEv26Group_norm_nhwc_bwd_params:
.text._Z35group_norm_nhwc_bwd_one_pass_kernelI11Bf16IOBf16WLi512ELi160ELi640EEv26Group_norm_nhwc_bwd_params:
        /* <DEDUP_REMOVED lines=28> */
.L_x_395:
[----:B0-----:R-:W2:Y:S01]  /*01c0*/  LDL R10, [R1+0x790] ;  /* 0x00079000010a7983 */ /* 0x001ea20000100800 */
[----:B------:R-:W0:Y:S03]  /*01d0*/  LDCU UR14, c[0x0][0x410] ;  /* 0x00008200ff0e77ac */ /* 0x000e260008000800 */
        /* <DEDUP_REMOVED lines=27> */
[----:B------:R-:W-:Y:S02]  /*0390*/  USEL UR5, UR6, UR5, !UP3 ;  /* 0x0000000506057287 */ /* 0x000fe4000d800000 */
[----:B------:R-:W-:Y:S02]  /*03a0*/  @!UP2 UIADD3 UR7, UPT, UPT, UR7, 0x1, URZ ;  /* 0x000000010707a890 */ /* 0x000fe4000fffe0ff */
        /* <DEDUP_REMOVED lines=15> */
[----:B------:R-:W-:-:S02]  /*04a0*/  LOP3.LUT R37, R37, 0xfeffffff, RZ, 0xc0, !PT ;  /* 0xfeffffff25257812 */ /* 0x000fc400078ec0ff */
[----:B------:R-:W-:-:S09]  /*04b0*/  IADD3 R12, PT, PT, R4, 0x18, RZ ;  /* 0x00000018040c7810 */ /* 0x000fd20007ffe0ff */
[----:B------:R-:W0:Y:S01]  /*04c0*/  @!P4 LDC.64 R26, c[0x0][0x3f8] ;  /* 0x0000fe00ff1acb82 */ /* 0x000e220000000a00 */
[----:B------:R-:W-:-:S04]  /*04d0*/  @P4 LOP3.LUT R37, R37, 0x1000000, RZ, 0xfc, !PT ;  /* 0x0100000025254812 */ /* 0x000fc800078efcff */
[----:B------:R-:W-:Y:S02]  /*04e0*/  LOP3.LUT R37, R37, 0xff7fffff, RZ, 0xc0, !PT ;  /* 0xff7fffff25257812 */ /* 0x000fe400078ec0ff */
[C---:B------:R-:W-:Y:S01]  /*04f0*/  IADD3 R40, PT, PT, R4.reuse, 0x20, RZ ;  /* 0x0000002004287810 */ /* 0x040fe20007ffe0ff */
[----:B------:R-:W1:Y:S01]  /*0500*/  @!P4 LDC.64 R20, c[0x0][0x3a0] ;  /* 0x0000e800ff14cb82 */ /* 0x000e620000000a00 */
[----:B------:R-:W-:-:S07]  /*0510*/  IADD3 R36, PT, PT, R4, 0x28, RZ ;  /* 0x0000002804247810 */ /* 0x000fce0007ffe0ff */
[----:B------:R-:W4:Y:S01]  /*0520*/  @!P4 LDC.64 R32, c[0x0][0x398] ;  /* 0x0000e600ff20cb82 */ /* 0x000f220000000a00 */
[----:B0-----:R-:W-:Y:S01]  /*0530*/  @!P4 IMAD R9, R9, R26, RZ ;  /* 0x0000001a0909c224 */ /* 0x001fe200078e02ff */
[----:B------:R-:W-:Y:S02]  /*0540*/  SHF.R.S32.HI R41, RZ, 0x1f, R36 ;  /* 0x0000001fff297819 */ /* 0x000fe40000011424 */
[----:B--2---:R-:W-:Y:S02]  /*0550*/  ISETP.GE.AND.EX P0, PT, R10, UR17, PT, P0 ;  /* 0x000000110a007c0c */ /* 0x004fe4000bf06300 */
[----:B---3--:R-:W-:-:S11]  /*0560*/  IADD3 R6, P2, PT, R5, UR5, RZ ;  /* 0x0000000505067c10 */ /* 0x008fd6000ff5e0ff */
[----:B------:R-:W0:Y:S01]  /*0570*/  @!P0 LDC.64 R2, c[0x0][0x3f8] ;  /* 0x0000fe00ff028b82 */ /* 0x000e220000000a00 */
[----:B------:R-:W-:Y:S01]  /*0580*/  USHF.R.S32.HI UR5, URZ, 0x1f, UR7 ;  /* 0x0000001fff057899 */ /* 0x000fe20008011407 */
[----:B------:R-:W-:Y:S02]  /*0590*/  LEA.HI.X.SX32 R7, R0, RZ, 0x1, P2 ;  /* 0x000000ff00077211 */ /* 0x000fe400010f0eff */
[----:B------:R-:W-:Y:S01]  /*05a0*/  IADD3 R5, PT, PT, R4, 0x10, RZ ;  /* 0x0000001004057810 */ /* 0x000fe20007ffe0ff */
[----:B------:R-:W-:Y:S01]  /*05b0*/  UIMAD UR5, UR5, UR18, URZ ;  /* 0x00000012050572a4 */ /* 0x000fe2000f8e02ff */
[----:B------:R-:W-:Y:S02]  /*05c0*/  IMAD.WIDE.U32 R6, R11, UR7, R6 ;  /* 0x000000070b067c25 */ /* 0x000fe4000f8e0006 */
[----:B------:R-:W2:Y:S01]  /*05d0*/  @!P0 LDC.64 R34, c[0x0][0x398] ;  /* 0x0000e600ff228b82 */ /* 0x000ea20000000a00 */
[----:B------:R-:W-:Y:S01]  /*05e0*/  ISETP.GE.U32.AND P1, PT, R5, UR16, PT ;  /* 0x0000001005007c0c */ /* 0x000fe2000bf26070 */
[----:B------:R-:W-:Y:S01]  /*05f0*/  UIMAD UR5, UR7, UR19, UR5 ;  /* 0x00000013070572a4 */ /* 0x000fe2000f8e0205 */
[----:B------:R-:W-:-:S02]  /*0600*/  SHF.R.S32.HI R11, RZ, 0x1f, R5 ;  /* 0x0000001fff0b7819 */ /* 0x000fc40000011405 */
[----:B------:R-:W-:-:S03]  /*0610*/  @!P0 SHF.R.S32.HI R10, RZ, 0x1f, R4 ;  /* 0x0000001fff0a8819 */ /* 0x000fc60000011404 */
[----:B------:R-:W3:Y:S01]  /*0620*/  @!P0 LDC.64 R18, c[0x0][0x3a0] ;  /* 0x0000e800ff128b82 */ /* 0x000ee20000000a00 */
[----:B------:R-:W-:Y:S01]  /*0630*/  ISETP.GE.AND.EX P3, PT, R11, UR17, PT, P1 ;  /* 0x000000110b007c0c */ /* 0x000fe2000bf66310 */
[----:B------:R-:W-:Y:S01]  /*0640*/  STL [R1+0xa80], R38 ;  /* 0x000a802601007387 */ /* 0x000fe20000100800 */
[----:B------:R-:W-:Y:S01]  /*0650*/  IADD3 R29, PT, PT, R7, UR5, RZ ;  /* 0x00000005071d7c10 */ /* 0x000fe2000fffe0ff */
[----:B------:R-:W4:Y:S01]  /*0660*/  LDCU.64 UR6, c[0x0][0x3b8] ;  /* 0x00007700ff0677ac */ /* 0x000f220008000a00 */
[----:B------:R-:W-:Y:S01]  /*0670*/  @!P0 MOV R28, R6 ;  /* 0x00000006001c8202 */ /* 0x000fe20000000f00 */
[----:B0-----:R-:W-:-:S04]  /*0680*/  @!P0 IMAD R0, R10, R2, RZ ;  /* 0x000000020a008224 */ /* 0x001fc800078e02ff */
[----:B------:R-:W-:-:S04]  /*0690*/  @!P0 IMAD.WIDE.U32 R14, R4, R2, R28 ;  /* 0x00000002040e8225 */ /* 0x000fc800078e001c */
[----:B------:R-:W-:Y:S01]  /*06a0*/  @!P0 IMAD R3, R4, R3, R0 ;  /* 0x0000000304038224 */ /* 0x000fe200078e0200 */
[----:B------:R0:W-:Y:S01]  /*06b0*/  @!P0 STL [R1+0x790], R10 ;  /* 0x0007900a01008387 */ /* 0x0001e20000100800 */
[----:B------:R-:W-:-:S03]  /*06c0*/  @!P0 SHF.L.U32 R13, R14, 0x1, RZ ;  /* 0x000000010e0d8819 */ /* 0x000fc600000006ff */
[----:B------:R-:W-:Y:S02]  /*06d0*/  @!P0 IADD3 R15, PT, PT, R15, R3, RZ ;  /* 0x000000030f0f8210 */ /* 0x000fe40007ffe0ff */
[----:B------:R-:W1:Y:S01]  /*06e0*/  @!P3 LDC.64 R2, c[0x0][0x3f8] ;  /* 0x0000fe00ff02bb82 */ /* 0x000e620000000a00 */
[----:B------:R-:W-:Y:S02]  /*06f0*/  ISETP.GE.U32.AND P1, PT, R12, UR16, PT ;  /* 0x000000100c007c0c */ /* 0x000fe4000bf26070 */
[----:B0-----:R-:W-:Y:S02]  /*0700*/  SHF.R.S32.HI R10, RZ, 0x1f, R12 ;  /* 0x0000001fff0a7819 */ /* 0x001fe4000001140c */
[----:B------:R-:W-:Y:S02]  /*0710*/  @P3 LOP3.LUT R37, R37, 0x800000, RZ, 0xfc, !PT ;  /* 0x0080000025253812 */ /* 0x000fe400078efcff */
[----:B------:R-:W-:Y:S02]  /*0720*/  @!P0 SHF.L.U64.HI R14, R14, 0x1, R15 ;  /* 0x000000010e0e8819 */ /* 0x000fe4000001020f */
[----:B--2---:R-:W-:-:S02]  /*0730*/  @!P0 IADD3 R34, P3, PT, R13, R34, RZ ;  /* 0x000000220d228210 */ /* 0x004fc40007f7e0ff */
[----:B------:R-:W-:Y:S02]  /*0740*/  ISETP.GE.AND.EX P6, PT, R10, UR17, PT, P1 ;  /* 0x000000110a007c0c */ /* 0x000fe4000bfc6310 */
[----:B---3--:R-:W-:Y:S02]  /*0750*/  @!P0 IADD3 R18, P2, PT, R13, R18, RZ ;  /* 0x000000120d128210 */ /* 0x008fe40007f5e0ff */
[----:B------:R-:W-:Y:S02]  /*0760*/  @!P0 IADD3.X R35, PT, PT, R14, R35, RZ, P3, !PT ;  /* 0x000000230e238210 */ /* 0x000fe40001ffe4ff */
[----:B------:R-:W-:Y:S02]  /*0770*/  ISETP.GE.U32.AND P1, PT, R40, UR16, PT ;  /* 0x0000001028007c0c */ /* 0x000fe4000bf26070 */
[----:B------:R-:W-:Y:S02]  /*0780*/  SHF.R.S32.HI R0, RZ, 0x1f, R40 ;  /* 0x0000001fff007819 */ /* 0x000fe40000011428 */
[----:B------:R-:W-:-:S02]  /*0790*/  LOP3.LUT P3, RZ, R37, 0x800000, RZ, 0xc0, !PT ;  /* 0x0080000025ff7812 */ /* 0x000fc4000786c0ff */
[----:B------:R-:W-:Y:S01]  /*07a0*/  @!P0 IADD3.X R19, PT, PT, R14, R19, RZ, P2, !PT ;  /* 0x000000130e138210 */ /* 0x000fe200017fe4ff */
[----:B------:R-:W0:Y:S01]  /*07b0*/  @!P6 LDC.64 R24, c[0x0][0x3a0] ;  /* 0x0000e800ff18eb82 */ /* 0x000e220000000a00 */
[----:B------:R-:W-:Y:S02]  /*07c0*/  ISETP.GE.AND.EX P5, PT, R0, UR17, PT, P1 ;  /* 0x0000001100007c0c */ /* 0x000fe4000bfa6310 */
[----:B------:R-:W-:Y:S02]  /*07d0*/  LOP3.LUT R37, R37, 0xffbfffff, RZ, 0xc0, !PT ;  /* 0xffbfffff25257812 */ /* 0x000fe400078ec0ff */
[----:B------:R-:W-:Y:S02]  /*07e0*/  @!P4 MOV R14, R6 ;  /* 0x00000006000ec202 */ /* 0x000fe40000000f00 */
[----:B------:R-:W-:Y:S01]  /*07f0*/  @!P4 MOV R15, R29 ;  /* 0x0000001d000fc202 */ /* 0x000fe20000000f00 */
[C---:B------:R-:W-:Y:S01]  /*0800*/  @!P4 IMAD R13, R8.reuse, R27, R9 ;  /* 0x0000001b080dc224 */ /* 0x040fe200078e0209 */
[----:B------:R-:W-:Y:S01]  /*0810*/  @P6 LOP3.LUT R37, R37, 0x400000, RZ, 0xfc, !PT ;  /* 0x0040000025256812 */ /* 0x000fe200078efcff */
[----:B------:R-:W2:Y:S01]  /*0820*/  @!P3 LDC.64 R22, c[0x0][0x3a0] ;  /* 0x0000e800ff16bb82 */ /* 0x000ea20000000a00 */
[----:B------:R-:W-:-:S02]  /*0830*/  @!P4 IMAD.WIDE.U32 R26, R8, R26, R14 ;  /* 0x0000001a081ac225 */ /* 0x000fc400078e000e */
[----:B------:R-:W-:Y:S02]  /*0840*/  LOP3.LUT R37, R37, 0xffdfffff, RZ, 0xc0, !PT ;  /* 0xffdfffff25257812 */ /* 0x000fe400078ec0ff */
[----:B-1----:R-:W-:Y:S01]  /*0850*/  @!P3 IMAD R14, R11, R2, RZ ;  /* 0x000000020b0eb224 */ /* 0x002fe200078e02ff */
[----:B------:R-:W-:Y:S02]  /*0860*/  @!P4 IADD3 R13, PT, PT, R27, R13, RZ ;  /* 0x0000000d1b0dc210 */ /* 0x000fe40007ffe0ff */
[----:B------:R-:W1:Y:S01]  /*0870*/  @!P6 LDC.64 R8, c[0x0][0x3f8] ;  /* 0x0000fe00ff08eb82 */ /* 0x000e620000000a00 */
[----:B------:R-:W-:Y:S02]  /*0880*/  @!P4 SHF.L.U32 R11, R26, 0x1, RZ ;  /* 0x000000011a0bc819 */ /* 0x000fe400000006ff */
[----:B------:R-:W-:Y:S02]  /*0890*/  ISETP.GE.U32.AND P2, PT, R36, UR16, PT ;  /* 0x0000001024007c0c */ /* 0x000fe4000bf46070 */
[----:B------:R-:W-:-:S02]  /*08a0*/  @P5 LOP3.LUT R37, R37, 0x200000, RZ, 0xfc, !PT ;  /* 0x0020000025255812 */ /* 0x000fc400078efcff */
[----:B------:R-:W-:Y:S01]  /*08b0*/  @!P4 SHF.L.U64.HI R26, R26, 0x1, R13 ;  /* 0x000000011a1ac819 */ /* 0x000fe2000001020d */
[----:B------:R-:W3:Y:S01]  /*08c0*/  @!P3 LDC.64 R30, c[0x0][0x398] ;  /* 0x0000e600ff1ebb82 */ /* 0x000ee20000000a00 */
[----:B------:R-:W-:Y:S02]  /*08d0*/  @!P4 IADD3 R20, P1, PT, R11, R20, RZ ;  /* 0x000000140b14c210 */ /* 0x000fe40007f3e0ff */
[----:B------:R-:W-:Y:S02]  /*08e0*/  ISETP.GE.AND.EX P4, PT, R41, UR17, PT, P2 ;  /* 0x0000001129007c0c */ /* 0x000fe4000bf86320 */
[----:B------:R-:W-:Y:S01]  /*08f0*/  LOP3.LUT P2, RZ, R37, 0x1000000, RZ, 0xc0, !PT ;  /* 0x0100000025ff7812 */ /* 0x000fe2000784c0ff */
[----:B------:R-:W-:Y:S01]  /*0900*/  @!P3 IMAD R13, R5, R3, R14 ;  /* 0x00000003050db224 */ /* 0x000fe200078e020e */
[----:B------:R-:W-:Y:S01]  /*0910*/  @!P3 MOV R14, R6 ;  /* 0x00000006000eb202 */ /* 0x000fe20000000f00 */
[----:B------:R-:W0:Y:S01]  /*0920*/  @!P5 LDC.64 R16, c[0x0][0x3f8] ;  /* 0x0000fe00ff10db82 */ /* 0x000e220000000a00 */
[----:B------:R-:W-:-:S03]  /*0930*/  @!P3 MOV R15, R29 ;  /* 0x0000001d000fb202 */ /* 0x000fc60000000f00 */
[----:B------:R-:W-:-:S04]  /*0940*/  @!P3 IMAD.WIDE.U32 R2, R5, R2, R14 ;  /* 0x000000020502b225 */ /* 0x000fc800078e000e */
[----:B------:R-:W0:Y:S02]  /*0950*/  @!P5 LDC.64 R14, c[0x0][0x3a0] ;  /* 0x0000e800ff0edb82 */ /* 0x000e240000000a00 */
[----:B------:R-:W-:Y:S02]  /*0960*/  @!P2 IADD3.X R21, PT, PT, R26, R21, RZ, P1, !PT ;  /* 0x000000151a15a210 */ /* 0x000fe40000ffe4ff */
[----:B----4-:R-:W-:Y:S02]  /*0970*/  @!P2 IADD3 R32, P1, PT, R11, R32, RZ ;  /* 0x000000200b20a210 */ /* 0x010fe40007f3e0ff */
[----:B------:R-:W-:Y:S02]  /*0980*/  @!P3 IADD3 R5, PT, PT, R3, R13, RZ ;  /* 0x0000000d0305b210 */ /* 0x000fe40007ffe0ff */
[----:B------:R-:W-:Y:S02]  /*0990*/  @!P3 SHF.L.U32 R11, R2, 0x1, RZ ;  /* 0x00000001020bb819 */ /* 0x000fe400000006ff */
[----:B------:R-:W-:Y:S01]  /*09a0*/  @!P2 IADD3.X R33, PT, PT, R26, R33, RZ, P1, !PT ;  /* 0x000000211a21a210 */ /* 0x000fe20000ffe4ff */
[----:B-1----:R-:W-:Y:S01]  /*09b0*/  @!P6 IMAD R10, R10, R8, RZ ;  /* 0x000000080a0ae224 */ /* 0x002fe200078e02ff */
[----:B------:R-:W-:Y:S01]  /*09c0*/  @!P3 SHF.L.U64.HI R5, R2, 0x1, R5 ;  /* 0x000000010205b819 */ /* 0x000fe20000010205 */
[----:B------:R-:W1:Y:S01]  /*09d0*/  @!P6 LDC.64 R26, c[0x0][0x398] ;  /* 0x0000e600ff1aeb82 */ /* 0x000e620000000a00 */
[----:B--2---:R-:W-:Y:S01]  /*09e0*/  @!P3 IADD3 R22, P1, PT, R11, R22, RZ ;  /* 0x000000160b16b210 */ /* 0x004fe20007f3e0ff */
[----:B------:R-:W-:Y:S01]  /*09f0*/  @!P6 IMAD R13, R12, R9, R10 ;  /* 0x000000090c0de224 */ /* 0x000fe200078e020a */
[----:B------:R-:W-:-:S02]  /*0a00*/  @!P6 MOV R10, R6 ;  /* 0x00000006000ae202 */ /* 0x000fc40000000f00 */
[----:B------:R-:W-:Y:S02]  /*0a10*/  @!P3 IADD3.X R23, PT, PT, R5, R23, RZ, P1, !PT ;  /* 0x000000170517b210 */ /* 0x000fe40000ffe4ff */
[----:B---3--:R-:W-:Y:S01]  /*0a20*/  @!P3 IADD3 R30, P1, PT, R11, R30, RZ ;  /* 0x0000001e0b1eb210 */ /* 0x008fe20007f3e0ff */
[----:B------:R-:W2:Y:S01]  /*0a30*/  @!P4 LDC.64 R2, c[0x0][0x3f8] ;  /* 0x0000fe00ff02cb82 */ /* 0x000ea20000000a00 */
[----:B------:R-:W-:-:S03]  /*0a40*/  @!P6 MOV R11, R29 ;  /* 0x0000001d000be202 */ /* 0x000fc60000000f00 */
[----:B------:R-:W-:Y:S01]  /*0a50*/  @!P6 IMAD.WIDE.U32 R8, R12, R8, R10 ;  /* 0x000000080c08e225 */ /* 0x000fe200078e000a */
[----:B------:R-:W-:-:S03]  /*0a60*/  @!P3 IADD3.X R31, PT, PT, R5, R31, RZ, P1, !PT ;  /* 0x0000001f051fb210 */ /* 0x000fc60000ffe4ff */
[----:B------:R-:W3:Y:S01]  /*0a70*/  @!P4 LDC.64 R10, c[0x0][0x3a0] ;  /* 0x0000e800ff0acb82 */ /* 0x000ee20000000a00 */
[----:B------:R-:W-:Y:S01]  /*0a80*/  @!P6 IADD3 R5, PT, PT, R9, R13, RZ ;  /* 0x0000000d0905e210 */ /* 0x000fe20007ffe0ff */
[----:B0-----:R-:W-:Y:S01]  /*0a90*/  @!P5 IMAD R9, R0, R16, RZ ;  /* 0x000000100009d224 */ /* 0x001fe200078e02ff */
[C---:B------:R-:W-:Y:S02]  /*0aa0*/  @!P6 SHF.L.U32 R39, R8.reuse, 0x1, RZ ;  /* 0x000000010827e819 */ /* 0x040fe400000006ff */
[----:B------:R-:W-:Y:S01]  /*0ab0*/  @!P6 SHF.L.U64.HI R0, R8, 0x1, R5 ;  /* 0x000000010800e819 */ /* 0x000fe20000010205 */
[----:B------:R-:W-:Y:S02]  /*0ac0*/  @!P5 IMAD R5, R40, R17, R9 ;  /* 0x000000112805d224 */ /* 0x000fe400078e0209 */
[----:B------:R-:W0:Y:S01]  /*0ad0*/  @!P5 LDC.64 R12, c[0x0][0x398] ;  /* 0x0000e600ff0cdb82 */ /* 0x000e220000000a00 */
[----:B------:R-:W-:Y:S02]  /*0ae0*/  @!P5 MOV R8, R6 ;  /* 0x000000060008d202 */ /* 0x000fe40000000f00 */
[----:B------:R-:W-:-:S02]  /*0af0*/  @!P5 MOV R9, R29 ;  /* 0x0000001d0009d202 */ /* 0x000fc40000000f00 */
[----:B------:R-:W-:Y:S01]  /*0b00*/  @!P6 IADD3 R24, P1, PT, R39, R24, RZ ;  /* 0x000000182718e210 */ /* 0x000fe20007f3e0ff */
[----:B------:R-:W-:-:S03]  /*0b10*/  @!P5 IMAD.WIDE.U32 R16, R40, R16, R8 ;  /* 0x000000102810d225 */ /* 0x000fc600078e0008 */
[C---:B------:R-:W-:Y:S01]  /*0b20*/  @!P6 IADD3.X R25, PT, PT, R0.reuse, R25, RZ, P1, !PT ;  /* 0x000000190019e210 */ /* 0x040fe20000ffe4ff */
[----:B------:R-:W4:Y:S01]  /*0b30*/  @!P4 LDC.64 R8, c[0x0][0x398] ;  /* 0x0000e600ff08cb82 */ /* 0x000f220000000a00 */
[----:B-1----:R-:W-:Y:S02]  /*0b40*/  @!P6 IADD3 R26, P1, PT, R39, R26, RZ ;  /* 0x0000001a271ae210 */ /* 0x002fe40007f3e0ff */
[----:B------:R-:W-:Y:S02]  /*0b50*/  @!P5 IADD3 R17, PT, PT, R17, R5, RZ ;  /* 0x000000051111d210 */ /* 0x000fe40007ffe0ff */
[----:B------:R-:W-:Y:S02]  /*0b60*/  @!P6 IADD3.X R27, PT, PT, R0, R27, RZ, P1, !PT ;  /* 0x0000001b001be210 */ /* 0x000fe40000ffe4ff */
[C---:B------:R-:W-:Y:S02]  /*0b70*/  @!P5 SHF.L.U32 R5, R16.reuse, 0x1, RZ ;  /* 0x000000011005d819 */ /* 0x040fe400000006ff */
[----:B------:R-:W-:Y:S01]  /*0b80*/  @!P5 SHF.L.U64.HI R0, R16, 0x1, R17 ;  /* 0x000000011000d819 */ /* 0x000fe20000010211 */
[----:B--2---:R-:W-:Y:S01]  /*0b90*/  @!P4 IMAD R41, R41, R2, RZ ;  /* 0x000000022929c224 */ /* 0x004fe200078e02ff */
[----:B------:R-:W-:-:S02]  /*0ba0*/  @!P4 MOV R16, R6 ;  /* 0x000000060010c202 */ /* 0x000fc40000000f00 */
[----:B------:R-:W-:Y:S01]  /*0bb0*/  @!P4 MOV R17, R29 ;  /* 0x0000001d0011c202 */ /* 0x000fe20000000f00 */
[C---:B------:R-:W-:Y:S01]  /*0bc0*/  @!P4 IMAD R3, R36.reuse, R3, R41 ;  /* 0x000000032403c224 */ /* 0x040fe200078e0229 */
[----:B------:R-:W-:Y:S01]  /*0bd0*/  @!P5 IADD3 R14, P1, PT, R5, R14, RZ ;  /* 0x0000000e050ed210 */ /* 0x000fe20007f3e0ff */
        /* <DEDUP_REMOVED lines=10> */
[----:B----4-:R-:W-:Y:S02]  /*0c80*/  @!P4 IADD3 R8, P1, PT, R3, R8, RZ ;  /* 0x000000080308c210 */ /* 0x010fe40007f3e0ff */
[----:B------:R-:W-:Y:S02]  /*0c90*/  SHF.R.S32.HI R39, RZ, 0x1f, R5 ;  /* 0x0000001fff277819 */ /* 0x000fe40000011405 */
[----:B------:R-:W-:-:S02]  /*0ca0*/  @!P4 IADD3.X R9, PT, PT, R16, R9, RZ, P1, !PT ;  /* 0x000000091009c210 */ /* 0x000fc40000ffe4ff */
        /* <DEDUP_REMOVED lines=13> */
[----:B-1----:R-:W-:Y:S02]  /*0d80*/  @!P2 IADD3 R2, P1, PT, R5, R2, RZ ;  /* 0x000000020502a210 */ /* 0x002fe40007f3e0ff */
[----:B------:R-:W-:Y:S02]  /*0d90*/  LOP3.LUT R37, R37, 0xffefffff, RZ, 0xc0, !PT ;  /* 0xffefffff25257812 */ /* 0x000fe400078ec0ff */
[----:B------:R-:W-:Y:S02]  /*0da0*/  @!P2 IADD3.X R3, PT, PT, R40, R3, RZ, P1, !PT ;  /* 0x000000032803a210 */ /* 0x000fe40000ffe4ff */
        /* <DEDUP_REMOVED lines=11> */
[----:B------:R-:W2:Y:S01]  /*0e60*/  @!P2 LDC.64 R16, c[0x0][0x3a0] ;  /* 0x0000e800ff10ab82 */ /* 0x000ea20000000a00 */
[----:B0-----:R-:W-:Y:S02]  /*0e70*/  @!P2 MOV R42, R6 ;  /* 0x00000006002aa202 */ /* 0x001fe40000000f00 */
[----:B------:R-:W-:Y:S01]  /*0e80*/  @!P2 MOV R43, R29 ;  /* 0x0000001d002ba202 */ /* 0x000fe20000000f00 */
[----:B------:R2:W-:Y:S01]  /*0e90*/  STL.64 [R1+0xaa0], R18 ;  /* 0x000aa01201007387 */ /* 0x0005e20000100a00 */
[----:B-1----:R-:W-:-:S02]  /*0ea0*/  @!P2 IMAD R0, R39, R40, RZ ;  /* 0x000000282700a224 */ /* 0x002fc400078e02ff */
[----:B------:R-:W-:-:S04]  /*0eb0*/  @!P2 IMAD.WIDE.U32 R42, R5, R40, R42 ;  /* 0x00000028052aa225 */ /* 0x000fc800078e002a */
[----:B------:R-:W-:Y:S01]  /*0ec0*/  @!P2 IMAD R41, R5, R41, R0 ;  /* 0x000000290529a224 */ /* 0x000fe200078e0200 */
[----:B------:R-:W-:-:S04]  /*0ed0*/  @!P2 SHF.L.U32 R5, R42, 0x1, RZ ;  /* 0x000000012a05a819 */ /* 0x000fc800000006ff */
[----:B------:R-:W-:Y:S02]  /*0ee0*/  @!P2 IADD3 R41, PT, PT, R43, R41, RZ ;  /* 0x000000292b29a210 */ /* 0x000fe40007ffe0ff */
[----:B--2---:R-:W-:Y:S02]  /*0ef0*/  @!P2 IADD3 R18, P1, PT, R5, R16, RZ ;  /* 0x000000100512a210 */ /* 0x004fe40007f3e0ff */
[----:B------:R-:W-:-:S04]  /*0f00*/  @!P2 SHF.L.U64.HI R0, R42, 0x1, R41 ;  /* 0x000000012a00a819 */ /* 0x000fc80000010229 */
[----:B------:R-:W-:Y:S02]  /*0f10*/  @!P2 IADD3.X R19, PT, PT, R0, R17, RZ, P1, !PT ;  /* 0x000000110013a210 */ /* 0x000fe40000ffe4ff */
[----:B------:R-:W0:Y:S01]  /*0f20*/  @!P2 LDC.64 R16, c[0x0][0x398] ;  /* 0x0000e600ff10ab82 */ /* 0x000e220000000a00 */
[----:B------:R-:W-:Y:S02]  /*0f30*/  LOP3.LUT R37, R37, 0xfffbffff, RZ, 0xc0, !PT ;  /* 0xfffbffff25257812 */ /* 0x000fe400078ec0ff */
[----:B------:R-:W-:Y:S02]  /*0f40*/  @!P2 STL.64 [R1+0x210], R18 ;  /* 0x000210120100a387 */ /* 0x000fe40000100a00 */
        /* <DEDUP_REMOVED lines=18> */
[----:B------:R1:W-:Y:S04]  /*1070*/  STL.64 [R1+0xa98], R32 ;  /* 0x000a982001007387 */ /* 0x0003e80000100a00 */
[----:B------:R0:W-:Y:S01]  /*1080*/  STL.64 [R1+0xaa8], R34 ;  /* 0x000aa82201007387 */ /* 0x0001e20000100a00 */
[----:B-1----:R-:W-:-:S04]  /*1090*/  @!P2 IADD3 R32, P1, PT, R0, R40, RZ ;  /* 0x000000280020a210 */ /* 0x002fc80007f3e0ff */
[----:B------:R-:W-:Y:S02]  /*10a0*/  @!P2 IADD3.X R33, PT, PT, R42, R41, RZ, P1, !PT ;  /* 0x000000292a21a210 */ /* 0x000fe40000ffe4ff */
[----:B------:R-:W-:Y:S02]  /*10b0*/  LOP3.LUT R37, R37, 0xfffdffff, RZ, 0xc0, !PT ;  /* 0xfffdffff25257812 */ /* 0x000fe400078ec0ff */
[----:B0-----:R-:W-:Y:S02]  /*10c0*/  @!P2 IADD3 R34, P1, PT, R0, R16, RZ ;  /* 0x000000100022a210 */ /* 0x001fe40007f3e0ff */
[----:B------:R-:W-:Y:S02]  /*10d0*/  IADD3 R0, PT, PT, R4, 0x48, RZ ;  /* 0x0000004804007810 */ /* 0x000fe40007ffe0ff */
[----:B------:R-:W-:Y:S02]  /*10e0*/  @!P2 IADD3.X R35, PT, PT, R42, R17, RZ, P1, !PT ;  /* 0x000000112a23a210 */ /* 0x000fe40000ffe4ff */
[----:B------:R-:W-:-:S02]  /*10f0*/  SHF.R.S32.HI R5, RZ, 0x1f, R0 ;  /* 0x0000001fff057819 */ /* 0x000fc40000011400 */
[----:B------:R-:W-:Y:S02]  /*1100*/  ISETP.GE.U32.AND P1, PT, R0, UR16, PT ;  /* 0x0000001000007c0c */ /* 0x000fe4000bf26070 */
[----:B------:R-:W-:Y:S02]  /*1110*/  @P2 LOP3.LUT R37, R37, 0x20000, RZ, 0xfc, !PT ;  /* 0x0002000025252812 */ /* 0x000fe400078efcff */
        /* <DEDUP_REMOVED lines=36> */
[----:B------:R-:W-:Y:S02]  /*1360*/  @!P2 IADD3.X R19, PT, PT, R42, R41, RZ, P1, !PT ;  /* 0x000000292a13a210 */ /* 0x000fe40000ffe4ff */
        /* <DEDUP_REMOVED lines=10> */
[----:B0-----:R-:W0:Y:S01]  /*1410*/  @!P2 LDC.64 R40, c[0x0][0x3a0] ;  /* 0x0000e800ff28ab82 */ /* 0x001e220000000a00 */
        /* <DEDUP_REMOVED lines=9> */
[----:B------:R-:W-:-:S05]  /*14b0*/  @!P2 IADD3.X R17, PT, PT, R42, R41, RZ, P1, !PT ;  /* 0x000000292a11a210 */ /* 0x000fca0000ffe4ff */
[----:B------:R0:W-:Y:S02]  /*14c0*/  @!P2 STL.64 [R1+0x470], R16 ;  /* 0x000470100100a387 */ /* 0x0001e40000100a00 */
[----:B0-----:R-:W0:Y:S01]  /*14d0*/  @!P2 LDC.64 R16, c[0x0][0x398] ;  /* 0x0000e600ff10ab82 */ /* 0x001e220000000a00 */
        /* <DEDUP_REMOVED lines=722> */
[----:B0-----:R-:W0:Y:S08]  /*4200*/  @!P2 LDC.64 R40, c[0x0][0x3f8] ;  /* 0x0000fe00ff28ab82 */ /* 0x001e300000000a00 */
[----:B------:R-:W1:Y:S01]  /*4210*/  @!P2 LDC.64 R16, c[0x0][0x3a0] ;  /* 0x0000e800ff10ab82 */ /* 0x000e620000000a00 */
[----:B------:R-:W-:Y:S02]  /*4220*/  @!P2 MOV R42, R6 ;  /* 0x00000006002aa202 */ /* 0x000fe40000000f00 */
[----:B------:R-:W-:Y:S01]  /*4230*/  @!P2 MOV R43, R29 ;  /* 0x0000001d002ba202 */ /* 0x000fe20000000f00 */
        /* <DEDUP_REMOVED lines=321> */
[----:B------:R-:W-:-:S02]  /*5650*/  @!P2 MOV R43, R29 ;  /* 0x0000001d002ba202 */ /* 0x000fc40000000f00 */
[----:B------:R-:W-:-:S04]  /*5660*/  LOP3.LUT R44, R44, 0xfffffffe, RZ, 0xc0, !PT ;  /* 0xfffffffe2c2c7812 */ /* 0x000fc800078ec0ff */
[----:B------:R-:W-:Y:S01]  /*5670*/  @P2 LOP3.LUT R44, R44, 0x1, RZ, 0xfc, !PT ;  /* 0x000000012c2c2812 */ /* 0x000fe200078efcff */
[-C--:B0-----:R-:W-:Y:S02]  /*5680*/  @!P2 IMAD R5, R5, R40.reuse, RZ ;  /* 0x000000280505a224 */ /* 0x081fe400078e02ff */
[----:B------:R-:W-:-:S04]  /*5690*/  @!P2 IMAD.WIDE.U32 R42, R0, R40, R42 ;  /* 0x00000028002aa225 */ /* 0x000fc800078e002a */
[----:B------:R-:W-:Y:S01]  /*56a0*/  @!P2 IMAD R41, R0, R41, R5 ;  /* 0x000000290029a224 */ /* 0x000fe200078e0205 */
[C---:B------:R-:W-:Y:S01]  /*56b0*/  @!P2 SHF.L.U32 R5, R42.reuse, 0x1, RZ ;  /* 0x000000012a05a819 */ /* 0x040fe200000006ff */
[----:B------:R-:W-:Y:S03]  /*56c0*/  STL.64 [R1+0xa00], R44 ;  /* 0x000a002c01007387 */ /* 0x000fe60000100a00 */
[----:B------:R-:W-:Y:S01]  /*56d0*/  @!P2 IADD3 R0, PT, PT, R43, R41, RZ ;  /* 0x000000292b00a210 */ /* 0x000fe20007ffe0ff */
[----:B------:R1:W-:Y:S03]  /*56e0*/  STL [R1+0xa38], R44 ;  /* 0x000a382c01007387 */ /* 0x0003e60000100800 */
[----:B------:R-:W-:Y:S01]  /*56f0*/  @!P2 SHF.L.U64.HI R0, R42, 0x1, R0 ;  /* 0x000000012a00a819 */ /* 0x000fe20000010200 */
[----:B------:R-:W-:Y:S01]  /*5700*/  STL [R1+0x968], R45 ;  /* 0x0009682d01007387 */ /* 0x000fe20000100800 */
[----:B-1----:R-:W-:-:S03]  /*5710*/  @!P2 IADD3 R44, P1, PT, R5, R16, RZ ;  /* 0x00000010052ca210 */ /* 0x002fc60007f3e0ff */
        /* <DEDUP_REMOVED lines=8> */
[----:B------:R0:W-:Y:S02]  /*57a0*/  STL [R1+0x9f8], R45 ;  /* 0x0009f82d01007387 */ /* 0x0001e40000100800 */
[----:B0-----:R-:W-:-:S02]  /*57b0*/  @!P2 IADD3.X R45, PT, PT, R0, R17, RZ, P1, !PT ;  /* 0x00000011002da210 */ /* 0x001fc40000ffe4ff */
[----:B------:R-:W0:Y:S02]  /*57c0*/  @!P2 LDC.64 R16, c[0x0][0x398] ;  /* 0x0000e600ff10ab82 */ /* 0x000e240000000a00 */
[----:B0-----:R-:W-:-:S04]  /*57d0*/  @!P2 IADD3 R40, P1, PT, R5, R16, RZ ;  /* 0x000000100528a210 */ /* 0x001fc80007f3e0ff */
[----:B------:R-:W-:Y:S02]  /*57e0*/  @!P2 IADD3.X R41, PT, PT, R0, R17, RZ, P1, !PT ;  /* 0x000000110029a210 */ /* 0x000fe40000ffe4ff */
[----:B------:R-:W-:-:S04]  /*57f0*/  IADD3 R0, PT, PT, R4, 0x1d0, RZ ;  /* 0x000001d004007810 */ /* 0x000fc80007ffe0ff */
[----:B------:R-:W-:Y:S02]  /*5800*/  SHF.R.S32.HI R5, RZ, 0x1f, R0 ;  /* 0x0000001fff057819 */ /* 0x000fe40000011400 */
[----:B------:R-:W-:-:S04]  /*5810*/  ISETP.GE.U32.AND P1, PT, R0, UR16, PT ;  /* 0x0000001000007c0c */ /* 0x000fc8000bf26070 */
[----:B------:R-:W-:Y:S01]  /*5820*/  ISETP.GE.AND.EX P1, PT, R5, UR17, PT, P1 ;  /* 0x0000001105007c0c */ /* 0x000fe2000bf26310 */
[----:B------:R0:W-:-:S12]  /*5830*/  @!P2 STL.64 [R1+0x310], R40 ;  /* 0x000310280100a387 */ /* 0x0001d80000100a00 */
[----:B0-----:R-:W0:Y:S08]  /*5840*/  @!P1 LDC.64 R40, c[0x0][0x3f8] ;  /* 0x0000fe00ff289b82 */ /* 0x001e300000000a00 */
        /* <DEDUP_REMOVED lines=104> */
[----:B------:R0:W-:Y:S04]  /*5ed0*/  STL.64 [R1+0x798], R28 ;  /* 0x0007981c01007387 */ /* 0x0001e80000100a00 */
[----:B------:R1:W-:Y:S08]  /*5ee0*/  STL [R1+0x7b0], R29 ;  /* 0x0007b01d01007387 */ /* 0x0003f00000100800 */
[----:B------:R-:W-:Y:S01]  /*5ef0*/  @!P6 MOV R43, R29 ;  /* 0x0000001d002be202 */ /* 0x000fe20000000f00 */
[----:B------:R-:W2:Y:S01]  /*5f00*/  @!P6 LDC.64 R40, c[0x0][0x3f8] ;  /* 0x0000fe00ff28eb82 */ /* 0x000ea20000000a00 */
[----:B0-----:R-:W-:-:S02]  /*5f10*/  MOV R28, R18 ;  /* 0x00000012001c7202 */ /* 0x001fc40000000f00 */
[----:B-1----:R-:W-:Y:S02]  /*5f20*/  MOV R29, R19 ;  /* 0x00000013001d7202 */ /* 0x002fe40000000f00 */
[----:B------:R-:W3:Y:S03]  /*5f30*/  LDL.LU.64 R18, [R1+0xaa0] ;  /* 0x000aa00001127983 */ /* 0x000ee60000300a00 */
[----:B------:R-:W0:Y:S01]  /*5f40*/  @!P6 LDC.64 R16, c[0x0][0x3a0] ;  /* 0x0000e800ff10eb82 */ /* 0x000e220000000a00 */
[----:B------:R-:W-:Y:S02]  /*5f50*/  @!P6 MOV R42, R6 ;  /* 0x00000006002ae202 */ /* 0x000fe40000000f00 */
[----:B------:R-:W-:Y:S01]  /*5f60*/  LOP3.LUT R37, R37, 0x7fffffff, RZ, 0xc0, !PT ;  /* 0x7fffffff25257812 */ /* 0x000fe200078ec0ff */
[-C--:B--2---:R-:W-:Y:S02]  /*5f70*/  @!P6 IMAD R5, R5, R40.reuse, RZ ;  /* 0x000000280505e224 */ /* 0x084fe400078e02ff */
[----:B------:R-:W-:-:S04]  /*5f80*/  @!P6 IMAD.WIDE.U32 R42, R0, R40, R42 ;  /* 0x00000028002ae225 */ /* 0x000fc800078e002a */
[----:B------:R-:W-:Y:S01]  /*5f90*/  @!P6 IMAD R41, R0, R41, R5 ;  /* 0x000000290029e224 */ /* 0x000fe200078e0205 */
[----:B------:R-:W-:-:S04]  /*5fa0*/  @!P6 SHF.L.U32 R5, R42, 0x1, RZ ;  /* 0x000000012a05e819 */ /* 0x000fc800000006ff */
[----:B------:R-:W-:Y:S02]  /*5fb0*/  @!P6 IADD3 R0, PT, PT, R43, R41, RZ ;  /* 0x000000292b00e210 */ /* 0x000fe40007ffe0ff */
[----:B------:R-:W-:Y:S02]  /*5fc0*/  @P1 LOP3.LUT R37, R37, 0x80000000, RZ, 0xfc, !PT ;  /* 0x8000000025251812 */ /* 0x000fe400078efcff */
[----:B------:R-:W-:Y:S02]  /*5fd0*/  @!P6 SHF.L.U64.HI R0, R42, 0x1, R0 ;  /* 0x000000012a00e819 */ /* 0x000fe40000010200 */
[----:B------:R-:W-:Y:S02]  /*5fe0*/  MOV R42, R28 ;  /* 0x0000001c002a7202 */ /* 0x000fe40000000f00 */
[----:B0-----:R-:W-:Y:S02]  /*5ff0*/  @!P6 IADD3 R28, P1, PT, R5, R16, RZ ;  /* 0x00000010051ce210 */ /* 0x001fe40007f3e0ff */
[----:B------:R-:W-:-:S02]  /*6000*/  MOV R43, R29 ;  /* 0x0000001d002b7202 */ /* 0x000fc40000000f00 */
[----:B------:R-:W-:Y:S02]  /*6010*/  @!P6 IADD3.X R29, PT, PT, R0, R17, RZ, P1, !PT ;  /* 0x00000011001de210 */ /* 0x000fe40000ffe4ff */
[----:B------:R-:W0:Y:S01]  /*6020*/  @!P6 LDC.64 R16, c[0x0][0x398] ;  /* 0x0000e600ff10eb82 */ /* 0x000e220000000a00 */
[----:B------:R1:W-:Y:S02]  /*6030*/  STL.64 [R1+0x7a8], R6 ;  /* 0x0007a80601007387 */ /* 0x0003e40000100a00 */
[----:B-1----:R-:W-:-:S04]  /*6040*/  MOV R6, R34 ;  /* 0x0000002200067202 */ /* 0x002fc80000000f00 */
[----:B------:R-:W-:Y:S02]  /*6050*/  MOV R40, R6 ;  /* 0x0000000600287202 */ /* 0x000fe40000000f00 */
[----:B0-----:R-:W-:Y:S01]  /*6060*/  @!P6 IADD3 R6, P1, PT, R5, R16, RZ ;  /* 0x000000100506e210 */ /* 0x001fe20007f3e0ff */
[----:B------:R-:W-:Y:S01]  /*6070*/  HFMA2 R16, -RZ, RZ, 0, 0 ;  /* 0x00000000ff107431 */ /* 0x000fe200000001ff */
[----:B------:R-:W-:Y:S02]  /*6080*/  MOV R7, R35 ;  /* 0x0000002300077202 */ /* 0x000fe40000000f00 */
[----:B------:R-:W2:Y:S04]  /*6090*/  LDL.LU.64 R34, [R1+0xaa8] ;  /* 0x000aa80001227983 */ /* 0x000ea80000300a00 */
[----:B---3--:R0:W3:Y:S04]  /*60a0*/  @!P0 LDG.E R16, desc[UR10][R18.64] ;  /* 0x0000000a12108981 */ /* 0x0080e8000c1e1900 */
[----:B------:R-:W-:Y:S04]  /*60b0*/  STL [R1+0xa8c], R20 ;  /* 0x000a8c1401007387 */ /* 0x000fe80000100800 */
[----:B------:R1:W-:Y:S01]  /*60c0*/  STL [R1+0xa90], R20 ;  /* 0x000a901401007387 */ /* 0x0003e20000100800 */
[----:B0-----:R-:W-:-:S02]  /*60d0*/  MOV R18, RZ ;  /* 0x000000ff00127202 */ /* 0x001fc40000000f00 */
[----:B-1----:R-:W-:-:S04]  /*60e0*/  PRMT R20, RZ, 0x7610, R20 ;  /* 0x00007610ff147816 */ /* 0x002fc80000000014 */
[----:B--2---:R-:W2:Y:S01]  /*60f0*/  @!P0 LDG.E R18, desc[UR10][R34.64] ;  /* 0x0000000a22128981 */ /* 0x004ea2000c1e1900 */
[----:B---3--:R-:W-:-:S05]  /*6100*/  @!P0 PRMT R20, R16, 0x7610, R20 ;  /* 0x0000761010148816 */ /* 0x008fca0000000014 */
[----:B------:R0:W-:Y:S04]  /*6110*/  STL.S16 [R1+0x280], R20 ;  /* 0x0002801401007387 */ /* 0x0001e80000100600 */
[----:B0-----:R-:W3:Y:S04]  /*6120*/  LDL.LU R20, [R1+0xa90] ;  /* 0x000a900001147983 */ /* 0x001ee80000300800 */
[----:B------:R0:W-:Y:S02]  /*6130*/  STL [R1+0xa88], R21 ;  /* 0x000a881501007387 */ /* 0x0001e40000100800 */
[----:B0-----:R-:W-:-:S04]  /*6140*/  PRMT R21, RZ, 0x7610, R21 ;  /* 0x00007610ff157816 */ /* 0x001fc80000000015 */
[----:B--2---:R-:W-:-:S05]  /*6150*/  @!P0 PRMT R21, R18, 0x7610, R21 ;  /* 0x0000761012158816 */ /* 0x004fca0000000015 */
[----:B------:R0:W-:Y:S04]  /*6160*/  STL.S16 [R1+0x288], R21 ;  /* 0x0002881501007387 */ /* 0x0001e80000100600 */
[----:B0-----:R-:W2:Y:S01]  /*6170*/  LDL.LU R21, [R1+0xa88] ;  /* 0x000a880001157983 */ /* 0x001ea20000300800 */
[----:B---3--:R-:W-:-:S04]  /*6180*/  PRMT R20, RZ, 0x7610, R20 ;  /* 0x00007610ff147816 */ /* 0x008fc80000000014 */
[----:B------:R-:W-:-:S05]  /*6190*/  @!P0 PRMT R20, R16, 0x7632, R20 ;  /* 0x0000763210148816 */ /* 0x000fca0000000014 */
[----:B------:R0:W-:Y:S04]  /*61a0*/  STL.S16 [R1+0x284], R20 ;  /* 0x0002841401007387 */ /* 0x0001e80000100600 */
[----:B0-----:R-:W2:Y:S01]  /*61b0*/  LDL.LU R20, [R1+0xa8c] ;  /* 0x000a8c0001147983 */ /* 0x001ea20000300800 */
[----:B------:R-:W-:-:S04]  /*61c0*/  LOP3.LUT R37, R37, 0xbfffffff, RZ, 0xc0, !PT ;  /* 0xbfffffff25257812 */ /* 0x000fc800078ec0ff */
[----:B------:R-:W-:-:S04]  /*61d0*/  @P2 LOP3.LUT R37, R37, 0x40000000, RZ, 0xfc, !PT ;  /* 0x4000000025252812 */ /* 0x000fc800078efcff */
[----:B------:R-:W-:-:S04]  /*61e0*/  LOP3.LUT R37, R37, 0xdfffffff, RZ, 0xc0, !PT ;  /* 0xdfffffff25257812 */ /* 0x000fc800078ec0ff */
[----:B------:R-:W-:Y:S02]  /*61f0*/  @P3 LOP3.LUT R37, R37, 0x20000000, RZ, 0xfc, !PT ;  /* 0x2000000025253812 */ /* 0x000fe400078efcff */
[----:B------:R-:W-:Y:S02]  /*6200*/  PRMT R19, RZ, 0x7610, R19 ;  /* 0x00007610ff137816 */ /* 0x000fe40000000013 */
[----:B------:R-:W-:Y:S02]  /*6210*/  LOP3.LUT R37, R37, 0xefffffff, RZ, 0xc0, !PT ;  /* 0xefffffff25257812 */ /* 0x000fe400078ec0ff */
[----:B------:R-:W-:Y:S02]  /*6220*/  MOV R41, R7 ;  /* 0x0000000700297202 */ /* 0x000fe40000000f00 */
[----:B------:R-:W-:Y:S02]  /*6230*/  @P4 LOP3.LUT R37, R37, 0x10000000, RZ, 0xfc, !PT ;  /* 0x1000000025254812 */ /* 0x000fe400078efcff */
[----:B------:R-:W-:-:S02]  /*6240*/  @!P6 IADD3.X R7, PT, PT, R0, R17, RZ, P1, !PT ;  /* 0x000000110007e210 */ /* 0x000fc40000ffe4ff */
[----:B------:R-:W-:Y:S01]  /*6250*/  @!P0 PRMT R19, R18, 0x7632, R19 ;  /* 0x0000763212138816 */ /* 0x000fe20000000013 */
[----:B------:R-:W-:Y:S01]  /*6260*/  STL [R1+0x818], R6 ;  /* 0x0008180601007387 */ /* 0x000fe20000100800 */
[----:B------:R-:W-:-:S03]  /*6270*/  LOP3.LUT P4, RZ, R37, 0x1000000, RZ, 0xc0, !PT ;  /* 0x0100000025ff7812 */ /* 0x000fc6000788c0ff */
[----:B------:R-:W-:Y:S04]  /*6280*/  STL.64 [R1+0x7c8], R6 ;  /* 0x0007c80601007387 */ /* 0x000fe80000100a00 */
[----:B------:R-:W-:Y:S04]  /*6290*/  STL [R1+0x860], R6 ;  /* 0x0008600601007387 */ /* 0x000fe80000100800 */
[----:B------:R-:W-:Y:S04]  /*62a0*/  STL [R1+0x88c], R6 ;  /* 0x00088c0601007387 */ /* 0x000fe80000100800 */
[----:B------:R-:W-:Y:S04]  /*62b0*/  STL.64 [R1+0x8d8], R6 ;  /* 0x0008d80601007387 */ /* 0x000fe80000100a00 */
[----:B------:R-:W-:Y:S04]  /*62c0*/  STL [R1+0x8f8], R6 ;  /* 0x0008f80601007387 */ /* 0x000fe80000100800 */
[----:B------:R-:W-:Y:S04]  /*62d0*/  STL [R1+0x914], R6 ;  /* 0x0009140601007387 */ /* 0x000fe80000100800 */
[----:B------:R-:W-:Y:S04]  /*62e0*/  STL [R1+0x92c], R6 ;  /* 0x00092c0601007387 */ /* 0x000fe80000100800 */
[----:B------:R-:W-:Y:S04]  /*62f0*/  STL [R1+0x94c], R6 ;  /* 0x00094c0601007387 */ /* 0x000fe80000100800 */
[----:B------:R-:W-:Y:S04]  /*6300*/  STL.64 [R1+0x958], R6 ;  /* 0x0009580601007387 */ /* 0x000fe80000100a00 */
[----:B------:R-:W-:Y:S04]  /*6310*/  STL [R1+0x97c], R6 ;  /* 0x00097c0601007387 */ /* 0x000fe80000100800 */
[----:B------:R-:W-:Y:S04]  /*6320*/  STL [R1+0x99c], R6 ;  /* 0x00099c0601007387 */ /* 0x000fe80000100800 */
[----:B------:R-:W-:Y:S04]  /*6330*/  STL.64 [R1+0x9b8], R6 ;  /* 0x0009b80601007387 */ /* 0x000fe80000100a00 */
[----:B------:R-:W-:Y:S04]  /*6340*/  STL [R1+0xa08], R6 ;  /* 0x000a080601007387 */ /* 0x000fe80000100800 */
[----:B------:R-:W-:Y:S04]  /*6350*/  STL.64 [R1+0xa10], R6 ;  /* 0x000a100601007387 */ /* 0x000fe80000100a00 */
[----:B------:R-:W-:Y:S04]  /*6360*/  STL [R1+0xa2c], R6 ;  /* 0x000a2c0601007387 */ /* 0x000fe80000100800 */
[----:B------:R-:W-:Y:S04]  /*6370*/  STL [R1+0xa40], R6 ;  /* 0x000a400601007387 */ /* 0x000fe80000100800 */
[----:B------:R-:W-:Y:S04]  /*6380*/  STL [R1+0xa60], R6 ;  /* 0x000a600601007387 */ /* 0x000fe80000100800 */
[----:B------:R0:W-:Y:S04]  /*6390*/  STL.64 [R1+0xa78], R6 ;  /* 0x000a780601007387 */ /* 0x0001e80000100a00 */
[----:B------:R1:W-:Y:S01]  /*63a0*/  STL.S16 [R1+0x28c], R19 ;  /* 0x00028c1301007387 */ /* 0x0003e20000100600 */
[----:B0-----:R-:W-:-:S02]  /*63b0*/  MOV R6, R32 ;  /* 0x0000002000067202 */ /* 0x001fc40000000f00 */
[----:B------:R-:W-:Y:S01]  /*63c0*/  MOV R7, R33 ;  /* 0x0000002100077202 */ /* 0x000fe20000000f00 */
[----:B-1----:R-:W-:Y:S01]  /*63d0*/  HFMA2 R19, -RZ, RZ, 0, 0 ;  /* 0x00000000ff137431 */ /* 0x002fe200000001ff */
[----:B------:R-:W3:Y:S05]  /*63e0*/  LDL.LU.64 R32, [R1+0xa98] ;  /* 0x000a980001207983 */ /* 0x000eea0000300a00 */
[----:B--2---:R0:W2:Y:S02]  /*63f0*/  @!P4 LDG.E R19, desc[UR10][R20.64] ;  /* 0x0000000a1413c981 */ /* 0x0040a4000c1e1900 */
[----:B0-----:R-:W-:Y:S02]  /*6400*/  MOV R20, RZ ;  /* 0x000000ff00147202 */ /* 0x001fe40000000f00 */
[----:B------:R0:W-:Y:S02]  /*6410*/  STL [R1+0xa84], R23 ;  /* 0x000a841701007387 */ /* 0x0001e40000100800 */
[----:B0-----:R-:W-:-:S02]  /*6420*/  PRMT R23, RZ, 0x7610, R23 ;  /* 0x00007610ff177816 */ /* 0x001fc40000000017 */
[----:B---3--:R-:W3:Y:S02]  /*6430*/  @!P4 LDG.E R20, desc[UR10][R32.64] ;  /* 0x0000000a2014c981 */ /* 0x008ee4000c1e1900 */
[----:B--2---:R-:W-:-:S05]  /*6440*/  @!P4 PRMT R23, R19, 0x7610, R23 ;  /* 0x000076101317c816 */ /* 0x004fca0000000017 */
[----:B------:R0:W-:Y:S04]  /*6450*/  STL.S16 [R1+0x278], R23 ;  /* 0x0002781701007387 */ /* 0x0001e80000100600 */
[----:B0-----:R-:W2:Y:S01]  /*6460*/  LDL.LU R23, [R1+0xa84] ;  /* 0x000a840001177983 */ /* 0x001ea20000300800 */
[----:B------:R-:W-:Y:S02]  /*6470*/  LOP3.LUT R37, R37, 0xf7ffffff, RZ, 0xc0, !PT ;  /* 0xf7ffffff25257812 */ /* 0x000fe400078ec0ff */
[----:B------:R-:W-:Y:S02]  /*6480*/  PRMT R21, RZ, 0x7610, R21 ;  /* 0x00007610ff157816 */ /* 0x000fe40000000015 */
[----:B------:R-:W-:-:S04]  /*6490*/  @P5 LOP3.LUT R37, R37, 0x8000000, RZ, 0xfc, !PT ;  /* 0x0800000025255812 */ /* 0x000fc800078efcff */
[----:B------:R-:W-:Y:S02]  /*64a0*/  LOP3.LUT P3, RZ, R37, 0x800000, RZ, 0xc0, !PT ;  /* 0x0080000025ff7812 */ /* 0x000fe4000786c0ff */
[----:B---3--:R-:W-:-:S05]  /*64b0*/  @!P4 PRMT R21, R20, 0x7632, R21 ;  /* 0x000076321415c816 */ /* 0x008fca0000000015 */
[----:B------:R0:W-:Y:S02]  /*64c0*/  STL.S16 [R1+0x294], R21 ;  /* 0x0002941501007387 */ /* 0x0001e40000100600 */
[----:B0-----:R-:W-:-:S06]  /*64d0*/  HFMA2 R21, -RZ, RZ, 0, 0 ;  /* 0x00000000ff157431 */ /* 0x001fcc00000001ff */
[----:B--2---:R0:W2:Y:S02]  /*64e0*/  @!P3 LDG.E R21, desc[UR10][R22.64] ;  /* 0x0000000a1615b981 */ /* 0x0040a4000c1e1900 */
[----:B0-----:R-:W-:-:S06]  /*64f0*/  MOV R22, RZ ;  /* 0x000000ff00167202 */ /* 0x001fcc0000000f00 */
[----:B------:R-:W3:Y:S01]  /*6500*/  @!P3 LDG.E R22, desc[UR10][R30.64] ;  /* 0x0000000a1e16b981 */ /* 0x000ee2000c1e1900 */
[----:B------:R-:W-:Y:S02]  /*6510*/  PRMT R23, RZ, 0x7610, R23 ;  /* 0x00007610ff177816 */ /* 0x000fe40000000017 */
[----:B------:R-:W-:Y:S02]  /*6520*/  LOP3.LUT P1, RZ, R37, 0x400000, RZ, 0xc0, !PT ;  /* 0x0040000025ff7812 */ /* 0x000fe4000782c0ff */
[----:B---3--:R-:W-:-:S05]  /*6530*/  @!P3 PRMT R23, R22, 0x7632, R23 ;  /* 0x000076321617b816 */ /* 0x008fca0000000017 */
[----:B------:R0:W-:Y:S02]  /*6540*/  STL.S16 [R1+0x304], R23 ;  /* 0x0003041701007387 */ /* 0x0001e40000100600 */
[----:B0-----:R-:W-:-:S06]  /*6550*/  HFMA2 R23, -RZ, RZ, 0, 0 ;  /* 0x00000000ff177431 */ /* 0x001fcc00000001ff */
[----:B------:R0:W3:Y:S02]  /*6560*/  @!P1 LDG.E R23, desc[UR10][R24.64] ;  /* 0x0000000a18179981 */ /* 0x0000e4000c1e1900 */
[----:B0-----:R-:W-:-:S06]  /*6570*/  MOV R24, RZ ;  /* 0x000000ff00187202 */ /* 0x001fcc0000000f00 */
[----:B------:R0:W4:Y:S01]  /*6580*/  @!P1 LDG.E R24, desc[UR10][R26.64] ;  /* 0x0000000a1a189981 */ /* 0x000122000c1e1900 */
[----:B------:R-:W-:Y:S02]  /*6590*/  PRMT R36, RZ, 0x7610, R36 ;  /* 0x00007610ff247816 */ /* 0x000fe40000000024 */
[----:B------:R-:W-:Y:S02]  /*65a0*/  PRMT R35, RZ, 0x7610, R35 ;  /* 0x00007610ff237816 */ /* 0x000fe40000000023 */
[----:B------:R-:W-:Y:S02]  /*65b0*/  PRMT R34, RZ, 0x7610, R34 ;  /* 0x00007610ff227816 */ /* 0x000fe40000000022 */
[----:B------:R-:W-:Y:S02]  /*65c0*/  PRMT R33, RZ, 0x7610, R33 ;  /* 0x00007610ff217816 */ /* 0x000fe40000000021 */
[----:B------:R-:W-:Y:S02]  /*65d0*/  PRMT R32, RZ, 0x7610, R32 ;  /* 0x00007610ff207816 */ /* 0x000fe40000000020 */
[----:B------:R-:W-:-:S02]  /*65e0*/  PRMT R25, RZ, 0x7610, R25 ;  /* 0x00007610ff197816 */ /* 0x000fc40000000019 */
[----:B------:R-:W-:Y:S02]  /*65f0*/  @!P4 PRMT R36, R19, 0x7632, R36 ;  /* 0x000076321324c816 */ /* 0x000fe40000000024 */
[----:B------:R-:W-:Y:S02]  /*6600*/  @!P4 PRMT R35, R20, 0x7610, R35 ;  /* 0x000076101423c816 */ /* 0x000fe40000000023 */
[C---:B--2---:R-:W-:Y:S02]  /*6610*/  @!P3 PRMT R34, R21.reuse, 0x7610, R34 ;  /* 0x000076101522b816 */ /* 0x044fe40000000022 */
[----:B------:R-:W-:Y:S02]  /*6620*/  @!P3 PRMT R33, R21, 0x7632, R33 ;  /* 0x000076321521b816 */ /* 0x000fe40000000021 */
[----:B------:R-:W-:Y:S01]  /*6630*/  @!P3 PRMT R32, R22, 0x7610, R32 ;  /* 0x000076101620b816 */ /* 0x000fe20000000020 */
[----:B------:R-:W-:Y:S01]  /*6640*/  STL [R1+0x7a0], R4 ;  /* 0x0007a00401007387 */ /* 0x000fe20000100800 */
[----:B------:R-:W-:-:S03]  /*6650*/  LOP3.LUT P2, RZ, R37, 0x200000, RZ, 0xc0, !PT ;  /* 0x0020000025ff7812 */ /* 0x000fc6000784c0ff */
        /* <DEDUP_REMOVED lines=31> */
[----:B------:R-:W-:Y:S04]  /*6850*/  STL.64 [R1+0xa50], R16 ;  /* 0x000a501001007387 */ /* 0x000fe80000100a00 */
[----:B------:R-:W-:Y:S04]  /*6860*/  STL.S16 [R1+0x27c], R36 ;  /* 0x00027c2401007387 */ /* 0x000fe80000100600 */
[----:B------:R-:W-:Y:S04]  /*6870*/  STL.64 [R1+0xa48], R18 ;  /* 0x000a481201007387 */ /* 0x000fe80000100a00 */
[----:B------:R-:W-:Y:S04]  /*6880*/  STL [R1+0xa5c], R20 ;  /* 0x000a5c1401007387 */ /* 0x000fe80000100800 */
[----:B------:R-:W-:Y:S04]  /*6890*/  STL.S16 [R1+0x290], R35 ;  /* 0x0002902301007387 */ /* 0x000fe80000100600 */
[----:B------:R1:W-:Y:S04]  /*68a0*/  STL.S16 [R1+0x274], R34 ;  /* 0x0002742201007387 */ /* 0x0003e80000100600 */
[----:B------:R-:W-:Y:S04]  /*68b0*/  STL [R1+0xa34], R21 ;  /* 0x000a341501007387 */ /* 0x000fe80000100800 */
[----:B------:R-:W-:Y:S04]  /*68c0*/  STL.64 [R1+0xa68], R20 ;  /* 0x000a681401007387 */ /* 0x000fe80000100a00 */
[----:B------:R-:W-:Y:S01]  /*68d0*/  STL.S16 [R1+0x300], R33 ;  /* 0x0003002101007387 */ /* 0x000fe20000100600 */
[----:B0-----:R-:W-:-:S03]  /*68e0*/  PRMT R26, RZ, 0x7610, R26 ;  /* 0x00007610ff1a7816 */ /* 0x001fc6000000001a */
[----:B------:R-:W-:Y:S01]  /*68f0*/  STL.S16 [R1+0x2e8], R32 ;  /* 0x0002e82001007387 */ /* 0x000fe20000100600 */
[----:B----4-:R-:W-:-:S03]  /*6900*/  @!P1 PRMT R25, R24, 0x7610, R25 ;  /* 0x0000761018199816 */ /* 0x010fc60000000019 */
[----:B-1----:R-:W2:Y:S04]  /*6910*/  LDL.LU.64 R34, [R1+0x210] ;  /* 0x0002100001227983 */ /* 0x002ea80000300a00 */
[----:B------:R0:W-:Y:S01]  /*6920*/  STL.S16 [R1+0x318], R25 ;  /* 0x0003181901007387 */ /* 0x0001e20000100600 */
[----:B---3--:R-:W-:Y:S01]  /*6930*/  @!P1 PRMT R26, R23, 0x7632, R26 ;  /* 0x00007632171a9816 */ /* 0x008fe2000000001a */
[----:B0-----:R-:W-:-:S04]  /*6940*/  HFMA2 R25, -RZ, RZ, 0, 0 ;  /* 0x00000000ff197431 */ /* 0x001fc800000001ff */
[----:B------:R0:W-:Y:S04]  /*6950*/  STL.S16 [R1+0x330], R26 ;  /* 0x0003301a01007387 */ /* 0x0001e80000100600 */
[----:B------:R-:W3:Y:S01]  /*6960*/  @!P2 LDG.E R25, desc[UR10][R14.64] ;  /* 0x0000000a0e19a981 */ /* 0x000ee2000c1e1900 */
[----:B0-----:R-:W-:-:S06]  /*6970*/  MOV R26, RZ ;  /* 0x000000ff001a7202 */ /* 0x001fcc0000000f00 */
[----:B------:R-:W4:Y:S01]  /*6980*/  @!P2 LDG.E R26, desc[UR10][R12.64] ;  /* 0x0000000a0c1aa981 */ /* 0x000f22000c1e1900 */
[----:B------:R-:W-:Y:S02]  /*6990*/  PRMT R21, RZ, 0x7610, R21 ;  /* 0x00007610ff157816 */ /* 0x000fe40000000015 */
[----:B------:R-:W-:Y:S02]  /*69a0*/  PRMT R20, RZ, 0x7610, R20 ;  /* 0x00007610ff147816 */ /* 0x000fe40000000014 */
[----:B------:R-:W-:Y:S02]  /*69b0*/  @!P1 PRMT R21, R24, 0x7632, R21 ;  /* 0x0000763218159816 */ /* 0x000fe40000000015 */
[----:B------:R-:W-:Y:S02]  /*69c0*/  LOP3.LUT R37, R37, 0xfbffffff, RZ, 0xc0, !PT ;  /* 0xfbffffff25257812 */ /* 0x000fe400078ec0ff */
[----:B------:R-:W-:Y:S01]  /*69d0*/  PRMT R27, RZ, 0x7610, R27 ;  /* 0x00007610ff1b7816 */ /* 0x000fe2000000001b */
[----:B------:R-:W-:Y:S01]  /*69e0*/  STL.S16 [R1+0x334], R21 ;  /* 0x0003341501007387 */ /* 0x000fe20000100600 */
[----:B------:R-:W-:-:S02]  /*69f0*/  @P6 LOP3.LUT R37, R37, 0x4000000, RZ, 0xfc, !PT ;  /* 0x0400000025256812 */ /* 0x000fc400078efcff */
[----:B------:R-:W-:Y:S02]  /*6a00*/  PRMT R31, RZ, 0x7610, R31 ;  /* 0x00007610ff1f7816 */ /* 0x000fe4000000001f */
[----:B------:R-:W-:Y:S02]  /*6a10*/  PRMT R30, RZ, 0x7610, R30 ;  /* 0x00007610ff1e7816 */ /* 0x000fe4000000001e */
[----:B------:R-:W-:Y:S02]  /*6a20*/  LOP3.LUT P5, RZ, R37, 0x100000, RZ, 0xc0, !PT ;  /* 0x0010000025ff7812 */ /* 0x000fe400078ac0ff */
[----:B------:R-:W-:-:S05]  /*6a30*/  @!P1 PRMT R31, R23, 0x7610, R31 ;  /* 0x00007610171f9816 */ /* 0x000fca000000001f */
[----:B------:R-:W-:Y:S01]  /*6a40*/  STL.S16 [R1+0x2ec], R31 ;  /* 0x0002ec1f01007387 */ /* 0x000fe20000100600 */
[----:B---3--:R-:W-:-:S05]  /*6a50*/  @!P2 PRMT R20, R25, 0x7610, R20 ;  /* 0x000076101914a816 */ /* 0x008fca0000000014 */
[----:B------:R0:W-:Y:S01]  /*6a60*/  STL.S16 [R1+0x31c], R20 ;  /* 0x00031c1401007387 */ /* 0x0001e20000100600 */
[----:B----4-:R-:W-:Y:S02]  /*6a70*/  @!P2 PRMT R27, R26, 0x7632, R27 ;  /* 0x000076321a1ba816 */ /* 0x010fe4000000001b */
[----:B------:R-:W-:Y:S01]  /*6a80*/  @!P2 PRMT R30, R25, 0x7632, R30 ;  /* 0x00007632191ea816 */ /* 0x000fe2000000001e */
[----:B0-----:R-:W3:Y:S04]  /*6a90*/  LDL.LU.64 R20, [R1+0x3e8] ;  /* 0x0003e80001147983 */ /* 0x001ee80000300a00 */
[----:B------:R0:W-:Y:S04]  /*6aa0*/  STL.S16 [R1+0x374], R27 ;  /* 0x0003741b01007387 */ /* 0x0001e80000100600 */
[----:B------:R1:W-:Y:S01]  /*6ab0*/  STL.S16 [R1+0x370], R30 ;  /* 0x0003701e01007387 */ /* 0x0003e20000100600 */
[----:B0-----:R-:W-:Y:S01]  /*6ac0*/  HFMA2 R27, -RZ, RZ, 0, 0 ;  /* 0x00000000ff1b7431 */ /* 0x001fe200000001ff */
[----:B-1----:R-:W-:-:S06]  /*6ad0*/  CS2R R30, SRZ ;  /* 0x00000000001e7805 */ /* 0x002fcc000001ff00 */
[----:B------:R-:W4:Y:S04]  /*6ae0*/  @!P5 LDG.E R30, desc[UR10][R8.64] ;  /* 0x0000000a081ed981 */ /* 0x000f28000c1e1900 */
[----:B------:R-:W4:Y:S01]  /*6af0*/  @!P5 LDG.E R27, desc[UR10][R10.64] ;  /* 0x0000000a0a1bd981 */ /* 0x000f22000c1e1900 */
[C---:B------:R-:W-:Y:S02]  /*6b00*/  LOP3.LUT P3, RZ, R37.reuse, 0x80000, RZ, 0xc0, !PT ;  /* 0x0008000025ff7812 */ /* 0x040fe4000786c0ff */
[----:B------:R-:W-:Y:S02]  /*6b10*/  CS2R R32, SRZ ;  /* 0x0000000000207805 */ /* 0x000fe4000001ff00 */
[----:B------:R-:W-:Y:S02]  /*6b20*/  LOP3.LUT P1, RZ, R37, 0x40000, RZ, 0xc0, !PT ;  /* 0x0004000025ff7812 */ /* 0x000fe4000782c0ff */
[----:B------:R-:W-:-:S02]  /*6b30*/  PRMT R29, RZ, 0x7610, R29 ;  /* 0x00007610ff1d7816 */ /* 0x000fc4000000001d */
[----:B------:R-:W-:Y:S02]  /*6b40*/  PRMT R28, RZ, 0x7610, R28 ;  /* 0x00007610ff1c7816 */ /* 0x000fe4000000001c */
[----:B------:R-:W-:Y:S02]  /*6b50*/  PRMT R17, RZ, 0x7610, R17 ;  /* 0x00007610ff117816 */ /* 0x000fe40000000011 */
[----:B------:R-:W-:Y:S01]  /*6b60*/  PRMT R16, RZ, 0x7610, R16 ;  /* 0x00007610ff107816 */ /* 0x000fe20000000010 */
[----:B------:R-:W4:Y:S04]  /*6b70*/  @!P3 LDG.E R31, desc[UR10][R2.64] ;  /* 0x0000000a021fb981 */ /* 0x000f28000c1e1900 */
[----:B--2---:R0:W2:Y:S01]  /*6b80*/  @!P1 LDG.E R33, desc[UR10][R34.64] ;  /* 0x0000000a22219981 */ /* 0x0040a2000c1e1900 */
[----:B------:R-:W-:-:S02]  /*6b90*/  @!P2 PRMT R29, R26, 0x7610, R29 ;  /* 0x000076101a1da816 */ /* 0x000fc4000000001d */
[----:B0-----:R-:W-:-:S03]  /*6ba0*/  CS2R R34, SRZ ;  /* 0x0000000000227805 */ /* 0x001fc6000001ff00 */
[----:B------:R-:W-:Y:S04]  /*6bb0*/  STL.S16 [R1+0x350], R29 ;  /* 0x0003501d01007387 */ /* 0x000fe80000100600 */
[----:B------:R-:W2:Y:S04]  /*6bc0*/  @!P1 LDG.E R34, desc[UR10][R38.64] ;  /* 0x0000000a26229981 */ /* 0x000ea8000c1e1900 */
[----:B---3--:R-:W3:Y:S01]  /*6bd0*/  @!P3 LDG.E R32, desc[UR10][R20.64] ;  /* 0x0000000a1420b981 */ /* 0x008ee2000c1e1900 */
[----:B----4-:R-:W-:-:S03]  /*6be0*/  @!P5 PRMT R28, R30, 0x7610, R28 ;  /* 0x000076101e1cd816 */ /* 0x010fc6000000001c */
[----:B------:R-:W4:Y:S01]  /*6bf0*/  LDL.LU R38, [R1+0xa80] ;  /* 0x000a800001267983 */ /* 0x000f220000300800 */
[C---:B------:R-:W-:Y:S02]  /*6c00*/  @!P5 PRMT R17, R27.reuse, 0x7610, R17 ;  /* 0x000076101b11d816 */ /* 0x040fe40000000011 */
[----:B------:R-:W-:Y:S01]  /*6c10*/  @!P5 PRMT R16, R27, 0x7632, R16 ;  /* 0x000076321b10d816 */ /* 0x000fe20000000010 */
[----:B------:R0:W-:Y:S04]  /*6c20*/  STL.S16 [R1+0x38c], R28 ;  /* 0x00038c1c01007387 */ /* 0x0001e80000100600 */
[----:B------:R-:W-:Y:S04]  /*6c30*/  STL.S16 [R1+0x354], R17 ;  /* 0x0003541101007387 */ /* 0x000fe80000100600 */
[----:B------:R1:W-:Y:S04]  /*6c40*/  STL.S16 [R1+0x388], R16 ;  /* 0x0003881001007387 */ /* 0x0003e80000100600 */
[----:B0-----:R-:W4:Y:S01]  /*6c50*/  LDL.LU.64 R28, [R1+0x410] ;  /* 0x00041000011c7983 */ /* 0x001f220000300a00 */
[----:B------:R-:W-:-:S02]  /*6c60*/  PRMT R3, RZ, 0x7610, R3 ;  /* 0x00007610ff037816 */ /* 0x000fc40000000003 */
[----:B------:R-:W-:Y:S01]  /*6c70*/  PRMT R2, RZ, 0x7610, R2 ;  /* 0x00007610ff027816 */ /* 0x000fe20000000002 */
[----:B------:R-:W-:Y:S01]  /*6c80*/  HFMA2 R36, -RZ, RZ, 0, 0 ;  /* 0x00000000ff247431 */ /* 0x000fe200000001ff */
[C---:B------:R-:W-:Y:S01]  /*6c90*/  LOP3.LUT P2, RZ, R37.reuse, 0x20000, RZ, 0xc0, !PT ;  /* 0x0002000025ff7812 */ /* 0x040fe2000784c0ff */
[----:B-1----:R-:W4:Y:S01]  /*6ca0*/  LDL.LU.64 R16, [R1+0x448] ;  /* 0x0004480001107983 */ /* 0x002f220000300a00 */
[----:B------:R-:W-:Y:S02]  /*6cb0*/  LOP3.LUT P4, RZ, R37, 0x10000, RZ, 0xc0, !PT ;  /* 0x0001000025ff7812 */ /* 0x000fe4000788c0ff */
[----:B------:R-:W-:Y:S01]  /*6cc0*/  PRMT R5, RZ, 0x7610, R5 ;  /* 0x00007610ff057816 */ /* 0x000fe20000000005 */
[----:B------:R-:W4:Y:S01]  /*6cd0*/  LDL.LU.64 R20, [R1+0x430] ;  /* 0x0004300001147983 */ /* 0x000f220000300a00 */
[----:B------:R-:W-:-:S07]  /*6ce0*/  PRMT R4, RZ, 0x7610, R4 ;  /* 0x00007610ff047816 */ /* 0x000fce0000000004 */
[----:B------:R0:W4:Y:S01]  /*6cf0*/  @!P2 LDG.E R35, desc[UR10][R6.64] ;  /* 0x0000000a0623a981 */ /* 0x000122000c1e1900 */
[C---:B--2---:R-:W-:Y:S02]  /*6d00*/  @!P1 PRMT R5, R34.reuse, 0x7610, R5 ;  /* 0x0000761022059816 */ /* 0x044fe40000000005 */
[----:B------:R-:W-:-:S03]  /*6d10*/  @!P1 PRMT R4, R34, 0x7632, R4 ;  /* 0x0000763222049816 */ /* 0x000fc60000000004 */
[----:B------:R-:W-:Y:S04]  /*6d20*/  STL.S16 [R1+0x410], R5 ;  /* 0x0004100501007387 */ /* 0x000fe80000100600 */
[----:B------:R1:W-:Y:S04]  /*6d30*/  STL.S16 [R1+0x448], R4 ;  /* 0x0004480401007387 */ /* 0x0003e80000100600 */
[----:B-1----:R-:W2:Y:S01]  /*6d40*/  LDL.LU.64 R4, [R1+0x5e0] ;  /* 0x0005e00001047983 */ /* 0x002ea20000300a00 */
[----:B0-----:R-:W-:Y:S02]  /*6d50*/  MOV R6, R42 ;  /* 0x0000002a00067202 */ /* 0x001fe40000000f00 */
[----:B------:R-:W-:-:S02]  /*6d60*/  MOV R7, R43 ;  /* 0x0000002b00077202 */ /* 0x000fc40000000f00 */
[----:B------:R-:W2:Y:S01]  /*6d70*/  LDL.LU.64 R42, [R1+0x470] ;  /* 0x00047000012a7983 */ /* 0x000ea20000300a00 */
[----:B------:R-:W-:Y:S02]  /*6d80*/  PRMT R19, RZ, 0x7610, R19 ;  /* 0x00007610ff137816 */ /* 0x000fe40000000013 */
[----:B------:R-:W-:Y:S02]  /*6d90*/  PRMT R9, RZ, 0x7610, R9 ;  /* 0x00007610ff097816 */ /* 0x000fe40000000009 */
[----:B------:R-:W-:Y:S02]  /*6da0*/  PRMT R8, RZ, 0x7610, R8 ;  /* 0x00007610ff087816 */ /* 0x000fe40000000008 */
[----:B------:R-:W-:Y:S02]  /*6db0*/  @!P5 PRMT R19, R30, 0x7632, R19 ;  /* 0x000076321e13d816 */ /* 0x000fe40000000013 */
[----:B------:R-:W-:Y:S02]  /*6dc0*/  LOP3.LUT P5, RZ, R37, 0x8000, RZ, 0xc0, !PT ;  /* 0x0000800025ff7812 */ /* 0x000fe400078ac0ff */
[----:B------:R-:W-:-:S02]  /*6dd0*/  PRMT R18, RZ, 0x7610, R18 ;  /* 0x00007610ff127816 */ /* 0x000fc40000000012 */
[C---:B------:R-:W-:Y:S02]  /*6de0*/  @!P1 PRMT R9, R33.reuse, 0x7610, R9 ;  /* 0x0000761021099816 */ /* 0x040fe40000000009 */
[----:B------:R-:W-:Y:S02]  /*6df0*/  @!P1 PRMT R8, R33, 0x7632, R8 ;  /* 0x0000763221089816 */ /* 0x000fe40000000008 */
[----:B------:R-:W-:Y:S01]  /*6e00*/  @!P3 PRMT R18, R31, 0x7610, R18 ;  /* 0x000076101f12b816 */ /* 0x000fe20000000012 */
[----:B------:R-:W-:Y:S04]  /*6e10*/  STL.S16 [R1+0x270], R9 ;  /* 0x0002700901007387 */ /* 0x000fe80000100600 */
[----:B------:R0:W-:Y:S04]  /*6e20*/  STL.S16 [R1+0x414], R8 ;  /* 0x0004140801007387 */ /* 0x0001e80000100600 */
[----:B------:R-:W-:Y:S04]  /*6e30*/  STL.S16 [R1+0x3b4], R19 ;  /* 0x0003b41301007387 */ /* 0x000fe80000100600 */
[----:B------:R1:W-:Y:S01]  /*6e40*/  STL.S16 [R1+0x3b0], R18 ;  /* 0x0003b01201007387 */ /* 0x0003e20000100600 */
[----:B0-----:R-:W-:-:S06]  /*6e50*/  CS2R R8, SRZ ;  /* 0x0000000000087805 */ /* 0x001fcc000001ff00 */
[----:B------:R-:W2:Y:S04]  /*6e60*/  @!P5 LDG.E R8, desc[UR10][R6.64] ;  /* 0x0000000a0608d981 */ /* 0x000ea8000c1e1900 */
[----:B-1----:R-:W2:Y:S04]  /*6e70*/  LDL.LU.64 R18, [R1+0x5e8] ;  /* 0x0005e80001127983 */ /* 0x002ea80000300a00 */
[----:B------:R-:W2:Y:S01]  /*6e80*/  LDL.LU.64 R6, [R1+0xa78] ;  /* 0x000a780001067983 */ /* 0x000ea20000300a00 */
[C---:B---3--:R-:W-:Y:S02]  /*6e90*/  @!P3 PRMT R3, R32.reuse, 0x7610, R3 ;  /* 0x000076102003b816 */ /* 0x048fe40000000003 */
[----:B------:R-:W-:-:S03]  /*6ea0*/  @!P3 PRMT R2, R32, 0x7632, R2 ;  /* 0x000076322002b816 */ /* 0x000fc60000000002 */
[----:B------:R-:W-:Y:S04]  /*6eb0*/  STL.S16 [R1+0x3d4], R3 ;  /* 0x0003d40301007387 */ /* 0x000fe80000100600 */
[----:B------:R0:W-:Y:S02]  /*6ec0*/  STL.S16 [R1+0x3e8], R2 ;  /* 0x0003e80201007387 */ /* 0x0001e40000100600 */
[----:B0-----:R-:W-:-:S06]  /*6ed0*/  CS2R R2, SRZ ;  /* 0x0000000000027805 */ /* 0x001fcc000001ff00 */
[----:B------:R-:W3:Y:S04]  /*6ee0*/  @!P2 LDG.E R3, desc[UR10][R40.64] ;  /* 0x0000000a2803a981 */ /* 0x000ee8000c1e1900 */
[----:B------:R-:W3:Y:S04]  /*6ef0*/  LDL.LU.64 R40, [R1+0x5f0] ;  /* 0x0005f00001287983 */ /* 0x000ee80000300a00 */
[----:B----4-:R0:W4:Y:S04]  /*6f00*/  @!P4 LDG.E R2, desc[UR10][R28.64] ;  /* 0x0000000a1c02c981 */ /* 0x010128000c1e1900 */
[----:B------:R-:W4:Y:S01]  /*6f10*/  @!P4 LDG.E R36, desc[UR10][R16.64] ;  /* 0x0000000a1024c981 */ /* 0x000f22000c1e1900 */
[----:B0-----:R-:W-:-:S02]  /*6f20*/  MOV R28, R44 ;  /* 0x0000002c001c7202 */ /* 0x001fc40000000f00 */
[----:B------:R-:W-:Y:S02]  /*6f30*/  MOV R29, R45 ;  /* 0x0000002d001d7202 */ /* 0x000fe40000000f00 */
[----:B------:R-:W4:Y:S04]  /*6f40*/  LDL.LU.64 R44, [R1+0x490] ;  /* 0x00049000012c7983 */ /* 0x000f280000300a00 */
[----:B------:R-:W4:Y:S01]  /*6f50*/  LDL.LU.64 R16, [R1+0x4a8] ;  /* 0x0004a80001107983 */ /* 0x000f220000300a00 */
[----:B------:R-:W-:Y:S02]  /*6f60*/  LOP3.LUT R38, R38, 0xfffff7ff, RZ, 0xc0, !PT ;  /* 0xfffff7ff26267812 */ /* 0x000fe400078ec0ff */
[----:B------:R-:W-:Y:S02]  /*6f70*/  LOP3.LUT P1, RZ, R37, 0x400, RZ, 0xc0, !PT ;  /* 0x0000040025ff7812 */ /* 0x000fe4000782c0ff */
[----:B------:R-:W-:-:S02]  /*6f80*/  PRMT R0, RZ, 0x7610, R0 ;  /* 0x00007610ff007816 */ /* 0x000fc40000000000 */
[----:B------:R-:W-:Y:S02]  /*6f90*/  @P4 LOP3.LUT R38, R38, 0x800, RZ, 0xfc, !PT ;  /* 0x0000080026264812 */ /* 0x000fe400078efcff */
[C---:B------:R-:W-:Y:S02]  /*6fa0*/  LOP3.LUT P4, RZ, R37.reuse, 0x1000, RZ, 0xc0, !PT ;  /* 0x0000100025ff7812 */ /* 0x040fe4000788c0ff */
[----:B------:R-:W-:Y:S01]  /*6fb0*/  LOP3.LUT P0, RZ, R37, 0x2000, RZ, 0xc0, !PT ;  /* 0x0000200025ff7812 */ /* 0x000fe2000780c0ff */
[----:B------:R-:W-:Y:S01]  /*6fc0*/  HFMA2 R39, -RZ, RZ, 0, 0 ;  /* 0x00000000ff277431 */ /* 0x000fe200000001ff */
[----:B------:R-:W-:-:S04]  /*6fd0*/  LOP3.LUT R38, R38, 0xfffffbff, RZ, 0xc0, !PT ;  /* 0xfffffbff26267812 */ /* 0x000fc800078ec0ff */
[----:B------:R-:W-:-:S07]  /*6fe0*/  @P1 LOP3.LUT R38, R38, 0x400, RZ, 0xfc, !PT ;  /* 0x0000040026261812 */ /* 0x000fce00078efcff */
[----:B--2---:R-:W2:Y:S01]  /*6ff0*/  @!P0 LDG.E R39, desc[UR10][R4.64] ;  /* 0x0000000a04278981 */ /* 0x004ea2000c1e1900 */
[----:B------:R-:W-:-:S03]  /*7000*/  LOP3.LUT P6, RZ, R37, 0x4000, RZ, 0xc0, !PT ;  /* 0x0000400025ff7812 */ /* 0x000fc600078cc0ff */
[----:B------:R-:W2:Y:S01]  /*7010*/  LDL.LU.64 R4, [R1+0xa70] ;  /* 0x000a700001047983 */ /* 0x000ea20000300a00 */
[----:B------:R-:W-:Y:S02]  /*7020*/  PRMT R15, RZ, 0x7610, R15 ;  /* 0x00007610ff0f7816 */ /* 0x000fe4000000000f */
[----:B------:R-:W-:Y:S02]  /*7030*/  PRMT R14, RZ, 0x7610, R14 ;  /* 0x00007610ff0e7816 */ /* 0x000fe4000000000e */
[----:B------:R-:W-:Y:S02]  /*7040*/  PRMT R11, RZ, 0x7610, R11 ;  /* 0x00007610ff0b7816 */ /* 0x000fe4000000000b */
[----:B------:R-:W-:Y:S02]  /*7050*/  PRMT R10, RZ, 0x7610, R10 ;  /* 0x00007610ff0a7816 */ /* 0x000fe4000000000a */
[----:B------:R-:W-:Y:S02]  /*7060*/  @!P3 PRMT R11, R31, 0x7632, R11 ;  /* 0x000076321f0bb816 */ /* 0x000fe4000000000b */
[----:B------:R-:W-:-:S03]  /*7070*/  @!P2 PRMT R10, R35, 0x7610, R10 ;  /* 0x00007610230aa816 */ /* 0x000fc6000000000a */
[----:B------:R-:W-:Y:S04]  /*7080*/  STL.S16 [R1+0x3d0], R11 ;  /* 0x0003d00b01007387 */ /* 0x000fe80000100600 */
[----:B------:R0:W-:Y:S04]  /*7090*/  STL.S16 [R1+0x3ec], R10 ;  /* 0x0003ec0a01007387 */ /* 0x0001e80000100600 */
[----:B0-----:R-:W2:Y:S01]  /*70a0*/  LDL.LU.64 R10, [R1+0x5d8] ;  /* 0x0005d800010a7983 */ /* 0x001ea20000300a00 */
[----:B------:R-:W-:Y:S02]  /*70b0*/  PRMT R7, RZ, 0x7610, R7 ;  /* 0x00007610ff077816 */ /* 0x000fe40000000007 */
[----:B------:R-:W-:-:S02]  /*70c0*/  PRMT R6, RZ, 0x7610, R6 ;  /* 0x00007610ff067816 */ /* 0x000fc40000000006 */
[----:B------:R-:W-:-:S05]  /*70d0*/  @!P2 PRMT R7, R35, 0x7632, R7 ;  /* 0x000076322307a816 */ /* 0x000fca0000000007 */
[----:B------:R-:W-:Y:S01]  /*70e0*/  STL.S16 [R1+0x430], R7 ;  /* 0x0004300701007387 */ /* 0x000fe20000100600 */
[----:B---3--:R-:W-:-:S05]  /*70f0*/  @!P2 PRMT R0, R3, 0x7632, R0 ;  /* 0x000076320300a816 */ /* 0x008fca0000000000 */
[----:B------:R0:W-:Y:S04]  /*7100*/  STL.S16 [R1+0x470], R0 ;  /* 0x0004700001007387 */ /* 0x0001e80000100600 */
[----:B------:R1:W3:Y:S01]  /*7110*/  @!P5 LDG.E R9, desc[UR10][R40.64] ;  /* 0x0000000a2809d981 */ /* 0x0002e2000c1e1900 */
[----:B0-----:R-:W-:Y:S02]  /*7120*/  MOV R0, RZ ;  /* 0x000000ff00007202 */ /* 0x001fe40000000f00 */
[----:B-1----:R-:W-:-:S06]  /*7130*/  CS2R R40, SRZ ;  /* 0x0000000000287805 */ /* 0x002fcc000001ff00 */
[----:B------:R0:W3:Y:S04]  /*7140*/  @!P6 LDG.E R41, desc[UR10][R42.64] ;  /* 0x0000000a2a29e981 */ /* 0x0000e8000c1e1900 */
[----:B----4-:R-:W4:Y:S04]  /*7150*/  @!P4 LDG.E R0, desc[UR10][R44.64] ;  /* 0x0000000a2c00c981 */ /* 0x010f28000c1e1900 */
[----:B------:R-:W4:Y:S01]  /*7160*/  @!P4 LDG.E R40, desc[UR10][R16.64] ;  /* 0x0000000a1028c981 */ /* 0x000f22000c1e1900 */
[----:B------:R-:W-:Y:S02]  /*7170*/  LOP3.LUT P4, RZ, R38, 0x800, RZ, 0xc0, !PT ;  /* 0x0000080026ff7812 */ /* 0x000fe4000788c0ff */
[----:B0-----:R-:W-:-:S02]  /*7180*/  CS2R R42, SRZ ;  /* 0x00000000002a7805 */ /* 0x001fc4000001ff00 */
[----:B------:R-:W-:Y:S02]  /*7190*/  @!P2 PRMT R6, R3, 0x7610, R6 ;  /* 0x000076100306a816 */ /* 0x000fe40000000006 */
[----:B------:R-:W-:Y:S01]  /*71a0*/  PRMT R13, RZ, 0x7610, R13 ;  /* 0x00007610ff0d7816 */ /* 0x000fe2000000000d */
[----:B------:R-:W4:Y:S04]  /*71b0*/  LDL.LU.64 R44, [R1+0x4f8] ;  /* 0x0004f800012c7983 */ /* 0x000f280000300a00 */
[----:B------:R-:W4:Y:S02]  /*71c0*/  LDL.LU.64 R16, [R1+0x530] ;  /* 0x0005300001107983 */ /* 0x000f240000300a00 */
[C---:B------:R-:W-:Y:S02]  /*71d0*/  @!P4 PRMT R15, R36.reuse, 0x7610, R15 ;  /* 0x00007610240fc816 */ /* 0x040fe4000000000f */
[----:B------:R-:W4:Y:S01]  /*71e0*/  @!P6 LDG.E R42, desc[UR10][R20.64] ;  /* 0x0000000a142ae981 */ /* 0x000f22000c1e1900 */
[----:B------:R-:W-:-:S03]  /*71f0*/  @!P4 PRMT R14, R36, 0x7632, R14 ;  /* 0x00007632240ec816 */ /* 0x000fc6000000000e */
[----:B------:R-:W-:Y:S04]  /*7200*/  STL.S16 [R1+0x474], R15 ;  /* 0x0004740f01007387 */ /* 0x000fe80000100600 */
[----:B------:R0:W-:Y:S04]  /*7210*/  STL.S16 [R1+0x490], R14 ;  /* 0x0004900e01007387 */ /* 0x0001e80000100600 */
[----:B------:R-:W4:Y:S04]  /*7220*/  LDL.LU.64 R20, [R1+0x5d0] ;  /* 0x0005d00001147983 */ /* 0x000f280000300a00 */
[----:B------:R-:W4:Y:S04]  /*7230*/  @!P0 LDG.E R43, desc[UR10][R18.64] ;  /* 0x0000000a122b8981 */ /* 0x000f28000c1e1900 */
[----:B0-----:R-:W4:Y:S04]  /*7240*/  LDL.LU.64 R14, [R1+0x5c8] ;  /* 0x0005c800010e7983 */ /* 0x001f280000300a00 */
[----:B------:R-:W4:Y:S04]  /*7250*/  LDL.LU.64 R18, [R1+0x4d0] ;  /* 0x0004d00001127983 */ /* 0x000f280000300a00 */
[----:B------:R0:W-:Y:S04]  /*7260*/  STL.S16 [R1+0x434], R6 ;  /* 0x0004340601007387 */ /* 0x0001e80000100600 */
[----:B0-----:R-:W4:Y:S01]  /*7270*/  LDL.LU.64 R6, [R1+0x510] ;  /* 0x0005100001067983 */ /* 0x001f220000300a00 */
[----:B--2---:R-:W-:-:S02]  /*7280*/  PRMT R5, RZ, 0x7610, R5 ;  /* 0x00007610ff057816 */ /* 0x004fc40000000005 */
[C---:B------:R-:W-:Y:S02]  /*7290*/  LOP3.LUT P2, RZ, R37.reuse, 0x200, RZ, 0xc0, !PT ;  /* 0x0000020025ff7812 */ /* 0x040fe4000784c0ff */
[----:B------:R-:W-:Y:S02]  /*72a0*/  @!P4 PRMT R5, R2, 0x7632, R5 ;  /* 0x000076320205c816 */ /* 0x000fe40000000005 */
[----:B------:R-:W-:-:S03]  /*72b0*/  LOP3.LUT P1, RZ, R37, 0x800, RZ, 0xc0, !PT ;  /* 0x0000080025ff7812 */ /* 0x000fc6000782c0ff */
[----:B------:R0:W-:Y:S02]  /*72c0*/  STL.S16 [R1+0x4a8], R5 ;  /* 0x0004a80501007387 */ /* 0x0001e40000100600 */
[----:B0-----:R-:W-:Y:S01]  /*72d0*/  HFMA2 R5, -RZ, RZ, 0, 0 ;  /* 0x00000000ff057431 */ /* 0x001fe200000001ff */
[----:B------:R-:W-:-:S07]  /*72e0*/  PRMT R12, RZ, 0x7610, R12 ;  /* 0x00007610ff0c7816 */ /* 0x000fce000000000c */
[----:B------:R0:W2:Y:S01]  /*72f0*/  @!P1 LDG.E R5, desc[UR10][R10.64] ;  /* 0x0000000a0a059981 */ /* 0x0000a2000c1e1900 */
[----:B------:R-:W-:Y:S02]  /*7300*/  @!P4 PRMT R12, R2, 0x7610, R12 ;  /* 0x00007610020cc816 */ /* 0x000fe4000000000c */
[----:B0-----:R-:W-:-:S03]  /*7310*/  CS2R R10, SRZ ;  /* 0x00000000000a7805 */ /* 0x001fc6000001ff00 */
[----:B------:R0:W-:Y:S02]  /*7320*/  STL.S16 [R1+0x494], R12 ;  /* 0x0004940c01007387 */ /* 0x0001e40000100600 */
[----:B0-----:R-:W-:Y:S02]  /*7330*/  MOV R12, RZ ;  /* 0x000000ff000c7202 */ /* 0x001fe40000000f00 */
[----:B---3--:R-:W-:-:S05]  /*7340*/  @!P5 PRMT R13, R9, 0x7632, R13 ;  /* 0x00007632090dd816 */ /* 0x008fca000000000d */
[----:B------:R0:W-:Y:S02]  /*7350*/  STL.S16 [R1+0x510], R13 ;  /* 0x0005100d01007387 */ /* 0x0001e40000100600 */
[----:B0-----:R-:W-:Y:S02]  /*7360*/  HFMA2 R13, -RZ, RZ, 0, 0 ;  /* 0x00000000ff0d7431 */ /* 0x001fe400000001ff */
[----:B----4-:R-:W3:Y:S04]  /*7370*/  @!P1 LDG.E R10, desc[UR10][R20.64] ;  /* 0x0000000a140a9981 */ /* 0x010ee8000c1e1900 */
[----:B------:R0:W4:Y:S01]  /*7380*/  @!P2 LDG.E R13, desc[UR10][R14.64] ;  /* 0x0000000a0e0da981 */ /* 0x000122000c1e1900 */
[----:B------:R-:W-:Y:S02]  /*7390*/  LOP3.LUT P1, RZ, R38, 0x400, RZ, 0xc0, !PT ;  /* 0x0000040026ff7812 */ /* 0x000fe4000782c0ff */
[----:B------:R-:W-:Y:S01]  /*73a0*/  LOP3.LUT P3, RZ, R37, 0x100, RZ, 0xc0, !PT ;  /* 0x0000010025ff7812 */ /* 0x000fe2000786c0ff */
[----:B------:R-:W2:Y:S01]  /*73b0*/  LDL.LU.64 R20, [R1+0xa68] ;  /* 0x000a680001147983 */ /* 0x000ea20000300a00 */
[----:B0-----:R-:W-:-:S09]  /*73c0*/  CS2R R14, SRZ ;  /* 0x00000000000e7805 */ /* 0x001fd2000001ff00 */
[----:B------:R-:W4:Y:S04]  /*73d0*/  @!P1 LDG.E R12, desc[UR10][R18.64] ;  /* 0x0000000a120c9981 */ /* 0x000f28000c1e1900 */
[----:B------:R0:W4:Y:S04]  /*73e0*/  @!P2 LDG.E R14, desc[UR10][R16.64] ;  /* 0x0000000a100ea981 */ /* 0x000128000c1e1900 */
[----:B------:R1:W4:Y:S04]  /*73f0*/  @!P1 LDG.E R11, desc[UR10][R6.64] ;  /* 0x0000000a060b9981 */ /* 0x000328000c1e1900 */
[----:B------:R-:W3:Y:S04]  /*7400*/  LDL.LU.64 R18, [R1+0x558] ;  /* 0x0005580001127983 */ /* 0x000ee80000300a00 */
[----:B------:R-:W0:Y:S04]  /*7410*/  LDL.LU.64 R16, [R1+0xa50] ;  /* 0x000a500001107983 */ /* 0x000e280000300a00 */
[----:B------:R-:W1:Y:S04]  /*7420*/  LDL.LU R6, [R1+0xa60] ;  /* 0x000a600001067983 */ /* 0x000e680000300800 */
[----:B------:R-:W-:Y:S04]  /*7430*/  STL [R1+0xa18], R25 ;  /* 0x000a181901007387 */ /* 0x000fe80000100800 */
[----:B------:R2:W-:Y:S04]  /*7440*/  STL.64 [R1+0xa20], R24 ;  /* 0x000a201801007387 */ /* 0x0005e80000100a00 */
[----:B------:R-:W4:Y:S01]  /*7450*/  @!P3 LDG.E R15, desc[UR10][R44.64] ;  /* 0x0000000a2c0fb981 */ /* 0x000f22000c1e1900 */
[----:B--2---:R-:W-:-:S02]  /*7460*/  PRMT R25, RZ, 0x7610, R25 ;  /* 0x00007610ff197816 */ /* 0x004fc40000000019 */
[----:B------:R-:W-:Y:S01]  /*7470*/  PRMT R24, RZ, 0x7610, R24 ;  /* 0x00007610ff187816 */ /* 0x000fe20000000018 */
[----:B------:R-:W2:Y:S01]  /*7480*/  LDL.LU.64 R44, [R1+0x5b0] ;  /* 0x0005b000012c7983 */ /* 0x000ea20000300a00 */
[----:B------:R-:W-:Y:S02]  /*7490*/  @!P6 PRMT R25, R41, 0x7632, R25 ;  /* 0x000076322919e816 */ /* 0x000fe40000000019 */
[----:B------:R-:W-:-:S03]  /*74a0*/  @!P6 PRMT R24, R42, 0x7610, R24 ;  /* 0x000076102a18e816 */ /* 0x000fc60000000018 */
[----:B------:R-:W-:Y:S04]  /*74b0*/  STL.S16 [R1+0x4f8], R25 ;  /* 0x0004f81901007387 */ /* 0x000fe80000100600 */
[----:B------:R3:W-:Y:S04]  /*74c0*/  STL.S16 [R1+0x4fc], R24 ;  /* 0x0004fc1801007387 */ /* 0x0007e80000100600 */
[----:B---3--:R-:W3:Y:S01]  /*74d0*/  LDL.LU.64 R24, [R1+0x570] ;  /* 0x0005700001187983 */ /* 0x008ee20000300a00 */
[----:B0-----:R-:W-:-:S04]  /*74e0*/  PRMT R17, RZ, 0x7610, R17 ;  /* 0x00007610ff117816 */ /* 0x001fc80000000011 */
[----:B------:R-:W-:Y:S01]  /*74f0*/  @!P6 PRMT R17, R42, 0x7632, R17 ;  /* 0x000076322a11e816 */ /* 0x000fe20000000011 */
[----:B------:R-:W-:Y:S04]  /*7500*/  STL [R1+0x10], R16 ;  /* 0x0000101001007387 */ /* 0x000fe80000100800 */
[----:B------:R0:W-:Y:S02]  /*7510*/  STL.S16 [R1+0x534], R17 ;  /* 0x0005341101007387 */ /* 0x0001e40000100600 */
[----:B0-----:R-:W-:-:S06]  /*7520*/  CS2R R16, SRZ ;  /* 0x0000000000107805 */ /* 0x001fcc000001ff00 */
[----:B------:R0:W4:Y:S04]  /*7530*/  @!P3 LDG.E R16, desc[UR10][R18.64] ;  /* 0x0000000a1210b981 */ /* 0x000128000c1e1900 */
[----:B------:R-:W2:Y:S01]  /*7540*/  LDL.LU.64 R18, [R1+0xa48] ;  /* 0x000a480001127983 */ /* 0x000ea20000300a00 */
[----:B-1----:R-:W-:-:S04]  /*7550*/  PRMT R6, RZ, 0x7610, R6 ;  /* 0x00007610ff067816 */ /* 0x002fc80000000006 */
[----:B------:R-:W-:-:S05]  /*7560*/  @!P5 PRMT R6, R8, 0x7610, R6 ;  /* 0x000076100806d816 */ /* 0x000fca0000000006 */
[----:B------:R1:W-:Y:S04]  /*7570*/  STL.S16 [R1+0x44c], R6 ;  /* 0x00044c0601007387 */ /* 0x0003e80000100600 */
[----:B-1----:R-:W3:Y:S01]  /*7580*/  LDL.LU.64 R6, [R1+0x540] ;  /* 0x0005400001067983 */ /* 0x002ee20000300a00 */
[----:B------:R-:W-:Y:S02]  /*7590*/  PRMT R20, RZ, 0x7610, R20 ;  /* 0x00007610ff147816 */ /* 0x000fe40000000014 */
[----:B------:R-:W-:Y:S02]  /*75a0*/  PRMT R4, RZ, 0x7610, R4 ;  /* 0x00007610ff047816 */ /* 0x000fe40000000004 */
[----:B------:R-:W-:Y:S02]  /*75b0*/  @!P5 PRMT R20, R8, 0x7632, R20 ;  /* 0x000076320814d816 */ /* 0x000fe40000000014 */
[----:B------:R-:W-:-:S02]  /*75c0*/  @!P5 PRMT R4, R9, 0x7610, R4 ;  /* 0x000076100904d816 */ /* 0x000fc40000000004 */
[C---:B------:R-:W-:Y:S02]  /*75d0*/  LOP3.LUT P5, RZ, R37.reuse, 0x40, RZ, 0xc0, !PT ;  /* 0x0000004025ff7812 */ /* 0x040fe400078ac0ff */
[----:B------:R-:W-:Y:S01]  /*75e0*/  LOP3.LUT P4, RZ, R37, 0x80, RZ, 0xc0, !PT ;  /* 0x0000008025ff7812 */ /* 0x000fe2000788c0ff */
[----:B--2---:R0:W-:Y:S02]  /*75f0*/  STL [R1+0x110], R18 ;  /* 0x0001101201007387 */ /* 0x0041e40000100800 */
[----:B0-----:R-:W-:-:S04]  /*7600*/  PRMT R18, RZ, 0x7610, R18 ;  /* 0x00007610ff127816 */ /* 0x001fc80000000012 */
[----:B------:R-:W-:Y:S01]  /*7610*/  @!P0 PRMT R18, R39, 0x7632, R18 ;  /* 0x0000763227128816 */ /* 0x000fe20000000012 */
[----:B------:R-:W-:Y:S04]  /*7620*/  STL [R1+0x14], R19 ;  /* 0x0000141301007387 */ /* 0x000fe80000100800 */
[----:B------:R0:W-:Y:S04]  /*7630*/  STL.S16 [R1+0x558], R18 ;  /* 0x0005581201007387 */ /* 0x0001e80000100600 */
[----:B---3--:R1:W2:Y:S01]  /*7640*/  @!P4 LDG.E R17, desc[UR10][R6.64] ;  /* 0x0000000a0611c981 */ /* 0x0082a2000c1e1900 */
[----:B0-----:R-:W-:-:S03]  /*7650*/  CS2R R18, SRZ ;  /* 0x0000000000127805 */ /* 0x001fc6000001ff00 */
[----:B------:R-:W1:Y:S04]  /*7660*/  LDL.LU R6, [R1+0xa40] ;  /* 0x000a400001067983 */ /* 0x000e680000300800 */
[----:B------:R-:W3:Y:S01]  /*7670*/  @!P5 LDG.E R19, desc[UR10][R24.64] ;  /* 0x0000000a1813d981 */ /* 0x000ee2000c1e1900 */
[----:B------:R-:W-:-:S03]  /*7680*/  LOP3.LUT R38, R38, 0xfffffdff, RZ, 0xc0, !PT ;  /* 0xfffffdff26267812 */ /* 0x000fc600078ec0ff */
[----:B------:R0:W3:Y:S04]  /*7690*/  @!P4 LDG.E R18, desc[UR10][R44.64] ;  /* 0x0000000a2c12c981 */ /* 0x0000e8000c1e1900 */
[----:B------:R-:W4:Y:S01]  /*76a0*/  LDL.LU.64 R24, [R1+0x5c0] ;  /* 0x0005c00001187983 */ /* 0x000f220000300a00 */
[----:B------:R-:W-:-:S03]  /*76b0*/  @P3 LOP3.LUT R38, R38, 0x200, RZ, 0xfc, !PT ;  /* 0x0000020026263812 */ /* 0x000fc600078efcff */
[----:B------:R0:W-:Y:S01]  /*76c0*/  STL.S16 [R1+0x4d0], R4 ;  /* 0x0004d00401007387 */ /* 0x0001e20000100600 */
[----:B------:R-:W-:-:S03]  /*76d0*/  LOP3.LUT R38, R38, 0xfffffeff, RZ, 0xc0, !PT ;  /* 0xfffffeff26267812 */ /* 0x000fc600078ec0ff */
[----:B------:R0:W-:Y:S01]  /*76e0*/  STL.64 [R1+0x9f0], R32 ;  /* 0x0009f02001007387 */ /* 0x0001e20000100a00 */
[----:B------:R-:W-:Y:S02]  /*76f0*/  @P4 LOP3.LUT R38, R38, 0x100, RZ, 0xfc, !PT ;  /* 0x0000010026264812 */ /* 0x000fe400078efcff */
[----:B------:R-:W-:Y:S01]  /*7700*/  LOP3.LUT P4, RZ, R37, 0x800, RZ, 0xc0, !PT ;  /* 0x0000080025ff7812 */ /* 0x000fe2000788c0ff */
[----:B------:R-:W2:Y:S04]  /*7710*/  LDL.LU R44, [R1+0xa38] ;  /* 0x000a3800012c7983 */ /* 0x000ea80000300800 */
[----:B0-----:R-:W3:Y:S01]  /*7720*/  LDL.LU R4, [R1+0xa58] ;  /* 0x000a580001047983 */ /* 0x001ee20000300800 */
[----:B------:R-:W-:-:S03]  /*7730*/  PRMT R33, RZ, 0x7610, R33 ;  /* 0x00007610ff217816 */ /* 0x000fc60000000021 */
[----:B------:R0:W-:Y:S01]  /*7740*/  STL [R1+0x118], R22 ;  /* 0x0001181601007387 */ /* 0x0001e20000100800 */
[----:B------:R-:W-:Y:S02]  /*7750*/  @!P6 PRMT R33, R41, 0x7610, R33 ;  /* 0x000076102921e816 */ /* 0x000fe40000000021 */
[C---:B------:R-:W-:Y:S02]  /*7760*/  LOP3.LUT P6, RZ, R37.reuse, 0x20, RZ, 0xc0, !PT ;  /* 0x0000002025ff7812 */ /* 0x040fe400078cc0ff */
[----:B0-----:R-:W-:Y:S02]  /*7770*/  PRMT R22, RZ, 0x7610, R22 ;  /* 0x00007610ff167816 */ /* 0x001fe40000000016 */
[----:B------:R-:W-:Y:S02]  /*7780*/  LOP3.LUT P3, RZ, R37, 0x1000, RZ, 0xc0, !PT ;  /* 0x0000100025ff7812 */ /* 0x000fe4000786c0ff */
[----:B------:R-:W-:Y:S01]  /*7790*/  @!P4 PRMT R22, R10, 0x7632, R22 ;  /* 0x000076320a16c816 */ /* 0x000fe20000000016 */
[----:B------:R-:W-:Y:S04]  /*77a0*/  STL [R1+0x1c], R23 ;  /* 0x00001c1701007387 */ /* 0x000fe80000100800 */
[----:B------:R0:W-:Y:S01]  /*77b0*/  STL.S16 [R1+0x5c8], R22 ;  /* 0x0005c81601007387 */ /* 0x0001e20000100600 */
[----:B------:R-:W-:-:S03]  /*77c0*/  PRMT R21, RZ, 0x7610, R21 ;  /* 0x00007610ff157816 */ /* 0x000fc60000000015 */
[----:B------:R0:W-:Y:S02]  /*77d0*/  STL.S16 [R1+0x4d4], R20 ;  /* 0x0004d41401007387 */ /* 0x0001e40000100600 */
[----:B0-----:R-:W-:Y:S02]  /*77e0*/  CS2R R22, SRZ ;  /* 0x0000000000167805 */ /* 0x001fe4000001ff00 */
[----:B------:R-:W2:Y:S01]  /*77f0*/  LDL.LU R20, [R1+0xa5c] ;  /* 0x000a5c0001147983 */ /* 0x000ea20000300800 */
[----:B------:R-:W-:Y:S02]  /*7800*/  @!P3 PRMT R21, R40, 0x7632, R21 ;  /* 0x000076322815b816 */ /* 0x000fe40000000015 */
[----:B------:R-:W-:-:S03]  /*7810*/  PRMT R32, RZ, 0x7610, R32 ;  /* 0x00007610ff207816 */ /* 0x000fc60000000020 */
[----:B------:R0:W-:Y:S01]  /*7820*/  STL.S16 [R1+0x574], R21 ;  /* 0x0005741501007387 */ /* 0x0001e20000100600 */
[----:B------:R-:W-:-:S03]  /*7830*/  @!P0 PRMT R32, R43, 0x7632, R32 ;  /* 0x000076322b208816 */ /* 0x000fc60000000020 */
[----:B0-----:R-:W2:Y:S04]  /*7840*/  LDL.LU R21, [R1+0xa34] ;  /* 0x000a340001157983 */ /* 0x001ea80000300800 */
[----:B------:R-:W-:Y:S04]  /*7850*/  STL.S16 [R1+0x4ac], R33 ;  /* 0x0004ac2101007387 */ /* 0x000fe80000100600 */
[----:B------:R0:W-:Y:S04]  /*7860*/  STL.S16 [R1+0x540], R32 ;  /* 0x0005402001007387 */ /* 0x0001e80000100600 */
[----:B0-----:R-:W2:Y:S01]  /*7870*/  LDL.LU.64 R32, [R1+0x268] ;  /* 0x0002680001207983 */ /* 0x001ea20000300a00 */
[----:B-1----:R-:W-:-:S04]  /*7880*/  PRMT R6, RZ, 0x7610, R6 ;  /* 0x00007610ff067816 */ /* 0x002fc80000000006 */
[----:B------:R-:W-:Y:S01]  /*7890*/  @!P0 PRMT R6, R43, 0x7610, R6 ;  /* 0x000076102b068816 */ /* 0x000fe20000000006 */
[----:B----4-:R0:W4:Y:S04]  /*78a0*/  @!P6 LDG.E R22, desc[UR10][R24.64] ;  /* 0x0000000a1816e981 */ /* 0x010128000c1e1900 */
[----:B------:R-:W0:Y:S04]  /*78b0*/  LDL.LU.64 R24, [R1+0xa20] ;  /* 0x000a200001187983 */ /* 0x000e280000300a00 */
[----:B------:R1:W-:Y:S04]  /*78c0*/  STL.S16 [R1+0x530], R6 ;  /* 0x0005300601007387 */ /* 0x0003e80000100600 */
[----:B-1----:R-:W4:Y:S01]  /*78d0*/  LDL.LU.64 R6, [R1+0x598] ;  /* 0x0005980001067983 */ /* 0x002f220000300a00 */
[----:B---3--:R-:W-:-:S02]  /*78e0*/  PRMT R4, RZ, 0x7610, R4 ;  /* 0x00007610ff047816 */ /* 0x008fc40000000004 */
[----:B--2---:R-:W-:Y:S02]  /*78f0*/  PRMT R44, RZ, 0x7610, R44 ;  /* 0x00007610ff2c7816 */ /* 0x004fe4000000002c */
[----:B------:R-:W-:Y:S02]  /*7900*/  @!P0 PRMT R4, R39, 0x7610, R4 ;  /* 0x0000761027048816 */ /* 0x000fe40000000004 */
[----:B------:R-:W-:-:S03]  /*7910*/  @!P3 PRMT R44, R40, 0x7610, R44 ;  /* 0x00007610282cb816 */ /* 0x000fc6000000002c */
[----:B------:R1:W-:Y:S04]  /*7920*/  STL.S16 [R1+0x544], R4 ;  /* 0x0005440401007387 */ /* 0x0003e80000100600 */
[----:B------:R2:W-:Y:S04]  /*7930*/  STL.S16 [R1+0x514], R44 ;  /* 0x0005142c01007387 */ /* 0x0005e80000100600 */
[----:B-1----:R-:W3:Y:S04]  /*7940*/  LDL.LU R4, [R1+0xa3c] ;  /* 0x000a3c0001047983 */ /* 0x002ee80000300800 */
[----:B--2---:R-:W2:Y:S04]  /*7950*/  LDL.LU.64 R44, [R1+0x5b8] ;  /* 0x0005b800012c7983 */ /* 0x004ea80000300a00 */
[----:B------:R1:W-:Y:S02]  /*7960*/  STL [R1+0x114], R20 ;  /* 0x0001141401007387 */ /* 0x0003e40000100800 */
[----:B-1----:R-:W-:-:S04]  /*7970*/  PRMT R20, RZ, 0x7610, R20 ;  /* 0x00007610ff147816 */ /* 0x002fc80000000014 */
[----:B------:R-:W-:Y:S01]  /*7980*/  @!P3 PRMT R20, R0, 0x7632, R20 ;  /* 0x000076320014b816 */ /* 0x000fe20000000014 */
[----:B------:R-:W-:Y:S04]  /*7990*/  STL [R1+0x18], R21 ;  /* 0x0000181501007387 */ /* 0x000fe80000100800 */
[----:B------:R1:W-:Y:S02]  /*79a0*/  STL.S16 [R1+0x5b0], R20 ;  /* 0x0005b01401007387 */ /* 0x0003e40000100600 */
[----:B-1----:R-:W-:-:S06]  /*79b0*/  CS2R R20, SRZ ;  /* 0x0000000000147805 */ /* 0x002fcc000001ff00 */
[----:B------:R-:W2:Y:S04]  /*79c0*/  @!P6 LDG.E R21, desc[UR10][R32.64] ;  /* 0x0000000a2015e981 */ /* 0x000ea8000c1e1900 */
[----:B------:R-:W2:Y:S01]  /*79d0*/  LDL.LU.64 R32, [R1+0x5a0] ;  /* 0x0005a00001207983 */ /* 0x000ea20000300a00 */
[----:B0-----:R-:W-:-:S04]  /*79e0*/  PRMT R25, RZ, 0x7610, R25 ;  /* 0x00007610ff197816 */ /* 0x001fc80000000019 */
[----:B------:R-:W-:-:S05]  /*79f0*/  @!P1 PRMT R25, R11, 0x7632, R25 ;  /* 0x000076320b199816 */ /* 0x000fca0000000019 */
[----:B------:R0:W-:Y:S04]  /*7a00*/  STL.S16 [R1+0x5b8], R25 ;  /* 0x0005b81901007387 */ /* 0x0001e80000100600 */
[----:B----4-:R1:W4:Y:S04]  /*7a10*/  @!P5 LDG.E R20, desc[UR10][R6.64] ;  /* 0x0000000a0614d981 */ /* 0x010328000c1e1900 */
[----:B0-----:R-:W4:Y:S04]  /*7a20*/  LDL.LU R25, [R1+0xa18] ;  /* 0x000a180001197983 */ /* 0x001f280000300800 */
[----:B------:R-:W1:Y:S01]  /*7a30*/  LDL.LU R6, [R1+0xa2c] ;  /* 0x000a2c0001067983 */ /* 0x000e620000300800 */
[----:B------:R-:W-:-:S02]  /*7a40*/  LOP3.LUT P0, RZ, R37, 0x10, RZ, 0xc0, !PT ;  /* 0x0000001025ff7812 */ /* 0x000fc4000780c0ff */
[----:B---3--:R-:W-:-:S11]  /*7a50*/  PRMT R4, RZ, 0x7610, R4 ;  /* 0x00007610ff047816 */ /* 0x008fd60000000004 */
[----:B--2---:R-:W2:Y:S01]  /*7a60*/  @!P0 LDG.E R23, desc[UR10][R44.64] ;  /* 0x0000000a2c178981 */ /* 0x004ea2000c1e1900 */
[----:B------:R-:W-:-:S03]  /*7a70*/  @!P3 PRMT R4, R0, 0x7610, R4 ;  /* 0x000076100004b816 */ /* 0x000fc60000000004 */
[----:B------:R-:W3:Y:S04]  /*7a80*/  LDL.LU.64 R44, [R1+0x590] ;  /* 0x00059000012c7983 */ /* 0x000ee80000300a00 */
[----:B------:R0:W-:Y:S04]  /*7a90*/  STL.S16 [R1+0x570], R4 ;  /* 0x0005700401007387 */ /* 0x0001e80000100600 */
[----:B------:R0:W-:Y:S01]  /*7aa0*/  STL [R1+0x11c], R24 ;  /* 0x00011c1801007387 */ /* 0x0001e20000100800 */
[----:B------:R-:W-:-:S03]  /*7ab0*/  LOP3.LUT P3, RZ, R37, 0x8, RZ, 0xc0, !PT ;  /* 0x0000000825ff7812 */ /* 0x000fc6000786c0ff */
[----:B0-----:R-:W2:Y:S01]  /*7ac0*/  LDL.LU R4, [R1+0xa30] ;  /* 0x000a300001047983 */ /* 0x001ea20000300800 */
[----:B------:R-:W-:-:S04]  /*7ad0*/  PRMT R24, RZ, 0x7610, R24 ;  /* 0x00007610ff187816 */ /* 0x000fc80000000018 */
[----:B------:R-:W-:-:S05]  /*7ae0*/  @!P1 PRMT R24, R12, 0x7610, R24 ;  /* 0x000076100c189816 */ /* 0x000fca0000000018 */
[----:B------:R-:W-:Y:S04]  /*7af0*/  STL.S16 [R1+0x5bc], R24 ;  /* 0x0005bc1801007387 */ /* 0x000fe80000100600 */
[----:B------:R0:W-:Y:S02]  /*7b00*/  STL.64 [R1+0x9e0], R34 ;  /* 0x0009e02201007387 */ /* 0x0001e40000100a00 */
[----:B0-----:R-:W-:Y:S02]  /*7b10*/  PRMT R35, RZ, 0x7610, R35 ;  /* 0x00007610ff237816 */ /* 0x001fe40000000023 */
[----:B------:R-:W-:Y:S02]  /*7b20*/  PRMT R34, RZ, 0x7610, R34 ;  /* 0x00007610ff227816 */ /* 0x000fe40000000022 */
[----:B------:R-:W-:-:S02]  /*7b30*/  @!P4 PRMT R35, R10, 0x7610, R35 ;  /* 0x000076100a23c816 */ /* 0x000fc40000000023 */
[----:B------:R-:W-:-:S03]  /*7b40*/  @!P1 PRMT R34, R11, 0x7610, R34 ;  /* 0x000076100b229816 */ /* 0x000fc60000000022 */
[----:B------:R-:W-:Y:S04]  /*7b50*/  STL.S16 [R1+0x59c], R35 ;  /* 0x00059c2301007387 */ /* 0x000fe80000100600 */
[----:B------:R0:W-:Y:S04]  /*7b60*/  STL.S16 [R1+0x5b4], R34 ;  /* 0x0005b42201007387 */ /* 0x0001e80000100600 */
[----:B0-----:R-:W2:Y:S04]  /*7b70*/  LDL.LU.64 R34, [R1+0x588] ;  /* 0x0005880001227983 */ /* 0x001ea80000300a00 */
[----:B----4-:R0:W-:Y:S01]  /*7b80*/  STL [R1+0x20], R25 ;  /* 0x0000201901007387 */ /* 0x0101e20000100800 */
[----:B-1----:R-:W-:-:S02]  /*7b90*/  PRMT R6, RZ, 0x7610, R6 ;  /* 0x00007610ff067816 */ /* 0x002fc40000000006 */
[----:B0-----:R-:W-:Y:S02]  /*7ba0*/  CS2R R24, SRZ ;  /* 0x0000000000187805 */ /* 0x001fe4000001ff00 */
[----:B------:R-:W-:-:S04]  /*7bb0*/  @!P4 PRMT R6, R5, 0x7610, R6 ;  /* 0x000076100506c816 */ /* 0x000fc80000000006 */
[----:B------:R-:W4:Y:S04]  /*7bc0*/  @!P3 LDG.E R25, desc[UR10][R32.64] ;  /* 0x0000000a2019b981 */ /* 0x000f28000c1e1900 */
[----:B------:R0:W-:Y:S04]  /*7bd0*/  STL.S16 [R1+0x26c], R6 ;  /* 0x00026c0601007387 */ /* 0x0001e80000100600 */
[----:B------:R-:W4:Y:S04]  /*7be0*/  LDL.LU.64 R32, [R1+0x580] ;  /* 0x0005800001207983 */ /* 0x000f280000300a00 */
[----:B0-----:R-:W4:Y:S04]  /*7bf0*/  LDL.LU.64 R6, [R1+0x5a8] ;  /* 0x0005a80001067983 */ /* 0x001f280000300a00 */
[----:B------:R0:W-:Y:S02]  /*7c00*/  STL [R1+0x120], R26 ;  /* 0x0001201a01007387 */ /* 0x0001e40000100800 */
[----:B0-----:R-:W-:-:S04]  /*7c10*/  PRMT R26, RZ, 0x7610, R26 ;  /* 0x00007610ff1a7816 */ /* 0x001fc8000000001a */
[----:B------:R-:W-:Y:S01]  /*7c20*/  @!P2 PRMT R26, R14, 0x7610, R26 ;  /* 0x000076100e1aa816 */ /* 0x000fe2000000001a */
[----:B------:R-:W-:Y:S04]  /*7c30*/  STL [R1+0x24], R27 ;  /* 0x0000241b01007387 */ /* 0x000fe80000100800 */
[----:B------:R0:W-:Y:S02]  /*7c40*/  STL.S16 [R1+0x5a4], R26 ;  /* 0x0005a41a01007387 */ /* 0x0001e40000100600 */
[----:B0-----:R-:W-:-:S06]  /*7c50*/  CS2R R26, SRZ ;  /* 0x00000000001a7805 */ /* 0x001fcc000001ff00 */
[----:B---3--:R-:W3:Y:S01]  /*7c60*/  @!P3 LDG.E R26, desc[UR10][R44.64] ;  /* 0x0000000a2c1ab981 */ /* 0x008ee2000c1e1900 */
[----:B------:R-:W-:Y:S02]  /*7c70*/  LOP3.LUT P3, RZ, R38, 0x200, RZ, 0xc0, !PT ;  /* 0x0000020026ff7812 */ /* 0x000fe4000786c0ff */
[----:B--2---:R-:W-:Y:S01]  /*7c80*/  PRMT R4, RZ, 0x7610, R4 ;  /* 0x00007610ff047816 */ /* 0x004fe20000000004 */
[----:B------:R0:W-:Y:S03]  /*7c90*/  STL [R1+0x124], R30 ;  /* 0x0001241e01007387 */ /* 0x0001e60000100800 */
[----:B------:R-:W-:Y:S02]  /*7ca0*/  @!P4 PRMT R4, R5, 0x7632, R4 ;  /* 0x000076320504c816 */ /* 0x000fe40000000004 */
[----:B------:R-:W-:Y:S01]  /*7cb0*/  LOP3.LUT P4, RZ, R37, 0x4, RZ, 0xc0, !PT ;  /* 0x0000000425ff7812 */ /* 0x000fe2000788c0ff */
[----:B------:R-:W-:Y:S01]  /*7cc0*/  STL [R1+0x28], R31 ;  /* 0x0000281f01007387 */ /* 0x000fe20000100800 */
[----:B0-----:R-:W-:-:S03]  /*7cd0*/  PRMT R30, RZ, 0x7610, R30 ;  /* 0x00007610ff1e7816 */ /* 0x001fc6000000001e */
[----:B------:R-:W2:Y:S01]  /*7ce0*/  LDL.LU.64 R44, [R1+0xa00] ;  /* 0x000a0000012c7983 */ /* 0x000ea20000300a00 */
[----:B------:R-:W-:-:S05]  /*7cf0*/  @!P3 PRMT R30, R16, 0x7610, R30 ;  /* 0x00007610101eb816 */ /* 0x000fca000000001e */
[----:B------:R0:W-:Y:S04]  /*7d00*/  STL.S16 [R1+0x590], R30 ;  /* 0x0005901e01007387 */ /* 0x0001e80000100600 */
[----:B------:R-:W3:Y:S01]  /*7d10*/  @!P4 LDG.E R27, desc[UR10][R34.64] ;  /* 0x0000000a221bc981 */ /* 0x000ee2000c1e1900 */
[----:B0-----:R-:W-:-:S03]  /*7d20*/  CS2R R30, SRZ ;  /* 0x00000000001e7805 */ /* 0x001fc6000001ff00 */
[----:B------:R-:W2:Y:S04]  /*7d30*/  LDL.LU.64 R34, [R1+0x578] ;  /* 0x0005780001227983 */ /* 0x000ea80000300a00 */
[----:B----4-:R-:W4:Y:S04]  /*7d40*/  @!P4 LDG.E R30, desc[UR10][R32.64] ;  /* 0x0000000a201ec981 */ /* 0x010f28000c1e1900 */
[----:B------:R0:W3:Y:S04]  /*7d50*/  @!P0 LDG.E R24, desc[UR10][R6.64] ;  /* 0x0000000a06188981 */ /* 0x0000e8000c1e1900 */
[----:B------:R-:W2:Y:S04]  /*7d60*/  LDL.LU.64 R32, [R1+0x9f0] ;  /* 0x0009f00001207983 */ /* 0x000ea80000300a00 */
[----:B------:R-:W0:Y:S01]  /*7d70*/  LDL.LU.64 R6, [R1+0xa10] ;  /* 0x000a100001067983 */ /* 0x000e220000300a00 */
[----:B------:R-:W-:-:S03]  /*7d80*/  LOP3.LUT P4, RZ, R38, 0x100, RZ, 0xc0, !PT ;  /* 0x0000010026ff7812 */ /* 0x000fc6000788c0ff */
[----:B------:R1:W-:Y:S02]  /*7d90*/  STL.64 [R1+0x9d0], R8 ;  /* 0x0009d00801007387 */ /* 0x0003e40000100a00 */
[----:B-1----:R-:W-:-:S04]  /*7da0*/  PRMT R9, RZ, 0x7610, R9 ;  /* 0x00007610ff097816 */ /* 0x002fc80000000009 */
[----:B------:R-:W-:Y:S02]  /*7db0*/  @!P1 PRMT R9, R12, 0x7632, R9 ;  /* 0x000076320c099816 */ /* 0x000fe40000000009 */
[----:B------:R-:W-:Y:S01]  /*7dc0*/  LOP3.LUT P1, RZ, R37, 0x2, RZ, 0xc0, !PT ;  /* 0x0000000225ff7812 */ /* 0x000fe2000782c0ff */
[----:B------:R1:W-:Y:S01]  /*7dd0*/  STL.64 [R1+0x9c8], R2 ;  /* 0x0009c80201007387 */ /* 0x0003e20000100a00 */
[----:B------:R-:W-:-:S04]  /*7de0*/  PRMT R8, RZ, 0x7610, R8 ;  /* 0x00007610ff087816 */ /* 0x000fc80000000008 */
[----:B------:R-:W-:Y:S02]  /*7df0*/  @!P2 PRMT R8, R13, 0x7610, R8 ;  /* 0x000076100d08a816 */ /* 0x000fe40000000008 */
[----:B-1----:R-:W-:Y:S02]  /*7e00*/  PRMT R3, RZ, 0x7610, R3 ;  /* 0x00007610ff037816 */ /* 0x002fe40000000003 */
[----:B------:R-:W-:Y:S02]  /*7e10*/  PRMT R2, RZ, 0x7610, R2 ;  /* 0x00007610ff027816 */ /* 0x000fe40000000002 */
[----:B------:R-:W-:Y:S02]  /*7e20*/  @!P3 PRMT R3, R16, 0x7632, R3 ;  /* 0x000076321003b816 */ /* 0x000fe40000000003 */
[----:B------:R-:W-:Y:S01]  /*7e30*/  @!P4 PRMT R2, R17, 0x7610, R2 ;  /* 0x000076101102c816 */ /* 0x000fe20000000002 */
[----:B------:R-:W-:Y:S04]  /*7e40*/  STL.S16 [R1+0x5c0], R9 ;  /* 0x0005c00901007387 */ /* 0x000fe80000100600 */
[----:B------:R1:W-:Y:S04]  /*7e50*/  STL.S16 [R1+0x5a0], R8 ;  /* 0x0005a00801007387 */ /* 0x0003e80000100600 */
[----:B------:R-:W-:Y:S04]  /*7e60*/  STL.S16 [R1+0x594], R3 ;  /* 0x0005940301007387 */ /* 0x000fe80000100600 */
[----:B------:R1:W-:Y:S04]  /*7e70*/  STL.S16 [R1+0x268], R2 ;  /* 0x0002680201007387 */ /* 0x0003e80000100600 */
[----:B-1----:R-:W4:Y:S04]  /*7e80*/  LDL.LU.64 R8, [R1+0x260] ;  /* 0x0002600001087983 */ /* 0x002f280000300a00 */
[----:B------:R-:W3:Y:S04]  /*7e90*/  LDL.LU.64 R2, [R1+0x250] ;  /* 0x0002500001027983 */ /* 0x000ee80000300a00 */
[----:B--2---:R1:W-:Y:S01]  /*7ea0*/  STL [R1+0x128], R32 ;  /* 0x0001282001007387 */ /* 0x0043e20000100800 */
[----:B0-----:R-:W-:-:S02]  /*7eb0*/  PRMT R6, RZ, 0x7610, R6 ;  /* 0x00007610ff067816 */ /* 0x001fc40000000006 */
[----:B-1----:R-:W-:-:S04]  /*7ec0*/  PRMT R32, RZ, 0x7610, R32 ;  /* 0x00007610ff207816 */ /* 0x002fc80000000020 */
[----:B------:R-:W-:Y:S01]  /*7ed0*/  @!P4 PRMT R32, R18, 0x7610, R32 ;  /* 0x000076101220c816 */ /* 0x000fe20000000020 */
[----:B------:R-:W-:Y:S01]  /*7ee0*/  STL [R1+0x2c], R33 ;  /* 0x00002c2101007387 */ /* 0x000fe20000100800 */
[----:B------:R-:W-:-:S03]  /*7ef0*/  @!P2 PRMT R6, R13, 0x7632, R6 ;  /* 0x000076320d06a816 */ /* 0x000fc60000000006 */
[----:B------:R0:W-:Y:S04]  /*7f00*/  STL.S16 [R1+0x580], R32 ;  /* 0x0005802001007387 */ /* 0x0001e80000100600 */
[----:B------:R1:W-:Y:S01]  /*7f10*/  STL.S16 [R1+0x5a8], R6 ;  /* 0x0005a80601007387 */ /* 0x0003e20000100600 */
[----:B0-----:R-:W-:-:S03]  /*7f20*/  CS2R R32, SRZ ;  /* 0x0000000000207805 */ /* 0x001fc6000001ff00 */
[----:B-1----:R-:W2:Y:S04]  /*7f30*/  LDL.LU R6, [R1+0xa08] ;  /* 0x000a080001067983 */ /* 0x002ea80000300800 */
[----:B------:R0:W3:Y:S04]  /*7f40*/  @!P1 LDG.E R32, desc[UR10][R34.64] ;  /* 0x0000000a22209981 */ /* 0x0000e8000c1e1900 */
[----:B------:R-:W3:Y:S01]  /*7f50*/  LDL.LU.64 R34, [R1+0x9e0] ;  /* 0x0009e00001227983 */ /* 0x000ee20000300a00 */
[----:B------:R-:W-:-:S04]  /*7f60*/  PRMT R45, RZ, 0x7610, R45 ;  /* 0x00007610ff2d7816 */ /* 0x000fc8000000002d */
[----:B------:R-:W-:-:S05]  /*7f70*/  @!P3 PRMT R45, R15, 0x7632, R45 ;  /* 0x000076320f2db816 */ /* 0x000fca000000002d */
[----:B------:R1:W-:Y:S01]  /*7f80*/  STL.S16 [R1+0x58c], R45 ;  /* 0x00058c2d01007387 */ /* 0x0003e20000100600 */
[----:B------:R-:W-:-:S03]  /*7f90*/  PRMT R7, RZ, 0x7610, R7 ;  /* 0x00007610ff077816 */ /* 0x000fc60000000007 */
[----:B----4-:R-:W4:Y:S04]  /*7fa0*/  @!P1 LDG.E R31, desc[UR10][R8.64] ;  /* 0x0000000a081f9981 */ /* 0x010f28000c1e1900 */
[----:B-1----:R-:W4:Y:S01]  /*7fb0*/  LDL.LU R45, [R1+0x9f8] ;  /* 0x0009f800012d7983 */ /* 0x002f220000300800 */
[----:B------:R-:W-:-:S03]  /*7fc0*/  @!P2 PRMT R7, R14, 0x7632, R7 ;  /* 0x000076320e07a816 */ /* 0x000fc60000000007 */
[----:B------:R-:W4:Y:S04]  /*7fd0*/  LDL.LU.64 R8, [R1+0x568] ;  /* 0x0005680001087983 */ /* 0x000f280000300a00 */
[----:B------:R-:W-:Y:S04]  /*7fe0*/  STL.S16 [R1+0x5ac], R7 ;  /* 0x0005ac0701007387 */ /* 0x000fe80000100600 */
[----:B------:R-:W-:Y:S04]  /*7ff0*/  STL [R1+0x9a4], R43 ;  /* 0x0009a42b01007387 */ /* 0x000fe80000100800 */
[----:B------:R1:W-:Y:S02]  /*8000*/  STL.64 [R1+0x9a8], R42 ;  /* 0x0009a82a01007387 */ /* 0x0003e40000100a00 */
[----:B-1----:R-:W-:-:S02]  /*8010*/  PRMT R43, RZ, 0x7610, R43 ;  /* 0x00007610ff2b7816 */ /* 0x002fc4000000002b */
[----:B------:R-:W-:Y:S02]  /*8020*/  PRMT R42, RZ, 0x7610, R42 ;  /* 0x00007610ff2a7816 */ /* 0x000fe4000000002a */
[----:B------:R-:W-:Y:S02]  /*8030*/  @!P5 PRMT R43, R20, 0x7610, R43 ;  /* 0x00007610142bd816 */ /* 0x000fe4000000002b */
[----:B------:R-:W-:-:S03]  /*8040*/  @!P6 PRMT R42, R21, 0x7610, R42 ;  /* 0x00007610152ae816 */ /* 0x000fc6000000002a */
[----:B------:R-:W-:Y:S01]  /*8050*/  STL.S16 [R1+0x578], R43 ;  /* 0x0005782b01007387 */ /* 0x000fe20000100600 */
[----:B--2---:R-:W-:-:S04]  /*8060*/  PRMT R6, RZ, 0x7610, R6 ;  /* 0x00007610ff067816 */ /* 0x004fc80000000006 */
[----:B------:R-:W-:Y:S02]  /*8070*/  @!P3 PRMT R6, R15, 0x7610, R6 ;  /* 0x000076100f06b816 */ /* 0x000fe40000000006 */
[----:B------:R-:W-:Y:S01]  /*8080*/  LOP3.LUT P3, RZ, R44, 0x80000000, RZ, 0xc0, !PT ;  /* 0x800000002cff7812 */ /* 0x000fe2000786c0ff */
[----:B---3--:R0:W-:Y:S02]  /*8090*/  STL [R1+0x12c], R34 ;  /* 0x00012c2201007387 */ /* 0x0081e40000100800 */
[----:B0-----:R-:W-:Y:S02]  /*80a0*/  PRMT R34, RZ, 0x7610, R34 ;  /* 0x00007610ff227816 */ /* 0x001fe40000000022 */
[----:B------:R0:W-:Y:S02]  /*80b0*/  STL.S16 [R1+0x588], R6 ;  /* 0x0005880601007387 */ /* 0x0001e40000100600 */
[----:B------:R-:W-:Y:S02]  /*80c0*/  @!P5 PRMT R34, R20, 0x7632, R34 ;  /* 0x000076321422d816 */ /* 0x000fe40000000022 */
[----:B------:R-:W-:Y:S04]  /*80d0*/  STL [R1+0x30], R35 ;  /* 0x0000302301007387 */ /* 0x000fe80000100800 */
[----:B------:R1:W-:Y:S04]  /*80e0*/  STL.S16 [R1+0x57c], R34 ;  /* 0x00057c2201007387 */ /* 0x0003e80000100600 */
[----:B0-----:R-:W2:Y:S01]  /*80f0*/  LDL.LU.64 R6, [R1+0x258] ;  /* 0x0002580001067983 */ /* 0x001ea20000300a00 */
[----:B-1----:R-:W-:-:S06]  /*8100*/  CS2R R34, SRZ ;  /* 0x0000000000227805 */ /* 0x002fcc000001ff00 */
[----:B------:R0:W3:Y:S04]  /*8110*/  @!P3 LDG.E R35, desc[UR10][R2.64] ;  /* 0x0000000a0223b981 */ /* 0x0000e8000c1e1900 */
[----:B------:R-:W3:Y:S04]  /*8120*/  LDL.LU.64 R2, [R1+0x9c8] ;  /* 0x0009c80001027983 */ /* 0x000ee80000300a00 */
[----:B------:R1:W-:Y:S04]  /*8130*/  STL.S16 [R1+0x258], R42 ;  /* 0x0002582a01007387 */ /* 0x0003e80000100600 */
[----:B-1----:R-:W3:Y:S01]  /*8140*/  LDL.LU.64 R42, [R1+0x550] ;  /* 0x00055000012a7983 */ /* 0x002ee20000300a00 */
[----:B----4-:R-:W-:-:S04]  /*8150*/  PRMT R45, RZ, 0x7610, R45 ;  /* 0x00007610ff2d7816 */ /* 0x010fc8000000002d */
[----:B------:R-:W-:-:S05]  /*8160*/  @!P4 PRMT R45, R17, 0x7632, R45 ;  /* 0x00007632112dc816 */ /* 0x000fca000000002d */
[----:B------:R1:W-:Y:S04]  /*8170*/  STL.S16 [R1+0x55c], R45 ;  /* 0x00055c2d01007387 */ /* 0x0003e80000100600 */
[----:B-1----:R-:W4:Y:S01]  /*8180*/  LDL.LU R45, [R1+0x9e8] ;  /* 0x0009e800012d7983 */ /* 0x002f220000300800 */
[----:B------:R-:W-:-:S03]  /*8190*/  LOP3.LUT P2, RZ, R37, 0x1, RZ, 0xc0, !PT ;  /* 0x0000000125ff7812 */ /* 0x000fc6000784c0ff */
[----:B------:R1:W-:Y:S10]  /*81a0*/  STL.64 [R1+0x960], R14 ;  /* 0x0009600e01007387 */ /* 0x0003f40000100a00 */
[----:B------:R4:W4:Y:S01]  /*81b0*/  @!P2 LDG.E R34, desc[UR10][R8.64] ;  /* 0x0000000a0822a981 */ /* 0x000922000c1e1900 */
[----:B-1----:R-:W-:-:S04]  /*81c0*/  PRMT R15, RZ, 0x7610, R15 ;  /* 0x00007610ff0f7816 */ /* 0x002fc8000000000f */
[----:B------:R-:W-:Y:S01]  /*81d0*/  @!P4 PRMT R15, R18, 0x7632, R15 ;  /* 0x00007632120fc816 */ /* 0x000fe2000000000f */
[----:B------:R-:W4:Y:S01]  /*81e0*/  LDL.LU.64 R8, [R1+0x9d0] ;  /* 0x0009d00001087983 */ /* 0x000f220000300a00 */
[----:B------:R-:W-:-:S03]  /*81f0*/  LOP3.LUT P4, RZ, R44, 0x40000000, RZ, 0xc0, !PT ;  /* 0x400000002cff7812 */ /* 0x000fc6000788c0ff */
[----:B--2---:R-:W2:Y:S04]  /*8200*/  @!P2 LDG.E R33, desc[UR10][R6.64] ;  /* 0x0000000a0621a981 */ /* 0x004ea8000c1e1900 */
[----:B------:R-:W2:Y:S04]  /*8210*/  LDL.LU.64 R6, [R1+0x560] ;  /* 0x0005600001067983 */ /* 0x000ea80000300a00 */
[----:B---3--:R0:W-:Y:S02]  /*8220*/  STL [R1+0x134], R2 ;  /* 0x0001340201007387 */ /* 0x0081e40000100800 */
[----:B0-----:R-:W-:-:S04]  /*8230*/  PRMT R2, RZ, 0x7610, R2 ;  /* 0x00007610ff027816 */ /* 0x001fc80000000002 */
[----:B------:R-:W-:-:S05]  /*8240*/  @!P0 PRMT R2, R24, 0x7632, R2 ;  /* 0x0000763218028816 */ /* 0x000fca0000000002 */
[----:B------:R0:W-:Y:S02]  /*8250*/  STL.S16 [R1+0x560], R2 ;  /* 0x0005600201007387 */ /* 0x0001e40000100600 */
[----:B0-----:R-:W-:-:S06]  /*8260*/  MOV R2, RZ ;  /* 0x000000ff00027202 */ /* 0x001fcc0000000f00 */
        /* <DEDUP_REMOVED lines=8> */
[----:B------:R-:W-:Y:S01]  /*82f0*/  @!P6 PRMT R3, R22, 0x7632, R3 ;  /* 0x000076321603e816 */ /* 0x000fe20000000003 */
[----:B------:R0:W-:Y:S01]  /*8300*/  STL [R1+0x9c4], R36 ;  /* 0x0009c42401007387 */ /* 0x0001e20000100800 */
[----:B------:R-:W-:-:S03]  /*8310*/  LOP3.LUT R38, R38, 0xffffff7f, RZ, 0xc0, !PT ;  /* 0xffffff7f26267812 */ /* 0x000fc600078ec0ff */
[----:B------:R1:W-:Y:S01]  /*8320*/  STL.S16 [R1+0x56c], R3 ;  /* 0x00056c0301007387 */ /* 0x0003e20000100600 */
[----:B------:R-:W-:Y:S02]  /*8330*/  @P3 LOP3.LUT R38, R38, 0x80, RZ, 0xfc, !PT ;  /* 0x0000008026263812 */ /* 0x000fe400078efcff */
[----:B0-----:R-:W-:Y:S02]  /*8340*/  PRMT R36, RZ, 0x7610, R36 ;  /* 0x00007610ff247816 */ /* 0x001fe40000000024 */
[----:B-1----:R-:W-:Y:S02]  /*8350*/  MOV R3, RZ ;  /* 0x000000ff00037202 */ /* 0x002fe40000000f00 */
[----:B------:R-:W-:Y:S02]  /*8360*/  @!P6 PRMT R36, R21, 0x7632, R36 ;  /* 0x000076321524e816 */ /* 0x000fe40000000024 */
[----:B------:R-:W-:-:S03]  /*8370*/  PRMT R14, RZ, 0x7610, R14 ;  /* 0x00007610ff0e7816 */ /* 0x000fc6000000000e */
[----:B------:R0:W-:Y:S01]  /*8380*/  STL.S16 [R1+0x25c], R36 ;  /* 0x00025c2401007387 */ /* 0x0001e20000100600 */
[----:B------:R-:W-:-:S03]  /*8390*/  @!P5 PRMT R14, R19, 0x7610, R14 ;  /* 0x00007610130ed816 */ /* 0x000fc6000000000e */
[----:B------:R1:W-:Y:S04]  /*83a0*/  STL [R1+0x138], R9 ;  /* 0x0001380901007387 */ /* 0x0003e80000100800 */
[----:B0-----:R-:W4:Y:S01]  /*83b0*/  LDL.LU R36, [R1+0x9c4] ;  /* 0x0009c40001247983 */ /* 0x001f220000300800 */
[----:B------:R-:W-:Y:S02]  /*83c0*/  LOP3.LUT P5, RZ, R44, 0x20000000, RZ, 0xc0, !PT ;  /* 0x200000002cff7812 */ /* 0x000fe400078ac0ff */
[----:B-1----:R-:W-:Y:S01]  /*83d0*/  PRMT R9, RZ, 0x7610, R9 ;  /* 0x00007610ff097816 */ /* 0x002fe20000000009 */
[----:B------:R-:W-:Y:S04]  /*83e0*/  STL.S16 [R1+0x584], R15 ;  /* 0x0005840f01007387 */ /* 0x000fe80000100600 */
[----:B------:R0:W-:Y:S04]  /*83f0*/  STL.S16 [R1+0x260], R14 ;  /* 0x0002600e01007387 */ /* 0x0001e80000100600 */
[----:B0-----:R-:W4:Y:S04]  /*8400*/  LDL.LU.64 R14, [R1+0x248] ;  /* 0x00024800010e7983 */ /* 0x001f280000300a00 */
[----:B--2---:R0:W2:Y:S01]  /*8410*/  @!P3 LDG.E R3, desc[UR10][R6.64] ;  /* 0x0000000a0603b981 */ /* 0x0040a2000c1e1900 */
[----:B------:R-:W-:-:S03]  /*8420*/  LOP3.LUT P3, RZ, R37, 0x8, RZ, 0xc0, !PT ;  /* 0x0000000825ff7812 */ /* 0x000fc6000786c0ff */
[----:B------:R-:W0:Y:S10]  /*8430*/  LDL.LU.64 R6, [R1+0x9b8] ;  /* 0x0009b80001067983 */ /* 0x000e340000300a00 */
[----:B------:R-:W-:-:S05]  /*8440*/  @!P3 PRMT R9, R26, 0x7610, R9 ;  /* 0x000076101a09b816 */ /* 0x000fca0000000009 */
[----:B------:R1:W-:Y:S02]  /*8450*/  STL.S16 [R1+0x550], R9 ;  /* 0x0005500901007387 */ /* 0x0003e40000100600 */
[----:B-1----:R-:W-:-:S06]  /*8460*/  MOV R9, RZ ;  /* 0x000000ff00097202 */ /* 0x002fcc0000000f00 */
[----:B---3--:R1:W3:Y:S04]  /*8470*/  @!P5 LDG.E R9, desc[UR10][R42.64] ;  /* 0x0000000a2a09d981 */ /* 0x0082e8000c1e1900 */
[----:B------:R-:W1:Y:S01]  /*8480*/  LDL.LU.64 R42, [R1+0x9a8] ;  /* 0x0009a800012a7983 */ /* 0x000e620000300a00 */
[----:B----4-:R-:W-:-:S04]  /*8490*/  PRMT R45, RZ, 0x7610, R45 ;  /* 0x00007610ff2d7816 */ /* 0x010fc8000000002d */
[----:B------:R-:W-:-:S05]  /*84a0*/  @!P6 PRMT R45, R22, 0x7610, R45 ;  /* 0x00007610162de816 */ /* 0x000fca000000002d */
[----:B------:R4:W-:Y:S04]  /*84b0*/  STL.S16 [R1+0x568], R45 ;  /* 0x0005682d01007387 */ /* 0x0009e80000100600 */
[----:B----4-:R-:W4:Y:S01]  /*84c0*/  LDL.LU R45, [R1+0x9c0] ;  /* 0x0009c000012d7983 */ /* 0x010f220000300800 */
[----:B------:R-:W-:-:S04]  /*84d0*/  LOP3.LUT R38, R38, 0xffffffbf, RZ, 0xc0, !PT ;  /* 0xffffffbf26267812 */ /* 0x000fc800078ec0ff */
[----:B------:R-:W-:Y:S01]  /*84e0*/  @P4 LOP3.LUT R38, R38, 0x40, RZ, 0xfc, !PT ;  /* 0x0000004026264812 */ /* 0x000fe200078efcff */
[----:B------:R2:W-:Y:S02]  /*84f0*/  STL [R1+0x34], R36 ;  /* 0x0000342401007387 */ /* 0x0005e40000100800 */
[----:B--2---:R-:W-:-:S06]  /*8500*/  HFMA2 R36, -RZ, RZ, 0, 0 ;  /* 0x00000000ff247431 */ /* 0x004fcc00000001ff */
[----:B------:R-:W2:Y:S01]  /*8510*/  @!P4 LDG.E R36, desc[UR10][R14.64] ;  /* 0x0000000a0e24c981 */ /* 0x000ea2000c1e1900 */
[----:B------:R-:W-:-:S03]  /*8520*/  LOP3.LUT P4, RZ, R37, 0x4, RZ, 0xc0, !PT ;  /* 0x0000000425ff7812 */ /* 0x000fc6000788c0ff */
[----:B------:R-:W3:Y:S01]  /*8530*/  LDL.LU.64 R14, [R1+0x240] ;  /* 0x00024000010e7983 */ /* 0x000ee20000300a00 */
[----:B0-----:R-:W-:Y:S02]  /*8540*/  PRMT R7, RZ, 0x7610, R7 ;  /* 0x00007610ff077816 */ /* 0x001fe40000000007 */
[----:B------:R-:W-:Y:S02]  /*8550*/  PRMT R6, RZ, 0x7610, R6 ;  /* 0x00007610ff067816 */ /* 0x000fe40000000006 */
[----:B------:R-:W-:Y:S02]  /*8560*/  @!P0 PRMT R7, R24, 0x7610, R7 ;  /* 0x0000761018078816 */ /* 0x000fe40000000007 */
[----:B------:R-:W-:-:S03]  /*8570*/  @!P3 PRMT R6, R25, 0x7610, R6 ;  /* 0x000076101906b816 */ /* 0x000fc60000000006 */
[----:B------:R-:W-:Y:S04]  /*8580*/  STL.S16 [R1+0x254], R7 ;  /* 0x0002540701007387 */ /* 0x000fe80000100600 */
[----:B------:R0:W-:Y:S04]  /*8590*/  STL.S16 [R1+0x244], R6 ;  /* 0x0002440601007387 */ /* 0x0001e80000100600 */
[----:B0-----:R-:W2:Y:S01]  /*85a0*/  LDL.LU.64 R6, [R1+0x538] ;  /* 0x0005380001067983 */ /* 0x001ea20000300a00 */
[----:B-1----:R-:W-:-:S04]  /*85b0*/  PRMT R43, RZ, 0x7610, R43 ;  /* 0x00007610ff2b7816 */ /* 0x002fc8000000002b */
[----:B------:R-:W-:-:S05]  /*85c0*/  @!P4 PRMT R43, R27, 0x7632, R43 ;  /* 0x000076321b2bc816 */ /* 0x000fca000000002b */
[----:B------:R0:W-:Y:S04]  /*85d0*/  STL.S16 [R1+0x240], R43 ;  /* 0x0002402b01007387 */ /* 0x0001e80000100600 */
[----:B0-----:R-:W3:Y:S01]  /*85e0*/  LDL.LU R43, [R1+0x9a4] ;  /* 0x0009a400012b7983 */ /* 0x001ee20000300800 */
[----:B----4-:R-:W-:-:S04]  /*85f0*/  PRMT R45, RZ, 0x7610, R45 ;  /* 0x00007610ff2d7816 */ /* 0x010fc8000000002d */
[----:B------:R-:W-:-:S05]  /*8600*/  @!P3 PRMT R45, R25, 0x7632, R45 ;  /* 0x00007632192db816 */ /* 0x000fca000000002d */
[----:B------:R0:W-:Y:S04]  /*8610*/  STL.S16 [R1+0x248], R45 ;  /* 0x0002482d01007387 */ /* 0x0001e80000100600 */
[----:B0-----:R-:W4:Y:S04]  /*8620*/  LDL.LU R45, [R1+0x9b0] ;  /* 0x0009b000012d7983 */ /* 0x001f280000300800 */
[----:B------:R0:W-:Y:S02]  /*8630*/  STL.64 [R1+0x990], R10 ;  /* 0x0009900a01007387 */ /* 0x0001e40000100a00 */
[----:B0-----:R-:W-:-:S02]  /*8640*/  PRMT R11, RZ, 0x7610, R11 ;  /* 0x00007610ff0b7816 */ /* 0x001fc4000000000b */
[----:B------:R-:W-:Y:S02]  /*8650*/  PRMT R10, RZ, 0x7610, R10 ;  /* 0x00007610ff0a7816 */ /* 0x000fe4000000000a */
[C---:B------:R-:W-:Y:S02]  /*8660*/  @!P0 PRMT R11, R23.reuse, 0x7610, R11 ;  /* 0x00007610170b8816 */ /* 0x040fe4000000000b */
[----:B------:R-:W-:-:S03]  /*8670*/  @!P0 PRMT R10, R23, 0x7632, R10 ;  /* 0x00007632170a8816 */ /* 0x000fc6000000000a */
[----:B------:R-:W-:Y:S04]  /*8680*/  STL.S16 [R1+0x24c], R11 ;  /* 0x00024c0b01007387 */ /* 0x000fe80000100600 */
[----:B------:R0:W-:Y:S04]  /*8690*/  STL.S16 [R1+0x250], R10 ;  /* 0x0002500a01007387 */ /* 0x0001e80000100600 */
[----:B0-----:R-:W4:Y:S04]  /*86a0*/  LDL.LU.64 R10, [R1+0x238] ;  /* 0x00023800010a7983 */ /* 0x001f280000300a00 */
[----:B------:R0:W-:Y:S04]  /*86b0*/  STL.S16 [R1+0x598], R4 ;  /* 0x0005980401007387 */ /* 0x0001e80000100600 */
[----:B0-----:R-:W4:Y:S04]  /*86c0*/  LDL.LU R4, [R1+0xa28] ;  /* 0x000a280001047983 */ /* 0x001f280000300800 */
[----:B------:R0:W-:Y:S01]  /*86d0*/  STL [R1+0x13c], R42 ;  /* 0x00013c2a01007387 */ /* 0x0001e20000100800 */
[----:B------:R-:W-:-:S02]  /*86e0*/  LOP3.LUT P6, RZ, R44, 0x10000000, RZ, 0xc0, !PT ;  /* 0x100000002cff7812 */ /* 0x000fc400078cc0ff */
[----:B0-----:R-:W-:-:S04]  /*86f0*/  PRMT R42, RZ, 0x7610, R42 ;  /* 0x00007610ff2a7816 */ /* 0x001fc8000000002a */
[----:B------:R-:W-:-:S05]  /*8700*/  @!P4 PRMT R42, R30, 0x7632, R42 ;  /* 0x000076321e2ac816 */ /* 0x000fca000000002a */
[----:B------:R-:W-:Y:S04]  /*8710*/  STL.S16 [R1+0x54c], R42 ;  /* 0x00054c2a01007387 */ /* 0x000fe80000100600 */
[----:B---3--:R0:W-:Y:S02]  /*8720*/  STL [R1+0x40], R43 ;  /* 0x0000402b01007387 */ /* 0x0081e40000100800 */
[----:B0-----:R-:W-:-:S06]  /*8730*/  CS2R R42, SRZ ;  /* 0x00000000002a7805 */ /* 0x001fcc000001ff00 */
[----:B--2---:R0:W2:Y:S04]  /*8740*/  @!P6 LDG.E R42, desc[UR10][R6.64] ;  /* 0x0000000a062ae981 */ /* 0x0040a8000c1e1900 */
[----:B------:R-:W0:Y:S01]  /*8750*/  LDL.LU R6, [R1+0x99c] ;  /* 0x00099c0001067983 */ /* 0x000e220000300800 */
[----:B----4-:R-:W-:-:S03]  /*8760*/  PRMT R45, RZ, 0x7610, R45 ;  /* 0x00007610ff2d7816 */ /* 0x010fc6000000002d */
[----:B------:R1:W-:Y:S01]  /*8770*/  STL [R1+0x38], R8 ;  /* 0x0000380801007387 */ /* 0x0003e20000100800 */
[----:B------:R-:W-:-:S05]  /*8780*/  @!P4 PRMT R45, R30, 0x7610, R45 ;  /* 0x000076101e2dc816 */ /* 0x000fca000000002d */
[----:B------:R3:W-:Y:S01]  /*8790*/  STL.S16 [R1+0x548], R45 ;  /* 0x0005482d01007387 */ /* 0x0007e20000100600 */
[----:B-1----:R-:W-:-:S03]  /*87a0*/  HFMA2 R8, -RZ, RZ, 0, 0 ;  /* 0x00000000ff087431 */ /* 0x002fc600000001ff */
[----:B------:R1:W-:Y:S04]  /*87b0*/  STL [R1+0x3c], R41 ;  /* 0x00003c2901007387 */ /* 0x0003e80000100800 */
[----:B---3--:R-:W3:Y:S04]  /*87c0*/  LDL.LU R45, [R1+0x9a0] ;  /* 0x0009a000012d7983 */ /* 0x008ee80000300800 */
[----:B------:R-:W4:Y:S01]  /*87d0*/  @!P5 LDG.E R8, desc[UR10][R14.64] ;  /* 0x0000000a0e08d981 */ /* 0x000f22000c1e1900 */
[----:B-1----:R-:W-:-:S03]  /*87e0*/  HFMA2 R41, -RZ, RZ, 0, 0 ;  /* 0x00000000ff297431 */ /* 0x002fc600000001ff */
[----:B------:R-:W2:Y:S04]  /*87f0*/  LDL.LU.64 R14, [R1+0x230] ;  /* 0x00023000010e7983 */ /* 0x000ea80000300a00 */
[----:B------:R-:W4:Y:S04]  /*8800*/  @!P6 LDG.E R41, desc[UR10][R10.64] ;  /* 0x0000000a0a29e981 */ /* 0x000f28000c1e1900 */
        /* <DEDUP_REMOVED lines=8> */
[----:B-1----:R-:W4:Y:S01]  /*8890*/  LDL.LU.64 R4, [R1+0x228] ;  /* 0x0002280001047983 */ /* 0x002f220000300a00 */
[----:B0-----:R-:W-:-:S04]  /*88a0*/  PRMT R6, RZ, 0x7610, R6 ;  /* 0x00007610ff067816 */ /* 0x001fc80000000006 */
[----:B------:R-:W-:-:S05]  /*88b0*/  @!P1 PRMT R6, R31, 0x7610, R6 ;  /* 0x000076101f069816 */ /* 0x000fca0000000006 */
[----:B------:R0:W-:Y:S04]  /*88c0*/  STL.S16 [R1+0x234], R6 ;  /* 0x0002340601007387 */ /* 0x0001e80000100600 */
[----:B0-----:R-:W4:Y:S01]  /*88d0*/  LDL.LU.64 R6, [R1+0x520] ;  /* 0x0005200001067983 */ /* 0x001f220000300a00 */
[----:B------:R-:W-:Y:S02]  /*88e0*/  LOP3.LUT P0, RZ, R44, 0x8000000, RZ, 0xc0, !PT ;  /* 0x080000002cff7812 */ /* 0x000fe4000780c0ff */
[----:B---3--:R-:W-:Y:S01]  /*88f0*/  PRMT R45, RZ, 0x7610, R45 ;  /* 0x00007610ff2d7816 */ /* 0x008fe2000000002d */
[----:B------:R0:W-:Y:S03]  /*8900*/  STL [R1+0x140], R39 ;  /* 0x0001402701007387 */ /* 0x0001e60000100800 */
[----:B------:R-:W-:-:S02]  /*8910*/  @!P1 PRMT R45, R31, 0x7632, R45 ;  /* 0x000076321f2d9816 */ /* 0x000fc4000000002d */
[----:B0-----:R-:W-:Y:S01]  /*8920*/  PRMT R39, RZ, 0x7610, R39 ;  /* 0x00007610ff277816 */ /* 0x001fe20000000027 */
[----:B------:R-:W-:Y:S03]  /*8930*/  STL.64 [R1+0x970], R12 ;  /* 0x0009700c01007387 */ /* 0x000fe60000100a00 */
[----:B------:R-:W-:Y:S01]  /*8940*/  @!P1 PRMT R39, R32, 0x7610, R39 ;  /* 0x0000761020279816 */ /* 0x000fe20000000027 */
[----:B--2---:R-:W2:Y:S04]  /*8950*/  @!P0 LDG.E R43, desc[UR10][R14.64] ;  /* 0x0000000a0e2b8981 */ /* 0x004ea8000c1e1900 */
        /* <DEDUP_REMOVED lines=25> */
[----:B------:R-:W3:Y:S04]  /*8af0*/  LDL.LU.64 R14, [R1+0x220] ;  /* 0x00022000010e7983 */ /* 0x000ee80000300a00 */
[----:B------:R0:W-:Y:S04]  /*8b00*/  STL.S16 [R1+0x238], R45 ;  /* 0x0002382d01007387 */ /* 0x0001e80000100600 */
[----:B0-----:R-:W2:Y:S04]  /*8b10*/  LDL.LU R45, [R1+0x998] ;  /* 0x00099800012d7983 */ /* 0x001ea80000300800 */
[----:B------:R0:W-:Y:S02]  /*8b20*/  STL.S16 [R1+0x538], R39 ;  /* 0x0005382701007387 */ /* 0x0001e40000100600 */
[----:B0-----:R-:W-:-:S06]  /*8b30*/  MOV R39, RZ ;  /* 0x000000ff00277202 */ /* 0x001fcc0000000f00 */
[----:B----4-:R0:W4:Y:S01]  /*8b40*/  @!P0 LDG.E R39, desc[UR10][R10.64] ;  /* 0x0000000a0a278981 */ /* 0x010122000c1e1900 */
[----:B------:R-:W-:Y:S02]  /*8b50*/  PRMT R13, RZ, 0x7610, R13 ;  /* 0x00007610ff0d7816 */ /* 0x000fe4000000000d */
[----:B------:R-:W-:Y:S01]  /*8b60*/  PRMT R12, RZ, 0x7610, R12 ;  /* 0x00007610ff0c7816 */ /* 0x000fe2000000000c */
[----:B------:R-:W3:Y:S01]  /*8b70*/  LDL.LU.64 R10, [R1+0x990] ;  /* 0x00099000010a7983 */ /* 0x000ee20000300a00 */
[----:B------:R-:W-:Y:S02]  /*8b80*/  LOP3.LUT P3, RZ, R44, 0x4000000, RZ, 0xc0, !PT ;  /* 0x040000002cff7812 */ /* 0x000fe4000786c0ff */
[----:B------:R-:W-:Y:S01]  /*8b90*/  @!P1 PRMT R13, R32, 0x7632, R13 ;  /* 0x00007632200d9816 */ /* 0x000fe2000000000d */
[----:B------:R1:W-:Y:S01]  /*8ba0*/  STL [R1+0x44], R40 ;  /* 0x0000442801007387 */ /* 0x0003e20000100800 */
[----:B------:R-:W-:-:S03]  /*8bb0*/  @!P2 PRMT R12, R33, 0x7610, R12 ;  /* 0x00007610210ca816 */ /* 0x000fc6000000000c */
[----:B------:R-:W-:Y:S01]  /*8bc0*/  STL.S16 [R1+0x53c], R13 ;  /* 0x00053c0d01007387 */ /* 0x000fe20000100600 */
[----:B-1----:R-:W-:-:S03]  /*8bd0*/  HFMA2 R40, -RZ, RZ, 0, 0 ;  /* 0x00000000ff287431 */ /* 0x002fc600000001ff */
[----:B------:R1:W-:Y:S04]  /*8be0*/  STL.S16 [R1+0x22c], R12 ;  /* 0x00022c0c01007387 */ /* 0x0003e80000100600 */
[----:B------:R0:W4:Y:S04]  /*8bf0*/  @!P3 LDG.E R40, desc[UR10][R4.64] ;  /* 0x0000000a0428b981 */ /* 0x000128000c1e1900 */
[----:B-1----:R-:W2:Y:S04]  /*8c00*/  LDL.LU.64 R12, [R1+0x518] ;  /* 0x00051800010c7983 */ /* 0x002ea80000300a00 */
[----:B------:R-:W4:Y:S04]  /*8c10*/  LDL.LU.64 R4, [R1+0x988] ;  /* 0x0009880001047983 */ /* 0x000f280000300a00 */
[----:B------:R1:W-:Y:S02]  /*8c20*/  STL [R1+0x144], R0 ;  /* 0x0001440001007387 */ /* 0x0003e40000100800 */
[----:B-1----:R-:W-:-:S04]  /*8c30*/  PRMT R0, RZ, 0x7610, R0 ;  /* 0x00007610ff007816 */ /* 0x002fc80000000000 */
[----:B------:R-:W-:-:S05]  /*8c40*/  @!P2 PRMT R0, R34, 0x7632, R0 ;  /* 0x000076322200a816 */ /* 0x000fca0000000000 */
[----:B------:R1:W-:Y:S02]  /*8c50*/  STL.S16 [R1+0x52c], R0 ;  /* 0x00052c0001007387 */ /* 0x0003e40000100600 */
[----:B-1----:R-:W-:-:S06]  /*8c60*/  MOV R0, RZ ;  /* 0x000000ff00007202 */ /* 0x002fcc0000000f00 */
[----:B------:R1:W4:Y:S04]  /*8c70*/  @!P3 LDG.E R0, desc[UR10][R6.64] ;  /* 0x0000000a0600b981 */ /* 0x000328000c1e1900 */
[----:B------:R-:W1:Y:S01]  /*8c80*/  LDL.LU R6, [R1+0x97c] ;  /* 0x00097c0001067983 */ /* 0x000e620000300800 */
[----:B------:R-:W-:Y:S02]  /*8c90*/  LOP3.LUT P3, RZ, R38, 0x80, RZ, 0xc0, !PT ;  /* 0x0000008026ff7812 */ /* 0x000fe4000786c0ff */
[----:B------:R-:W-:Y:S01]  /*8ca0*/  LOP3.LUT P4, RZ, R44, 0x2000000, RZ, 0xc0, !PT ;  /* 0x020000002cff7812 */ /* 0x000fe2000788c0ff */
[----:B---3--:R0:W-:Y:S02]  /*8cb0*/  STL [R1+0x148], R10 ;  /* 0x0001480a01007387 */ /* 0x0081e40000100800 */
[----:B0-----:R-:W-:-:S08]  /*8cc0*/  PRMT R10, RZ, 0x7610, R10 ;  /* 0x00007610ff0a7816 */ /* 0x001fd0000000000a */
[----:B------:R-:W-:Y:S01]  /*8cd0*/  @!P3 PRMT R10, R3, 0x7632, R10 ;  /* 0x00007632030ab816 */ /* 0x000fe2000000000a */
[----:B------:R-:W-:Y:S04]  /*8ce0*/  STL [R1+0x4c], R11 ;  /* 0x00004c0b01007387 */ /* 0x000fe80000100800 */
[----:B------:R0:W-:Y:S02]  /*8cf0*/  STL.S16 [R1+0x524], R10 ;  /* 0x0005240a01007387 */ /* 0x0001e40000100600 */
[----:B0-----:R-:W-:-:S06]  /*8d00*/  CS2R R10, SRZ ;  /* 0x00000000000a7805 */ /* 0x001fcc000001ff00 */
[----:B--2---:R0:W2:Y:S04]  /*8d10*/  @!P4 LDG.E R10, desc[UR10][R12.64] ;  /* 0x0000000a0c0ac981 */ /* 0x0040a8000c1e1900 */
[----:B----4-:R3:W-:Y:S04]  /*8d20*/  STL [R1+0x48], R5 ;  /* 0x0000480501007387 */ /* 0x0107e80000100800 */
[----:B------:R-:W4:Y:S01]  /*8d30*/  LDL.LU.64 R12, [R1+0x970] ;  /* 0x00097000010c7983 */ /* 0x000f220000300a00 */
[----:B---3--:R-:W-:Y:S01]  /*8d40*/  HFMA2 R5, -RZ, RZ, 0, 0 ;  /* 0x00000000ff057431 */ /* 0x008fe200000001ff */
[----:B------:R-:W-:-:S05]  /*8d50*/  PRMT R45, RZ, 0x7610, R45 ;  /* 0x00007610ff2d7816 */ /* 0x000fca000000002d */
[----:B------:R-:W3:Y:S01]  /*8d60*/  @!P4 LDG.E R5, desc[UR10][R14.64] ;  /* 0x0000000a0e05c981 */ /* 0x000ee2000c1e1900 */
[----:B------:R-:W-:-:S03]  /*8d70*/  @!P2 PRMT R45, R34, 0x7610, R45 ;  /* 0x00007610222da816 */ /* 0x000fc6000000002d */
[----:B------:R-:W2:Y:S04]  /*8d80*/  LDL.LU.64 R14, [R1+0x508] ;  /* 0x00050800010e7983 */ /* 0x000ea80000300a00 */
[----:B------:R0:W-:Y:S04]  /*8d90*/  STL.S16 [R1+0x528], R45 ;  /* 0x0005282d01007387 */ /* 0x0001e80000100600 */
[----:B0-----:R-:W3:Y:S01]  /*8da0*/  LDL.LU R45, [R1+0x980] ;  /* 0x00098000012d7983 */ /* 0x001ee20000300800 */
[----:B-1----:R-:W-:-:S04]  /*8db0*/  PRMT R6, RZ, 0x7610, R6 ;  /* 0x00007610ff067816 */ /* 0x002fc80000000006 */
[----:B------:R-:W-:-:S05]  /*8dc0*/  @!P3 PRMT R6, R35, 0x7610, R6 ;  /* 0x000076102306b816 */ /* 0x000fca0000000006 */
[----:B------:R0:W-:Y:S04]  /*8dd0*/  STL.S16 [R1+0x224], R6 ;  /* 0x0002240601007387 */ /* 0x0001e80000100600 */
[----:B0-----:R-:W3:Y:S01]  /*8de0*/  LDL.LU.64 R6, [R1+0x4f0] ;  /* 0x0004f00001067983 */ /* 0x001ee20000300a00 */
[----:B------:R-:W-:Y:S02]  /*8df0*/  LOP3.LUT P4, RZ, R38, 0x40, RZ, 0xc0, !PT ;  /* 0x0000004026ff7812 */ /* 0x000fe4000788c0ff */
[----:B------:R-:W-:Y:S02]  /*8e00*/  LOP3.LUT P1, RZ, R44, 0x1000000, RZ, 0xc0, !PT ;  /* 0x010000002cff7812 */ /* 0x000fe4000782c0ff */
[----:B------:R-:W-:Y:S02]  /*8e10*/  PRMT R4, RZ, 0x7610, R4 ;  /* 0x00007610ff047816 */ /* 0x000fe40000000004 */
[----:B------:R-:W-:-:S02]  /*8e20*/  PRMT R17, RZ, 0x7610, R17 ;  /* 0x00007610ff117816 */ /* 0x000fc40000000011 */
[----:B------:R-:W-:Y:S02]  /*8e30*/  PRMT R16, RZ, 0x7610, R16 ;  /* 0x00007610ff107816 */ /* 0x000fe40000000010 */
[----:B------:R-:W-:Y:S02]  /*8e40*/  @!P2 PRMT R4, R33, 0x7632, R4 ;  /* 0x000076322104a816 */ /* 0x000fe40000000004 */
[----:B------:R-:W-:Y:S02]  /*8e50*/  LOP3.LUT P2, RZ, R44, 0x800000, RZ, 0xc0, !PT ;  /* 0x008000002cff7812 */ /* 0x000fe4000784c0ff */
[----:B------:R-:W-:Y:S02]  /*8e60*/  @!P3 PRMT R17, R3, 0x7610, R17 ;  /* 0x000076100311b816 */ /* 0x000fe40000000011 */
[----:B------:R-:W-:Y:S01]  /*8e70*/  @!P4 PRMT R16, R36, 0x7610, R16 ;  /* 0x000076102410c816 */ /* 0x000fe20000000010 */
[----:B------:R-:W-:Y:S04]  /*8e80*/  STL [R1+0x8e4], R35 ;  /* 0x0008e42301007387 */ /* 0x000fe80000100800 */
[----:B------:R-:W-:Y:S04]  /*8e90*/  STL.64 [R1+0x8e8], R34 ;  /* 0x0008e82201007387 */ /* 0x000fe80000100a00 */
[----:B------:R-:W-:Y:S04]  /*8ea0*/  STL.S16 [R1+0x520], R17 ;  /* 0x0005201101007387 */ /* 0x000fe80000100600 */
[----:B----4-:R0:W-:Y:S02]  /*8eb0*/  STL [R1+0x14c], R12 ;  /* 0x00014c0c01007387 */ /* 0x0101e40000100800 */
[----:B0-----:R-:W-:-:S04]  /*8ec0*/  PRMT R12, RZ, 0x7610, R12 ;  /* 0x00007610ff0c7816 */ /* 0x001fc8000000000c */
[----:B------:R-:W-:Y:S01]  /*8ed0*/  @!P4 PRMT R12, R2, 0x7632, R12 ;  /* 0x00007632020cc816 */ /* 0x000fe2000000000c */
[----:B------:R-:W-:Y:S04]  /*8ee0*/  STL [R1+0x50], R13 ;  /* 0x0000500d01007387 */ /* 0x000fe80000100800 */
[----:B------:R0:W-:Y:S02]  /*8ef0*/  STL.S16 [R1+0x51c], R12 ;  /* 0x00051c0c01007387 */ /* 0x0001e40000100600 */
[----:B0-----:R-:W-:-:S06]  /*8f00*/  CS2R R12, SRZ ;  /* 0x00000000000c7805 */ /* 0x001fcc000001ff00 */
[----:B--2---:R0:W2:Y:S04]  /*8f10*/  @!P1 LDG.E R12, desc[UR10][R14.64] ;  /* 0x0000000a0e0c9981 */ /* 0x0040a8000c1e1900 */
[----:B------:R-:W4:Y:S01]  /*8f20*/  LDL.LU.64 R14, [R1+0x960] ;  /* 0x00096000010e7983 */ /* 0x000f220000300a00 */
[----:B---3--:R-:W-:-:S04]  /*8f30*/  PRMT R45, RZ, 0x7610, R45 ;  /* 0x00007610ff2d7816 */ /* 0x008fc8000000002d */
[----:B------:R-:W-:Y:S02]  /*8f40*/  @!P3 PRMT R45, R35, 0x7632, R45 ;  /* 0x00007632232db816 */ /* 0x000fe4000000002d */
[----:B------:R-:W3:Y:S04]  /*8f50*/  LDL.LU.64 R34, [R1+0x218] ;  /* 0x0002180001227983 */ /* 0x000ee80000300a00 */
[----:B------:R1:W-:Y:S04]  /*8f60*/  STL.S16 [R1+0x21c], R16 ;  /* 0x00021c1001007387 */ /* 0x0003e80000100600 */
[----:B-1----:R-:W2:Y:S04]  /*8f70*/  LDL.LU.64 R16, [R1+0x500] ;  /* 0x0005000001107983 */ /* 0x002ea80000300a00 */
[----:B------:R1:W2:Y:S04]  /*8f80*/  @!P2 LDG.E R13, desc[UR10][R6.64] ;  /* 0x0000000a060da981 */ /* 0x0002a8000c1e1900 */
[----:B------:R-:W1:Y:S04]  /*8f90*/  LDL.LU.64 R6, [R1+0x958] ;  /* 0x0009580001067983 */ /* 0x000e680000300a00 */
[----:B------:R0:W-:Y:S01]  /*8fa0*/  STL.S16 [R1+0x228], R45 ;  /* 0x0002282d01007387 */ /* 0x0001e20000100600 */
[----:B------:R-:W-:-:S03]  /*8fb0*/  PRMT R23, RZ, 0x7610, R23 ;  /* 0x00007610ff177816 */ /* 0x000fc60000000017 */
[----:B0-----:R-:W2:Y:S01]  /*8fc0*/  LDL.LU R45, [R1+0x978] ;  /* 0x00097800012d7983 */ /* 0x001ea20000300800 */
[----:B------:R-:W-:Y:S02]  /*8fd0*/  PRMT R22, RZ, 0x7610, R22 ;  /* 0x00007610ff167816 */ /* 0x000fe40000000016 */
[----:B------:R-:W-:Y:S02]  /*8fe0*/  @!P4 PRMT R23, R2, 0x7610, R23 ;  /* 0x000076100217c816 */ /* 0x000fe40000000017 */
[----:B------:R-:W-:-:S03]  /*8ff0*/  @!P5 PRMT R22, R9, 0x7610, R22 ;  /* 0x000076100916d816 */ /* 0x000fc60000000016 */
[----:B------:R-:W-:Y:S04]  /*9000*/  STL.S16 [R1+0x518], R23 ;  /* 0x0005181701007387 */ /* 0x000fe80000100600 */
[----:B------:R0:W-:Y:S04]  /*9010*/  STL.S16 [R1+0x4f0], R22 ;  /* 0x0004f01601007387 */ /* 0x0001e80000100600 */
[----:B0-----:R-:W2:Y:S04]  /*9020*/  LDL.LU.64 R22, [R1+0x4d8] ;  /* 0x0004d80001167983 */ /* 0x001ea80000300a00 */
[----:B----4-:R0:W-:Y:S04]  /*9030*/  STL [R1+0x150], R14 ;  /* 0x0001500e01007387 */ /* 0x0101e80000100800 */
[----:B------:R-:W-:Y:S04]  /*9040*/  STL [R1+0x54], R15 ;  /* 0x0000540f01007387 */ /* 0x000fe80000100800 */
[----:B---3--:R-:W3:Y:S01]  /*9050*/  @!P1 LDG.E R11, desc[UR10][R34.64] ;  /* 0x0000000a220b9981 */ /* 0x008ee2000c1e1900 */
[----:B0-----:R-:W-:-:S04]  /*9060*/  PRMT R14, RZ, 0x7610, R14 ;  /* 0x00007610ff0e7816 */ /* 0x001fc8000000000e */
[----:B------:R-:W-:Y:S01]  /*9070*/  @!P5 PRMT R14, R9, 0x7632, R14 ;  /* 0x00007632090ed816 */ /* 0x000fe2000000000e */
[----:B------:R-:W4:Y:S04]  /*9080*/  LDL.LU.64 R34, [R1+0x4e0] ;  /* 0x0004e00001227983 */ /* 0x000f280000300a00 */
[----:B------:R0:W-:Y:S02]  /*9090*/  STL.S16 [R1+0x4f4], R14 ;  /* 0x0004f40e01007387 */ /* 0x0001e40000100600 */
[----:B0-----:R-:W-:-:S06]  /*90a0*/  CS2R R14, SRZ ;  /* 0x00000000000e7805 */ /* 0x001fcc000001ff00 */
[----:B--2---:R0:W2:Y:S04]  /*90b0*/  @!P2 LDG.E R14, desc[UR10][R16.64] ;  /* 0x0000000a100ea981 */ /* 0x0040a8000c1e1900 */
[----:B------:R-:W3:Y:S01]  /*90c0*/  LDL.LU.64 R16, [R1+0x950] ;  /* 0x0009500001107983 */ /* 0x000ee20000300a00 */
[----:B-1----:R-:W-:Y:S02]  /*90d0*/  PRMT R7, RZ, 0x7610, R7 ;  /* 0x00007610ff077816 */ /* 0x002fe40000000007 */
[----:B------:R-:W-:Y:S02]  /*90e0*/  PRMT R6, RZ, 0x7610, R6 ;  /* 0x00007610ff067816 */ /* 0x000fe40000000006 */
[C---:B------:R-:W-:Y:S02]  /*90f0*/  @!P5 PRMT R7, R8.reuse, 0x7610, R7 ;  /* 0x000076100807d816 */ /* 0x040fe40000000007 */
[----:B------:R-:W-:-:S03]  /*9100*/  @!P5 PRMT R6, R8, 0x7632, R6 ;  /* 0x000076320806d816 */ /* 0x000fc60000000006 */
[----:B------:R-:W-:Y:S04]  /*9110*/  STL.S16 [R1+0x214], R7 ;  /* 0x0002140701007387 */ /* 0x000fe80000100600 */
[----:B------:R1:W-:Y:S04]  /*9120*/  STL.S16 [R1+0x218], R6 ;  /* 0x0002180601007387 */ /* 0x0003e80000100600 */
[----:B-1----:R-:W2:Y:S01]  /*9130*/  LDL.LU.64 R6, [R1+0x4e8] ;  /* 0x0004e80001067983 */ /* 0x002ea20000300a00 */
[----:B------:R-:W-:Y:S02]  /*9140*/  LOP3.LUT P3, RZ, R44, 0x400000, RZ, 0xc0, !PT ;  /* 0x004000002cff7812 */ /* 0x000fe4000786c0ff */
[----:B------:R-:W-:-:S02]  /*9150*/  LOP3.LUT R38, R38, 0xffffffdf, RZ, 0xc0, !PT ;  /* 0xffffffdf26267812 */ /* 0x000fc400078ec0ff */
[----:B------:R-:W-:-:S09]  /*9160*/  PRMT R45, RZ, 0x7610, R45 ;  /* 0x00007610ff2d7816 */ /* 0x000fd2000000002d */
[----:B------:R-:W-:Y:S02]  /*9170*/  @P3 LOP3.LUT R38, R38, 0x20, RZ, 0xfc, !PT ;  /* 0x0000002026263812 */ /* 0x000fe400078efcff */
[----:B------:R-:W-:Y:S02]  /*9180*/  PRMT R21, RZ, 0x7610, R21 ;  /* 0x00007610ff157816 */ /* 0x000fe40000000015 */
[----:B------:R-:W-:Y:S02]  /*9190*/  @!P4 PRMT R45, R36, 0x7632, R45 ;  /* 0x00007632242dc816 */ /* 0x000fe4000000002d */
[----:B------:R-:W-:Y:S02]  /*91a0*/  LOP3.LUT P4, RZ, R44, 0x200000, RZ, 0xc0, !PT ;  /* 0x002000002cff7812 */ /* 0x000fe4000788c0ff */
[----:B------:R-:W-:-:S04]  /*91b0*/  PRMT R19, RZ, 0x7610, R19 ;  /* 0x00007610ff137816 */ /* 0x000fc80000000013 */
[----:B------:R-:W-:Y:S02]  /*91c0*/  @!P0 PRMT R19, R43, 0x7632, R19 ;  /* 0x000076322b138816 */ /* 0x000fe40000000013 */
[----:B------:R-:W-:Y:S02]  /*91d0*/  PRMT R25, RZ, 0x7610, R25 ;  /* 0x00007610ff197816 */ /* 0x000fe40000000019 */
[----:B------:R-:W-:Y:S01]  /*91e0*/  PRMT R24, RZ, 0x7610, R24 ;  /* 0x00007610ff187816 */ /* 0x000fe20000000018 */
[----:B------:R1:W-:Y:S01]  /*91f0*/  STL.S16 [R1+0x4e8], R19 ;  /* 0x0004e81301007387 */ /* 0x0003e20000100600 */
[----:B------:R-:W-:Y:S02]  /*9200*/  @!P6 PRMT R25, R41, 0x7632, R25 ;  /* 0x000076322919e816 */ /* 0x000fe40000000019 */
[----:B------:R-:W-:Y:S01]  /*9210*/  @!P6 PRMT R24, R42, 0x7610, R24 ;  /* 0x000076102a18e816 */ /* 0x000fe20000000018 */
[----:B-1----:R-:W2:Y:S04]  /*9220*/  LDL.LU R19, [R1+0x948] ;  /* 0x0009480001137983 */ /* 0x002ea80000300800 */
[----:B------:R-:W-:Y:S04]  /*9230*/  STL.S16 [R1+0x210], R24 ;  /* 0x0002101801007387 */ /* 0x000fe80000100600 */
[----:B------:R1:W-:Y:S04]  /*9240*/  STL.S16 [R1+0x4e0], R25 ;  /* 0x0004e01901007387 */ /* 0x0003e80000100600 */
[----:B-1----:R-:W2:Y:S04]  /*9250*/  LDL.LU.64 R24, [R1+0x4c0] ;  /* 0x0004c00001187983 */ /* 0x002ea80000300a00 */
[----:B----4-:R-:W4:Y:S04]  /*9260*/  @!P3 LDG.E R15, desc[UR10][R34.64] ;  /* 0x0000000a220fb981 */ /* 0x010f28000c1e1900 */
[----:B------:R-:W4:Y:S04]  /*9270*/  LDL.LU.64 R34, [R1+0x4c8] ;  /* 0x0004c80001227983 */ /* 0x000f280000300a00 */
[----:B---3--:R0:W-:Y:S02]  /*9280*/  STL [R1+0x154], R16 ;  /* 0x0001541001007387 */ /* 0x0081e40000100800 */
[----:B0-----:R-:W-:-:S04]  /*9290*/  PRMT R16, RZ, 0x7610, R16 ;  /* 0x00007610ff107816 */ /* 0x001fc80000000010 */
[----:B------:R-:W-:Y:S01]  /*92a0*/  @!P6 PRMT R16, R42, 0x7632, R16 ;  /* 0x000076322a10e816 */ /* 0x000fe20000000010 */
[----:B------:R-:W-:Y:S04]  /*92b0*/  STL [R1+0x58], R17 ;  /* 0x0000581101007387 */ /* 0x000fe80000100800 */
[----:B------:R0:W-:Y:S02]  /*92c0*/  STL.S16 [R1+0x4e4], R16 ;  /* 0x0004e41001007387 */ /* 0x0001e40000100600 */
[----:B0-----:R-:W-:-:S06]  /*92d0*/  CS2R R16, SRZ ;  /* 0x0000000000107805 */ /* 0x001fcc000001ff00 */
[----:B------:R-:W3:Y:S04]  /*92e0*/  @!P4 LDG.E R17, desc[UR10][R22.64] ;  /* 0x0000000a1611c981 */ /* 0x000ee8000c1e1900 */
[----:B------:R-:W3:Y:S04]  /*92f0*/  LDL.LU.64 R22, [R1+0x4b8] ;  /* 0x0004b80001167983 */ /* 0x000ee80000300a00 */
[----:B--2---:R0:W2:Y:S01]  /*9300*/  @!P3 LDG.E R16, desc[UR10][R6.64] ;  /* 0x0000000a0610b981 */ /* 0x0040a2000c1e1900 */
[----:B------:R-:W-:-:S03]  /*9310*/  LOP3.LUT P3, RZ, R44, 0x4000000, RZ, 0xc0, !PT ;  /* 0x040000002cff7812 */ /* 0x000fc6000786c0ff */
[----:B------:R-:W0:Y:S10]  /*9320*/  LDL.LU R6, [R1+0x94c] ;  /* 0x00094c0001067983 */ /* 0x000e340000300800 */
[----:B------:R-:W-:-:S05]  /*9330*/  @!P3 PRMT R21, R40, 0x7632, R21 ;  /* 0x000076322815b816 */ /* 0x000fca0000000015 */
[----:B------:R1:W-:Y:S04]  /*9340*/  STL.S16 [R1+0x4c8], R21 ;  /* 0x0004c81501007387 */ /* 0x0003e80000100600 */
[----:B-1----:R-:W4:Y:S04]  /*9350*/  LDL.LU R21, [R1+0x93c] ;  /* 0x00093c0001157983 */ /* 0x002f280000300800 */
[----:B------:R1:W-:Y:S01]  /*9360*/  STL [R1+0x15c], R20 ;  /* 0x00015c1401007387 */ /* 0x0003e20000100800 */
[----:B------:R-:W-:-:S03]  /*9370*/  LOP3.LUT P5, RZ, R44, 0x100000, RZ, 0xc0, !PT ;  /* 0x001000002cff7812 */ /* 0x000fc600078ac0ff */
[----:B------:R1:W-:Y:S02]  /*9380*/  STL.S16 [R1+0x230], R4 ;  /* 0x0002300401007387 */ /* 0x0003e40000100600 */
[----:B-1----:R-:W-:-:S04]  /*9390*/  PRMT R20, RZ, 0x7610, R20 ;  /* 0x00007610ff147816 */ /* 0x002fc80000000014 */
[----:B------:R-:W-:Y:S01]  /*93a0*/  @!P3 PRMT R20, R0, 0x7632, R20 ;  /* 0x000076320014b816 */ /* 0x000fe20000000014 */
[----:B------:R-:W2:Y:S04]  /*93b0*/  LDL.LU R4, [R1+0x984] ;  /* 0x0009840001047983 */ /* 0x000ea80000300800 */
[----:B------:R-:W-:Y:S04]  /*93c0*/  STL.S16 [R1+0x4cc], R20 ;  /* 0x0004cc1401007387 */ /* 0x000fe80000100600 */
[----:B------:R1:W-:Y:S04]  /*93d0*/  STL.S16 [R1+0x220], R45 ;  /* 0x0002202d01007387 */ /* 0x0003e80000100600 */
[----:B------:R1:W-:Y:S04]  /*93e0*/  STL [R1+0x158], R18 ;  /* 0x0001581201007387 */ /* 0x0003e80000100800 */
[----:B-1----:R-:W2:Y:S01]  /*93f0*/  LDL.LU R45, [R1+0x968] ;  /* 0x00096800012d7983 */ /* 0x002ea20000300800 */
[----:B------:R-:W-:-:S04]  /*9400*/  PRMT R18, RZ, 0x7610, R18 ;  /* 0x00007610ff127816 */ /* 0x000fc80000000012 */
[----:B------:R-:W-:Y:S01]  /*9410*/  @!P0 PRMT R18, R39, 0x7632, R18 ;  /* 0x0000763227128816 */ /* 0x000fe20000000012 */
[----:B------:R-:W-:Y:S04]  /*9420*/  STL [R1+0x5c], R19 ;  /* 0x00005c1301007387 */ /* 0x000fe80000100800 */
[----:B------:R1:W-:Y:S02]  /*9430*/  STL.S16 [R1+0x4ec], R18 ;  /* 0x0004ec1201007387 */ /* 0x0003e40000100600 */
[----:B-1----:R-:W-:-:S06]  /*9440*/  CS2R R18, SRZ ;  /* 0x0000000000127805 */ /* 0x002fcc000001ff00 */
[----:B------:R-:W2:Y:S04]  /*9450*/  @!P5 LDG.E R19, desc[UR10][R24.64] ;  /* 0x0000000a1813d981 */ /* 0x000ea8000c1e1900 */
[----:B------:R-:W2:Y:S01]  /*9460*/  LDL.LU.64 R24, [R1+0x4a0] ;  /* 0x0004a00001187983 */ /* 0x000ea20000300a00 */
[----:B------:R-:W-:-:S03]  /*9470*/  LOP3.LUT R38, R38, 0xffffffef, RZ, 0xc0, !PT ;  /* 0xffffffef26267812 */ /* 0x000fc600078ec0ff */
[----:B----4-:R1:W-:Y:S01]  /*9480*/  STL [R1+0x60], R21 ;  /* 0x0000601501007387 */ /* 0x0103e20000100800 */
[----:B0-----:R-:W-:-:S03]  /*9490*/  PRMT R6, RZ, 0x7610, R6 ;  /* 0x00007610ff067816 */ /* 0x001fc60000000006 */
[----:B------:R-:W4:Y:S01]  /*94a0*/  @!P4 LDG.E R18, desc[UR10][R34.64] ;  /* 0x0000000a2212c981 */ /* 0x000f22000c1e1900 */
[----:B-1----:R-:W-:Y:S02]  /*94b0*/  CS2R R20, SRZ ;  /* 0x0000000000147805 */ /* 0x002fe4000001ff00 */
[----:B------:R-:W-:Y:S02]  /*94c0*/  @!P0 PRMT R6, R43, 0x7610, R6 ;  /* 0x000076102b068816 */ /* 0x000fe40000000006 */
[----:B------:R-:W-:Y:S01]  /*94d0*/  @P4 LOP3.LUT R38, R38, 0x10, RZ, 0xfc, !PT ;  /* 0x0000001026264812 */ /* 0x000fe200078efcff */
[----:B------:R-:W-:Y:S04]  /*94e0*/  STL [R1+0x900], R31 ;  /* 0x0009001f01007387 */ /* 0x000fe80000100800 */
[----:B---3--:R0:W3:Y:S01]  /*94f0*/  @!P5 LDG.E R20, desc[UR10][R22.64] ;  /* 0x0000000a1614d981 */ /* 0x0080e2000c1e1900 */
[----:B--2---:R-:W-:-:S03]  /*9500*/  PRMT R4, RZ, 0x7610, R4 ;  /* 0x00007610ff047816 */ /* 0x004fc60000000004 */
[----:B------:R-:W-:Y:S04]  /*9510*/  STL.64 [R1+0x908], R30 ;  /* 0x0009081e01007387 */ /* 0x000fe80000100a00 */
[----:B------:R-:W2:Y:S04]  /*9520*/  LDL.LU.64 R34, [R1+0x498] ;  /* 0x0004980001227983 */ /* 0x000ea80000300a00 */
[----:B------:R-:W4:Y:S04]  /*9530*/  LDL.LU.64 R22, [R1+0x930] ;  /* 0x0009300001167983 */ /* 0x000f280000300a00 */
[----:B------:R1:W-:Y:S04]  /*9540*/  STL.S16 [R1+0x4d8], R6 ;  /* 0x0004d80601007387 */ /* 0x0003e80000100600 */
[----:B-1----:R-:W3:Y:S01]  /*9550*/  LDL.LU.64 R6, [R1+0x4b0] ;  /* 0x0004b00001067983 */ /* 0x002ee20000300a00 */
[----:B------:R-:W-:-:S02]  /*9560*/  LOP3.LUT P4, RZ, R44, 0x2000000, RZ, 0xc0, !PT ;  /* 0x020000002cff7812 */ /* 0x000fc4000788c0ff */
[----:B------:R-:W-:Y:S02]  /*9570*/  @!P0 PRMT R4, R39, 0x7610, R4 ;  /* 0x0000761027048816 */ /* 0x000fe40000000004 */
[----:B------:R-:W-:-:S03]  /*9580*/  PRMT R45, RZ, 0x7610, R45 ;  /* 0x00007610ff2d7816 */ /* 0x000fc6000000002d */
[----:B------:R1:W-:Y:S01]  /*9590*/  STL.S16 [R1+0x4dc], R4 ;  /* 0x0004dc0401007387 */ /* 0x0003e20000100600 */
[----:B------:R-:W-:Y:S02]  /*95a0*/  @!P6 PRMT R45, R41, 0x7610, R45 ;  /* 0x00007610292de816 */ /* 0x000fe4000000002d */
[----:B------:R-:W-:Y:S01]  /*95b0*/  LOP3.LUT P6, RZ, R44, 0x80000, RZ, 0xc0, !PT ;  /* 0x000800002cff7812 */ /* 0x000fe200078cc0ff */
[----:B-1----:R-:W2:Y:S04]  /*95c0*/  LDL.LU R4, [R1+0x944] ;  /* 0x0009440001047983 */ /* 0x002ea80000300800 */
[----:B----4-:R0:W-:Y:S02]  /*95d0*/  STL [R1+0x160], R22 ;  /* 0x0001601601007387 */ /* 0x0101e40000100800 */
[----:B0-----:R-:W-:-:S04]  /*95e0*/  PRMT R22, RZ, 0x7610, R22 ;  /* 0x00007610ff167816 */ /* 0x001fc80000000016 */
[----:B------:R-:W-:Y:S01]  /*95f0*/  @!P4 PRMT R22, R10, 0x7632, R22 ;  /* 0x000076320a16c816 */ /* 0x000fe20000000016 */
[----:B------:R-:W-:Y:S04]  /*9600*/  STL [R1+0x64], R23 ;  /* 0x0000641701007387 */ /* 0x000fe80000100800 */
[----:B------:R0:W-:Y:S04]  /*9610*/  STL.S16 [R1+0x4bc], R22 ;  /* 0x0004bc1601007387 */ /* 0x0001e80000100600 */
[----:B---3--:R1:W3:Y:S01]  /*9620*/  @!P6 LDG.E R21, desc[UR10][R6.64] ;  /* 0x0000000a0615e981 */ /* 0x0082e2000c1e1900 */
[----:B0-----:R-:W-:-:S03]  /*9630*/  CS2R R22, SRZ ;  /* 0x0000000000167805 */ /* 0x001fc6000001ff00 */
[----:B------:R-:W1:Y:S04]  /*9640*/  LDL.LU R6, [R1+0x92c] ;  /* 0x00092c0001067983 */ /* 0x000e680000300800 */
[----:B------:R0:W4:Y:S04]  /*9650*/  @!P6 LDG.E R22, desc[UR10][R24.64] ;  /* 0x0000000a1816e981 */ /* 0x000128000c1e1900 */
[----:B------:R-:W0:Y:S01]  /*9660*/  LDL.LU.64 R24, [R1+0x920] ;  /* 0x0009200001187983 */ /* 0x000e220000300a00 */
[----:B--2---:R-:W-:-:S04]  /*9670*/  PRMT R4, RZ, 0x7610, R4 ;  /* 0x00007610ff047816 */ /* 0x004fc80000000004 */
[----:B------:R-:W-:-:S05]  /*9680*/  @!P3 PRMT R4, R40, 0x7610, R4 ;  /* 0x000076102804b816 */ /* 0x000fca0000000004 */
[----:B------:R2:W-:Y:S01]  /*9690*/  STL.S16 [R1+0x4c0], R4 ;  /* 0x0004c00401007387 */ /* 0x0005e20000100600 */
[----:B------:R-:W-:-:S03]  /*96a0*/  PRMT R31, RZ, 0x7610, R31 ;  /* 0x00007610ff1f7816 */ /* 0x000fc6000000001f */
[----:B--2---:R-:W2:Y:S01]  /*96b0*/  LDL.LU R4, [R1+0x940] ;  /* 0x0009400001047983 */ /* 0x004ea20000300800 */
[----:B------:R-:W-:Y:S02]  /*96c0*/  PRMT R30, RZ, 0x7610, R30 ;  /* 0x00007610ff1e7816 */ /* 0x000fe4000000001e */
[----:B------:R-:W-:Y:S02]  /*96d0*/  @!P4 PRMT R31, R10, 0x7610, R31 ;  /* 0x000076100a1fc816 */ /* 0x000fe4000000001f */
[----:B------:R-:W-:-:S03]  /*96e0*/  @!P1 PRMT R30, R11, 0x7610, R30 ;  /* 0x000076100b1e9816 */ /* 0x000fc6000000001e */
[----:B------:R-:W-:Y:S04]  /*96f0*/  STL.S16 [R1+0x4b4], R31 ;  /* 0x0004b41f01007387 */ /* 0x000fe80000100600 */
[----:B------:R3:W-:Y:S04]  /*9700*/  STL.S16 [R1+0x498], R30 ;  /* 0x0004981e01007387 */ /* 0x0007e80000100600 */
[----:B---3--:R-:W3:Y:S01]  /*9710*/  LDL.LU.64 R30, [R1+0x478] ;  /* 0x00047800011e7983 */ /* 0x008ee20000300a00 */
[----:B-1----:R-:W-:Y:S02]  /*9720*/  PRMT R6, RZ, 0x7610, R6 ;  /* 0x00007610ff067816 */ /* 0x002fe40000000006 */
[----:B0-----:R-:W-:-:S04]  /*9730*/  PRMT R25, RZ, 0x7610, R25 ;  /* 0x00007610ff197816 */ /* 0x001fc80000000019 */
[----:B------:R-:W-:Y:S02]  /*9740*/  @!P1 PRMT R25, R11, 0x7632, R25 ;  /* 0x000076320b199816 */ /* 0x000fe40000000019 */
[----:B------:R-:W-:-:S03]  /*9750*/  @!P4 PRMT R6, R5, 0x7610, R6 ;  /* 0x000076100506c816 */ /* 0x000fc60000000006 */
[----:B------:R0:W-:Y:S04]  /*9760*/  STL.S16 [R1+0x4a0], R25 ;  /* 0x0004a01901007387 */ /* 0x0001e80000100600 */
[----:B------:R1:W-:Y:S04]  /*9770*/  STL.S16 [R1+0x4b0], R6 ;  /* 0x0004b00601007387 */ /* 0x0003e80000100600 */
[----:B0-----:R-:W4:Y:S04]  /*9780*/  LDL.LU R25, [R1+0x91c] ;  /* 0x00091c0001197983 */ /* 0x001f280000300800 */
[----:B-1----:R-:W3:Y:S01]  /*9790*/  LDL.LU.64 R6, [R1+0x488] ;  /* 0x0004880001067983 */ /* 0x002ee20000300a00 */
[----:B------:R-:W-:-:S04]  /*97a0*/  PRMT R37, RZ, 0x7610, R37 ;  /* 0x00007610ff257816 */ /* 0x000fc80000000025 */
[----:B------:R-:W-:-:S05]  /*97b0*/  @!P1 PRMT R37, R12, 0x7610, R37 ;  /* 0x000076100c259816 */ /* 0x000fca0000000025 */
[----:B------:R0:W-:Y:S04]  /*97c0*/  STL.S16 [R1+0x49c], R37 ;  /* 0x00049c2501007387 */ /* 0x0001e80000100600 */
[----:B0-----:R-:W3:Y:S01]  /*97d0*/  LDL.LU R37, [R1+0x918] ;  /* 0x0009180001257983 */ /* 0x001ee20000300800 */
[----:B--2---:R-:W-:-:S03]  /*97e0*/  PRMT R4, RZ, 0x7610, R4 ;  /* 0x00007610ff047816 */ /* 0x004fc60000000004 */
[----:B------:R0:W-:Y:S01]  /*97f0*/  STL [R1+0x168], R26 ;  /* 0x0001681a01007387 */ /* 0x0001e20000100800 */
[----:B------:R-:W-:Y:S02]  /*9800*/  @!P3 PRMT R4, R0, 0x7610, R4 ;  /* 0x000076100004b816 */ /* 0x000fe40000000004 */
[----:B------:R-:W-:Y:S01]  /*9810*/  LOP3.LUT P3, RZ, R44, 0x20000, RZ, 0xc0, !PT ;  /* 0x000200002cff7812 */ /* 0x000fe2000786c0ff */
[----:B------:R1:W-:Y:S01]  /*9820*/  STL [R1+0x164], R24 ;  /* 0x0001641801007387 */ /* 0x0003e20000100800 */
[----:B0-----:R-:W-:-:S03]  /*9830*/  PRMT R26, RZ, 0x7610, R26 ;  /* 0x00007610ff1a7816 */ /* 0x001fc6000000001a */
[----:B------:R0:W-:Y:S01]  /*9840*/  STL.64 [R1+0x8a8], R10 ;  /* 0x0008a80a01007387 */ /* 0x0001e20000100a00 */
[----:B------:R-:W-:Y:S02]  /*9850*/  @!P2 PRMT R26, R14, 0x7610, R26 ;  /* 0x000076100e1aa816 */ /* 0x000fe4000000001a */
[----:B-1----:R-:W-:Y:S01]  /*9860*/  PRMT R24, RZ, 0x7610, R24 ;  /* 0x00007610ff187816 */ /* 0x002fe20000000018 */
[----:B------:R-:W-:Y:S01]  /*9870*/  STL [R1+0x6c], R27 ;  /* 0x00006c1b01007387 */ /* 0x000fe20000100800 */
[----:B------:R-:W-:-:S03]  /*9880*/  LOP3.LUT P0, RZ, R44, 0x40000, RZ, 0xc0, !PT ;  /* 0x000400002cff7812 */ /* 0x000fc6000780c0ff */
[----:B------:R1:W-:Y:S04]  /*9890*/  STL.S16 [R1+0x50c], R26 ;  /* 0x00050c1a01007387 */ /* 0x0003e80000100600 */
[----:B0-----:R-:W2:Y:S01]  /*98a0*/  LDL.LU.64 R10, [R1+0x480] ;  /* 0x00048000010a7983 */ /* 0x001ea20000300a00 */
[----:B------:R-:W-:Y:S02]  /*98b0*/  @!P1 PRMT R24, R12, 0x7632, R24 ;  /* 0x000076320c189816 */ /* 0x000fe40000000018 */
[----:B-1----:R-:W-:-:S03]  /*98c0*/  CS2R R26, SRZ ;  /* 0x00000000001a7805 */ /* 0x002fc6000001ff00 */
[----:B------:R-:W-:Y:S04]  /*98d0*/  STL.S16 [R1+0x504], R24 ;  /* 0x0005041801007387 */ /* 0x000fe80000100600 */
[----:B----4-:R0:W-:Y:S04]  /*98e0*/  STL [R1+0x68], R25 ;  /* 0x0000681901007387 */ /* 0x0101e80000100800 */
[----:B---3--:R1:W3:Y:S01]  /*98f0*/  @!P3 LDG.E R26, desc[UR10][R30.64] ;  /* 0x0000000a1e1ab981 */ /* 0x0082e2000c1e1900 */
[----:B------:R-:W-:Y:S02]  /*9900*/  PRMT R37, RZ, 0x7610, R37 ;  /* 0x00007610ff257816 */ /* 0x000fe40000000025 */
[----:B0-----:R-:W-:Y:S01]  /*9910*/  CS2R R24, SRZ ;  /* 0x0000000000187805 */ /* 0x001fe2000001ff00 */
[----:B------:R-:W1:Y:S04]  /*9920*/  LDL.LU.64 R30, [R1+0x908] ;  /* 0x00090800011e7983 */ /* 0x000e680000300a00 */
[----:B------:R0:W-:Y:S04]  /*9930*/  STL.S16 [R1+0x4c4], R4 ;  /* 0x0004c40401007387 */ /* 0x0001e80000100600 */
[----:B------:R4:W3:Y:S01]  /*9940*/  @!P0 LDG.E R24, desc[UR10][R6.64] ;  /* 0x0000000a06188981 */ /* 0x0008e2000c1e1900 */
[----:B------:R-:W-:-:S03]  /*9950*/  @!P2 PRMT R37, R13, 0x7632, R37 ;  /* 0x000076320d25a816 */ /* 0x000fc60000000025 */
[----:B------:R-:W3:Y:S04]  /*9960*/  @!P0 LDG.E R23, desc[UR10][R34.64] ;  /* 0x0000000a22178981 */ /* 0x000ee8000c1e1900 */
[----:B0-----:R-:W3:Y:S04]  /*9970*/  LDL.LU R4, [R1+0x938] ;  /* 0x0009380001047983 */ /* 0x001ee80000300800 */
[----:B------:R-:W4:Y:S04]  /*9980*/  LDL.LU R6, [R1+0x914] ;  /* 0x0009140001067983 */ /* 0x000f280000300800 */
[----:B------:R0:W-:Y:S04]  /*9990*/  STL.S16 [R1+0x564], R37 ;  /* 0x0005642501007387 */ /* 0x0001e80000100600 */
[----:B--2---:R-:W2:Y:S04]  /*99a0*/  @!P3 LDG.E R25, desc[UR10][R10.64] ;  /* 0x0000000a0a19b981 */ /* 0x004ea8000c1e1900 */
[----:B------:R-:W2:Y:S04]  /*99b0*/  LDL.LU.64 R34, [R1+0x468] ;  /* 0x0004680001227983 */ /* 0x000ea80000300a00 */
[----:B0-----:R-:W3:Y:S01]  /*99c0*/  LDL.LU R37, [R1+0x910] ;  /* 0x0009100001257983 */ /* 0x001ee20000300800 */
[----:B------:R-:W-:-:S03]  /*99d0*/  LOP3.LUT P3, RZ, R38, 0x20, RZ, 0xc0, !PT ;  /* 0x0000002026ff7812 */ /* 0x000fc6000786c0ff */
[----:B------:R-:W-:Y:S04]  /*99e0*/  STL [R1+0x8f4], R33 ;  /* 0x0008f42101007387 */ /* 0x000fe80000100800 */
[----:B------:R-:W-:Y:S01]  /*99f0*/  STL [R1+0x170], R32 ;  /* 0x0001702001007387 */ /* 0x000fe20000100800 */
[----:B------:R-:W-:-:S03]  /*9a00*/  LOP3.LUT P1, RZ, R44, 0x8000, RZ, 0xc0, !PT ;  /* 0x000080002cff7812 */ /* 0x000fc6000782c0ff */
[----:B------:R-:W-:Y:S01]  /*9a10*/  STL [R1+0x8c8], R8 ;  /* 0x0008c80801007387 */ /* 0x000fe20000100800 */
[----:B-1----:R-:W-:-:S03]  /*9a20*/  PRMT R31, RZ, 0x7610, R31 ;  /* 0x00007610ff1f7816 */ /* 0x002fc6000000001f */
[----:B------:R-:W-:Y:S01]  /*9a30*/  STL [R1+0x16c], R30 ;  /* 0x00016c1e01007387 */ /* 0x000fe20000100800 */
[----:B------:R-:W-:-:S03]  /*9a40*/  @!P3 PRMT R31, R15, 0x7632, R31 ;  /* 0x000076320f1fb816 */ /* 0x000fc6000000001f */
[----:B------:R-:W-:Y:S04]  /*9a50*/  STL.64 [R1+0x8d0], R8 ;  /* 0x0008d00801007387 */ /* 0x000fe80000100a00 */
[----:B------:R0:W-:Y:S04]  /*9a60*/  STL.S16 [R1+0x5d4], R31 ;  /* 0x0005d41f01007387 */ /* 0x0001e80000100600 */
[----:B------:R-:W2:Y:S04]  /*9a70*/  LDL.LU.64 R10, [R1+0x458] ;  /* 0x00045800010a7983 */ /* 0x000ea80000300a00 */
[----:B0-----:R-:W2:Y:S01]  /*9a80*/  LDL.LU R31, [R1+0x900] ;  /* 0x00090000011f7983 */ /* 0x001ea20000300800 */
[----:B----4-:R-:W-:-:S04]  /*9a90*/  PRMT R6, RZ, 0x7610, R6 ;  /* 0x00007610ff067816 */ /* 0x010fc80000000006 */
[----:B------:R-:W-:-:S05]  /*9aa0*/  @!P2 PRMT R6, R13, 0x7610, R6 ;  /* 0x000076100d06a816 */ /* 0x000fca0000000006 */
[----:B------:R0:W-:Y:S04]  /*9ab0*/  STL.S16 [R1+0x4a4], R6 ;  /* 0x0004a40601007387 */ /* 0x0001e80000100600 */
[----:B0-----:R-:W4:Y:S01]  /*9ac0*/  LDL.LU.64 R6, [R1+0x460] ;  /* 0x0004600001067983 */ /* 0x001f220000300a00 */
[----:B---3--:R-:W-:-:S04]  /*9ad0*/  PRMT R37, RZ, 0x7610, R37 ;  /* 0x00007610ff257816 */ /* 0x008fc80000000025 */
[----:B------:R-:W-:-:S05]  /*9ae0*/  @!P3 PRMT R37, R16, 0x7610, R37 ;  /* 0x000076101025b816 */ /* 0x000fca0000000025 */
[----:B------:R0:W-:Y:S04]  /*9af0*/  STL.S16 [R1+0x5d0], R37 ;  /* 0x0005d02501007387 */ /* 0x0001e80000100600 */
[----:B0-----:R-:W3:Y:S01]  /*9b00*/  LDL.LU R37, [R1+0x8fc] ;  /* 0x0008fc0001257983 */ /* 0x001ee20000300800 */
[----:B------:R-:W-:Y:S02]  /*9b10*/  PRMT R4, RZ, 0x7610, R4 ;  /* 0x00007610ff047816 */ /* 0x000fe40000000004 */
[----:B------:R-:W-:Y:S02]  /*9b20*/  PRMT R30, RZ, 0x7610, R30 ;  /* 0x00007610ff1e7816 */ /* 0x000fe4000000001e */
[----:B------:R-:W-:Y:S02]  /*9b30*/  @!P4 PRMT R4, R5, 0x7632, R4 ;  /* 0x000076320504c816 */ /* 0x000fe40000000004 */
[----:B------:R-:W-:-:S02]  /*9b40*/  LOP3.LUT P4, RZ, R44, 0x10000, RZ, 0xc0, !PT ;  /* 0x000100002cff7812 */ /* 0x000fc4000788c0ff */
[----:B------:R-:W-:-:S05]  /*9b50*/  @!P3 PRMT R30, R16, 0x7632, R30 ;  /* 0x00007632101eb816 */ /* 0x000fca000000001e */
[----:B------:R-:W-:Y:S06]  /*9b60*/  STL.S16 [R1+0x5dc], R30 ;  /* 0x0005dc1e01007387 */ /* 0x000fec0000100600 */
[----:B--2---:R-:W2:Y:S01]  /*9b70*/  @!P4 LDG.E R27, desc[UR10][R34.64] ;  /* 0x0000000a221bc981 */ /* 0x004ea2000c1e1900 */
[----:B------:R-:W-:-:S03]  /*9b80*/  PRMT R33, RZ, 0x7610, R33 ;  /* 0x00007610ff217816 */ /* 0x000fc60000000021 */
[----:B------:R-:W2:Y:S04]  /*9b90*/  LDL.LU.64 R34, [R1+0x450] ;  /* 0x0004500001227983 */ /* 0x000ea80000300a00 */
[----:B------:R0:W-:Y:S02]  /*9ba0*/  STL [R1+0x70], R31 ;  /* 0x0000701f01007387 */ /* 0x0001e40000100800 */
[----:B0-----:R-:W-:Y:S02]  /*9bb0*/  CS2R R30, SRZ ;  /* 0x00000000001e7805 */ /* 0x001fe4000001ff00 */
[----:B------:R-:W-:Y:S02]  /*9bc0*/  PRMT R32, RZ, 0x7610, R32 ;  /* 0x00007610ff207816 */ /* 0x000fe40000000020 */
[----:B------:R-:W-:-:S02]  /*9bd0*/  PRMT R9, RZ, 0x7610, R9 ;  /* 0x00007610ff097816 */ /* 0x000fc40000000009 */
[----:B------:R-:W-:Y:S01]  /*9be0*/  PRMT R8, RZ, 0x7610, R8 ;  /* 0x00007610ff087816 */ /* 0x000fe20000000008 */
[----:B------:R-:W2:Y:S04]  /*9bf0*/  @!P1 LDG.E R31, desc[UR10][R10.64] ;  /* 0x0000000a0a1f9981 */ /* 0x000ea8000c1e1900 */
[----:B----4-:R0:W4:Y:S01]  /*9c00*/  @!P4 LDG.E R30, desc[UR10][R6.64] ;  /* 0x0000000a061ec981 */ /* 0x010122000c1e1900 */
[----:B------:R-:W-:Y:S02]  /*9c10*/  LOP3.LUT P4, RZ, R38, 0x10, RZ, 0xc0, !PT ;  /* 0x0000001026ff7812 */ /* 0x000fe4000788c0ff */
[----:B---3--:R-:W-:Y:S01]  /*9c20*/  PRMT R37, RZ, 0x7610, R37 ;  /* 0x00007610ff257816 */ /* 0x008fe20000000025 */
[----:B------:R-:W0:Y:S10]  /*9c30*/  LDL.LU R6, [R1+0x8f8] ;  /* 0x0008f80001067983 */ /* 0x000e340000300800 */
[----:B------:R-:W-:-:S02]  /*9c40*/  @!P4 PRMT R33, R17, 0x7632, R33 ;  /* 0x000076321121c816 */ /* 0x000fc40000000021 */
[----:B------:R-:W-:Y:S01]  /*9c50*/  @!P2 PRMT R9, R14, 0x7632, R9 ;  /* 0x000076320e09a816 */ /* 0x000fe20000000009 */
[----:B------:R-:W3:Y:S04]  /*9c60*/  LDL.LU.64 R10, [R1+0x420] ;  /* 0x00042000010a7983 */ /* 0x000ee80000300a00 */
[----:B------:R1:W-:Y:S04]  /*9c70*/  STL.S16 [R1+0x5e4], R33 ;  /* 0x0005e42101007387 */ /* 0x0003e80000100600 */
[----:B-1----:R-:W2:Y:S01]  /*9c80*/  LDL.LU R33, [R1+0x8f4] ;  /* 0x0008f40001217983 */ /* 0x002ea20000300800 */
[----:B------:R-:W-:-:S05]  /*9c90*/  @!P4 PRMT R37, R18, 0x7610, R37 ;  /* 0x000076101225c816 */ /* 0x000fca0000000025 */
[----:B------:R1:W-:Y:S04]  /*9ca0*/  STL.S16 [R1+0x5e0], R37 ;  /* 0x0005e02501007387 */ /* 0x0003e80000100600 */
[----:B-1----:R-:W4:Y:S01]  /*9cb0*/  LDL.LU R37, [R1+0x8f0] ;  /* 0x0008f00001257983 */ /* 0x002f220000300800 */
[----:B------:R-:W-:-:S05]  /*9cc0*/  @!P4 PRMT R32, R18, 0x7632, R32 ;  /* 0x000076321220c816 */ /* 0x000fca0000000020 */
[----:B------:R-:W-:Y:S01]  /*9cd0*/  STL.S16 [R1+0x5ec], R32 ;  /* 0x0005ec2001007387 */ /* 0x000fe20000100600 */
[----:B------:R-:W-:-:S03]  /*9ce0*/  @!P3 PRMT R8, R15, 0x7610, R8 ;  /* 0x000076100f08b816 */ /* 0x000fc60000000008 */
[----:B------:R-:W-:Y:S04]  /*9cf0*/  STL.S16 [R1+0x5cc], R9 ;  /* 0x0005cc0901007387 */ /* 0x000fe80000100600 */
[----:B------:R1:W-:Y:S04]  /*9d00*/  STL.S16 [R1+0x5c4], R8 ;  /* 0x0005c40801007387 */ /* 0x0003e80000100600 */
[----:B-1----:R-:W3:Y:S04]  /*9d10*/  LDL.LU.64 R8, [R1+0x438] ;  /* 0x0004380001087983 */ /* 0x002ee80000300a00 */
[----:B--2---:R1:W-:Y:S02]  /*9d20*/  STL [R1+0x74], R33 ;  /* 0x0000742101007387 */ /* 0x0043e40000100800 */
[----:B-1----:R-:W-:-:S06]  /*9d30*/  CS2R R32, SRZ ;  /* 0x0000000000207805 */ /* 0x002fcc000001ff00 */
[----:B------:R1:W2:Y:S04]  /*9d40*/  @!P1 LDG.E R32, desc[UR10][R34.64] ;  /* 0x0000000a22209981 */ /* 0x0002a8000c1e1900 */
[----:B------:R-:W1:Y:S01]  /*9d50*/  LDL.LU.64 R34, [R1+0x8e8] ;  /* 0x0008e80001227983 */ /* 0x000e620000300a00 */
[----:B----4-:R-:W-:-:S04]  /*9d60*/  PRMT R37, RZ, 0x7610, R37 ;  /* 0x00007610ff257816 */ /* 0x010fc80000000025 */
[----:B------:R-:W-:-:S05]  /*9d70*/  @!P5 PRMT R37, R20, 0x7610, R37 ;  /* 0x000076101425d816 */ /* 0x000fca0000000025 */
[----:B------:R4:W-:Y:S04]  /*9d80*/  STL.S16 [R1+0x5f0], R37 ;  /* 0x0005f02501007387 */ /* 0x0009e80000100600 */
[----:B----4-:R-:W4:Y:S01]  /*9d90*/  LDL.LU R37, [R1+0x8e0] ;  /* 0x0008e00001257983 */ /* 0x010f220000300800 */
[----:B------:R-:W-:Y:S02]  /*9da0*/  LOP3.LUT P2, RZ, R44, 0x4000, RZ, 0xc0, !PT ;  /* 0x000040002cff7812 */ /* 0x000fe4000784c0ff */
[----:B0-----:R-:W-:-:S04]  /*9db0*/  PRMT R6, RZ, 0x7610, R6 ;  /* 0x00007610ff067816 */ /* 0x001fc80000000006 */
[----:B------:R-:W-:-:S07]  /*9dc0*/  @!P4 PRMT R6, R17, 0x7610, R6 ;  /* 0x000076101106c816 */ /* 0x000fce0000000006 */
[----:B---3--:R-:W3:Y:S04]  /*9dd0*/  @!P2 LDG.E R33, desc[UR10][R8.64] ;  /* 0x0000000a0821a981 */ /* 0x008ee8000c1e1900 */
[----:B------:R-:W2:Y:S04]  /*9de0*/  LDL.LU.64 R8, [R1+0x428] ;  /* 0x0004280001087983 */ /* 0x000ea80000300a00 */
[----:B------:R0:W-:Y:S04]  /*9df0*/  STL.S16 [R1+0x5d8], R6 ;  /* 0x0005d80601007387 */ /* 0x0001e80000100600 */
[----:B0-----:R-:W3:Y:S01]  /*9e00*/  LDL.LU.64 R6, [R1+0x440] ;  /* 0x0004400001067983 */ /* 0x001ee20000300a00 */
        /* <DEDUP_REMOVED lines=8> */
[----:B------:R0:W-:Y:S01]  /*9e90*/  STL [R1+0x178], R3 ;  /* 0x0001780301007387 */ /* 0x0001e20000100800 */
[----:B------:R-:W-:Y:S02]  /*9ea0*/  LOP3.LUT P3, RZ, R44, 0x2000, RZ, 0xc0, !PT ;  /* 0x000020002cff7812 */ /* 0x000fe4000786c0ff */
[----:B0-----:R-:W-:-:S04]  /*9eb0*/  PRMT R3, RZ, 0x7610, R3 ;  /* 0x00007610ff037816 */ /* 0x001fc80000000003 */
[----:B------:R-:W-:Y:S01]  /*9ec0*/  @!P6 PRMT R3, R22, 0x7632, R3 ;  /* 0x000076321603e816 */ /* 0x000fe20000000003 */
[----:B------:R0:W-:Y:S04]  /*9ed0*/  STL [R1+0x174], R34 ;  /* 0x0001742201007387 */ /* 0x0001e80000100800 */
[----:B------:R1:W-:Y:S01]  /*9ee0*/  STL.S16 [R1+0x60c], R3 ;  /* 0x00060c0301007387 */ /* 0x0003e20000100600 */
[----:B0-----:R-:W-:Y:S02]  /*9ef0*/  PRMT R34, RZ, 0x7610, R34 ;  /* 0x00007610ff227816 */ /* 0x001fe40000000022 */
[----:B-1----:R-:W-:Y:S02]  /*9f00*/  MOV R3, RZ ;  /* 0x000000ff00037202 */ /* 0x002fe40000000f00 */
[----:B------:R-:W-:-:S04]  /*9f10*/  @!P5 PRMT R34, R20, 0x7632, R34 ;  /* 0x000076321422d816 */ /* 0x000fc80000000022 */
[----:B--2---:R0:W2:Y:S04]  /*9f20*/  @!P3 LDG.E R3, desc[UR10][R8.64] ;  /* 0x0000000a0803b981 */ /* 0x0040a8000c1e1900 */
[----:B------:R-:W-:Y:S04]  /*9f30*/  STL.S16 [R1+0x5fc], R34 ;  /* 0x0005fc2201007387 */ /* 0x000fe80000100600 */
[----:B------:R-:W0:Y:S04]  /*9f40*/  LDL.LU.64 R8, [R1+0x8d0] ;  /* 0x0008d00001087983 */ /* 0x000e280000300a00 */
[----:B---3--:R1:W-:Y:S02]  /*9f50*/  STL [R1+0x78], R35 ;  /* 0x0000782301007387 */ /* 0x0083e40000100800 */
[----:B-1----:R-:W-:-:S06]  /*9f60*/  CS2R R34, SRZ ;  /* 0x0000000000227805 */ /* 0x002fcc000001ff00 */
[----:B------:R1:W3:Y:S01]  /*9f70*/  @!P2 LDG.E R34, desc[UR10][R6.64] ;  /* 0x0000000a0622a981 */ /* 0x0002e2000c1e1900 */
[----:B------:R-:W-:-:S03]  /*9f80*/  LOP3.LUT R38, R38, 0xfffffff7, RZ, 0xc0, !PT ;  /* 0xfffffff726267812 */ /* 0x000fc600078ec0ff */
[----:B------:R-:W2:Y:S04]  /*9f90*/  @!P3 LDG.E R35, desc[UR10][R10.64] ;  /* 0x0000000a0a23b981 */ /* 0x000ea8000c1e1900 */
[----:B------:R-:W1:Y:S01]  /*9fa0*/  LDL.LU.64 R6, [R1+0x8d8] ;  /* 0x0008d80001067983 */ /* 0x000e620000300a00 */
[----:B------:R-:W-:Y:S02]  /*9fb0*/  @P3 LOP3.LUT R38, R38, 0x8, RZ, 0xfc, !PT ;  /* 0x0000000826263812 */ /* 0x000fe400078efcff */
[----:B------:R-:W-:Y:S01]  /*9fc0*/  LOP3.LUT P3, RZ, R44, 0x20000, RZ, 0xc0, !PT ;  /* 0x000200002cff7812 */ /* 0x000fe2000786c0ff */
[----:B------:R4:W-:Y:S02]  /*9fd0*/  STL.S16 [R1+0x4b8], R4 ;  /* 0x0004b80401007387 */ /* 0x0009e40000100600 */
[----:B----4-:R-:W-:-:S02]  /*9fe0*/  PRMT R37, RZ, 0x7610, R37 ;  /* 0x00007610ff257816 */ /* 0x010fc40000000025 */
[----:B------:R-:W-:Y:S04]  /*9ff0*/  STL.64 [R1+0x858], R16 ;  /* 0x0008581001007387 */ /* 0x000fe80000100a00 */
[----:B------:R-:W-:Y:S04]  /*a000*/  STL [R1+0x880], R16 ;  /* 0x0008801001007387 */ /* 0x000fe80000100800 */
[----:B------:R-:W-:Y:S01]  /*a010*/  @!P3 PRMT R37, R25, 0x7610, R37 ;  /* 0x000076101925b816 */ /* 0x000fe20000000025 */
[----:B------:R-:W4:Y:S04]  /*a020*/  LDL.LU R4, [R1+0x928] ;  /* 0x0009280001047983 */ /* 0x000f280000300800 */
[----:B------:R0:W-:Y:S04]  /*a030*/  STL.S16 [R1+0x618], R37 ;  /* 0x0006182501007387 */ /* 0x0001e80000100600 */
[----:B------:R-:W3:Y:S04]  /*a040*/  LDL.LU.64 R10, [R1+0x418] ;  /* 0x00041800010a7983 */ /* 0x000ee80000300a00 */
[----:B0-----:R-:W2:Y:S01]  /*a050*/  LDL.LU R37, [R1+0x8c0] ;  /* 0x0008c00001257983 */ /* 0x001ea20000300800 */
[----:B------:R-:W-:-:S04]  /*a060*/  PRMT R8, RZ, 0x7610, R8 ;  /* 0x00007610ff087816 */ /* 0x000fc80000000008 */
[----:B------:R-:W-:-:S05]  /*a070*/  @!P0 PRMT R8, R23, 0x7632, R8 ;  /* 0x0000763217088816 */ /* 0x000fca0000000008 */
[----:B------:R0:W-:Y:S04]  /*a080*/  STL.S16 [R1+0x614], R8 ;  /* 0x0006140801007387 */ /* 0x0001e80000100600 */
[----:B0-----:R-:W3:Y:S01]  /*a090*/  LDL.LU R8, [R1+0x8c8] ;  /* 0x0008c80001087983 */ /* 0x001ee20000300800 */
[----:B-1----:R-:W-:Y:S02]  /*a0a0*/  PRMT R7, RZ, 0x7610, R7 ;  /* 0x00007610ff077816 */ /* 0x002fe40000000007 */
[----:B------:R-:W-:Y:S02]  /*a0b0*/  PRMT R6, RZ, 0x7610, R6 ;  /* 0x00007610ff067816 */ /* 0x000fe40000000006 */
[C---:B------:R-:W-:Y:S02]  /*a0c0*/  @!P6 PRMT R7, R21.reuse, 0x7610, R7 ;  /* 0x000076101507e816 */ /* 0x040fe40000000007 */
[----:B------:R-:W-:-:S03]  /*a0d0*/  @!P6 PRMT R6, R21, 0x7632, R6 ;  /* 0x000076321506e816 */ /* 0x000fc60000000006 */
[----:B------:R-:W-:Y:S04]  /*a0e0*/  STL.S16 [R1+0x5f8], R7 ;  /* 0x0005f80701007387 */ /* 0x000fe80000100600 */
[----:B------:R0:W-:Y:S04]  /*a0f0*/  STL.S16 [R1+0x604], R6 ;  /* 0x0006040601007387 */ /* 0x0001e80000100600 */
[----:B0-----:R-:W3:Y:S01]  /*a100*/  LDL.LU.64 R6, [R1+0x3f8] ;  /* 0x0003f80001067983 */ /* 0x001ee20000300a00 */
[----:B------:R-:W-:-:S04]  /*a110*/  PRMT R16, RZ, 0x7610, R16 ;  /* 0x00007610ff107816 */ /* 0x000fc80000000010 */
[----:B------:R-:W-:Y:S02]  /*a120*/  @!P5 PRMT R16, R19, 0x7610, R16 ;  /* 0x000076101310d816 */ /* 0x000fe40000000010 */
[----:B--2---:R-:W-:-:S03]  /*a130*/  PRMT R37, RZ, 0x7610, R37 ;  /* 0x00007610ff257816 */ /* 0x004fc60000000025 */
[----:B------:R0:W-:Y:S01]  /*a140*/  STL.S16 [R1+0x5e8], R16 ;  /* 0x0005e81001007387 */ /* 0x0001e20000100600 */
[----:B------:R-:W-:-:S03]  /*a150*/  @!P3 PRMT R37, R26, 0x7610, R37 ;  /* 0x000076101a25b816 */ /* 0x000fc60000000025 */
[----:B0-----:R-:W2:Y:S04]  /*a160*/  LDL.LU.64 R16, [R1+0x408] ;  /* 0x0004080001107983 */ /* 0x001ea80000300a00 */
[----:B------:R0:W-:Y:S04]  /*a170*/  STL.S16 [R1+0x620], R37 ;  /* 0x0006202501007387 */ /* 0x0001e80000100600 */
[----:B0-----:R-:W2:Y:S04]  /*a180*/  LDL.LU R37, [R1+0x8b8] ;  /* 0x0008b80001257983 */ /* 0x001ea80000300800 */
[----:B----4-:R0:W-:Y:S02]  /*a190*/  STL.64 [R1+0x898], R4 ;  /* 0x0008980401007387 */ /* 0x0101e40000100a00 */
[----:B0-----:R-:W-:-:S02]  /*a1a0*/  PRMT R5, RZ, 0x7610, R5 ;  /* 0x00007610ff057816 */ /* 0x001fc40000000005 */
[----:B------:R-:W-:Y:S02]  /*a1b0*/  PRMT R4, RZ, 0x7610, R4 ;  /* 0x00007610ff047816 */ /* 0x000fe40000000004 */
[----:B------:R-:W-:Y:S02]  /*a1c0*/  @!P6 PRMT R5, R22, 0x7610, R5 ;  /* 0x000076101605e816 */ /* 0x000fe40000000005 */
[----:B------:R-:W-:-:S03]  /*a1d0*/  @!P0 PRMT R4, R23, 0x7610, R4 ;  /* 0x0000761017048816 */ /* 0x000fc60000000004 */
[----:B------:R-:W-:Y:S04]  /*a1e0*/  STL.S16 [R1+0x600], R5 ;  /* 0x0006000501007387 */ /* 0x000fe80000100600 */
[----:B------:R0:W-:Y:S01]  /*a1f0*/  STL.S16 [R1+0x608], R4 ;  /* 0x0006080401007387 */ /* 0x0001e20000100600 */
[----:B------:R-:W-:-:S03]  /*a200*/  LOP3.LUT P5, RZ, R44, 0x800, RZ, 0xc0, !PT ;  /* 0x000008002cff7812 */ /* 0x000fc600078ac0ff */
[----:B0-----:R-:W4:Y:S04]  /*a210*/  LDL.LU.64 R4, [R1+0x3e0] ;  /* 0x0003e00001047983 */ /* 0x001f280000300a00 */
[----:B---3--:R0:W-:Y:S02]  /*a220*/  STL [R1+0x80], R8 ;  /* 0x0000800801007387 */ /* 0x0081e40000100800 */
[----:B0-----:R-:W-:-:S06]  /*a230*/  HFMA2 R8, -RZ, RZ, 0, 0 ;  /* 0x00000000ff087431 */ /* 0x001fcc00000001ff */
[----:B------:R-:W3:Y:S04]  /*a240*/  @!P5 LDG.E R8, desc[UR10][R6.64] ;  /* 0x0000000a0608d981 */ /* 0x000ee8000c1e1900 */
[----:B------:R-:W3:Y:S04]  /*a250*/  LDL.LU.64 R6, [R1+0x3c8] ;  /* 0x0003c80001067983 */ /* 0x000ee80000300a00 */
[----:B------:R0:W-:Y:S01]  /*a260*/  STL [R1+0x17c], R2 ;  /* 0x00017c0201007387 */ /* 0x0001e20000100800 */
[----:B------:R-:W-:-:S03]  /*a270*/  LOP3.LUT P4, RZ, R44, 0x1000, RZ, 0xc0, !PT ;  /* 0x000010002cff7812 */ /* 0x000fc6000788c0ff */
[----:B------:R1:W-:Y:S01]  /*a280*/  STL [R1+0x7c], R36 ;  /* 0x00007c2401007387 */ /* 0x0003e20000100800 */
[----:B0-----:R-:W-:-:S04]  /*a290*/  PRMT R2, RZ, 0x7610, R2 ;  /* 0x00007610ff027816 */ /* 0x001fc80000000002 */
[----:B------:R-:W-:Y:S01]  /*a2a0*/  @!P0 PRMT R2, R24, 0x7632, R2 ;  /* 0x0000763218028816 */ /* 0x000fe20000000002 */
[----:B-1----:R-:W-:Y:S01]  /*a2b0*/  HFMA2 R36, -RZ, RZ, 0, 0 ;  /* 0x00000000ff247431 */ /* 0x002fe200000001ff */
[----:B------:R-:W-:-:S03]  /*a2c0*/  LOP3.LUT R38, R38, 0xfffffffb, RZ, 0xc0, !PT ;  /* 0xfffffffb26267812 */ /* 0x000fc600078ec0ff */
[----:B------:R0:W-:Y:S01]  /*a2d0*/  STL.S16 [R1+0x61c], R2 ;  /* 0x00061c0201007387 */ /* 0x0001e20000100600 */
[----:B------:R-:W-:-:S03]  /*a2e0*/  @P4 LOP3.LUT R38, R38, 0x4, RZ, 0xfc, !PT ;  /* 0x0000000426264812 */ /* 0x000fc600078efcff */
[----:B--2---:R-:W2:Y:S01]  /*a2f0*/  @!P4 LDG.E R36, desc[UR10][R16.64] ;  /* 0x0000000a1024c981 */ /* 0x004ea2000c1e1900 */
[----:B0-----:R-:W-:-:S06]  /*a300*/  MOV R2, RZ ;  /* 0x000000ff00027202 */ /* 0x001fcc0000000f00 */
[----:B------:R-:W2:Y:S01]  /*a310*/  @!P4 LDG.E R2, desc[UR10][R10.64] ;  /* 0x0000000a0a02c981 */ /* 0x000ea2000c1e1900 */
[C---:B------:R-:W-:Y:S02]  /*a320*/  LOP3.LUT P4, RZ, R44.reuse, 0x10000, RZ, 0xc0, !PT ;  /* 0x000100002cff7812 */ /* 0x040fe4000788c0ff */
[----:B------:R-:W-:Y:S01]  /*a330*/  PRMT R37, RZ, 0x7610, R37 ;  /* 0x00007610ff257816 */ /* 0x000fe20000000025 */
[----:B------:R-:W2:Y:S01]  /*a340*/  LDL.LU.64 R16, [R1+0x400] ;  /* 0x0004000001107983 */ /* 0x000ea20000300a00 */
[----:B------:R-:W-:-:S03]  /*a350*/  LOP3.LUT P6, RZ, R44, 0x400, RZ, 0xc0, !PT ;  /* 0x000004002cff7812 */ /* 0x000fc600078cc0ff */
[----:B------:R0:W-:Y:S04]  /*a360*/  STL [R1+0x84], R41 ;  /* 0x0000842901007387 */ /* 0x0001e80000100800 */
[----:B------:R-:W2:Y:S02]  /*a370*/  LDL.LU.64 R10, [R1+0x3f0] ;  /* 0x0003f000010a7983 */ /* 0x000ea40000300a00 */
[----:B------:R-:W-:-:S05]  /*a380*/  @!P4 PRMT R37, R27, 0x7610, R37 ;  /* 0x000076101b25c816 */ /* 0x000fca0000000025 */
[----:B------:R1:W-:Y:S01]  /*a390*/  STL.S16 [R1+0x3e0], R37 ;  /* 0x0003e02501007387 */ /* 0x0003e20000100600 */
[----:B0-----:R-:W-:-:S03]  /*a3a0*/  HFMA2 R41, -RZ, RZ, 0, 0 ;  /* 0x00000000ff297431 */ /* 0x001fc600000001ff */
[----:B-1----:R-:W2:Y:S04]  /*a3b0*/  LDL.LU R37, [R1+0x8b4] ;  /* 0x0008b40001257983 */ /* 0x002ea80000300800 */
[----:B----4-:R-:W4:Y:S04]  /*a3c0*/  @!P6 LDG.E R41, desc[UR10][R4.64] ;  /* 0x0000000a0429e981 */ /* 0x010f28000c1e1900 */
[----:B------:R0:W-:Y:S04]  /*a3d0*/  STL [R1+0x184], R42 ;  /* 0x0001842a01007387 */ /* 0x0001e80000100800 */
[----:B------:R-:W4:Y:S01]  /*a3e0*/  LDL.LU.64 R4, [R1+0x3d8] ;  /* 0x0003d80001047983 */ /* 0x000f220000300a00 */
[----:B------:R-:W-:-:S02]  /*a3f0*/  LOP3.LUT P0, RZ, R44, 0x200, RZ, 0xc0, !PT ;  /* 0x000002002cff7812 */ /* 0x000fc4000780c0ff */
[----:B0-----:R-:W-:-:S04]  /*a400*/  PRMT R42, RZ, 0x7610, R42 ;  /* 0x00007610ff2a7816 */ /* 0x001fc8000000002a */
[----:B------:R-:W-:Y:S01]  /*a410*/  @!P4 PRMT R42, R30, 0x7610, R42 ;  /* 0x000076101e2ac816 */ /* 0x000fe2000000002a */
[----:B------:R-:W-:Y:S04]  /*a420*/  STL [R1+0x88], R43 ;  /* 0x0000882b01007387 */ /* 0x000fe80000100800 */
[----:B------:R0:W-:Y:S02]  /*a430*/  STL.S16 [R1+0x3e4], R42 ;  /* 0x0003e42a01007387 */ /* 0x0001e40000100600 */
[----:B0-----:R-:W-:-:S06]  /*a440*/  CS2R R42, SRZ ;  /* 0x00000000002a7805 */ /* 0x001fcc000001ff00 */
[----:B---3--:R-:W3:Y:S04]  /*a450*/  @!P0 LDG.E R43, desc[UR10][R6.64] ;  /* 0x0000000a062b8981 */ /* 0x008ee8000c1e1900 */
[----:B------:R-:W3:Y:S04]  /*a460*/  LDL.LU.64 R6, [R1+0x3c0] ;  /* 0x0003c00001067983 */ /* 0x000ee80000300a00 */
[----:B------:R0:W-:Y:S02]  /*a470*/  STL [R1+0x180], R9 ;  /* 0x0001800901007387 */ /* 0x0001e40000100800 */
[----:B0-----:R-:W-:-:S04]  /*a480*/  PRMT R9, RZ, 0x7610, R9 ;  /* 0x00007610ff097816 */ /* 0x001fc80000000009 */
[----:B------:R-:W-:-:S05]  /*a490*/  @!P3 PRMT R9, R26, 0x7632, R9 ;  /* 0x000076321a09b816 */ /* 0x000fca0000000009 */
[----:B------:R0:W-:Y:S04]  /*a4a0*/  STL.S16 [R1+0x628], R9 ;  /* 0x0006280901007387 */ /* 0x0001e80000100600 */
[----:B------:R1:W-:Y:S01]  /*a4b0*/  STL [R1+0x188], R39 ;  /* 0x0001882701007387 */ /* 0x0003e20000100800 */
[----:B0-----:R-:W-:Y:S02]  /*a4c0*/  MOV R9, RZ ;  /* 0x000000ff00097202 */ /* 0x001fe40000000f00 */
[----:B-1----:R-:W-:-:S04]  /*a4d0*/  PRMT R39, RZ, 0x7610, R39 ;  /* 0x00007610ff277816 */ /* 0x002fc80000000027 */
[----:B--2---:R-:W2:Y:S01]  /*a4e0*/  @!P5 LDG.E R9, desc[UR10][R16.64] ;  /* 0x0000000a1009d981 */ /* 0x004ea2000c1e1900 */
[----:B------:R-:W-:-:S03]  /*a4f0*/  @!P1 PRMT R39, R32, 0x7610, R39 ;  /* 0x0000761020279816 */ /* 0x000fc60000000027 */
[----:B------:R0:W2:Y:S04]  /*a500*/  @!P6 LDG.E R42, desc[UR10][R10.64] ;  /* 0x0000000a0a2ae981 */ /* 0x0000a8000c1e1900 */
[----:B------:R-:W2:Y:S01]  /*a510*/  LDL.LU.64 R16, [R1+0x3b8] ;  /* 0x0003b80001107983 */ /* 0x000ea20000300a00 */
[----:B------:R-:W-:-:S03]  /*a520*/  PRMT R37, RZ, 0x7610, R37 ;  /* 0x00007610ff257816 */ /* 0x000fc60000000025 */
[----:B------:R1:W-:Y:S01]  /*a530*/  STL.S16 [R1+0x3cc], R39 ;  /* 0x0003cc2701007387 */ /* 0x0003e20000100600 */
[----:B------:R-:W-:-:S03]  /*a540*/  @!P4 PRMT R37, R27, 0x7632, R37 ;  /* 0x000076321b25c816 */ /* 0x000fc60000000025 */
[----:B------:R-:W2:Y:S04]  /*a550*/  LDL.LU.64 R10, [R1+0x8a8] ;  /* 0x0008a800010a7983 */ /* 0x000ea80000300a00 */
[----:B------:R0:W-:Y:S01]  /*a560*/  STL.S16 [R1+0x62c], R37 ;  /* 0x00062c2501007387 */ /* 0x0001e20000100600 */
[----:B-1----:R-:W-:-:S03]  /*a570*/  MOV R39, RZ ;  /* 0x000000ff00277202 */ /* 0x002fc60000000f00 */
[----:B------:R-:W-:Y:S04]  /*a580*/  STL [R1+0x7dc], R45 ;  /* 0x0007dc2d01007387 */ /* 0x000fe80000100800 */
[----:B----4-:R1:W4:Y:S04]  /*a590*/  @!P0 LDG.E R39, desc[UR10][R4.64] ;  /* 0x0000000a04278981 */ /* 0x010328000c1e1900 */
[----:B0-----:R-:W4:Y:S04]  /*a5a0*/  LDL.LU R37, [R1+0x8b0] ;  /* 0x0008b00001257983 */ /* 0x001f280000300800 */
[----:B------:R-:W-:Y:S04]  /*a5b0*/  STL [R1+0x7fc], R45 ;  /* 0x0007fc2d01007387 */ /* 0x000fe80000100800 */
[----:B------:R-:W-:Y:S04]  /*a5c0*/  STL [R1+0x808], R45 ;  /* 0x0008082d01007387 */ /* 0x000fe80000100800 */
[----:B------:R-:W-:Y:S04]  /*a5d0*/  STL [R1+0x814], R45 ;  /* 0x0008142d01007387 */ /* 0x000fe80000100800 */
[----:B------:R0:W-:Y:S04]  /*a5e0*/  STL [R1+0x8bc], R45 ;  /* 0x0008bc2d01007387 */ /* 0x0001e80000100800 */
[----:B------:R1:W-:Y:S04]  /*a5f0*/  STL.64 [R1+0x878], R12 ;  /* 0x0008780c01007387 */ /* 0x0003e80000100a00 */
[----:B------:R-:W4:Y:S01]  /*a600*/  LDL.LU.64 R4, [R1+0x898] ;  /* 0x0008980001047983 */ /* 0x000f220000300a00 */
[----:B0-----:R-:W-:-:S03]  /*a610*/  PRMT R45, RZ, 0x7610, R45 ;  /* 0x00007610ff2d7816 */ /* 0x001fc6000000002d */
[----:B------:R0:W-:Y:S01]  /*a620*/  STL [R1+0x18c], R0 ;  /* 0x00018c0001007387 */ /* 0x0001e20000100800 */
[----:B-1----:R-:W-:Y:S02]  /*a630*/  PRMT R13, RZ, 0x7610, R13 ;  /* 0x00007610ff0d7816 */ /* 0x002fe4000000000d */
[----:B------:R-:W-:Y:S02]  /*a640*/  PRMT R12, RZ, 0x7610, R12 ;  /* 0x00007610ff0c7816 */ /* 0x000fe4000000000c */
[----:B------:R-:W-:Y:S02]  /*a650*/  @!P3 PRMT R45, R25, 0x7632, R45 ;  /* 0x00007632192db816 */ /* 0x000fe4000000002d */
[----:B0-----:R-:W-:Y:S02]  /*a660*/  PRMT R0, RZ, 0x7610, R0 ;  /* 0x00007610ff007816 */ /* 0x001fe40000000000 */
[----:B------:R-:W-:Y:S02]  /*a670*/  @!P1 PRMT R13, R32, 0x7632, R13 ;  /* 0x00007632200d9816 */ /* 0x000fe4000000000d */
[----:B------:R-:W-:-:S02]  /*a680*/  @!P2 PRMT R12, R33, 0x7610, R12 ;  /* 0x00007610210ca816 */ /* 0x000fc4000000000c */
[----:B------:R-:W-:Y:S02]  /*a690*/  LOP3.LUT P3, RZ, R44, 0x100, RZ, 0xc0, !PT ;  /* 0x000001002cff7812 */ /* 0x000fe4000786c0ff */
[----:B------:R-:W-:Y:S01]  /*a6a0*/  @!P2 PRMT R0, R34, 0x7632, R0 ;  /* 0x000076322200a816 */ /* 0x000fe20000000000 */
[----:B------:R-:W-:Y:S04]  /*a6b0*/  STL.S16 [R1+0x638], R13 ;  /* 0x0006380d01007387 */ /* 0x000fe80000100600 */
[----:B------:R0:W-:Y:S04]  /*a6c0*/  STL.S16 [R1+0x3b8], R12 ;  /* 0x0003b80c01007387 */ /* 0x0001e80000100600 */
[----:B------:R1:W-:Y:S04]  /*a6d0*/  STL.S16 [R1+0x648], R0 ;  /* 0x0006480001007387 */ /* 0x0003e80000100600 */
[----:B0-----:R-:W4:Y:S01]  /*a6e0*/  LDL.LU.64 R12, [R1+0x390] ;  /* 0x00039000010c7983 */ /* 0x001f220000300a00 */
[----:B-1----:R-:W-:-:S03]  /*a6f0*/  MOV R0, RZ ;  /* 0x000000ff00007202 */ /* 0x002fc60000000f00 */
[----:B------:R0:W-:Y:S02]  /*a700*/  STL.64 [R1+0x868], R14 ;  /* 0x0008680e01007387 */ /* 0x0001e40000100a00 */
[----:B0-----:R-:W-:Y:S02]  /*a710*/  PRMT R15, RZ, 0x7610, R15 ;  /* 0x00007610ff0f7816 */ /* 0x001fe4000000000f */
[----:B------:R-:W-:Y:S02]  /*a720*/  PRMT R14, RZ, 0x7610, R14 ;  /* 0x00007610ff0e7816 */ /* 0x000fe4000000000e */
[----:B------:R-:W-:Y:S02]  /*a730*/  @!P4 PRMT R15, R30, 0x7632, R15 ;  /* 0x000076321e0fc816 */ /* 0x000fe4000000000f */
[----:B------:R-:W-:-:S03]  /*a740*/  @!P1 PRMT R14, R31, 0x7610, R14 ;  /* 0x000076101f0e9816 */ /* 0x000fc6000000000e */
[----:B------:R-:W-:Y:S04]  /*a750*/  STL.S16 [R1+0x630], R15 ;  /* 0x0006300f01007387 */ /* 0x000fe80000100600 */
[----:B------:R0:W-:Y:S04]  /*a760*/  STL.S16 [R1+0x3c8], R14 ;  /* 0x0003c80e01007387 */ /* 0x0001e80000100600 */
[----:B0-----:R-:W4:Y:S04]  /*a770*/  LDL.LU.64 R14, [R1+0x3a0] ;  /* 0x0003a000010e7983 */ /* 0x001f280000300a00 */
[----:B---3--:R0:W3:Y:S04]  /*a780*/  @!P3 LDG.E R0, desc[UR10][R6.64] ;  /* 0x0000000a0600b981 */ /* 0x0080e8000c1e1900 */
[----:B------:R-:W0:Y:S04]  /*a790*/  LDL.LU R6, [R1+0x88c] ;  /* 0x00088c0001067983 */ /* 0x000e280000300800 */
[----:B------:R1:W-:Y:S02]  /*a7a0*/  STL [R1+0x8c], R40 ;  /* 0x00008c2801007387 */ /* 0x0003e40000100800 */
[----:B-1----:R-:W-:-:S06]  /*a7b0*/  HFMA2 R40, -RZ, RZ, 0, 0 ;  /* 0x00000000ff287431 */ /* 0x002fcc00000001ff */
[----:B--2---:R-:W2:Y:S01]  /*a7c0*/  @!P3 LDG.E R40, desc[UR10][R16.64] ;  /* 0x0000000a1028b981 */ /* 0x004ea2000c1e1900 */
[----:B------:R-:W-:-:S03]  /*a7d0*/  LOP3.LUT P3, RZ, R38, 0x8, RZ, 0xc0, !PT ;  /* 0x0000000826ff7812 */ /* 0x000fc6000786c0ff */
[----:B------:R-:W3:Y:S04]  /*a7e0*/  LDL.LU.64 R16, [R1+0x3a8] ;  /* 0x0003a80001107983 */ /* 0x000ee80000300a00 */
[----:B------:R1:W-:Y:S02]  /*a7f0*/  STL [R1+0x190], R10 ;  /* 0x0001900a01007387 */ /* 0x0003e40000100800 */
[----:B-1----:R-:W-:Y:S02]  /*a800*/  PRMT R10, RZ, 0x7610, R10 ;  /* 0x00007610ff0a7816 */ /* 0x002fe4000000000a */
[----:B----4-:R-:W-:Y:S02]  /*a810*/  PRMT R37, RZ, 0x7610, R37 ;  /* 0x00007610ff257816 */ /* 0x010fe40000000025 */
[----:B------:R-:W-:-:S02]  /*a820*/  @!P3 PRMT R10, R3, 0x7632, R10 ;  /* 0x00007632030ab816 */ /* 0x000fc4000000000a */
[----:B------:R-:W-:Y:S02]  /*a830*/  @!P1 PRMT R37, R31, 0x7632, R37 ;  /* 0x000076321f259816 */ /* 0x000fe40000000025 */
[----:B------:R-:W-:Y:S01]  /*a840*/  LOP3.LUT P1, RZ, R44, 0x40, RZ, 0xc0, !PT ;  /* 0x000000402cff7812 */ /* 0x000fe2000782c0ff */
[----:B------:R-:W-:Y:S04]  /*a850*/  STL [R1+0x94], R11 ;  /* 0x0000940b01007387 */ /* 0x000fe80000100800 */
[----:B------:R1:W-:Y:S04]  /*a860*/  STL.S16 [R1+0x3c4], R10 ;  /* 0x0003c40a01007387 */ /* 0x0003e80000100600 */
[----:B------:R4:W-:Y:S01]  /*a870*/  STL.S16 [R1+0x634], R37 ;  /* 0x0006342501007387 */ /* 0x0009e20000100600 */
[----:B------:R-:W-:-:S02]  /*a880*/  PRMT R4, RZ, 0x7610, R4 ;  /* 0x00007610ff047816 */ /* 0x000fc40000000004 */
[----:B-1----:R-:W-:Y:S01]  /*a890*/  CS2R R10, SRZ ;  /* 0x00000000000a7805 */ /* 0x002fe2000001ff00 */
[----:B----4-:R-:W4:Y:S01]  /*a8a0*/  LDL.LU R37, [R1+0x8a0] ;  /* 0x0008a00001257983 */ /* 0x010f220000300800 */
[----:B------:R-:W-:-:S05]  /*a8b0*/  @!P2 PRMT R4, R34, 0x7610, R4 ;  /* 0x000076102204a816 */ /* 0x000fca0000000004 */
[----:B------:R1:W-:Y:S01]  /*a8c0*/  STL.S16 [R1+0x3bc], R4 ;  /* 0x0003bc0401007387 */ /* 0x0003e20000100600 */
[----:B------:R-:W-:-:S03]  /*a8d0*/  LOP3.LUT P4, RZ, R44, 0x80, RZ, 0xc0, !PT ;  /* 0x000000802cff7812 */ /* 0x000fc6000788c0ff */
[----:B-1----:R-:W2:Y:S04]  /*a8e0*/  LDL.LU R4, [R1+0x890] ;  /* 0x0008900001047983 */ /* 0x002ea80000300800 */
[----:B------:R1:W-:Y:S04]  /*a8f0*/  STL [R1+0x90], R5 ;  /* 0x0000900501007387 */ /* 0x0003e80000100800 */
[----:B------:R2:W2:Y:S01]  /*a900*/  @!P1 LDG.E R11, desc[UR10][R12.64] ;  /* 0x0000000a0c0b9981 */ /* 0x0004a2000c1e1900 */
[----:B-1----:R-:W-:-:S03]  /*a910*/  HFMA2 R5, -RZ, RZ, 0, 0 ;  /* 0x00000000ff057431 */ /* 0x002fc600000001ff */
[----:B------:R-:W2:Y:S04]  /*a920*/  LDL.LU.64 R12, [R1+0x878] ;  /* 0x00087800010c7983 */ /* 0x000ea80000300a00 */
[----:B------:R-:W2:Y:S04]  /*a930*/  @!P4 LDG.E R5, desc[UR10][R14.64] ;  /* 0x0000000a0e05c981 */ /* 0x000ea8000c1e1900 */
[----:B------:R-:W2:Y:S01]  /*a940*/  LDL.LU.64 R14, [R1+0x398] ;  /* 0x00039800010e7983 */ /* 0x000ea20000300a00 */
[----:B0-----:R-:W-:-:S04]  /*a950*/  PRMT R6, RZ, 0x7610, R6 ;  /* 0x00007610ff067816 */ /* 0x001fc80000000006 */
[----:B------:R-:W-:-:S05]  /*a960*/  @!P3 PRMT R6, R35, 0x7610, R6 ;  /* 0x000076102306b816 */ /* 0x000fca0000000006 */
[----:B------:R0:W-:Y:S04]  /*a970*/  STL.S16 [R1+0x3a0], R6 ;  /* 0x0003a00601007387 */ /* 0x0001e80000100600 */
[----:B0-----:R-:W2:Y:S04]  /*a980*/  LDL.LU.64 R6, [R1+0x378] ;  /* 0x0003780001067983 */ /* 0x001ea80000300a00 */
[----:B---3--:R0:W3:Y:S01]  /*a990*/  @!P4 LDG.E R10, desc[UR10][R16.64] ;  /* 0x0000000a100ac981 */ /* 0x0080e2000c1e1900 */
[----:B------:R-:W-:-:S03]  /*a9a0*/  LOP3.LUT P4, RZ, R38, 0x4, RZ, 0xc0, !PT ;  /* 0x0000000426ff7812 */ /* 0x000fc6000788c0ff */
[----:B------:R-:W0:Y:S01]  /*a9b0*/  LDL.LU R16, [R1+0x880] ;  /* 0x0008800001107983 */ /* 0x000e220000300800 */
[----:B----4-:R-:W-:-:S04]  /*a9c0*/  PRMT R37, RZ, 0x7610, R37 ;  /* 0x00007610ff257816 */ /* 0x010fc80000000025 */
[----:B------:R-:W-:Y:S02]  /*a9d0*/  @!P2 PRMT R37, R33, 0x7632, R37 ;  /* 0x000076322125a816 */ /* 0x000fe40000000025 */
[----:B------:R-:W-:-:S03]  /*a9e0*/  LOP3.LUT P2, RZ, R44, 0x20, RZ, 0xc0, !PT ;  /* 0x000000202cff7812 */ /* 0x000fc6000784c0ff */
[----:B------:R1:W-:Y:S01]  /*a9f0*/  STL.S16 [R1+0x3d8], R37 ;  /* 0x0003d82501007387 */ /* 0x0003e20000100600 */
[----:B--2---:R-:W-:-:S03]  /*aa00*/  PRMT R4, RZ, 0x7610, R4 ;  /* 0x00007610ff047816 */ /* 0x004fc60000000004 */
[----:B-1----:R-:W2:Y:S01]  /*aa10*/  LDL.LU R37, [R1+0x894] ;  /* 0x0008940001257983 */ /* 0x002ea20000300800 */
[----:B------:R-:W-:-:S05]  /*aa20*/  @!P3 PRMT R4, R3, 0x7610, R4 ;  /* 0x000076100304b816 */ /* 0x000fca0000000004 */
[----:B------:R1:W-:Y:S04]  /*aa30*/  STL.S16 [R1+0x3a4], R4 ;  /* 0x0003a40401007387 */ /* 0x0003e80000100600 */
[----:B-1----:R-:W4:Y:S04]  /*aa40*/  LDL.LU R4, [R1+0x884] ;  /* 0x0008840001047983 */ /* 0x002f280000300800 */
[----:B------:R1:W-:Y:S02]  /*aa50*/  STL [R1+0x194], R12 ;  /* 0x0001940c01007387 */ /* 0x0003e40000100800 */
[----:B-1----:R-:W-:-:S04]  /*aa60*/  PRMT R12, RZ, 0x7610, R12 ;  /* 0x00007610ff0c7816 */ /* 0x002fc8000000000c */
[----:B------:R-:W-:Y:S01]  /*aa70*/  @!P4 PRMT R12, R2, 0x7632, R12 ;  /* 0x00007632020cc816 */ /* 0x000fe2000000000c */
[----:B------:R-:W-:Y:S04]  /*aa80*/  STL [R1+0x98], R13 ;  /* 0x0000980d01007387 */ /* 0x000fe80000100800 */
[----:B------:R1:W-:Y:S02]  /*aa90*/  STL.S16 [R1+0x664], R12 ;  /* 0x0006640c01007387 */ /* 0x0003e40000100600 */
[----:B-1----:R-:W-:-:S06]  /*aaa0*/  CS2R R12, SRZ ;  /* 0x00000000000c7805 */ /* 0x002fcc000001ff00 */
[----:B------:R1:W3:Y:S04]  /*aab0*/  @!P1 LDG.E R12, desc[UR10][R14.64] ;  /* 0x0000000a0e0c9981 */ /* 0x0002e8000c1e1900 */
[----:B------:R-:W3:Y:S04]  /*aac0*/  LDL.LU.64 R14, [R1+0x868] ;  /* 0x00086800010e7983 */ /* 0x000ee80000300a00 */
[----:B------:R1:W3:Y:S04]  /*aad0*/  @!P2 LDG.E R13, desc[UR10][R6.64] ;  /* 0x0000000a060da981 */ /* 0x0002e8000c1e1900 */
[----:B------:R-:W3:Y:S04]  /*aae0*/  LDL.LU R6, [R1+0x860] ;  /* 0x0008600001067983 */ /* 0x000ee80000300800 */
[----:B------:R-:W-:Y:S04]  /*aaf0*/  STL.64 [R1+0x7e8], R34 ;  /* 0x0007e82201007387 */ /* 0x000fe80000100a00 */
[----:B------:R-:W-:Y:S04]  /*ab00*/  STL.64 [R1+0x7d0], R2 ;  /* 0x0007d00201007387 */ /* 0x000fe80000100a00 */
[----:B------:R-:W-:Y:S01]  /*ab10*/  STL.64 [R1+0x7f0], R8 ;  /* 0x0007f00801007387 */ /* 0x000fe20000100a00 */
[----:B0-----:R-:W-:-:S04]  /*ab20*/  PRMT R16, RZ, 0x7610, R16 ;  /* 0x00007610ff107816 */ /* 0x001fc80000000010 */
[----:B------:R-:W-:-:S05]  /*ab30*/  @!P4 PRMT R16, R36, 0x7610, R16 ;  /* 0x000076102410c816 */ /* 0x000fca0000000010 */
[----:B------:R0:W-:Y:S04]  /*ab40*/  STL.S16 [R1+0x390], R16 ;  /* 0x0003901001007387 */ /* 0x0001e80000100600 */
[----:B0-----:R-:W3:Y:S01]  /*ab50*/  LDL.LU.64 R16, [R1+0x380] ;  /* 0x0003800001107983 */ /* 0x001ee20000300a00 */
[----:B--2---:R-:W-:-:S04]  /*ab60*/  PRMT R37, RZ, 0x7610, R37 ;  /* 0x00007610ff257816 */ /* 0x004fc80000000025 */
[----:B------:R-:W-:-:S05]  /*ab70*/  @!P3 PRMT R37, R35, 0x7632, R37 ;  /* 0x000076322325b816 */ /* 0x000fca0000000025 */
[----:B------:R0:W-:Y:S01]  /*ab80*/  STL.S16 [R1+0x3c0], R37 ;  /* 0x0003c02501007387 */ /* 0x0001e20000100600 */
[----:B----4-:R-:W-:-:S03]  /*ab90*/  PRMT R4, RZ, 0x7610, R4 ;  /* 0x00007610ff047816 */ /* 0x010fc60000000004 */
[----:B0-----:R-:W2:Y:S01]  /*aba0*/  LDL.LU R37, [R1+0x888] ;  /* 0x0008880001257983 */ /* 0x001ea20000300800 */
[----:B------:R-:W-:Y:S02]  /*abb0*/  @!P4 PRMT R4, R2, 0x7610, R4 ;  /* 0x000076100204c816 */ /* 0x000fe40000000004 */
[----:B------:R-:W-:-:S03]  /*abc0*/  PRMT R2, RZ, 0x7610, R2 ;  /* 0x00007610ff027816 */ /* 0x000fc60000000002 */
[----:B------:R0:W-:Y:S01]  /*abd0*/  STL.S16 [R1+0x3a8], R4 ;  /* 0x0003a80401007387 */ /* 0x0001e20000100600 */
[----:B------:R-:W-:Y:S02]  /*abe0*/  PRMT R35, RZ, 0x7610, R35 ;  /* 0x00007610ff237816 */ /* 0x000fe40000000023 */
[----:B------:R-:W-:Y:S02]  /*abf0*/  @!P5 PRMT R2, R8, 0x7610, R2 ;  /* 0x000076100802d816 */ /* 0x000fe40000000002 */
[----:B------:R-:W-:Y:S01]  /*ac00*/  @!P5 PRMT R35, R9, 0x7610, R35 ;  /* 0x000076100923d816 */ /* 0x000fe20000000023 */
[----:B0-----:R-:W4:Y:S04]  /*ac10*/  LDL.LU R4, [R1+0x870] ;  /* 0x0008700001047983 */ /* 0x001f280000300800 */
[----:B---3--:R1:W-:Y:S02]  /*ac20*/  STL [R1+0x198], R14 ;  /* 0x0001980e01007387 */ /* 0x0083e40000100800 */
[----:B-1----:R-:W-:-:S04]  /*ac30*/  PRMT R14, RZ, 0x7610, R14 ;  /* 0x00007610ff0e7816 */ /* 0x002fc8000000000e */
[----:B------:R-:W-:Y:S02]  /*ac40*/  @!P5 PRMT R14, R9, 0x7632, R14 ;  /* 0x00007632090ed816 */ /* 0x000fe4000000000e */
[----:B------:R-:W-:-:S04]  /*ac50*/  PRMT R6, RZ, 0x7610, R6 ;  /* 0x00007610ff067816 */ /* 0x000fc80000000006 */
[----:B------:R-:W-:Y:S02]  /*ac60*/  @!P5 PRMT R6, R8, 0x7632, R6 ;  /* 0x000076320806d816 */ /* 0x000fe40000000006 */
[----:B------:R-:W3:Y:S01]  /*ac70*/  LDL.LU.64 R8, [R1+0x360] ;  /* 0x0003600001087983 */ /* 0x000ee20000300a00 */
[----:B------:R-:W-:Y:S02]  /*ac80*/  LOP3.LUT P3, RZ, R44, 0x10, RZ, 0xc0, !PT ;  /* 0x000000102cff7812 */ /* 0x000fe4000786c0ff */
[----:B------:R-:W-:Y:S01]  /*ac90*/  PRMT R34, RZ, 0x7610, R34 ;  /* 0x00007610ff227816 */ /* 0x000fe20000000022 */
[----:B------:R-:W-:Y:S04]  /*aca0*/  STL.S16 [R1+0x39c], R14 ;  /* 0x00039c0e01007387 */ /* 0x000fe80000100600 */
[----:B------:R0:W-:Y:S01]  /*acb0*/  STL [R1+0x9c], R15 ;  /* 0x00009c0f01007387 */ /* 0x0001e20000100800 */
[----:B------:R-:W-:-:S03]  /*acc0*/  @!P6 PRMT R34, R41, 0x7610, R34 ;  /* 0x000076102922e816 */ /* 0x000fc60000000022 */
[----:B------:R1:W-:Y:S01]  /*acd0*/  STL.S16 [R1+0x624], R45 ;  /* 0x0006242d01007387 */ /* 0x0003e20000100600 */
[----:B0-----:R-:W-:-:S03]  /*ace0*/  CS2R R14, SRZ ;  /* 0x00000000000e7805 */ /* 0x001fc6000001ff00 */
[----:B------:R0:W-:Y:S04]  /*acf0*/  STL.S16 [R1+0x378], R2 ;  /* 0x0003780201007387 */ /* 0x0001e80000100600 */
[----:B------:R0:W-:Y:S04]  /*ad00*/  STL.S16 [R1+0x398], R6 ;  /* 0x0003980601007387 */ /* 0x0001e80000100600 */
[----:B-1----:R-:W3:Y:S04]  /*ad10*/  LDL.LU R45, [R1+0x8bc] ;  /* 0x0008bc00012d7983 */ /* 0x002ee80000300800 */
[----:B0-----:R-:W3:Y:S04]  /*ad20*/  LDL.LU.64 R2, [R1+0x368] ;  /* 0x0003680001027983 */ /* 0x001ee80000300a00 */
[----:B------:R-:W3:Y:S04]  /*ad30*/  LDL.LU.64 R6, [R1+0x348] ;  /* 0x0003480001067983 */ /* 0x000ee80000300a00 */
[----:B------:R-:W-:Y:S04]  /*ad40*/  STL.S16 [R1+0x37c], R35 ;  /* 0x00037c2301007387 */ /* 0x000fe80000100600 */
[----:B------:R0:W3:Y:S04]  /*ad50*/  @!P2 LDG.E R14, desc[UR10][R16.64] ;  /* 0x0000000a100ea981 */ /* 0x0000e8000c1e1900 */
[----:B------:R-:W3:Y:S01]  /*ad60*/  LDL.LU.64 R16, [R1+0x858] ;  /* 0x0008580001107983 */ /* 0x000ee20000300a00 */
[----:B--2---:R-:W-:-:S04]  /*ad70*/  PRMT R37, RZ, 0x7610, R37 ;  /* 0x00007610ff257816 */ /* 0x004fc80000000025 */
[----:B------:R-:W-:-:S05]  /*ad80*/  @!P4 PRMT R37, R36, 0x7632, R37 ;  /* 0x000076322425c816 */ /* 0x000fca0000000025 */
[----:B------:R1:W-:Y:S01]  /*ad90*/  STL.S16 [R1+0x3ac], R37 ;  /* 0x0003ac2501007387 */ /* 0x0003e20000100600 */
[----:B----4-:R-:W-:-:S03]  /*ada0*/  PRMT R4, RZ, 0x7610, R4 ;  /* 0x00007610ff047816 */ /* 0x010fc60000000004 */
[----:B-1----:R-:W2:Y:S01]  /*adb0*/  LDL.LU R37, [R1+0x874] ;  /* 0x0008740001257983 */ /* 0x002ea20000300800 */
[----:B------:R-:W-:-:S03]  /*adc0*/  @!P6 PRMT R4, R42, 0x7610, R4 ;  /* 0x000076102a04e816 */ /* 0x000fc60000000004 */
[----:B---3--:R-:W3:Y:S04]  /*add0*/  @!P3 LDG.E R15, desc[UR10][R8.64] ;  /* 0x0000000a080fb981 */ /* 0x008ee8000c1e1900 */
[----:B------:R-:W4:Y:S04]  /*ade0*/  LDL.LU.64 R8, [R1+0x358] ;  /* 0x0003580001087983 */ /* 0x000f280000300a00 */
[----:B------:R1:W-:Y:S04]  /*adf0*/  STL.S16 [R1+0x364], R34 ;  /* 0x0003642201007387 */ /* 0x0003e80000100600 */
[----:B------:R0:W-:Y:S01]  /*ae00*/  STL.S16 [R1+0x380], R4 ;  /* 0x0003800401007387 */ /* 0x0001e20000100600 */
[----:B------:R-:W-:-:S03]  /*ae10*/  LOP3.LUT R38, R38, 0xfffffffe, RZ, 0xc0, !PT ;  /* 0xfffffffe26267812 */ /* 0x000fc600078ec0ff */
[----:B-1----:R-:W3:Y:S04]  /*ae20*/  LDL.LU.64 R34, [R1+0x338] ;  /* 0x0003380001227983 */ /* 0x002ee80000300a00 */
[----:B0-----:R-:W2:Y:S02]  /*ae30*/  LDL.LU R4, [R1+0x84c] ;  /* 0x00084c0001047983 */ /* 0x001ea40000300800 */
[----:B--2---:R-:W-:-:S04]  /*ae40*/  PRMT R4, RZ, 0x7610, R4 ;  /* 0x00007610ff047816 */ /* 0x004fc80000000004 */
[----:B------:R-:W-:-:S05]  /*ae50*/  @!P0 PRMT R4, R43, 0x7610, R4 ;  /* 0x000076102b048816 */ /* 0x000fca0000000004 */
[----:B------:R0:W-:Y:S04]  /*ae60*/  STL.S16 [R1+0x34c], R4 ;  /* 0x00034c0401007387 */ /* 0x0001e80000100600 */
[----:B0-----:R-:W2:Y:S01]  /*ae70*/  LDL.LU R4, [R1+0x848] ;  /* 0x0008480001047983 */ /* 0x001ea20000300800 */
[----:B------:R-:W-:Y:S02]  /*ae80*/  @P1 LOP3.LUT R38, R38, 0x1, RZ, 0xfc, !PT ;  /* 0x0000000126261812 */ /* 0x000fe400078efcff */
[----:B--2---:R-:W-:-:S04]  /*ae90*/  PRMT R4, RZ, 0x7610, R4 ;  /* 0x00007610ff047816 */ /* 0x004fc80000000004 */
[----:B------:R-:W-:-:S05]  /*aea0*/  @!P0 PRMT R4, R39, 0x7610, R4 ;  /* 0x0000761027048816 */ /* 0x000fca0000000004 */
[----:B------:R0:W-:Y:S04]  /*aeb0*/  STL.S16 [R1+0x36c], R4 ;  /* 0x00036c0401007387 */ /* 0x0001e80000100600 */
[----:B0-----:R-:W2:Y:S01]  /*aec0*/  LDL.LU R4, [R1+0x840] ;  /* 0x0008400001047983 */ /* 0x001ea20000300800 */
[----:B------:R-:W-:-:S04]  /*aed0*/  LOP3.LUT R38, R38, 0xfffffffd, RZ, 0xc0, !PT ;  /* 0xfffffffd26267812 */ /* 0x000fc800078ec0ff */
[----:B------:R-:W-:Y:S02]  /*aee0*/  @P2 LOP3.LUT R38, R38, 0x2, RZ, 0xfc, !PT ;  /* 0x0000000226262812 */ /* 0x000fe400078efcff */
[----:B------:R-:W-:Y:S02]  /*aef0*/  LOP3.LUT P2, RZ, R44, 0x100, RZ, 0xc0, !PT ;  /* 0x000001002cff7812 */ /* 0x000fe4000784c0ff */
[----:B--2---:R-:W-:-:S11]  /*af00*/  PRMT R4, RZ, 0x7610, R4 ;  /* 0x00007610ff047816 */ /* 0x004fd60000000004 */
[----:B------:R-:W-:-:S05]  /*af10*/  @!P2 PRMT R4, R40, 0x7610, R4 ;  /* 0x000076102804a816 */ /* 0x000fca0000000004 */
[----:B------:R0:W-:Y:S04]  /*af20*/  STL.S16 [R1+0x338], R4 ;  /* 0x0003380401007387 */ /* 0x0001e80000100600 */
[----:B0-----:R-:W2:Y:S01]  /*af30*/  LDL.LU R4, [R1+0x83c] ;  /* 0x00083c0001047983 */ /* 0x001ea20000300800 */
[----:B------:R-:W-:-:S04]  /*af40*/  PRMT R37, RZ, 0x7610, R37 ;  /* 0x00007610ff257816 */ /* 0x000fc80000000025 */
[----:B------:R-:W-:-:S05]  /*af50*/  @!P6 PRMT R37, R41, 0x7632, R37 ;  /* 0x000076322925e816 */ /* 0x000fca0000000025 */
[----:B------:R0:W-:Y:S04]  /*af60*/  STL.S16 [R1+0x384], R37 ;  /* 0x0003842501007387 */ /* 0x0001e80000100600 */
[----:B0-----:R-:W4:Y:S01]  /*af70*/  LDL.LU R37, [R1+0x850] ;  /* 0x0008500001257983 */ /* 0x001f220000300800 */
[----:B--2---:R-:W-:-:S04]  /*af80*/  PRMT R4, RZ, 0x7610, R4 ;  /* 0x00007610ff047816 */ /* 0x004fc80000000004 */
[----:B------:R-:W-:-:S05]  /*af90*/  @!P2 PRMT R4, R0, 0x7610, R4 ;  /* 0x000076100004a816 */ /* 0x000fca0000000004 */
[----:B------:R0:W-:Y:S04]  /*afa0*/  STL.S16 [R1+0x358], R4 ;  /* 0x0003580401007387 */ /* 0x0001e80000100600 */
[----:B0-----:R-:W2:Y:S01]  /*afb0*/  LDL.LU R4, [R1+0x834] ;  /* 0x0008340001047983 */ /* 0x001ea20000300800 */
[----:B----4-:R-:W-:Y:S02]  /*afc0*/  PRMT R37, RZ, 0x7610, R37 ;  /* 0x00007610ff257816 */ /* 0x010fe40000000025 */
[C---:B------:R-:W-:Y:S01]  /*afd0*/  LOP3.LUT P1, RZ, R44.reuse, 0x80, RZ, 0xc0, !PT ;  /* 0x000000802cff7812 */ /* 0x040fe2000782c0ff */
[----:B------:R0:W-:Y:S01]  /*afe0*/  STL [R1+0x19c], R16 ;  /* 0x00019c1001007387 */ /* 0x0001e20000100800 */
[----:B------:R-:W-:Y:S02]  /*aff0*/  @!P0 PRMT R37, R43, 0x7632, R37 ;  /* 0x000076322b258816 */ /* 0x000fe40000000025 */
[----:B------:R-:W-:-:S03]  /*b000*/  LOP3.LUT P4, RZ, R44, 0x8, RZ, 0xc0, !PT ;  /* 0x000000082cff7812 */ /* 0x000fc6000788c0ff */
[----:B------:R1:W-:Y:S01]  /*b010*/  STL.S16 [R1+0x690], R37 ;  /* 0x0006902501007387 */ /* 0x0003e20000100600 */
[----:B0-----:R-:W-:-:S04]  /*b020*/  PRMT R16, RZ, 0x7610, R16 ;  /* 0x00007610ff107816 */ /* 0x001fc80000000010 */
[----:B------:R-:W-:Y:S01]  /*b030*/  @!P6 PRMT R16, R42, 0x7632, R16 ;  /* 0x000076322a10e816 */ /* 0x000fe20000000010 */
[----:B-1----:R-:W4:Y:S04]  /*b040*/  LDL.LU R37, [R1+0x844] ;  /* 0x0008440001257983 */ /* 0x002f280000300800 */
[----:B------:R-:W-:Y:S04]  /*b050*/  STL [R1+0xa0], R17 ;  /* 0x0000a01101007387 */ /* 0x000fe80000100800 */
[----:B------:R0:W-:Y:S02]  /*b060*/  STL.S16 [R1+0x688], R16 ;  /* 0x0006881001007387 */ /* 0x0001e40000100600 */
[----:B0-----:R-:W-:-:S06]  /*b070*/  CS2R R16, SRZ ;  /* 0x0000000000107805 */ /* 0x001fcc000001ff00 */
[----:B------:R-:W3:Y:S01]  /*b080*/  @!P4 LDG.E R17, desc[UR10][R6.64] ;  /* 0x0000000a0611c981 */ /* 0x000ee2000c1e1900 */
[----:B--2---:R-:W-:-:S03]  /*b090*/  PRMT R4, RZ, 0x7610, R4 ;  /* 0x00007610ff047816 */ /* 0x004fc60000000004 */
[----:B------:R-:W2:Y:S01]  /*b0a0*/  LDL.LU.64 R6, [R1+0x320] ;  /* 0x0003200001067983 */ /* 0x000ea20000300a00 */
[----:B------:R-:W-:-:S03]  /*b0b0*/  @!P1 PRMT R4, R5, 0x7610, R4 ;  /* 0x0000761005049816 */ /* 0x000fc60000000004 */
[----:B------:R-:W-:Y:S04]  /*b0c0*/  STL [R1+0x1a8], R22 ;  /* 0x0001a81601007387 */ /* 0x000fe80000100800 */
[----:B------:R0:W-:Y:S04]  /*b0d0*/  STL.S16 [R1+0x324], R4 ;  /* 0x0003240401007387 */ /* 0x0001e80000100600 */
[----:B------:R-:W-:Y:S04]  /*b0e0*/  STL [R1+0x1a4], R20 ;  /* 0x0001a41401007387 */ /* 0x000fe80000100800 */
[----:B------:R-:W-:Y:S04]  /*b0f0*/  STL [R1+0x1a0], R18 ;  /* 0x0001a01201007387 */ /* 0x000fe80000100800 */
[----:B0-----:R-:W3:Y:S01]  /*b100*/  LDL.LU R4, [R1+0x830] ;  /* 0x0008300001047983 */ /* 0x001ee20000300800 */
[----:B----4-:R-:W-:-:S02]  /*b110*/  PRMT R37, RZ, 0x7610, R37 ;  /* 0x00007610ff257816 */ /* 0x010fc40000000025 */
[----:B------:R-:W-:Y:S01]  /*b120*/  LOP3.LUT P5, RZ, R44, 0x4, RZ, 0xc0, !PT ;  /* 0x000000042cff7812 */ /* 0x000fe200078ac0ff */
[----:B------:R-:W-:Y:S01]  /*b130*/  STL [R1+0xa4], R19 ;  /* 0x0000a41301007387 */ /* 0x000fe20000100800 */
[----:B------:R-:W-:-:S03]  /*b140*/  @!P2 PRMT R37, R40, 0x7632, R37 ;  /* 0x000076322825a816 */ /* 0x000fc60000000025 */
[----:B------:R-:W-:Y:S04]  /*b150*/  STL [R1+0xac], R23 ;  /* 0x0000ac1701007387 */ /* 0x000fe80000100800 */
[----:B------:R0:W-:Y:S04]  /*b160*/  STL.S16 [R1+0x6a4], R37 ;  /* 0x0006a42501007387 */ /* 0x0001e80000100600 */
[----:B------:R-:W4:Y:S04]  /*b170*/  @!P3 LDG.E R16, desc[UR10][R2.64] ;  /* 0x0000000a0210b981 */ /* 0x000f28000c1e1900 */
[----:B0-----:R-:W2:Y:S01]  /*b180*/  LDL.LU R37, [R1+0x838] ;  /* 0x0008380001257983 */ /* 0x001ea20000300800 */
[----:B------:R-:W-:-:S02]  /*b190*/  PRMT R22, RZ, 0x7610, R22 ;  /* 0x00007610ff167816 */ /* 0x000fc40000000016 */
[----:B------:R-:W-:Y:S01]  /*b1a0*/  PRMT R20, RZ, 0x7610, R20 ;  /* 0x00007610ff147816 */ /* 0x000fe20000000014 */
[----:B------:R-:W-:Y:S01]  /*b1b0*/  STL [R1+0xa8], R21 ;  /* 0x0000a81501007387 */ /* 0x000fe20000100800 */
[----:B---3--:R-:W-:-:S03]  /*b1c0*/  PRMT R4, RZ, 0x7610, R4 ;  /* 0x00007610ff047816 */ /* 0x008fc60000000004 */
[----:B------:R-:W3:Y:S01]  /*b1d0*/  LDL.LU.64 R2, [R1+0x340] ;  /* 0x0003400001027983 */ /* 0x000ee20000300a00 */
[----:B------:R-:W-:-:S05]  /*b1e0*/  @!P1 PRMT R4, R10, 0x7610, R4 ;  /* 0x000076100a049816 */ /* 0x000fca0000000004 */
[----:B------:R0:W-:Y:S04]  /*b1f0*/  STL.S16 [R1+0x6b8], R4 ;  /* 0x0006b80401007387 */ /* 0x0001e80000100600 */
[----:B0-----:R-:W4:Y:S01]  /*b200*/  LDL.LU R4, [R1+0x828] ;  /* 0x0008280001047983 */ /* 0x001f220000300800 */
[----:B--2---:R-:W-:Y:S02]  /*b210*/  PRMT R37, RZ, 0x7610, R37 ;  /* 0x00007610ff257816 */ /* 0x004fe40000000025 */
[----:B------:R-:W-:Y:S02]  /*b220*/  @!P1 PRMT R22, R10, 0x7632, R22 ;  /* 0x000076320a169816 */ /* 0x000fe40000000016 */
[----:B------:R-:W-:Y:S02]  /*b230*/  @!P1 PRMT R37, R5, 0x7632, R37 ;  /* 0x0000763205259816 */ /* 0x000fe40000000025 */
[----:B------:R-:W-:-:S02]  /*b240*/  LOP3.LUT P1, RZ, R38, 0x1, RZ, 0xc0, !PT ;  /* 0x0000000126ff7812 */ /* 0x000fc4000782c0ff */
[----:B----4-:R-:W-:-:S11]  /*b250*/  PRMT R4, RZ, 0x7610, R4 ;  /* 0x00007610ff047816 */ /* 0x010fd60000000004 */
[----:B------:R-:W-:-:S05]  /*b260*/  @!P1 PRMT R4, R11, 0x7610, R4 ;  /* 0x000076100b049816 */ /* 0x000fca0000000004 */
[----:B------:R0:W-:Y:S04]  /*b270*/  STL.S16 [R1+0x6c0], R4 ;  /* 0x0006c00401007387 */ /* 0x0001e80000100600 */
[----:B0-----:R-:W2:Y:S02]  /*b280*/  LDL.LU R4, [R1+0x824] ;  /* 0x0008240001047983 */ /* 0x001ea40000300800 */
[----:B--2---:R-:W-:-:S04]  /*b290*/  PRMT R4, RZ, 0x7610, R4 ;  /* 0x00007610ff047816 */ /* 0x004fc80000000004 */
[----:B------:R-:W-:-:S05]  /*b2a0*/  @!P1 PRMT R4, R12, 0x7610, R4 ;  /* 0x000076100c049816 */ /* 0x000fca0000000004 */
[----:B------:R0:W-:Y:S04]  /*b2b0*/  STL.S16 [R1+0x6d4], R4 ;  /* 0x0006d40401007387 */ /* 0x0001e80000100600 */
[----:B0-----:R-:W2:Y:S01]  /*b2c0*/  LDL.LU R4, [R1+0x81c] ;  /* 0x00081c0001047983 */ /* 0x001ea20000300800 */
[----:B------:R-:W-:Y:S02]  /*b2d0*/  @!P2 PRMT R20, R0, 0x7632, R20 ;  /* 0x000076320014a816 */ /* 0x000fe40000000014 */
[----:B------:R-:W-:Y:S02]  /*b2e0*/  LOP3.LUT P2, RZ, R38, 0x2, RZ, 0xc0, !PT ;  /* 0x0000000226ff7812 */ /* 0x000fe4000784c0ff */
[----:B------:R-:W-:-:S04]  /*b2f0*/  PRMT R18, RZ, 0x7610, R18 ;  /* 0x00007610ff127816 */ /* 0x000fc80000000012 */
[----:B------:R-:W-:-:S05]  /*b300*/  @!P0 PRMT R18, R39, 0x7632, R18 ;  /* 0x0000763227128816 */ /* 0x000fca0000000012 */
[----:B------:R0:W-:Y:S02]  /*b310*/  STL.S16 [R1+0x698], R18 ;  /* 0x0006981201007387 */ /* 0x0001e40000100600 */
[----:B0-----:R-:W-:-:S06]  /*b320*/  CS2R R18, SRZ ;  /* 0x0000000000127805 */ /* 0x001fcc000001ff00 */
[----:B------:R-:W4:Y:S01]  /*b330*/  @!P5 LDG.E R19, desc[UR10][R34.64] ;  /* 0x0000000a2213d981 */ /* 0x000f22000c1e1900 */
[----:B--2---:R-:W-:-:S03]  /*b340*/  PRMT R4, RZ, 0x7610, R4 ;  /* 0x00007610ff047816 */ /* 0x004fc60000000004 */
[----:B------:R-:W2:Y:S01]  /*b350*/  LDL.LU.64 R34, [R1+0x308] ;  /* 0x0003080001227983 */ /* 0x000ea20000300a00 */
[----:B------:R-:W-:-:S03]  /*b360*/  @!P2 PRMT R4, R14, 0x7610, R4 ;  /* 0x000076100e04a816 */ /* 0x000fc60000000004 */
[----:B------:R-:W-:Y:S04]  /*b370*/  STL.S16 [R1+0x6cc], R22 ;  /* 0x0006cc1601007387 */ /* 0x000fe80000100600 */
[----:B------:R0:W-:Y:S01]  /*b380*/  STL.S16 [R1+0x6e0], R4 ;  /* 0x0006e00401007387 */ /* 0x0001e20000100600 */
[C---:B------:R-:W-:Y:S02]  /*b390*/  LOP3.LUT P0, RZ, R44.reuse, 0x1, RZ, 0xc0, !PT ;  /* 0x000000012cff7812 */ /* 0x040fe4000780c0ff */
[----:B------:R-:W-:Y:S01]  /*b3a0*/  LOP3.LUT P6, RZ, R44, 0x2, RZ, 0xc0, !PT ;  /* 0x000000022cff7812 */ /* 0x000fe200078cc0ff */
[----:B------:R1:W-:Y:S04]  /*b3b0*/  STL.S16 [R1+0x6b0], R20 ;  /* 0x0006b01401007387 */ /* 0x0003e80000100600 */
[----:B------:R3:W-:Y:S04]  /*b3c0*/  STL.S16 [R1+0x6bc], R37 ;  /* 0x0006bc2501007387 */ /* 0x0007e80000100600 */
[----:B0-----:R-:W4:Y:S01]  /*b3d0*/  LDL.LU R4, [R1+0x810] ;  /* 0x0008100001047983 */ /* 0x001f220000300800 */
[----:B------:R-:W-:-:S02]  /*b3e0*/  CS2R R22, SRZ ;  /* 0x0000000000167805 */ /* 0x000fc4000001ff00 */
[----:B-1----:R-:W-:Y:S02]  /*b3f0*/  CS2R R20, SRZ ;  /* 0x0000000000147805 */ /* 0x002fe4000001ff00 */
[----:B------:R-:W-:Y:S01]  /*b400*/  PRMT R45, RZ, 0x7610, R45 ;  /* 0x00007610ff2d7816 */ /* 0x000fe2000000002d */
[----:B------:R0:W-:Y:S04]  /*b410*/  STL [R1+0x1ac], R24 ;  /* 0x0001ac1801007387 */ /* 0x0001e80000100800 */
[----:B---3--:R-:W3:Y:S04]  /*b420*/  LDL.LU R37, [R1+0x82c] ;  /* 0x00082c0001257983 */ /* 0x008ee80000300800 */
[----:B------:R-:W3:Y:S04]  /*b430*/  @!P6 LDG.E R21, desc[UR10][R6.64] ;  /* 0x0000000a0615e981 */ /* 0x000ee8000c1e1900 */
[----:B------:R-:W-:Y:S04]  /*b440*/  STL [R1+0xb0], R25 ;  /* 0x0000b01901007387 */ /* 0x000fe80000100800 */
[----:B------:R-:W3:Y:S04]  /*b450*/  @!P4 LDG.E R18, desc[UR10][R8.64] ;  /* 0x0000000a0812c981 */ /* 0x000ee8000c1e1900 */
[----:B------:R-:W3:Y:S04]  /*b460*/  LDL.LU.64 R6, [R1+0x310] ;  /* 0x0003100001067983 */ /* 0x000ee80000300a00 */
[----:B--2---:R-:W2:Y:S01]  /*b470*/  @!P0 LDG.E R23, desc[UR10][R34.64] ;  /* 0x0000000a22178981 */ /* 0x004ea2000c1e1900 */
[----:B----4-:R-:W-:-:S03]  /*b480*/  PRMT R4, RZ, 0x7610, R4 ;  /* 0x00007610ff047816 */ /* 0x010fc60000000004 */
[----:B------:R-:W4:Y:S01]  /*b490*/  LDL.LU.64 R34, [R1+0x2d8] ;  /* 0x0002d80001227983 */ /* 0x000f220000300a00 */
[----:B------:R-:W-:-:S03]  /*b4a0*/  @!P3 PRMT R4, R15, 0x7610, R4 ;  /* 0x000076100f04b816 */ /* 0x000fc60000000004 */
[----:B------:R-:W2:Y:S04]  /*b4b0*/  @!P5 LDG.E R20, desc[UR10][R2.64] ;  /* 0x0000000a0214d981 */ /* 0x000ea8000c1e1900 */
[----:B------:R1:W-:Y:S01]  /*b4c0*/  STL.S16 [R1+0x2d8], R4 ;  /* 0x0002d80401007387 */ /* 0x0003e20000100600 */
[----:B0-----:R-:W-:Y:S02]  /*b4d0*/  PRMT R24, RZ, 0x7610, R24 ;  /* 0x00007610ff187816 */ /* 0x001fe40000000018 */
[----:B------:R-:W-:Y:S01]  /*b4e0*/  @!P2 PRMT R45, R13, 0x7632, R45 ;  /* 0x000076320d2da816 */ /* 0x000fe2000000002d */
[----:B------:R-:W-:Y:S01]  /*b4f0*/  STL [R1+0x1b0], R26 ;  /* 0x0001b01a01007387 */ /* 0x000fe20000100800 */
[----:B---3--:R-:W-:-:S03]  /*b500*/  PRMT R37, RZ, 0x7610, R37 ;  /* 0x00007610ff257816 */ /* 0x008fc60000000025 */
[----:B------:R-:W3:Y:S04]  /*b510*/  LDL.LU.64 R2, [R1+0x2f0] ;  /* 0x0002f00001027983 */ /* 0x000ee80000300a00 */
[----:B-1----:R-:W4:Y:S01]  /*b520*/  LDL.LU R4, [R1+0x80c] ;  /* 0x00080c0001047983 */ /* 0x002f220000300800 */
[----:B------:R-:W-:-:S03]  /*b530*/  @!P1 PRMT R24, R12, 0x7632, R24 ;  /* 0x000076320c189816 */ /* 0x000fc60000000018 */
[----:B------:R-:W-:Y:S04]  /*b540*/  STL [R1+0xb4], R27 ;  /* 0x0000b41b01007387 */ /* 0x000fe80000100800 */
[----:B------:R-:W-:Y:S04]  /*b550*/  STL [R1+0x1b8], R32 ;  /* 0x0001b82001007387 */ /* 0x000fe80000100800 */
[----:B------:R-:W-:Y:S04]  /*b560*/  STL [R1+0xbc], R33 ;  /* 0x0000bc2101007387 */ /* 0x000fe80000100800 */
[----:B------:R-:W-:Y:S04]  /*b570*/  STL [R1+0x1b4], R30 ;  /* 0x0001b41e01007387 */ /* 0x000fe80000100800 */
[----:B------:R-:W-:Y:S04]  /*b580*/  STL [R1+0xb8], R31 ;  /* 0x0000b81f01007387 */ /* 0x000fe80000100800 */
[----:B------:R-:W2:Y:S01]  /*b590*/  LDL.LU.64 R8, [R1+0x328] ;  /* 0x0003280001087983 */ /* 0x000ea20000300a00 */
[----:B----4-:R-:W-:-:S04]  /*b5a0*/  PRMT R4, RZ, 0x7610, R4 ;  /* 0x00007610ff047816 */ /* 0x010fc80000000004 */
[----:B------:R-:W-:-:S05]  /*b5b0*/  @!P3 PRMT R4, R16, 0x7610, R4 ;  /* 0x000076101004b816 */ /* 0x000fca0000000004 */
[----:B------:R0:W-:Y:S04]  /*b5c0*/  STL.S16 [R1+0x6ec], R4 ;  /* 0x0006ec0401007387 */ /* 0x0001e80000100600 */
[----:B0-----:R-:W4:Y:S04]  /*b5d0*/  LDL.LU R4, [R1+0x804] ;  /* 0x0008040001047983 */ /* 0x001f280000300800 */
[----:B------:R0:W-:Y:S04]  /*b5e0*/  STL.S16 [R1+0x6e4], R45 ;  /* 0x0006e42d01007387 */ /* 0x0001e80000100600 */
[----:B------:R1:W-:Y:S01]  /*b5f0*/  STL.S16 [R1+0x6dc], R24 ;  /* 0x0006dc1801007387 */ /* 0x0003e20000100600 */
[----:B------:R-:W-:-:S02]  /*b600*/  @!P1 PRMT R37, R11, 0x7632, R37 ;  /* 0x000076320b259816 */ /* 0x000fc40000000025 */
[----:B------:R-:W-:Y:S01]  /*b610*/  PRMT R26, RZ, 0x7610, R26 ;  /* 0x00007610ff1a7816 */ /* 0x000fe2000000001a */
[----:B--2---:R-:W2:Y:S04]  /*b620*/  @!P6 LDG.E R22, desc[UR10][R8.64] ;  /* 0x0000000a0816e981 */ /* 0x004ea8000c1e1900 */
[----:B0-----:R-:W3:Y:S01]  /*b630*/  LDL.LU R45, [R1+0x814] ;  /* 0x00081400012d7983 */ /* 0x001ee20000300800 */
[----:B-1----:R-:W-:-:S03]  /*b640*/  CS2R R24, SRZ ;  /* 0x0000000000187805 */ /* 0x002fc6000001ff00 */
[----:B------:R0:W-:Y:S04]  /*b650*/  STL.S16 [R1+0x6d8], R37 ;  /* 0x0006d82501007387 */ /* 0x0001e80000100600 */
[----:B------:R1:W2:Y:S01]  /*b660*/  @!P0 LDG.E R24, desc[UR10][R6.64] ;  /* 0x0000000a06188981 */ /* 0x0002a2000c1e1900 */
[----:B----4-:R-:W-:-:S03]  /*b670*/  PRMT R4, RZ, 0x7610, R4 ;  /* 0x00007610ff047816 */ /* 0x010fc60000000004 */
[----:B------:R-:W1:Y:S01]  /*b680*/  LDL.LU R6, [R1+0x818] ;  /* 0x0008180001067983 */ /* 0x000e620000300800 */
[----:B------:R-:W-:-:S03]  /*b690*/  @!P4 PRMT R4, R17, 0x7610, R4 ;  /* 0x000076101104c816 */ /* 0x000fc60000000004 */
[----:B0-----:R-:W4:Y:S04]  /*b6a0*/  LDL.LU R37, [R1+0x820] ;  /* 0x0008200001257983 */ /* 0x001f280000300800 */
[----:B------:R0:W-:Y:S01]  /*b6b0*/  STL.S16 [R1+0x6f4], R4 ;  /* 0x0006f40401007387 */ /* 0x0001e20000100600 */
[----:B------:R-:W-:Y:S02]  /*b6c0*/  @!P2 PRMT R26, R14, 0x7632, R26 ;  /* 0x000076320e1aa816 */ /* 0x000fe4000000001a */
[----:B------:R-:W-:Y:S01]  /*b6d0*/  PRMT R32, RZ, 0x7610, R32 ;  /* 0x00007610ff207816 */ /* 0x000fe20000000020 */
[----:B------:R-:W2:Y:S04]  /*b6e0*/  LDL.LU.64 R8, [R1+0x2f8] ;  /* 0x0002f80001087983 */ /* 0x000ea80000300a00 */
[----:B0-----:R-:W2:Y:S01]  /*b6f0*/  LDL.LU R4, [R1+0x800] ;  /* 0x0008000001047983 */ /* 0x001ea20000300800 */
[----:B---3--:R-:W-:-:S04]  /*b700*/  PRMT R45, RZ, 0x7610, R45 ;  /* 0x00007610ff2d7816 */ /* 0x008fc8000000002d */
[----:B------:R-:W-:-:S05]  /*b710*/  @!P3 PRMT R45, R15, 0x7632, R45 ;  /* 0x000076320f2db816 */ /* 0x000fca000000002d */
[----:B------:R0:W-:Y:S04]  /*b720*/  STL.S16 [R1+0x6f0], R45 ;  /* 0x0006f02d01007387 */ /* 0x0001e80000100600 */
[----:B0-----:R-:W3:Y:S04]  /*b730*/  LDL.LU R45, [R1+0x808] ;  /* 0x00080800012d7983 */ /* 0x001ee80000300800 */
[----:B------:R0:W-:Y:S02]  /*b740*/  STL.S16 [R1+0x6e8], R26 ;  /* 0x0006e81a01007387 */ /* 0x0001e40000100600 */
[----:B0-----:R-:W-:-:S02]  /*b750*/  CS2R R26, SRZ ;  /* 0x00000000001a7805 */ /* 0x001fc4000001ff00 */
[----:B-1----:R-:W-:-:S04]  /*b760*/  PRMT R6, RZ, 0x7610, R6 ;  /* 0x00007610ff067816 */ /* 0x002fc80000000006 */
[----:B------:R-:W-:Y:S02]  /*b770*/  @!P2 PRMT R6, R13, 0x7610, R6 ;  /* 0x000076100d06a816 */ /* 0x000fe40000000006 */
[----:B----4-:R-:W-:Y:S02]  /*b780*/  LOP3.LUT P2, RZ, R37, 0x40000000, RZ, 0xc0, !PT ;  /* 0x4000000025ff7812 */ /* 0x010fe4000784c0ff */
[----:B--2---:R-:W-:-:S11]  /*b790*/  PRMT R4, RZ, 0x7610, R4 ;  /* 0x00007610ff047816 */ /* 0x004fd60000000004 */
[----:B------:R-:W2:Y:S01]  /*b7a0*/  @!P2 LDG.E R27, desc[UR10][R34.64] ;  /* 0x0000000a221ba981 */ /* 0x000ea2000c1e1900 */
[----:B------:R-:W-:-:S05]  /*b7b0*/  @!P4 PRMT R4, R18, 0x7610, R4 ;  /* 0x000076101204c816 */ /* 0x000fca0000000004 */
[----:B------:R0:W-:Y:S01]  /*b7c0*/  STL.S16 [R1+0x6fc], R4 ;  /* 0x0006fc0401007387 */ /* 0x0001e20000100600 */
[----:B------:R-:W-:-:S03]  /*b7d0*/  LOP3.LUT P1, RZ, R37, 0x80000000, RZ, 0xc0, !PT ;  /* 0x8000000025ff7812 */ /* 0x000fc6000782c0ff */
[----:B------:R-:W4:Y:S04]  /*b7e0*/  LDL.LU.64 R34, [R1+0x2b8] ;  /* 0x0002b80001227983 */ /* 0x000f280000300a00 */
[----:B0-----:R-:W2:Y:S06]  /*b7f0*/  LDL.LU R4, [R1+0x7f8] ;  /* 0x0007f80001047983 */ /* 0x001eac0000300800 */
[----:B------:R-:W4:Y:S01]  /*b800*/  @!P1 LDG.E R25, desc[UR10][R2.64] ;  /* 0x0000000a02199981 */ /* 0x000f22000c1e1900 */
[----:B---3--:R-:W-:-:S02]  /*b810*/  PRMT R45, RZ, 0x7610, R45 ;  /* 0x00007610ff2d7816 */ /* 0x008fc4000000002d */
[----:B------:R-:W-:Y:S02]  /*b820*/  @!P4 PRMT R32, R18, 0x7632, R32 ;  /* 0x000076321220c816 */ /* 0x000fe40000000020 */
[----:B------:R-:W-:Y:S01]  /*b830*/  PRMT R30, RZ, 0x7610, R30 ;  /* 0x00007610ff1e7816 */ /* 0x000fe2000000001e */
[----:B------:R0:W-:Y:S04]  /*b840*/  STL.S16 [R1+0x314], R6 ;  /* 0x0003140601007387 */ /* 0x0001e80000100600 */
[----:B------:R-:W3:Y:S01]  /*b850*/  LDL.LU.64 R2, [R1+0x2e0] ;  /* 0x0002e00001027983 */ /* 0x000ee20000300a00 */
[----:B------:R-:W-:Y:S02]  /*b860*/  @!P4 PRMT R45, R17, 0x7632, R45 ;  /* 0x00007632112dc816 */ /* 0x000fe4000000002d */
[----:B------:R-:W-:Y:S01]  /*b870*/  LOP3.LUT P4, RZ, R37, 0x10000000, RZ, 0xc0, !PT ;  /* 0x1000000025ff7812 */ /* 0x000fe2000788c0ff */
[----:B------:R1:W-:Y:S01]  /*b880*/  STL.S16 [R1+0x708], R32 ;  /* 0x0007082001007387 */ /* 0x0003e20000100600 */
[----:B------:R-:W-:-:S03]  /*b890*/  @!P3 PRMT R30, R16, 0x7632, R30 ;  /* 0x00007632101eb816 */ /* 0x000fc6000000001e */
[----:B0-----:R-:W3:Y:S01]  /*b8a0*/  LDL.LU.64 R6, [R1+0x2c8] ;  /* 0x0002c80001067983 */ /* 0x001ee20000300a00 */
[----:B------:R-:W-:Y:S02]  /*b8b0*/  PRMT R44, RZ, 0x7610, R44 ;  /* 0x00007610ff2c7816 */ /* 0x000fe4000000002c */
[----:B------:R-:W-:Y:S01]  /*b8c0*/  PRMT R38, RZ, 0x7610, R38 ;  /* 0x00007610ff267816 */ /* 0x000fe20000000026 */
[----:B------:R-:W-:Y:S01]  /*b8d0*/  STL [R1+0xc4], R36 ;  /* 0x0000c42401007387 */ /* 0x000fe20000100800 */
[----:B-1----:R-:W-:-:S03]  /*b8e0*/  CS2R R32, SRZ ;  /* 0x0000000000207805 */ /* 0x002fc6000001ff00 */
[----:B------:R0:W-:Y:S04]  /*b8f0*/  STL.S16 [R1+0x6f8], R30 ;  /* 0x0006f81e01007387 */ /* 0x0001e80000100600 */
[----:B------:R-:W3:Y:S01]  /*b900*/  @!P1 LDG.E R26, desc[UR10][R8.64] ;  /* 0x0000000a081a9981 */ /* 0x000ee2000c1e1900 */
[----:B0-----:R-:W-:Y:S02]  /*b910*/  CS2R R30, SRZ ;  /* 0x00000000001e7805 */ /* 0x001fe4000001ff00 */
[----:B--2---:R-:W-:Y:S01]  /*b920*/  PRMT R4, RZ, 0x7610, R4 ;  /* 0x00007610ff047816 */ /* 0x004fe20000000004 */
[----:B----4-:R0:W2:Y:S03]  /*b930*/  @!P4 LDG.E R33, desc[UR10][R34.64] ;  /* 0x0000000a2221c981 */ /* 0x0100a6000c1e1900 */
[----:B------:R-:W-:Y:S01]  /*b940*/  @!P5 PRMT R4, R19, 0x7610, R4 ;  /* 0x000076101304d816 */ /* 0x000fe20000000004 */
[----:B------:R1:W-:Y:S01]  /*b950*/  STL.S16 [R1+0x700], R45 ;  /* 0x0007002d01007387 */ /* 0x0003e20000100600 */
[----:B------:R-:W-:-:S02]  /*b960*/  @!P6 PRMT R44, R21, 0x7632, R44 ;  /* 0x00007632152ce816 */ /* 0x000fc4000000002c */
[----:B------:R-:W-:Y:S01]  /*b970*/  @!P6 PRMT R38, R22, 0x7610, R38 ;  /* 0x000076101626e816 */ /* 0x000fe20000000026 */
[----:B------:R-:W4:Y:S04]  /*b980*/  LDL.LU.64 R8, [R1+0x2d0] ;  /* 0x0002d00001087983 */ /* 0x000f280000300a00 */
[----:B------:R-:W2:Y:S04]  /*b990*/  LDL.LU.64 R34, [R1+0x7e8] ;  /* 0x0007e80001227983 */ /* 0x000ea80000300a00 */
[----:B------:R0:W-:Y:S04]  /*b9a0*/  STL.S16 [R1+0x704], R4 ;  /* 0x0007040401007387 */ /* 0x0001e80000100600 */
[----:B---3--:R-:W3:Y:S04]  /*b9b0*/  @!P2 LDG.E R30, desc[UR10][R2.64] ;  /* 0x0000000a021ea981 */ /* 0x008ee8000c1e1900 */
[----:B-1----:R-:W4:Y:S04]  /*b9c0*/  LDL.LU R45, [R1+0x7fc] ;  /* 0x0007fc00012d7983 */ /* 0x002f280000300800 */
[----:B0-----:R-:W3:Y:S04]  /*b9d0*/  LDL.LU R4, [R1+0x7e0] ;  /* 0x0007e00001047983 */ /* 0x001ee80000300800 */
[----:B------:R-:W4:Y:S04]  /*b9e0*/  LDL.LU.64 R2, [R1+0x2c0] ;  /* 0x0002c00001027983 */ /* 0x000f280000300a00 */
[----:B--2---:R0:W-:Y:S02]  /*b9f0*/  STL [R1+0x1bc], R34 ;  /* 0x0001bc2201007387 */ /* 0x0041e40000100800 */
[----:B0-----:R-:W-:-:S04]  /*ba00*/  PRMT R34, RZ, 0x7610, R34 ;  /* 0x00007610ff227816 */ /* 0x001fc80000000022 */
[----:B------:R-:W-:Y:S01]  /*ba10*/  @!P5 PRMT R34, R20, 0x7632, R34 ;  /* 0x000076321422d816 */ /* 0x000fe20000000022 */
[----:B------:R-:W-:Y:S01]  /*ba20*/  STL [R1+0xc0], R35 ;  /* 0x0000c02301007387 */ /* 0x000fe20000100800 */
[----:B---3--:R-:W-:-:S03]  /*ba30*/  PRMT R4, RZ, 0x7610, R4 ;  /* 0x00007610ff047816 */ /* 0x008fc60000000004 */
[----:B------:R0:W-:Y:S01]  /*ba40*/  STL.S16 [R1+0x714], R34 ;  /* 0x0007142201007387 */ /* 0x0001e20000100600 */
[----:B------:R-:W-:Y:S02]  /*ba50*/  @!P5 PRMT R4, R20, 0x7610, R4 ;  /* 0x000076101404d816 */ /* 0x000fe40000000004 */
[----:B0-----:R-:W-:-:S03]  /*ba60*/  CS2R R34, SRZ ;  /* 0x0000000000227805 */ /* 0x001fc6000001ff00 */
[----:B------:R0:W-:Y:S04]  /*ba70*/  STL.S16 [R1+0x70c], R4 ;  /* 0x00070c0401007387 */ /* 0x0001e80000100600 */
[----:B----4-:R1:W2:Y:S04]  /*ba80*/  @!P4 LDG.E R34, desc[UR10][R2.64] ;  /* 0x0000000a0222c981 */ /* 0x0102a8000c1e1900 */
[----:B0-----:R-:W3:Y:S04]  /*ba90*/  LDL.LU R4, [R1+0x7d8] ;  /* 0x0007d80001047983 */ /* 0x001ee80000300800 */
[----:B------:R-:W4:Y:S01]  /*baa0*/  LDL.LU.64 R2, [R1+0x7d0] ;  /* 0x0007d00001027983 */ /* 0x000f220000300a00 */
[----:B------:R-:W-:-:S04]  /*bab0*/  PRMT R45, RZ, 0x7610, R45 ;  /* 0x00007610ff2d7816 */ /* 0x000fc8000000002d */
[----:B------:R-:W-:Y:S02]  /*bac0*/  @!P5 PRMT R45, R19, 0x7632, R45 ;  /* 0x00007632132dd816 */ /* 0x000fe4000000002d */
[C---:B------:R-:W-:Y:S02]  /*bad0*/  LOP3.LUT P5, RZ, R37.reuse, 0x8000000, RZ, 0xc0, !PT ;  /* 0x0800000025ff7812 */ /* 0x040fe400078ac0ff */
[----:B------:R-:W-:-:S13]  /*bae0*/  LOP3.LUT P3, RZ, R37, 0x20000000, RZ, 0xc0, !PT ;  /* 0x2000000025ff7812 */ /* 0x000fda000786c0ff */
[----:B------:R-:W2:Y:S04]  /*baf0*/  @!P3 LDG.E R31, desc[UR10][R6.64] ;  /* 0x0000000a061fb981 */ /* 0x000ea8000c1e1900 */
[----:B------:R-:W2:Y:S04]  /*bb00*/  @!P3 LDG.E R32, desc[UR10][R8.64] ;  /* 0x0000000a0820b981 */ /* 0x000ea8000c1e1900 */
[----:B------:R-:W2:Y:S04]  /*bb10*/  LDL.LU.64 R6, [R1+0x2a8] ;  /* 0x0002a80001067983 */ /* 0x000ea80000300a00 */
[----:B------:R-:W2:Y:S01]  /*bb20*/  LDL.LU.64 R8, [R1+0x7f0] ;  /* 0x0007f00001087983 */ /* 0x000ea20000300a00 */
[----:B---3--:R-:W-:-:S03]  /*bb30*/  PRMT R4, RZ, 0x7610, R4 ;  /* 0x00007610ff047816 */ /* 0x008fc60000000004 */
[----:B----4-:R1:W-:Y:S01]  /*bb40*/  STL [R1+0x1c0], R3 ;  /* 0x0001c00301007387 */ /* 0x0103e20000100800 */
[----:B------:R-:W-:Y:S02]  /*bb50*/  @!P6 PRMT R4, R21, 0x7610, R4 ;  /* 0x000076101504e816 */ /* 0x000fe40000000004 */
[----:B-1----:R-:W-:-:S04]  /*bb60*/  PRMT R3, RZ, 0x7610, R3 ;  /* 0x00007610ff037816 */ /* 0x002fc80000000003 */
[----:B------:R-:W-:Y:S02]  /*bb70*/  @!P6 PRMT R3, R22, 0x7632, R3 ;  /* 0x000076321603e816 */ /* 0x000fe40000000003 */
[----:B------:R-:W-:Y:S02]  /*bb80*/  LOP3.LUT P6, RZ, R37, 0x4000000, RZ, 0xc0, !PT ;  /* 0x0400000025ff7812 */ /* 0x000fe400078cc0ff */
[----:B------:R-:W-:-:S06]  /*bb90*/  CS2R R36, SRZ ;  /* 0x0000000000247805 */ /* 0x000fcc000001ff00 */
[----:B------:R-:W3:Y:S04]  /*bba0*/  @!P5 LDG.E R36, desc[UR10][R28.64] ;  /* 0x0000000a1c24d981 */ /* 0x000ee8000c1e1900 */
[----:B--2---:R-:W2:Y:S04]  /*bbb0*/  @!P5 LDG.E R35, desc[UR10][R6.64] ;  /* 0x0000000a0623d981 */ /* 0x004ea8000c1e1900 */
[----:B------:R-:W4:Y:S04]  /*bbc0*/  LDL.LU.64 R28, [R1+0x7b8] ;  /* 0x0007b800011c7983 */ /* 0x000f280000300a00 */
[----:B------:R0:W-:Y:S04]  /*bbd0*/  STL.S16 [R1+0x2c4], R4 ;  /* 0x0002c40401007387 */ /* 0x0001e80000100600 */
[----:B------:R-:W3:Y:S04]  /*bbe0*/  LDL.LU.64 R6, [R1+0x7c8] ;  /* 0x0007c80001067983 */ /* 0x000ee80000300a00 */
[----:B0-----:R-:W2:Y:S01]  /*bbf0*/  LDL.LU R4, [R1+0x7c0] ;  /* 0x0007c00001047983 */ /* 0x001ea20000300800 */
[----:B------:R-:W-:-:S03]  /*bc00*/  UIMAD.WIDE UR6, UR8, 0x8, UR6 ;  /* 0x00000008080678a5 */ /* 0x000fc6000f8e0206 */
[----:B------:R0:W-:Y:S04]  /*bc10*/  STL.S16 [R1+0x728], R3 ;  /* 0x0007280301007387 */ /* 0x0001e80000100600 */
[----:B----4-:R1:W4:Y:S04]  /*bc20*/  @!P6 LDG.E R37, desc[UR10][R28.64] ;  /* 0x0000000a1c25e981 */ /* 0x010328000c1e1900 */
[----:B------:R-:W4:Y:S01]  /*bc30*/  LDL.LU R29, [R1+0x7b0] ;  /* 0x0007b000011d7983 */ /* 0x000f220000300800 */
[----:B-1----:R-:W1:Y:S01]  /*bc40*/  S2R R28, SR_TID.X ;  /* 0x00000000001c7919 */ /* 0x002e620000002100 */
[----:B0-----:R-:W-:-:S02]  /*bc50*/  MOV R3, UR7 ;  /* 0x0000000700037c02 */ /* 0x001fc40008000f00 */
[----:B------:R0:W-:Y:S04]  /*bc60*/  STL [R1+0x1c4], R2 ;  /* 0x0001c40201007387 */ /* 0x0001e80000100800 */
[----:B------:R1:W-:Y:S01]  /*bc70*/  STL.S16 [R1+0x71c], R44 ;  /* 0x00071c2c01007387 */ /* 0x0003e20000100600 */
[----:B0-----:R-:W-:Y:S01]  /*bc80*/  MOV R2, UR6 ;  /* 0x0000000600027c02 */ /* 0x001fe20008000f00 */
[----:B------:R-:W0:Y:S05]  /*bc90*/  LDCU.U8 UR6, c[0x0][0x414] ;  /* 0x00008280ff0677ac */ /* 0x000e2a0008000000 */
[----:B------:R-:W4:Y:S01]  /*bca0*/  LDG.E.64 R2, desc[UR10][R2.64] ;  /* 0x0000000a02027981 */ /* 0x000f22000c1e1b00 */
[----:B-1----:R-:W-:-:S03]  /*bcb0*/  LOP3.LUT R44, R28, 0xffff, RZ, 0xc0, !PT ;  /* 0x0000ffff1c2c7812 */ /* 0x002fc600078ec0ff */
[----:B------:R1:W-:Y:S02]  /*bcc0*/  STL [R1+0xc8], R8 ;  /* 0x0000c80801007387 */ /* 0x0003e40000100800 */
[----:B------:R-:W-:Y:S02]  /*bcd0*/  IMAD R44, R44, 0x334, RZ ;  /* 0x000003342c2c7824 */ /* 0x000fe400078e02ff */
[----:B------:R3:W-:Y:S03]  /*bce0*/  STL [R1+0x1c8], R9 ;  /* 0x0001c80901007387 */ /* 0x0007e60000100800 */
[----:B-1----:R-:W-:Y:S01]  /*bcf0*/  SHF.R.U32.HI R8, RZ, 0x10, R44 ;  /* 0x00000010ff087819 */ /* 0x002fe2000001162c */
[----:B------:R1:W-:Y:S01]  /*bd00*/  STL [R1+0xcc], R41 ;  /* 0x0000cc2901007387 */ /* 0x0003e20000100800 */
[----:B--2---:R-:W-:Y:S02]  /*bd10*/  PRMT R4, RZ, 0x7610, R4 ;  /* 0x00007610ff047816 */ /* 0x004fe40000000004 */
[----:B------:R-:W-:-:S02]  /*bd20*/  PRMT R8, R8, 0x9910, RZ ;  /* 0x0000991008087816 */ /* 0x000fc400000000ff */
[----:B---3--:R-:W-:Y:S02]  /*bd30*/  PRMT R9, RZ, 0x7610, R9 ;  /* 0x00007610ff097816 */ /* 0x008fe40000000009 */
[----:B-1----:R-:W-:Y:S01]  /*bd40*/  PRMT R41, RZ, 0x7610, R41 ;  /* 0x00007610ff297816 */ /* 0x002fe20000000029 */
[----:B------:R-:W-:Y:S01]  /*bd50*/  IMAD R8, R8, 0x50, RZ ;  /* 0x0000005008087824 */ /* 0x000fe200078e02ff */
[C---:B------:R-:W-:Y:S02]  /*bd60*/  @!P0 PRMT R4, R23.reuse, 0x7610, R4 ;  /* 0x0000761017048816 */ /* 0x040fe40000000004 */
[----:B------:R-:W-:Y:S02]  /*bd70*/  @!P0 PRMT R41, R23, 0x7632, R41 ;  /* 0x0000763217298816 */ /* 0x000fe40000000029 */
[----:B------:R-:W-:Y:S02]  /*bd80*/  @!P0 PRMT R9, R24, 0x7632, R9 ;  /* 0x0000763218098816 */ /* 0x000fe40000000009 */
[----:B------:R-:W-:-:S04]  /*bd90*/  IADD3 R8, PT, PT, RZ, -R8, RZ ;  /* 0x80000008ff087210 */ /* 0x000fc80007ffe0ff */
[----:B------:R-:W-:-:S04]  /*bda0*/  PRMT R8, R8, 0x7710, RZ ;  /* 0x0000771008087816 */ /* 0x000fc800000000ff */
[----:B------:R-:W-:Y:S01]  /*bdb0*/  IADD3 R8, PT, PT, R8, R28, RZ ;  /* 0x0000001c08087210 */ /* 0x000fe20007ffe0ff */
[----:B------:R1:W-:Y:S03]  /*bdc0*/  STL.S16 [R1+0x720], R41 ;  /* 0x0007202901007387 */ /* 0x0003e60000100600 */
[----:B------:R-:W-:Y:S01]  /*bdd0*/  SHF.L.U32 R8, R8, 0x1, RZ ;  /* 0x0000000108087819 */ /* 0x000fe200000006ff */
[----:B------:R-:W-:Y:S03]  /*bde0*/  STL [R1+0x1cc], R42 ;  /* 0x0001cc2a01007387 */ /* 0x000fe60000100800 */
[----:B------:R-:W-:Y:S02]  /*bdf0*/  LOP3.LUT R8, R8, 0xffff, RZ, 0xc0, !PT ;  /* 0x0000ffff08087812 */ /* 0x000fe400078ec0ff */
[----:B-1----:R-:W-:Y:S01]  /*be00*/  MOV R41, UR13 ;  /* 0x0000000d00297c02 */ /* 0x002fe20008000f00 */
[----:B------:R-:W-:Y:S04]  /*be10*/  STL [R1+0xd0], R43 ;  /* 0x0000d02b01007387 */ /* 0x000fe80000100800 */
[----:B------:R-:W-:Y:S01]  /*be20*/  IMAD R41, R41, 0xa0, R8 ;  /* 0x000000a029297824 */ /* 0x000fe200078e0208 */
[----:B------:R-:W-:Y:S04]  /*be30*/  STL.S16 [R1+0x730], R9 ;  /* 0x0007300901007387 */ /* 0x000fe80000100600 */
[----:B------:R-:W-:Y:S04]  /*be40*/  STL [R1+0x78c], R8 ;  /* 0x00078c0801007387 */ /* 0x000fe80000100800 */
[----:B------:R1:W-:Y:S04]  /*be50*/  STL.S16 [R1+0x718], R38 ;  /* 0x0007182601007387 */ /* 0x0003e80000100600 */
[----:B------:R-:W-:Y:S01]  /*be60*/  STL [R1+0x1d0], R39 ;  /* 0x0001d02701007387 */ /* 0x000fe20000100800 */
[----:B-1----:R-:W-:-:S03]  /*be70*/  MOV R38, RZ ;  /* 0x000000ff00267202 */ /* 0x002fc60000000f00 */
[----:B------:R-:W-:Y:S04]  /*be80*/  STL [R1+0xd4], R40 ;  /* 0x0000d42801007387 */ /* 0x000fe80000100800 */
[----:B------:R-:W2:Y:S01]  /*be90*/  @!P6 LDG.E R38, desc[UR10][R6.64] ;  /* 0x0000000a0626e981 */ /* 0x000ea2000c1e1900 */
[----:B----4-:R-:W-:-:S03]  /*bea0*/  PRMT R29, RZ, 0x7610, R29 ;  /* 0x00007610ff1d7816 */ /* 0x010fc6000000001d */
[----:B------:R-:W-:Y:S01]  /*beb0*/  STL [R1+0x1d4], R0 ;  /* 0x0001d40001007387 */ /* 0x000fe20000100800 */
[----:B------:R-:W-:-:S03]  /*bec0*/  @!P0 PRMT R29, R24, 0x7610, R29 ;  /* 0x00007610181d8816 */ /* 0x000fc6000000001d */
[----:B------:R-:W-:Y:S01]  /*bed0*/  STL [R1+0x1ec], R20 ;  /* 0x0001ec1401007387 */ /* 0x000fe20000100800 */
[----:B0-----:R-:W-:-:S03]  /*bee0*/  ISETP.NE.AND P0, PT, RZ, UR6, PT ;  /* 0x00000006ff007c0c */ /* 0x001fc6000bf05270 */
[----:B------:R0:W-:Y:S01]  /*bef0*/  STL.S16 [R1+0x2b0], R29 ;  /* 0x0002b01d01007387 */ /* 0x0001e20000100600 */
[----:B------:R-:W-:-:S09]  /*bf00*/  R2UR UR28, R2 ;  /* 0x00000000021c72ca */ /* 0x000fd200000e0000 */
[----:B0-----:R-:W0:Y:S01]  /*bf10*/  @P0 LDC.64 R28, c[0x0][0x3b0] ;  /* 0x0000ec00ff1c0b82 */ /* 0x001e220000000a00 */
[----:B------:R-:W-:Y:S01]  /*bf20*/  STL [R1+0xf0], R21 ;  /* 0x0000f01501007387 */ /* 0x000fe20000100800 */
[----:B------:R-:W-:-:S03]  /*bf30*/  PRMT R44, RZ, 0x7610, R44 ;  /* 0x00007610ff2c7816 */ /* 0x000fc6000000002c */
[----:B------:R1:W-:Y:S04]  /*bf40*/  STL [R1+0x1f4], R24 ;  /* 0x0001f41801007387 */ /* 0x0003e80000100800 */
[----:B------:R3:W-:Y:S04]  /*bf50*/  STL [R1+0x1d8], R10 ;  /* 0x0001d80a01007387 */ /* 0x0007e80000100800 */
[----:B------:R-:W-:Y:S04]  /*bf60*/  STL [R1+0xf8], R25 ;  /* 0x0000f81901007387 */ /* 0x000fe80000100800 */
[----:B------:R-:W-:Y:S04]  /*bf70*/  STL [R1+0xd8], R5 ;  /* 0x0000d80501007387 */ /* 0x000fe80000100800 */
[----:B------:R-:W-:Y:S01]  /*bf80*/  STL [R1+0xdc], R11 ;  /* 0x0000dc0b01007387 */ /* 0x000fe20000100800 */
[----:B0-----:R-:W-:-:S03]  /*bf90*/  MOV R42, R28 ;  /* 0x0000001c002a7202 */ /* 0x001fc60000000f00 */
[----:B------:R0:W-:Y:S01]  /*bfa0*/  STL [R1+0x1dc], R12 ;  /* 0x0001dc0c01007387 */ /* 0x0001e20000100800 */
[----:B------:R-:W-:Y:S02]  /*bfb0*/  MOV R43, R29 ;  /* 0x0000001d002b7202 */ /* 0x000fe40000000f00 */
[----:B------:R-:W-:Y:S01]  /*bfc0*/  PRMT R0, RZ, 0x7610, R0 ;  /* 0x00007610ff007816 */ /* 0x000fe20000000000 */
[----:B------:R-:W-:Y:S01]  /*bfd0*/  STL [R1+0xe0], R13 ;  /* 0x0000e00d01007387 */ /* 0x000fe20000100800 */
[----:B------:R-:W-:Y:S02]  /*bfe0*/  @P0 IMAD.WIDE R8, R41, 0x2, R42 ;  /* 0x0000000229080825 */ /* 0x000fe400078e022a */
[----:B------:R-:W4:Y:S01]  /*bff0*/  LDC.64 R42, c[0x0][0x3a8] ;  /* 0x0000ea00ff2a7b82 */ /* 0x000f220000000a00 */
[----:B------:R-:W-:Y:S01]  /*c000*/  PRMT R20, RZ, 0x7610, R20 ;  /* 0x00007610ff147816 */ /* 0x000fe20000000014 */
[----:B------:R-:W-:Y:S04]  /*c010*/  STL [R1+0x1e0], R14 ;  /* 0x0001e00e01007387 */ /* 0x000fe80000100800 */
[----:B------:R-:W2:Y:S04]  /*c020*/  @P0 LDG.E.U16 R39, desc[UR10][R8.64] ;  /* 0x0000000a08270981 */ /* 0x000ea8000c1e1500 */
[----:B------:R4:W2:Y:S01]  /*c030*/  @P0 LDG.E.U16 R40, desc[UR10][R8.64+0x2] ;  /* 0x0000020a08280981 */ /* 0x0008a2000c1e1500 */
[----:B-1----:R-:W-:-:S02]  /*c040*/  PRMT R24, RZ, 0x7610, R24 ;  /* 0x00007610ff187816 */ /* 0x002fc40000000018 */
[----:B------:R-:W-:Y:S01]  /*c050*/  PRMT R21, RZ, 0x7610, R21 ;  /* 0x00007610ff157816 */ /* 0x000fe20000000015 */
[----:B------:R-:W-:Y:S01]  /*c060*/  STL [R1+0xe4], R15 ;  /* 0x0000e40f01007387 */ /* 0x000fe20000100800 */
[----:B------:R-:W-:Y:S02]  /*c070*/  @!P1 PRMT R44, R26, 0x7632, R44 ;  /* 0x000076321a2c9816 */ /* 0x000fe4000000002c */
[----:B------:R-:W-:Y:S01]  /*c080*/  PRMT R2, RZ, 0x7610, R2 ;  /* 0x00007610ff027816 */ /* 0x000fe20000000002 */
[----:B------:R-:W-:Y:S01]  /*c090*/  STL [R1+0x1e4], R16 ;  /* 0x0001e41001007387 */ /* 0x000fe20000100800 */
[----:B---3--:R-:W-:Y:S02]  /*c0a0*/  PRMT R10, RZ, 0x7610, R10 ;  /* 0x00007610ff0a7816 */ /* 0x008fe4000000000a */
[----:B0-----:R-:W-:Y:S01]  /*c0b0*/  PRMT R12, RZ, 0x7610, R12 ;  /* 0x00007610ff0c7816 */ /* 0x001fe2000000000c */
[----:B------:R-:W-:Y:S01]  /*c0c0*/  STL [R1+0xe8], R17 ;  /* 0x0000e81101007387 */ /* 0x000fe20000100800 */
[----:B----4-:R-:W-:Y:S01]  /*c0d0*/  IMAD.WIDE R8, R41, 0x2, R42 ;  /* 0x0000000229087825 */ /* 0x010fe200078e022a */
[----:B------:R-:W-:-:S02]  /*c0e0*/  @!P2 PRMT R0, R27, 0x7632, R0 ;  /* 0x000076321b00a816 */ /* 0x000fc40000000000 */
[----:B------:R-:W-:Y:S04]  /*c0f0*/  STL [R1+0x1e8], R18 ;  /* 0x0001e81201007387 */ /* 0x000fe80000100800 */
[----:B------:R-:W3:Y:S04]  /*c100*/  LDG.E.U16 R41, desc[UR10][R8.64] ;  /* 0x0000000a08297981 */ /* 0x000ee8000c1e1500 */
[----:B------:R0:W-:Y:S01]  /*c110*/  STL.S16 [R1+0x734], R0 ;  /* 0x0007340001007387 */ /* 0x0001e20000100600 */
[C---:B------:R-:W-:Y:S02]  /*c120*/  @!P1 PRMT R20, R25.reuse, 0x7610, R20 ;  /* 0x0000761019149816 */ /* 0x040fe40000000014 */
[----:B------:R-:W-:Y:S01]  /*c130*/  @!P1 PRMT R24, R25, 0x7632, R24 ;  /* 0x0000763219189816 */ /* 0x000fe20000000018 */
[----:B------:R-:W-:Y:S01]  /*c140*/  STL [R1+0xec], R19 ;  /* 0x0000ec1301007387 */ /* 0x000fe20000100800 */
[----:B------:R-:W-:-:S02]  /*c150*/  @!P1 PRMT R21, R26, 0x7610, R21 ;  /* 0x000076101a159816 */ /* 0x000fc40000000015 */
[----:B------:R-:W-:Y:S01]  /*c160*/  PRMT R42, RZ, 0x7610, R42 ;  /* 0x00007610ff2a7816 */ /* 0x000fe2000000002a */
[----:B------:R1:W4:Y:S01]  /*c170*/  LDG.E.U16 R8, desc[UR10][R8.64+0x2] ;  /* 0x0000020a08087981 */ /* 0x000322000c1e1500 */
[----:B0-----:R-:W-:-:S03]  /*c180*/  MOV R0, UR28 ;  /* 0x0000001c00007c02 */ /* 0x001fc60008000f00 */
[----:B------:R-:W-:Y:S02]  /*c190*/  STL [R1+0x1f0], R22 ;  /* 0x0001f01601007387 */ /* 0x000fe40000100800 */
[----:B------:R-:W-:Y:S02]  /*c1a0*/  FFMA.FTZ R0, -R0, UR28, R3 ;  /* 0x0000001c00007c23 */ /* 0x000fe40008010103 */
[----:B------:R-:W-:Y:S03]  /*c1b0*/  STL [R1+0xf4], R23 ;  /* 0x0000f41701007387 */ /* 0x000fe60000100800 */
[----:B------:R-:W-:Y:S01]  /*c1c0*/  FSETP.GTU.FTZ.AND P1, PT, R0, RZ, PT ;  /* 0x000000ff0000720b */ /* 0x000fe20003f3c000 */
[----:B------:R0:W-:Y:S01]  /*c1d0*/  STL [R1+0x1f8], R26 ;  /* 0x0001f81a01007387 */ /* 0x0001e20000100800 */
[----:B--2---:R-:W-:Y:S02]  /*c1e0*/  @!P6 PRMT R2, R38, 0x7632, R2 ;  /* 0x000076322602e816 */ /* 0x004fe40000000002 */
[----:B------:R-:W-:Y:S01]  /*c1f0*/  @!P5 PRMT R10, R35, 0x7632, R10 ;  /* 0x00007632230ad816 */ /* 0x000fe2000000000a */
[----:B------:R-:W-:Y:S01]  /*c200*/  STL.S16 [R1+0x710], R45 ;  /* 0x0007102d01007387 */ /* 0x000fe20000100600 */
[----:B------:R-:W-:-:S02]  /*c210*/  PRMT R17, RZ, 0x7610, R17 ;  /* 0x00007610ff117816 */ /* 0x000fc40000000011 */
[----:B------:R-:W-:Y:S01]  /*c220*/  PRMT R16, RZ, 0x7610, R16 ;  /* 0x00007610ff107816 */ /* 0x000fe20000000010 */
[----:B------:R-:W-:Y:S04]  /*c230*/  STL.S16 [R1+0x2a0], R4 ;  /* 0x0002a00401007387 */ /* 0x000fe80000100600 */
[----:B------:R-:W-:Y:S01]  /*c240*/  VOTEU.ANY UP0, P1 ;  /* 0x0000000000ff7886 */ /* 0x000fe20000800100 */
[----:B------:R-:W-:Y:S01]  /*c250*/  PRMT R3, RZ, 0x7610, R3 ;  /* 0x00007610ff037816 */ /* 0x000fe20000000003 */
[----:B------:R-:W-:Y:S03]  /*c260*/  STL [R1+0xfc], R27 ;  /* 0x0000fc1b01007387 */ /* 0x000fe60000100800 */
[----:B------:R-:W2:Y:S01]  /*c270*/  @UP0 LDCU UR5, c[0x0][0x3c0] ;  /* 0x00007800ff0507ac */ /* 0x000ea20008000800 */
[----:B------:R-:W-:Y:S01]  /*c280*/  PLOP3.LUT P1, PT, PT, PT, UP0, 0x80, 0x8 ;  /* 0x000000000008781c */ /* 0x000fe20003f2f008 */
[----:B------:R-:W-:Y:S01]  /*c290*/  STL [R1+0x1fc], R30 ;  /* 0x0001fc1e01007387 */ /* 0x000fe20000100800 */
[----:B------:R-:W-:-:S02]  /*c2a0*/  PRMT R25, RZ, 0x7610, R25 ;  /* 0x00007610ff197816 */ /* 0x000fc40000000019 */
[----:B-1----:R-:W-:Y:S01]  /*c2b0*/  PRMT R9, RZ, 0x7610, R9 ;  /* 0x00007610ff097816 */ /* 0x002fe20000000009 */
[----:B------:R-:W-:Y:S01]  /*c2c0*/  STL [R1+0x100], R31 ;  /* 0x0001001f01007387 */ /* 0x000fe20000100800 */
[----:B------:R-:W-:Y:S02]  /*c2d0*/  @!P2 PRMT R42, R30, 0x7610, R42 ;  /* 0x000076101e2aa816 */ /* 0x000fe4000000002a */
[----:B0-----:R-:W-:Y:S01]  /*c2e0*/  PRMT R26, RZ, 0x7610, R26 ;  /* 0x00007610ff1a7816 */ /* 0x001fe2000000001a */
[----:B------:R-:W-:Y:S01]  /*c2f0*/  STL [R1+0x200], R32 ;  /* 0x0002002001007387 */ /* 0x000fe20000100800 */
[----:B------:R-:W-:Y:S02]  /*c300*/  PRMT R18, RZ, 0x7610, R18 ;  /* 0x00007610ff127816 */ /* 0x000fe40000000012 */
[----:B------:R-:W-:Y:S01]  /*c310*/  PRMT R15, RZ, 0x7610, R15 ;  /* 0x00007610ff0f7816 */ /* 0x000fe2000000000f */
[----:B------:R-:W-:Y:S01]  /*c320*/  STL [R1+0x104], R33 ;  /* 0x0001042101007387 */ /* 0x000fe20000100800 */
[----:B--2---:R-:W-:Y:S01]  /*c330*/  @P1 FADD.FTZ R0, R0, UR5 ;  /* 0x0000000500001e21 */ /* 0x004fe20008010000 */
[----:B------:R-:W-:-:S02]  /*c340*/  PRMT R19, RZ, 0x7610, R19 ;  /* 0x00007610ff137816 */ /* 0x000fc40000000013 */
[----:B------:R-:W-:Y:S03]  /*c350*/  STL [R1+0x204], R34 ;  /* 0x0002042201007387 */ /* 0x000fe60000100800 */
[----:B------:R-:W0:Y:S01]  /*c360*/  @P1 MUFU.RSQ R0, R0 ;  /* 0x0000000000001308 */ /* 0x000e220000001400 */
[----:B------:R-:W-:Y:S01]  /*c370*/  @!P6 PRMT R3, R38, 0x7610, R3 ;  /* 0x000076102603e816 */ /* 0x000fe20000000003 */
[----:B------:R-:W-:Y:S01]  /*c380*/  STL [R1+0x108], R35 ;  /* 0x0001082301007387 */ /* 0x000fe20000100800 */
[----:B------:R-:W-:Y:S02]  /*c390*/  @!P2 PRMT R25, R30, 0x7632, R25 ;  /* 0x000076321e19a816 */ /* 0x000fe40000000019 */
[----:B------:R-:W-:Y:S01]  /*c3a0*/  @!P6 PRMT R9, R37, 0x7610, R9 ;  /* 0x000076102509e816 */ /* 0x000fe20000000009 */
[----:B------:R-:W-:Y:S01]  /*c3b0*/  STL [R1+0x208], R36 ;  /* 0x0002082401007387 */ /* 0x000fe20000100800 */
[----:B------:R-:W-:-:S02]  /*c3c0*/  PRMT R14, RZ, 0x7610, R14 ;  /* 0x00007610ff0e7816 */ /* 0x000fc4000000000e */
[----:B------:R-:W-:Y:S01]  /*c3d0*/  PRMT R13, RZ, 0x7610, R13 ;  /* 0x00007610ff0d7816 */ /* 0x000fe2000000000d */
[----:B------:R-:W-:Y:S01]  /*c3e0*/  STL [R1+0x10c], R37 ;  /* 0x00010c2501007387 */ /* 0x000fe20000100800 */
[----:B------:R-:W-:Y:S02]  /*c3f0*/  PRMT R11, RZ, 0x7610, R11 ;  /* 0x00007610ff0b7816 */ /* 0x000fe4000000000b */
[----:B------:R-:W-:Y:S01]  /*c400*/  PRMT R22, RZ, 0x7610, R22 ;  /* 0x00007610ff167816 */ /* 0x000fe20000000016 */
[----:B------:R1:W5:Y:S01]  /*c410*/  LDL.LU.64 R6, [R1+0x7a8] ;  /* 0x0007a80001067983 */ /* 0x0003620000300a00 */
[----:B0-----:R-:W-:Y:S01]  /*c420*/  @P1 R2UR UR5, R0 ;  /* 0x00000000000512ca */ /* 0x001fe200000e0000 */
[----:B------:R-:W-:Y:S01]  /*c430*/  HFMA2 R0, -RZ, RZ, 0, 0 ;  /* 0x00000000ff007431 */ /* 0x000fe200000001ff */
[----:B------:R-:W-:Y:S02]  /*c440*/  PRMT R23, RZ, 0x7610, R23 ;  /* 0x00007610ff177816 */ /* 0x000fe40000000017 */
[----:B------:R-:W-:Y:S01]  /*c450*/  PRMT R5, RZ, 0x7610, R5 ;  /* 0x00007610ff057816 */ /* 0x000fe20000000005 */
[----:B------:R0:W-:Y:S01]  /*c460*/  STL.S16 [R1+0x778], R2 ;  /* 0x0007780201007387 */ /* 0x0001e20000100600 */
[----:B------:R-:W-:-:S02]  /*c470*/  @!P2 PRMT R26, R27, 0x7610, R26 ;  /* 0x000076101b1aa816 */ /* 0x000fc4000000001a */
[C---:B------:R-:W-:Y:S01]  /*c480*/  @!P3 PRMT R18, R31.reuse, 0x7610, R18 ;  /* 0x000076101f12b816 */ /* 0x040fe20000000012 */
[----:B------:R-:W-:Y:S01]  /*c490*/  STL.S16 [R1+0x770], R3 ;  /* 0x0007700301007387 */ /* 0x000fe20000100600 */
[----:B------:R-:W-:Y:S02]  /*c4a0*/  @!P3 PRMT R17, R31, 0x7632, R17 ;  /* 0x000076321f11b816 */ /* 0x000fe40000000011 */
[C---:B------:R-:W-:Y:S01]  /*c4b0*/  @!P3 PRMT R16, R32.reuse, 0x7610, R16 ;  /* 0x000076102010b816 */ /* 0x040fe20000000010 */
[----:B------:R2:W-:Y:S01]  /*c4c0*/  STL.S16 [R1+0x724], R44 ;  /* 0x0007242c01007387 */ /* 0x0005e20000100600 */
[----:B------:R-:W-:Y:S02]  /*c4d0*/  @!P3 PRMT R15, R32, 0x7632, R15 ;  /* 0x00007632200fb816 */ /* 0x000fe4000000000f */
[----:B0-----:R-:W-:Y:S01]  /*c4e0*/  MOV R2, RZ ;  /* 0x000000ff00027202 */ /* 0x001fe20000000f00 */
[----:B------:R0:W-:Y:S01]  /*c4f0*/  STL.S16 [R1+0x72c], R42 ;  /* 0x00072c2a01007387 */ /* 0x0001e20000100600 */
[----:B------:R-:W-:-:S02]  /*c500*/  @!P4 PRMT R19, R33, 0x7610, R19 ;  /* 0x000076102113c816 */ /* 0x000fc40000000013 */
[----:B------:R-:W-:Y:S01]  /*c510*/  @!P4 PRMT R14, R33, 0x7632, R14 ;  /* 0x00007632210ec816 */ /* 0x000fe2000000000e */
[----:B------:R1:W-:Y:S01]  /*c520*/  STL.S16 [R1+0x73c], R25 ;  /* 0x00073c1901007387 */ /* 0x0003e20000100600 */
[C---:B------:R-:W-:Y:S02]  /*c530*/  @!P4 PRMT R13, R34.reuse, 0x7610, R13 ;  /* 0x00007610220dc816 */ /* 0x040fe4000000000d */
[----:B------:R-:W-:Y:S01]  /*c540*/  @!P4 PRMT R12, R34, 0x7632, R12 ;  /* 0x00007632220cc816 */ /* 0x000fe2000000000c */
[----:B------:R-:W-:Y:S01]  /*c550*/  STL.S16 [R1+0x764], R10 ;  /* 0x0007640a01007387 */ /* 0x000fe20000100600 */
[----:B------:R-:W-:Y:S02]  /*c560*/  @!P5 PRMT R11, R35, 0x7610, R11 ;  /* 0x00007610230bd816 */ /* 0x000fe4000000000b */
[C---:B------:R-:W-:Y:S01]  /*c570*/  @!P5 PRMT R22, R36.reuse, 0x7610, R22 ;  /* 0x000076102416d816 */ /* 0x040fe20000000016 */
[----:B------:R-:W-:Y:S01]  /*c580*/  STL.S16 [R1+0x768], R9 ;  /* 0x0007680901007387 */ /* 0x000fe20000100600 */
[----:B------:R-:W-:-:S02]  /*c590*/  @!P5 PRMT R23, R36, 0x7632, R23 ;  /* 0x000076322417d816 */ /* 0x000fc40000000017 */
[----:B------:R-:W-:Y:S01]  /*c5a0*/  @!P6 PRMT R5, R37, 0x7632, R5 ;  /* 0x000076322505e816 */ /* 0x000fe20000000005 */
[----:B------:R1:W-:Y:S04]  /*c5b0*/  STL [R1+0x20c], R38 ;  /* 0x00020c2601007387 */ /* 0x0003e80000100800 */
[----:B------:R0:W5:Y:S04]  /*c5c0*/  LDL.LU R45, [R1+0x7dc] ;  /* 0x0007dc00012d7983 */ /* 0x0001680000300800 */
[----:B------:R0:W5:Y:S04]  /*c5d0*/  LDL.LU R4, [R1+0x7a0] ;  /* 0x0007a00001047983 */ /* 0x0001680000300800 */
[----:B------:R0:W5:Y:S04]  /*c5e0*/  LDL.LU.64 R28, [R1+0x798] ;  /* 0x00079800011c7983 */ /* 0x0001680000300a00 */
[----:B------:R0:W5:Y:S04]  /*c5f0*/  LDL R43, [R1+0x288] ;  /* 0x00028800012b7983 */ /* 0x0001680000100800 */
[----:B--2---:R2:W5:Y:S04]  /*c600*/  LDL R44, [R1+0x274] ;  /* 0x00027400012c7983 */ /* 0x0045680000100800 */
[----:B0-----:R2:W5:Y:S04]  /*c610*/  LDL R42, [R1+0x300] ;  /* 0x00030000012a7983 */ /* 0x0015680000100800 */
[----:B------:R2:W5:Y:S04]  /*c620*/  LDL R31, [R1+0x6e8] ;  /* 0x0006e800011f7983 */ /* 0x0005680000100800 */
[----:B------:R2:W5:Y:S04]  /*c630*/  LDL R36, [R1+0x6ec] ;  /* 0x0006ec0001247983 */ /* 0x0005680000100800 */
[----:B------:R2:W5:Y:S04]  /*c640*/  LDL R27, [R1+0x6f8] ;  /* 0x0006f800011b7983 */ /* 0x0005680000100800 */
[----:B------:R2:W5:Y:S04]  /*c650*/  LDL R35, [R1+0x6fc] ;  /* 0x0006fc0001237983 */ /* 0x0005680000100800 */
[----:B-1----:R2:W5:Y:S04]  /*c660*/  LDL R25, [R1+0x708] ;  /* 0x0007080001197983 */ /* 0x0025680000100800 */
[----:B------:R2:W5:Y:S04]  /*c670*/  LDL R34, [R1+0x70c] ;  /* 0x00070c0001227983 */ /* 0x0005680000100800 */
[----:B------:R2:W5:Y:S04]  /*c680*/  LDL R33, [R1+0x718] ;  /* 0x0007180001217983 */ /* 0x0005680000100800 */
[----:B------:R2:W5:Y:S04]  /*c690*/  LDL R32, [R1+0x2b0] ;  /* 0x0002b00001207983 */ /* 0x0005680000100800 */
[----:B------:R2:W5:Y:S04]  /*c6a0*/  LDL R30, [R1+0x730] ;  /* 0x00073000011e7983 */ /* 0x0005680000100800 */
[----:B------:R2:W5:Y:S04]  /*c6b0*/  LDL R37, [R1+0x6e0] ;  /* 0x0006e00001257983 */ /* 0x0005680000100800 */
[----:B------:R2:W5:Y:S01]  /*c6c0*/  LDL R38, [R1+0x764] ;  /* 0x0007640001267983 */ /* 0x0005620000100800 */
[----:B------:R-:W-:-:S03]  /*c6d0*/  @P0 SHF.L.U32 R0, R39, 0x10, RZ ;  /* 0x0000001027000819 */ /* 0x000fc600000006ff */
[----:B------:R2:W5:Y:S01]  /*c6e0*/  LDL R39, [R1+0x768] ;  /* 0x0007680001277983 */ /* 0x0005620000100800 */
[----:B------:R-:W-:-:S03]  /*c6f0*/  @P0 SHF.L.U32 R2, R40, 0x10, RZ ;  /* 0x0000001028020819 */ /* 0x000fc600000006ff */
[----:B------:R2:W5:Y:S01]  /*c700*/  LDL R40, [R1+0x28c] ;  /* 0x00028c0001287983 */ /* 0x0005620000100800 */
[----:B---3--:R-:W-:-:S03]  /*c710*/  SHF.L.U32 R3, R41, 0x10, RZ ;  /* 0x0000001029037819 */ /* 0x008fc600000006ff */
        /* <DEDUP_REMOVED lines=16> */
[----:B----4-:R-:W-:-:S03]  /*c820*/  SHF.L.U32 R5, R8, 0x10, RZ ;  /* 0x0000001008057819 */ /* 0x010fc600000006ff */
[----:B--2---:R-:W-:Y:S05]  /*c830*/  BRA.U UP1, `(.L_x_370) ;  /* 0x0000005501b47547 */ /* 0x004fea000b800000 */
[----:B------:R-:W2:Y:S04]  /*c840*/  LDL.LU R9, [R1+0x280] ;  /* 0x0002800001097983 */ /* 0x000ea80000300800 */
[----:B------:R-:W3:Y:S04]  /*c850*/  LDL.LU R12, [R1+0x318] ;  /* 0x00031800010c7983 */ /* 0x000ee80000300800 */
[----:B------:R-:W4:Y:S04]  /*c860*/  LDL.LU R11, [R1+0x284] ;  /* 0x00028400010b7983 */ /* 0x000f280000300800 */
[----:B------:R-:W4:Y:S04]  /*c870*/  LDL.LU R10, [R1+0x330] ;  /* 0x00033000010a7983 */ /* 0x000f280000300800 */
[----:B------:R-:W4:Y:S04]  /*c880*/  LDL.LU R14, [R1+0x290] ;  /* 0x00029000010e7983 */ /* 0x000f280000300800 */
[----:B------:R-:W4:Y:S01]  /*c890*/  LDL.LU R13, [R1+0x278] ;  /* 0x00027800010d7983 */ /* 0x000f220000300800 */
[----:B-----5:R-:W-:-:S03]  /*c8a0*/  SHF.L.U32 R8, R43, 0x10, RZ ;  /* 0x000000102b087819 */ /* 0x020fc600000006ff */
[----:B------:R-:W4:Y:S01]  /*c8b0*/  LDL.LU R17, [R1+0x2e8] ;  /* 0x0002e80001117983 */ /* 0x000f220000300800 */
[----:B--2---:R-:W-:Y:S02]  /*c8c0*/  SHF.L.U32 R9, R9, 0x10, RZ ;  /* 0x0000001009097819 */ /* 0x004fe400000006ff */
[----:B---3--:R-:W-:-:S03]  /*c8d0*/  MOV R18, R12 ;  /* 0x0000000c00127202 */ /* 0x008fc60000000f00 */
[----:B------:R-:W-:Y:S01]  /*c8e0*/  FADD.FTZ R9, R9, -UR28 ;  /* 0x8000001c09097e21 */ /* 0x000fe20008010000 */
[----:B----4-:R-:W-:-:S03]  /*c8f0*/  SHF.L.U32 R12, R11, 0x10, RZ ;  /* 0x000000100b0c7819 */ /* 0x010fc600000006ff */
[----:B------:R-:W-:Y:S01]  /*c900*/  FMUL.FTZ R9, R9, UR16 ;  /* 0x0000001009097c20 */ /* 0x000fe20008410000 */
[----:B------:R-:W-:Y:S01]  /*c910*/  FMUL.FTZ R11, R3, R8 ;  /* 0x00000008030b7220 */ /* 0x000fe20000410000 */
[----:B------:R-:W-:Y:S01]  /*c920*/  MOV R43, R10 ;  /* 0x0000000a002b7202 */ /* 0x000fe20000000f00 */
[----:B------:R-:W-:Y:S01]  /*c930*/  FADD.FTZ R12, R12, -UR28 ;  /* 0x8000001c0c0c7e21 */ /* 0x000fe20008010000 */
[----:B------:R-:W-:Y:S02]  /*c940*/  SHF.L.U32 R10, R40, 0x10, RZ ;  /* 0x00000010280a7819 */ /* 0x000fe400000006ff */
[----:B------:R-:W-:Y:S01]  /*c950*/  MOV R16, R14 ;  /* 0x0000000e00107202 */ /* 0x000fe20000000f00 */
[----:B------:R-:W-:Y:S01]  /*c960*/  FFMA.FTZ R15, R9, R11, RZ ;  /* 0x0000000b090f7223 */ /* 0x000fe200000100ff */
[----:B------:R-:W-:Y:S01]  /*c970*/  FMUL.FTZ R12, R12, UR16 ;  /* 0x000000100c0c7c20 */ /* 0x000fe20008410000 */
[----:B------:R-:W2:Y:S01]  /*c980*/  LDL.LU R40, [R1+0x304] ;  /* 0x0003040001287983 */ /* 0x000ea20000300800 */
[----:B------:R-:W-:Y:S01]  /*c990*/  SHF.L.U32 R14, R13, 0x10, RZ ;  /* 0x000000100d0e7819 */ /* 0x000fe200000006ff */
[----:B------:R-:W-:Y:S01]  /*c9a0*/  FADD.FTZ R13, RZ, R11 ;  /* 0x0000000bff0d7221 */ /* 0x000fe20000010000 */
[----:B------:R-:W-:-:S03]  /*c9b0*/  FMUL.FTZ R11, R5, R10 ;  /* 0x0000000a050b7220 */ /* 0x000fc60000410000 */
[----:B------:R-:W-:Y:S01]  /*c9c0*/  FADD.FTZ R14, R14, -UR28 ;  /* 0x8000001c0e0e7e21 */ /* 0x000fe20008010000 */
[----:B------:R-:W-:Y:S01]  /*c9d0*/  FFMA.FTZ R15, R12, R11, R15 ;  /* 0x0000000b0c0f7223 */ /* 0x000fe2000001000f */
[----:B------:R-:W-:Y:S01]  /*c9e0*/  FADD.FTZ R13, R11, R13 ;  /* 0x0000000d0b0d7221 */ /* 0x000fe20000010000 */
[----:B------:R-:W-:Y:S01]  /*c9f0*/  SHF.L.U32 R11, R16, 0x10, RZ ;  /* 0x00000010100b7819 */ /* 0x000fe200000006ff */
[----:B------:R-:W-:Y:S01]  /*ca00*/  FFMA.FTZ R9, R8, R9, RZ ;  /* 0x0000000908097223 */ /* 0x000fe200000100ff */
[----:B------:R-:W-:Y:S01]  /*ca10*/  FADD.FTZ R8, RZ, R8 ;  /* 0x00000008ff087221 */ /* 0x000fe20000010000 */
[----:B------:R-:W-:-:S03]  /*ca20*/  FMUL.FTZ R14, R14, UR16 ;  /* 0x000000100e0e7c20 */ /* 0x000fc60008410000 */
[C---:B------:R-:W-:Y:S01]  /*ca30*/  FADD.FTZ R8, R11.reuse, R8 ;  /* 0x000000080b087221 */ /* 0x040fe20000010000 */
[----:B------:R-:W-:Y:S01]  /*ca40*/  FFMA.FTZ R9, R11, R14, R9 ;  /* 0x0000000e0b097223 */ /* 0x000fe20000010009 */
[----:B------:R-:W-:-:S04]  /*ca50*/  FMUL.FTZ R11, R3, R11 ;  /* 0x0000000b030b7220 */ /* 0x000fc80000410000 */
[----:B------:R-:W-:Y:S02]  /*ca60*/  FFMA.FTZ R15, R14, R11, R15 ;  /* 0x0000000b0e0f7223 */ /* 0x000fe4000001000f */
[----:B------:R-:W3:Y:S01]  /*ca70*/  LDL.LU R14, [R1+0x294] ;  /* 0x00029400010e7983 */ /* 0x000ee20000300800 */
[----:B------:R-:W-:-:S03]  /*ca80*/  SHF.L.U32 R16, R41, 0x10, RZ ;  /* 0x0000001029107819 */ /* 0x000fc600000006ff */
[----:B------:R-:W4:Y:S02]  /*ca90*/  LDL.LU R41, [R1+0x2ec] ;  /* 0x0002ec0001297983 */ /* 0x000f240000300800 */
[----:B------:R-:W-:Y:S01]  /*caa0*/  FADD.FTZ R16, R16, -UR28 ;  /* 0x8000001c10107e21 */ /* 0x000fe20008010000 */
[----:B------:R-:W-:Y:S01]  /*cab0*/  FFMA.FTZ R12, R10, R12, RZ ;  /* 0x0000000c0a0c7223 */ /* 0x000fe200000100ff */
[----:B------:R-:W-:Y:S02]  /*cac0*/  FADD.FTZ R10, RZ, R10 ;  /* 0x0000000aff0a7221 */ /* 0x000fe40000010000 */
[----:B------:R-:W-:Y:S01]  /*cad0*/  FMUL.FTZ R16, R16, UR16 ;  /* 0x0000001010107c20 */ /* 0x000fe20008410000 */
[----:B------:R-:W-:Y:S01]  /*cae0*/  FADD.FTZ R13, R13, R11 ;  /* 0x0000000b0d0d7221 */ /* 0x000fe20000010000 */
[----:B------:R-:W-:Y:S02]  /*caf0*/  SHF.L.U32 R11, R44, 0x10, RZ ;  /* 0x000000102c0b7819 */ /* 0x000fe400000006ff */
[----:B------:R-:W2:Y:S01]  /*cb00*/  LDL.LU R44, [R1+0x31c] ;  /* 0x00031c00012c7983 */ /* 0x000ea20000300800 */
[----:B---3--:R-:W-:-:S05]  /*cb10*/  SHF.L.U32 R14, R14, 0x10, RZ ;  /* 0x000000100e0e7819 */ /* 0x008fca00000006ff */
[C---:B------:R-:W-:Y:S01]  /*cb20*/  FADD.FTZ R10, R14.reuse, R10 ;  /* 0x0000000a0e0a7221 */ /* 0x040fe20000010000 */
[----:B------:R-:W-:Y:S01]  /*cb30*/  FFMA.FTZ R12, R14, R16, R12 ;  /* 0x000000100e0c7223 */ /* 0x000fe2000001000c */
[----:B------:R-:W-:-:S04]  /*cb40*/  FMUL.FTZ R14, R5, R14 ;  /* 0x0000000e050e7220 */ /* 0x000fc80000410000 */
[----:B------:R-:W-:Y:S01]  /*cb50*/  FFMA.FTZ R15, R16, R14, R15 ;  /* 0x0000000e100f7223 */ /* 0x000fe2000001000f */
[----:B------:R-:W-:Y:S01]  /*cb60*/  FADD.FTZ R13, R14, R13 ;  /* 0x0000000d0e0d7221 */ /* 0x000fe20000010000 */
[----:B------:R-:W-:Y:S01]  /*cb70*/  SHF.L.U32 R14, R17, 0x10, RZ ;  /* 0x00000010110e7819 */ /* 0x000fe200000006ff */
[----:B------:R-:W-:Y:S01]  /*cb80*/  FADD.FTZ R17, R11, -UR28 ;  /* 0x8000001c0b117e21 */ /* 0x000fe20008010000 */
[----:B------:R-:W-:Y:S02]  /*cb90*/  SHF.L.U32 R11, R42, 0x10, RZ ;  /* 0x000000102a0b7819 */ /* 0x000fe400000006ff */
[----:B------:R-:W3:Y:S01]  /*cba0*/  LDL.LU R42, [R1+0x334] ;  /* 0x00033400012a7983 */ /* 0x000ee20000300800 */
[----:B------:R-:W-:Y:S01]  /*cbb0*/  FMUL.FTZ R17, R17, UR16 ;  /* 0x0000001011117c20 */ /* 0x000fe20008410000 */
[----:B------:R-:W-:-:S03]  /*cbc0*/  FMUL.FTZ R16, R3, R14 ;  /* 0x0000000e03107220 */ /* 0x000fc60000410000 */
[----:B------:R-:W-:Y:S01]  /*cbd0*/  FFMA.FTZ R9, R14, R17, R9 ;  /* 0x000000110e097223 */ /* 0x000fe20000010009 */
[----:B------:R-:W-:Y:S01]  /*cbe0*/  FFMA.FTZ R15, R17, R16, R15 ;  /* 0x00000010110f7223 */ /* 0x000fe2000001000f */
[----:B----4-:R-:W-:Y:S02]  /*cbf0*/  MOV R17, R41 ;  /* 0x0000002900117202 */ /* 0x010fe40000000f00 */
[----:B------:R-:W4:Y:S01]  /*cc00*/  LDL.LU R41, [R1+0x350] ;  /* 0x0003500001297983 */ /* 0x000f220000300800 */
[----:B------:R-:W-:Y:S01]  /*cc10*/  FADD.FTZ R8, R8, R14 ;  /* 0x0000000e08087221 */ /* 0x000fe20000010000 */
[----:B--2---:R-:W-:Y:S02]  /*cc20*/  SHF.L.U32 R14, R40, 0x10, RZ ;  /* 0x00000010280e7819 */ /* 0x004fe400000006ff */
[----:B------:R-:W2:Y:S01]  /*cc30*/  LDL.LU R40, [R1+0x370] ;  /* 0x0003700001287983 */ /* 0x000ea20000300800 */
[----:B------:R-:W-:Y:S01]  /*cc40*/  FADD.FTZ R13, R13, R16 ;  /* 0x000000100d0d7221 */ /* 0x000fe20000010000 */
[----:B------:R-:W-:-:S02]  /*cc50*/  MOV R16, R43 ;  /* 0x0000002b00107202 */ /* 0x000fc40000000f00 */
[----:B------:R-:W2:Y:S01]  /*cc60*/  LDL.LU R43, [R1+0x374] ;  /* 0x00037400012b7983 */ /* 0x000ea20000300800 */
[----:B------:R-:W-:Y:S01]  /*cc70*/  FADD.FTZ R11, R11, -UR28 ;  /* 0x8000001c0b0b7e21 */ /* 0x000fe20008010000 */
[----:B------:R-:W-:-:S03]  /*cc80*/  SHF.L.U32 R17, R17, 0x10, RZ ;  /* 0x0000001011117819 */ /* 0x000fc600000006ff */
[----:B------:R-:W-:Y:S01]  /*cc90*/  FMUL.FTZ R11, R11, UR16 ;  /* 0x000000100b0b7c20 */ /* 0x000fe20008410000 */
[----:B------:R-:W-:-:S03]  /*cca0*/  FADD.FTZ R10, R10, R14 ;  /* 0x0000000e0a0a7221 */ /* 0x000fc60000010000 */
[----:B------:R-:W-:Y:S01]  /*ccb0*/  FFMA.FTZ R12, R14, R11, R12 ;  /* 0x0000000b0e0c7223 */ /* 0x000fe2000001000c */
[----:B------:R-:W-:Y:S01]  /*ccc0*/  FMUL.FTZ R14, R5, R14 ;  /* 0x0000000e050e7220 */ /* 0x000fe20000410000 */
[----:B------:R-:W-:Y:S01]  /*ccd0*/  FADD.FTZ R17, R17, -UR28 ;  /* 0x8000001c11117e21 */ /* 0x000fe20008010000 */
[----:B------:R-:W-:Y:S02]  /*cce0*/  SHF.L.U32 R16, R16, 0x10, RZ ;  /* 0x0000001010107819 */ /* 0x000fe400000006ff */
[----:B------:R-:W-:Y:S01]  /*ccf0*/  FFMA.FTZ R15, R11, R14, R15 ;  /* 0x0000000e0b0f7223 */ /* 0x000fe2000001000f */
[----:B------:R-:W-:Y:S01]  /*cd00*/  SHF.L.U32 R11, R18, 0x10, RZ ;  /* 0x00000010120b7819 */ /* 0x000fe200000006ff */
[----:B------:R-:W-:Y:S01]  /*cd10*/  FMUL.FTZ R17, R17, UR16 ;  /* 0x0000001011117c20 */ /* 0x000fe20008410000 */
[----:B------:R-:W-:Y:S01]  /*cd20*/  FADD.FTZ R16, R16, -UR28 ;  /* 0x8000001c10107e21 */ /* 0x000fe20008010000 */
[----:B------:R-:W-:Y:S01]  /*cd30*/  FADD.FTZ R13, R14, R13 ;  /* 0x0000000d0e0d7221 */ /* 0x000fe20000010000 */
[----:B------:R-:W2:Y:S01]  /*cd40*/  LDL.LU R18, [R1+0x354] ;  /* 0x0003540001127983 */ /* 0x000ea20000300800 */
[----:B------:R-:W-:Y:S01]  /*cd50*/  FADD.FTZ R8, R8, R11 ;  /* 0x0000000b08087221 */ /* 0x000fe20000010000 */
[----:B------:R-:W-:Y:S01]  /*cd60*/  FFMA.FTZ R9, R11, R17, R9 ;  /* 0x000000110b097223 */ /* 0x000fe20000010009 */
[----:B------:R-:W-:Y:S01]  /*cd70*/  FMUL.FTZ R11, R3, R11 ;  /* 0x0000000b030b7220 */ /* 0x000fe20000410000 */
[----:B------:R-:W-:-:S03]  /*cd80*/  FMUL.FTZ R16, R16, UR16 ;  /* 0x0000001010107c20 */ /* 0x000fc60008410000 */
[----:B------:R-:W-:Y:S01]  /*cd90*/  FFMA.FTZ R15, R17, R11, R15 ;  /* 0x0000000b110f7223 */ /* 0x000fe2000001000f */
[----:B------:R-:W-:Y:S01]  /*cda0*/  SHF.L.U32 R17, R44, 0x10, RZ ;  /* 0x000000102c117819 */ /* 0x000fe200000006ff */
[----:B------:R-:W-:Y:S01]  /*cdb0*/  FADD.FTZ R13, R13, R11 ;  /* 0x0000000b0d0d7221 */ /* 0x000fe20000010000 */
[----:B------:R-:W2:Y:S03]  /*cdc0*/  LDL.LU R44, [R1+0x3b0] ;  /* 0x0003b000012c7983 */ /* 0x000ea60000300800 */
[----:B------:R-:W-:-:S04]  /*cdd0*/  FADD.FTZ R17, R17, -UR28 ;  /* 0x8000001c11117e21 */ /* 0x000fc80008010000 */
[----:B------:R-:W-:Y:S01]  /*cde0*/  FMUL.FTZ R17, R17, UR16 ;  /* 0x0000001011117c20 */ /* 0x000fe20008410000 */
[----:B---3--:R-:W-:Y:S02]  /*cdf0*/  SHF.L.U32 R14, R42, 0x10, RZ ;  /* 0x000000102a0e7819 */ /* 0x008fe400000006ff */
[----:B------:R-:W3:Y:S03]  /*ce00*/  LDL.LU R42, [R1+0x388] ;  /* 0x00038800012a7983 */ /* 0x000ee60000300800 */
[----:B------:R-:W-:Y:S01]  /*ce10*/  FADD.FTZ R10, R10, R14 ;  /* 0x0000000e0a0a7221 */ /* 0x000fe20000010000 */
[----:B------:R-:W-:Y:S01]  /*ce20*/  FFMA.FTZ R12, R14, R16, R12 ;  /* 0x000000100e0c7223 */ /* 0x000fe2000001000c */
[----:B------:R-:W-:-:S04]  /*ce30*/  FMUL.FTZ R14, R5, R14 ;  /* 0x0000000e050e7220 */ /* 0x000fc80000410000 */
[----:B------:R-:W-:Y:S01]  /*ce40*/  FFMA.FTZ R15, R16, R14, R15 ;  /* 0x0000000e100f7223 */ /* 0x000fe2000001000f */
[----:B----4-:R-:W-:Y:S01]  /*ce50*/  SHF.L.U32 R16, R41, 0x10, RZ ;  /* 0x0000001029107819 */ /* 0x010fe200000006ff */
[----:B------:R-:W-:Y:S01]  /*ce60*/  FADD.FTZ R13, R14, R13 ;  /* 0x0000000d0e0d7221 */ /* 0x000fe20000010000 */
[----:B--2---:R-:W-:Y:S01]  /*ce70*/  SHF.L.U32 R11, R40, 0x10, RZ ;  /* 0x00000010280b7819 */ /* 0x004fe200000006ff */
[----:B------:R-:W2:Y:S02]  /*ce80*/  LDL.LU R41, [R1+0x3e8] ;  /* 0x0003e80001297983 */ /* 0x000ea40000300800 */
[----:B------:R-:W-:Y:S01]  /*ce90*/  FADD.FTZ R8, R8, R16 ;  /* 0x0000001008087221 */ /* 0x000fe20000010000 */
[----:B------:R-:W-:Y:S01]  /*cea0*/  FFMA.FTZ R9, R16, R17, R9 ;  /* 0x0000001110097223 */ /* 0x000fe20000010009 */
[----:B------:R-:W-:Y:S01]  /*ceb0*/  FMUL.FTZ R16, R3, R16 ;  /* 0x0000001003107220 */ /* 0x000fe20000410000 */
[----:B------:R-:W-:Y:S01]  /*cec0*/  SHF.L.U32 R14, R43, 0x10, RZ ;  /* 0x000000102b0e7819 */ /* 0x000fe200000006ff */
[----:B------:R-:W-:Y:S01]  /*ced0*/  FADD.FTZ R11, R11, -UR28 ;  /* 0x8000001c0b0b7e21 */ /* 0x000fe20008010000 */
[----:B------:R-:W4:Y:S01]  /*cee0*/  LDL.LU R43, [R1+0x3d4] ;  /* 0x0003d400012b7983 */ /* 0x000f220000300800 */
[----:B------:R-:W-:Y:S01]  /*cef0*/  FFMA.FTZ R15, R17, R16, R15 ;  /* 0x00000010110f7223 */ /* 0x000fe2000001000f */
[----:B------:R-:W-:-:S02]  /*cf00*/  FADD.FTZ R13, R13, R16 ;  /* 0x000000100d0d7221 */ /* 0x000fc40000010000 */
[----:B------:R-:W3:Y:S01]  /*cf10*/  LDL.LU R16, [R1+0x38c] ;  /* 0x00038c0001107983 */ /* 0x000ee20000300800 */
[----:B------:R-:W-:Y:S01]  /*cf20*/  FMUL.FTZ R11, R11, UR16 ;  /* 0x000000100b0b7c20 */ /* 0x000fe20008410000 */
[----:B------:R-:W-:Y:S02]  /*cf30*/  FADD.FTZ R10, R10, R14 ;  /* 0x0000000e0a0a7221 */ /* 0x000fe40000010000 */
[----:B------:R-:W2:Y:S01]  /*cf40*/  LDL.LU R40, [R1+0x3d0] ;  /* 0x0003d00001287983 */ /* 0x000ea20000300800 */
[----:B------:R-:W-:Y:S01]  /*cf50*/  FFMA.FTZ R12, R14, R11, R12 ;  /* 0x0000000b0e0c7223 */ /* 0x000fe2000001000c */
[----:B------:R-:W-:-:S04]  /*cf60*/  FMUL.FTZ R14, R5, R14 ;  /* 0x0000000e050e7220 */ /* 0x000fc80000410000 */
[----:B------:R-:W-:Y:S01]  /*cf70*/  FFMA.FTZ R15, R11, R14, R15 ;  /* 0x0000000e0b0f7223 */ /* 0x000fe2000001000f */
[----:B------:R-:W-:Y:S02]  /*cf80*/  FADD.FTZ R13, R14, R13 ;  /* 0x0000000d0e0d7221 */ /* 0x000fe40000010000 */
[----:B------:R-:W4:Y:S01]  /*cf90*/  LDL.LU R14, [R1+0x3b4] ;  /* 0x0003b400010e7983 */ /* 0x000f220000300800 */
[----:B------:R-:W-:-:S03]  /*cfa0*/  SHF.L.U32 R17, R18, 0x10, RZ ;  /* 0x0000001012117819 */ /* 0x000fc600000006ff */
[----:B------:R-:W2:Y:S02]  /*cfb0*/  LDL.LU R18, [R1+0x270] ;  /* 0x0002700001127983 */ /* 0x000ea40000300800 */
[----:B------:R-:W-:-:S04]  /*cfc0*/  FADD.FTZ R17, R17, -UR28 ;  /* 0x8000001c11117e21 */ /* 0x000fc80008010000 */
[----:B------:R-:W-:Y:S01]  /*cfd0*/  FMUL.FTZ R17, R17, UR16 ;  /* 0x0000001011117c20 */ /* 0x000fe20008410000 */
[----:B---3--:R-:W-:Y:S02]  /*cfe0*/  SHF.L.U32 R11, R16, 0x10, RZ ;  /* 0x00000010100b7819 */ /* 0x008fe400000006ff */
[----:B------:R-:W-:Y:S02]  /*cff0*/  SHF.L.U32 R16, R42, 0x10, RZ ;  /* 0x000000102a107819 */ /* 0x000fe400000006ff */
[----:B------:R-:W3:Y:S01]  /*d000*/  LDL.LU R42, [R1+0x410] ;  /* 0x00041000012a7983 */ /* 0x000ee20000300800 */
[----:B------:R-:W-:Y:S01]  /*d010*/  FADD.FTZ R8, R8, R11 ;  /* 0x0000000b08087221 */ /* 0x000fe20000010000 */
[----:B------:R-:W-:Y:S01]  /*d020*/  FFMA.FTZ R9, R11, R17, R9 ;  /* 0x000000110b097223 */ /* 0x000fe20000010009 */
[----:B------:R-:W-:Y:S01]  /*d030*/  FMUL.FTZ R11, R3, R11 ;  /* 0x0000000b030b7220 */ /* 0x000fe20000410000 */
[----:B------:R-:W-:-:S03]  /*d040*/  FADD.FTZ R16, R16, -UR28 ;  /* 0x8000001c10107e21 */ /* 0x000fc60008010000 */
[----:B------:R-:W-:Y:S01]  /*d050*/  FFMA.FTZ R15, R17, R11, R15 ;  /* 0x0000000b110f7223 */ /* 0x000fe2000001000f */
[----:B------:R-:W-:Y:S01]  /*d060*/  FADD.FTZ R13, R13, R11 ;  /* 0x0000000b0d0d7221 */ /* 0x000fe20000010000 */
[----:B----4-:R-:W-:Y:S02]  /*d070*/  SHF.L.U32 R14, R14, 0x10, RZ ;  /* 0x000000100e0e7819 */ /* 0x010fe400000006ff */
[----:B------:R-:W-:Y:S02]  /*d080*/  SHF.L.U32 R11, R44, 0x10, RZ ;  /* 0x000000102c0b7819 */ /* 0x000fe400000006ff */
[----:B------:R-:W4:Y:S01]  /*d090*/  LDL.LU R44, [R1+0x414] ;  /* 0x00041400012c7983 */ /* 0x000f220000300800 */
[----:B------:R-:W-:Y:S01]  /*d0a0*/  FMUL.FTZ R16, R16, UR16 ;  /* 0x0000001010107c20 */ /* 0x000fe20008410000 */
[----:B------:R-:W-:-:S03]  /*d0b0*/  FMUL.FTZ R17, R5, R14 ;  /* 0x0000000e05117220 */ /* 0x000fc60000410000 */
[----:B------:R-:W-:Y:S01]  /*d0c0*/  FFMA.FTZ R12, R14, R16, R12 ;  /* 0x000000100e0c7223 */ /* 0x000fe2000001000c */
[----:B------:R-:W-:Y:S01]  /*d0d0*/  FFMA.FTZ R15, R16, R17, R15 ;  /* 0x00000011100f7223 */ /* 0x000fe2000001000f */
[----:B------:R-:W-:Y:S02]  /*d0e0*/  SHF.L.U32 R16, R43, 0x10, RZ ;  /* 0x000000102b107819 */ /* 0x000fe400000006ff */
[----:B------:R-:W4:Y:S01]  /*d0f0*/  LDL.LU R43, [R1+0x448] ;  /* 0x00044800012b7983 */ /* 0x000f220000300800 */
[----:B------:R-:W-:Y:S01]  /*d100*/  FADD.FTZ R10, R10, R14 ;  /* 0x0000000e0a0a7221 */ /* 0x000fe20000010000 */
[----:B--2---:R-:W-:Y:S02]  /*d110*/  SHF.L.U32 R14, R40, 0x10, RZ ;  /* 0x00000010280e7819 */ /* 0x004fe400000006ff */
[----:B------:R-:W2:Y:S01]  /*d120*/  LDL.LU R40, [R1+0x3ec] ;  /* 0x0003ec0001287983 */ /* 0x000ea20000300800 */
[----:B------:R-:W-:Y:S02]  /*d130*/  FADD.FTZ R11, R11, -UR28 ;  /* 0x8000001c0b0b7e21 */ /* 0x000fe40008010000 */
[----:B------:R-:W-:-:S02]  /*d140*/  FADD.FTZ R14, R14, -UR28 ;  /* 0x8000001c0e0e7e21 */ /* 0x000fc40008010000 */
[----:B------:R-:W-:Y:S01]  /*d150*/  FMUL.FTZ R11, R11, UR16 ;  /* 0x000000100b0b7c20 */ /* 0x000fe20008410000 */
[----:B------:R-:W-:Y:S01]  /*d160*/  FADD.FTZ R13, R17, R13 ;  /* 0x0000000d110d7221 */ /* 0x000fe20000010000 */
[----:B------:R-:W-:Y:S01]  /*d170*/  FADD.FTZ R8, R8, R16 ;  /* 0x0000001008087221 */ /* 0x000fe20000010000 */
[----:B------:R-:W-:Y:S01]  /*d180*/  SHF.L.U32 R17, R41, 0x10, RZ ;  /* 0x0000001029117819 */ /* 0x000fe200000006ff */
[----:B------:R-:W-:Y:S01]  /*d190*/  FFMA.FTZ R9, R16, R11, R9 ;  /* 0x0000000b10097223 */ /* 0x000fe20000010009 */
[----:B------:R-:W-:Y:S01]  /*d1a0*/  SHF.L.U32 R18, R18, 0x10, RZ ;  /* 0x0000001012127819 */ /* 0x000fe200000006ff */
[----:B------:R-:W-:Y:S01]  /*d1b0*/  FMUL.FTZ R16, R3, R16 ;  /* 0x0000001003107220 */ /* 0x000fe20000410000 */
[----:B------:R-:W-:Y:S01]  /*d1c0*/  FMUL.FTZ R14, R14, UR16 ;  /* 0x000000100e0e7c20 */ /* 0x000fe20008410000 */
[----:B------:R-:W-:Y:S01]  /*d1d0*/  FADD.FTZ R10, R10, R17 ;  /* 0x000000110a0a7221 */ /* 0x000fe20000010000 */
[----:B------:R-:W2:Y:S01]  /*d1e0*/  LDL.LU R41, [R1+0x430] ;  /* 0x0004300001297983 */ /* 0x000ea20000300800 */
[----:B------:R-:W-:Y:S01]  /*d1f0*/  FFMA.FTZ R15, R11, R16, R15 ;  /* 0x000000100b0f7223 */ /* 0x000fe2000001000f */
[----:B------:R-:W-:Y:S01]  /*d200*/  FFMA.FTZ R12, R17, R14, R12 ;  /* 0x0000000e110c7223 */ /* 0x000fe2000001000c */
[----:B------:R-:W-:Y:S01]  /*d210*/  FADD.FTZ R18, R18, -UR28 ;  /* 0x8000001c12127e21 */ /* 0x000fe20008010000 */
[----:B------:R-:W-:Y:S01]  /*d220*/  FMUL.FTZ R17, R5, R17 ;  /* 0x0000001105117220 */ /* 0x000fe20000410000 */
[----:B------:R-:W-:-:S02]  /*d230*/  FADD.FTZ R13, R13, R16 ;  /* 0x000000100d0d7221 */ /* 0x000fc40000010000 */
[----:B------:R-:W-:Y:S01]  /*d240*/  FMUL.FTZ R18, R18, UR16 ;  /* 0x0000001012127c20 */ /* 0x000fe20008410000 */
[----:B------:R-:W-:Y:S01]  /*d250*/  FFMA.FTZ R15, R14, R17, R15 ;  /* 0x000000110e0f7223 */ /* 0x000fe2000001000f */
[----:B------:R-:W-:Y:S01]  /*d260*/  FADD.FTZ R13, R17, R13 ;  /* 0x0000000d110d7221 */ /* 0x000fe20000010000 */
[----:B---3--:R-:W-:Y:S02]  /*d270*/  SHF.L.U32 R11, R42, 0x10, RZ ;  /* 0x000000102a0b7819 */ /* 0x008fe400000006ff */
[----:B------:R-:W3:Y:S03]  /*d280*/  LDL.LU R42, [R1+0x470] ;  /* 0x00047000012a7983 */ /* 0x000ee60000300800 */
[----:B------:R-:W-:Y:S01]  /*d290*/  FMUL.FTZ R16, R3, R11 ;  /* 0x0000000b03107220 */ /* 0x000fe20000410000 */
[----:B------:R-:W-:-:S03]  /*d2a0*/  FFMA.FTZ R9, R11, R18, R9 ;  /* 0x000000120b097223 */ /* 0x000fc60000010009 */
[----:B------:R-:W-:Y:S02]  /*d2b0*/  FFMA.FTZ R15, R18, R16, R15 ;  /* 0x00000010120f7223 */ /* 0x000fe4000001000f */
[----:B------:R-:W3:Y:S01]  /*d2c0*/  LDL.LU R18, [R1+0x434] ;  /* 0x0004340001127983 */ /* 0x000ee20000300800 */
[----:B----4-:R-:W-:-:S03]  /*d2d0*/  SHF.L.U32 R14, R44, 0x10, RZ ;  /* 0x000000102c0e7819 */ /* 0x010fc600000006ff */
[----:B------:R-:W4:Y:S01]  /*d2e0*/  LDL.LU R44, [R1+0x474] ;  /* 0x00047400012c7983 */ /* 0x000f220000300800 */
[----:B------:R-:W-:Y:S01]  /*d2f0*/  FADD.FTZ R13, R13, R16 ;  /* 0x000000100d0d7221 */ /* 0x000fe20000010000 */
        /* <DEDUP_REMOVED lines=9> */
[----:B------:R-:W-:Y:S02]  /*d390*/  FMUL.FTZ R11, R11, UR16 ;  /* 0x000000100b0b7c20 */ /* 0x000fe40008410000 */
[----:B------:R-:W-:Y:S01]  /*d3a0*/  FFMA.FTZ R12, R16, R14, R12 ;  /* 0x0000000e100c7223 */ /* 0x000fe2000001000c */
[----:B------:R-:W-:-:S04]  /*d3b0*/  FMUL.FTZ R16, R5, R16 ;  /* 0x0000001005107220 */ /* 0x000fc80000410000 */
[----:B------:R-:W-:Y:S01]  /*d3c0*/  FADD.FTZ R13, R16, R13 ;  /* 0x0000000d100d7221 */ /* 0x000fe20000010000 */
[----:B------:R-:W-:Y:S01]  /*d3d0*/  FFMA.FTZ R15, R14, R16, R15 ;  /* 0x000000100e0f7223 */ /* 0x000fe2000001000f */
[----:B------:R-:W-:Y:S02]  /*d3e0*/  SHF.L.U32 R17, R41, 0x10, RZ ;  /* 0x0000001029117819 */ /* 0x000fe400000006ff */
[----:B------:R-:W2:Y:S03]  /*d3f0*/  LDL.LU R41, [R1+0x4a8] ;  /* 0x0004a80001297983 */ /* 0x000ea60000300800 */
[----:B------:R-:W-:-:S04]  /*d400*/  FADD.FTZ R17, R17, -UR28 ;  /* 0x8000001c11117e21 */ /* 0x000fc80008010000 */
[----:B------:R-:W-:Y:S01]  /*d410*/  FMUL.FTZ R17, R17, UR16 ;  /* 0x0000001011117c20 */ /* 0x000fe20008410000 */
[----:B---3--:R-:W-:-:S05]  /*d420*/  SHF.L.U32 R18, R18, 0x10, RZ ;  /* 0x0000001012127819 */ /* 0x008fca00000006ff */
[----:B------:R-:W-:Y:S01]  /*d430*/  FADD.FTZ R8, R8, R18 ;  /* 0x0000001208087221 */ /* 0x000fe20000010000 */
[----:B------:R-:W-:Y:S01]  /*d440*/  FFMA.FTZ R9, R18, R11, R9 ;  /* 0x0000000b12097223 */ /* 0x000fe20000010009 */
[----:B------:R-:W-:-:S04]  /*d450*/  FMUL.FTZ R18, R3, R18 ;  /* 0x0000001203127220 */ /* 0x000fc80000410000 */
[----:B------:R-:W-:Y:S01]  /*d460*/  FADD.FTZ R13, R13, R18 ;  /* 0x000000120d0d7221 */ /* 0x000fe20000010000 */
[----:B------:R-:W-:Y:S02]  /*d470*/  FFMA.FTZ R15, R11, R18, R15 ;  /* 0x000000120b0f7223 */ /* 0x000fe4000001000f */
[----:B------:R-:W3:Y:S01]  /*d480*/  LDL.LU R18, [R1+0x44c] ;  /* 0x00044c0001127983 */ /* 0x000ee20000300800 */
[----:B------:R-:W-:-:S03]  /*d490*/  SHF.L.U32 R14, R42, 0x10, RZ ;  /* 0x000000102a0e7819 */ /* 0x000fc600000006ff */
[----:B------:R-:W3:Y:S01]  /*d4a0*/  LDL.LU R42, [R1+0x4d0] ;  /* 0x0004d000012a7983 */ /* 0x000ee20000300800 */
[----:B----4-:R-:W-:Y:S01]  /*d4b0*/  SHF.L.U32 R11, R44, 0x10, RZ ;  /* 0x000000102c0b7819 */ /* 0x010fe200000006ff */
[----:B------:R-:W-:Y:S02]  /*d4c0*/  FMUL.FTZ R16, R5, R14 ;  /* 0x0000000e05107220 */ /* 0x000fe40000410000 */
[----:B------:R-:W4:Y:S02]  /*d4d0*/  LDL.LU R44, [R1+0x4d4] ;  /* 0x0004d400012c7983 */ /* 0x000f240000300800 */
[----:B------:R-:W-:Y:S01]  /*d4e0*/  FADD.FTZ R13, R16, R13 ;  /* 0x0000000d100d7221 */ /* 0x000fe20000010000 */
[----:B------:R-:W-:Y:S01]  /*d4f0*/  FFMA.FTZ R15, R17, R16, R15 ;  /* 0x00000010110f7223 */ /* 0x000fe2000001000f */
[----:B------:R-:W-:Y:S02]  /*d500*/  SHF.L.U32 R16, R43, 0x10, RZ ;  /* 0x000000102b107819 */ /* 0x000fe400000006ff */
[----:B------:R-:W4:Y:S01]  /*d510*/  LDL.LU R43, [R1+0x510] ;  /* 0x00051000012b7983 */ /* 0x000f220000300800 */
[----:B------:R-:W-:Y:S01]  /*d520*/  FADD.FTZ R10, R10, R14 ;  /* 0x0000000e0a0a7221 */ /* 0x000fe20000010000 */
[----:B------:R-:W-:Y:S01]  /*d530*/  FFMA.FTZ R12, R14, R17, R12 ;  /* 0x000000110e0c7223 */ /* 0x000fe2000001000c */
[----:B--2---:R-:W-:-:S02]  /*d540*/  SHF.L.U32 R14, R40, 0x10, RZ ;  /* 0x00000010280e7819 */ /* 0x004fc400000006ff */
[----:B------:R-:W2:Y:S01]  /*d550*/  LDL.LU R40, [R1+0x4ac] ;  /* 0x0004ac0001287983 */ /* 0x000ea20000300800 */
[----:B------:R-:W-:Y:S02]  /*d560*/  FADD.FTZ R11, R11, -UR28 ;  /* 0x8000001c0b0b7e21 */ /* 0x000fe40008010000 */
[----:B------:R-:W-:Y:S02]  /*d570*/  FADD.FTZ R14, R14, -UR28 ;  /* 0x8000001c0e0e7e21 */ /* 0x000fe40008010000 */
[----:B------:R-:W-:Y:S01]  /*d580*/  FMUL.FTZ R11, R11, UR16 ;  /* 0x000000100b0b7c20 */ /* 0x000fe20008410000 */
[----:B------:R-:W-:Y:S01]  /*d590*/  FADD.FTZ R8, R8, R16 ;  /* 0x0000001008087221 */ /* 0x000fe20000010000 */
[----:B------:R-:W-:Y:S02]  /*d5a0*/  SHF.L.U32 R17, R41, 0x10, RZ ;  /* 0x0000001029117819 */ /* 0x000fe400000006ff */
[----:B------:R-:W-:Y:S01]  /*d5b0*/  FFMA.FTZ R9, R16, R11, R9 ;  /* 0x0000000b10097223 */ /* 0x000fe20000010009 */
[----:B------:R-:W-:Y:S01]  /*d5c0*/  FMUL.FTZ R16, R3, R16 ;  /* 0x0000001003107220 */ /* 0x000fe20000410000 */
[----:B------:R-:W-:Y:S01]  /*d5d0*/  FMUL.FTZ R14, R14, UR16 ;  /* 0x000000100e0e7c20 */ /* 0x000fe20008410000 */
[----:B------:R-:W-:Y:S01]  /*d5e0*/  FADD.FTZ R10, R10, R17 ;  /* 0x000000110a0a7221 */ /* 0x000fe20000010000 */
[----:B------:R-:W2:Y:S01]  /*d5f0*/  LDL.LU R41, [R1+0x4f8] ;  /* 0x0004f80001297983 */ /* 0x000ea20000300800 */
[----:B------:R-:W-:Y:S01]  /*d600*/  FFMA.FTZ R15, R11, R16, R15 ;  /* 0x000000100b0f7223 */ /* 0x000fe2000001000f */
[----:B------:R-:W-:Y:S01]  /*d610*/  FFMA.FTZ R12, R17, R14, R12 ;  /* 0x0000000e110c7223 */ /* 0x000fe2000001000c */
[----:B------:R-:W-:Y:S01]  /*d620*/  FMUL.FTZ R17, R5, R17 ;  /* 0x0000001105117220 */ /* 0x000fe20000410000 */
[----:B------:R-:W-:-:S03]  /*d630*/  FADD.FTZ R13, R13, R16 ;  /* 0x000000100d0d7221 */ /* 0x000fc60000010000 */
[----:B------:R-:W-:Y:S01]  /*d640*/  FFMA.FTZ R15, R14, R17, R15 ;  /* 0x000000110e0f7223 */ /* 0x000fe2000001000f */
[----:B------:R-:W-:Y:S01]  /*d650*/  FADD.FTZ R13, R17, R13 ;  /* 0x0000000d110d7221 */ /* 0x000fe20000010000 */
[----:B---3--:R-:W-:Y:S02]  /*d660*/  SHF.L.U32 R18, R18, 0x10, RZ ;  /* 0x0000001012127819 */ /* 0x008fe400000006ff */
[----:B------:R-:W-:-:S03]  /*d670*/  SHF.L.U32 R11, R42, 0x10, RZ ;  /* 0x000000102a0b7819 */ /* 0x000fc600000006ff */
[----:B------:R-:W-:Y:S01]  /*d680*/  FADD.FTZ R18, R18, -UR28 ;  /* 0x8000001c12127e21 */ /* 0x000fe20008010000 */
[----:B------:R-:W3:Y:S03]  /*d690*/  LDL.LU R42, [R1+0x534] ;  /* 0x00053400012a7983 */ /* 0x000ee60000300800 */
[----:B------:R-:W-:Y:S01]  /*d6a0*/  FMUL.FTZ R18, R18, UR16 ;  /* 0x0000001012127c20 */ /* 0x000fe20008410000 */
[----:B------:R-:W-:-:S03]  /*d6b0*/  FMUL.FTZ R16, R3, R11 ;  /* 0x0000000b03107220 */ /* 0x000fc60000410000 */
[----:B------:R-:W-:Y:S01]  /*d6c0*/  FFMA.FTZ R9, R11, R18, R9 ;  /* 0x000000120b097223 */ /* 0x000fe20000010009 */
        /* <DEDUP_REMOVED lines=280> */
[----:B------:R-:W-:Y:S01]  /*e850*/  FMUL.FTZ R16, R5, R16 ;  /* 0x0000001005107220 */ /* 0x000fe20000410000 */
[----:B------:R-:W-:Y:S02]  /*e860*/  SHF.L.U32 R17, R41, 0x10, RZ ;  /* 0x0000001029117819 */ /* 0x000fe400000006ff */
[----:B------:R-:W2:Y:S01]  /*e870*/  LDL.LU R41, [R1+0x53c] ;  /* 0x00053c0001297983 */ /* 0x000ea20000300800 */
[----:B------:R-:W-:Y:S01]  /*e880*/  FFMA.FTZ R15, R14, R16, R15 ;  /* 0x000000100e0f7223 */ /* 0x000fe2000001000f */
[----:B------:R-:W-:Y:S01]  /*e890*/  FADD.FTZ R13, R16, R13 ;  /* 0x0000000d100d7221 */ /* 0x000fe20000010000 */
[----:B------:R-:W-:-:S04]  /*e8a0*/  FADD.FTZ R17, R17, -UR28 ;  /* 0x8000001c11117e21 */ /* 0x000fc80008010000 */
[----:B------:R-:W-:Y:S01]  /*e8b0*/  FMUL.FTZ R17, R17, UR16 ;  /* 0x0000001011117c20 */ /* 0x000fe20008410000 */
[----:B---3--:R-:W-:Y:S02]  /*e8c0*/  SHF.L.U32 R14, R42, 0x10, RZ ;  /* 0x000000102a0e7819 */ /* 0x008fe400000006ff */
[----:B------:R-:W3:Y:S01]  /*e8d0*/  LDL.LU R42, [R1+0x224] ;  /* 0x00022400012a7983 */ /* 0x000ee20000300800 */
[----:B------:R-:W-:-:S05]  /*e8e0*/  SHF.L.U32 R18, R18, 0x10, RZ ;  /* 0x0000001012127819 */ /* 0x000fca00000006ff */
[----:B------:R-:W-:Y:S01]  /*e8f0*/  FADD.FTZ R8, R8, R18 ;  /* 0x0000001208087221 */ /* 0x000fe20000010000 */
[----:B------:R-:W-:Y:S01]  /*e900*/  FFMA.FTZ R9, R18, R11, R9 ;  /* 0x0000000b12097223 */ /* 0x000fe20000010009 */
[----:B------:R-:W-:-:S04]  /*e910*/  FMUL.FTZ R18, R3, R18 ;  /* 0x0000001203127220 */ /* 0x000fc80000410000 */
[----:B------:R-:W-:Y:S01]  /*e920*/  FFMA.FTZ R15, R11, R18, R15 ;  /* 0x000000120b0f7223 */ /* 0x000fe2000001000f */
[----:B----4-:R-:W-:Y:S01]  /*e930*/  SHF.L.U32 R11, R44, 0x10, RZ ;  /* 0x000000102c0b7819 */ /* 0x010fe200000006ff */
[----:B------:R-:W-:Y:S01]  /*e940*/  FADD.FTZ R13, R13, R18 ;  /* 0x000000120d0d7221 */ /* 0x000fe20000010000 */
[----:B------:R-:W-:Y:S01]  /*e950*/  FMUL.FTZ R16, R5, R14 ;  /* 0x0000000e05107220 */ /* 0x000fe20000410000 */
[----:B------:R-:W4:Y:S02]  /*e960*/  LDL.LU R18, [R1+0x22c] ;  /* 0x00022c0001127983 */ /* 0x000f240000300800 */
[----:B------:R-:W-:Y:S01]  /*e970*/  FADD.FTZ R11, R11, -UR28 ;  /* 0x8000001c0b0b7e21 */ /* 0x000fe20008010000 */
        /* <DEDUP_REMOVED lines=8> */
[----:B------:R-:W-:Y:S01]  /*ea00*/  FADD.FTZ R10, R10, R14 ;  /* 0x0000000e0a0a7221 */ /* 0x000fe20000010000 */
[----:B------:R-:W-:Y:S01]  /*ea10*/  FFMA.FTZ R12, R14, R17, R12 ;  /* 0x000000110e0c7223 */ /* 0x000fe2000001000c */
[----:B------:R-:W3:Y:S01]  /*ea20*/  LDL.LU R43, [R1+0x228] ;  /* 0x00022800012b7983 */ /* 0x000ee20000300800 */
[----:B------:R-:W-:Y:S01]  /*ea30*/  FADD.FTZ R13, R13, R16 ;  /* 0x000000100d0d7221 */ /* 0x000fe20000010000 */
[----:B------:R-:W-:-:S02]  /*ea40*/  FFMA.FTZ R15, R11, R16, R15 ;  /* 0x000000100b0f7223 */ /* 0x000fc4000001000f */
[----:B------:R-:W3:Y:S01]  /*ea50*/  LDL.LU R16, [R1+0x528] ;  /* 0x0005280001107983 */ /* 0x000ee20000300800 */
[----:B--2---:R-:W-:-:S03]  /*ea60*/  SHF.L.U32 R14, R40, 0x10, RZ ;  /* 0x00000010280e7819 */ /* 0x004fc600000006ff */
[----:B------:R-:W2:Y:S01]  /*ea70*/  LDL.LU R40, [R1+0x52c] ;  /* 0x00052c0001287983 */ /* 0x000ea20000300800 */
[----:B------:R-:W-:Y:S01]  /*ea80*/  SHF.L.U32 R17, R41, 0x10, RZ ;  /* 0x0000001029117819 */ /* 0x000fe200000006ff */
[----:B------:R-:W-:Y:S02]  /*ea90*/  FADD.FTZ R14, R14, -UR28 ;  /* 0x8000001c0e0e7e21 */ /* 0x000fe40008010000 */
[----:B------:R-:W2:Y:S02]  /*eaa0*/  LDL.LU R41, [R1+0x520] ;  /* 0x0005200001297983 */ /* 0x000ea40000300800 */
[----:B------:R-:W-:Y:S01]  /*eab0*/  FMUL.FTZ R14, R14, UR16 ;  /* 0x000000100e0e7c20 */ /* 0x000fe20008410000 */
[----:B------:R-:W-:-:S03]  /*eac0*/  FADD.FTZ R10, R10, R17 ;  /* 0x000000110a0a7221 */ /* 0x000fc60000010000 */
[----:B------:R-:W-:Y:S01]  /*ead0*/  FFMA.FTZ R12, R17, R14, R12 ;  /* 0x0000000e110c7223 */ /* 0x000fe2000001000c */
[----:B------:R-:W-:-:S04]  /*eae0*/  FMUL.FTZ R17, R5, R17 ;  /* 0x0000001105117220 */ /* 0x000fc80000410000 */
[----:B------:R-:W-:Y:S01]  /*eaf0*/  FFMA.FTZ R15, R14, R17, R15 ;  /* 0x000000110e0f7223 */ /* 0x000fe2000001000f */
[----:B------:R-:W-:Y:S01]  /*eb00*/  FADD.FTZ R13, R17, R13 ;  /* 0x0000000d110d7221 */ /* 0x000fe20000010000 */
[----:B----4-:R-:W-:-:S05]  /*eb10*/  SHF.L.U32 R18, R18, 0x10, RZ ;  /* 0x0000001012127819 */ /* 0x010fca00000006ff */
[----:B------:R-:W-:Y:S01]  /*eb20*/  FADD.FTZ R18, R18, -UR28 ;  /* 0x8000001c12127e21 */ /* 0x000fe20008010000 */
[----:B---3--:R-:W-:-:S03]  /*eb30*/  SHF.L.U32 R14, R44, 0x10, RZ ;  /* 0x000000102c0e7819 */ /* 0x008fc600000006ff */
[----:B------:R-:W-:Y:S01]  /*eb40*/  FMUL.FTZ R18, R18, UR16 ;  /* 0x0000001012127c20 */ /* 0x000fe20008410000 */
[----:B------:R-:W3:Y:S01]  /*eb50*/  LDL.LU R44, [R1+0x21c] ;  /* 0x00021c00012c7983 */ /* 0x000ee20000300800 */
[----:B------:R-:W-:Y:S01]  /*eb60*/  FADD.FTZ R14, R14, -UR28 ;  /* 0x8000001c0e0e7e21 */ /* 0x000fe20008010000 */
[----:B------:R-:W-:-:S05]  /*eb70*/  SHF.L.U32 R11, R16, 0x10, RZ ;  /* 0x00000010100b7819 */ /* 0x000fca00000006ff */
[----:B------:R-:W-:Y:S01]  /*eb80*/  FMUL.FTZ R16, R3, R11 ;  /* 0x0000000b03107220 */ /* 0x000fe20000410000 */
[----:B------:R-:W-:-:S03]  /*eb90*/  FMUL.FTZ R14, R14, UR16 ;  /* 0x000000100e0e7c20 */ /* 0x000fc60008410000 */
[----:B------:R-:W-:Y:S01]  /*eba0*/  FADD.FTZ R13, R13, R16 ;  /* 0x000000100d0d7221 */ /* 0x000fe20000010000 */
[----:B------:R-:W-:Y:S01]  /*ebb0*/  FFMA.FTZ R15, R18, R16, R15 ;  /* 0x00000010120f7223 */ /* 0x000fe2000001000f */
[----:B--2---:R-:W-:Y:S02]  /*ebc0*/  SHF.L.U32 R16, R40, 0x10, RZ ;  /* 0x0000001028107819 */ /* 0x004fe400000006ff */
[----:B------:R-:W2:Y:S03]  /*ebd0*/  LDL.LU R40, [R1+0x518] ;  /* 0x0005180001287983 */ /* 0x000ea60000300800 */
[----:B------:R-:W-:Y:S01]  /*ebe0*/  FADD.FTZ R10, R10, R16 ;  /* 0x000000100a0a7221 */ /* 0x000fe20000010000 */
[----:B------:R-:W-:Y:S01]  /*ebf0*/  FFMA.FTZ R12, R16, R14, R12 ;  /* 0x0000000e100c7223 */ /* 0x000fe2000001000c */
[----:B------:R-:W-:-:S04]  /*ec00*/  FMUL.FTZ R16, R5, R16 ;  /* 0x0000001005107220 */ /* 0x000fc80000410000 */
[----:B------:R-:W-:Y:S01]  /*ec10*/  FADD.FTZ R13, R16, R13 ;  /* 0x0000000d100d7221 */ /* 0x000fe20000010000 */
[----:B------:R-:W-:Y:S02]  /*ec20*/  FFMA.FTZ R15, R14, R16, R15 ;  /* 0x000000100e0f7223 */ /* 0x000fe4000001000f */
[----:B------:R-:W4:Y:S01]  /*ec30*/  LDL.LU R16, [R1+0x524] ;  /* 0x0005240001107983 */ /* 0x000f220000300800 */
[----:B------:R-:W-:-:S03]  /*ec40*/  SHF.L.U32 R17, R43, 0x10, RZ ;  /* 0x000000102b117819 */ /* 0x000fc600000006ff */
[----:B------:R-:W2:Y:S01]  /*ec50*/  LDL.LU R43, [R1+0x51c] ;  /* 0x00051c00012b7983 */ /* 0x000ea20000300800 */
[----:B------:R-:W-:Y:S01]  /*ec60*/  FADD.FTZ R8, R8, R11 ;  /* 0x0000000b08087221 */ /* 0x000fe20000010000 */
[----:B------:R-:W-:Y:S01]  /*ec70*/  FFMA.FTZ R9, R11, R18, R9 ;  /* 0x000000120b097223 */ /* 0x000fe20000010009 */
[----:B------:R-:W-:Y:S02]  /*ec80*/  SHF.L.U32 R11, R42, 0x10, RZ ;  /* 0x000000102a0b7819 */ /* 0x000fe400000006ff */
[----:B------:R-:W-:Y:S01]  /*ec90*/  SHF.L.U32 R18, R41, 0x10, RZ ;  /* 0x0000001029127819 */ /* 0x000fe200000006ff */
[----:B------:R-:W2:Y:S02]  /*eca0*/  LDL.LU R42, [R1+0x214] ;  /* 0x00021400012a7983 */ /* 0x000ea40000300800 */
[----:B------:R-:W-:Y:S02]  /*ecb0*/  FADD.FTZ R11, R11, -UR28 ;  /* 0x8000001c0b0b7e21 */ /* 0x000fe40008010000 */
[----:B------:R-:W2:Y:S02]  /*ecc0*/  LDL.LU R41, [R1+0x4f0] ;  /* 0x0004f00001297983 */ /* 0x000ea40000300800 */
[----:B------:R-:W-:Y:S01]  /*ecd0*/  FMUL.FTZ R11, R11, UR16 ;  /* 0x000000100b0b7c20 */ /* 0x000fe20008410000 */
[----:B------:R-:W-:-:S03]  /*ece0*/  FADD.FTZ R8, R8, R18 ;  /* 0x0000001208087221 */ /* 0x000fc60000010000 */
[----:B------:R-:W-:Y:S01]  /*ecf0*/  FFMA.FTZ R9, R18, R11, R9 ;  /* 0x0000000b12097223 */ /* 0x000fe20000010009 */
[----:B------:R-:W-:-:S04]  /*ed00*/  FMUL.FTZ R18, R3, R18 ;  /* 0x0000001203127220 */ /* 0x000fc80000410000 */
[----:B------:R-:W-:Y:S01]  /*ed10*/  FADD.FTZ R13, R13, R18 ;  /* 0x000000120d0d7221 */ /* 0x000fe20000010000 */
[----:B------:R-:W-:Y:S02]  /*ed20*/  FFMA.FTZ R15, R11, R18, R15 ;  /* 0x000000120b0f7223 */ /* 0x000fe4000001000f */
[----:B------:R-:W2:Y:S01]  /*ed30*/  LDL.LU R18, [R1+0x220] ;  /* 0x0002200001127983 */ /* 0x000ea20000300800 */
[----:B------:R-:W-:-:S04]  /*ed40*/  FADD.FTZ R17, R17, -UR28 ;  /* 0x8000001c11117e21 */ /* 0x000fc80008010000 */
[----:B------:R-:W-:Y:S01]  /*ed50*/  FMUL.FTZ R17, R17, UR16 ;  /* 0x0000001011117c20 */ /* 0x000fe20008410000 */
[----:B---3--:R-:W-:Y:S02]  /*ed60*/  SHF.L.U32 R11, R44, 0x10, RZ ;  /* 0x000000102c0b7819 */ /* 0x008fe400000006ff */
[----:B------:R-:W3:Y:S01]  /*ed70*/  LDL.LU R44, [R1+0x218] ;  /* 0x00021800012c7983 */ /* 0x000ee20000300800 */
[----:B----4-:R-:W-:-:S05]  /*ed80*/  SHF.L.U32 R14, R16, 0x10, RZ ;  /* 0x00000010100e7819 */ /* 0x010fca00000006ff */
[----:B------:R-:W-:Y:S01]  /*ed90*/  FMUL.FTZ R16, R5, R14 ;  /* 0x0000000e05107220 */ /* 0x000fe20000410000 */
[----:B------:R-:W-:-:S03]  /*eda0*/  FFMA.FTZ R12, R14, R17, R12 ;  /* 0x000000110e0c7223 */ /* 0x000fc6000001000c */
[----:B------:R-:W-:Y:S01]  /*edb0*/  FADD.FTZ R13, R16, R13 ;  /* 0x0000000d100d7221 */ /* 0x000fe20000010000 */
[----:B------:R-:W-:Y:S01]  /*edc0*/  FFMA.FTZ R15, R17, R16, R15 ;  /* 0x00000010110f7223 */ /* 0x000fe2000001000f */
[----:B--2---:R-:W-:Y:S02]  /*edd0*/  SHF.L.U32 R16, R40, 0x10, RZ ;  /* 0x0000001028107819 */ /* 0x004fe400000006ff */
[----:B------:R-:W2:Y:S01]  /*ede0*/  LDL.LU R40, [R1+0x4f4] ;  /* 0x0004f40001287983 */ /* 0x000ea20000300800 */
[----:B------:R-:W-:-:S03]  /*edf0*/  SHF.L.U32 R17, R43, 0x10, RZ ;  /* 0x000000102b117819 */ /* 0x000fc600000006ff */
[----:B------:R-:W4:Y:S01]  /*ee00*/  LDL.LU R43, [R1+0x4e0] ;  /* 0x0004e000012b7983 */ /* 0x000f220000300800 */
[----:B------:R-:W-:-:S04]  /*ee10*/  FADD.FTZ R11, R11, -UR28 ;  /* 0x8000001c0b0b7e21 */ /* 0x000fc80008010000 */
[----:B------:R-:W-:Y:S01]  /*ee20*/  FMUL.FTZ R11, R11, UR16 ;  /* 0x000000100b0b7c20 */ /* 0x000fe20008410000 */
[----:B------:R-:W-:-:S03]  /*ee30*/  FADD.FTZ R8, R8, R16 ;  /* 0x0000001008087221 */ /* 0x000fc60000010000 */
[----:B------:R-:W-:Y:S01]  /*ee40*/  FFMA.FTZ R9, R16, R11, R9 ;  /* 0x0000000b10097223 */ /* 0x000fe20000010009 */
[----:B------:R-:W-:Y:S01]  /*ee50*/  FMUL.FTZ R16, R3, R16 ;  /* 0x0000001003107220 */ /* 0x000fe20000410000 */
[----:B------:R-:W-:Y:S01]  /*ee60*/  FADD.FTZ R10, R10, R14 ;  /* 0x0000000e0a0a7221 */ /* 0x000fe20000010000 */
[----:B------:R-:W-:Y:S02]  /*ee70*/  SHF.L.U32 R14, R18, 0x10, RZ ;  /* 0x00000010120e7819 */ /* 0x000fe400000006ff */
[----:B------:R-:W-:Y:S01]  /*ee80*/  FFMA.FTZ R15, R11, R16, R15 ;  /* 0x000000100b0f7223 */ /* 0x000fe2000001000f */
[----:B------:R-:W-:Y:S02]  /*ee90*/  SHF.L.U32 R11, R41, 0x10, RZ ;  /* 0x00000010290b7819 */ /* 0x000fe400000006ff */
[----:B------:R-:W4:Y:S01]  /*eea0*/  LDL.LU R41, [R1+0x4e4] ;  /* 0x0004e40001297983 */ /* 0x000f220000300800 */
[----:B------:R-:W-:-:S04]  /*eeb0*/  FADD.FTZ R14, R14, -UR28 ;  /* 0x8000001c0e0e7e21 */ /* 0x000fc80008010000 */
[----:B------:R-:W-:Y:S01]  /*eec0*/  FMUL.FTZ R14, R14, UR16 ;  /* 0x000000100e0e7c20 */ /* 0x000fe20008410000 */
[----:B------:R-:W-:Y:S01]  /*eed0*/  FADD.FTZ R10, R10, R17 ;  /* 0x000000110a0a7221 */ /* 0x000fe20000010000 */
[----:B------:R-:W-:Y:S02]  /*eee0*/  FADD.FTZ R13, R13, R16 ;  /* 0x000000100d0d7221 */ /* 0x000fe40000010000 */
[----:B------:R-:W-:Y:S01]  /*eef0*/  FFMA.FTZ R12, R17, R14, R12 ;  /* 0x0000000e110c7223 */ /* 0x000fe2000001000c */
[----:B------:R-:W-:Y:S01]  /*ef00*/  FMUL.FTZ R17, R5, R17 ;  /* 0x0000001105117220 */ /* 0x000fe20000410000 */
[----:B------:R-:W-:Y:S01]  /*ef10*/  SHF.L.U32 R18, R42, 0x10, RZ ;  /* 0x000000102a127819 */ /* 0x000fe200000006ff */
[----:B------:R-:W-:Y:S01]  /*ef20*/  FMUL.FTZ R16, R3, R11 ;  /* 0x0000000b03107220 */ /* 0x000fe20000410000 */
[----:B------:R-:W-:Y:S01]  /*ef30*/  FADD.FTZ R8, R8, R11 ;  /* 0x0000000b08087221 */ /* 0x000fe20000010000 */
[----:B------:R-:W-:Y:S01]  /*ef40*/  FFMA.FTZ R15, R14, R17, R15 ;  /* 0x000000110e0f7223 */ /* 0x000fe2000001000f */
[----:B------:R-:W-:Y:S01]  /*ef50*/  FADD.FTZ R13, R17, R13 ;  /* 0x0000000d110d7221 */ /* 0x000fe20000010000 */
[----:B------:R-:W4:Y:S04]  /*ef60*/  LDL.LU R42, [R1+0x4e8] ;  /* 0x0004e800012a7983 */ /* 0x000f280000300800 */
[----:B------:R-:W4:Y:S01]  /*ef70*/  LDL.LU R17, [R1+0x210] ;  /* 0x0002100001117983 */ /* 0x000f220000300800 */
[----:B------:R-:W-:-:S04]  /*ef80*/  FADD.FTZ R18, R18, -UR28 ;  /* 0x8000001c12127e21 */ /* 0x000fc80008010000 */
[----:B------:R-:W-:Y:S01]  /*ef90*/  FMUL.FTZ R18, R18, UR16 ;  /* 0x0000001012127c20 */ /* 0x000fe20008410000 */
[----:B------:R-:W-:-:S03]  /*efa0*/  FADD.FTZ R13, R13, R16 ;  /* 0x000000100d0d7221 */ /* 0x000fc60000010000 */
[----:B------:R-:W-:Y:S01]  /*efb0*/  FFMA.FTZ R9, R11, R18, R9 ;  /* 0x000000120b097223 */ /* 0x000fe20000010009 */
[----:B------:R-:W-:Y:S01]  /*efc0*/  FFMA.FTZ R15, R18, R16, R15 ;  /* 0x00000010120f7223 */ /* 0x000fe2000001000f */
[----:B------:R-:W-:Y:S01]  /*efd0*/  SHF.L.U32 R45, R45, 0x10, RZ ;  /* 0x000000102d2d7819 */ /* 0x000fe200000006ff */
[----:B------:R-:W4:Y:S01]  /*efe0*/  LDL.LU R18, [R1+0x4c0] ;  /* 0x0004c00001127983 */ /* 0x000f220000300800 */
[----:B---3--:R-:W-:-:S03]  /*eff0*/  SHF.L.U32 R14, R44, 0x10, RZ ;  /* 0x000000102c0e7819 */ /* 0x008fc600000006ff */
[----:B------:R-:W3:Y:S01]  /*f000*/  LDL.LU R44, [R1+0x4d8] ;  /* 0x0004d800012c7983 */ /* 0x000ee20000300800 */
[----:B--2---:R-:W-:-:S03]  /*f010*/  SHF.L.U32 R11, R40, 0x10, RZ ;  /* 0x00000010280b7819 */ /* 0x004fc600000006ff */
[----:B------:R-:W2:Y:S01]  /*f020*/  LDL.LU R40, [R1+0x4dc] ;  /* 0x0004dc0001287983 */ /* 0x000ea20000300800 */
[----:B----4-:R-:W-:-:S03]  /*f030*/  SHF.L.U32 R16, R43, 0x10, RZ ;  /* 0x000000102b107819 */ /* 0x010fc600000006ff */
[----:B------:R-:W4:Y:S01]  /*f040*/  LDL.LU R43, [R1+0x4ec] ;  /* 0x0004ec00012b7983 */ /* 0x000f220000300800 */
[----:B------:R-:W-:-:S04]  /*f050*/  FADD.FTZ R14, R14, -UR28 ;  /* 0x8000001c0e0e7e21 */ /* 0x000fc80008010000 */
[----:B------:R-:W-:Y:S01]  /*f060*/  FMUL.FTZ R14, R14, UR16 ;  /* 0x000000100e0e7c20 */ /* 0x000fe20008410000 */
[----:B------:R-:W-:-:S03]  /*f070*/  FADD.FTZ R10, R10, R11 ;  /* 0x0000000b0a0a7221 */ /* 0x000fc60000010000 */
[----:B------:R-:W-:Y:S01]  /*f080*/  FFMA.FTZ R12, R11, R14, R12 ;  /* 0x0000000e0b0c7223 */ /* 0x000fe2000001000c */
[----:B------:R-:W-:-:S04]  /*f090*/  FMUL.FTZ R11, R5, R11 ;  /* 0x0000000b050b7220 */ /* 0x000fc80000410000 */
[----:B------:R-:W-:Y:S01]  /*f0a0*/  FADD.FTZ R13, R11, R13 ;  /* 0x0000000d0b0d7221 */ /* 0x000fe20000010000 */
[----:B------:R-:W-:Y:S01]  /*f0b0*/  FFMA.FTZ R15, R14, R11, R15 ;  /* 0x0000000b0e0f7223 */ /* 0x000fe2000001000f */
[----:B------:R-:W-:Y:S02]  /*f0c0*/  SHF.L.U32 R11, R41, 0x10, RZ ;  /* 0x00000010290b7819 */ /* 0x000fe400000006ff */
[----:B------:R-:W4:Y:S01]  /*f0d0*/  LDL.LU R41, [R1+0x4c4] ;  /* 0x0004c40001297983 */ /* 0x000f220000300800 */
[----:B------:R-:W-:-:S04]  /*f0e0*/  FADD.FTZ R45, R45, -UR28 ;  /* 0x8000001c2d2d7e21 */ /* 0x000fc80008010000 */
[----:B------:R-:W-:Y:S01]  /*f0f0*/  FMUL.FTZ R45, R45, UR16 ;  /* 0x000000102d2d7c20 */ /* 0x000fe20008410000 */
[----:B------:R-:W-:Y:S01]  /*f100*/  FADD.FTZ R16, R16, -UR28 ;  /* 0x8000001c10107e21 */ /* 0x000fe20008010000 */
[----:B------:R-:W-:-:S05]  /*f110*/  SHF.L.U32 R17, R17, 0x10, RZ ;  /* 0x0000001011117819 */ /* 0x000fca00000006ff */
[----:B------:R-:W-:Y:S01]  /*f120*/  FADD.FTZ R8, R8, R17 ;  /* 0x0000001108087221 */ /* 0x000fe20000010000 */
[----:B------:R-:W-:Y:S01]  /*f130*/  FFMA.FTZ R9, R17, R45, R9 ;  /* 0x0000002d11097223 */ /* 0x000fe20000010009 */
[----:B------:R-:W-:Y:S01]  /*f140*/  FMUL.FTZ R17, R3, R17 ;  /* 0x0000001103117220 */ /* 0x000fe20000410000 */
[----:B------:R-:W-:-:S03]  /*f150*/  FMUL.FTZ R16, R16, UR16 ;  /* 0x0000001010107c20 */ /* 0x000fc60008410000 */
[----:B------:R-:W-:Y:S01]  /*f160*/  FADD.FTZ R13, R13, R17 ;  /* 0x000000110d0d7221 */ /* 0x000fe20000010000 */
[----:B------:R-:W-:Y:S01]  /*f170*/  FFMA.FTZ R15, R45, R17, R15 ;  /* 0x000000112d0f7223 */ /* 0x000fe2000001000f */
[----:B------:R-:W-:Y:S01]  /*f180*/  FMUL.FTZ R17, R5, R11 ;  /* 0x0000000b05117220 */ /* 0x000fe20000410000 */
[----:B------:R-:W-:Y:S01]  /*f190*/  FFMA.FTZ R12, R11, R16, R12 ;  /* 0x000000100b0c7223 */ /* 0x000fe2000001000c */
[----:B---3--:R-:W-:Y:S01]  /*f1a0*/  SHF.L.U32 R14, R44, 0x10, RZ ;  /* 0x000000102c0e7819 */ /* 0x008fe200000006ff */
[----:B------:R-:W-:Y:S01]  /*f1b0*/  FADD.FTZ R10, R10, R11 ;  /* 0x0000000b0a0a7221 */ /* 0x000fe20000010000 */
[----:B------:R-:W3:Y:S01]  /*f1c0*/  LDL.LU R44, [R1+0x4c8] ;  /* 0x0004c800012c7983 */ /* 0x000ee20000300800 */
[----:B------:R-:W-:Y:S01]  /*f1d0*/  FFMA.FTZ R15, R16, R17, R15 ;  /* 0x00000011100f7223 */ /* 0x000fe2000001000f */
[----:B------:R-:W-:Y:S02]  /*f1e0*/  FADD.FTZ R13, R17, R13 ;  /* 0x0000000d110d7221 */ /* 0x000fe40000010000 */
[----:B------:R-:W3:Y:S01]  /*f1f0*/  LDL.LU R45, [R1+0x4b4] ;  /* 0x0004b400012d7983 */ /* 0x000ee20000300800 */
[----:B--2---:R-:W-:-:S03]  /*f200*/  SHF.L.U32 R16, R40, 0x10, RZ ;  /* 0x0000001028107819 */ /* 0x004fc600000006ff */
[----:B------:R-:W2:Y:S01]  /*f210*/  LDL.LU R40, [R1+0x4cc] ;  /* 0x0004cc0001287983 */ /* 0x000ea20000300800 */
[----:B----4-:R-:W-:-:S03]  /*f220*/  SHF.L.U32 R17, R43, 0x10, RZ ;  /* 0x000000102b117819 */ /* 0x010fc600000006ff */
[----:B------:R-:W4:Y:S01]  /*f230*/  LDL.LU R43, [R1+0x4b8] ;  /* 0x0004b800012b7983 */ /* 0x000f220000300800 */
[----:B------:R-:W-:Y:S01]  /*f240*/  FADD.FTZ R14, R14, -UR28 ;  /* 0x8000001c0e0e7e21 */ /* 0x000fe20008010000 */
[----:B------:R-:W-:Y:S02]  /*f250*/  SHF.L.U32 R11, R42, 0x10, RZ ;  /* 0x000000102a0b7819 */ /* 0x000fe400000006ff */
[----:B------:R-:W4:Y:S01]  /*f260*/  LDL.LU R42, [R1+0x4b0] ;  /* 0x0004b000012a7983 */ /* 0x000f220000300800 */
[----:B------:R-:W-:Y:S01]  /*f270*/  FMUL.FTZ R14, R14, UR16 ;  /* 0x000000100e0e7c20 */ /* 0x000fe20008410000 */
[----:B------:R-:W-:-:S03]  /*f280*/  FADD.FTZ R8, R8, R16 ;  /* 0x0000001008087221 */ /* 0x000fc60000010000 */
[----:B------:R-:W-:Y:S01]  /*f290*/  FFMA.FTZ R9, R16, R14, R9 ;  /* 0x0000000e10097223 */ /* 0x000fe20000010009 */
[----:B------:R-:W-:-:S04]  /*f2a0*/  FMUL.FTZ R16, R3, R16 ;  /* 0x0000001003107220 */ /* 0x000fc80000410000 */
[----:B------:R-:W-:Y:S01]  /*f2b0*/  FFMA.FTZ R15, R14, R16, R15 ;  /* 0x000000100e0f7223 */ /* 0x000fe2000001000f */
[----:B------:R-:W-:Y:S02]  /*f2c0*/  SHF.L.U32 R14, R41, 0x10, RZ ;  /* 0x00000010290e7819 */ /* 0x000fe400000006ff */
[----:B------:R-:W4:Y:S01]  /*f2d0*/  LDL.LU R41, [R1+0x4bc] ;  /* 0x0004bc0001297983 */ /* 0x000f220000300800 */
[----:B------:R-:W-:-:S04]  /*f2e0*/  FADD.FTZ R11, R11, -UR28 ;  /* 0x8000001c0b0b7e21 */ /* 0x000fc80008010000 */
[----:B------:R-:W-:Y:S01]  /*f2f0*/  FMUL.FTZ R11, R11, UR16 ;  /* 0x000000100b0b7c20 */ /* 0x000fe20008410000 */
[----:B------:R-:W-:-:S03]  /*f300*/  FADD.FTZ R10, R10, R17 ;  /* 0x000000110a0a7221 */ /* 0x000fc60000010000 */
[----:B------:R-:W-:Y:S01]  /*f310*/  FFMA.FTZ R12, R17, R11, R12 ;  /* 0x0000000b110c7223 */ /* 0x000fe2000001000c */
[----:B------:R-:W-:Y:S01]  /*f320*/  FMUL.FTZ R17, R5, R17 ;  /* 0x0000001105117220 */ /* 0x000fe20000410000 */
[----:B------:R-:W-:-:S03]  /*f330*/  SHF.L.U32 R18, R18, 0x10, RZ ;  /* 0x0000001012127819 */ /* 0x000fc600000006ff */
[----:B------:R-:W-:Y:S01]  /*f340*/  FFMA.FTZ R15, R11, R17, R15 ;  /* 0x000000110b0f7223 */ /* 0x000fe2000001000f */
[----:B------:R-:W-:Y:S01]  /*f350*/  FADD.FTZ R13, R13, R16 ;  /* 0x000000100d0d7221 */ /* 0x000fe20000010000 */
[----:B------:R-:W-:Y:S01]  /*f360*/  FADD.FTZ R18, R18, -UR28 ;  /* 0x8000001c12127e21 */ /* 0x000fe20008010000 */
[----:B------:R-:W-:Y:S02]  /*f370*/  FMUL.FTZ R16, R3, R14 ;  /* 0x0000000e03107220 */ /* 0x000fe40000410000 */
[----:B------:R-:W-:Y:S01]  /*f380*/  FADD.FTZ R13, R17, R13 ;  /* 0x0000000d110d7221 */ /* 0x000fe20000010000 */
[----:B------:R-:W-:-:S03]  /*f390*/  FMUL.FTZ R18, R18, UR16 ;  /* 0x0000001012127c20 */ /* 0x000fc60008410000 */
[----:B------:R-:W-:Y:S01]  /*f3a0*/  FADD.FTZ R13, R13, R16 ;  /* 0x000000100d0d7221 */ /* 0x000fe20000010000 */
[----:B------:R-:W-:Y:S01]  /*f3b0*/  FFMA.FTZ R15, R18, R16, R15 ;  /* 0x00000010120f7223 */ /* 0x000fe2000001000f */
[----:B---3--:R-:W-:Y:S02]  /*f3c0*/  SHF.L.U32 R11, R44, 0x10, RZ ;  /* 0x000000102c0b7819 */ /* 0x008fe400000006ff */
[----:B------:R-:W3:Y:S01]  /*f3d0*/  LDL.LU R44, [R1+0x498] ;  /* 0x00049800012c7983 */ /* 0x000ee20000300800 */
[----:B--2---:R-:W-:-:S03]  /*f3e0*/  SHF.L.U32 R16, R40, 0x10, RZ ;  /* 0x0000001028107819 */ /* 0x004fc600000006ff */
[----:B------:R-:W2:Y:S01]  /*f3f0*/  LDL.LU R40, [R1+0x49c] ;  /* 0x00049c0001287983 */ /* 0x000ea20000300800 */
[----:B----4-:R-:W-:-:S03]  /*f400*/  SHF.L.U32 R17, R43, 0x10, RZ ;  /* 0x000000102b117819 */ /* 0x010fc600000006ff */
[----:B------:R-:W4:Y:S01]  /*f410*/  LDL.LU R43, [R1+0x504] ;  /* 0x00050400012b7983 */ /* 0x000f220000300800 */
[----:B------:R-:W-:Y:S01]  /*f420*/  FADD.FTZ R8, R8, R14 ;  /* 0x0000000e08087221 */ /* 0x000fe20000010000 */
[----:B------:R-:W-:Y:S01]  /*f430*/  FFMA.FTZ R9, R14, R18, R9 ;  /* 0x000000120e097223 */ /* 0x000fe20000010009 */
[----:B------:R-:W-:Y:S01]  /*f440*/  FADD.FTZ R11, R11, -UR28 ;  /* 0x8000001c0b0b7e21 */ /* 0x000fe20008010000 */
[----:B------:R-:W-:Y:S02]  /*f450*/  SHF.L.U32 R14, R42, 0x10, RZ ;  /* 0x000000102a0e7819 */ /* 0x000fe400000006ff */
[----:B------:R-:W4:Y:S01]  /*f460*/  LDL.LU R42, [R1+0x4a0] ;  /* 0x0004a000012a7983 */ /* 0x000f220000300800 */
[----:B------:R-:W-:Y:S01]  /*f470*/  FMUL.FTZ R11, R11, UR16 ;  /* 0x000000100b0b7c20 */ /* 0x000fe20008410000 */
[----:B------:R-:W-:Y:S01]  /*f480*/  FADD.FTZ R10, R10, R16 ;  /* 0x000000100a0a7221 */ /* 0x000fe20000010000 */
[----:B------:R-:W-:Y:S02]  /*f490*/  SHF.L.U32 R18, R45, 0x10, RZ ;  /* 0x000000102d127819 */ /* 0x000fe400000006ff */
[----:B------:R-:W-:Y:S01]  /*f4a0*/  FFMA.FTZ R12, R16, R11, R12 ;  /* 0x0000000b100c7223 */ /* 0x000fe2000001000c */
[----:B------:R-:W-:Y:S01]  /*f4b0*/  FMUL.FTZ R16, R5, R16 ;  /* 0x0000001005107220 */ /* 0x000fe20000410000 */
[----:B------:R-:W4:Y:S03]  /*f4c0*/  LDL.LU R45, [R1+0x4a4] ;  /* 0x0004a400012d7983 */ /* 0x000f260000300800 */
[----:B------:R-:W-:Y:S01]  /*f4d0*/  FFMA.FTZ R15, R11, R16, R15 ;  /* 0x000000100b0f7223 */ /* 0x000fe2000001000f */
[----:B------:R-:W-:-:S02]  /*f4e0*/  SHF.L.U32 R11, R41, 0x10, RZ ;  /* 0x00000010290b7819 */ /* 0x000fc400000006ff */
[----:B------:R-:W4:Y:S01]  /*f4f0*/  LDL.LU R41, [R1+0x50c] ;  /* 0x00050c0001297983 */ /* 0x000f220000300800 */
[----:B------:R-:W-:-:S04]  /*f500*/  FADD.FTZ R14, R14, -UR28 ;  /* 0x8000001c0e0e7e21 */ /* 0x000fc80008010000 */
[----:B------:R-:W-:Y:S01]  /*f510*/  FMUL.FTZ R14, R14, UR16 ;  /* 0x000000100e0e7c20 */ /* 0x000fe20008410000 */
[----:B------:R-:W-:-:S03]  /*f520*/  FADD.FTZ R8, R8, R18 ;  /* 0x0000001208087221 */ /* 0x000fc60000010000 */
[----:B------:R-:W-:Y:S01]  /*f530*/  FFMA.FTZ R9, R18, R14, R9 ;  /* 0x0000000e12097223 */ /* 0x000fe20000010009 */
[----:B------:R-:W-:-:S04]  /*f540*/  FMUL.FTZ R18, R3, R18 ;  /* 0x0000001203127220 */ /* 0x000fc80000410000 */
        /* <DEDUP_REMOVED lines=16> */
[----:B------:R-:W-:Y:S01]  /*f650*/  FADD.FTZ R14, R14, -UR28 ;  /* 0x8000001c0e0e7e21 */ /* 0x000fe20008010000 */
[----:B------:R-:W-:Y:S02]  /*f660*/  SHF.L.U32 R11, R42, 0x10, RZ ;  /* 0x000000102a0b7819 */ /* 0x000fe400000006ff */
[----:B------:R-:W4:Y:S01]  /*f670*/  LDL.LU R42, [R1+0x5c4] ;  /* 0x0005c400012a7983 */ /* 0x000f220000300800 */
[----:B------:R-:W-:Y:S01]  /*f680*/  FMUL.FTZ R14, R14, UR16 ;  /* 0x000000100e0e7c20 */ /* 0x000fe20008410000 */
[----:B------:R-:W-:-:S03]  /*f690*/  FADD.FTZ R8, R8, R16 ;  /* 0x0000001008087221 */ /* 0x000fc60000010000 */
[----:B------:R-:W-:Y:S01]  /*f6a0*/  FFMA.FTZ R9, R16, R14, R9 ;  /* 0x0000000e10097223 */ /* 0x000fe20000010009 */
[----:B------:R-:W-:Y:S01]  /*f6b0*/  SHF.L.U32 R18, R45, 0x10, RZ ;  /* 0x000000102d127819 */ /* 0x000fe200000006ff */
[----:B------:R-:W-:Y:S01]  /*f6c0*/  FMUL.FTZ R16, R3, R16 ;  /* 0x0000001003107220 */ /* 0x000fe20000410000 */
[----:B------:R-:W4:Y:S03]  /*f6d0*/  LDL.LU R45, [R1+0x5d0] ;  /* 0x0005d000012d7983 */ /* 0x000f260000300800 */
[----:B------:R-:W-:Y:S01]  /*f6e0*/  FFMA.FTZ R15, R14, R16, R15 ;  /* 0x000000100e0f7223 */ /* 0x000fe2000001000f */
[----:B------:R-:W-:Y:S02]  /*f6f0*/  SHF.L.U32 R14, R41, 0x10, RZ ;  /* 0x00000010290e7819 */ /* 0x000fe400000006ff */
        /* <DEDUP_REMOVED lines=320> */
[----:B------:R-:W-:-:S03]  /*10b00*/  SHF.L.U32 R11, R42, 0x10, RZ ;  /* 0x000000102a0b7819 */ /* 0x000fc600000006ff */
[----:B------:R-:W-:Y:S01]  /*10b10*/  FMUL.FTZ R14, R14, UR16 ;  /* 0x000000100e0e7c20 */ /* 0x000fe20008410000 */
[----:B------:R-:W-:Y:S01]  /*10b20*/  FADD.FTZ R8, R8, R16 ;  /* 0x0000001008087221 */ /* 0x000fe20000010000 */
[----:B------:R-:W-:Y:S01]  /*10b30*/  SHF.L.U32 R18, R45, 0x10, RZ ;  /* 0x000000102d127819 */ /* 0x000fe200000006ff */
[----:B------:R-:W-:Y:S01]  /*10b40*/  FADD.FTZ R11, R11, -UR28 ;  /* 0x8000001c0b0b7e21 */ /* 0x000fe20008010000 */
[----:B------:R-:W-:Y:S01]  /*10b50*/  FFMA.FTZ R9, R16, R14, R9 ;  /* 0x0000000e10097223 */ /* 0x000fe20000010009 */
[----:B------:R-:W-:Y:S01]  /*10b60*/  FMUL.FTZ R16, R3, R16 ;  /* 0x0000001003107220 */ /* 0x000fe20000410000 */
[----:B------:R-:W-:Y:S01]  /*10b70*/  FADD.FTZ R10, R10, R17 ;  /* 0x000000110a0a7221 */ /* 0x000fe20000010000 */
[----:B------:R-:W-:Y:S01]  /*10b80*/  FMUL.FTZ R11, R11, UR16 ;  /* 0x000000100b0b7c20 */ /* 0x000fe20008410000 */
[----:B------:R-:W-:Y:S01]  /*10b90*/  FADD.FTZ R18, R18, -UR28 ;  /* 0x8000001c12127e21 */ /* 0x000fe20008010000 */
[----:B------:R-:W-:Y:S01]  /*10ba0*/  FFMA.FTZ R15, R14, R16, R15 ;  /* 0x000000100e0f7223 */ /* 0x000fe2000001000f */
[----:B------:R-:W-:Y:S01]  /*10bb0*/  SHF.L.U32 R14, R41, 0x10, RZ ;  /* 0x00000010290e7819 */ /* 0x000fe200000006ff */
[----:B------:R-:W-:Y:S01]  /*10bc0*/  FFMA.FTZ R12, R17, R11, R12 ;  /* 0x0000000b110c7223 */ /* 0x000fe2000001000c */
[----:B------:R-:W-:Y:S01]  /*10bd0*/  FMUL.FTZ R17, R5, R17 ;  /* 0x0000001105117220 */ /* 0x000fe20000410000 */
[----:B------:R-:W4:Y:S01]  /*10be0*/  LDL.LU R42, [R1+0x324] ;  /* 0x00032400012a7983 */ /* 0x000f220000300800 */
[----:B------:R-:W-:Y:S01]  /*10bf0*/  FADD.FTZ R13, R13, R16 ;  /* 0x000000100d0d7221 */ /* 0x000fe20000010000 */
[----:B------:R-:W-:Y:S01]  /*10c00*/  FMUL.FTZ R18, R18, UR16 ;  /* 0x0000001012127c20 */ /* 0x000fe20008410000 */
[----:B------:R-:W-:Y:S01]  /*10c10*/  FFMA.FTZ R15, R11, R17, R15 ;  /* 0x000000110b0f7223 */ /* 0x000fe2000001000f */
[----:B------:R-:W-:Y:S01]  /*10c20*/  FMUL.FTZ R16, R3, R14 ;  /* 0x0000000e03107220 */ /* 0x000fe20000410000 */
[----:B------:R-:W4:Y:S01]  /*10c30*/  LDL.LU R41, [R1+0x6cc] ;  /* 0x0006cc0001297983 */ /* 0x000f220000300800 */
[----:B------:R-:W-:-:S02]  /*10c40*/  FFMA.FTZ R9, R14, R18, R9 ;  /* 0x000000120e097223 */ /* 0x000fc40000010009 */
[----:B------:R-:W-:Y:S01]  /*10c50*/  FFMA.FTZ R15, R18, R16, R15 ;  /* 0x00000010120f7223 */ /* 0x000fe2000001000f */
[----:B------:R-:W4:Y:S04]  /*10c60*/  LDL.LU R45, [R1+0x6d8] ;  /* 0x0006d800012d7983 */ /* 0x000f280000300800 */
[----:B------:R-:W4:Y:S01]  /*10c70*/  LDL.LU R18, [R1+0x6b8] ;  /* 0x0006b80001127983 */ /* 0x000f220000300800 */
[----:B------:R-:W-:-:S04]  /*10c80*/  FADD.FTZ R13, R17, R13 ;  /* 0x0000000d110d7221 */ /* 0x000fc80000010000 */
[----:B------:R-:W-:Y:S01]  /*10c90*/  FADD.FTZ R13, R13, R16 ;  /* 0x000000100d0d7221 */ /* 0x000fe20000010000 */
[----:B---3--:R-:W-:Y:S02]  /*10ca0*/  SHF.L.U32 R11, R44, 0x10, RZ ;  /* 0x000000102c0b7819 */ /* 0x008fe400000006ff */
[----:B------:R-:W3:Y:S01]  /*10cb0*/  LDL.LU R44, [R1+0x6c0] ;  /* 0x0006c000012c7983 */ /* 0x000ee20000300800 */
[----:B--2---:R-:W-:-:S03]  /*10cc0*/  SHF.L.U32 R16, R40, 0x10, RZ ;  /* 0x0000001028107819 */ /* 0x004fc600000006ff */
[----:B------:R-:W2:Y:S01]  /*10cd0*/  LDL.LU R40, [R1+0x6d4] ;  /* 0x0006d40001287983 */ /* 0x000ea20000300800 */
[----:B----4-:R-:W-:-:S03]  /*10ce0*/  SHF.L.U32 R17, R43, 0x10, RZ ;  /* 0x000000102b117819 */ /* 0x010fc600000006ff */
[----:B------:R-:W4:Y:S01]  /*10cf0*/  LDL.LU R43, [R1+0x314] ;  /* 0x00031400012b7983 */ /* 0x000f220000300800 */
[----:B------:R-:W-:Y:S01]  /*10d00*/  FADD.FTZ R8, R8, R14 ;  /* 0x0000000e08087221 */ /* 0x000fe20000010000 */
[----:B------:R-:W-:-:S04]  /*10d10*/  FADD.FTZ R11, R11, -UR28 ;  /* 0x8000001c0b0b7e21 */ /* 0x000fc80008010000 */
[----:B------:R-:W-:Y:S01]  /*10d20*/  FMUL.FTZ R11, R11, UR16 ;  /* 0x000000100b0b7c20 */ /* 0x000fe20008410000 */
[----:B------:R-:W-:-:S03]  /*10d30*/  FADD.FTZ R10, R10, R16 ;  /* 0x000000100a0a7221 */ /* 0x000fc60000010000 */
[----:B------:R-:W-:Y:S01]  /*10d40*/  FFMA.FTZ R12, R16, R11, R12 ;  /* 0x0000000b100c7223 */ /* 0x000fe2000001000c */
[----:B------:R-:W-:Y:S01]  /*10d50*/  FMUL.FTZ R16, R5, R16 ;  /* 0x0000001005107220 */ /* 0x000fe20000410000 */
[----:B------:R-:W-:Y:S02]  /*10d60*/  SHF.L.U32 R14, R42, 0x10, RZ ;  /* 0x000000102a0e7819 */ /* 0x000fe400000006ff */
[----:B------:R-:W4:Y:S03]  /*10d70*/  LDL.LU R42, [R1+0x6dc] ;  /* 0x0006dc00012a7983 */ /* 0x000f260000300800 */
[----:B------:R-:W-:-:S04]  /*10d80*/  FADD.FTZ R14, R14, -UR28 ;  /* 0x8000001c0e0e7e21 */ /* 0x000fc80008010000 */
[----:B------:R-:W-:Y:S01]  /*10d90*/  FMUL.FTZ R14, R14, UR16 ;  /* 0x000000100e0e7c20 */ /* 0x000fe20008410000 */
[----:B------:R-:W-:Y:S01]  /*10da0*/  SHF.L.U32 R18, R18, 0x10, RZ ;  /* 0x0000001012127819 */ /* 0x000fe200000006ff */
[----:B------:R-:W-:Y:S01]  /*10db0*/  FFMA.FTZ R15, R11, R16, R15 ;  /* 0x000000100b0f7223 */ /* 0x000fe2000001000f */
[----:B------:R-:W-:Y:S02]  /*10dc0*/  SHF.L.U32 R11, R41, 0x10, RZ ;  /* 0x00000010290b7819 */ /* 0x000fe400000006ff */
[----:B------:R-:W4:Y:S01]  /*10dd0*/  LDL.LU R41, [R1+0x6e4] ;  /* 0x0006e40001297983 */ /* 0x000f220000300800 */
[----:B------:R-:W-:Y:S01]  /*10de0*/  FADD.FTZ R8, R8, R18 ;  /* 0x0000001208087221 */ /* 0x000fe20000010000 */
        /* <DEDUP_REMOVED lines=18> */
[----:B------:R-:W-:Y:S01]  /*10f10*/  SHF.L.U32 R11, R45, 0x10, RZ ;  /* 0x000000102d0b7819 */ /* 0x000fe200000006ff */
[----:B------:R-:W-:Y:S01]  /*10f20*/  FADD.FTZ R14, R14, -UR28 ;  /* 0x8000001c0e0e7e21 */ /* 0x000fe20008010000 */
[----:B------:R-:W-:Y:S01]  /*10f30*/  FADD.FTZ R8, R8, R16 ;  /* 0x0000001008087221 */ /* 0x000fe20000010000 */
[----:B------:R-:W-:Y:S01]  /*10f40*/  FADD.FTZ R18, R18, -UR28 ;  /* 0x8000001c12127e21 */ /* 0x000fe20008010000 */
[----:B------:R-:W4:Y:S01]  /*10f50*/  LDL.LU R45, [R1+0x2c4] ;  /* 0x0002c400012d7983 */ /* 0x000f220000300800 */
[----:B------:R-:W-:Y:S01]  /*10f60*/  FADD.FTZ R11, R11, -UR28 ;  /* 0x8000001c0b0b7e21 */ /* 0x000fe20008010000 */
[----:B------:R-:W-:-:S03]  /*10f70*/  FMUL.FTZ R14, R14, UR16 ;  /* 0x000000100e0e7c20 */ /* 0x000fc60008410000 */
[----:B------:R-:W-:Y:S01]  /*10f80*/  FMUL.FTZ R11, R11, UR16 ;  /* 0x000000100b0b7c20 */ /* 0x000fe20008410000 */
[----:B------:R-:W-:Y:S01]  /*10f90*/  FFMA.FTZ R9, R16, R14, R9 ;  /* 0x0000000e10097223 */ /* 0x000fe20000010009 */
[----:B------:R-:W-:Y:S01]  /*10fa0*/  FMUL.FTZ R16, R3, R16 ;  /* 0x0000001003107220 */ /* 0x000fe20000410000 */
[----:B------:R-:W-:-:S03]  /*10fb0*/  SHF.L.U32 R17, R42, 0x10, RZ ;  /* 0x000000102a117819 */ /* 0x000fc600000006ff */
[----:B------:R-:W-:Y:S01]  /*10fc0*/  FFMA.FTZ R15, R14, R16, R15 ;  /* 0x000000100e0f7223 */ /* 0x000fe2000001000f */
[----:B------:R-:W-:Y:S01]  /*10fd0*/  FADD.FTZ R13, R13, R16 ;  /* 0x000000100d0d7221 */ /* 0x000fe20000010000 */
[----:B------:R-:W-:Y:S01]  /*10fe0*/  FMUL.FTZ R18, R18, UR16 ;  /* 0x0000001012127c20 */ /* 0x000fe20008410000 */
[----:B------:R-:W4:Y:S01]  /*10ff0*/  LDL.LU R42, [R1+0x714] ;  /* 0x00071400012a7983 */ /* 0x000f220000300800 */
[----:B------:R-:W-:Y:S01]  /*11000*/  FADD.FTZ R10, R10, R17 ;  /* 0x000000110a0a7221 */ /* 0x000fe20000010000 */
[----:B------:R-:W-:Y:S01]  /*11010*/  FFMA.FTZ R12, R17, R11, R12 ;  /* 0x0000000b110c7223 */ /* 0x000fe2000001000c */
[----:B------:R-:W-:Y:S01]  /*11020*/  FMUL.FTZ R17, R5, R17 ;  /* 0x0000001105117220 */ /* 0x000fe20000410000 */
[----:B------:R-:W-:-:S03]  /*11030*/  SHF.L.U32 R14, R37, 0x10, RZ ;  /* 0x00000010250e7819 */ /* 0x000fc600000006ff */
[----:B------:R-:W-:Y:S01]  /*11040*/  FFMA.FTZ R15, R11, R17, R15 ;  /* 0x000000110b0f7223 */ /* 0x000fe2000001000f */
[----:B------:R-:W-:Y:S01]  /*11050*/  FADD.FTZ R13, R17, R13 ;  /* 0x0000000d110d7221 */ /* 0x000fe20000010000 */
[----:B------:R-:W-:Y:S01]  /*11060*/  SHF.L.U32 R11, R41, 0x10, RZ ;  /* 0x00000010290b7819 */ /* 0x000fe200000006ff */
[----:B------:R-:W-:Y:S01]  /*11070*/  FMUL.FTZ R16, R3, R14 ;  /* 0x0000000e03107220 */ /* 0x000fe20000410000 */
[----:B------:R-:W-:Y:S01]  /*11080*/  FADD.FTZ R8, R8, R14 ;  /* 0x0000000e08087221 */ /* 0x000fe20000010000 */
[----:B------:R-:W-:Y:S01]  /*11090*/  FFMA.FTZ R9, R14, R18, R9 ;  /* 0x000000120e097223 */ /* 0x000fe20000010009 */
[----:B------:R-:W4:Y:S01]  /*110a0*/  LDL.LU R41, [R1+0x700] ;  /* 0x0007000001297983 */ /* 0x000f220000300800 */
        /* <DEDUP_REMOVED lines=11> */
[----:B---3--:R-:W-:Y:S02]  /*11160*/  SHF.L.U32 R14, R44, 0x10, RZ ;  /* 0x000000102c0e7819 */ /* 0x008fe400000006ff */
[----:B--2---:R-:W-:-:S03]  /*11170*/  SHF.L.U32 R17, R40, 0x10, RZ ;  /* 0x0000001028117819 */ /* 0x004fc600000006ff */
[----:B------:R-:W-:Y:S01]  /*11180*/  FADD.FTZ R14, R14, -UR28 ;  /* 0x8000001c0e0e7e21 */ /* 0x000fe20008010000 */
[----:B------:R-:W2:Y:S03]  /*11190*/  LDL.LU R40, [R1+0x704] ;  /* 0x0007040001287983 */ /* 0x000ea60000300800 */
[----:B------:R-:W-:Y:S01]  /*111a0*/  FMUL.FTZ R14, R14, UR16 ;  /* 0x000000100e0e7c20 */ /* 0x000fe20008410000 */
[----:B------:R-:W-:Y:S01]  /*111b0*/  SHF.L.U32 R11, R27, 0x10, RZ ;  /* 0x000000101b0b7819 */ /* 0x000fe200000006ff */
[----:B------:R-:W-:Y:S01]  /*111c0*/  FADD.FTZ R13, R16, R13 ;  /* 0x0000000d100d7221 */ /* 0x000fe20000010000 */
[----:B------:R-:W3:Y:S01]  /*111d0*/  LDL.LU R44, [R1+0x71c] ;  /* 0x00071c00012c7983 */ /* 0x000ee20000300800 */
[----:B------:R-:W-:Y:S01]  /*111e0*/  FFMA.FTZ R9, R18, R14, R9 ;  /* 0x0000000e12097223 */ /* 0x000fe20000010009 */
[----:B------:R-:W-:-:S04]  /*111f0*/  FMUL.FTZ R18, R3, R18 ;  /* 0x0000001203127220 */ /* 0x000fc80000410000 */
[----:B------:R-:W-:Y:S01]  /*11200*/  FFMA.FTZ R15, R14, R18, R15 ;  /* 0x000000120e0f7223 */ /* 0x000fe2000001000f */
[----:B----4-:R-:W-:Y:S02]  /*11210*/  SHF.L.U32 R14, R43, 0x10, RZ ;  /* 0x000000102b0e7819 */ /* 0x010fe400000006ff */
[----:B------:R-:W4:Y:S01]  /*11220*/  LDL.LU R43, [R1+0x710] ;  /* 0x00071000012b7983 */ /* 0x000f220000300800 */
[----:B------:R-:W-:-:S04]  /*11230*/  FADD.FTZ R17, R17, -UR28 ;  /* 0x8000001c11117e21 */ /* 0x000fc80008010000 */
[----:B------:R-:W-:Y:S01]  /*11240*/  FMUL.FTZ R17, R17, UR16 ;  /* 0x0000001011117c20 */ /* 0x000fe20008410000 */
        /* <DEDUP_REMOVED lines=11> */
[----:B------:R-:W-:Y:S01]  /*11300*/  SHF.L.U32 R11, R41, 0x10, RZ ;  /* 0x00000010290b7819 */ /* 0x000fe200000006ff */
[----:B------:R-:W-:Y:S01]  /*11310*/  FFMA.FTZ R9, R16, R14, R9 ;  /* 0x0000000e10097223 */ /* 0x000fe20000010009 */
[----:B------:R-:W-:Y:S01]  /*11320*/  FADD.FTZ R10, R10, R17 ;  /* 0x000000110a0a7221 */ /* 0x000fe20000010000 */
[----:B------:R-:W3:Y:S02]  /*11330*/  LDL.LU R41, [R1+0x728] ;  /* 0x0007280001297983 */ /* 0x000ee40000300800 */
[----:B------:R-:W-:Y:S01]  /*11340*/  FADD.FTZ R11, R11, -UR28 ;  /* 0x8000001c0b0b7e21 */ /* 0x000fe20008010000 */
[----:B------:R-:W-:-:S03]  /*11350*/  FMUL.FTZ R16, R3, R16 ;  /* 0x0000001003107220 */ /* 0x000fc60000410000 */
[----:B------:R-:W-:Y:S01]  /*11360*/  FMUL.FTZ R11, R11, UR16 ;  /* 0x000000100b0b7c20 */ /* 0x000fe20008410000 */
[----:B------:R-:W-:-:S03]  /*11370*/  FFMA.FTZ R15, R14, R16, R15 ;  /* 0x000000100e0f7223 */ /* 0x000fc6000001000f */
[----:B------:R-:W-:Y:S01]  /*11380*/  FFMA.FTZ R12, R17, R11, R12 ;  /* 0x0000000b110c7223 */ /* 0x000fe2000001000c */
[----:B------:R-:W-:-:S04]  /*11390*/  FMUL.FTZ R17, R5, R17 ;  /* 0x0000001105117220 */ /* 0x000fc80000410000 */
[----:B------:R-:W-:Y:S01]  /*113a0*/  FFMA.FTZ R15, R11, R17, R15 ;  /* 0x000000110b0f7223 */ /* 0x000fe2000001000f */
[----:B--2---:R-:W-:Y:S02]  /*113b0*/  SHF.L.U32 R18, R40, 0x10, RZ ;  /* 0x0000001028127819 */ /* 0x004fe400000006ff */
[----:B------:R-:W2:Y:S01]  /*113c0*/  LDL.LU R40, [R1+0x2a0] ;  /* 0x0002a00001287983 */ /* 0x000ea20000300800 */
[----:B----4-:R-:W-:-:S03]  /*113d0*/  SHF.L.U32 R11, R43, 0x10, RZ ;  /* 0x000000102b0b7819 */ /* 0x010fc600000006ff */
[----:B------:R-:W4:Y:S01]  /*113e0*/  LDL.LU R43, [R1+0x720] ;  /* 0x00072000012b7983 */ /* 0x000f220000300800 */
        /* <DEDUP_REMOVED lines=13> */
[----:B------:R-:W-:Y:S01]  /*114c0*/  FADD.FTZ R14, R14, -UR28 ;  /* 0x8000001c0e0e7e21 */ /* 0x000fe20008010000 */
[----:B------:R-:W-:Y:S01]  /*114d0*/  FMUL.FTZ R11, R11, UR16 ;  /* 0x000000100b0b7c20 */ /* 0x000fe20008410000 */
[----:B---3--:R-:W-:Y:S01]  /*114e0*/  SHF.L.U32 R17, R44, 0x10, RZ ;  /* 0x000000102c117819 */ /* 0x008fe200000006ff */
[----:B------:R-:W3:Y:S01]  /*114f0*/  LDL.LU R45, [R1+0x724] ;  /* 0x00072400012d7983 */ /* 0x000ee20000300800 */
        /* <DEDUP_REMOVED lines=10> */
[----:B------:R-:W-:Y:S01]  /*115a0*/  SHF.L.U32 R11, R41, 0x10, RZ ;  /* 0x00000010290b7819 */ /* 0x000fe200000006ff */
[----:B------:R-:W-:Y:S01]  /*115b0*/  FMUL.FTZ R17, R17, UR16 ;  /* 0x0000001011117c20 */ /* 0x000fe20008410000 */
[----:B------:R-:W3:Y:S01]  /*115c0*/  LDL.LU R41, [R1+0x734] ;  /* 0x0007340001297983 */ /* 0x000ee20000300800 */
[----:B------:R-:W-:Y:S01]  /*115d0*/  FFMA.FTZ R15, R14, R18, R15 ;  /* 0x000000120e0f7223 */ /* 0x000fe2000001000f */
[----:B------:R-:W-:Y:S01]  /*115e0*/  FADD.FTZ R13, R16, R13 ;  /* 0x0000000d100d7221 */ /* 0x000fe20000010000 */
[----:B------:R-:W-:Y:S01]  /*115f0*/  FMUL.FTZ R16, R5, R11 ;  /* 0x0000000b05107220 */ /* 0x000fe20000410000 */
[----:B------:R-:W-:Y:S01]  /*11600*/  FADD.FTZ R10, R10, R11 ;  /* 0x0000000b0a0a7221 */ /* 0x000fe20000010000 */
[----:B------:R-:W-:Y:S01]  /*11610*/  FFMA.FTZ R12, R11, R17, R12 ;  /* 0x000000110b0c7223 */ /* 0x000fe2000001000c */
[----:B------:R-:W3:Y:S01]  /*11620*/  LDL.LU R42, [R1+0x738] ;  /* 0x00073800012a7983 */ /* 0x000ee20000300800 */
[----:B------:R-:W-:-:S03]  /*11630*/  SHF.L.U32 R20, R20, 0x10, RZ ;  /* 0x0000001014147819 */ /* 0x000fc600000006ff */
[----:B------:R-:W3:Y:S01]  /*11640*/  LDL.LU R44, [R1+0x744] ;  /* 0x00074400012c7983 */ /* 0x000ee20000300800 */
[----:B--2---:R-:W-:-:S03]  /*11650*/  SHF.L.U32 R14, R40, 0x10, RZ ;  /* 0x00000010280e7819 */ /* 0x004fc600000006ff */
[----:B------:R-:W2:Y:S01]  /*11660*/  LDL.LU R40, [R1+0x72c] ;  /* 0x00072c0001287983 */ /* 0x000ea20000300800 */
[----:B----4-:R-:W-:-:S03]  /*11670*/  SHF.L.U32 R11, R43, 0x10, RZ ;  /* 0x000000102b0b7819 */ /* 0x010fc600000006ff */
[----:B------:R-:W4:Y:S01]  /*11680*/  LDL.LU R43, [R1+0x73c] ;  /* 0x00073c00012b7983 */ /* 0x000f220000300800 */
[----:B------:R-:W-:Y:S01]  /*11690*/  FADD.FTZ R13, R13, R18 ;  /* 0x000000120d0d7221 */ /* 0x000fe20000010000 */
[----:B------:R-:W-:Y:S01]  /*116a0*/  FADD.FTZ R14, R14, -UR28 ;  /* 0x8000001c0e0e7e21 */ /* 0x000fe20008010000 */
[----:B------:R-:W-:Y:S02]  /*116b0*/  FFMA.FTZ R15, R17, R16, R15 ;  /* 0x00000010110f7223 */ /* 0x000fe4000001000f */
[----:B------:R-:W-:Y:S01]  /*116c0*/  FADD.FTZ R13, R16, R13 ;  /* 0x0000000d100d7221 */ /* 0x000fe20000010000 */
[----:B------:R-:W-:Y:S01]  /*116d0*/  SHF.L.U32 R16, R32, 0x10, RZ ;  /* 0x0000001020107819 */ /* 0x000fe200000006ff */
[----:B------:R-:W-:Y:S01]  /*116e0*/  FMUL.FTZ R14, R14, UR16 ;  /* 0x000000100e0e7c20 */ /* 0x000fe20008410000 */
[----:B------:R-:W-:Y:S01]  /*116f0*/  FADD.FTZ R11, R11, -UR28 ;  /* 0x8000001c0b0b7e21 */ /* 0x000fe20008010000 */
[----:B------:R-:W-:Y:S02]  /*11700*/  SHF.L.U32 R17, R30, 0x10, RZ ;  /* 0x000000101e117819 */ /* 0x000fe400000006ff */
[----:B------:R-:W-:Y:S01]  /*11710*/  FADD.FTZ R8, R8, R16 ;  /* 0x0000001008087221 */ /* 0x000fe20000010000 */
[----:B------:R-:W-:Y:S01]  /*11720*/  FFMA.FTZ R9, R16, R14, R9 ;  /* 0x0000000e10097223 */ /* 0x000fe20000010009 */
[----:B------:R-:W-:Y:S01]  /*11730*/  FMUL.FTZ R16, R3, R16 ;  /* 0x0000001003107220 */ /* 0x000fe20000410000 */
[----:B------:R-:W-:Y:S01]  /*11740*/  FMUL.FTZ R11, R11, UR16 ;  /* 0x000000100b0b7c20 */ /* 0x000fe20008410000 */
[----:B------:R-:W-:Y:S01]  /*11750*/  FADD.FTZ R10, R10, R17 ;  /* 0x000000110a0a7221 */ /* 0x000fe20000010000 */
[----:B------:R-:W-:Y:S01]  /*11760*/  FMUL.FTZ R18, R5, R17 ;  /* 0x0000001105127220 */ /* 0x000fe20000410000 */
[----:B------:R-:W-:Y:S01]  /*11770*/  FADD.FTZ R13, R13, R16 ;  /* 0x000000100d0d7221 */ /* 0x000fe20000010000 */
[----:B------:R-:W-:Y:S01]  /*11780*/  FFMA.FTZ R14, R14, R16, R15 ;  /* 0x000000100e0e7223 */ /* 0x000fe2000001000f */
[----:B------:R-:W-:Y:S01]  /*11790*/  FFMA.FTZ R12, R17, R11, R12 ;  /* 0x0000000b110c7223 */ /* 0x000fe2000001000c */
[----:B------:R-:W-:Y:S01]  /*117a0*/  SHF.L.U32 R16, R21, 0x10, RZ ;  /* 0x0000001015107819 */ /* 0x000fe200000006ff */
[----:B------:R-:W-:Y:S01]  /*117b0*/  FADD.FTZ R20, R20, -UR28 ;  /* 0x8000001c14147e21 */ /* 0x000fe20008010000 */
[----:B------:R-:W-:-:S02]  /*117c0*/  SHF.L.U32 R24, R24, 0x10, RZ ;  /* 0x0000001018187819 */ /* 0x000fc400000006ff */
[----:B---3--:R-:W-:Y:S02]  /*117d0*/  SHF.L.U32 R17, R45, 0x10, RZ ;  /* 0x000000102d117819 */ /* 0x008fe400000006ff */
[----:B------:R-:W3:Y:S01]  /*117e0*/  LDL.LU R45, [R1+0x740] ;  /* 0x00074000012d7983 */ /* 0x000ee20000300800 */
[----:B------:R-:W-:Y:S01]  /*117f0*/  FADD.FTZ R13, R18, R13 ;  /* 0x0000000d120d7221 */ /* 0x000fe20000010000 */
[----:B------:R-:W-:Y:S01]  /*11800*/  FFMA.FTZ R14, R11, R18, R14 ;  /* 0x000000120b0e7223 */ /* 0x000fe2000001000e */
[----:B------:R-:W-:Y:S01]  /*11810*/  FMUL.FTZ R11, R20, UR16 ;  /* 0x00000010140b7c20 */ /* 0x000fe20008410000 */
[----:B------:R-:W-:Y:S01]  /*11820*/  FMUL.FTZ R18, R3, R16 ;  /* 0x0000001003127220 */ /* 0x000fe20000410000 */
[----:B------:R-:W-:Y:S02]  /*11830*/  FADD.FTZ R15, R24, -UR28 ;  /* 0x8000001c180f7e21 */ /* 0x000fe40008010000 */
[----:B------:R-:W-:Y:S01]  /*11840*/  FFMA.FTZ R9, R16, R11, R9 ;  /* 0x0000000b10097223 */ /* 0x000fe20000010009 */
[----:B------:R-:W-:Y:S01]  /*11850*/  FADD.FTZ R13, R13, R18 ;  /* 0x000000120d0d7221 */ /* 0x000fe20000010000 */
[----:B------:R-:W-:Y:S01]  /*11860*/  FFMA.FTZ R14, R11, R18, R14 ;  /* 0x000000120b0e7223 */ /* 0x000fe2000001000e */
[----:B------:R-:W-:Y:S01]  /*11870*/  FMUL.FTZ R15, R15, UR16 ;  /* 0x000000100f0f7c20 */ /* 0x000fe20008410000 */
[----:B------:R-:W-:Y:S01]  /*11880*/  SHF.L.U32 R11, R41, 0x10, RZ ;  /* 0x00000010290b7819 */ /* 0x000fe200000006ff */
[----:B------:R-:W-:Y:S01]  /*11890*/  FMUL.FTZ R18, R5, R17 ;  /* 0x0000001105127220 */ /* 0x000fe20000410000 */
[----:B------:R-:W3:Y:S01]  /*118a0*/  LDL.LU R41, [R1+0x74c] ;  /* 0x00074c0001297983 */ /* 0x000ee20000300800 */
[----:B------:R-:W-:-:S02]  /*118b0*/  FFMA.FTZ R12, R17, R15, R12 ;  /* 0x0000000f110c7223 */ /* 0x000fc4000001000c */
[----:B------:R-:W-:Y:S01]  /*118c0*/  FFMA.FTZ R15, R15, R18, R14 ;  /* 0x000000120f0f7223 */ /* 0x000fe2000001000e */
[----:B------:R-:W-:Y:S01]  /*118d0*/  FADD.FTZ R14, R11, -UR28 ;  /* 0x8000001c0b0e7e21 */ /* 0x000fe20008010000 */
[----:B--2---:R-:W-:Y:S02]  /*118e0*/  SHF.L.U32 R20, R40, 0x10, RZ ;  /* 0x0000001028147819 */ /* 0x004fe400000006ff */
[----:B------:R-:W2:Y:S01]  /*118f0*/  LDL.LU R40, [R1+0x750] ;  /* 0x0007500001287983 */ /* 0x000ea20000300800 */
[----:B----4-:R-:W-:-:S03]  /*11900*/  SHF.L.U32 R11, R43, 0x10, RZ ;  /* 0x000000102b0b7819 */ /* 0x010fc600000006ff */
[----:B------:R-:W4:Y:S01]  /*11910*/  LDL.LU R43, [R1+0x754] ;  /* 0x00075400012b7983 */ /* 0x000f220000300800 */
[----:B------:R-:W-:Y:S01]  /*11920*/  SHF.L.U32 R26, R26, 0x10, RZ ;  /* 0x000000101a1a7819 */ /* 0x000fe200000006ff */
[----:B------:R-:W-:-:S04]  /*11930*/  FADD.FTZ R8, R8, R16 ;  /* 0x0000001008087221 */ /* 0x000fc80000010000 */
[----:B------:R-:W-:-:S04]  /*11940*/  FADD.FTZ R16, R26, -UR28 ;  /* 0x8000001c1a107e21 */ /* 0x000fc80008010000 */
[----:B------:R-:W-:Y:S01]  /*11950*/  FMUL.FTZ R16, R16, UR16 ;  /* 0x0000001010107c20 */ /* 0x000fe20008410000 */
[----:B------:R-:W-:-:S03]  /*11960*/  FADD.FTZ R8, R8, R20 ;  /* 0x0000001408087221 */ /* 0x000fc60000010000 */
[----:B------:R-:W-:Y:S01]  /*11970*/  FFMA.FTZ R9, R20, R16, R9 ;  /* 0x0000001014097223 */ /* 0x000fe20000010009 */
[----:B------:R-:W-:Y:S01]  /*11980*/  FMUL.FTZ R20, R3, R20 ;  /* 0x0000001403147220 */ /* 0x000fe20000410000 */
[----:B------:R-:W-:Y:S01]  /*11990*/  FADD.FTZ R13, R18, R13 ;  /* 0x0000000d120d7221 */ /* 0x000fe20000010000 */
[----:B------:R-:W-:Y:S02]  /*119a0*/  FADD.FTZ R10, R10, R17 ;  /* 0x000000110a0a7221 */ /* 0x000fe40000010000 */
[----:B------:R-:W-:Y:S01]  /*119b0*/  FFMA.FTZ R15, R16, R20, R15 ;  /* 0x00000014100f7223 */ /* 0x000fe2000001000f */
[----:B------:R-:W-:Y:S01]  /*119c0*/  SHF.L.U32 R16, R42, 0x10, RZ ;  /* 0x000000102a107819 */ /* 0x000fe200000006ff */
[----:B------:R-:W-:Y:S01]  /*119d0*/  FADD.FTZ R18, R13, R20 ;  /* 0x000000140d127221 */ /* 0x000fe20000010000 */
[----:B------:R-:W-:Y:S01]  /*119e0*/  FMUL.FTZ R14, R14, UR16 ;  /* 0x000000100e0e7c20 */ /* 0x000fe20008410000 */
[----:B------:R-:W-:Y:S01]  /*119f0*/  FMUL.FTZ R13, R5, R11 ;  /* 0x0000000b050d7220 */ /* 0x000fe20000410000 */
[----:B------:R-:W-:Y:S01]  /*11a00*/  SHF.L.U32 R17, R44, 0x10, RZ ;  /* 0x000000102c117819 */ /* 0x000fe200000006ff */
[----:B------:R-:W4:Y:S01]  /*11a10*/  LDL.LU R42, [R1+0x75c] ;  /* 0x00075c00012a7983 */ /* 0x000f220000300800 */
[----:B------:R-:W-:Y:S01]  /*11a20*/  FADD.FTZ R10, R10, R11 ;  /* 0x0000000b0a0a7221 */ /* 0x000fe20000010000 */
[----:B------:R-:W-:Y:S01]  /*11a30*/  FFMA.FTZ R12, R11, R14, R12 ;  /* 0x0000000e0b0c7223 */ /* 0x000fe2000001000c */
[----:B------:R-:W-:Y:S01]  /*11a40*/  FADD.FTZ R16, R16, -UR28 ;  /* 0x8000001c10107e21 */ /* 0x000fe20008010000 */
[----:B------:R-:W4:Y:S01]  /*11a50*/  LDL.LU R44, [R1+0x758] ;  /* 0x00075800012c7983 */ /* 0x000f220000300800 */
[----:B------:R-:W-:Y:S01]  /*11a60*/  FADD.FTZ R11, R13, R18 ;  /* 0x000000120d0b7221 */ /* 0x000fe20000010000 */
[----:B------:R-:W-:Y:S01]  /*11a70*/  FFMA.FTZ R13, R14, R13, R15 ;  /* 0x0000000d0e0d7223 */ /* 0x000fe2000001000f */
[----:B---3--:R-:W-:Y:S01]  /*11a80*/  SHF.L.U32 R14, R45, 0x10, RZ ;  /* 0x000000102d0e7819 */ /* 0x008fe200000006ff */
[----:B------:R-:W-:Y:S01]  /*11a90*/  FMUL.FTZ R16, R16, UR16 ;  /* 0x0000001010107c20 */ /* 0x000fe20008410000 */
[----:B------:R-:W-:-:S03]  /*11aa0*/  FADD.FTZ R17, R17, -UR28 ;  /* 0x8000001c11117e21 */ /* 0x000fc60008010000 */
[----:B------:R-:W-:Y:S01]  /*11ab0*/  FADD.FTZ R8, R8, R14 ;  /* 0x0000000e08087221 */ /* 0x000fe20000010000 */
[----:B------:R-:W-:Y:S01]  /*11ac0*/  FFMA.FTZ R9, R14, R16, R9 ;  /* 0x000000100e097223 */ /* 0x000fe20000010009 */
[----:B------:R-:W-:Y:S01]  /*11ad0*/  FMUL.FTZ R14, R3, R14 ;  /* 0x0000000e030e7220 */ /* 0x000fe20000410000 */
[----:B------:R-:W-:Y:S01]  /*11ae0*/  SHF.L.U32 R15, R41, 0x10, RZ ;  /* 0x00000010290f7819 */ /* 0x000fe200000006ff */
[----:B------:R-:W-:Y:S01]  /*11af0*/  FMUL.FTZ R17, R17, UR16 ;  /* 0x0000001011117c20 */ /* 0x000fe20008410000 */
[----:B------:R-:W3:Y:S01]  /*11b00*/  LDL.LU R41, [R1+0x770] ;  /* 0x0007700001297983 */ /* 0x000ee20000300800 */
[----:B------:R-:W-:Y:S01]  /*11b10*/  FADD.FTZ R11, R11, R14 ;  /* 0x0000000e0b0b7221 */ /* 0x000fe20000010000 */
[----:B------:R-:W-:Y:S01]  /*11b20*/  FFMA.FTZ R14, R16, R14, R13 ;  /* 0x0000000e100e7223 */ /* 0x000fe2000001000d */
[----:B------:R-:W-:Y:S01]  /*11b30*/  FADD.FTZ R10, R10, R15 ;  /* 0x0000000f0a0a7221 */ /* 0x000fe20000010000 */
[----:B------:R-:W-:Y:S01]  /*11b40*/  FFMA.FTZ R12, R15, R17, R12 ;  /* 0x000000110f0c7223 */ /* 0x000fe2000001000c */
[----:B------:R-:W-:Y:S01]  /*11b50*/  FMUL.FTZ R18, R5, R15 ;  /* 0x0000000f05127220 */ /* 0x000fe20000410000 */
[----:B--2---:R-:W-:-:S02]  /*11b60*/  SHF.L.U32 R16, R40, 0x10, RZ ;  /* 0x0000001028107819 */ /* 0x004fc400000006ff */
[----:B------:R-:W2:Y:S01]  /*11b70*/  LDL.LU R40, [R1+0x774] ;  /* 0x0007740001287983 */ /* 0x000ea20000300800 */
[----:B----4-:R-:W-:-:S03]  /*11b80*/  SHF.L.U32 R15, R43, 0x10, RZ ;  /* 0x000000102b0f7819 */ /* 0x010fc600000006ff */
[----:B------:R-:W4:Y:S01]  /*11b90*/  LDL.LU R43, [R1+0x778] ;  /* 0x00077800012b7983 */ /* 0x000f220000300800 */
[----:B------:R-:W-:Y:S01]  /*11ba0*/  SHF.L.U32 R19, R19, 0x10, RZ ;  /* 0x0000001013137819 */ /* 0x000fe200000006ff */
[----:B------:R-:W-:Y:S01]  /*11bb0*/  FADD.FTZ R13, R18, R11 ;  /* 0x0000000b120d7221 */ /* 0x000fe20000010000 */
[----:B------:R-:W-:-:S03]  /*11bc0*/  FFMA.FTZ R14, R17, R18, R14 ;  /* 0x00000012110e7223 */ /* 0x000fc6000001000e */
[----:B------:R-:W-:Y:S01]  /*11bd0*/  FADD.FTZ R19, R19, -UR28 ;  /* 0x8000001c13137e21 */ /* 0x000fe20008010000 */
[----:B------:R-:W-:-:S03]  /*11be0*/  FMUL.FTZ R18, R3, R16 ;  /* 0x0000001003127220 */ /* 0x000fc60000410000 */
[----:B------:R-:W-:Y:S01]  /*11bf0*/  FMUL.FTZ R19, R19, UR16 ;  /* 0x0000001013137c20 */ /* 0x000fe20008410000 */
[----:B------:R-:W-:Y:S01]  /*11c00*/  FADD.FTZ R13, R13, R18 ;  /* 0x000000120d0d7221 */ /* 0x000fe20000010000 */
[----:B------:R-:W-:Y:S02]  /*11c10*/  FADD.FTZ R15, R15, -UR28 ;  /* 0x8000001c0f0f7e21 */ /* 0x000fe40008010000 */
[----:B------:R-:W-:Y:S01]  /*11c20*/  FFMA.FTZ R9, R16, R19, R9 ;  /* 0x0000001310097223 */ /* 0x000fe20000010009 */
[----:B------:R-:W-:Y:S01]  /*11c30*/  FFMA.FTZ R18, R19, R18, R14 ;  /* 0x0000001213127223 */ /* 0x000fe2000001000e */
[----:B------:R-:W-:Y:S01]  /*11c40*/  FADD.FTZ R8, R8, R16 ;  /* 0x0000001008087221 */ /* 0x000fe20000010000 */
[----:B------:R-:W-:Y:S01]  /*11c50*/  SHF.L.U32 R14, R22, 0x10, RZ ;  /* 0x00000010160e7819 */ /* 0x000fe200000006ff */
[----:B------:R-:W-:Y:S01]  /*11c60*/  FMUL.FTZ R17, R15, UR16 ;  /* 0x000000100f117c20 */ /* 0x000fe20008410000 */
[----:B------:R-:W-:Y:S02]  /*11c70*/  SHF.L.U32 R11, R42, 0x10, RZ ;  /* 0x000000102a0b7819 */ /* 0x000fe400000006ff */
[----:B------:R-:W-:-:S03]  /*11c80*/  SHF.L.U32 R19, R44, 0x10, RZ ;  /* 0x000000102c137819 */ /* 0x000fc600000006ff */
[----:B------:R-:W-:Y:S01]  /*11c90*/  FMUL.FTZ R16, R5, R11 ;  /* 0x0000000b05107220 */ /* 0x000fe20000410000 */
[----:B------:R-:W-:Y:S01]  /*11ca0*/  SHF.L.U32 R20, R38, 0x10, RZ ;  /* 0x0000001026147819 */ /* 0x000fe200000006ff */
[----:B------:R-:W-:Y:S02]  /*11cb0*/  FADD.FTZ R19, R19, -UR28 ;  /* 0x8000001c13137e21 */ /* 0x000fe40008010000 */
[----:B------:R-:W-:Y:S01]  /*11cc0*/  FADD.FTZ R15, R16, R13 ;  /* 0x0000000d100f7221 */ /* 0x000fe20000010000 */
[----:B------:R-:W-:Y:S01]  /*11cd0*/  FFMA.FTZ R18, R17, R16, R18 ;  /* 0x0000001011127223 */ /* 0x000fe20000010012 */
[----:B------:R-:W-:Y:S01]  /*11ce0*/  FMUL.FTZ R22, R3, R14 ;  /* 0x0000000e03167220 */ /* 0x000fe20000410000 */
[----:B------:R-:W-:Y:S01]  /*11cf0*/  FMUL.FTZ R13, R19, UR16 ;  /* 0x00000010130d7c20 */ /* 0x000fe20008410000 */
[----:B------:R-:W-:Y:S01]  /*11d00*/  SHF.L.U32 R16, R23, 0x10, RZ ;  /* 0x0000001017107819 */ /* 0x000fe200000006ff */
[----:B------:R-:W-:Y:S01]  /*11d10*/  FADD.FTZ R20, R20, -UR28 ;  /* 0x8000001c14147e21 */ /* 0x000fe20008010000 */
[----:B------:R-:W-:Y:S01]  /*11d20*/  FADD.FTZ R21, R15, R22 ;  /* 0x000000160f157221 */ /* 0x000fe20000010000 */
[----:B------:R-:W-:Y:S01]  /*11d30*/  SHF.L.U32 R23, R39, 0x10, RZ ;  /* 0x0000001027177819 */ /* 0x000fe200000006ff */
[----:B------:R-:W-:Y:S01]  /*11d40*/  FFMA.FTZ R22, R13, R22, R18 ;  /* 0x000000160d167223 */ /* 0x000fe20000010012 */
[----:B------:R-:W-:Y:S01]  /*11d50*/  FADD.FTZ R19, R10, R11 ;  /* 0x0000000b0a137221 */ /* 0x000fe20000010000 */
[----:B------:R-:W-:Y:S01]  /*11d60*/  FMUL.FTZ R18, R5, R16 ;  /* 0x0000001005127220 */ /* 0x000fe20000410000 */
[----:B------:R-:W-:Y:S01]  /*11d70*/  FMUL.FTZ R15, R20, UR16 ;  /* 0x00000010140f7c20 */ /* 0x000fe20008410000 */
[----:B------:R-:W-:Y:S01]  /*11d80*/  FFMA.FTZ R11, R11, R17, R12 ;  /* 0x000000110b0b7223 */ /* 0x000fe2000001000c */
[----:B---3--:R-:W-:Y:S01]  /*11d90*/  SHF.L.U32 R12, R41, 0x10, RZ ;  /* 0x00000010290c7819 */ /* 0x008fe200000006ff */
[----:B------:R-:W-:Y:S01]  /*11da0*/  FADD.FTZ R23, R23, -UR28 ;  /* 0x8000001c17177e21 */ /* 0x000fe20008010000 */
[----:B------:R-:W-:Y:S01]  /*11db0*/  FADD.FTZ R21, R18, R21 ;  /* 0x0000001512157221 */ /* 0x000fe20000010000 */
[----:B------:R-:W-:-:S02]  /*11dc0*/  FFMA.FTZ R22, R15, R18, R22 ;  /* 0x000000120f167223 */ /* 0x000fc40000010016 */
        /* <DEDUP_REMOVED lines=8> */
[----:B--2---:R-:W-:-:S05]  /*11e50*/  SHF.L.U32 R10, R40, 0x10, RZ ;  /* 0x00000010280a7819 */ /* 0x004fca00000006ff */
[----:B------:R-:W-:-:S04]  /*11e60*/  FADD.FTZ R10, R10, -UR28 ;  /* 0x8000001c0a0a7e21 */ /* 0x000fc80008010000 */
[----:B------:R-:W-:Y:S01]  /*11e70*/  FMUL.FTZ R13, R10, UR16 ;  /* 0x000000100a0d7c20 */ /* 0x000fe20008410000 */
[----:B----4-:R-:W-:Y:S01]  /*11e80*/  SHF.L.U32 R18, R43, 0x10, RZ ;  /* 0x000000102b127819 */ /* 0x010fe200000006ff */
[----:B------:R-:W-:-:S04]  /*11e90*/  FADD.FTZ R10, R8, R12 ;  /* 0x0000000c080a7221 */ /* 0x000fc80000010000 */
[----:B------:R-:W-:Y:S01]  /*11ea0*/  FMUL.FTZ R14, R5, R18 ;  /* 0x00000012050e7220 */ /* 0x000fe20000410000 */
[----:B------:R-:W-:Y:S01]  /*11eb0*/  FFMA.FTZ R8, R12, R23, R9 ;  /* 0x000000170c087223 */ /* 0x000fe20000010009 */
[----:B------:R-:W-:Y:S01]  /*11ec0*/  FADD.FTZ R11, R19, R18 ;  /* 0x00000012130b7221 */ /* 0x000fe20000010000 */
[----:B------:R-:W-:Y:S01]  /*11ed0*/  FFMA.FTZ R9, R18, R13, R15 ;  /* 0x0000000d12097223 */ /* 0x000fe2000001000f */
[----:B------:R-:W-:Y:S01]  /*11ee0*/  FADD.FTZ R21, R14, R21 ;  /* 0x000000150e157221 */ /* 0x000fe20000010000 */
[----:B------:R-:W-:Y:S01]  /*11ef0*/  FFMA.FTZ R14, R13, R14, R22 ;  /* 0x0000000e0d0e7223 */ /* 0x000fe20000010016 */
[----:B------:R-:W-:Y:S06]  /*11f00*/  BRA `(.L_x_371) ;  /* 0x000000bc00007947 */ /* 0x000fec0003800000 */
.L_x_370:
[----:B------:R-:W2:Y:S04]  /*11f10*/  LDL.LU R13, [R1+0x280] ;  /* 0x00028000010d7983 */ /* 0x000ea80000300800 */
[----:B------:R-:W3:Y:S04]  /*11f20*/  LDL.LU R12, [R1+0x284] ;  /* 0x00028400010c7983 */ /* 0x000ee80000300800 */
[----:B------:R-:W4:Y:S04]  /*11f30*/  LDL.LU R16, [R1+0x278] ;  /* 0x0002780001107983 */ /* 0x000f280000300800 */
[----:B------:R-:W4:Y:S04]  /*11f40*/  LDL.LU R15, [R1+0x290] ;  /* 0x00029000010f7983 */ /* 0x000f280000300800 */
[----:B-----5:R0:W-:Y:S04]  /*11f50*/  STL [R1+0x794], R4 ;  /* 0x0007940401007387 */ /* 0x0201e80000100800 */
[----:B------:R1:W-:Y:S04]  /*11f60*/  STL [R1+0x79c], R7 ;  /* 0x00079c0701007387 */ /* 0x0003e80000100800 */
[----:B------:R-:W4:Y:S04]  /*11f70*/  LDL.LU R18, [R1+0x304] ;  /* 0x0003040001127983 */ /* 0x000f280000300800 */
[----:B------:R-:W-:Y:S04]  /*11f80*/  STL [R1+0x798], R6 ;  /* 0x0007980601007387 */ /* 0x000fe80000100800 */
[----:B------:R-:W4:Y:S04]  /*11f90*/  LDL.LU R17, [R1+0x318] ;  /* 0x0003180001117983 */ /* 0x000f280000300800 */
[----:B------:R-:W4:Y:S04]  /*11fa0*/  LDL.LU R19, [R1+0x334] ;  /* 0x0003340001137983 */ /* 0x000f280000300800 */
[----:B------:R-:W4:Y:S04]  /*11fb0*/  LDL.LU R22, [R1+0x584] ;  /* 0x0005840001167983 */ /* 0x000f280000300800 */
[----:B------:R-:W4:Y:S04]  /*11fc0*/  LDL.LU R23, [R1+0x518] ;  /* 0x0005180001177983 */ /* 0x000f280000300800 */
[----:B------:R-:W-:Y:S04]  /*11fd0*/  STL [R1+0x7a4], R29 ;  /* 0x0007a41d01007387 */ /* 0x000fe80000100800 */
[----:B------:R-:W-:Y:S01]  /*11fe0*/  STL [R1+0x7a0], R28 ;  /* 0x0007a01c01007387 */ /* 0x000fe20000100800 */
[----:B--2---:R-:W-:-:S02]  /*11ff0*/  SHF.L.U32 R8, R13, 0x10, RZ ;  /* 0x000000100d087819 */ /* 0x004fc400000006ff */
[----:B---3--:R-:W-:-:S03]  /*12000*/  SHF.L.U32 R11, R12, 0x10, RZ ;  /* 0x000000100c0b7819 */ /* 0x008fc600000006ff */
[----:B------:R-:W-:Y:S01]  /*12010*/  FADD.FTZ R8, R8, -UR28 ;  /* 0x8000001c08087e21 */ /* 0x000fe20008010000 */
[----:B------:R-:W-:-:S03]  /*12020*/  SHF.L.U32 R12, R43, 0x10, RZ ;  /* 0x000000102b0c7819 */ /* 0x000fc600000006ff */
[----:B------:R-:W-:-:S04]  /*12030*/  FMUL.FTZ R8, R8, UR16 ;  /* 0x0000001008087c20 */ /* 0x000fc80008410000 */
[----:B------:R-:W-:-:S04]  /*12040*/  FFMA.FTZ R10, R3, R8, R0 ;  /* 0x00000008030a7223 */ /* 0x000fc80000010000 */
[----:B------:R-:W-:-:S06]  /*12050*/  FMUL.FTZ R9, R10, -1.4426950216293334961 ;  /* 0xbfb8aa3b0a097820 */ /* 0x000fcc0000410000 */
[----:B------:R-:W2:Y:S02]  /*12060*/  MUFU.EX2 R9, R9 ;  /* 0x0000000900097308 */ /* 0x000ea40000000800 */
[----:B--2---:R-:W-:-:S06]  /*12070*/  FADD.FTZ R9, R9, 1 ;  /* 0x3f80000009097421 */ /* 0x004fcc0000010000 */
[----:B------:R-:W2:Y:S01]  /*12080*/  MUFU.RCP R9, R9 ;  /* 0x0000000900097308 */ /* 0x000ea20000001000 */
[----:B------:R-:W-:-:S04]  /*12090*/  FADD.FTZ R11, R11, -UR28 ;  /* 0x8000001c0b0b7e21 */ /* 0x000fc80008010000 */
[----:B------:R-:W-:Y:S01]  /*120a0*/  FMUL.FTZ R43, R11, UR16 ;  /* 0x000000100b2b7c20 */ /* 0x000fe20008410000 */
[----:B--2---:R-:W-:Y:S01]  /*120b0*/  FMUL.FTZ R12, R12, R9 ;  /* 0x000000090c0c7220 */ /* 0x004fe20000410000 */
[----:B------:R-:W-:-:S04]  /*120c0*/  FADD.FTZ R9, -R9, 1 ;  /* 0x3f80000009097421 */ /* 0x000fc80000010100 */
[----:B------:R-:W-:Y:S01]  /*120d0*/  FFMA.FTZ R10, R10, R9, 1 ;  /* 0x3f8000000a0a7423 */ /* 0x000fe20000010009 */
[----:B------:R-:W-:-:S04]  /*120e0*/  FFMA.FTZ R9, R5, R43, R2 ;  /* 0x0000002b05097223 */ /* 0x000fc80000010002 */
[----:B------:R-:W-:-:S06]  /*120f0*/  FMUL.FTZ R11, R9, -1.4426950216293334961 ;  /* 0xbfb8aa3b090b7820 */ /* 0x000fcc0000410000 */
[----:B------:R-:W2:Y:S02]  /*12100*/  MUFU.EX2 R11, R11 ;  /* 0x0000000b000b7308 */ /* 0x000ea40000000800 */
[----:B--2---:R-:W-:-:S06]  /*12110*/  FADD.FTZ R11, R11, 1 ;  /* 0x3f8000000b0b7421 */ /* 0x004fcc0000010000 */
[----:B------:R-:W2:Y:S01]  /*12120*/  MUFU.RCP R11, R11 ;  /* 0x0000000b000b7308 */ /* 0x000ea20000001000 */
[----:B------:R-:W-:-:S05]  /*12130*/  SHF.L.U32 R13, R40, 0x10, RZ ;  /* 0x00000010280d7819 */ /* 0x000fca00000006ff */
[----:B--2---:R-:W-:Y:S01]  /*12140*/  FMUL.FTZ R13, R13, R11 ;  /* 0x0000000b0d0d7220 */ /* 0x004fe20000410000 */
[----:B------:R-:W-:-:S04]  /*12150*/  FADD.FTZ R11, -R11, 1 ;  /* 0x3f8000000b0b7421 */ /* 0x000fc80000010100 */
[----:B------:R-:W-:-:S04]  /*12160*/  FFMA.FTZ R11, R9, R11, 1 ;  /* 0x3f800000090b7423 */ /* 0x000fc8000001000b */
[----:B------:R-:W-:Y:S01]  /*12170*/  FMUL.FTZ R40, R13, R11 ;  /* 0x0000000b0d287220 */ /* 0x000fe20000410000 */
[----:B----4-:R-:W-:Y:S02]  /*12180*/  SHF.L.U32 R11, R16, 0x10, RZ ;  /* 0x00000010100b7819 */ /* 0x010fe400000006ff */
[----:B------:R-:W2:Y:S01]  /*12190*/  LDL.LU R16, [R1+0x294] ;  /* 0x0002940001107983 */ /* 0x000ea20000300800 */
[----:B------:R-:W-:-:S03]  /*121a0*/  SHF.L.U32 R14, R15, 0x10, RZ ;  /* 0x000000100f0e7819 */ /* 0x000fc600000006ff */
[----:B------:R-:W3:Y:S01]  /*121b0*/  LDL.LU R15, [R1+0x2e8] ;  /* 0x0002e800010f7983 */ /* 0x000ee20000300800 */
[----:B------:R-:W-:Y:S01]  /*121c0*/  FMUL.FTZ R10, R12, R10 ;  /* 0x0000000a0c0a7220 */ /* 0x000fe20000410000 */
[----:B------:R-:W-:-:S03]  /*121d0*/  FADD.FTZ R11, R11, -UR28 ;  /* 0x8000001c0b0b7e21 */ /* 0x000fc60008010000 */
[----:B------:R-:W-:Y:S01]  /*121e0*/  FMUL.FTZ R12, R3, R10 ;  /* 0x0000000a030c7220 */ /* 0x000fe20000410000 */
[----:B------:R-:W-:Y:S01]  /*121f0*/  FMUL.FTZ R13, R5, R40 ;  /* 0x00000028050d7220 */ /* 0x000fe20000410000 */
[----:B------:R-:W-:Y:S02]  /*12200*/  FMUL.FTZ R11, R11, UR16 ;  /* 0x000000100b0b7c20 */ /* 0x000fe40008410000 */
[----:B------:R-:W-:Y:S01]  /*12210*/  FFMA.FTZ R9, R8, R12, RZ ;  /* 0x0000000c08097223 */ /* 0x000fe200000100ff */
[----:B------:R-:W-:-:S04]  /*12220*/  FADD.FTZ R12, RZ, R12 ;  /* 0x0000000cff0c7221 */ /* 0x000fc80000010000 */
[----:B0-----:R-:W-:Y:S01]  /*12230*/  FADD.FTZ R4, R13, R12 ;  /* 0x0000000c0d047221 */ /* 0x001fe20000010000 */
[----:B------:R-:W-:Y:S01]  /*12240*/  FFMA.FTZ R12, R3, R11, R0 ;  /* 0x0000000b030c7223 */ /* 0x000fe20000010000 */
[----:B------:R-:W-:-:S03]  /*12250*/  FFMA.FTZ R9, R43, R13, R9 ;  /* 0x0000000d2b097223 */ /* 0x000fc60000010009 */
[----:B------:R-:W-:-:S06]  /*12260*/  FMUL.FTZ R13, R12, -1.4426950216293334961 ;  /* 0xbfb8aa3b0c0d7820 */ /* 0x000fcc0000410000 */
[----:B------:R-:W0:Y:S02]  /*12270*/  MUFU.EX2 R13, R13 ;  /* 0x0000000d000d7308 */ /* 0x000e240000000800 */
[----:B0-----:R-:W-:-:S06]  /*12280*/  FADD.FTZ R13, R13, 1 ;  /* 0x3f8000000d0d7421 */ /* 0x001fcc0000010000 */
[----:B------:R-:W0:Y:S01]  /*12290*/  MUFU.RCP R13, R13 ;  /* 0x0000000d000d7308 */ /* 0x000e220000001000 */
[----:B------:R-:W-:Y:S01]  /*122a0*/  FFMA.FTZ R8, R8, R10, RZ ;  /* 0x0000000a08087223 */ /* 0x000fe200000100ff */
[----:B------:R-:W-:Y:S01]  /*122b0*/  FADD.FTZ R10, RZ, R10 ;  /* 0x0000000aff0a7221 */ /* 0x000fe20000010000 */
[----:B0-----:R-:W-:Y:S01]  /*122c0*/  FMUL.FTZ R14, R14, R13 ;  /* 0x0000000d0e0e7220 */ /* 0x001fe20000410000 */
[----:B------:R-:W-:-:S04]  /*122d0*/  FADD.FTZ R13, -R13, 1 ;  /* 0x3f8000000d0d7421 */ /* 0x000fc80000010100 */
[----:B------:R-:W-:-:S04]  /*122e0*/  FFMA.FTZ R13, R12, R13, 1 ;  /* 0x3f8000000c0d7423 */ /* 0x000fc8000001000d */
[----:B------:R-:W-:-:S04]  /*122f0*/  FMUL.FTZ R13, R14, R13 ;  /* 0x0000000d0e0d7220 */ /* 0x000fc80000410000 */
[----:B-1----:R-:W-:Y:S01]  /*12300*/  FADD.FTZ R7, R10, R13 ;  /* 0x0000000d0a077221 */ /* 0x002fe20000010000 */
[----:B------:R-:W-:Y:S01]  /*12310*/  SHF.L.U32 R12, R41, 0x10, RZ ;  /* 0x00000010290c7819 */ /* 0x000fe200000006ff */
[----:B------:R0:W-:Y:S04]  /*12320*/  STL [R1+0x788], R4 ;  /* 0x0007880401007387 */ /* 0x0001e80000100800 */
[----:B------:R-:W-:Y:S01]  /*12330*/  FADD.FTZ R12, R12, -UR28 ;  /* 0x8000001c0c0c7e21 */ /* 0x000fe20008010000 */
[----:B0-----:R-:W-:-:S03]  /*12340*/  FMUL.FTZ R4, R3, R13 ;  /* 0x0000000d03047220 */ /* 0x001fc60000410000 */
[----:B------:R-:W-:Y:S02]  /*12350*/  FMUL.FTZ R41, R12, UR16 ;  /* 0x000000100c297c20 */ /* 0x000fe40008410000 */
[----:B------:R0:W-:Y:S01]  /*12360*/  STL [R1+0x6d0], R4 ;  /* 0x0006d00401007387 */ /* 0x0001e20000100800 */
[C---:B------:R-:W-:Y:S01]  /*12370*/  FFMA.FTZ R6, R11.reuse, R13, R8 ;  /* 0x0000000d0b067223 */ /* 0x040fe20000010008 */
[----:B0-----:R-:W-:Y:S01]  /*12380*/  FFMA.FTZ R4, R11, R4, R9 ;  /* 0x000000040b047223 */ /* 0x001fe20000010009 */
[----:B------:R-:W-:-:S04]  /*12390*/  FFMA.FTZ R9, R5, R41, R2 ;  /* 0x0000002905097223 */ /* 0x000fc80000010002 */
[----:B------:R-:W-:-:S06]  /*123a0*/  FMUL.FTZ R8, R9, -1.4426950216293334961 ;  /* 0xbfb8aa3b09087820 */ /* 0x000fcc0000410000 */
[----:B------:R-:W0:Y:S02]  /*123b0*/  MUFU.EX2 R8, R8 ;  /* 0x0000000800087308 */ /* 0x000e240000000800 */
[----:B0-----:R-:W-:-:S06]  /*123c0*/  FADD.FTZ R8, R8, 1 ;  /* 0x3f80000008087421 */ /* 0x001fcc0000010000 */
[----:B------:R-:W0:Y:S01]  /*123d0*/  MUFU.RCP R8, R8 ;  /* 0x0000000800087308 */ /* 0x000e220000001000 */
[----:B------:R-:W-:Y:S02]  /*123e0*/  SHF.L.U32 R11, R44, 0x10, RZ ;  /* 0x000000102c0b7819 */ /* 0x000fe400000006ff */
[----:B--2---:R-:W-:Y:S02]  /*123f0*/  SHF.L.U32 R10, R16, 0x10, RZ ;  /* 0x00000010100a7819 */ /* 0x004fe400000006ff */
[----:B------:R-:W2:Y:S03]  /*12400*/  LDL.LU R16, [R1+0x2ec] ;  /* 0x0002ec0001107983 */ /* 0x000ea60000300800 */
        /* <DEDUP_REMOVED lines=8> */
[----:B0-----:R-:W-:Y:S01]  /*12490*/  FMUL.FTZ R4, R11, UR16 ;  /* 0x000000100b047c20 */ /* 0x001fe20008410000 */
[----:B------:R-:W-:-:S05]  /*124a0*/  SHF.L.U32 R11, R42, 0x10, RZ ;  /* 0x000000102a0b7819 */ /* 0x000fca00000006ff */
[----:B------:R-:W-:Y:S01]  /*124b0*/  FADD.FTZ R11, R11, -UR28 ;  /* 0x8000001c0b0b7e21 */ /* 0x000fe20008010000 */
[----:B------:R0:W-:Y:S01]  /*124c0*/  STL [R1+0x6c8], R4 ;  /* 0x0006c80401007387 */ /* 0x0001e20000100800 */
[----:B------:R-:W-:Y:S02]  /*124d0*/  FFMA.FTZ R9, R3, R4, R0 ;  /* 0x0000000403097223 */ /* 0x000fe40000010000 */
[----:B0-----:R-:W-:Y:S02]  /*124e0*/  FMUL.FTZ R4, R11, UR16 ;  /* 0x000000100b047c20 */ /* 0x001fe40008410000 */
        /* <DEDUP_REMOVED lines=8> */
[----:B------:R-:W-:Y:S02]  /*12570*/  SHF.L.U32 R10, R18, 0x10, RZ ;  /* 0x00000010120a7819 */ /* 0x000fe400000006ff */
[----:B------:R-:W4:Y:S01]  /*12580*/  LDL.LU R18, [R1+0x31c] ;  /* 0x00031c0001127983 */ /* 0x000f220000300800 */
[----:B------:R-:W-:-:S04]  /*12590*/  FFMA.FTZ R9, R5, R4, R2 ;  /* 0x0000000405097223 */ /* 0x000fc80000010002 */
[----:B------:R-:W-:Y:S01]  /*125a0*/  FMUL.FTZ R8, R9, -1.4426950216293334961 ;  /* 0xbfb8aa3b09087820 */ /* 0x000fe20000410000 */
[----:B------:R0:W-:Y:S05]  /*125b0*/  STL [R1+0x6c4], R4 ;  /* 0x0006c40401007387 */ /* 0x0001ea0000100800 */
[----:B------:R-:W1:Y:S02]  /*125c0*/  MUFU.EX2 R8, R8 ;  /* 0x0000000800087308 */ /* 0x000e640000000800 */
[----:B-1----:R-:W-:Y:S01]  /*125d0*/  FADD.FTZ R8, R8, 1 ;  /* 0x3f80000008087421 */ /* 0x002fe20000010000 */
[----:B--2---:R-:W-:Y:S02]  /*125e0*/  SHF.L.U32 R11, R16, 0x10, RZ ;  /* 0x00000010100b7819 */ /* 0x004fe400000006ff */
[----:B------:R-:W2:Y:S03]  /*125f0*/  LDL.LU R16, [R1+0x350] ;  /* 0x0003500001107983 */ /* 0x000ea60000300800 */
[----:B------:R-:W-:-:S04]  /*12600*/  FADD.FTZ R11, R11, -UR28 ;  /* 0x8000001c0b0b7e21 */ /* 0x000fc80008010000 */
[----:B0-----:R-:W-:Y:S01]  /*12610*/  FMUL.FTZ R4, R11, UR16 ;  /* 0x000000100b047c20 */ /* 0x001fe20008410000 */
[----:B---3--:R-:W-:Y:S02]  /*12620*/  SHF.L.U32 R11, R15, 0x10, RZ ;  /* 0x000000100f0b7819 */ /* 0x008fe400000006ff */
[----:B------:R-:W3:Y:S01]  /*12630*/  LDL.LU R15, [R1+0x374] ;  /* 0x00037400010f7983 */ /* 0x000ee20000300800 */
[----:B------:R-:W0:Y:S03]  /*12640*/  MUFU.RCP R8, R8 ;  /* 0x0000000800087308 */ /* 0x000e260000001000 */
[----:B------:R1:W-:Y:S01]  /*12650*/  STL [R1+0x780], R6 ;  /* 0x0007800601007387 */ /* 0x0003e20000100800 */
[----:B0-----:R-:W-:Y:S01]  /*12660*/  FMUL.FTZ R10, R10, R8 ;  /* 0x000000080a0a7220 */ /* 0x001fe20000410000 */
[----:B------:R-:W-:-:S04]  /*12670*/  FADD.FTZ R8, -R8, 1 ;  /* 0x3f80000008087421 */ /* 0x000fc80000010100 */
[----:B------:R-:W-:Y:S01]  /*12680*/  FFMA.FTZ R8, R9, R8, 1 ;  /* 0x3f80000009087423 */ /* 0x000fe20000010008 */
[----:B------:R-:W-:-:S03]  /*12690*/  FFMA.FTZ R9, R3, R4, R0 ;  /* 0x0000000403097223 */ /* 0x000fc60000010000 */
[----:B-1----:R-:W-:Y:S01]  /*126a0*/  FMUL.FTZ R6, R10, R8 ;  /* 0x000000080a067220 */ /* 0x002fe20000410000 */
[----:B------:R-:W-:-:S06]  /*126b0*/  FMUL.FTZ R8, R9, -1.4426950216293334961 ;  /* 0xbfb8aa3b09087820 */ /* 0x000fcc0000410000 */
[----:B------:R-:W0:Y:S02]  /*126c0*/  MUFU.EX2 R8, R8 ;  /* 0x0000000800087308 */ /* 0x000e240000000800 */
[----:B0-----:R-:W-:-:S06]  /*126d0*/  FADD.FTZ R8, R8, 1 ;  /* 0x3f80000008087421 */ /* 0x001fcc0000010000 */
[----:B------:R-:W0:Y:S01]  /*126e0*/  MUFU.RCP R8, R8 ;  /* 0x0000000800087308 */ /* 0x000e220000001000 */
[----:B------:R-:W-:Y:S02]  /*126f0*/  SHF.L.U32 R10, R17, 0x10, RZ ;  /* 0x00000010110a7819 */ /* 0x000fe400000006ff */
[----:B------:R-:W3:Y:S01]  /*12700*/  LDL.LU R17, [R1+0x370] ;  /* 0x0003700001117983 */ /* 0x000ee20000300800 */
[----:B------:R-:W-:-:S03]  /*12710*/  FADD.FTZ R11, R11, -UR28 ;  /* 0x8000001c0b0b7e21 */ /* 0x000fc60008010000 */
[----:B------:R1:W-:Y:S01]  /*12720*/  STL [R1+0x6b4], R4 ;  /* 0x0006b40401007387 */ /* 0x0003e20000100800 */
[----:B0-----:R-:W-:Y:S01]  /*12730*/  FMUL.FTZ R10, R10, R8 ;  /* 0x000000080a0a7220 */ /* 0x001fe20000410000 */
[----:B------:R-:W-:Y:S01]  /*12740*/  FADD.FTZ R8, -R8, 1 ;  /* 0x3f80000008087421 */ /* 0x000fe20000010100 */
[----:B-1----:R-:W-:-:S03]  /*12750*/  FMUL.FTZ R4, R11, UR16 ;  /* 0x000000100b047c20 */ /* 0x002fc60008410000 */
[----:B------:R-:W-:Y:S01]  /*12760*/  FFMA.FTZ R8, R9, R8, 1 ;  /* 0x3f80000009087423 */ /* 0x000fe20000010008 */
[----:B------:R-:W-:Y:S01]  /*12770*/  FFMA.FTZ R9, R5, R4, R2 ;  /* 0x0000000405097223 */ /* 0x000fe20000010002 */
[----:B------:R0:W-:Y:S02]  /*12780*/  STL [R1+0x508], R6 ;  /* 0x0005080601007387 */ /* 0x0001e40000100800 */
[----:B0-----:R-:W-:Y:S01]  /*12790*/  FMUL.FTZ R6, R10, R8 ;  /* 0x000000080a067220 */ /* 0x001fe20000410000 */
[----:B------:R-:W-:-:S06]  /*127a0*/  FMUL.FTZ R8, R9, -1.4426950216293334961 ;  /* 0xbfb8aa3b09087820 */ /* 0x000fcc0000410000 */
[----:B------:R-:W0:Y:S02]  /*127b0*/  MUFU.EX2 R8, R8 ;  /* 0x0000000800087308 */ /* 0x000e240000000800 */
[----:B0-----:R-:W-:-:S06]  /*127c0*/  FADD.FTZ R8, R8, 1 ;  /* 0x3f80000008087421 */ /* 0x001fcc0000010000 */
[----:B------:R-:W0:Y:S01]  /*127d0*/  MUFU.RCP R8, R8 ;  /* 0x0000000800087308 */ /* 0x000e220000001000 */
[----:B------:R-:W-:Y:S02]  /*127e0*/  SHF.L.U32 R10, R19, 0x10, RZ ;  /* 0x00000010130a7819 */ /* 0x000fe400000006ff */
[----:B------:R-:W3:Y:S04]  /*127f0*/  LDL.LU R19, [R1+0x354] ;  /* 0x0003540001137983 */ /* 0x000ee80000300800 */
[----:B------:R1:W-:Y:S01]  /*12800*/  STL [R1+0x500], R6 ;  /* 0x0005000601007387 */ /* 0x0003e20000100800 */
[----:B0-----:R-:W-:Y:S01]  /*12810*/  FMUL.FTZ R10, R10, R8 ;  /* 0x000000080a0a7220 */ /* 0x001fe20000410000 */
[----:B------:R-:W-:-:S04]  /*12820*/  FADD.FTZ R8, -R8, 1 ;  /* 0x3f80000008087421 */ /* 0x000fc80000010100 */
[----:B------:R-:W-:-:S04]  /*12830*/  FFMA.FTZ R8, R9, R8, 1 ;  /* 0x3f80000009087423 */ /* 0x000fc80000010008 */
[----:B-1----:R-:W-:Y:S01]  /*12840*/  FMUL.FTZ R6, R10, R8 ;  /* 0x000000080a067220 */ /* 0x002fe20000410000 */
[----:B----4-:R-:W-:Y:S02]  /*12850*/  SHF.L.U32 R11, R18, 0x10, RZ ;  /* 0x00000010120b7819 */ /* 0x010fe400000006ff */
[----:B------:R-:W4:Y:S03]  /*12860*/  LDL.LU R18, [R1+0x38c] ;  /* 0x00038c0001127983 */ /* 0x000f260000300800 */
        /* <DEDUP_REMOVED lines=17> */
[----:B------:R-:W-:-:S03]  /*12980*/  SHF.L.U32 R11, R17, 0x10, RZ ;  /* 0x00000010110b7819 */ /* 0x000fc600000006ff */
[----:B------:R-:W3:Y:S02]  /*12990*/  LDL.LU R17, [R1+0x3b4] ;  /* 0x0003b40001117983 */ /* 0x000ee40000300800 */
[----:B------:R-:W-:Y:S02]  /*129a0*/  FADD.FTZ R11, R11, -UR28 ;  /* 0x8000001c0b0b7e21 */ /* 0x000fe40008010000 */
[----:B------:R0:W-:Y:S02]  /*129b0*/  STL [R1+0x6a8], R4 ;  /* 0x0006a80401007387 */ /* 0x0001e40000100800 */
[----:B0-----:R-:W-:-:S04]  /*129c0*/  FMUL.FTZ R4, R11, UR16 ;  /* 0x000000100b047c20 */ /* 0x001fc80008410000 */
[----:B------:R-:W-:Y:S01]  /*129d0*/  FFMA.FTZ R9, R5, R4, R2 ;  /* 0x0000000405097223 */ /* 0x000fe20000010002 */
[----:B------:R0:W-:Y:S03]  /*129e0*/  STL [R1+0x6a0], R4 ;  /* 0x0006a00401007387 */ /* 0x0001e60000100800 */
[----:B------:R-:W-:-:S06]  /*129f0*/  FMUL.FTZ R8, R9, -1.4426950216293334961 ;  /* 0xbfb8aa3b09087820 */ /* 0x000fcc0000410000 */
[----:B------:R-:W1:Y:S01]  /*12a00*/  MUFU.EX2 R8, R8 ;  /* 0x0000000800087308 */ /* 0x000e620000000800 */
[----:B------:R-:W-:Y:S02]  /*12a10*/  SHF.L.U32 R11, R19, 0x10, RZ ;  /* 0x00000010130b7819 */ /* 0x000fe400000006ff */
[----:B------:R-:W3:Y:S03]  /*12a20*/  LDL.LU R19, [R1+0x3d4] ;  /* 0x0003d40001137983 */ /* 0x000ee60000300800 */
[----:B------:R-:W-:-:S04]  /*12a30*/  FADD.FTZ R11, R11, -UR28 ;  /* 0x8000001c0b0b7e21 */ /* 0x000fc80008010000 */
[----:B0-----:R-:W-:Y:S01]  /*12a40*/  FMUL.FTZ R4, R11, UR16 ;  /* 0x000000100b047c20 */ /* 0x001fe20008410000 */
[----:B-1----:R-:W-:-:S06]  /*12a50*/  FADD.FTZ R8, R8, 1 ;  /* 0x3f80000008087421 */ /* 0x002fcc0000010000 */
[----:B------:R-:W0:Y:S01]  /*12a60*/  MUFU.RCP R8, R8 ;  /* 0x0000000800087308 */ /* 0x000e220000001000 */
[----:B------:R1:W-:Y:S01]  /*12a70*/  STL [R1+0x484], R6 ;  /* 0x0004840601007387 */ /* 0x0003e20000100800 */
[----:B0-----:R-:W-:Y:S01]  /*12a80*/  FMUL.FTZ R10, R10, R8 ;  /* 0x000000080a0a7220 */ /* 0x001fe20000410000 */
[----:B------:R-:W-:-:S04]  /*12a90*/  FADD.FTZ R8, -R8, 1 ;  /* 0x3f80000008087421 */ /* 0x000fc80000010100 */
[----:B------:R-:W-:-:S04]  /*12aa0*/  FFMA.FTZ R8, R9, R8, 1 ;  /* 0x3f80000009087423 */ /* 0x000fc80000010008 */
[----:B-1----:R-:W-:Y:S01]  /*12ab0*/  FMUL.FTZ R6, R10, R8 ;  /* 0x000000080a067220 */ /* 0x002fe20000410000 */
[----:B----4-:R-:W-:Y:S02]  /*12ac0*/  SHF.L.U32 R10, R18, 0x10, RZ ;  /* 0x00000010120a7819 */ /* 0x010fe400000006ff */
[----:B------:R-:W4:Y:S01]  /*12ad0*/  LDL.LU R18, [R1+0x3d0] ;  /* 0x0003d00001127983 */ /* 0x000f220000300800 */
[----:B--2---:R-:W-:-:S03]  /*12ae0*/  SHF.L.U32 R11, R16, 0x10, RZ ;  /* 0x00000010100b7819 */ /* 0x004fc600000006ff */
[----:B------:R-:W2:Y:S01]  /*12af0*/  LDL.LU R16, [R1+0x3e8] ;  /* 0x0003e80001107983 */ /* 0x000ea20000300800 */
[----:B------:R-:W-:Y:S01]  /*12b00*/  FFMA.FTZ R9, R3, R4, R0 ;  /* 0x0000000403097223 */ /* 0x000fe20000010000 */
[----:B------:R-:W-:-:S03]  /*12b10*/  FADD.FTZ R11, R11, -UR28 ;  /* 0x8000001c0b0b7e21 */ /* 0x000fc60008010000 */
[----:B------:R-:W-:Y:S01]  /*12b20*/  FMUL.FTZ R8, R9, -1.4426950216293334961 ;  /* 0xbfb8aa3b09087820 */ /* 0x000fe20000410000 */
[----:B------:R0:W-:Y:S05]  /*12b30*/  STL [R1+0x69c], R4 ;  /* 0x00069c0401007387 */ /* 0x0001ea0000100800 */
[----:B------:R-:W1:Y:S01]  /*12b40*/  MUFU.EX2 R8, R8 ;  /* 0x0000000800087308 */ /* 0x000e620000000800 */
[----:B0-----:R-:W-:Y:S01]  /*12b50*/  FMUL.FTZ R4, R11, UR16 ;  /* 0x000000100b047c20 */ /* 0x001fe20008410000 */
[----:B---3--:R-:W-:Y:S02]  /*12b60*/  SHF.L.U32 R11, R15, 0x10, RZ ;  /* 0x000000100f0b7819 */ /* 0x008fe400000006ff */
[----:B------:R-:W3:Y:S01]  /*12b70*/  LDL.LU R15, [R1+0x410] ;  /* 0x00041000010f7983 */ /* 0x000ee20000300800 */
[----:B-1----:R-:W-:-:S06]  /*12b80*/  FADD.FTZ R8, R8, 1 ;  /* 0x3f80000008087421 */ /* 0x002fcc0000010000 */
[----:B------:R-:W0:Y:S01]  /*12b90*/  MUFU.RCP R8, R8 ;  /* 0x0000000800087308 */ /* 0x000e220000001000 */
        /* <DEDUP_REMOVED lines=38> */
[----:B------:R-:W-:Y:S01]  /*12e00*/  FMUL.FTZ R8, R9, -1.4426950216293334961 ;  /* 0xbfb8aa3b09087820 */ /* 0x000fe20000410000 */
[----:B--2---:R-:W-:Y:S02]  /*12e10*/  SHF.L.U32 R10, R16, 0x10, RZ ;  /* 0x00000010100a7819 */ /* 0x004fe400000006ff */
[----:B------:R-:W2:Y:S03]  /*12e20*/  LDL.LU R16, [R1+0x3ec] ;  /* 0x0003ec0001107983 */ /* 0x000ea60000300800 */
        /* <DEDUP_REMOVED lines=40> */
[----:B-1----:R-:W-:Y:S01]  /*130b0*/  FADD.FTZ R8, R8, 1 ;  /* 0x3f80000008087421 */ /* 0x002fe20000010000 */
[----:B---3--:R-:W-:Y:S02]  /*130c0*/  SHF.L.U32 R11, R15, 0x10, RZ ;  /* 0x000000100f0b7819 */ /* 0x008fe400000006ff */
[----:B------:R-:W3:Y:S03]  /*130d0*/  LDL.LU R15, [R1+0x4a8] ;  /* 0x0004a800010f7983 */ /* 0x000ee60000300800 */
        /* <DEDUP_REMOVED lines=37> */
[----:B0-----:R-:W-:Y:S01]  /*13330*/  FMUL.FTZ R4, R11, UR16 ;  /* 0x000000100b047c20 */ /* 0x001fe20008410000 */
[----:B--2---:R-:W-:-:S02]  /*13340*/  SHF.L.U32 R10, R16, 0x10, RZ ;  /* 0x00000010100a7819 */ /* 0x004fc400000006ff */
        /* <DEDUP_REMOVED lines=43> */
[----:B-1----:R-:W-:-:S06]  /*13600*/  FADD.FTZ R8, R8, 1 ;  /* 0x3f80000008087421 */ /* 0x002fcc0000010000 */
[----:B------:R-:W0:Y:S01]  /*13610*/  MUFU.RCP R8, R8 ;  /* 0x0000000800087308 */ /* 0x000e220000001000 */
[----:B---3--:R-:W-:Y:S02]  /*13620*/  SHF.L.U32 R11, R15, 0x10, RZ ;  /* 0x000000100f0b7819 */ /* 0x008fe400000006ff */
[----:B------:R-:W3:Y:S01]  /*13630*/  LDL.LU R15, [R1+0x544] ;  /* 0x00054400010f7983 */ /* 0x000ee20000300800 */
[----:B0-----:R-:W-:Y:S01]  /*13640*/  FMUL.FTZ R10, R10, R8 ;  /* 0x000000080a0a7220 */ /* 0x001fe20000410000 */
[----:B------:R-:W-:-:S04]  /*13650*/  FADD.FTZ R8, -R8, 1 ;  /* 0x3f80000008087421 */ /* 0x000fc80000010100 */
        /* <DEDUP_REMOVED lines=30> */
[----:B------:R0:W-:Y:S01]  /*13840*/  STL [R1+0x65c], R4 ;  /* 0x00065c0401007387 */ /* 0x0001e20000100800 */
[----:B----4-:R-:W-:-:S03]  /*13850*/  SHF.L.U32 R11, R18, 0x10, RZ ;  /* 0x00000010120b7819 */ /* 0x010fc600000006ff */
[----:B------:R-:W4:Y:S02]  /*13860*/  LDL.LU R18, [R1+0x558] ;  /* 0x0005580001127983 */ /* 0x000f240000300800 */
[----:B------:R-:W-:Y:S01]  /*13870*/  FADD.FTZ R11, R11, -UR28 ;  /* 0x8000001c0b0b7e21 */ /* 0x000fe20008010000 */
[----:B--2---:R-:W-:Y:S02]  /*13880*/  SHF.L.U32 R10, R16, 0x10, RZ ;  /* 0x00000010100a7819 */ /* 0x004fe400000006ff */
[----:B------:R-:W2:Y:S01]  /*13890*/  LDL.LU R16, [R1+0x514] ;  /* 0x0005140001107983 */ /* 0x000ea20000300800 */
        /* <DEDUP_REMOVED lines=165> */
[----:B----4-:R-:W-:Y:S02]  /*142f0*/  SHF.L.U32 R11, R18, 0x10, RZ ;  /* 0x00000010120b7819 */ /* 0x010fe400000006ff */
[----:B--2---:R-:W-:Y:S01]  /*14300*/  SHF.L.U32 R10, R16, 0x10, RZ ;  /* 0x00000010100a7819 */ /* 0x004fe200000006ff */
[----:B------:R1:W-:Y:S04]  /*14310*/  STL [R1+0x280], R6 ;  /* 0x0002800601007387 */ /* 0x0003e80000100800 */
[----:B------:R-:W2:Y:S01]  /*14320*/  LDL.LU R16, [R1+0x268] ;  /* 0x0002680001107983 */ /* 0x000ea20000300800 */
[----:B------:R-:W-:-:S03]  /*14330*/  FADD.FTZ R11, R11, -UR28 ;  /* 0x8000001c0b0b7e21 */ /* 0x000fc60008010000 */
[----:B------:R-:W4:Y:S01]  /*14340*/  LDL.LU R18, [R1+0x594] ;  /* 0x0005940001127983 */ /* 0x000f220000300800 */
[----:B0-----:R-:W-:-:S04]  /*14350*/  FMUL.FTZ R4, R11, UR16 ;  /* 0x000000100b047c20 */ /* 0x001fc80008410000 */
        /* <DEDUP_REMOVED lines=9> */
[----:B---3--:R-:W-:Y:S02]  /*143f0*/  SHF.L.U32 R10, R15, 0x10, RZ ;  /* 0x000000100f0a7819 */ /* 0x008fe400000006ff */
[----:B------:R-:W3:Y:S01]  /*14400*/  LDL.LU R15, [R1+0x55c] ;  /* 0x00055c00010f7983 */ /* 0x000ee20000300800 */
[----:B------:R-:W-:-:S03]  /*14410*/  SHF.L.U32 R11, R17, 0x10, RZ ;  /* 0x00000010110b7819 */ /* 0x000fc600000006ff */
[----:B------:R-:W4:Y:S02]  /*14420*/  LDL.LU R17, [R1+0x580] ;  /* 0x0005800001117983 */ /* 0x000f240000300800 */
[----:B------:R-:W-:Y:S02]  /*14430*/  FADD.FTZ R11, R11, -UR28 ;  /* 0x8000001c0b0b7e21 */ /* 0x000fe40008010000 */
[----:B------:R0:W-:Y:S02]  /*14440*/  STL [R1+0x59c], R4 ;  /* 0x00059c0401007387 */ /* 0x0001e40000100800 */
[----:B0-----:R-:W-:-:S04]  /*14450*/  FMUL.FTZ R4, R11, UR16 ;  /* 0x000000100b047c20 */ /* 0x001fc80008410000 */
[----:B------:R-:W-:Y:S01]  /*14460*/  FFMA.FTZ R9, R3, R4, R0 ;  /* 0x0000000403097223 */ /* 0x000fe20000010000 */
[----:B------:R0:W-:Y:S01]  /*14470*/  STL [R1+0x598], R4 ;  /* 0x0005980401007387 */ /* 0x0001e20000100800 */
[----:B------:R-:W-:-:S03]  /*14480*/  SHF.L.U32 R11, R19, 0x10, RZ ;  /* 0x00000010130b7819 */ /* 0x000fc600000006ff */
[----:B------:R-:W4:Y:S02]  /*14490*/  LDL.LU R19, [R1+0x260] ;  /* 0x0002600001137983 */ /* 0x000f240000300800 */
[----:B------:R-:W-:-:S04]  /*144a0*/  FADD.FTZ R11, R11, -UR28 ;  /* 0x8000001c0b0b7e21 */ /* 0x000fc80008010000 */
[----:B0-----:R-:W-:Y:S01]  /*144b0*/  FMUL.FTZ R4, R11, UR16 ;  /* 0x000000100b047c20 */ /* 0x001fe20008410000 */
[----:B------:R-:W-:-:S06]  /*144c0*/  FMUL.FTZ R8, R9, -1.4426950216293334961 ;  /* 0xbfb8aa3b09087820 */ /* 0x000fcc0000410000 */
[----:B------:R-:W0:Y:S01]  /*144d0*/  MUFU.EX2 R8, R8 ;  /* 0x0000000800087308 */ /* 0x000e220000000800 */
[----:B--2---:R-:W-:Y:S02]  /*144e0*/  SHF.L.U32 R11, R16, 0x10, RZ ;  /* 0x00000010100b7819 */ /* 0x004fe400000006ff */
[----:B------:R-:W2:Y:S01]  /*144f0*/  LDL.LU R16, [R1+0x578] ;  /* 0x0005780001107983 */ /* 0x000ea20000300800 */
[----:B0-----:R-:W-:-:S06]  /*14500*/  FADD.FTZ R8, R8, 1 ;  /* 0x3f80000008087421 */ /* 0x001fcc0000010000 */
[----:B------:R-:W0:Y:S01]  /*14510*/  MUFU.RCP R8, R8 ;  /* 0x0000000800087308 */ /* 0x000e220000001000 */
[----:B------:R1:W-:Y:S01]  /*14520*/  STL [R1+0x284], R6 ;  /* 0x0002840601007387 */ /* 0x0003e20000100800 */
[----:B------:R-:W-:Y:S01]  /*14530*/  FADD.FTZ R11, R11, -UR28 ;  /* 0x8000001c0b0b7e21 */ /* 0x000fe20008010000 */
[----:B0-----:R-:W-:Y:S01]  /*14540*/  FMUL.FTZ R10, R10, R8 ;  /* 0x000000080a0a7220 */ /* 0x001fe20000410000 */
[----:B------:R-:W-:-:S04]  /*14550*/  FADD.FTZ R8, -R8, 1 ;  /* 0x3f80000008087421 */ /* 0x000fc80000010100 */
[----:B------:R-:W-:Y:S01]  /*14560*/  FFMA.FTZ R8, R9, R8, 1 ;  /* 0x3f80000009087423 */ /* 0x000fe20000010008 */
[----:B------:R-:W-:-:S03]  /*14570*/  FFMA.FTZ R9, R5, R4, R2 ;  /* 0x0000000405097223 */ /* 0x000fc60000010002 */
[----:B-1----:R-:W-:Y:S01]  /*14580*/  FMUL.FTZ R6, R10, R8 ;  /* 0x000000080a067220 */ /* 0x002fe20000410000 */
        /* <DEDUP_REMOVED lines=8> */
[----:B----4-:R-:W-:Y:S01]  /*14610*/  SHF.L.U32 R10, R18, 0x10, RZ ;  /* 0x00000010120a7819 */ /* 0x010fe200000006ff */
[----:B------:R1:W-:Y:S04]  /*14620*/  STL [R1+0x288], R6 ;  /* 0x0002880601007387 */ /* 0x0003e80000100800 */
[----:B------:R-:W4:Y:S01]  /*14630*/  LDL.LU R18, [R1+0x264] ;  /* 0x0002640001127983 */ /* 0x000f220000300800 */
        /* <DEDUP_REMOVED lines=9> */
[----:B------:R-:W-:Y:S01]  /*146d0*/  SHF.L.U32 R10, R17, 0x10, RZ ;  /* 0x00000010110a7819 */ /* 0x000fe200000006ff */
[----:B------:R-:W-:Y:S01]  /*146e0*/  FADD.FTZ R11, R11, -UR28 ;  /* 0x8000001c0b0b7e21 */ /* 0x000fe20008010000 */
[----:B------:R1:W-:Y:S04]  /*146f0*/  STL [R1+0x58c], R4 ;  /* 0x00058c0401007387 */ /* 0x0003e80000100800 */
        /* <DEDUP_REMOVED lines=13> */
[----:B------:R1:W-:Y:S01]  /*147d0*/  STL [R1+0x28c], R6 ;  /* 0x00028c0601007387 */ /* 0x0003e20000100800 */
[----:B------:R-:W-:-:S03]  /*147e0*/  SHF.L.U32 R11, R19, 0x10, RZ ;  /* 0x00000010130b7819 */ /* 0x000fc600000006ff */
[----:B------:R1:W-:Y:S04]  /*147f0*/  STL [R1+0x588], R4 ;  /* 0x0005880401007387 */ /* 0x0003e80000100800 */
[----:B------:R-:W4:Y:S01]  /*14800*/  LDL.LU R22, [R1+0x568] ;  /* 0x0005680001167983 */ /* 0x000f220000300800 */
[----:B0-----:R-:W-:Y:S01]  /*14810*/  FMUL.FTZ R10, R10, R8 ;  /* 0x000000080a0a7220 */ /* 0x001fe20000410000 */
[----:B------:R-:W-:Y:S02]  /*14820*/  FADD.FTZ R8, -R8, 1 ;  /* 0x3f80000008087421 */ /* 0x000fe40000010100 */
[----:B------:R-:W4:Y:S02]  /*14830*/  LDL.LU R19, [R1+0x24c] ;  /* 0x00024c0001137983 */ /* 0x000f240000300800 */
[----:B------:R-:W-:-:S04]  /*14840*/  FFMA.FTZ R8, R9, R8, 1 ;  /* 0x3f80000009087423 */ /* 0x000fc80000010008 */
[----:B-1----:R-:W-:Y:S01]  /*14850*/  FMUL.FTZ R6, R10, R8 ;  /* 0x000000080a067220 */ /* 0x002fe20000410000 */
[----:B------:R-:W-:-:S04]  /*14860*/  FADD.FTZ R11, R11, -UR28 ;  /* 0x8000001c0b0b7e21 */ /* 0x000fc80008010000 */
[----:B------:R-:W-:Y:S01]  /*14870*/  FMUL.FTZ R4, R11, UR16 ;  /* 0x000000100b047c20 */ /* 0x000fe20008410000 */
[----:B--2---:R-:W-:Y:S02]  /*14880*/  SHF.L.U32 R10, R16, 0x10, RZ ;  /* 0x00000010100a7819 */ /* 0x004fe400000006ff */
        /* <DEDUP_REMOVED lines=13> */
[----:B----4-:R-:W-:-:S03]  /*14960*/  SHF.L.U32 R11, R18, 0x10, RZ ;  /* 0x00000010120b7819 */ /* 0x010fc600000006ff */
[----:B------:R-:W4:Y:S02]  /*14970*/  LDL.LU R18, [R1+0x254] ;  /* 0x0002540001127983 */ /* 0x000f240000300800 */
[----:B------:R-:W-:Y:S02]  /*14980*/  FADD.FTZ R11, R11, -UR28 ;  /* 0x8000001c0b0b7e21 */ /* 0x000fe40008010000 */
[----:B------:R0:W-:Y:S02]  /*14990*/  STL [R1+0x580], R4 ;  /* 0x0005800401007387 */ /* 0x0001e40000100800 */
[----:B0-----:R-:W-:-:S04]  /*149a0*/  FMUL.FTZ R4, R11, UR16 ;  /* 0x000000100b047c20 */ /* 0x001fc80008410000 */
[----:B------:R-:W-:Y:S01]  /*149b0*/  FFMA.FTZ R9, R5, R4, R2 ;  /* 0x0000000405097223 */ /* 0x000fe20000010002 */
[----:B------:R0:W-:Y:S01]  /*149c0*/  STL [R1+0x578], R4 ;  /* 0x0005780401007387 */ /* 0x0001e20000100800 */
[----:B------:R-:W-:Y:S02]  /*149d0*/  SHF.L.U32 R11, R17, 0x10, RZ ;  /* 0x00000010110b7819 */ /* 0x000fe400000006ff */
[----:B------:R-:W-:Y:S01]  /*149e0*/  FMUL.FTZ R8, R9, -1.4426950216293334961 ;  /* 0xbfb8aa3b09087820 */ /* 0x000fe20000410000 */
[----:B------:R-:W4:Y:S02]  /*149f0*/  LDL.LU R17, [R1+0x250] ;  /* 0x0002500001117983 */ /* 0x000f240000300800 */
[----:B------:R-:W-:-:S04]  /*14a00*/  FADD.FTZ R11, R11, -UR28 ;  /* 0x8000001c0b0b7e21 */ /* 0x000fc80008010000 */
[----:B0-----:R-:W-:Y:S01]  /*14a10*/  FMUL.FTZ R4, R11, UR16 ;  /* 0x000000100b047c20 */ /* 0x001fe20008410000 */
[----:B------:R-:W0:Y:S02]  /*14a20*/  MUFU.EX2 R8, R8 ;  /* 0x0000000800087308 */ /* 0x000e240000000800 */
[----:B0-----:R-:W-:-:S06]  /*14a30*/  FADD.FTZ R8, R8, 1 ;  /* 0x3f80000008087421 */ /* 0x001fcc0000010000 */
[----:B------:R-:W0:Y:S01]  /*14a40*/  MUFU.RCP R8, R8 ;  /* 0x0000000800087308 */ /* 0x000e220000001000 */
[----:B------:R1:W-:Y:S01]  /*14a50*/  STL [R1+0x264], R6 ;  /* 0x0002640601007387 */ /* 0x0003e20000100800 */
[----:B0-----:R-:W-:Y:S01]  /*14a60*/  FMUL.FTZ R10, R10, R8 ;  /* 0x000000080a0a7220 */ /* 0x001fe20000410000 */
[----:B------:R-:W-:-:S04]  /*14a70*/  FADD.FTZ R8, -R8, 1 ;  /* 0x3f80000008087421 */ /* 0x000fc80000010100 */
[----:B------:R-:W-:Y:S01]  /*14a80*/  FFMA.FTZ R8, R9, R8, 1 ;  /* 0x3f80000009087423 */ /* 0x000fe20000010008 */
[----:B------:R-:W-:-:S03]  /*14a90*/  FFMA.FTZ R9, R3, R4, R0 ;  /* 0x0000000403097223 */ /* 0x000fc60000010000 */
[----:B-1----:R-:W-:Y:S01]  /*14aa0*/  FMUL.FTZ R6, R10, R8 ;  /* 0x000000080a067220 */ /* 0x002fe20000410000 */
[----:B------:R-:W-:Y:S01]  /*14ab0*/  FMUL.FTZ R8, R9, -1.4426950216293334961 ;  /* 0xbfb8aa3b09087820 */ /* 0x000fe20000410000 */
[----:B--2---:R-:W-:Y:S02]  /*14ac0*/  SHF.L.U32 R11, R16, 0x10, RZ ;  /* 0x00000010100b7819 */ /* 0x004fe400000006ff */
[----:B------:R-:W2:Y:S03]  /*14ad0*/  LDL.LU R16, [R1+0x560] ;  /* 0x0005600001107983 */ /* 0x000ea60000300800 */
[----:B------:R-:W0:Y:S01]  /*14ae0*/  MUFU.EX2 R8, R8 ;  /* 0x0000000800087308 */ /* 0x000e220000000800 */
[----:B------:R-:W-:Y:S01]  /*14af0*/  FADD.FTZ R11, R11, -UR28 ;  /* 0x8000001c0b0b7e21 */ /* 0x000fe20008010000 */
[----:B0-----:R-:W-:-:S06]  /*14b00*/  FADD.FTZ R8, R8, 1 ;  /* 0x3f80000008087421 */ /* 0x001fcc0000010000 */
[----:B------:R-:W0:Y:S01]  /*14b10*/  MUFU.RCP R8, R8 ;  /* 0x0000000800087308 */ /* 0x000e220000001000 */
[----:B------:R1:W-:Y:S01]  /*14b20*/  STL [R1+0x574], R4 ;  /* 0x0005740401007387 */ /* 0x0003e20000100800 */
[----:B------:R-:W-:-:S03]  /*14b30*/  SHF.L.U32 R10, R22, 0x10, RZ ;  /* 0x00000010160a7819 */ /* 0x000fc600000006ff */
[----:B------:R-:W2:Y:S01]  /*14b40*/  LDL.LU R22, [R1+0x550] ;  /* 0x0005500001167983 */ /* 0x000ea20000300800 */
[----:B-1----:R-:W-:Y:S01]  /*14b50*/  FMUL.FTZ R4, R11, UR16 ;  /* 0x000000100b047c20 */ /* 0x002fe20008410000 */
[----:B0-----:R-:W-:Y:S01]  /*14b60*/  FMUL.FTZ R10, R10, R8 ;  /* 0x000000080a0a7220 */ /* 0x001fe20000410000 */
[----:B------:R-:W-:-:S04]  /*14b70*/  FADD.FTZ R8, -R8, 1 ;  /* 0x3f80000008087421 */ /* 0x000fc80000010100 */
[----:B------:R-:W-:-:S04]  /*14b80*/  FFMA.FTZ R8, R9, R8, 1 ;  /* 0x3f80000009087423 */ /* 0x000fc80000010008 */
[----:B------:R-:W-:Y:S01]  /*14b90*/  FMUL.FTZ R8, R10, R8 ;  /* 0x000000080a087220 */ /* 0x000fe20000410000 */
[----:B------:R-:W-:Y:S01]  /*14ba0*/  FFMA.FTZ R10, R5, R4, R2 ;  /* 0x00000004050a7223 */ /* 0x000fe20000010002 */
[----:B---3--:R-:W-:Y:S02]  /*14bb0*/  SHF.L.U32 R11, R15, 0x10, RZ ;  /* 0x000000100f0b7819 */ /* 0x008fe400000006ff */
[----:B------:R-:W3:Y:S01]  /*14bc0*/  LDL.LU R15, [R1+0x244] ;  /* 0x00024400010f7983 */ /* 0x000ee20000300800 */
        /* <DEDUP_REMOVED lines=11> */
[----:B------:R-:W-:-:S03]  /*14c80*/  SHF.L.U32 R12, R19, 0x10, RZ ;  /* 0x00000010130c7819 */ /* 0x000fc600000006ff */
[----:B------:R0:W-:Y:S02]  /*14c90*/  STL [R1+0x570], R4 ;  /* 0x0005700401007387 */ /* 0x0001e40000100800 */
[----:B------:R-:W-:Y:S02]  /*14ca0*/  FADD.FTZ R12, R12, -UR28 ;  /* 0x8000001c0c0c7e21 */ /* 0x000fe40008010000 */
[----:B------:R-:W4:Y:S02]  /*14cb0*/  LDL.LU R19, [R1+0x248] ;  /* 0x0002480001137983 */ /* 0x000f240000300800 */
        /* <DEDUP_REMOVED lines=11> */
[----:B------:R-:W-:Y:S01]  /*14d70*/  SHF.L.U32 R12, R17, 0x10, RZ ;  /* 0x00000010110c7819 */ /* 0x000fe200000006ff */
[----:B------:R0:W-:Y:S04]  /*14d80*/  STL [R1+0x56c], R4 ;  /* 0x00056c0401007387 */ /* 0x0001e80000100800 */
[----:B------:R-:W-:Y:S01]  /*14d90*/  FADD.FTZ R12, R12, -UR28 ;  /* 0x8000001c0c0c7e21 */ /* 0x000fe20008010000 */
[----:B------:R-:W4:Y:S01]  /*14da0*/  LDL.LU R17, [R1+0x240] ;  /* 0x0002400001117983 */ /* 0x000f220000300800 */
[----:B--2---:R-:W-:-:S03]  /*14db0*/  SHF.L.U32 R11, R16, 0x10, RZ ;  /* 0x00000010100b7819 */ /* 0x004fc600000006ff */
        /* <DEDUP_REMOVED lines=11> */
[----:B---3--:R-:W-:Y:S02]  /*14e70*/  SHF.L.U32 R12, R15, 0x10, RZ ;  /* 0x000000100f0c7819 */ /* 0x008fe400000006ff */
[----:B------:R-:W3:Y:S03]  /*14e80*/  LDL.LU R15, [R1+0x548] ;  /* 0x00054800010f7983 */ /* 0x000ee60000300800 */
[----:B------:R-:W-:Y:S01]  /*14e90*/  FADD.FTZ R12, R12, -UR28 ;  /* 0x8000001c0c0c7e21 */ /* 0x000fe20008010000 */
[----:B------:R-:W-:-:S03]  /*14ea0*/  FMUL.FTZ R9, R11, R9 ;  /* 0x000000090b097220 */ /* 0x000fc60000410000 */
[----:B-1----:R-:W-:-:S04]  /*14eb0*/  FMUL.FTZ R4, R12, UR16 ;  /* 0x000000100c047c20 */ /* 0x002fc80008410000 */
[----:B------:R-:W-:-:S04]  /*14ec0*/  FFMA.FTZ R11, R3, R4, R0 ;  /* 0x00000004030b7223 */ /* 0x000fc80000010000 */
[----:B------:R-:W-:-:S06]  /*14ed0*/  FMUL.FTZ R10, R11, -1.4426950216293334961 ;  /* 0xbfb8aa3b0b0a7820 */ /* 0x000fcc0000410000 */
[----:B------:R-:W0:Y:S02]  /*14ee0*/  MUFU.EX2 R10, R10 ;  /* 0x0000000a000a7308 */ /* 0x000e240000000800 */
[----:B0-----:R-:W-:-:S06]  /*14ef0*/  FADD.FTZ R10, R10, 1 ;  /* 0x3f8000000a0a7421 */ /* 0x001fcc0000010000 */
[----:B------:R-:W0:Y:S01]  /*14f00*/  MUFU.RCP R10, R10 ;  /* 0x0000000a000a7308 */ /* 0x000e220000001000 */
[----:B------:R-:W-:Y:S01]  /*14f10*/  SHF.L.U32 R12, R22, 0x10, RZ ;  /* 0x00000010160c7819 */ /* 0x000fe200000006ff */
[----:B------:R1:W-:Y:S04]  /*14f20*/  STL [R1+0x250], R6 ;  /* 0x0002500601007387 */ /* 0x0003e80000100800 */
[----:B------:R4:W-:Y:S04]  /*14f30*/  STL [R1+0x55c], R4 ;  /* 0x00055c0401007387 */ /* 0x0009e80000100800 */
[----:B------:R-:W3:Y:S01]  /*14f40*/  LDL.LU R22, [R1+0x224] ;  /* 0x0002240001167983 */ /* 0x000ee20000300800 */
        /* <DEDUP_REMOVED lines=10> */
[----:B------:R-:W-:-:S04]  /*14ff0*/  FMUL.FTZ R4, R13, UR16 ;  /* 0x000000100d047c20 */ /* 0x000fc80008410000 */
        /* <DEDUP_REMOVED lines=11> */
[----:B------:R-:W-:Y:S01]  /*150b0*/  FADD.FTZ R13, R13, -UR28 ;  /* 0x8000001c0d0d7e21 */ /* 0x000fe20008010000 */
[----:B------:R0:W-:Y:S01]  /*150c0*/  STL [R1+0x558], R4 ;  /* 0x0005580401007387 */ /* 0x0001e20000100800 */
[----:B---3--:R-:W-:-:S03]  /*150d0*/  SHF.L.U32 R12, R15, 0x10, RZ ;  /* 0x000000100f0c7819 */ /* 0x008fc600000006ff */
[----:B------:R-:W3:Y:S01]  /*150e0*/  LDL.LU R15, [R1+0x538] ;  /* 0x00053800010f7983 */ /* 0x000ee20000300800 */
[----:B0-----:R-:W-:Y:S01]  /*150f0*/  FMUL.FTZ R4, R13, UR16 ;  /* 0x000000100d047c20 */ /* 0x001fe20008410000 */
[----:B------:R-:W-:Y:S02]  /*15100*/  SHF.L.U32 R13, R17, 0x10, RZ ;  /* 0x00000010110d7819 */ /* 0x000fe400000006ff */
[----:B------:R-:W3:Y:S03]  /*15110*/  LDL.LU R17, [R1+0x238] ;  /* 0x0002380001117983 */ /* 0x000ee60000300800 */
        /* <DEDUP_REMOVED lines=30> */
[----:B0-----:R-:W-:Y:S01]  /*15300*/  FMUL.FTZ R4, R14, UR16 ;  /* 0x000000100e047c20 */ /* 0x001fe20008410000 */
[----:B------:R-:W-:Y:S02]  /*15310*/  SHF.L.U32 R14, R17, 0x10, RZ ;  /* 0x00000010110e7819 */ /* 0x000fe400000006ff */
[----:B------:R-:W3:Y:S03]  /*15320*/  LDL.LU R17, [R1+0x52c] ;  /* 0x00052c0001117983 */ /* 0x000ee60000300800 */
[----:B------:R-:W-:Y:S01]  /*15330*/  FADD.FTZ R14, R14, -UR28 ;  /* 0x8000001c0e0e7e21 */ /* 0x000fe20008010000 */
[----:B------:R0:W-:Y:S01]  /*15340*/  STL [R1+0x540], R4 ;  /* 0x0005400401007387 */ /* 0x0001e20000100800 */
[----:B------:R-:W-:-:S02]  /*15350*/  FFMA.FTZ R12, R3, R4, R0 ;  /* 0x00000004030c7223 */ /* 0x000fc40000010000 */
[----:B0-----:R-:W-:Y:S02]  /*15360*/  FMUL.FTZ R4, R14, UR16 ;  /* 0x000000100e047c20 */ /* 0x001fe40008410000 */
[----:B------:R-:W-:Y:S01]  /*15370*/  FMUL.FTZ R11, R12, -1.4426950216293334961 ;  /* 0xbfb8aa3b0c0b7820 */ /* 0x000fe20000410000 */
[----:B----4-:R-:W-:Y:S02]  /*15380*/  SHF.L.U32 R14, R18, 0x10, RZ ;  /* 0x00000010120e7819 */ /* 0x010fe400000006ff */
[----:B------:R-:W4:Y:S03]  /*15390*/  LDL.LU R18, [R1+0x520] ;  /* 0x0005200001127983 */ /* 0x000f260000300800 */
[----:B------:R-:W0:Y:S02]  /*153a0*/  MUFU.EX2 R11, R11 ;  /* 0x0000000b000b7308 */ /* 0x000e240000000800 */
[----:B0-----:R-:W-:-:S06]  /*153b0*/  FADD.FTZ R11, R11, 1 ;  /* 0x3f8000000b0b7421 */ /* 0x001fcc0000010000 */
[----:B------:R-:W0:Y:S01]  /*153c0*/  MUFU.RCP R11, R11 ;  /* 0x0000000b000b7308 */ /* 0x000e220000001000 */
[----:B------:R-:W-:Y:S01]  /*153d0*/  FADD.FTZ R14, R14, -UR28 ;  /* 0x8000001c0e0e7e21 */ /* 0x000fe20008010000 */
[----:B------:R1:W-:Y:S01]  /*153e0*/  STL [R1+0x534], R4 ;  /* 0x0005340401007387 */ /* 0x0003e20000100800 */
[----:B0-----:R-:W-:Y:S01]  /*153f0*/  FMUL.FTZ R13, R13, R11 ;  /* 0x0000000b0d0d7220 */ /* 0x001fe20000410000 */
[----:B------:R-:W-:-:S04]  /*15400*/  FADD.FTZ R11, -R11, 1 ;  /* 0x3f8000000b0b7421 */ /* 0x000fc80000010100 */
[----:B------:R-:W-:Y:S01]  /*15410*/  FFMA.FTZ R11, R12, R11, 1 ;  /* 0x3f8000000c0b7423 */ /* 0x000fe2000001000b */
[----:B------:R-:W-:Y:S01]  /*15420*/  FFMA.FTZ R12, R5, R4, R2 ;  /* 0x00000004050c7223 */ /* 0x000fe20000010002 */
[----:B-1----:R-:W-:Y:S01]  /*15430*/  FMUL.FTZ R4, R14, UR16 ;  /* 0x000000100e047c20 */ /* 0x002fe20008410000 */
[----:B------:R0:W-:Y:S02]  /*15440*/  STL [R1+0x234], R6 ;  /* 0x0002340601007387 */ /* 0x0001e40000100800 */
[----:B0-----:R-:W-:Y:S01]  /*15450*/  FMUL.FTZ R6, R13, R11 ;  /* 0x0000000b0d067220 */ /* 0x001fe20000410000 */
[----:B------:R-:W-:-:S06]  /*15460*/  FMUL.FTZ R11, R12, -1.4426950216293334961 ;  /* 0xbfb8aa3b0c0b7820 */ /* 0x000fcc0000410000 */
[----:B------:R-:W0:Y:S02]  /*15470*/  MUFU.EX2 R11, R11 ;  /* 0x0000000b000b7308 */ /* 0x000e240000000800 */
[----:B0-----:R-:W-:Y:S01]  /*15480*/  FADD.FTZ R11, R11, 1 ;  /* 0x3f8000000b0b7421 */ /* 0x001fe20000010000 */
[----:B--2---:R-:W-:Y:S02]  /*15490*/  SHF.L.U32 R14, R16, 0x10, RZ ;  /* 0x00000010100e7819 */ /* 0x004fe400000006ff */
[----:B------:R-:W2:Y:S03]  /*154a0*/  LDL.LU R16, [R1+0x228] ;  /* 0x0002280001107983 */ /* 0x000ea60000300800 */
[----:B------:R-:W0:Y:S01]  /*154b0*/  MUFU.RCP R11, R11 ;  /* 0x0000000b000b7308 */ /* 0x000e220000001000 */
[----:B------:R-:W-:Y:S01]  /*154c0*/  SHF.L.U32 R13, R19, 0x10, RZ ;  /* 0x00000010130d7819 */ /* 0x000fe200000006ff */
[----:B------:R1:W-:Y:S04]  /*154d0*/  STL [R1+0x530], R4 ;  /* 0x0005300401007387 */ /* 0x0003e80000100800 */
[----:B------:R1:W-:Y:S04]  /*154e0*/  STL [R1+0x238], R6 ;  /* 0x0002380601007387 */ /* 0x0003e80000100800 */
[----:B------:R-:W2:Y:S01]  /*154f0*/  LDL.LU R19, [R1+0x524] ;  /* 0x0005240001137983 */ /* 0x000ea20000300800 */
        /* <DEDUP_REMOVED lines=10> */
[----:B------:R-:W-:Y:S01]  /*155a0*/  FADD.FTZ R15, R15, -UR28 ;  /* 0x8000001c0f0f7e21 */ /* 0x000fe20008010000 */
[----:B0-----:R-:W-:Y:S01]  /*155b0*/  FMUL.FTZ R14, R14, R12 ;  /* 0x0000000c0e0e7220 */ /* 0x001fe20000410000 */
[----:B------:R-:W-:Y:S02]  /*155c0*/  FADD.FTZ R12, -R12, 1 ;  /* 0x3f8000000c0c7421 */ /* 0x000fe40000010100 */
[----:B-1----:R-:W-:Y:S02]  /*155d0*/  FMUL.FTZ R4, R15, UR16 ;  /* 0x000000100f047c20 */ /* 0x002fe40008410000 */
[----:B------:R-:W-:Y:S02]  /*155e0*/  FFMA.FTZ R12, R13, R12, 1 ;  /* 0x3f8000000d0c7423 */ /* 0x000fe4000001000c */
[----:B------:R-:W-:Y:S02]  /*155f0*/  FFMA.FTZ R13, R5, R4, R2 ;  /* 0x00000004050d7223 */ /* 0x000fe40000010002 */
[----:B------:R-:W-:-:S02]  /*15600*/  FMUL.FTZ R6, R14, R12 ;  /* 0x0000000c0e067220 */ /* 0x000fc40000410000 */
        /* <DEDUP_REMOVED lines=18> */
[----:B------:R-:W-:Y:S01]  /*15730*/  FFMA.FTZ R13, R3, R4, R0 ;  /* 0x00000004030d7223 */ /* 0x000fe20000010000 */
[----:B--2---:R-:W-:Y:S02]  /*15740*/  SHF.L.U32 R15, R16, 0x10, RZ ;  /* 0x00000010100f7819 */ /* 0x004fe400000006ff */
[----:B------:R-:W2:Y:S01]  /*15750*/  LDL.LU R16, [R1+0x214] ;  /* 0x0002140001107983 */ /* 0x000ea20000300800 */
[----:B------:R-:W-:-:S06]  /*15760*/  FMUL.FTZ R12, R13, -1.4426950216293334961 ;  /* 0xbfb8aa3b0d0c7820 */ /* 0x000fcc0000410000 */
[----:B------:R-:W0:Y:S01]  /*15770*/  MUFU.EX2 R12, R12 ;  /* 0x0000000c000c7308 */ /* 0x000e220000000800 */
[----:B------:R-:W-:Y:S01]  /*15780*/  FADD.FTZ R15, R15, -UR28 ;  /* 0x8000001c0f0f7e21 */ /* 0x000fe20008010000 */
[----:B------:R1:W-:Y:S01]  /*15790*/  STL [R1+0x510], R4 ;  /* 0x0005100401007387 */ /* 0x0003e20000100800 */
[----:B0-----:R-:W-:-:S06]  /*157a0*/  FADD.FTZ R12, R12, 1 ;  /* 0x3f8000000c0c7421 */ /* 0x001fcc0000010000 */
[----:B------:R-:W0:Y:S01]  /*157b0*/  MUFU.RCP R12, R12 ;  /* 0x0000000c000c7308 */ /* 0x000e220000001000 */
[----:B-1----:R-:W-:Y:S01]  /*157c0*/  FMUL.FTZ R4, R15, UR16 ;  /* 0x000000100f047c20 */ /* 0x002fe20008410000 */
[----:B------:R1:W-:Y:S01]  /*157d0*/  STL [R1+0x224], R6 ;  /* 0x0002240601007387 */ /* 0x0003e20000100800 */
[----:B0-----:R-:W-:Y:S01]  /*157e0*/  FMUL.FTZ R14, R14, R12 ;  /* 0x0000000c0e0e7220 */ /* 0x001fe20000410000 */
[----:B------:R-:W-:-:S04]  /*157f0*/  FADD.FTZ R12, -R12, 1 ;  /* 0x3f8000000c0c7421 */ /* 0x000fc80000010100 */
[----:B------:R-:W-:-:S04]  /*15800*/  FFMA.FTZ R12, R13, R12, 1 ;  /* 0x3f8000000d0c7423 */ /* 0x000fc8000001000c */
[----:B-1----:R-:W-:Y:S01]  /*15810*/  FMUL.FTZ R6, R14, R12 ;  /* 0x0000000c0e067220 */ /* 0x002fe20000410000 */
[----:B------:R-:W-:Y:S02]  /*15820*/  SHF.L.U32 R14, R19, 0x10, RZ ;  /* 0x00000010130e7819 */ /* 0x000fe400000006ff */
[----:B------:R-:W2:Y:S01]  /*15830*/  LDL.LU R19, [R1+0x4f0] ;  /* 0x0004f00001137983 */ /* 0x000ea20000300800 */
[----:B------:R-:W-:-:S03]  /*15840*/  FFMA.FTZ R13, R5, R4, R2 ;  /* 0x00000004050d7223 */ /* 0x000fc60000010002 */
[----:B------:R0:W-:Y:S01]  /*15850*/  STL [R1+0x4fc], R4 ;  /* 0x0004fc0401007387 */ /* 0x0001e20000100800 */
[----:B---3--:R-:W-:-:S03]  /*15860*/  SHF.L.U32 R15, R17, 0x10, RZ ;  /* 0x00000010110f7819 */ /* 0x008fc600000006ff */
[----:B------:R-:W3:Y:S02]  /*15870*/  LDL.LU R17, [R1+0x218] ;  /* 0x0002180001117983 */ /* 0x000ee40000300800 */
[----:B------:R-:W-:-:S04]  /*15880*/  FADD.FTZ R15, R15, -UR28 ;  /* 0x8000001c0f0f7e21 */ /* 0x000fc80008010000 */
[----:B0-----:R-:W-:Y:S01]  /*15890*/  FMUL.FTZ R4, R15, UR16 ;  /* 0x000000100f047c20 */ /* 0x001fe20008410000 */
        /* <DEDUP_REMOVED lines=23> */
[----:B0-----:R-:W-:Y:S01]  /*15a10*/  FMUL.FTZ R14, R14, R12 ;  /* 0x0000000c0e0e7220 */ /* 0x001fe20000410000 */
[----:B------:R-:W-:-:S04]  /*15a20*/  FADD.FTZ R12, -R12, 1 ;  /* 0x3f8000000c0c7421 */ /* 0x000fc80000010100 */
[----:B------:R-:W-:Y:S01]  /*15a30*/  FFMA.FTZ R12, R13, R12, 1 ;  /* 0x3f8000000d0c7423 */ /* 0x000fe2000001000c */
[----:B------:R-:W-:-:S03]  /*15a40*/  FFMA.FTZ R13, R5, R4, R2 ;  /* 0x00000004050d7223 */ /* 0x000fc60000010002 */
[----:B-1----:R-:W-:Y:S01]  /*15a50*/  FMUL.FTZ R6, R14, R12 ;  /* 0x0000000c0e067220 */ /* 0x002fe20000410000 */
[----:B------:R-:W-:-:S06]  /*15a60*/  FMUL.FTZ R12, R13, -1.4426950216293334961 ;  /* 0xbfb8aa3b0d0c7820 */ /* 0x000fcc0000410000 */
[----:B------:R-:W0:Y:S01]  /*15a70*/  MUFU.EX2 R12, R12 ;  /* 0x0000000c000c7308 */ /* 0x000e220000000800 */
[----:B------:R-:W-:Y:S02]  /*15a80*/  SHF.L.U32 R14, R22, 0x10, RZ ;  /* 0x00000010160e7819 */ /* 0x000fe400000006ff */
[----:B------:R-:W2:Y:S01]  /*15a90*/  LDL.LU R22, [R1+0x4e0] ;  /* 0x0004e00001167983 */ /* 0x000ea20000300800 */
        /* <DEDUP_REMOVED lines=16> */
[----:B------:R-:W0:Y:S01]  /*15ba0*/  MUFU.RCP R12, R12 ;  /* 0x0000000c000c7308 */ /* 0x000e220000001000 */
[----:B------:R-:W-:Y:S01]  /*15bb0*/  SHF.L.U32 R14, R19, 0x10, RZ ;  /* 0x00000010130e7819 */ /* 0x000fe200000006ff */
[----:B------:R1:W-:Y:S01]  /*15bc0*/  STL [R1+0x240], R6 ;  /* 0x0002400601007387 */ /* 0x0003e20000100800 */
[----:B------:R-:W-:-:S03]  /*15bd0*/  FADD.FTZ R15, R15, -UR28 ;  /* 0x8000001c0f0f7e21 */ /* 0x000fc60008010000 */
        /* <DEDUP_REMOVED lines=30> */
[----:B------:R-:W-:Y:S02]  /*15dc0*/  SHF.L.U32 R15, R22, 0x10, RZ ;  /* 0x00000010160f7819 */ /* 0x000fe400000006ff */
[----:B------:R-:W2:Y:S03]  /*15dd0*/  LDL.LU R22, [R1+0x4ec] ;  /* 0x0004ec0001167983 */ /* 0x000ea60000300800 */
[----:B------:R-:W-:Y:S01]  /*15de0*/  FADD.FTZ R15, R15, -UR28 ;  /* 0x8000001c0f0f7e21 */ /* 0x000fe20008010000 */
        /* <DEDUP_REMOVED lines=18> */
[----:B------:R-:W-:Y:S01]  /*15f10*/  FFMA.FTZ R15, R13, R15, 1 ;  /* 0x3f8000000d0f7423 */ /* 0x000fe2000001000f */
[----:B----4-:R-:W-:-:S03]  /*15f20*/  SHF.L.U32 R14, R18, 0x10, RZ ;  /* 0x00000010120e7819 */ /* 0x010fc600000006ff */
[----:B0-----:R-:W-:Y:S01]  /*15f30*/  FMUL.FTZ R6, R12, R15 ;  /* 0x0000000f0c067220 */ /* 0x001fe20000410000 */
[----:B------:R-:W4:Y:S01]  /*15f40*/  LDL.LU R18, [R1+0x4c4] ;  /* 0x0004c40001127983 */ /* 0x000f220000300800 */
        /* <DEDUP_REMOVED lines=9> */
[----:B--2---:R-:W-:-:S03]  /*15fe0*/  SHF.L.U32 R14, R16, 0x10, RZ ;  /* 0x00000010100e7819 */ /* 0x004fc600000006ff */
[----:B------:R-:W2:Y:S01]  /*15ff0*/  LDL.LU R16, [R1+0x4cc] ;  /* 0x0004cc0001107983 */ /* 0x000ea20000300800 */
        /* <DEDUP_REMOVED lines=14> */
[----:B------:R-:W2:Y:S04]  /*160e0*/  LDL.LU R22, [R1+0x4b0] ;  /* 0x0004b00001167983 */ /* 0x000ea80000300800 */
[----:B------:R-:W-:Y:S01]  /*160f0*/  STL [R1+0x488], R4 ;  /* 0x0004880401007387 */ /* 0x000fe20000100800 */
[----:B-1----:R-:W-:Y:S01]  /*16100*/  FMUL.FTZ R12, R12, R15 ;  /* 0x0000000f0c0c7220 */ /* 0x002fe20000410000 */
[----:B------:R-:W-:-:S02]  /*16110*/  FADD.FTZ R15, -R15, 1 ;  /* 0x3f8000000f0f7421 */ /* 0x000fc40000010100 */
[----:B------:R0:W-:Y:S02]  /*16120*/  STL [R1+0x370], R6 ;  /* 0x0003700601007387 */ /* 0x0001e40000100800 */
[----:B------:R-:W-:-:S04]  /*16130*/  FFMA.FTZ R15, R13, R15, 1 ;  /* 0x3f8000000d0f7423 */ /* 0x000fc8000001000f */
        /* <DEDUP_REMOVED lines=16> */
[----:B------:R-:W-:Y:S01]  /*16240*/  FFMA.FTZ R15, R13, R15, 1 ;  /* 0x3f8000000d0f7423 */ /* 0x000fe2000001000f */
[----:B------:R-:W-:-:S03]  /*16250*/  SHF.L.U32 R14, R19, 0x10, RZ ;  /* 0x00000010130e7819 */ /* 0x000fc600000006ff */
        /* <DEDUP_REMOVED lines=17> */
[----:B------:R-:W-:Y:S02]  /*16370*/  SHF.L.U32 R14, R22, 0x10, RZ ;  /* 0x00000010160e7819 */ /* 0x000fe400000006ff */
        /* <DEDUP_REMOVED lines=26> */
[----:B------:R-:W4:Y:S04]  /*16520*/  LDL.LU R19, [R1+0x4a4] ;  /* 0x0004a40001137983 */ /* 0x000f280000300800 */
[----:B------:R0:W-:Y:S04]  /*16530*/  STL [R1+0x460], R4 ;  /* 0x0004600401007387 */ /* 0x0001e80000100800 */
[----:B------:R-:W-:Y:S04]  /*16540*/  STL [R1+0x784], R7 ;  /* 0x0007840701007387 */ /* 0x000fe80000100800 */
[----:B------:R-:W-:Y:S04]  /*16550*/  STL [R1+0x7cc], R8 ;  /* 0x0007cc0801007387 */ /* 0x000fe80000100800 */
[----:B------:R-:W-:Y:S04]  /*16560*/  STL [R1+0x7d0], R9 ;  /* 0x0007d00901007387 */ /* 0x000fe80000100800 */
[----:B------:R-:W-:Y:S04]  /*16570*/  STL [R1+0x7c8], R10 ;  /* 0x0007c80a01007387 */ /* 0x000fe80000100800 */
[----:B------:R1:W-:Y:S01]  /*16580*/  STL [R1+0x354], R6 ;  /* 0x0003540601007387 */ /* 0x0003e20000100800 */
[----:B--2---:R-:W-:-:S05]  /*16590*/  SHF.L.U32 R14, R16, 0x10, RZ ;  /* 0x00000010100e7819 */ /* 0x004fca00000006ff */
[----:B------:R-:W-:-:S04]  /*165a0*/  FADD.FTZ R14, R14, -UR28 ;  /* 0x8000001c0e0e7e21 */ /* 0x000fc80008010000 */
[----:B0-----:R-:W-:-:S05]  /*165b0*/  FMUL.FTZ R4, R14, UR16 ;  /* 0x000000100e047c20 */ /* 0x001fca0008410000 */
[----:B------:R-:W-:Y:S04]  /*165c0*/  STL [R1+0x458], R4 ;  /* 0x0004580401007387 */ /* 0x000fe80000100800 */
[----:B------:R-:W2:Y:S01]  /*165d0*/  LDL.LU R16, [R1+0x50c] ;  /* 0x00050c0001107983 */ /* 0x000ea20000300800 */
[----:B-1----:R-:W-:Y:S01]  /*165e0*/  FMUL.FTZ R12, R12, R15 ;  /* 0x0000000f0c0c7220 */ /* 0x002fe20000410000 */
[----:B------:R-:W-:Y:S02]  /*165f0*/  FADD.FTZ R15, -R15, 1 ;  /* 0x3f8000000f0f7421 */ /* 0x000fe40000010100 */
[----:B------:R-:W2:Y:S02]  /*16600*/  LDL.LU R23, [R1+0x6cc] ;  /* 0x0006cc0001177983 */ /* 0x000ea40000300800 */
[----:B------:R-:W-:Y:S01]  /*16610*/  FFMA.FTZ R15, R13, R15, 1 ;  /* 0x3f8000000d0f7423 */ /* 0x000fe2000001000f */
[----:B------:R-:W-:Y:S01]  /*16620*/  FFMA.FTZ R13, R3, R4, R0 ;  /* 0x00000004030d7223 */ /* 0x000fe20000010000 */
[----:B------:R-:W-:Y:S01]  /*16630*/  SHF.L.U32 R37, R37, 0x10, RZ ;  /* 0x0000001025257819 */ /* 0x000fe200000006ff */
[----:B------:R-:W2:Y:S01]  /*16640*/  LDL.LU R28, [R1+0x72c] ;  /* 0x00072c00011c7983 */ /* 0x000ea20000300800 */
[----:B------:R-:W-:Y:S01]  /*16650*/  FMUL.FTZ R6, R12, R15 ;  /* 0x0000000f0c067220 */ /* 0x000fe20000410000 */
[----:B------:R-:W-:Y:S01]  /*16660*/  FMUL.FTZ R12, R13, -1.4426950216293334961 ;  /* 0xbfb8aa3b0d0c7820 */ /* 0x000fe20000410000 */
[----:B------:R-:W-:Y:S01]  /*16670*/  SHF.L.U32 R31, R31, 0x10, RZ ;  /* 0x000000101f1f7819 */ /* 0x000fe200000006ff */
[----:B------:R-:W2:Y:S04]  /*16680*/  LDL.LU R29, [R1+0x738] ;  /* 0x00073800011d7983 */ /* 0x000ea80000300800 */
[----:B------:R-:W0:Y:S01]  /*16690*/  MUFU.EX2 R12, R12 ;  /* 0x0000000c000c7308 */ /* 0x000e220000000800 */
[----:B------:R-:W-:Y:S01]  /*166a0*/  SHF.L.U32 R36, R36, 0x10, RZ ;  /* 0x0000001024247819 */ /* 0x000fe200000006ff */
[----:B------:R-:W2:Y:S01]  /*166b0*/  LDL.LU R7, [R1+0x740] ;  /* 0x0007400001077983 */ /* 0x000ea20000300800 */
[----:B------:R-:W-:-:S02]  /*166c0*/  SHF.L.U32 R27, R27, 0x10, RZ ;  /* 0x000000101b1b7819 */ /* 0x000fc400000006ff */
[----:B------:R-:W-:Y:S01]  /*166d0*/  SHF.L.U32 R35, R35, 0x10, RZ ;  /* 0x0000001023237819 */ /* 0x000fe200000006ff */
[----:B------:R-:W2:Y:S01]  /*166e0*/  LDL.LU R9, [R1+0x770] ;  /* 0x0007700001097983 */ /* 0x000ea20000300800 */
[----:B------:R-:W-:Y:S02]  /*166f0*/  SHF.L.U32 R25, R25, 0x10, RZ ;  /* 0x0000001019197819 */ /* 0x000fe400000006ff */
[----:B------:R-:W-:Y:S01]  /*16700*/  SHF.L.U32 R34, R34, 0x10, RZ ;  /* 0x0000001022227819 */ /* 0x000fe200000006ff */
[----:B------:R-:W2:Y:S01]  /*16710*/  LDL.LU R8, [R1+0x778] ;  /* 0x0007780001087983 */ /* 0x000ea20000300800 */
[----:B------:R-:W-:Y:S02]  /*16720*/  SHF.L.U32 R33, R33, 0x10, RZ ;  /* 0x0000001021217819 */ /* 0x000fe400000006ff */
[----:B------:R-:W-:Y:S01]  /*16730*/  SHF.L.U32 R32, R32, 0x10, RZ ;  /* 0x0000001020207819 */ /* 0x000fe200000006ff */
[----:B------:R-:W2:Y:S01]  /*16740*/  LDL.LU R45, [R1+0x77c] ;  /* 0x00077c00012d7983 */ /* 0x000ea20000300800 */
[----:B0-----:R-:W-:-:S03]  /*16750*/  FADD.FTZ R12, R12, 1 ;  /* 0x3f8000000c0c7421 */ /* 0x001fc60000010000 */
[----:B------:R-:W2:Y:S01]  /*16760*/  LDL.LU R10, [R1+0x6c8] ;  /* 0x0006c800010a7983 */ /* 0x000ea20000300800 */
[----:B------:R0:W1:Y:S02]  /*16770*/  MUFU.RCP R15, R12 ;  /* 0x0000000c000f7308 */ /* 0x0000640000001000 */
[----:B0-----:R-:W-:Y:S02]  /*16780*/  SHF.L.U32 R12, R22, 0x10, RZ ;  /* 0x00000010160c7819 */ /* 0x001fe400000006ff */
[----:B------:R-:W2:Y:S03]  /*16790*/  LDL.LU R22, [R1+0x564] ;  /* 0x0005640001167983 */ /* 0x000ea60000300800 */
[----:B-1----:R-:W-:Y:S01]  /*167a0*/  FMUL.FTZ R12, R12, R15 ;  /* 0x0000000f0c0c7220 */ /* 0x002fe20000410000 */
[----:B------:R-:W-:Y:S01]  /*167b0*/  FADD.FTZ R15, -R15, 1 ;  /* 0x3f8000000f0f7421 */ /* 0x000fe20000010100 */
[----:B------:R0:W-:Y:S03]  /*167c0*/  STL [R1+0x350], R6 ;  /* 0x0003500601007387 */ /* 0x0001e60000100800 */
        /* <DEDUP_REMOVED lines=64> */
[----:B------:R0:W-:Y:S01]  /*16bd0*/  STL [R1+0x438], R4 ;  /* 0x0004380401007387 */ /* 0x0001e20000100800 */
[----:B-1----:R-:W-:Y:S01]  /*16be0*/  FMUL.FTZ R12, R12, R15 ;  /* 0x0000000f0c0c7220 */ /* 0x002fe20000410000 */
[----:B------:R-:W-:Y:S01]  /*16bf0*/  FADD.FTZ R15, -R15, 1 ;  /* 0x3f8000000f0f7421 */ /* 0x000fe20000010100 */
[----:B--2---:R-:W-:-:S02]  /*16c00*/  SHF.L.U32 R14, R16, 0x10, RZ ;  /* 0x00000010100e7819 */ /* 0x004fc400000006ff */
[----:B------:R-:W2:Y:S03]  /*16c10*/  LDL.LU R16, [R1+0x5ec] ;  /* 0x0005ec0001107983 */ /* 0x000ea60000300800 */
[----:B------:R-:W-:Y:S01]  /*16c20*/  FADD.FTZ R14, R14, -UR28 ;  /* 0x8000001c0e0e7e21 */ /* 0x000fe20008010000 */
[----:B------:R-:W-:-:S03]  /*16c30*/  FFMA.FTZ R15, R13, R15, 1 ;  /* 0x3f8000000d0f7423 */ /* 0x000fc6000001000f */
        /* <DEDUP_REMOVED lines=435> */
[----:B------:R0:W-:Y:S01]  /*18770*/  STL [R1+0x3b4], R4 ;  /* 0x0003b40401007387 */ /* 0x0001e20000100800 */
[----:B-1----:R-:W-:Y:S01]  /*18780*/  FMUL.FTZ R12, R12, R15 ;  /* 0x0000000f0c0c7220 */ /* 0x002fe20000410000 */
[----:B------:R-:W-:Y:S01]  /*18790*/  FADD.FTZ R15, -R15, 1 ;  /* 0x3f8000000f0f7421 */ /* 0x000fe20000010100 */
[----:B---3--:R-:W-:-:S02]  /*187a0*/  SHF.L.U32 R14, R17, 0x10, RZ ;  /* 0x00000010110e7819 */ /* 0x008fc400000006ff */
[----:B------:R-:W3:Y:S03]  /*187b0*/  LDL.LU R17, [R1+0x6b0] ;  /* 0x0006b00001117983 */ /* 0x000ee60000300800 */
        /* <DEDUP_REMOVED lines=57> */
[----:B------:R-:W-:-:S06]  /*18b50*/  FMUL.FTZ R12, R13, -1.4426950216293334961 ;  /* 0xbfb8aa3b0d0c7820 */ /* 0x000fcc0000410000 */
[----:B------:R-:W0:Y:S01]  /*18b60*/  MUFU.EX2 R12, R12 ;  /* 0x0000000c000c7308 */ /* 0x000e220000000800 */
[----:B--2---:R-:W-:Y:S02]  /*18b70*/  SHF.L.U32 R14, R16, 0x10, RZ ;  /* 0x00000010100e7819 */ /* 0x004fe400000006ff */
[----:B------:R-:W2:Y:S01]  /*18b80*/  LDL.LU R16, [R1+0x314] ;  /* 0x0003140001107983 */ /* 0x000ea20000300800 */
[----:B0-----:R-:W-:-:S04]  /*18b90*/  FADD.FTZ R12, R12, 1 ;  /* 0x3f8000000c0c7421 */ /* 0x001fc80000010000 */
[----:B------:R0:W1:Y:S02]  /*18ba0*/  MUFU.RCP R15, R12 ;  /* 0x0000000c000f7308 */ /* 0x0000640000001000 */
[----:B0-----:R-:W-:Y:S02]  /*18bb0*/  SHF.L.U32 R12, R19, 0x10, RZ ;  /* 0x00000010130c7819 */ /* 0x001fe400000006ff */
[----:B------:R-:W2:Y:S01]  /*18bc0*/  LDL.LU R19, [R1+0x6dc] ;  /* 0x0006dc0001137983 */ /* 0x000ea20000300800 */
        /* <DEDUP_REMOVED lines=8> */
[----:B---3--:R-:W-:-:S02]  /*18c50*/  SHF.L.U32 R14, R17, 0x10, RZ ;  /* 0x00000010110e7819 */ /* 0x008fc400000006ff */
[----:B------:R-:W3:Y:S01]  /*18c60*/  LDL.LU R17, [R1+0x6e4] ;  /* 0x0006e40001117983 */ /* 0x000ee20000300800 */
        /* <DEDUP_REMOVED lines=11> */
[----:B------:R-:W-:-:S03]  /*18d20*/  FADD.FTZ R14, R14, -UR28 ;  /* 0x8000001c0e0e7e21 */ /* 0x000fc60008010000 */
[----:B-1----:R-:W-:Y:S01]  /*18d30*/  FMUL.FTZ R12, R12, R15 ;  /* 0x0000000f0c0c7220 */ /* 0x002fe20000410000 */
[----:B------:R-:W-:Y:S01]  /*18d40*/  FADD.FTZ R15, -R15, 1 ;  /* 0x3f8000000f0f7421 */ /* 0x000fe20000010100 */
[----:B------:R0:W-:Y:S03]  /*18d50*/  STL [R1+0x39c], R4 ;  /* 0x00039c0401007387 */ /* 0x0001e60000100800 */
[----:B------:R-:W-:Y:S01]  /*18d60*/  FFMA.FTZ R15, R13, R15, 1 ;  /* 0x3f8000000d0f7423 */ /* 0x000fe2000001000f */
[----:B------:R-:W-:Y:S01]  /*18d70*/  FFMA.FTZ R13, R3, R4, R0 ;  /* 0x00000004030d7223 */ /* 0x000fe20000010000 */
[----:B0-----:R-:W-:Y:S01]  /*18d80*/  FMUL.FTZ R4, R14, UR16 ;  /* 0x000000100e047c20 */ /* 0x001fe20008410000 */
[----:B------:R0:W-:Y:S02]  /*18d90*/  STL [R1+0x29c], R6 ;  /* 0x00029c0601007387 */ /* 0x0001e40000100800 */
[----:B0-----:R-:W-:Y:S01]  /*18da0*/  FMUL.FTZ R6, R12, R15 ;  /* 0x0000000f0c067220 */ /* 0x001fe20000410000 */
[----:B------:R-:W-:-:S06]  /*18db0*/  FMUL.FTZ R12, R13, -1.4426950216293334961 ;  /* 0xbfb8aa3b0d0c7820 */ /* 0x000fcc0000410000 */
[----:B------:R-:W0:Y:S02]  /*18dc0*/  MUFU.EX2 R12, R12 ;  /* 0x0000000c000c7308 */ /* 0x000e240000000800 */
[----:B0-----:R-:W-:-:S06]  /*18dd0*/  FADD.FTZ R12, R12, 1 ;  /* 0x3f8000000c0c7421 */ /* 0x001fcc0000010000 */
[----:B------:R0:W1:Y:S01]  /*18de0*/  MUFU.RCP R15, R12 ;  /* 0x0000000c000f7308 */ /* 0x0000620000001000 */
[----:B--2---:R-:W-:Y:S02]  /*18df0*/  SHF.L.U32 R14, R16, 0x10, RZ ;  /* 0x00000010100e7819 */ /* 0x004fe400000006ff */
[----:B------:R-:W2:Y:S01]  /*18e00*/  LDL.LU R16, [R1+0x6f0] ;  /* 0x0006f00001107983 */ /* 0x000ea20000300800 */
[----:B0-----:R-:W-:-:S03]  /*18e10*/  SHF.L.U32 R12, R22, 0x10, RZ ;  /* 0x00000010160c7819 */ /* 0x001fc600000006ff */
[----:B------:R0:W-:Y:S02]  /*18e20*/  STL [R1+0x298], R6 ;  /* 0x0002980601007387 */ /* 0x0001e40000100800 */
[----:B-1----:R-:W-:Y:S01]  /*18e30*/  FMUL.FTZ R12, R12, R15 ;  /* 0x0000000f0c0c7220 */ /* 0x002fe20000410000 */
[----:B------:R-:W-:Y:S01]  /*18e40*/  FADD.FTZ R15, -R15, 1 ;  /* 0x3f8000000f0f7421 */ /* 0x000fe20000010100 */
[----:B------:R-:W-:Y:S01]  /*18e50*/  FADD.FTZ R14, R14, -UR28 ;  /* 0x8000001c0e0e7e21 */ /* 0x000fe20008010000 */
[----:B------:R1:W-:Y:S02]  /*18e60*/  STL [R1+0x398], R4 ;  /* 0x0003980401007387 */ /* 0x0003e40000100800 */
[----:B------:R-:W-:Y:S01]  /*18e70*/  FFMA.FTZ R15, R13, R15, 1 ;  /* 0x3f8000000d0f7423 */ /* 0x000fe2000001000f */
[----:B------:R-:W-:Y:S01]  /*18e80*/  FFMA.FTZ R13, R5, R4, R2 ;  /* 0x00000004050d7223 */ /* 0x000fe20000010002 */
[----:B------:R-:W2:Y:S02]  /*18e90*/  LDL.LU R22, [R1+0x714] ;  /* 0x0007140001167983 */ /* 0x000ea40000300800 */
[----:B0-----:R-:W-:Y:S01]  /*18ea0*/  FMUL.FTZ R6, R12, R15 ;  /* 0x0000000f0c067220 */ /* 0x001fe20000410000 */
[----:B------:R-:W-:-:S06]  /*18eb0*/  FMUL.FTZ R12, R13, -1.4426950216293334961 ;  /* 0xbfb8aa3b0d0c7820 */ /* 0x000fcc0000410000 */
[----:B------:R-:W0:Y:S02]  /*18ec0*/  MUFU.EX2 R12, R12 ;  /* 0x0000000c000c7308 */ /* 0x000e240000000800 */
[----:B0-----:R-:W-:-:S06]  /*18ed0*/  FADD.FTZ R12, R12, 1 ;  /* 0x3f8000000c0c7421 */ /* 0x001fcc0000010000 */
[----:B------:R0:W1:Y:S02]  /*18ee0*/  MUFU.RCP R15, R12 ;  /* 0x0000000c000f7308 */ /* 0x0000640000001000 */
[----:B0-----:R-:W-:Y:S01]  /*18ef0*/  SHF.L.U32 R12, R19, 0x10, RZ ;  /* 0x00000010130c7819 */ /* 0x001fe200000006ff */
[----:B-1----:R-:W-:Y:S01]  /*18f00*/  FMUL.FTZ R4, R14, UR16 ;  /* 0x000000100e047c20 */ /* 0x002fe20008410000 */
[----:B------:R0:W-:Y:S04]  /*18f10*/  STL [R1+0x294], R6 ;  /* 0x0002940601007387 */ /* 0x0001e80000100800 */
[----:B------:R-:W2:Y:S01]  /*18f20*/  LDL.LU R19, [R1+0x71c] ;  /* 0x00071c0001137983 */ /* 0x000ea20000300800 */
[----:B------:R-:W-:Y:S01]  /*18f30*/  FMUL.FTZ R12, R12, R15 ;  /* 0x0000000f0c0c7220 */ /* 0x000fe20000410000 */
[----:B------:R-:W-:-:S04]  /*18f40*/  FADD.FTZ R15, -R15, 1 ;  /* 0x3f8000000f0f7421 */ /* 0x000fc80000010100 */
[----:B------:R-:W-:-:S04]  /*18f50*/  FFMA.FTZ R15, R13, R15, 1 ;  /* 0x3f8000000d0f7423 */ /* 0x000fc8000001000f */
[----:B0-----:R-:W-:Y:S01]  /*18f60*/  FMUL.FTZ R6, R12, R15 ;  /* 0x0000000f0c067220 */ /* 0x001fe20000410000 */
        /* <DEDUP_REMOVED lines=50> */
[----:B---3--:R-:W-:Y:S02]  /*19290*/  SHF.L.U32 R13, R17, 0x10, RZ ;  /* 0x00000010110d7819 */ /* 0x008fe400000006ff */
[----:B------:R-:W3:Y:S03]  /*192a0*/  LDL.LU R17, [R1+0x710] ;  /* 0x0007100001117983 */ /* 0x000ee60000300800 */
        /* <DEDUP_REMOVED lines=81> */
[----:B------:R-:W-:-:S03]  /*197c0*/  SHF.L.U32 R19, R18, 0x10, RZ ;  /* 0x0000001012137819 */ /* 0x000fc600000006ff */
[----:B------:R-:W4:Y:S01]  /*197d0*/  LDL.LU R18, [R1+0x734] ;  /* 0x0007340001127983 */ /* 0x000f220000300800 */
[----:B------:R-:W-:Y:S01]  /*197e0*/  FADD.FTZ R13, R13, -UR28 ;  /* 0x8000001c0d0d7e21 */ /* 0x000fe20008010000 */
[----:B0-----:R-:W-:Y:S01]  /*197f0*/  FMUL.FTZ R19, R19, R14 ;  /* 0x0000000e13137220 */ /* 0x001fe20000410000 */
[----:B------:R-:W-:Y:S01]  /*19800*/  FADD.FTZ R14, -R14, 1 ;  /* 0x3f8000000e0e7421 */ /* 0x000fe20000010100 */
[----:B------:R0:W-:Y:S03]  /*19810*/  STL [R1+0x358], R4 ;  /* 0x0003580401007387 */ /* 0x0001e60000100800 */
        /* <DEDUP_REMOVED lines=13> */
[----:B------:R-:W-:Y:S02]  /*198f0*/  SHF.L.U32 R22, R30, 0x10, RZ ;  /* 0x000000101e167819 */ /* 0x000fe400000006ff */
        /* <DEDUP_REMOVED lines=37> */
[----:B------:R-:W-:Y:S02]  /*19b50*/  SHF.L.U32 R26, R28, 0x10, RZ ;  /* 0x000000101c1a7819 */ /* 0x000fe400000006ff */
[----:B------:R-:W2:Y:S01]  /*19b60*/  LDL.LU R28, [R1+0x744] ;  /* 0x00074400011c7983 */ /* 0x000ea20000300800 */
[----:B---3--:R-:W-:Y:S01]  /*19b70*/  SHF.L.U32 R17, R17, 0x10, RZ ;  /* 0x0000001011117819 */ /* 0x008fe200000006ff */
[----:B------:R-:W-:Y:S02]  /*19b80*/  FADD.FTZ R13, R13, -UR28 ;  /* 0x8000001c0d0d7e21 */ /* 0x000fe40008010000 */
        /* <DEDUP_REMOVED lines=11> */
[----:B----4-:R-:W-:Y:S02]  /*19c40*/  SHF.L.U32 R13, R18, 0x10, RZ ;  /* 0x00000010120d7819 */ /* 0x010fe400000006ff */
[----:B------:R-:W3:Y:S04]  /*19c50*/  LDL.LU R18, [R1+0x74c] ;  /* 0x00074c0001127983 */ /* 0x000ee80000300800 */
[----:B------:R1:W-:Y:S04]  /*19c60*/  STL [R1+0x290], R6 ;  /* 0x0002900601007387 */ /* 0x0003e80000100800 */
[----:B-1----:R-:W4:Y:S01]  /*19c70*/  LDL.LU R6, [R1+0x750] ;  /* 0x0007500001067983 */ /* 0x002f220000300800 */
[----:B------:R-:W-:Y:S01]  /*19c80*/  FADD.FTZ R13, R13, -UR28 ;  /* 0x8000001c0d0d7e21 */ /* 0x000fe20008010000 */
[----:B0-----:R-:W-:Y:S01]  /*19c90*/  FMUL.FTZ R26, R26, R14 ;  /* 0x0000000e1a1a7220 */ /* 0x001fe20000410000 */
[----:B------:R-:W-:Y:S01]  /*19ca0*/  FADD.FTZ R14, -R14, 1 ;  /* 0x3f8000000e0e7421 */ /* 0x000fe20000010100 */
[----:B------:R0:W-:Y:S01]  /*19cb0*/  STL [R1+0x300], R4 ;  /* 0x0003000401007387 */ /* 0x0001e20000100800 */
[----:B--2---:R-:W-:-:S03]  /*19cc0*/  SHF.L.U32 R15, R16, 0x10, RZ ;  /* 0x00000010100f7819 */ /* 0x004fc600000006ff */
[----:B------:R-:W2:Y:S01]  /*19cd0*/  LDL.LU R16, [R1+0x748] ;  /* 0x0007480001107983 */ /* 0x000ea20000300800 */
[----:B0-----:R-:W-:Y:S01]  /*19ce0*/  FMUL.FTZ R4, R13, UR16 ;  /* 0x000000100d047c20 */ /* 0x001fe20008410000 */
[----:B------:R-:W-:-:S03]  /*19cf0*/  FFMA.FTZ R14, R12, R14, 1 ;  /* 0x3f8000000c0e7423 */ /* 0x000fc6000001000e */
        /* <DEDUP_REMOVED lines=9> */
[----:B------:R0:W-:Y:S01]  /*19d90*/  STL [R1+0x2ec], R4 ;  /* 0x0002ec0401007387 */ /* 0x0001e20000100800 */
        /* <DEDUP_REMOVED lines=8> */
[----:B------:R-:W-:Y:S02]  /*19e20*/  SHF.L.U32 R24, R7, 0x10, RZ ;  /* 0x0000001007187819 */ /* 0x000fe400000006ff */
[----:B------:R-:W2:Y:S01]  /*19e30*/  LDL.LU R7, [R1+0x75c] ;  /* 0x00075c0001077983 */ /* 0x000ea20000300800 */
[----:B0-----:R-:W-:-:S04]  /*19e40*/  FADD.FTZ R13, R13, 1 ;  /* 0x3f8000000d0d7421 */ /* 0x001fc80000010000 */
[----:B------:R-:W0:Y:S01]  /*19e50*/  MUFU.RCP R14, R13 ;  /* 0x0000000d000e7308 */ /* 0x000e220000001000 */
[----:B------:R1:W-:Y:S01]  /*19e60*/  STL [R1+0x2d8], R4 ;  /* 0x0002d80401007387 */ /* 0x0003e20000100800 */
[----:B0-----:R-:W-:Y:S01]  /*19e70*/  FMUL.FTZ R24, R24, R14 ;  /* 0x0000000e18187220 */ /* 0x001fe20000410000 */
[----:B------:R-:W-:Y:S01]  /*19e80*/  FADD.FTZ R14, -R14, 1 ;  /* 0x3f8000000e0e7421 */ /* 0x000fe20000010100 */
[----:B------:R-:W-:Y:S02]  /*19e90*/  SHF.L.U32 R13, R28, 0x10, RZ ;  /* 0x000000101c0d7819 */ /* 0x000fe400000006ff */
[----:B------:R-:W2:Y:S03]  /*19ea0*/  LDL.LU R28, [R1+0x758] ;  /* 0x00075800011c7983 */ /* 0x000ea60000300800 */
[----:B------:R-:W-:Y:S01]  /*19eb0*/  FADD.FTZ R13, R13, -UR28 ;  /* 0x8000001c0d0d7e21 */ /* 0x000fe20008010000 */
[----:B------:R-:W-:-:S03]  /*19ec0*/  FFMA.FTZ R14, R12, R14, 1 ;  /* 0x3f8000000c0e7423 */ /* 0x000fc6000001000e */
[----:B-1----:R-:W-:-:S04]  /*19ed0*/  FMUL.FTZ R4, R13, UR16 ;  /* 0x000000100d047c20 */ /* 0x002fc80008410000 */
[----:B------:R-:W-:-:S04]  /*19ee0*/  FFMA.FTZ R12, R5, R4, R2 ;  /* 0x00000004050c7223 */ /* 0x000fc80000010002 */
[----:B------:R-:W-:-:S06]  /*19ef0*/  FMUL.FTZ R13, R12, -1.4426950216293334961 ;  /* 0xbfb8aa3b0c0d7820 */ /* 0x000fcc0000410000 */
[----:B------:R-:W0:Y:S01]  /*19f00*/  MUFU.EX2 R13, R13 ;  /* 0x0000000d000d7308 */ /* 0x000e220000000800 */
[----:B------:R-:W-:Y:S01]  /*19f10*/  FMUL.FTZ R24, R24, R14 ;  /* 0x0000000e18187220 */ /* 0x000fe20000410000 */
[----:B---3--:R-:W-:Y:S02]  /*19f20*/  SHF.L.U32 R21, R18, 0x10, RZ ;  /* 0x0000001012157819 */ /* 0x008fe400000006ff */
[----:B------:R-:W3:Y:S01]  /*19f30*/  LDL.LU R18, [R1+0x760] ;  /* 0x0007600001127983 */ /* 0x000ee20000300800 */
[----:B0-----:R-:W-:-:S04]  /*19f40*/  FADD.FTZ R13, R13, 1 ;  /* 0x3f8000000d0d7421 */ /* 0x001fc80000010000 */
[----:B------:R-:W0:Y:S02]  /*19f50*/  MUFU.RCP R14, R13 ;  /* 0x0000000d000e7308 */ /* 0x000e240000001000 */
[----:B0-----:R-:W-:Y:S01]  /*19f60*/  FMUL.FTZ R21, R21, R14 ;  /* 0x0000000e15157220 */ /* 0x001fe20000410000 */
[----:B------:R-:W-:-:S04]  /*19f70*/  FADD.FTZ R14, -R14, 1 ;  /* 0x3f8000000e0e7421 */ /* 0x000fc80000010100 */
[----:B------:R-:W-:-:S04]  /*19f80*/  FFMA.FTZ R14, R12, R14, 1 ;  /* 0x3f8000000c0e7423 */ /* 0x000fc8000001000e */
[----:B------:R-:W-:Y:S01]  /*19f90*/  FMUL.FTZ R21, R21, R14 ;  /* 0x0000000e15157220 */ /* 0x000fe20000410000 */
[----:B----4-:R-:W-:Y:S02]  /*19fa0*/  SHF.L.U32 R14, R6, 0x10, RZ ;  /* 0x00000010060e7819 */ /* 0x010fe400000006ff */
[----:B------:R-:W4:Y:S04]  /*19fb0*/  LDL.LU R6, [R1+0x76c] ;  /* 0x00076c0001067983 */ /* 0x000f280000300800 */
[----:B------:R0:W-:Y:S01]  /*19fc0*/  STL [R1+0x2c4], R4 ;  /* 0x0002c40401007387 */ /* 0x0001e20000100800 */
[----:B--2---:R-:W-:-:S05]  /*19fd0*/  SHF.L.U32 R13, R16, 0x10, RZ ;  /* 0x00000010100d7819 */ /* 0x004fca00000006ff */
[----:B------:R-:W-:-:S04]  /*19fe0*/  FADD.FTZ R13, R13, -UR28 ;  /* 0x8000001c0d0d7e21 */ /* 0x000fc80008010000 */
[----:B0-----:R-:W-:-:S04]  /*19ff0*/  FMUL.FTZ R4, R13, UR16 ;  /* 0x000000100d047c20 */ /* 0x001fc80008410000 */
[----:B------:R-:W-:Y:S01]  /*1a000*/  FFMA.FTZ R12, R3, R4, R0 ;  /* 0x00000004030c7223 */ /* 0x000fe20000010000 */
[----:B------:R0:W-:Y:S04]  /*1a010*/  STL [R1+0x2b0], R4 ;  /* 0x0002b00401007387 */ /* 0x0001e80000100800 */
[----:B0-----:R-:W2:Y:S01]  /*1a020*/  LDL.LU R4, [R1+0x774] ;  /* 0x0007740001047983 */ /* 0x001ea20000300800 */
[----:B------:R-:W-:-:S06]  /*1a030*/  FMUL.FTZ R13, R12, -1.4426950216293334961 ;  /* 0xbfb8aa3b0c0d7820 */ /* 0x000fcc0000410000 */
[----:B------:R-:W0:Y:S01]  /*1a040*/  MUFU.EX2 R13, R13 ;  /* 0x0000000d000d7308 */ /* 0x000e220000000800 */
[----:B------:R1:W-:Y:S04]  /*1a050*/  STL [R1+0x7b0], R36 ;  /* 0x0007b02401007387 */ /* 0x0003e80000100800 */
[----:B------:R0:W-:Y:S04]  /*1a060*/  STL [R1+0x7b4], R27 ;  /* 0x0007b41b01007387 */ /* 0x0001e80000100800 */
[----:B-1----:R-:W2:Y:S04]  /*1a070*/  LDL.LU R36, [R1+0x788] ;  /* 0x0007880001247983 */ /* 0x002ea80000300800 */
[----:B0-----:R-:W2:Y:S01]  /*1a080*/  LDL.LU R27, [R1+0x6d0] ;  /* 0x0006d000011b7983 */ /* 0x001ea20000300800 */
[----:B------:R-:W-:-:S04]  /*1a090*/  FADD.FTZ R13, R13, 1 ;  /* 0x3f8000000d0d7421 */ /* 0x000fc80000010000 */
        /* <DEDUP_REMOVED lines=12> */
[----:B------:R-:W0:Y:S01]  /*1a160*/  MUFU.RCP R16, R13 ;  /* 0x0000000d00107308 */ /* 0x000e220000001000 */
[----:B------:R-:W-:-:S05]  /*1a170*/  SHF.L.U32 R20, R7, 0x10, RZ ;  /* 0x0000001007147819 */ /* 0x000fca00000006ff */
[----:B0-----:R-:W-:Y:S01]  /*1a180*/  FMUL.FTZ R20, R20, R16 ;  /* 0x0000001014147220 */ /* 0x001fe20000410000 */
[----:B------:R-:W-:-:S04]  /*1a190*/  FADD.FTZ R16, -R16, 1 ;  /* 0x3f80000010107421 */ /* 0x000fc80000010100 */
[----:B------:R-:W-:Y:S01]  /*1a1a0*/  FFMA.FTZ R16, R12, R16, 1 ;  /* 0x3f8000000c107423 */ /* 0x000fe20000010010 */
[----:B------:R-:W-:-:S05]  /*1a1b0*/  SHF.L.U32 R13, R28, 0x10, RZ ;  /* 0x000000101c0d7819 */ /* 0x000fca00000006ff */
[----:B------:R-:W-:-:S04]  /*1a1c0*/  FADD.FTZ R13, R13, -UR28 ;  /* 0x8000001c0d0d7e21 */ /* 0x000fc80008010000 */
[----:B------:R-:W-:-:S04]  /*1a1d0*/  FMUL.FTZ R28, R13, UR16 ;  /* 0x000000100d1c7c20 */ /* 0x000fc80008410000 */
[----:B------:R-:W-:-:S04]  /*1a1e0*/  FFMA.FTZ R12, R3, R28, R0 ;  /* 0x0000001c030c7223 */ /* 0x000fc80000010000 */
[----:B------:R-:W-:-:S06]  /*1a1f0*/  FMUL.FTZ R13, R12, -1.4426950216293334961 ;  /* 0xbfb8aa3b0c0d7820 */ /* 0x000fcc0000410000 */
[----:B------:R-:W0:Y:S01]  /*1a200*/  MUFU.EX2 R13, R13 ;  /* 0x0000000d000d7308 */ /* 0x000e220000000800 */
[----:B------:R-:W-:Y:S01]  /*1a210*/  FMUL.FTZ R20, R20, R16 ;  /* 0x0000001014147220 */ /* 0x000fe20000410000 */
[----:B0-----:R-:W-:-:S06]  /*1a220*/  FADD.FTZ R13, R13, 1 ;  /* 0x3f8000000d0d7421 */ /* 0x001fcc0000010000 */
[----:B------:R0:W1:Y:S02]  /*1a230*/  MUFU.RCP R16, R13 ;  /* 0x0000000d00107308 */ /* 0x0000640000001000 */
[----:B0-----:R-:W-:Y:S02]  /*1a240*/  SHF.L.U32 R13, R38, 0x10, RZ ;  /* 0x00000010260d7819 */ /* 0x001fe400000006ff */
[----:B---3--:R-:W-:-:S03]  /*1a250*/  SHF.L.U32 R18, R18, 0x10, RZ ;  /* 0x0000001012127819 */ /* 0x008fc600000006ff */
[----:B------:R-:W-:Y:S02]  /*1a260*/  FADD.FTZ R13, R13, -UR28 ;  /* 0x8000001c0d0d7e21 */ /* 0x000fe40008010000 */
[----:B-1----:R-:W-:Y:S01]  /*1a270*/  FMUL.FTZ R18, R18, R16 ;  /* 0x0000001012127220 */ /* 0x002fe20000410000 */
[----:B------:R-:W-:Y:S01]  /*1a280*/  FADD.FTZ R16, -R16, 1 ;  /* 0x3f80000010107421 */ /* 0x000fe20000010100 */
[----:B------:R-:W-:-:S03]  /*1a290*/  FMUL.FTZ R7, R13, UR16 ;  /* 0x000000100d077c20 */ /* 0x000fc60008410000 */
[----:B------:R-:W-:Y:S01]  /*1a2a0*/  FFMA.FTZ R16, R12, R16, 1 ;  /* 0x3f8000000c107423 */ /* 0x000fe20000010010 */
[----:B------:R-:W-:-:S04]  /*1a2b0*/  FFMA.FTZ R12, R5, R7, R2 ;  /* 0x00000007050c7223 */ /* 0x000fc80000010002 */
        /* <DEDUP_REMOVED lines=14> */
[----:B------:R-:W0:Y:S02]  /*1a3a0*/  MUFU.EX2 R13, R13 ;  /* 0x0000000d000d7308 */ /* 0x000e240000000800 */
[----:B0-----:R-:W-:-:S06]  /*1a3b0*/  FADD.FTZ R13, R13, 1 ;  /* 0x3f8000000d0d7421 */ /* 0x001fcc0000010000 */
[----:B------:R0:W1:Y:S01]  /*1a3c0*/  MUFU.RCP R39, R13 ;  /* 0x0000000d00277308 */ /* 0x0000620000001000 */
[----:B------:R-:W-:Y:S01]  /*1a3d0*/  FMUL.FTZ R16, R16, R38 ;  /* 0x0000002610107220 */ /* 0x000fe20000410000 */
[----:B--2---:R-:W-:Y:S02]  /*1a3e0*/  SHF.L.U32 R38, R4, 0x10, RZ ;  /* 0x0000001004267819 */ /* 0x004fe400000006ff */
[----:B0-----:R-:W-:-:S03]  /*1a3f0*/  SHF.L.U32 R13, R9, 0x10, RZ ;  /* 0x00000010090d7819 */ /* 0x001fc600000006ff */
[----:B------:R-:W-:Y:S01]  /*1a400*/  FADD.FTZ R38, R38, -UR28 ;  /* 0x8000001c26267e21 */ /* 0x000fe20008010000 */
[----:B------:R0:W-:Y:S04]  /*1a410*/  STL [R1+0x7bc], R25 ;  /* 0x0007bc1901007387 */ /* 0x0001e80000100800 */
[----:B------:R2:W-:Y:S01]  /*1a420*/  STL [R1+0x7c4], R23 ;  /* 0x0007c41701007387 */ /* 0x0005e20000100800 */
[----:B-1----:R-:W-:Y:S01]  /*1a430*/  FMUL.FTZ R13, R13, R39 ;  /* 0x000000270d0d7220 */ /* 0x002fe20000410000 */
[----:B------:R-:W-:Y:S01]  /*1a440*/  FADD.FTZ R39, -R39, 1 ;  /* 0x3f80000027277421 */ /* 0x000fe20000010100 */
[----:B------:R-:W-:Y:S01]  /*1a450*/  FMUL.FTZ R4, R38, UR16 ;  /* 0x0000001026047c20 */ /* 0x000fe20008410000 */
[----:B------:R1:W-:Y:S02]  /*1a460*/  STL [R1+0x7ac], R31 ;  /* 0x0007ac1f01007387 */ /* 0x0003e40000100800 */
[----:B------:R-:W-:-:S02]  /*1a470*/  FFMA.FTZ R39, R12, R39, 1 ;  /* 0x3f8000000c277423 */ /* 0x000fc40000010027 */
[----:B0-----:R-:W3:Y:S02]  /*1a480*/  LDL.LU R25, [R1+0x780] ;  /* 0x0007800001197983 */ /* 0x001ee40000300800 */
[----:B------:R-:W-:Y:S01]  /*1a490*/  FMUL.FTZ R13, R13, R39 ;  /* 0x000000270d0d7220 */ /* 0x000fe20000410000 */
[----:B------:R-:W-:Y:S01]  /*1a4a0*/  FFMA.FTZ R39, R5, R4, R2 ;  /* 0x0000000405277223 */ /* 0x000fe20000010002 */
[----:B--2---:R-:W2:Y:S03]  /*1a4b0*/  LDL.LU R23, [R1+0x784] ;  /* 0x0007840001177983 */ /* 0x004ea60000300800 */
[----:B------:R-:W-:Y:S01]  /*1a4c0*/  FMUL.FTZ R12, R39, -1.4426950216293334961 ;  /* 0xbfb8aa3b270c7820 */ /* 0x000fe20000410000 */
[----:B------:R0:W-:Y:S04]  /*1a4d0*/  STL [R1+0x7b8], R35 ;  /* 0x0007b82301007387 */ /* 0x0001e80000100800 */
[----:B-1----:R-:W4:Y:S01]  /*1a4e0*/  LDL.LU R31, [R1+0x6c4] ;  /* 0x0006c400011f7983 */ /* 0x002f220000300800 */
[----:B------:R-:W1:Y:S03]  /*1a4f0*/  MUFU.EX2 R12, R12 ;  /* 0x0000000c000c7308 */ /* 0x000e660000000800 */
[----:B------:R1:W-:Y:S04]  /*1a500*/  STL [R1+0x7a8], R37 ;  /* 0x0007a82501007387 */ /* 0x0003e80000100800 */
[----:B0-----:R-:W4:Y:S04]  /*1a510*/  LDL.LU R35, [R1+0x508] ;  /* 0x0005080001237983 */ /* 0x001f280000300800 */
[----:B------:R-:W4:Y:S04]  /*1a520*/  LDL.LU R9, [R1+0x6b4] ;  /* 0x0006b40001097983 */ /* 0x000f280000300800 */
[----:B-1----:R-:W4:Y:S01]  /*1a530*/  LDL.LU R37, [R1+0x500] ;  /* 0x0005000001257983 */ /* 0x002f220000300800 */
[----:B------:R-:W-:-:S04]  /*1a540*/  FADD.FTZ R12, R12, 1 ;  /* 0x3f8000000c0c7421 */ /* 0x000fc80000010000 */
[----:B------:R0:W1:Y:S01]  /*1a550*/  MUFU.RCP R38, R12 ;  /* 0x0000000c00267308 */ /* 0x0000620000001000 */
[----:B------:R0:W-:Y:S02]  /*1a560*/  STL [R1+0x7c0], R34 ;  /* 0x0007c02201007387 */ /* 0x0001e40000100800 */
[----:B0-----:R-:W-:Y:S02]  /*1a570*/  SHF.L.U32 R12, R8, 0x10, RZ ;  /* 0x00000010080c7819 */ /* 0x001fe400000006ff */
[----:B------:R-:W4:Y:S01]  /*1a580*/  LDL.LU R34, [R1+0x48c] ;  /* 0x00048c0001227983 */ /* 0x000f220000300800 */
[----:B------:R-:W-:-:S03]  /*1a590*/  FFMA.FTZ R43, R43, R40, RZ ;  /* 0x000000282b2b7223 */ /* 0x000fc600000100ff */
[----:B------:R-:W4:Y:S01]  /*1a5a0*/  LDL.LU R8, [R1+0x6ac] ;  /* 0x0006ac0001087983 */ /* 0x000f220000300800 */
[----:B-1----:R-:W-:Y:S01]  /*1a5b0*/  FMUL.FTZ R12, R12, R38 ;  /* 0x000000260c0c7220 */ /* 0x002fe20000410000 */
[----:B------:R-:W-:-:S04]  /*1a5c0*/  FADD.FTZ R38, -R38, 1 ;  /* 0x3f80000026267421 */ /* 0x000fc80000010100 */
[----:B------:R-:W-:Y:S01]  /*1a5d0*/  FFMA.FTZ R39, R39, R38, 1 ;  /* 0x3f80000027277423 */ /* 0x000fe20000010026 */
[----:B------:R-:W-:Y:S01]  /*1a5e0*/  FADD.FTZ R38, RZ, R40 ;  /* 0x00000028ff267221 */ /* 0x000fe20000010000 */
[----:B------:R-:W-:Y:S02]  /*1a5f0*/  FADD.FTZ R40, R36, R27 ;  /* 0x0000001b24287221 */ /* 0x000fe40000010000 */
[----:B------:R-:W4:Y:S04]  /*1a600*/  LDL.LU R27, [R1+0x484] ;  /* 0x00048400011b7983 */ /* 0x000f280000300800 */
[----:B------:R-:W4:Y:S01]  /*1a610*/  LDL.LU R36, [R1+0x6a8] ;  /* 0x0006a80001247983 */ /* 0x000f220000300800 */
[----:B------:R-:W-:Y:S01]  /*1a620*/  FADD.FTZ R38, R38, R44 ;  /* 0x0000002c26267221 */ /* 0x000fe20000010000 */
[-C--:B------:R-:W-:Y:S01]  /*1a630*/  FFMA.FTZ R43, R41, R44.reuse, R43 ;  /* 0x0000002c292b7223 */ /* 0x080fe2000001002b */
[----:B------:R-:W-:Y:S01]  /*1a640*/  FMUL.FTZ R44, R5, R44 ;  /* 0x0000002c052c7220 */ /* 0x000fe20000410000 */
[----:B------:R-:W-:-:S03]  /*1a650*/  FMUL.FTZ R12, R12, R39 ;  /* 0x000000270c0c7220 */ /* 0x000fc60000410000 */
[----:B------:R-:W-:Y:S01]  /*1a660*/  FFMA.FTZ R45, R41, R44, R45 ;  /* 0x0000002c292d7223 */ /* 0x000fe2000001002d */
[----:B------:R-:W-:Y:S01]  /*1a670*/  FADD.FTZ R44, R44, R40 ;  /* 0x000000282c2c7221 */ /* 0x000fe20000010000 */
[CC--:B---3--:R-:W-:Y:S02]  /*1a680*/  FFMA.FTZ R39, R10.reuse, R42.reuse, R25 ;  /* 0x0000002a0a277223 */ /* 0x0c8fe40000010019 */
[----:B------:R-:W3:Y:S01]  /*1a690*/  LDL.LU R25, [R1+0x694] ;  /* 0x0006940001197983 */ /* 0x000ee20000300800 */
[----:B--2---:R-:W-:Y:S01]  /*1a6a0*/  FADD.FTZ R41, R23, R42 ;  /* 0x0000002a17297221 */ /* 0x004fe20000010000 */
[----:B------:R-:W-:Y:S02]  /*1a6b0*/  FMUL.FTZ R42, R3, R42 ;  /* 0x0000002a032a7220 */ /* 0x000fe40000410000 */
[----:B------:R-:W2:Y:S02]  /*1a6c0*/  LDL.LU R23, [R1+0x480] ;  /* 0x0004800001177983 */ /* 0x000ea40000300800 */
[----:B------:R-:W-:-:S02]  /*1a6d0*/  FFMA.FTZ R45, R10, R42, R45 ;  /* 0x0000002a0a2d7223 */ /* 0x000fc4000001002d */
[----:B------:R-:W3:Y:S01]  /*1a6e0*/  LDL.LU R10, [R1+0x6a0] ;  /* 0x0006a000010a7983 */ /* 0x000ee20000300800 */
[----:B------:R-:W-:Y:S01]  /*1a6f0*/  FADD.FTZ R42, R44, R42 ;  /* 0x0000002a2c2a7221 */ /* 0x000fe20000010000 */
[----:B----4-:R-:W-:Y:S01]  /*1a700*/  FADD.FTZ R38, R38, R35 ;  /* 0x0000002326267221 */ /* 0x010fe20000010000 */
[-C--:B------:R-:W-:Y:S01]  /*1a710*/  FFMA.FTZ R43, R31, R35.reuse, R43 ;  /* 0x000000231f2b7223 */ /* 0x080fe2000001002b */
[----:B------:R-:W-:Y:S02]  /*1a720*/  FMUL.FTZ R40, R5, R35 ;  /* 0x0000002305287220 */ /* 0x000fe40000410000 */
[----:B------:R-:W4:Y:S02]  /*1a730*/  LDL.LU R35, [R1+0x47c] ;  /* 0x00047c0001237983 */ /* 0x000f240000300800 */
[----:B------:R-:W-:Y:S01]  /*1a740*/  FFMA.FTZ R45, R31, R40, R45 ;  /* 0x000000281f2d7223 */ /* 0x000fe2000001002d */
[----:B------:R-:W-:Y:S01]  /*1a750*/  FADD.FTZ R41, R41, R37 ;  /* 0x0000002529297221 */ /* 0x000fe20000010000 */
[-C--:B------:R-:W-:Y:S01]  /*1a760*/  FFMA.FTZ R39, R9, R37.reuse, R39 ;  /* 0x0000002509277223 */ /* 0x080fe20000010027 */
[----:B------:R-:W-:Y:S01]  /*1a770*/  FMUL.FTZ R44, R3, R37 ;  /* 0x00000025032c7220 */ /* 0x000fe20000410000 */
[----:B------:R-:W4:Y:S01]  /*1a780*/  LDL.LU R31, [R1+0x69c] ;  /* 0x00069c00011f7983 */ /* 0x000f220000300800 */
[----:B------:R-:W-:-:S03]  /*1a790*/  FADD.FTZ R40, R40, R42 ;  /* 0x0000002a28287221 */ /* 0x000fc60000010000 */
[----:B------:R-:W4:Y:S01]  /*1a7a0*/  LDL.LU R37, [R1+0x478] ;  /* 0x0004780001257983 */ /* 0x000f220000300800 */
[----:B------:R-:W-:-:S03]  /*1a7b0*/  FFMA.FTZ R45, R9, R44, R45 ;  /* 0x0000002c092d7223 */ /* 0x000fc6000001002d */
[----:B------:R-:W4:Y:S01]  /*1a7c0*/  LDL.LU R9, [R1+0x46c] ;  /* 0x00046c0001097983 */ /* 0x000f220000300800 */
[----:B------:R-:W-:Y:S01]  /*1a7d0*/  FADD.FTZ R44, R40, R44 ;  /* 0x0000002c282c7221 */ /* 0x000fe20000010000 */
[-C--:B------:R-:W-:Y:S01]  /*1a7e0*/  FMUL.FTZ R42, R5, R34.reuse ;  /* 0x00000022052a7220 */ /* 0x080fe20000410000 */
[----:B------:R-:W-:Y:S01]  /*1a7f0*/  FADD.FTZ R38, R38, R34 ;  /* 0x0000002226267221 */ /* 0x000fe20000010000 */
[C---:B------:R-:W-:Y:S02]  /*1a800*/  FFMA.FTZ R43, R8.reuse, R34, R43 ;  /* 0x00000022082b7223 */ /* 0x040fe4000001002b */
[----:B------:R-:W-:Y:S01]  /*1a810*/  FFMA.FTZ R45, R8, R42, R45 ;  /* 0x0000002a082d7223 */ /* 0x000fe2000001002d */
[----:B------:R-:W4:Y:S04]  /*1a820*/  LDL.LU R34, [R1+0x68c] ;  /* 0x00068c0001227983 */ /* 0x000f280000300800 */
[----:B------:R-:W4:Y:S01]  /*1a830*/  LDL.LU R8, [R1+0x464] ;  /* 0x0004640001087983 */ /* 0x000f220000300800 */
[-C--:B------:R-:W-:Y:S01]  /*1a840*/  FMUL.FTZ R40, R3, R27.reuse ;  /* 0x0000001b03287220 */ /* 0x080fe20000410000 */
[----:B------:R-:W-:-:S03]  /*1a850*/  FFMA.FTZ R39, R36, R27, R39 ;  /* 0x0000001b24277223 */ /* 0x000fc60000010027 */
[----:B------:R-:W-:Y:S02]  /*1a860*/  FFMA.FTZ R45, R36, R40, R45 ;  /* 0x00000028242d7223 */ /* 0x000fe4000001002d */
[----:B------:R-:W4:Y:S01]  /*1a870*/  LDL.LU R36, [R1+0x684] ;  /* 0x0006840001247983 */ /* 0x000f220000300800 */
[----:B------:R-:W-:Y:S01]  /*1a880*/  FADD.FTZ R42, R42, R44 ;  /* 0x0000002c2a2a7221 */ /* 0x000fe20000010000 */
[----:B------:R-:W-:Y:S02]  /*1a890*/  FADD.FTZ R41, R41, R27 ;  /* 0x0000001b29297221 */ /* 0x000fe40000010000 */
[----:B------:R-:W4:Y:S01]  /*1a8a0*/  LDL.LU R27, [R1+0x45c] ;  /* 0x00045c00011b7983 */ /* 0x000f220000300800 */
[----:B------:R-:W-:Y:S01]  /*1a8b0*/  FADD.FTZ R40, R42, R40 ;  /* 0x000000282a287221 */ /* 0x000fe20000010000 */
[-C--:B--2---:R-:W-:Y:S01]  /*1a8c0*/  FMUL.FTZ R44, R5, R23.reuse ;  /* 0x00000017052c7220 */ /* 0x084fe20000410000 */
[----:B------:R-:W-:Y:S01]  /*1a8d0*/  FADD.FTZ R38, R38, R23 ;  /* 0x0000001726267221 */ /* 0x000fe20000010000 */
[----:B---3--:R-:W-:-:S02]  /*1a8e0*/  FFMA.FTZ R43, R10, R23, R43 ;  /* 0x000000170a2b7223 */ /* 0x008fc4000001002b */
[----:B------:R-:W-:Y:S01]  /*1a8f0*/  FFMA.FTZ R45, R10, R44, R45 ;  /* 0x0000002c0a2d7223 */ /* 0x000fe2000001002d */
[----:B------:R-:W2:Y:S01]  /*1a900*/  LDL.LU R23, [R1+0x680] ;  /* 0x0006800001177983 */ /* 0x000ea20000300800 */
[----:B------:R-:W-:-:S03]  /*1a910*/  FADD.FTZ R44, R44, R40 ;  /* 0x000000282c2c7221 */ /* 0x000fc60000010000 */
[----:B------:R-:W3:Y:S01]  /*1a920*/  LDL.LU R10, [R1+0x454] ;  /* 0x00045400010a7983 */ /* 0x000ee20000300800 */
[-C--:B----4-:R-:W-:Y:S01]  /*1a930*/  FMUL.FTZ R42, R3, R35.reuse ;  /* 0x00000023032a7220 */ /* 0x090fe20000410000 */
        /* <DEDUP_REMOVED lines=24> */
[-C--:B------:R-:W-:Y:S01]  /*1aac0*/  FMUL.FTZ R40, R3, R27.reuse ;  /* 0x0000001b03287220 */ /* 0x080fe20000410000 */
[----:B------:R-:W-:Y:S02]  /*1aad0*/  FADD.FTZ R38, R38, R8 ;  /* 0x0000000826267221 */ /* 0x000fe40000010000 */
[----:B------:R-:W4:Y:S01]  /*1aae0*/  LDL.LU R8, [R1+0x434] ;  /* 0x0004340001087983 */ /* 0x000f220000300800 */
[----:B------:R-:W-:Y:S01]  /*1aaf0*/  FADD.FTZ R42, R42, R44 ;  /* 0x0000002c2a2a7221 */ /* 0x000fe20000010000 */
[----:B------:R-:W-:Y:S01]  /*1ab00*/  FADD.FTZ R41, R41, R27 ;  /* 0x0000001b29297221 */ /* 0x000fe20000010000 */
[C---:B--2---:R-:W-:Y:S01]  /*1ab10*/  FFMA.FTZ R45, R23.reuse, R40, R45 ;  /* 0x00000028172d7223 */ /* 0x044fe2000001002d */
[----:B------:R-:W-:Y:S01]  /*1ab20*/  FFMA.FTZ R39, R23, R27, R39 ;  /* 0x0000001b17277223 */ /* 0x000fe20000010027 */
[----:B---3--:R-:W-:Y:S01]  /*1ab30*/  FMUL.FTZ R44, R5, R10 ;  /* 0x0000000a052c7220 */ /* 0x008fe20000410000 */
[----:B------:R-:W2:Y:S01]  /*1ab40*/  LDL.LU R23, [R1+0x66c] ;  /* 0x00066c0001177983 */ /* 0x000ea20000300800 */
[----:B------:R-:W-:-:S03]  /*1ab50*/  FADD.FTZ R40, R42, R40 ;  /* 0x000000282a287221 */ /* 0x000fc60000010000 */
[----:B------:R-:W3:Y:S01]  /*1ab60*/  LDL.LU R27, [R1+0x42c] ;  /* 0x00042c00011b7983 */ /* 0x000ee20000300800 */
[----:B------:R-:W-:Y:S01]  /*1ab70*/  FADD.FTZ R38, R38, R10 ;  /* 0x0000000a26267221 */ /* 0x000fe20000010000 */
[C---:B----4-:R-:W-:Y:S01]  /*1ab80*/  FFMA.FTZ R45, R35.reuse, R44, R45 ;  /* 0x0000002c232d7223 */ /* 0x050fe2000001002d */
        /* <DEDUP_REMOVED lines=13> */
[----:B------:R-:W-:Y:S01]  /*1ac60*/  FMUL.FTZ R44, R3, R9 ;  /* 0x00000009032c7220 */ /* 0x000fe20000410000 */
        /* <DEDUP_REMOVED lines=12> */
[----:B------:R-:W-:-:S03]  /*1ad30*/  FADD.FTZ R38, R38, R8 ;  /* 0x0000000826267221 */ /* 0x000fc60000010000 */
[----:B------:R-:W-:Y:S01]  /*1ad40*/  FADD.FTZ R42, R40, R42 ;  /* 0x0000002a282a7221 */ /* 0x000fe20000010000 */
[C---:B--2---:R-:W-:Y:S01]  /*1ad50*/  FFMA.FTZ R43, R23.reuse, R8, R43 ;  /* 0x00000008172b7223 */ /* 0x044fe2000001002b */
[----:B------:R-:W-:Y:S01]  /*1ad60*/  FFMA.FTZ R45, R23, R40, R45 ;  /* 0x00000028172d7223 */ /* 0x000fe2000001002d */
[----:B------:R-:W2:Y:S01]  /*1ad70*/  LDL.LU R8, [R1+0x400] ;  /* 0x0004000001087983 */ /* 0x000ea20000300800 */
[----:B---3--:R-:W-:-:S03]  /*1ad80*/  FMUL.FTZ R44, R3, R27 ;  /* 0x0000001b032c7220 */ /* 0x008fc60000410000 */
[----:B------:R-:W3:Y:S01]  /*1ad90*/  LDL.LU R23, [R1+0x654] ;  /* 0x0006540001177983 */ /* 0x000ee20000300800 */
[----:B------:R-:W-:Y:S01]  /*1ada0*/  FADD.FTZ R41, R41, R27 ;  /* 0x0000001b29297221 */ /* 0x000fe20000010000 */
[----:B------:R-:W-:Y:S01]  /*1adb0*/  FADD.FTZ R42, R42, R44 ;  /* 0x0000002c2a2a7221 */ /* 0x000fe20000010000 */
[C---:B----4-:R-:W-:Y:S01]  /*1adc0*/  FFMA.FTZ R39, R35.reuse, R27, R39 ;  /* 0x0000001b23277223 */ /* 0x050fe20000010027 */
        /* <DEDUP_REMOVED lines=33> */
[----:B------:R-:W-:Y:S01]  /*1afe0*/  FADD.FTZ R42, R40, R42 ;  /* 0x0000002a282a7221 */ /* 0x000fe20000010000 */
[C---:B----4-:R-:W-:Y:S01]  /*1aff0*/  FFMA.FTZ R43, R27.reuse, R8, R43 ;  /* 0x000000081b2b7223 */ /* 0x050fe2000001002b */
        /* <DEDUP_REMOVED lines=21> */
[----:B------:R-:W-:-:S03]  /*1b150*/  FMUL.FTZ R40, R5, R37 ;  /* 0x0000002505287220 */ /* 0x000fc60000410000 */
[----:B------:R-:W-:-:S04]  /*1b160*/  FADD.FTZ R42, R42, R44 ;  /* 0x0000002c2a2a7221 */ /* 0x000fc80000010000 */
[----:B------:R-:W-:Y:S01]  /*1b170*/  FADD.FTZ R42, R40, R42 ;  /* 0x0000002a282a7221 */ /* 0x000fe20000010000 */
[----:B------:R-:W-:Y:S02]  /*1b180*/  FADD.FTZ R41, R41, R34 ;  /* 0x0000002229297221 */ /* 0x000fe40000010000 */
[----:B------:R-:W4:Y:S01]  /*1b190*/  LDL.LU R34, [R1+0x288] ;  /* 0x0002880001227983 */ /* 0x000f220000300800 */
[----:B------:R-:W-:Y:S01]  /*1b1a0*/  FADD.FTZ R38, R38, R37 ;  /* 0x0000002526267221 */ /* 0x000fe20000010000 */
[----:B--2---:R-:W-:Y:S01]  /*1b1b0*/  FMUL.FTZ R44, R3, R9 ;  /* 0x00000009032c7220 */ /* 0x004fe20000410000 */
[----:B---3--:R-:W-:-:S03]  /*1b1c0*/  FFMA.FTZ R45, R23, R40, R45 ;  /* 0x00000028172d7223 */ /* 0x008fc6000001002d */
[----:B------:R-:W-:Y:S01]  /*1b1d0*/  FADD.FTZ R42, R42, R44 ;  /* 0x0000002c2a2a7221 */ /* 0x000fe20000010000 */
[----:B----4-:R-:W-:Y:S01]  /*1b1e0*/  FMUL.FTZ R40, R5, R8 ;  /* 0x0000000805287220 */ /* 0x010fe20000410000 */
[----:B------:R-:W-:-:S03]  /*1b1f0*/  FFMA.FTZ R45, R27, R44, R45 ;  /* 0x0000002c1b2d7223 */ /* 0x000fc6000001002d */
[----:B------:R-:W-:Y:S01]  /*1b200*/  FADD.FTZ R42, R40, R42 ;  /* 0x0000002a282a7221 */ /* 0x000fe20000010000 */
[----:B------:R-:W-:Y:S01]  /*1b210*/  FMUL.FTZ R44, R3, R35 ;  /* 0x00000023032c7220 */ /* 0x000fe20000410000 */
[----:B------:R-:W-:-:S03]  /*1b220*/  FFMA.FTZ R45, R10, R40, R45 ;  /* 0x000000280a2d7223 */ /* 0x000fc6000001002d */
[----:B------:R-:W-:Y:S01]  /*1b230*/  FADD.FTZ R42, R42, R44 ;  /* 0x0000002c2a2a7221 */ /* 0x000fe20000010000 */
[----:B------:R-:W-:Y:S01]  /*1b240*/  FFMA.FTZ R43, R23, R37, R43 ;  /* 0x00000025172b7223 */ /* 0x000fe2000001002b */
[----:B------:R-:W-:Y:S01]  /*1b250*/  FFMA.FTZ R39, R27, R9, R39 ;  /* 0x000000091b277223 */ /* 0x000fe20000010027 */
[----:B------:R-:W2:Y:S01]  /*1b260*/  LDL.LU R37, [R1+0x268] ;  /* 0x0002680001257983 */ /* 0x000ea20000300800 */
[----:B------:R-:W-:-:S03]  /*1b270*/  FADD.FTZ R38, R38, R8 ;  /* 0x0000000826267221 */ /* 0x000fc60000010000 */
[----:B------:R-:W3:Y:S01]  /*1b280*/  LDL.LU R27, [R1+0x590] ;  /* 0x00059000011b7983 */ /* 0x000ee20000300800 */
[----:B------:R-:W-:Y:S01]  /*1b290*/  FMUL.FTZ R40, R5, R31 ;  /* 0x0000001f05287220 */ /* 0x000fe20000410000 */
[----:B------:R-:W-:Y:S01]  /*1b2a0*/  FADD.FTZ R41, R41, R9 ;  /* 0x0000000929297221 */ /* 0x000fe20000010000 */
[C---:B------:R-:W-:Y:S02]  /*1b2b0*/  FFMA.FTZ R45, R25.reuse, R44, R45 ;  /* 0x0000002c192d7223 */ /* 0x040fe4000001002d */
[----:B------:R-:W-:Y:S01]  /*1b2c0*/  FADD.FTZ R42, R40, R42 ;  /* 0x0000002a282a7221 */ /* 0x000fe20000010000 */
[----:B------:R-:W-:Y:S01]  /*1b2d0*/  FFMA.FTZ R43, R10, R8, R43 ;  /* 0x000000080a2b7223 */ /* 0x000fe2000001002b */
[----:B------:R-:W-:Y:S01]  /*1b2e0*/  FFMA.FTZ R39, R25, R35, R39 ;  /* 0x0000002319277223 */ /* 0x000fe20000010027 */
[----:B------:R-:W4:Y:S01]  /*1b2f0*/  LDL.LU R8, [R1+0x260] ;  /* 0x0002600001087983 */ /* 0x000f220000300800 */
[----:B------:R-:W-:-:S03]  /*1b300*/  FFMA.FTZ R45, R36, R40, R45 ;  /* 0x00000028242d7223 */ /* 0x000fc6000001002d */
[----:B------:R-:W4:Y:S04]  /*1b310*/  LDL.LU R25, [R1+0x588] ;  /* 0x0005880001197983 */ /* 0x000f280000300800 */
[----:B------:R-:W4:Y:S04]  /*1b320*/  LDL.LU R40, [R1+0x598] ;  /* 0x0005980001287983 */ /* 0x000f280000300800 */
[----:B------:R-:W4:Y:S04]  /*1b330*/  LDL.LU R9, [R1+0x28c] ;  /* 0x00028c0001097983 */ /* 0x000f280000300800 */
[----:B------:R-:W4:Y:S01]  /*1b340*/  LDL.LU R10, [R1+0x58c] ;  /* 0x00058c00010a7983 */ /* 0x000f220000300800 */
[----:B------:R-:W-:Y:S01]  /*1b350*/  FMUL.FTZ R44, R3, R34 ;  /* 0x00000022032c7220 */ /* 0x000fe20000410000 */
[----:B------:R-:W-:Y:S01]  /*1b360*/  FFMA.FTZ R43, R36, R31, R43 ;  /* 0x0000001f242b7223 */ /* 0x000fe2000001002b */
[----:B------:R-:W-:Y:S01]  /*1b370*/  FADD.FTZ R38, R38, R31 ;  /* 0x0000001f26267221 */ /* 0x000fe20000010000 */
[----:B------:R-:W-:Y:S01]  /*1b380*/  FADD.FTZ R41, R41, R35 ;  /* 0x0000002329297221 */ /* 0x000fe20000010000 */
[----:B------:R-:W-:Y:S01]  /*1b390*/  FADD.FTZ R42, R42, R44 ;  /* 0x0000002c2a2a7221 */ /* 0x000fe20000010000 */
[----:B------:R-:W4:Y:S04]  /*1b3a0*/  LDL.LU R35, [R1+0x264] ;  /* 0x0002640001237983 */ /* 0x000f280000300800 */
[----:B------:R-:W4:Y:S04]  /*1b3b0*/  LDL.LU R36, [R1+0x580] ;  /* 0x0005800001247983 */ /* 0x000f280000300800 */
[----:B------:R-:W4:Y:S01]  /*1b3c0*/  LDL.LU R23, [R1+0x258] ;  /* 0x0002580001177983 */ /* 0x000f220000300800 */
[----:B------:R-:W-:-:S03]  /*1b3d0*/  FADD.FTZ R41, R41, R34 ;  /* 0x0000002229297221 */ /* 0x000fc60000010000 */
[----:B------:R-:W4:Y:S01]  /*1b3e0*/  LDL.LU R31, [R1+0x578] ;  /* 0x00057800011f7983 */ /* 0x000f220000300800 */
[----:B--2---:R-:W-:Y:S01]  /*1b3f0*/  FADD.FTZ R38, R38, R37 ;  /* 0x0000002526267221 */ /* 0x004fe20000010000 */
[----:B---3--:R-:W-:-:S03]  /*1b400*/  FFMA.FTZ R43, R27, R37, R43 ;  /* 0x000000251b2b7223 */ /* 0x008fc6000001002b */
[----:B----4-:R-:W-:Y:S01]  /*1b410*/  FADD.FTZ R38, R38, R8 ;  /* 0x0000000826267221 */ /* 0x010fe20000010000 */
[C---:B------:R-:W-:Y:S01]  /*1b420*/  FFMA.FTZ R39, R40.reuse, R34, R39 ;  /* 0x0000002228277223 */ /* 0x040fe20000010027 */
[----:B------:R-:W-:Y:S01]  /*1b430*/  FFMA.FTZ R45, R40, R44, R45 ;  /* 0x0000002c282d7223 */ /* 0x000fe2000001002d */
[----:B------:R-:W-:Y:S01]  /*1b440*/  FMUL.FTZ R40, R5, R37 ;  /* 0x0000002505287220 */ /* 0x000fe20000410000 */
[----:B------:R-:W-:Y:S01]  /*1b450*/  FFMA.FTZ R43, R25, R8, R43 ;  /* 0x00000008192b7223 */ /* 0x000fe2000001002b */
[-C--:B------:R-:W-:Y:S01]  /*1b460*/  FMUL.FTZ R44, R3, R9.reuse ;  /* 0x00000009032c7220 */ /* 0x080fe20000410000 */
[----:B------:R-:W2:Y:S01]  /*1b470*/  LDL.LU R34, [R1+0x574] ;  /* 0x0005740001227983 */ /* 0x000ea20000300800 */
[----:B------:R-:W-:Y:S01]  /*1b480*/  FFMA.FTZ R45, R27, R40, R45 ;  /* 0x000000281b2d7223 */ /* 0x000fe2000001002d */
[----:B------:R-:W-:Y:S01]  /*1b490*/  FADD.FTZ R42, R40, R42 ;  /* 0x0000002a282a7221 */ /* 0x000fe20000010000 */
[----:B------:R-:W-:Y:S01]  /*1b4a0*/  FMUL.FTZ R40, R5, R8 ;  /* 0x0000000805287220 */ /* 0x000fe20000410000 */
[C---:B------:R-:W-:Y:S01]  /*1b4b0*/  FFMA.FTZ R39, R10.reuse, R9, R39 ;  /* 0x000000090a277223 */ /* 0x040fe20000010027 */
[----:B------:R-:W3:Y:S01]  /*1b4c0*/  LDL.LU R8, [R1+0x7cc] ;  /* 0x0007cc0001087983 */ /* 0x000ee20000300800 */
[----:B------:R-:W-:-:S03]  /*1b4d0*/  FFMA.FTZ R45, R10, R44, R45 ;  /* 0x0000002c0a2d7223 */ /* 0x000fc6000001002d */
[----:B------:R-:W4:Y:S01]  /*1b4e0*/  LDL.LU R27, [R1+0x24c] ;  /* 0x00024c00011b7983 */ /* 0x000f220000300800 */
[----:B------:R-:W-:-:S03]  /*1b4f0*/  FFMA.FTZ R45, R25, R40, R45 ;  /* 0x00000028192d7223 */ /* 0x000fc6000001002d */
[----:B------:R-:W4:Y:S04]  /*1b500*/  LDL.LU R10, [R1+0x250] ;  /* 0x00025000010a7983 */ /* 0x000f280000300800 */
[----:B------:R-:W4:Y:S04]  /*1b510*/  LDL.LU R25, [R1+0x56c] ;  /* 0x00056c0001197983 */ /* 0x000f280000300800 */
[----:B------:R-:W4:Y:S01]  /*1b520*/  LDL.LU R37, [R1+0x570] ;  /* 0x0005700001257983 */ /* 0x000f220000300800 */
[----:B------:R-:W-:Y:S01]  /*1b530*/  FADD.FTZ R42, R42, R44 ;  /* 0x0000002c2a2a7221 */ /* 0x000fe20000010000 */
[----:B------:R-:W-:-:S03]  /*1b540*/  FMUL.FTZ R44, R3, R35 ;  /* 0x00000023032c7220 */ /* 0x000fc60000410000 */
[----:B------:R-:W-:Y:S01]  /*1b550*/  FADD.FTZ R42, R40, R42 ;  /* 0x0000002a282a7221 */ /* 0x000fe20000010000 */
[----:B------:R-:W-:Y:S01]  /*1b560*/  FFMA.FTZ R45, R36, R44, R45 ;  /* 0x0000002c242d7223 */ /* 0x000fe2000001002d */
[----:B------:R-:W-:Y:S02]  /*1b570*/  FMUL.FTZ R40, R5, R23 ;  /* 0x0000001705287220 */ /* 0x000fe40000410000 */
[----:B------:R-:W-:Y:S01]  /*1b580*/  FADD.FTZ R42, R42, R44 ;  /* 0x0000002c2a2a7221 */ /* 0x000fe20000010000 */
[----:B------:R-:W-:Y:S01]  /*1b590*/  FADD.FTZ R41, R41, R9 ;  /* 0x0000000929297221 */ /* 0x000fe20000010000 */
[----:B------:R-:W-:Y:S01]  /*1b5a0*/  FFMA.FTZ R45, R31, R40, R45 ;  /* 0x000000281f2d7223 */ /* 0x000fe2000001002d */
[----:B------:R-:W4:Y:S01]  /*1b5b0*/  LDL.LU R9, [R1+0x7d0] ;  /* 0x0007d00001097983 */ /* 0x000f220000300800 */
[----:B------:R-:W-:Y:S01]  /*1b5c0*/  FADD.FTZ R42, R40, R42 ;  /* 0x0000002a282a7221 */ /* 0x000fe20000010000 */
[----:B------:R-:W-:Y:S01]  /*1b5d0*/  FFMA.FTZ R39, R36, R35, R39 ;  /* 0x0000002324277223 */ /* 0x000fe20000010027 */
[----:B------:R-:W-:Y:S01]  /*1b5e0*/  FADD.FTZ R41, R41, R35 ;  /* 0x0000002329297221 */ /* 0x000fe20000010000 */
[----:B------:R-:W4:Y:S01]  /*1b5f0*/  LDL.LU R36, [R1+0x244] ;  /* 0x0002440001247983 */ /* 0x000f220000300800 */
[----:B------:R-:W-:-:S03]  /*1b600*/  FFMA.FTZ R43, R31, R23, R43 ;  /* 0x000000171f2b7223 */ /* 0x000fc6000001002b */
[----:B------:R-:W4:Y:S01]  /*1b610*/  LDL.LU R35, [R1+0x55c] ;  /* 0x00055c0001237983 */ /* 0x000f220000300800 */
[----:B------:R-:W-:-:S03]  /*1b620*/  FADD.FTZ R38, R38, R23 ;  /* 0x0000001726267221 */ /* 0x000fc60000010000 */
[----:B------:R-:W4:Y:S04]  /*1b630*/  LDL.LU R31, [R1+0x23c] ;  /* 0x00023c00011f7983 */ /* 0x000f280000300800 */
[----:B------:R-:W4:Y:S01]  /*1b640*/  LDL.LU R23, [R1+0x544] ;  /* 0x0005440001177983 */ /* 0x000f220000300800 */
[----:B---3--:R-:W-:-:S04]  /*1b650*/  FMUL.FTZ R44, R3, R8 ;  /* 0x00000008032c7220 */ /* 0x008fc80000410000 */
[----:B--2---:R-:W-:Y:S01]  /*1b660*/  FFMA.FTZ R45, R34, R44, R45 ;  /* 0x0000002c222d7223 */ /* 0x004fe2000001002d */
[----:B------:R-:W-:Y:S02]  /*1b670*/  FADD.FTZ R42, R42, R44 ;  /* 0x0000002c2a2a7221 */ /* 0x000fe40000010000 */
[----:B------:R-:W2:Y:S01]  /*1b680*/  LDL.LU R44, [R1+0x568] ;  /* 0x00056800012c7983 */ /* 0x000ea20000300800 */
[----:B------:R-:W-:Y:S01]  /*1b690*/  FFMA.FTZ R39, R34, R8, R39 ;  /* 0x0000000822277223 */ /* 0x000fe20000010027 */
[----:B------:R-:W-:Y:S01]  /*1b6a0*/  FADD.FTZ R41, R41, R8 ;  /* 0x0000000829297221 */ /* 0x000fe20000010000 */
[----:B----4-:R-:W-:Y:S01]  /*1b6b0*/  FMUL.FTZ R40, R5, R27 ;  /* 0x0000001b05287220 */ /* 0x010fe20000410000 */
[-C--:B------:R-:W-:Y:S01]  /*1b6c0*/  FMUL.FTZ R8, R3, R10.reuse ;  /* 0x0000000a03087220 */ /* 0x080fe20000410000 */
[----:B------:R-:W-:Y:S01]  /*1b6d0*/  FFMA.FTZ R39, R25, R10, R39 ;  /* 0x0000000a19277223 */ /* 0x000fe20000010027 */
[----:B------:R-:W-:Y:S01]  /*1b6e0*/  FADD.FTZ R41, R41, R10 ;  /* 0x0000000a29297221 */ /* 0x000fe20000010000 */
[----:B------:R-:W3:Y:S01]  /*1b6f0*/  LDL.LU R34, [R1+0x558] ;  /* 0x0005580001227983 */ /* 0x000ee20000300800 */
[----:B------:R-:W-:-:S03]  /*1b700*/  FADD.FTZ R38, R38, R27 ;  /* 0x0000001b26267221 */ /* 0x000fc60000010000 */
[----:B------:R-:W4:Y:S01]  /*1b710*/  LDL.LU R10, [R1+0x7c8] ;  /* 0x0007c800010a7983 */ /* 0x000f220000300800 */
[C---:B------:R-:W-:Y:S01]  /*1b720*/  FFMA.FTZ R43, R37.reuse, R27, R43 ;  /* 0x0000001b252b7223 */ /* 0x040fe2000001002b */
[----:B------:R-:W-:Y:S02]  /*1b730*/  FFMA.FTZ R45, R37, R40, R45 ;  /* 0x00000028252d7223 */ /* 0x000fe4000001002d */
[----:B------:R-:W4:Y:S04]  /*1b740*/  LDL.LU R37, [R1+0x550] ;  /* 0x0005500001257983 */ /* 0x000f280000300800 */
[----:B------:R-:W4:Y:S01]  /*1b750*/  LDL.LU R27, [R1+0x234] ;  /* 0x00023400011b7983 */ /* 0x000f220000300800 */
[----:B------:R-:W-:Y:S01]  /*1b760*/  FADD.FTZ R42, R40, R42 ;  /* 0x0000002a282a7221 */ /* 0x000fe20000010000 */
[----:B------:R-:W-:Y:S01]  /*1b770*/  FMUL.FTZ R40, R5, R9 ;  /* 0x0000000905287220 */ /* 0x000fe20000410000 */
[----:B------:R-:W-:-:S02]  /*1b780*/  FFMA.FTZ R45, R25, R8, R45 ;  /* 0x00000008192d7223 */ /* 0x000fc4000001002d */
[----:B------:R-:W-:Y:S01]  /*1b790*/  FADD.FTZ R42, R42, R8 ;  /* 0x000000082a2a7221 */ /* 0x000fe20000010000 */
[----:B------:R-:W4:Y:S01]  /*1b7a0*/  LDL.LU R25, [R1+0x238] ;  /* 0x0002380001197983 */ /* 0x000f220000300800 */
[-C--:B------:R-:W-:Y:S02]  /*1b7b0*/  FMUL.FTZ R8, R3, R36.reuse ;  /* 0x0000002403087220 */ /* 0x080fe40000410000 */
[----:B------:R-:W-:Y:S01]  /*1b7c0*/  FADD.FTZ R42, R40, R42 ;  /* 0x0000002a282a7221 */ /* 0x000fe20000010000 */
[----:B------:R-:W-:Y:S01]  /*1b7d0*/  FADD.FTZ R38, R38, R9 ;  /* 0x0000000926267221 */ /* 0x000fe20000010000 */
[----:B------:R-:W-:Y:S01]  /*1b7e0*/  FFMA.FTZ R39, R35, R36, R39 ;  /* 0x0000002423277223 */ /* 0x000fe20000010027 */
[----:B------:R-:W-:Y:S02]  /*1b7f0*/  FADD.FTZ R41, R41, R36 ;  /* 0x0000002429297221 */ /* 0x000fe40000010000 */
[----:B------:R-:W4:Y:S01]  /*1b800*/  LDL.LU R36, [R1+0x22c] ;  /* 0x00022c0001247983 */ /* 0x000f220000300800 */
[----:B------:R-:W-:Y:S01]  /*1b810*/  FADD.FTZ R42, R42, R8 ;  /* 0x000000082a2a7221 */ /* 0x000fe20000010000 */
[----:B------:R-:W-:Y:S01]  /*1b820*/  FADD.FTZ R38, R38, R31 ;  /* 0x0000001f26267221 */ /* 0x000fe20000010000 */
[----:B--2---:R-:W-:-:S02]  /*1b830*/  FFMA.FTZ R45, R44, R40, R45 ;  /* 0x000000282c2d7223 */ /* 0x004fc4000001002d */
[----:B------:R-:W2:Y:S01]  /*1b840*/  LDL.LU R40, [R1+0x540] ;  /* 0x0005400001287983 */ /* 0x000ea20000300800 */
[----:B------:R-:W-:Y:S01]  /*1b850*/  FFMA.FTZ R43, R44, R9, R43 ;  /* 0x000000092c2b7223 */ /* 0x000fe2000001002b */
[----:B------:R-:W-:Y:S01]  /*1b860*/  FFMA.FTZ R45, R35, R8, R45 ;  /* 0x00000008232d7223 */ /* 0x000fe2000001002d */
[-C--:B------:R-:W-:Y:S01]  /*1b870*/  FMUL.FTZ R9, R5, R31.reuse ;  /* 0x0000001f05097220 */ /* 0x080fe20000410000 */
[----:B------:R-:W2:Y:S01]  /*1b880*/  LDL.LU R35, [R1+0x534] ;  /* 0x0005340001237983 */ /* 0x000ea20000300800 */
[C---:B---3--:R-:W-:Y:S02]  /*1b890*/  FFMA.FTZ R43, R34.reuse, R31, R43 ;  /* 0x0000001f222b7223 */ /* 0x048fe4000001002b */
[----:B------:R-:W-:Y:S01]  /*1b8a0*/  FFMA.FTZ R45, R34, R9, R45 ;  /* 0x00000009222d7223 */ /* 0x000fe2000001002d */
[----:B------:R-:W3:Y:S01]  /*1b8b0*/  LDL.LU R44, [R1+0x530] ;  /* 0x00053000012c7983 */ /* 0x000ee20000300800 */
[----:B----4-:R-:W-:Y:S01]  /*1b8c0*/  FMUL.FTZ R8, R3, R10 ;  /* 0x0000000a03087220 */ /* 0x010fe20000410000 */
[----:B------:R-:W-:-:S02]  /*1b8d0*/  FADD.FTZ R42, R9, R42 ;  /* 0x0000002a092a7221 */ /* 0x000fc40000010000 */
[----:B------:R-:W4:Y:S01]  /*1b8e0*/  LDL.LU R31, [R1+0x224] ;  /* 0x00022400011f7983 */ /* 0x000f220000300800 */
[C---:B------:R-:W-:Y:S01]  /*1b8f0*/  FFMA.FTZ R39, R37.reuse, R10, R39 ;  /* 0x0000000a25277223 */ /* 0x040fe20000010027 */
[----:B------:R-:W-:Y:S02]  /*1b900*/  FFMA.FTZ R45, R37, R8, R45 ;  /* 0x00000008252d7223 */ /* 0x000fe4000001002d */
[----:B------:R-:W4:Y:S01]  /*1b910*/  LDL.LU R34, [R1+0x514] ;  /* 0x0005140001227983 */ /* 0x000f220000300800 */
[----:B------:R-:W-:-:S03]  /*1b920*/  FMUL.FTZ R9, R5, R27 ;  /* 0x0000001b05097220 */ /* 0x000fc60000410000 */
[----:B------:R-:W4:Y:S01]  /*1b930*/  LDL.LU R37, [R1+0x228] ;  /* 0x0002280001257983 */ /* 0x000f220000300800 */
[C---:B------:R-:W-:Y:S01]  /*1b940*/  FFMA.FTZ R43, R23.reuse, R27, R43 ;  /* 0x0000001b172b7223 */ /* 0x040fe2000001002b */
[----:B------:R-:W-:Y:S02]  /*1b950*/  FFMA.FTZ R45, R23, R9, R45 ;  /* 0x00000009172d7223 */ /* 0x000fe4000001002d */
        /* <DEDUP_REMOVED lines=8> */
[----:B------:R-:W-:-:S02]  /*1b9e0*/  FADD.FTZ R41, R41, R25 ;  /* 0x0000001929297221 */ /* 0x000fc40000010000 */
[----:B------:R-:W4:Y:S01]  /*1b9f0*/  LDL.LU R10, [R1+0x4fc] ;  /* 0x0004fc00010a7983 */ /* 0x000f220000300800 */
[----:B------:R-:W-:Y:S01]  /*1ba00*/  FADD.FTZ R42, R42, R8 ;  /* 0x000000082a2a7221 */ /* 0x000fe20000010000 */
[----:B------:R-:W-:Y:S01]  /*1ba10*/  FADD.FTZ R38, R38, R11 ;  /* 0x0000000b26267221 */ /* 0x000fe20000010000 */
[----:B------:R-:W-:Y:S02]  /*1ba20*/  FADD.FTZ R41, R41, R36 ;  /* 0x0000002429297221 */ /* 0x000fe40000010000 */
[----:B------:R-:W-:Y:S01]  /*1ba30*/  FADD.FTZ R42, R9, R42 ;  /* 0x0000002a092a7221 */ /* 0x000fe20000010000 */
[C---:B--2---:R-:W-:Y:S01]  /*1ba40*/  FFMA.FTZ R39, R40.reuse, R25, R39 ;  /* 0x0000001928277223 */ /* 0x044fe20000010027 */
[----:B------:R-:W-:Y:S01]  /*1ba50*/  FFMA.FTZ R45, R40, R8, R45 ;  /* 0x00000008282d7223 */ /* 0x000fe2000001002d */
[----:B------:R-:W2:Y:S01]  /*1ba60*/  LDL.LU R25, [R1+0x220] ;  /* 0x0002200001197983 */ /* 0x000ea20000300800 */
[-C--:B------:R-:W-:Y:S01]  /*1ba70*/  FMUL.FTZ R8, R3, R36.reuse ;  /* 0x0000002403087220 */ /* 0x080fe20000410000 */
[C---:B------:R-:W-:Y:S01]  /*1ba80*/  FFMA.FTZ R43, R35.reuse, R11, R43 ;  /* 0x0000000b232b7223 */ /* 0x040fe2000001002b */
[----:B------:R-:W-:Y:S01]  /*1ba90*/  FFMA.FTZ R45, R35, R9, R45 ;  /* 0x00000009232d7223 */ /* 0x000fe2000001002d */
[----:B------:R-:W2:Y:S04]  /*1baa0*/  LDL.LU R40, [R1+0x4f8] ;  /* 0x0004f80001287983 */ /* 0x000ea80000300800 */
[----:B------:R-:W2:Y:S01]  /*1bab0*/  LDL.LU R35, [R1+0x240] ;  /* 0x0002400001237983 */ /* 0x000ea20000300800 */
[C---:B---3--:R-:W-:Y:S01]  /*1bac0*/  FFMA.FTZ R39, R44.reuse, R36, R39 ;  /* 0x000000242c277223 */ /* 0x048fe20000010027 */
[----:B------:R-:W-:Y:S01]  /*1bad0*/  FFMA.FTZ R45, R44, R8, R45 ;  /* 0x000000082c2d7223 */ /* 0x000fe2000001002d */
[----:B----4-:R-:W-:Y:S01]  /*1bae0*/  FMUL.FTZ R9, R5, R31 ;  /* 0x0000001f05097220 */ /* 0x010fe20000410000 */
[----:B------:R-:W3:Y:S01]  /*1baf0*/  LDL.LU R44, [R1+0x4d4] ;  /* 0x0004d400012c7983 */ /* 0x000ee20000300800 */
[----:B------:R-:W-:-:S03]  /*1bb00*/  FADD.FTZ R42, R42, R8 ;  /* 0x000000082a2a7221 */ /* 0x000fc60000010000 */
[----:B------:R-:W4:Y:S01]  /*1bb10*/  LDL.LU R36, [R1+0x248] ;  /* 0x0002480001247983 */ /* 0x000f220000300800 */
[C---:B------:R-:W-:Y:S01]  /*1bb20*/  FFMA.FTZ R43, R34.reuse, R31, R43 ;  /* 0x0000001f222b7223 */ /* 0x040fe2000001002b */
[----:B------:R-:W-:Y:S01]  /*1bb30*/  FFMA.FTZ R45, R34, R9, R45 ;  /* 0x00000009222d7223 */ /* 0x000fe2000001002d */
[-C--:B------:R-:W-:Y:S01]  /*1bb40*/  FMUL.FTZ R8, R3, R37.reuse ;  /* 0x0000002503087220 */ /* 0x080fe20000410000 */
[----:B------:R-:W-:Y:S01]  /*1bb50*/  FADD.FTZ R38, R38, R31 ;  /* 0x0000001f26267221 */ /* 0x000fe20000010000 */
[----:B------:R-:W4:Y:S01]  /*1bb60*/  LDL.LU R34, [R1+0x4d0] ;  /* 0x0004d00001227983 */ /* 0x000f220000300800 */
[----:B------:R-:W-:-:S03]  /*1bb70*/  FFMA.FTZ R39, R23, R37, R39 ;  /* 0x0000002517277223 */ /* 0x000fc60000010027 */
[----:B------:R-:W4:Y:S01]  /*1bb80*/  LDL.LU R31, [R1+0x254] ;  /* 0x00025400011f7983 */ /* 0x000f220000300800 */
[----:B------:R-:W-:-:S03]  /*1bb90*/  FFMA.FTZ R45, R23, R8, R45 ;  /* 0x00000008172d7223 */ /* 0x000fc6000001002d */
        /* <DEDUP_REMOVED lines=15> */
[C---:B------:R-:W-:Y:S02]  /*1bc90*/  FFMA.FTZ R39, R40.reuse, R25, R39 ;  /* 0x0000001928277223 */ /* 0x040fe40000010027 */
[----:B------:R-:W-:Y:S01]  /*1bca0*/  FFMA.FTZ R45, R40, R8, R45 ;  /* 0x00000008282d7223 */ /* 0x000fe2000001002d */
[----:B------:R-:W2:Y:S01]  /*1bcb0*/  LDL.LU R25, [R1+0x370] ;  /* 0x0003700001197983 */ /* 0x000ea20000300800 */
[----:B------:R-:W-:-:S03]  /*1bcc0*/  FMUL.FTZ R9, R5, R35 ;  /* 0x0000002305097220 */ /* 0x000fc60000410000 */
[----:B------:R-:W2:Y:S01]  /*1bcd0*/  LDL.LU R40, [R1+0x494] ;  /* 0x0004940001287983 */ /* 0x000ea20000300800 */
[----:B------:R-:W-:Y:S01]  /*1bce0*/  FADD.FTZ R42, R42, R8 ;  /* 0x000000082a2a7221 */ /* 0x000fe20000010000 */
[C---:B---3--:R-:W-:Y:S01]  /*1bcf0*/  FFMA.FTZ R43, R44.reuse, R35, R43 ;  /* 0x000000232c2b7223 */ /* 0x048fe2000001002b */
[----:B------:R-:W-:Y:S01]  /*1bd00*/  FFMA.FTZ R45, R44, R9, R45 ;  /* 0x000000092c2d7223 */ /* 0x000fe2000001002d */
[----:B------:R-:W-:Y:S01]  /*1bd10*/  FADD.FTZ R38, R38, R35 ;  /* 0x0000002326267221 */ /* 0x000fe20000010000 */
[----:B------:R-:W3:Y:S01]  /*1bd20*/  LDL.LU R44, [R1+0x490] ;  /* 0x00049000012c7983 */ /* 0x000ee20000300800 */
[-C--:B----4-:R-:W-:Y:S01]  /*1bd30*/  FMUL.FTZ R8, R3, R36.reuse ;  /* 0x0000002403087220 */ /* 0x090fe20000410000 */
[----:B------:R-:W-:Y:S02]  /*1bd40*/  FADD.FTZ R42, R9, R42 ;  /* 0x0000002a092a7221 */ /* 0x000fe40000010000 */
        /* <DEDUP_REMOVED lines=25> */
[C---:B------:R-:W-:Y:S01]  /*1bee0*/  FFMA.FTZ R43, R40.reuse, R27, R43 ;  /* 0x0000001b282b7223 */ /* 0x040fe2000001002b */
[----:B------:R-:W-:Y:S01]  /*1bef0*/  FFMA.FTZ R45, R40, R9, R45 ;  /* 0x00000009282d7223 */ /* 0x000fe2000001002d */
[----:B------:R-:W2:Y:S01]  /*1bf00*/  LDL.LU R27, [R1+0x350] ;  /* 0x00035000011b7983 */ /* 0x000ea20000300800 */
[----:B------:R-:W-:-:S03]  /*1bf10*/  FADD.FTZ R41, R41, R25 ;  /* 0x0000001929297221 */ /* 0x000fc60000010000 */
[----:B------:R-:W2:Y:S01]  /*1bf20*/  LDL.LU R40, [R1+0x468] ;  /* 0x0004680001287983 */ /* 0x000ea20000300800 */
[C---:B---3--:R-:W-:Y:S01]  /*1bf30*/  FFMA.FTZ R39, R44.reuse, R25, R39 ;  /* 0x000000192c277223 */ /* 0x048fe20000010027 */
[----:B------:R-:W-:Y:S01]  /*1bf40*/  FFMA.FTZ R45, R44, R8, R45 ;  /* 0x000000082c2d7223 */ /* 0x000fe2000001002d */
[----:B----4-:R-:W-:Y:S01]  /*1bf50*/  FMUL.FTZ R9, R5, R35 ;  /* 0x0000002305097220 */ /* 0x010fe20000410000 */
[----:B------:R-:W3:Y:S01]  /*1bf60*/  LDL.LU R44, [R1+0x460] ;  /* 0x00046000012c7983 */ /* 0x000ee20000300800 */
        /* <DEDUP_REMOVED lines=166> */
[C---:B------:R-:W-:Y:S01]  /*1c9d0*/  FFMA.FTZ R45, R40.reuse, R8, R45 ;  /* 0x00000008282d7223 */ /* 0x040fe2000001002d */
[----:B------:R-:W-:Y:S02]  /*1c9e0*/  FFMA.FTZ R39, R40, R25, R39 ;  /* 0x0000001928277223 */ /* 0x000fe40000010027 */
[----:B------:R-:W2:Y:S01]  /*1c9f0*/  LDL.LU R40, [R1+0x3d0] ;  /* 0x0003d00001287983 */ /* 0x000ea20000300800 */
[----:B---3--:R-:W-:-:S03]  /*1ca00*/  FFMA.FTZ R45, R44, R9, R45 ;  /* 0x000000092c2d7223 */ /* 0x008fc6000001002d */
[----:B------:R-:W3:Y:S01]  /*1ca10*/  LDL.LU R25, [R1+0x2d0] ;  /* 0x0002d00001197983 */ /* 0x000ee20000300800 */
[----:B----4-:R-:W-:Y:S01]  /*1ca20*/  FMUL.FTZ R8, R3, R36 ;  /* 0x0000002403087220 */ /* 0x010fe20000410000 */
[----:B------:R-:W-:Y:S01]  /*1ca30*/  FFMA.FTZ R43, R44, R35, R43 ;  /* 0x000000232c2b7223 */ /* 0x000fe2000001002b */
[----:B------:R-:W-:Y:S01]  /*1ca40*/  FADD.FTZ R38, R38, R35 ;  /* 0x0000002326267221 */ /* 0x000fe20000010000 */
[----:B------:R-:W4:Y:S01]  /*1ca50*/  LDL.LU R44, [R1+0x3cc] ;  /* 0x0003cc00012c7983 */ /* 0x000f220000300800 */
[----:B------:R-:W-:Y:S01]  /*1ca60*/  FADD.FTZ R42, R9, R42 ;  /* 0x0000002a092a7221 */ /* 0x000fe20000010000 */
[----:B------:R-:W-:Y:S02]  /*1ca70*/  FFMA.FTZ R45, R27, R8, R45 ;  /* 0x000000081b2d7223 */ /* 0x000fe4000001002d */
[----:B------:R-:W4:Y:S01]  /*1ca80*/  LDL.LU R35, [R1+0x2cc] ;  /* 0x0002cc0001237983 */ /* 0x000f220000300800 */
[----:B------:R-:W-:Y:S01]  /*1ca90*/  FMUL.FTZ R9, R5, R31 ;  /* 0x0000001f05097220 */ /* 0x000fe20000410000 */
[----:B------:R-:W-:-:S02]  /*1caa0*/  FFMA.FTZ R39, R27, R36, R39 ;  /* 0x000000241b277223 */ /* 0x000fc40000010027 */
        /* <DEDUP_REMOVED lines=19> */
[----:B----4-:R-:W-:Y:S01]  /*1cbe0*/  FFMA.FTZ R45, R44, R8, R45 ;  /* 0x000000082c2d7223 */ /* 0x010fe2000001002d */
[----:B------:R-:W-:Y:S01]  /*1cbf0*/  FADD.FTZ R42, R42, R8 ;  /* 0x000000082a2a7221 */ /* 0x000fe20000010000 */
        /* <DEDUP_REMOVED lines=177> */
[----:B------:R-:W-:Y:S01]  /*1d710*/  FADD.FTZ R10, R9, R10 ;  /* 0x0000000a090a7221 */ /* 0x000fe20000010000 */
[----:B------:R-:W-:Y:S01]  /*1d720*/  FMUL.FTZ R9, R3, R26 ;  /* 0x0000001a03097220 */ /* 0x000fe20000410000 */
[----:B------:R-:W-:Y:S01]  /*1d730*/  FFMA.FTZ R22, R27, R11, R22 ;  /* 0x0000000b1b167223 */ /* 0x000fe20000010016 */
        /* <DEDUP_REMOVED lines=10> */
[----:B------:R-:W-:-:S02]  /*1d7e0*/  FADD.FTZ R10, R11, R10 ;  /* 0x0000000a0b0a7221 */ /* 0x000fc40000010000 */
[----:B------:R-:W-:Y:S01]  /*1d7f0*/  FADD.FTZ R41, R41, R30 ;  /* 0x0000001e29297221 */ /* 0x000fe20000010000 */
[----:B------:R-:W-:Y:S01]  /*1d800*/  FADD.FTZ R38, R38, R15 ;  /* 0x0000000f26267221 */ /* 0x000fe20000010000 */
[----:B------:R-:W-:Y:S01]  /*1d810*/  FADD.FTZ R10, R10, R9 ;  /* 0x000000090a0a7221 */ /* 0x000fe20000010000 */
[----:B------:R-:W-:Y:S01]  /*1d820*/  FFMA.FTZ R39, R36, R26, R39 ;  /* 0x0000001a24277223 */ /* 0x000fe20000010027 */
[----:B------:R-:W-:-:S04]  /*1d830*/  FADD.FTZ R41, R41, R26 ;  /* 0x0000001a29297221 */ /* 0x000fc80000010000 */
[----:B------:R-:W-:-:S04]  /*1d840*/  FADD.FTZ R41, R41, R24 ;  /* 0x0000001829297221 */ /* 0x000fc80000010000 */
[----:B------:R-:W-:Y:S01]  /*1d850*/  FADD.FTZ R41, R41, R14 ;  /* 0x0000000e29297221 */ /* 0x000fe20000010000 */
[----:B------:R-:W-:Y:S01]  /*1d860*/  FMUL.FTZ R17, R5, R12 ;  /* 0x0000000c05117220 */ /* 0x000fe20000410000 */
[----:B--2---:R-:W-:Y:S01]  /*1d870*/  FFMA.FTZ R22, R31, R11, R22 ;  /* 0x0000000b1f167223 */ /* 0x004fe20000010016 */
[----:B------:R-:W-:Y:S01]  /*1d880*/  FMUL.FTZ R11, R5, R21 ;  /* 0x00000015050b7220 */ /* 0x000fe20000410000 */
[----:B------:R-:W-:Y:S02]  /*1d890*/  FFMA.FTZ R8, R31, R15, R8 ;  /* 0x0000000f1f087223 */ /* 0x000fe40000010008 */
[----:B----4-:R-:W-:Y:S01]  /*1d8a0*/  FFMA.FTZ R22, R37, R9, R22 ;  /* 0x0000000925167223 */ /* 0x010fe20000010016 */
[----:B------:R-:W-:Y:S01]  /*1d8b0*/  FMUL.FTZ R15, R3, R14 ;  /* 0x0000000e030f7220 */ /* 0x000fe20000410000 */
[----:B------:R-:W-:Y:S01]  /*1d8c0*/  FADD.FTZ R10, R11, R10 ;  /* 0x0000000a0b0a7221 */ /* 0x000fe20000010000 */
[----:B------:R-:W-:Y:S01]  /*1d8d0*/  FFMA.FTZ R39, R37, R24, R39 ;  /* 0x0000001825277223 */ /* 0x000fe20000010027 */
        /* <DEDUP_REMOVED lines=8> */
[----:B------:R-:W-:Y:S01]  /*1d960*/  FFMA.FTZ R39, R44, R14, R39 ;  /* 0x0000000e2c277223 */ /* 0x000fe20000010027 */
[----:B------:R-:W-:Y:S01]  /*1d970*/  FADD.FTZ R15, R8, R15 ;  /* 0x0000000f080f7221 */ /* 0x000fe20000010000 */
[----:B------:R-:W-:Y:S01]  /*1d980*/  FMUL.FTZ R14, R5, R16 ;  /* 0x00000010050e7220 */ /* 0x000fe20000410000 */
[C---:B------:R-:W-:Y:S01]  /*1d990*/  FFMA.FTZ R11, R28.reuse, R10, R11 ;  /* 0x0000000a1c0b7223 */ /* 0x040fe2000001000b */
[----:B------:R-:W-:Y:S01]  /*1d9a0*/  FFMA.FTZ R9, R29, R20, R9 ;  /* 0x000000141d097223 */ /* 0x000fe20000010009 */
[----:B------:R-:W-:Y:S01]  /*1d9b0*/  FADD.FTZ R21, R21, R20 ;  /* 0x0000001415157221 */ /* 0x000fe20000010000 */
[----:B------:R-:W-:Y:S01]  /*1d9c0*/  FADD.FTZ R15, R15, R10 ;  /* 0x0000000a0f0f7221 */ /* 0x000fe20000010000 */
[-C--:B------:R-:W-:Y:S01]  /*1d9d0*/  FMUL.FTZ R20, R3, R13.reuse ;  /* 0x0000000d03147220 */ /* 0x080fe20000410000 */
[C---:B------:R-:W-:Y:S01]  /*1d9e0*/  FFMA.FTZ R11, R7.reuse, R14, R11 ;  /* 0x0000000e070b7223 */ /* 0x040fe2000001000b */
[----:B------:R-:W-:Y:S01]  /*1d9f0*/  FFMA.FTZ R8, R28, R18, R39 ;  /* 0x000000121c087223 */ /* 0x000fe20000010027 */
[----:B------:R-:W-:Y:S01]  /*1da00*/  FADD.FTZ R15, R14, R15 ;  /* 0x0000000f0e0f7221 */ /* 0x000fe20000010000 */
[----:B------:R-:W-:Y:S01]  /*1da10*/  FFMA.FTZ R9, R7, R16, R9 ;  /* 0x0000001007097223 */ /* 0x000fe20000010009 */
[C---:B------:R-:W-:Y:S01]  /*1da20*/  FFMA.FTZ R14, R6.reuse, R20, R11 ;  /* 0x00000014060e7223 */ /* 0x040fe2000001000b */
        /* <DEDUP_REMOVED lines=9> */
[----:B------:R-:W-:Y:S01]  /*1dac0*/  FADD.FTZ R20, R15, R20 ;  /* 0x000000140f147221 */ /* 0x000fe20000010000 */
[----:B------:R-:W-:-:S02]  /*1dad0*/  FADD.FTZ R11, R21, R16 ;  /* 0x00000010150b7221 */ /* 0x000fc40000010000 */
[----:B------:R-:W-:Y:S01]  /*1dae0*/  FADD.FTZ R10, R10, R13 ;  /* 0x0000000d0a0a7221 */ /* 0x000fe20000010000 */
[----:B------:R-:W-:Y:S01]  /*1daf0*/  FADD.FTZ R21, R17, R20 ;  /* 0x0000001411157221 */ /* 0x000fe20000010000 */
[----:B------:R-:W-:-:S07]  /*1db00*/  FADD.FTZ R11, R11, R12 ;  /* 0x0000000c0b0b7221 */ /* 0x000fce0000010000 */
.L_x_371:
[----:B------:R-:W1:Y:S01]  /*1db10*/  S2R R17, SR_LANEID ;  /* 0x0000000000117919 */ /* 0x000e620000000000 */
[----:B------:R-:W2:Y:S01]  /*1db20*/  S2UR UR7, SR_CgaCtaId ;  /* 0x00000000000779c3 */ /* 0x000ea20000008800 */
[----:B------:R-:W-:Y:S01]  /*1db30*/  UMOV UR6, 0x400 ;  /* 0x0000040000067882 */ /* 0x000fe20000000000 */
[----:B------:R-:W3:Y:S01]  /*1db40*/  LDCU UR9, c[0x0][0x374] ;  /* 0x00006e80ff0977ac */ /* 0x000ee20008000800 */
[----:B------:R-:W4:Y:S01]  /*1db50*/  SHFL.DOWN PT, R12, R14, 0x1, 0x1f ;  /* 0x08201f000e0c7f89 */ /* 0x000f2200000e0000 */
[----:B------:R-:W-:Y:S01]  /*1db60*/  BSSY.RECONVERGENT B0, `(.L_x_372) ;  /* 0x000002a000007945 */ /* 0x000fe20003800200 */
[----:B------:R-:W-:Y:S02]  /*1db70*/  UIADD3 UR5, UPT, UPT, UR6, 0xd0, URZ ;  /* 0x000000d006057890 */ /* 0x000fe4000fffe0ff */
[----:B------:R-:W0:Y:S01]  /*1db80*/  SHFL.DOWN PT, R13, R21, 0x1, 0x1f ;  /* 0x08201f00150d7f89 */ /* 0x000e2200000e0000 */
[----:B------:R-:W0:Y:S01]  /*1db90*/  LDCU UR12, c[0x0][0x370] ;  /* 0x00006e00ff0c77ac */ /* 0x000e220008000800 */
[----:B------:R-:W3:Y:S01]  /*1dba0*/  S2R R45, SR_TID.X ;  /* 0x00000000002d7919 */ /* 0x000ee20000002100 */
[----:B--2---:R-:W-:Y:S01]  /*1dbb0*/  ULEA UR5, UR7, UR5, 0x18 ;  /* 0x0000000507057291 */ /* 0x004fe2000f8ec0ff */
[----:B-1----:R-:W-:-:S02]  /*1dbc0*/  ISETP.GT.AND P0, PT, R17, 0x1e, PT ;  /* 0x0000001e1100780c */ /* 0x002fc40003f04270 */
[C---:B------:R-:W-:Y:S02]  /*1dbd0*/  ISETP.GT.AND P2, PT, R17.reuse, 0xf, PT ;  /* 0x0000000f1100780c */ /* 0x040fe40003f44270 */
[----:B------:R-:W-:Y:S02]  /*1dbe0*/  ISETP.GT.AND P1, PT, R17, 0x17, PT ;  /* 0x000000171100780c */ /* 0x000fe40003f24270 */
[----:B---3--:R-:W-:-:S07]  /*1dbf0*/  LEA R44, R45, UR5, 0x4 ;  /* 0x000000052d2c7c11 */ /* 0x008fce000f8e20ff */
[----:B----4-:R-:W-:Y:S01]  /*1dc00*/  @!P0 FADD.FTZ R14, R12, R14 ;  /* 0x0000000e0c0e8221 */ /* 0x010fe20000010000 */
[----:B0-----:R-:W-:Y:S01]  /*1dc10*/  @!P0 FADD.FTZ R21, R13, R21 ;  /* 0x000000150d158221 */ /* 0x001fe20000010000 */
        /* <DEDUP_REMOVED lines=30> */
.L_x_373:
[----:B------:R-:W-:Y:S05]  /*1de00*/  BSYNC.RECONVERGENT B0 ;  /* 0x0000000000007941 */ /* 0x000fea0003800200 */
.L_x_372:
[----:B------:R-:W-:Y:S06]  /*1de10*/  BAR.SYNC.DEFER_BLOCKING 0x0 ;  /* 0x0000000000007b1d */ /* 0x000fec0000010000 */
[----:B------:R-:W-:Y:S04]  /*1de20*/  BSSY.RECONVERGENT B0, `(.L_x_374) ;  /* 0x0000033000007945 */ /* 0x000fe80003800200 */
[----:B------:R-:W-:Y:S05]  /*1de30*/  @P0 BRA `(.L_x_375) ;  /* 0x0000000000c40947 */ /* 0x000fea0003800000 */
[----:B------:R-:W-:-:S09]  /*1de40*/  ULEA UR5, UR7, UR6, 0x18 ;  /* 0x0000000607057291 */ /* 0x000fd2000f8ec0ff */
[----:B-123--:R-:W1:Y:S04]  /*1de50*/  LDS.128 R12, [UR5+0x20] ;  /* 0x00002005ff0c7984 */ /* 0x00ee680008000c00 */
[----:B------:R-:W2:Y:S04]  /*1de60*/  LDS.128 R16, [UR5+0x30] ;  /* 0x00003005ff107984 */ /* 0x000ea80008000c00 */
        /* <DEDUP_REMOVED lines=46> */
.L_x_375:
[----:B------:R-:W-:Y:S05]  /*1e150*/  BSYNC.RECONVERGENT B0 ;  /* 0x0000000000007941 */ /* 0x000fea0003800200 */
.L_x_374:
[----:B------:R-:W-:Y:S06]  /*1e160*/  BAR.SYNC.DEFER_BLOCKING 0x0 ;  /* 0x0000000000007b1d */ /* 0x000fec0000010000 */
[----:B------:R-:W-:Y:S04]  /*1e170*/  BSSY.RECONVERGENT B0, `(.L_x_376) ;  /* 0x0000025000007945 */ /* 0x000fe80003800200 */
[----:B------:R-:W-:Y:S05]  /*1e180*/  @P3 BRA `(.L_x_377) ;  /* 0x00000000008c3947 */ /* 0x000fea0003800000 */
[----:B------:R-:W4:Y:S04]  /*1e190*/  LDS.128 R40, [R44+0x500] ;  /* 0x000500002c287984 */ /* 0x000f280000000c00 */
[----:B------:R-:W0:Y:S04]  /*1e1a0*/  LDS.128 R36, [R44+0xa00] ;  /* 0x000a00002c247984 */ /* 0x000e280000000c00 */
[----:B------:R-:W0:Y:S04]  /*1e1b0*/  LDS.128 R32, [R44+0xf00] ;  /* 0x000f00002c207984 */ /* 0x000e280000000c00 */
[----:B-123--:R-:W1:Y:S04]  /*1e1c0*/  LDS.128 R12, [R44+0x1400] ;  /* 0x001400002c0c7984 */ /* 0x00ee680000000c00 */
[----:B------:R-:W2:Y:S04]  /*1e1d0*/  LDS.128 R16, [R44+0x1900] ;  /* 0x001900002c107984 */ /* 0x000ea80000000c00 */
        /* <DEDUP_REMOVED lines=30> */
.L_x_377:
[----:B------:R-:W-:Y:S05]  /*1e3c0*/  BSYNC.RECONVERGENT B0 ;  /* 0x0000000000007941 */ /* 0x000fea0003800200 */
.L_x_376:
[----:B------:R-:W-:Y:S04]  /*1e3d0*/  BSSY.RECONVERGENT B0, `(.L_x_378) ;  /* 0x000001e000007945 */ /* 0x000fe80003800200 */
[----:B------:R-:W-:Y:S05]  /*1e3e0*/  @P3 BRA `(.L_x_379) ;  /* 0x0000000000703947 */ /* 0x000fea0003800000 */
[----:B------:R-:W1:Y:S01]  /*1e3f0*/  LDC.64 R16, c[0x0][0x3f8] ;  /* 0x0000fe00ff107b82 */ /* 0x000e620000000a00 */
[----:B------:R-:W-:-:S05]  /*1e400*/  MOV R18, UR13 ;  /* 0x0000000d00127c02 */ /* 0x000fca0008000f00 */
[----:B------:R-:W-:Y:S02]  /*1e410*/  IMAD R19, R18, 0x50, R45 ;  /* 0x0000005012137824 */ /* 0x000fe400078e022d */
[----:B--23--:R-:W2:Y:S01]  /*1e420*/  LDC.64 R12, c[0x0][0x3d8] ;  /* 0x0000f600ff0c7b82 */ /* 0x00cea20000000a00 */
        /* <DEDUP_REMOVED lines=24> */
.L_x_379:
[----:B------:R-:W-:Y:S05]  /*1e5b0*/  BSYNC.RECONVERGENT B0 ;  /* 0x0000000000007941 */ /* 0x000fea0003800200 */
.L_x_378:
        /* <DEDUP_REMOVED lines=13> */
[----:B------:R-:W1:Y:S01]  /*1e690*/  LDC.64 R8, c[0x0][0x3c8] ;  /* 0x0000f200ff087b82 */ /* 0x000e620000000a00 */
[----:B------:R-:W-:Y:S02]  /*1e6a0*/  UIADD3 UR7, UPT, UPT, UR6, UR14, URZ ;  /* 0x0000000e06077290 */ /* 0x000fe4000fffe0ff */
[----:B------:R-:W-:Y:S02]  /*1e6b0*/  UIMAD UR13, UR29, UR9, UR14 ;  /* 0x000000091d0d72a4 */ /* 0x000fe4000f8e020e */
[----:B------:R-:W-:Y:S02]  /*1e6c0*/  ULOP3.LUT UP0, UR5, UR4, 0x2, URZ, 0xc0, !UPT ;  /* 0x0000000204057892 */ /* 0x000fe4000f80c0ff */
[----:B------:R-:W-:Y:S02]  /*1e6d0*/  MOV R15, UR7 ;  /* 0x00000007000f7c02 */ /* 0x000fe40008000f00 */
[----:B------:R-:W-:Y:S01]  /*1e6e0*/  UIADD3 UR5, UPT, UPT, -UR5, 0x1, URZ ;  /* 0x0000000105057890 */ /* 0x000fe2000fffe1ff */
[----:B--2---:R-:W-:-:S05]  /*1e6f0*/  MOV R13, UR13 ;  /* 0x0000000d000d7c02 */ /* 0x004fca0008000f00 */
[----:B---3--:R-:W-:-:S05]  /*1e700*/  IMAD.WIDE.U32 R12, R13, 0x8, R10 ;  /* 0x000000080d0c7825 */ /* 0x008fca00078e000a */
[----:B------:R0:W-:Y:S01]  /*1e710*/  STG.E.64 desc[UR10][R12.64], R30 ;  /* 0x0000001e0c007986 */ /* 0x0001e2000c101b0a */
[----:B-1----:R-:W-:Y:S01]  /*1e720*/  IMAD.WIDE.U32 R14, R15, 0x4, R8 ;  /* 0x000000040f0e7825 */ /* 0x002fe200078e0008 */
        /* <DEDUP_REMOVED lines=10> */
[----:B0-----:R-:W-:Y:S05]  /*1e7d0*/  BRA.U !UP0, `(.L_x_382) ;  /* 0x0000000108147547 */ /* 0x001fea000b800000 */
.L_x_383:
[----:B------:R-:W2:Y:S04]  /*1e7e0*/  LDG.E.STRONG.GPU R8, desc[UR10][R14.64] ;  /* 0x0000000a0e087981 */ /* 0x000ea8000c1ef900 */
[----:B--2---:R-:W-:Y:S04]  /*1e7f0*/  CCTL.IVALL ;  /* 0x00000000ff00798f */ /* 0x004fe80002000000 */
[----:B------:R0:W-:Y:S01]  /*1e800*/  STL [R1], R8 ;  /* 0x0000000801007387 */ /* 0x0001e20000100800 */
[----:B------:R-:W-:-:S13]  /*1e810*/  ISETP.NE.AND P0, PT, R8, UR5, PT ;  /* 0x0000000508007c0c */ /* 0x000fda000bf05270 */
[----:B0-----:R-:W-:Y:S05]  /*1e820*/  @P0 BRA `(.L_x_383) ;  /* 0xfffffffc00ec0947 */ /* 0x001fea000383ffff */
.L_x_382:
[----:B------:R-:W-:Y:S05]  /*1e830*/  BSYNC.RECONVERGENT B0 ;  /* 0x0000000000007941 */ /* 0x000fea0003800200 */
.L_x_381:
        /* <DEDUP_REMOVED lines=15> */
.L_x_385:
[----:B------:R-:W-:Y:S02]  /*1e930*/  ISETP.NE.AND P1, PT, RZ, UR23, PT ;  /* 0x00000017ff007c0c */ /* 0x000fe4000bf25270 */
[----:B------:R-:W-:Y:S02]  /*1e940*/  MOV R9, UR6 ;  /* 0x0000000600097c02 */ /* 0x000fe40008000f00 */
[----:B------:R-:W-:-:S13]  /*1e950*/  ISETP.NE.OR P1, PT, R45, RZ, !P1 ;  /* 0x000000ff2d00720c */ /* 0x000fda0004f25670 */
[----:B------:R-:W-:-:S06]  /*1e960*/  @!P1 IMAD.WIDE.U32 R8, R9, 0x8, R10 ;  /* 0x0000000809089825 */ /* 0x000fcc00078e000a */
[----:B------:R-:W4:Y:S01]  /*1e970*/  @!P1 LDG.E.64 R8, desc[UR10][R8.64] ;  /* 0x0000000a08089981 */ /* 0x000f22000c1e1b00 */
[----:B------:R-:W-:Y:S01]  /*1e980*/  UIADD3 UR24, UPT, UPT, UR5, 0x1, URZ ;  /* 0x0000000105187890 */ /* 0x000fe2000fffe0ff */
[----:B--2---:R-:W-:Y:S01]  /*1e990*/  MOV R13, UR17 ;  /* 0x00000011000d7c02 */ /* 0x004fe20008000f00 */
[----:B------:R-:W-:Y:S01]  /*1e9a0*/  UIADD3 UR25, UPT, UPT, UR5, 0x2, URZ ;  /* 0x0000000205197890 */ /* 0x000fe2000fffe0ff */
[----:B---3--:R-:W0:Y:S01]  /*1e9b0*/  S2R R12, SR_CTAID.X ;  /* 0x00000000000c7919 */ /* 0x008e220000002500 */
[----:B------:R-:W-:Y:S01]  /*1e9c0*/  UIADD3 UR26, UPT, UPT, UR5, 0x3, URZ ;  /* 0x00000003051a7890 */ /* 0x000fe2000fffe0ff */
[----:B------:R-:W-:Y:S01]  /*1e9d0*/  MOV R15, UR13 ;  /* 0x0000000d000f7c02 */ /* 0x000fe20008000f00 */
        /* <DEDUP_REMOVED lines=17> */
[----:B-1----:R-:W-:Y:S01]  /*1eaf0*/  @!P3 IMAD.WIDE.U32 R14, R15, 0x8, R10 ;  /* 0x000000080f0eb825 */ /* 0x002fe200078e000a */
[----:B------:R-:W-:-:S03]  /*1eb00*/  ISETP.NE.OR P5, PT, R45, RZ, !P5 ;  /* 0x000000ff2d00720c */ /* 0x000fc60006fa5670 */
[----:B------:R-:W-:Y:S01]  /*1eb10*/  @!P2 IMAD.WIDE.U32 R16, R17, 0x8, R10 ;  /* 0x000000081110a825 */ /* 0x000fe200078e000a */
        /* <DEDUP_REMOVED lines=46> */
.L_x_384:
        /* <DEDUP_REMOVED lines=24> */
[----:B--2---:R-:W-:Y:S01]  /*1ef80*/  MOV R13, UR6 ;  /* 0x00000006000d7c02 */ /* 0x004fe20008000f00 */
[----:B------:R-:W-:-:S04]  /*1ef90*/  @!UP2 UIMAD UR6, UR13, UR9, UR14 ;  /* 0x000000090d06a2a4 */ /* 0x000fc8000f8e020e */
[----:B---3--:R-:W-:-:S03]  /*1efa0*/  @!P1 IMAD.WIDE.U32 R12, R13, 0x8, R10 ;  /* 0x000000080d0c9825 */ /* 0x008fc600078e000a */
[----:B------:R-:W-:Y:S01]  /*1efb0*/  VOTEU.ALL UP1, P0 ;  /* 0x0000000000ff7886 */ /* 0x000fe20000020000 */
[----:B------:R-:W-:Y:S02]  /*1efc0*/  MOV R17, UR6 ;  /* 0x0000000600117c02 */ /* 0x000fe40008000f00 */
[----:B------:R-:W2:Y:S02]  /*1efd0*/  @!P1 LDG.E.64 R12, desc[UR10][R12.64] ;  /* 0x0000000a0c0c9981 */ /* 0x000ea4000c1e1b00 */
[----:B------:R-:W-:Y:S01]  /*1efe0*/  @!UP1 UIMAD UR17, UR5, UR9, UR14 ;  /* 0x00000009051192a4 */ /* 0x000fe2000f8e020e */
[----:B------:R-:W-:-:S05]  /*1eff0*/  VOTEU.ALL UP1, P2 ;  /* 0x0000000000ff7886 */ /* 0x000fca0001020000 */
[----:B------:R-:W-:Y:S01]  /*1f000*/  MOV R9, UR17 ;  /* 0x0000001100097c02 */ /* 0x000fe20008000f00 */
[----:B------:R-:W-:-:S04]  /*1f010*/  @!UP1 UIMAD UR7, UR7, UR9, UR14 ;  /* 0x00000009070792a4 */ /* 0x000fc8000f8e020e */
[----:B------:R-:W-:Y:S02]  /*1f020*/  @!P0 IMAD.WIDE.U32 R8, R9, 0x8, R10 ;  /* 0x0000000809088825 */ /* 0x000fe400078e000a */
[----:B------:R-:W-:-:S04]  /*1f030*/  MOV R15, UR7 ;  /* 0x00000007000f7c02 */ /* 0x000fc80008000f00 */
[----:B------:R-:W3:Y:S01]  /*1f040*/  @!P0 LDG.E.64 R8, desc[UR10][R8.64] ;  /* 0x0000000a08088981 */ /* 0x000ee2000c1e1b00 */
[----:B-1----:R-:W-:-:S04]  /*1f050*/  @!P2 IMAD.WIDE.U32 R14, R15, 0x8, R10 ;  /* 0x000000080f0ea825 */ /* 0x002fc800078e000a */
[----:B------:R-:W-:Y:S02]  /*1f060*/  @!P3 IMAD.WIDE.U32 R16, R17, 0x8, R10 ;  /* 0x000000081110b825 */ /* 0x000fe400078e000a */
[----:B------:R-:W4:Y:S04]  /*1f070*/  @!P2 LDG.E.64 R14, desc[UR10][R14.64] ;  /* 0x0000000a0e0ea981 */ /* 0x000f28000c1e1b00 */
[----:B------:R-:W4:Y:S01]  /*1f080*/  @!P3 LDG.E.64 R16, desc[UR10][R16.64] ;  /* 0x0000000a1010b981 */ /* 0x000f22000c1e1b00 */
[----:B------:R-:W-:-:S04]  /*1f090*/  MOV R18, UR5 ;  /* 0x0000000500127c02 */ /* 0x000fc80008000f00 */
[----:B------:R-:W-:-:S04]  /*1f0a0*/  IADD3 R18, PT, PT, R18, 0x4, RZ ;  /* 0x0000000412127810 */ /* 0x000fc80007ffe0ff */
[----:B------:R-:W-:Y:S01]  /*1f0b0*/  R2UR UR5, R18 ;  /* 0x00000000120572ca */ /* 0x000fe200000e0000 */
[----:B---3--:R-:W-:Y:S01]  /*1f0c0*/  @!P0 FADD.FTZ R30, R30, R8 ;  /* 0x000000081e1e8221 */ /* 0x008fe20000010000 */
[----:B------:R-:W-:-:S03]  /*1f0d0*/  @!P0 FADD.FTZ R31, R31, R9 ;  /* 0x000000091f1f8221 */ /* 0x000fc60000010000 */
[----:B--2---:R-:W-:Y:S01]  /*1f0e0*/  @!P1 FADD.FTZ R30, R30, R12 ;  /* 0x0000000c1e1e9221 */ /* 0x004fe20000010000 */
[----:B------:R-:W-:-:S03]  /*1f0f0*/  @!P1 FADD.FTZ R31, R31, R13 ;  /* 0x0000000d1f1f9221 */ /* 0x000fc60000010000 */
[----:B----4-:R-:W-:Y:S01]  /*1f100*/  @!P2 FADD.FTZ R30, R30, R14 ;  /* 0x0000000e1e1ea221 */ /* 0x010fe20000010000 */
[----:B------:R-:W-:-:S03]  /*1f110*/  @!P2 FADD.FTZ R31, R31, R15 ;  /* 0x0000000f1f1fa221 */ /* 0x000fc60000010000 */
[----:B------:R-:W-:Y:S01]  /*1f120*/  @!P3 FADD.FTZ R30, R30, R16 ;  /* 0x000000101e1eb221 */ /* 0x000fe20000010000 */
[----:B------:R-:W-:-:S07]  /*1f130*/  @!P3 FADD.FTZ R31, R31, R17 ;  /* 0x000000111f1fb221 */ /* 0x000fce0000010000 */
.L_x_386:
[----:B------:R-:W-:Y:S05]  /*1f140*/  BRA.U !UP0, `(.L_x_380) ;  /* 0x00000001089c7547 */ /* 0x000fea000b800000 */
[----:B------:R-:W0:Y:S01]  /*1f150*/  S2R R15, SR_CTAID.X ;  /* 0x00000000000f7919 */ /* 0x000e220000002500 */
[----:B------:R-:W-:Y:S02]  /*1f160*/  UISETP.NE.AND UP0, UPT, UR18, 0x1, UPT ;  /* 0x000000011200788c */ /* 0x000fe4000bf05270 */
[----:B------:R-:W-:-:S07]  /*1f170*/  ULOP3.LUT UR6, UR12, 0x1, URZ, 0xc0, !UPT ;  /* 0x000000010c067892 */ /* 0x000fce000f8ec0ff */
[----:B------:R-:W-:Y:S05]  /*1f180*/  BRA.U !UP0, `(.L_x_387) ;  /* 0x0000000108587547 */ /* 0x000fea000b800000 */
[----:B------:R-:W4:Y:S01]  /*1f190*/  S2R R9, SR_CTAID.X ;  /* 0x0000000000097919 */ /* 0x000f220000002500 */
[----:B-1----:R-:W-:Y:S01]  /*1f1a0*/  MOV R14, UR5 ;  /* 0x00000005000e7c02 */ /* 0x002fe20008000f00 */
[----:B------:R-:W1:Y:S01]  /*1f1b0*/  S2R R8, SR_CTAID.Y ;  /* 0x0000000000087919 */ /* 0x000e620000002600 */
[----:B----4-:R-:W-:Y:S02]  /*1f1c0*/  ISETP.NE.AND P0, PT, R9, UR5, PT ;  /* 0x0000000509007c0c */ /* 0x010fe4000bf05270 */
[----:B------:R-:W-:Y:S02]  /*1f1d0*/  IADD3 R9, PT, PT, R14, 0x1, RZ ;  /* 0x000000010e097810 */ /* 0x000fe40007ffe0ff */
[----:B------:R-:W-:Y:S02]  /*1f1e0*/  ISETP.NE.OR P1, PT, R45, RZ, !P0 ;  /* 0x000000ff2d00720c */ /* 0x000fe40004725670 */
[----:B------:R-:W-:-:S04]  /*1f1f0*/  ISETP.NE.AND P0, PT, R9, UR29, PT ;  /* 0x0000001d09007c0c */ /* 0x000fc8000bf05270 */
[----:B------:R-:W-:-:S07]  /*1f200*/  ISETP.NE.OR P0, PT, R45, RZ, !P0 ;  /* 0x000000ff2d00720c */ /* 0x000fce0004705670 */
[----:B------:R-:W-:-:S05]  /*1f210*/  VOTEU.ALL UP0, P1 ;  /* 0x0000000000ff7886 */ /* 0x000fca0000800000 */
[----:B------:R-:W-:Y:S02]  /*1f220*/  @!UP0 UIMAD UR5, UR5, UR9, UR14 ;  /* 0x00000009050582a4 */ /* 0x000fe4000f8e020e */
[----:B-1----:R-:W-:-:S04]  /*1f230*/  @!P0 IMAD R9, R9, UR9, R8 ;  /* 0x0000000909098c24 */ /* 0x002fc8000f8e0208 */
[----:B------:R-:W-:Y:S01]  /*1f240*/  @!P0 IMAD.WIDE.U32 R8, R9, 0x8, R10 ;  /* 0x0000000809088825 */ /* 0x000fe200078e000a */
[----:B--2---:R-:W-:-:S05]  /*1f250*/  MOV R13, UR5 ;  /* 0x00000005000d7c02 */ /* 0x004fca0008000f00 */
        /* <DEDUP_REMOVED lines=9> */
.L_x_387:
        /* <DEDUP_REMOVED lines=12> */
.L_x_388:
[----:B------:R-:W-:Y:S05]  /*1f3b0*/  BSYNC.RECONVERGENT B0 ;  /* 0x0000000000007941 */ /* 0x000fea0003800200 */
.L_x_380:
        /* <DEDUP_REMOVED lines=13> */
[----:B--23--:R-:W1:Y:S01]  /*1f490*/  LDS.64 R12, [UR5+0xc0] ;  /* 0x0000c005ff0c7984 */ /* 0x00ce620008000a00 */
[----:B------:R-:W1:Y:S02]  /*1f4a0*/  LDCU UR5, c[0x0][0x42c] ;  /* 0x00008580ff0577ac */ /* 0x000e640008000800 */
[----:B-1----:R-:W-:Y:S01]  /*1f4b0*/  FMUL.FTZ R12, R12, UR5 ;  /* 0x000000050c0c7c20 */ /* 0x002fe20008410000 */
[----:B0---4-:R-:W-:-:S07]  /*1f4c0*/  FMUL.FTZ R13, R13, UR5 ;  /* 0x000000050d0d7c20 */ /* 0x011fce0008410000 */
.L_x_394:
        /* <DEDUP_REMOVED lines=57> */
.L_x_390:
[----:B------:R-:W-:Y:S05]  /*1f860*/  BSYNC.RECONVERGENT B0 ;  /* 0x0000000000007941 */ /* 0x000fea0003800200 */
.L_x_389:
        /* <DEDUP_REMOVED lines=32> */
.L_x_391:
        /* <DEDUP_REMOVED lines=16> */
.L_x_393:
[----:B------:R-:W-:Y:S05]  /*1fb70*/  BSYNC.RECONVERGENT B0 ;  /* 0x0000000000007941 */ /* 0x000fea0003800200 */
.L_x_392:
        /* <DEDUP_REMOVED lines=10> */
.L_x_369:
        /* <DEDUP_REMOVED lines=16> */
.L_x_397:
[----:B------:R-:W-:Y:S05]  /*1fd20*/  BSYNC.RECONVERGENT B0 ;  /* 0x0000000000007941 */ /* 0x000fea0003800200 */
.L_x_396:
        /* <DEDUP_REMOVED lines=11> */
.L_x_399:
[----:B------:R-:W2:Y:S04]  /*1fde0*/  LDG.E.STRONG.GPU R5, desc[UR10][R2.64] ;  /* 0x0000000a02057981 */ /* 0x000ea8000c1ef900 */
[----:B--2---:R-:W-:Y:S01]  /*1fdf0*/  CCTL.IVALL ;  /* 0x00000000ff00798f */ /* 0x004fe20002000000 */
[----:B------:R-:W-:Y:S05]  /*1fe00*/  YIELD ;  /* 0x0000000000007946 */ /* 0x000fea0003800000 */
[----:B------:R-:W-:-:S13]  /*1fe10*/  ISETP.NE.AND P0, PT, R5, R0, PT ;  /* 0x000000000500720c */ /* 0x000fda0003f05270 */
[----:B------:R-:W-:Y:S05]  /*1fe20*/  @P0 BRA `(.L_x_399) ;  /* 0xfffffffc00ec0947 */ /* 0x000fea000383ffff */
.L_x_398:
        /* <DEDUP_REMOVED lines=75> */
.L_x_402:
        /* <DEDUP_REMOVED lines=29> */
.L_x_401:
[----:B------:R-:W-:Y:S05]  /*204b0*/  BSYNC.RECONVERGENT B0 ;  /* 0x0000000000007941 */ /* 0x000fea0003800200 */
.L_x_400:
        /* <DEDUP_REMOVED lines=10> */
.L_x_403:
        /* <DEDUP_REMOVED lines=87> */
.L_x_404:
        /* <DEDUP_REMOVED lines=11> */
.L_x_4887:


//--------------------- .text._Z35group_norm_nhwc_bwd_one_pass_kernelI11Bf16IOFp16WLi64ELi160ELi640EEv26Group_norm_nhwc_bwd_params --------------------------
	.section	.text._Z35group_norm_nhwc_bwd_one_pass_kernelI11Bf16IOFp16WLi64ELi160ELi640EEv26Group_norm_nhwc_bwd_params,"ax",@progbits
	.align	128
        .global         _Z35group_norm_nhwc_bwd_one_pass_kernelI11Bf16IOFp16WLi64ELi160ELi640EEv26Group_norm_nhwc_bwd_params
        .type           _Z35group_norm_nhwc_bwd_one_pass_kernelI11Bf16IOFp16WLi64ELi160ELi640EEv26Group_norm_nhwc_bwd_params,@function
        .size           _Z35group_norm_nhwc_bwd_one_pass_kernelI11Bf16IOFp16WLi64ELi160ELi640EEv26Group_norm_nhwc_bwd_params,(.L_x_4888 - _Z35group_norm_nhwc_bwd_one_pass_kernelI11Bf16IOFp16WLi64ELi160ELi640EEv26Group_norm_nhwc_bwd_params)
        .other          _Z35group_norm_nhwc_bwd_one_pass_kernelI11Bf16IOFp16WLi64ELi160ELi640EEv26Group_norm_nhwc_bwd_params,@"STO_CUDA_ENTRY STV_DEFAULT"
_Z35group_norm_nhwc_bwd_one_pass_kernelI11Bf16IOFp16WLi64ELi160ELi640EEv26Group_norm_nhwc_bwd_params:
.text._Z35group_norm_nhwc_bwd_one_pass_kernelI11Bf16IOFp16WLi64ELi160ELi640EEv26Group_norm_nhwc_bwd_params:
        /* <DEDUP_REMOVED lines=22> */
.L_x_448:
        /* <DEDUP_REMOVED lines=247> */
[----:B------:R-:W-:Y:S01]  /*10d0*/  @P5 HADD2.F32 R44, -RZ, R39.H0_H0 ;  /* 0x20000027ff2c5230 */ /* 0x000fe20000004100 */
[----:B------:R-:W-:Y:S01]  /*10e0*/  PRMT R54, R11, 0x7632, R54 ;  /* 0x000076320b367816 */ /* 0x000fe20000000036 */
[----:B------:R-:W-:Y:S01]  /*10f0*/  @P5 HADD2.F32 R42, -RZ, R20.H0_H0 ;  /* 0x20000014ff2a5230 */ /* 0x000fe20000004100 */
[----:B------:R-:W-:Y:S01]  /*1100*/  PRMT R51, R10, 0x7632, R51 ;  /* 0x000076320a337816 */ /* 0x000fe20000000033 */
[----:B0-----:R-:W-:-:S04]  /*1110*/  @P0 FADD.FTZ R21, R30, R21 ;  /* 0x000000151e150221 */ /* 0x001fc80000010000 */
[----:B------:R0:W1:Y:S01]  /*1120*/  @P0 MUFU.RSQ R59, R21 ;  /* 0x00000015003b0308 */ /* 0x0000620000001400 */
[----:B------:R-:W-:Y:S02]  /*1130*/  PRMT R52, R9, 0x7632, R52 ;  /* 0x0000763209347816 */ /* 0x000fe40000000034 */
[----:B------:R-:W-:Y:S02]  /*1140*/  PRMT R49, R8, 0x7632, R49 ;  /* 0x0000763208317816 */ /* 0x000fe40000000031 */
[----:B------:R-:W-:Y:S02]  /*1150*/  PRMT R50, R7, 0x7632, R50 ;  /* 0x0000763207327816 */ /* 0x000fe40000000032 */
[----:B-----5:R-:W-:Y:S02]  /*1160*/  PRMT R47, R6, 0x7632, R47 ;  /* 0x00007632062f7816 */ /* 0x020fe4000000002f */
[----:B------:R-:W-:Y:S01]  /*1170*/  PRMT R48, R5, 0x7632, R48 ;  /* 0x0000763205307816 */ /* 0x000fe20000000030 */
[----:B------:R-:W-:-:S02]  /*1180*/  HADD2.F32 R37, -RZ, R37.H0_H0 ;  /* 0x20000025ff257230 */ /* 0x000fc40000004100 */
[----:B------:R-:W-:Y:S01]  /*1190*/  HADD2.F32 R33, -RZ, R24.H0_H0 ;  /* 0x20000018ff217230 */ /* 0x000fe20000004100 */
        /* <DEDUP_REMOVED lines=150> */
.L_x_406:
        /* <DEDUP_REMOVED lines=288> */
.L_x_407:
        /* <DEDUP_REMOVED lines=44> */
.L_x_409:
[----:B------:R-:W-:Y:S05]  /*2fc0*/  BSYNC.RECONVERGENT B0 ;  /* 0x0000000000007941 */ /* 0x000fea0003800200 */
.L_x_408:
        /* <DEDUP_REMOVED lines=52> */
.L_x_411:
[----:B------:R-:W-:Y:S05]  /*3310*/  BSYNC.RECONVERGENT B0 ;  /* 0x0000000000007941 */ /* 0x000fea0003800200 */
.L_x_410:
        /* <DEDUP_REMOVED lines=38> */
.L_x_413:
[----:B------:R-:W-:Y:S05]  /*3580*/  BSYNC.RECONVERGENT B0 ;  /* 0x0000000000007941 */ /* 0x000fea0003800200 */
.L_x_412:
        /* <DEDUP_REMOVED lines=32> */
.L_x_415:
[----:B------:R-:W-:Y:S05]  /*3790*/  BSYNC.RECONVERGENT B0 ;  /* 0x0000000000007941 */ /* 0x000fea0003800200 */
.L_x_414:
        /* <DEDUP_REMOVED lines=25> */
.L_x_418:
[----:B0-----:R-:W3:Y:S04]  /*3930*/  LDG.E.STRONG.GPU R22, desc[UR6][R20.64] ;  /* 0x0000000614167981 */ /* 0x001ee8000c1ef900 */
[----:B---3--:R-:W-:Y:S01]  /*3940*/  CCTL.IVALL ;  /* 0x00000000ff00798f */ /* 0x008fe20002000000 */
[----:B------:R-:W-:Y:S05]  /*3950*/  YIELD ;  /* 0x0000000000007946 */ /* 0x000fea0003800000 */
[----:B------:R-:W-:-:S13]  /*3960*/  ISETP.NE.AND P0, PT, R22, R27, PT ;  /* 0x0000001b1600720c */ /* 0x000fda0003f05270 */
[----:B------:R-:W-:Y:S05]  /*3970*/  @P0 BRA `(.L_x_418) ;  /* 0xfffffffc00ec0947 */ /* 0x000fea000383ffff */
.L_x_417:
        /* <DEDUP_REMOVED lines=15> */
.L_x_420:
        /* <DEDUP_REMOVED lines=60> */
.L_x_419:
        /* <DEDUP_REMOVED lines=33> */
.L_x_421:
        /* <DEDUP_REMOVED lines=19> */
.L_x_422:
        /* <DEDUP_REMOVED lines=9> */
.L_x_423:
[----:B------:R-:W-:Y:S05]  /*4200*/  BSYNC.RECONVERGENT B0 ;  /* 0x0000000000007941 */ /* 0x000fea0003800200 */
.L_x_416:
        /* <DEDUP_REMOVED lines=42> */
.L_x_424:
        /* <DEDUP_REMOVED lines=56> */
.L_x_426:
[----:B------:R-:W-:Y:S05]  /*4830*/  BSYNC.RECONVERGENT B0 ;  /* 0x0000000000007941 */ /* 0x000fea0003800200 */
.L_x_425:
        /* <DEDUP_REMOVED lines=23> */
.L_x_427:
        /* <DEDUP_REMOVED lines=18> */
.L_x_429:
[----:B------:R-:W-:Y:S05]  /*4ad0*/  BSYNC.RECONVERGENT B0 ;  /* 0x0000000000007941 */ /* 0x000fea0003800200 */
.L_x_428:
        /* <DEDUP_REMOVED lines=33> */
.L_x_430:
        /* <DEDUP_REMOVED lines=52> */
.L_x_432:
[----:B------:R-:W-:Y:S05]  /*5030*/  BSYNC.RECONVERGENT B0 ;  /* 0x0000000000007941 */ /* 0x000fea0003800200 */
.L_x_431:
        /* <DEDUP_REMOVED lines=21> */
.L_x_433:
        /* <DEDUP_REMOVED lines=18> */
.L_x_435:
[----:B------:R-:W-:Y:S05]  /*52b0*/  BSYNC.RECONVERGENT B0 ;  /* 0x0000000000007941 */ /* 0x000fea0003800200 */
.L_x_434:
        /* <DEDUP_REMOVED lines=21> */
.L_x_436:
        /* <DEDUP_REMOVED lines=18> */
.L_x_438:
[----:B------:R-:W-:Y:S05]  /*5530*/  BSYNC.RECONVERGENT B0 ;  /* 0x0000000000007941 */ /* 0x000fea0003800200 */
.L_x_437:
        /* <DEDUP_REMOVED lines=21> */
.L_x_439:
        /* <DEDUP_REMOVED lines=18> */
.L_x_441:
[----:B------:R-:W-:Y:S05]  /*57b0*/  BSYNC.RECONVERGENT B0 ;  /* 0x0000000000007941 */ /* 0x000fea0003800200 */
.L_x_440:
        /* <DEDUP_REMOVED lines=21> */
.L_x_442:
        /* <DEDUP_REMOVED lines=18> */
.L_x_444:
[----:B------:R-:W-:Y:S05]  /*5a30*/  BSYNC.RECONVERGENT B0 ;  /* 0x0000000000007941 */ /* 0x000fea0003800200 */
.L_x_443:
        /* <DEDUP_REMOVED lines=22> */
.L_x_445:
        /* <DEDUP_REMOVED lines=18> */
.L_x_447:
[----:B------:R-:W-:Y:S05]  /*5cc0*/  BSYNC.RECONVERGENT B0 ;  /* 0x0000000000007941 */ /* 0x000fea0003800200 */
.L_x_446:
[----:B------:R-:W1:Y:S01]  /*5cd0*/  LDCU UR4, c[0x0][0x410] ;  /* 0x00008200ff0477ac */ /* 0x000e620008000800 */
[----:B------:R-:W-:Y:S02]  /*5ce0*/  IADD3 R34, PT, PT, R28, R34, RZ ;  /* 0x000000221c227210 */ /* 0x000fe40007ffe0ff */
[----:B------:R-:W-:Y:S01]  /*5cf0*/  IADD3 R19, PT, PT, R19, 0x1, RZ ;  /* 0x0000000113137810 */ /* 0x000fe20007ffe0ff */
[----:B------:R-:W1:Y:S02]  /*5d00*/  LDCU UR5, c[0x0][0x3e0] ;  /* 0x00007c00ff0577ac */ /* 0x000e640008000800 */
[----:B-1----:R-:W-:-:S06]  /*5d10*/  UIMAD UR4, UR4, UR5, URZ ;  /* 0x00000005040472a4 */ /* 0x002fcc000f8e02ff */
[----:B------:R-:W-:-:S13]  /*5d20*/  ISETP.GE.AND P0, PT, R34, UR4, PT ;  /* 0x0000000422007c0c */ /* 0x000fda000bf06270 */
[----:B------:R-:W-:Y:S05]  /*5d30*/  @!P0 BRA `(.L_x_448) ;  /* 0xffffffa400088947 */ /* 0x000fea000383ffff */
.L_x_405:
        /* <DEDUP_REMOVED lines=16> */
.L_x_450:
[----:B------:R-:W-:Y:S05]  /*5e40*/  BSYNC.RECONVERGENT B0 ;  /* 0x0000000000007941 */ /* 0x000fea0003800200 */
.L_x_449:
        /* <DEDUP_REMOVED lines=11> */
.L_x_452:
[----:B------:R-:W2:Y:S04]  /*5f00*/  LDG.E.STRONG.GPU R5, desc[UR6][R2.64] ;  /* 0x0000000602057981 */ /* 0x000ea8000c1ef900 */
[----:B--2---:R-:W-:Y:S01]  /*5f10*/  CCTL.IVALL ;  /* 0x00000000ff00798f */ /* 0x004fe20002000000 */
[----:B------:R-:W-:Y:S05]  /*5f20*/  YIELD ;  /* 0x0000000000007946 */ /* 0x000fea0003800000 */
[----:B------:R-:W-:-:S13]  /*5f30*/  ISETP.NE.AND P0, PT, R5, R0, PT ;  /* 0x000000000500720c */ /* 0x000fda0003f05270 */
[----:B------:R-:W-:Y:S05]  /*5f40*/  @P0 BRA `(.L_x_452) ;  /* 0xfffffffc00ec0947 */ /* 0x000fea000383ffff */
.L_x_451:
        /* <DEDUP_REMOVED lines=75> */
.L_x_455:
        /* <DEDUP_REMOVED lines=21> */
[----:B--2---:R-:W-:Y:S02]  /*6550*/  F2FP.F16.F32.PACK_AB R17, R11, R8 ;  /* 0x000000080b11723e */ /* 0x004fe400000000ff */
[----:B------:R-:W-:-:S02]  /*6560*/  MOV R8, R20 ;  /* 0x0000001400087202 */ /* 0x000fc40000000f00 */
[-C--:B------:R-:W-:Y:S02]  /*6570*/  MOV R11, R23.reuse ;  /* 0x00000017000b7202 */ /* 0x080fe40000000f00 */
[----:B---3--:R-:W-:Y:S01]  /*6580*/  F2FP.F16.F32.PACK_AB R19, R15, R12 ;  /* 0x0000000c0f13723e */ /* 0x008fe200000000ff */
[----:B------:R0:W-:Y:S04]  /*6590*/  STG.E desc[UR6][R8.64], R17 ;  /* 0x0000001108007986 */ /* 0x0001e8000c101906 */
[----:B------:R0:W-:Y:S01]  /*65a0*/  STG.E desc[UR6][R10.64], R19 ;  /* 0x000000130a007986 */ /* 0x0001e2000c101906 */
[----:B------:R-:W-:Y:S02]  /*65b0*/  IADD3 R20, P4, PT, R20, 0xa00, RZ ;  /* 0x00000a0014147810 */ /* 0x000fe40007f9e0ff */
[----:B------:R-:W-:-:S02]  /*65c0*/  IADD3.X R23, PT, PT, RZ, R23, RZ, P3, !PT ;  /* 0x00000017ff177210 */ /* 0x000fc40001ffe4ff */
[----:B------:R-:W-:Y:S01]  /*65d0*/  IADD3.X R21, PT, PT, RZ, R21, RZ, P4, !PT ;  /* 0x00000015ff157210 */ /* 0x000fe200027fe4ff */
[----:B------:R-:W-:Y:S08]  /*65e0*/  @P1 BRA `(.L_x_455) ;  /* 0xfffffffc00841947 */ /* 0x000ff0000383ffff */
.L_x_454:
[----:B------:R-:W-:Y:S05]  /*65f0*/  BSYNC.RECONVERGENT B0 ;  /* 0x0000000000007941 */ /* 0x000fea0003800200 */
.L_x_453:
        /* <DEDUP_REMOVED lines=10> */
.L_x_456:
        /* <DEDUP_REMOVED lines=21> */
[----:B----4-:R-:W-:Y:S02]  /*67f0*/  F2FP.F16.F32.PACK_AB R19, R7, R4 ;  /* 0x000000040713723e */ /* 0x010fe400000000ff */
[----:B------:R-:W-:-:S04]  /*6800*/  LOP3.LUT R4, R26, 0x3, RZ, 0xc0, !PT ;  /* 0x000000031a047812 */ /* 0x000fc800078ec0ff */
[----:B------:R-:W-:Y:S02]  /*6810*/  IADD3.X R17, PT, PT, R4, UR5, RZ, P1, !PT ;  /* 0x0000000504117c10 */ /* 0x000fe40008ffe4ff */
[----:B-----5:R-:W-:Y:S02]  /*6820*/  F2FP.F16.F32.PACK_AB R21, R11, R8 ;  /* 0x000000080b15723e */ /* 0x020fe400000000ff */
        /* <DEDUP_REMOVED lines=20> */
[----:B--2---:R-:W-:Y:S02]  /*6970*/  F2FP.F16.F32.PACK_AB R19, R19, R18 ;  /* 0x000000121313723e */ /* 0x004fe400000000ff */
[----:B---3--:R-:W-:-:S03]  /*6980*/  F2FP.F16.F32.PACK_AB R23, R23, R20 ;  /* 0x000000141717723e */ /* 0x008fc600000000ff */
        /* <DEDUP_REMOVED lines=14> */
[----:B---3--:R-:W-:Y:S02]  /*6a70*/  F2FP.F16.F32.PACK_AB R21, R21, R18 ;  /* 0x000000121515723e */ /* 0x008fe400000000ff */
[----:B----4-:R-:W-:-:S03]  /*6a80*/  F2FP.F16.F32.PACK_AB R25, R25, R20 ;  /* 0x000000141919723e */ /* 0x010fc600000000ff */
        /* <DEDUP_REMOVED lines=18> */
[----:B---3--:R-:W-:Y:S02]  /*6bb0*/  F2FP.F16.F32.PACK_AB R5, R5, R16 ;  /* 0x000000100505723e */ /* 0x008fe400000000ff */
[----:B-----5:R-:W-:-:S03]  /*6bc0*/  F2FP.F16.F32.PACK_AB R7, R9, R6 ;  /* 0x000000060907723e */ /* 0x020fc600000000ff */
[----:B------:R4:W-:Y:S04]  /*6bd0*/  STG.E desc[UR6][R12.64], R5 ;  /* 0x000000050c007986 */ /* 0x0009e8000c101906 */
[----:B------:R4:W-:Y:S02]  /*6be0*/  STG.E desc[UR6][R14.64], R7 ;  /* 0x000000070e007986 */ /* 0x0009e4000c101906 */
[----:B------:R-:W-:Y:S05]  /*6bf0*/  @P0 BRA `(.L_x_456) ;  /* 0xfffffff800a80947 */ /* 0x000fea000383ffff */
[----:B------:R-:W-:Y:S05]  /*6c00*/  EXIT ;  /* 0x000000000000794d */ /* 0x000fea0003800000 */
.L_x_457:
        /* <DEDUP_REMOVED lines=15> */
.L_x_4888:


//--------------------- .text._Z35group_norm_nhwc_bwd_one_pass_kernelI11Bf16IOFp16WLi128ELi160ELi640EEv26Group_norm_nhwc_bwd_params --------------------------
	.section	.text._Z35group_norm_nhwc_bwd_one_pass_kernelI11Bf16IOFp16WLi128ELi160ELi640EEv26Group_norm_nhwc_bwd_params,"ax",@progbits
	.align	128
        .global         _Z35group_norm_nhwc_bwd_one_pass_kernelI11Bf16IOFp16WLi128ELi160ELi640EEv26Group_norm_nhwc_bwd_params
        .type           _Z35group_norm_nhwc_bwd_one_pass_kernelI11Bf16IOFp16WLi128ELi160ELi640EEv26Group_norm_nhwc_bwd_params,@function
        .size           _Z35group_norm_nhwc_bwd_one_pass_kernelI11Bf16IOFp16WLi128ELi160ELi640EEv26Group_norm_nhwc_bwd_params,(.L_x_4889 - _Z35group_norm_nhwc_bwd_one_pass_kernelI11Bf16IOFp16WLi128ELi160ELi640EEv26Group_norm_nhwc_bwd_params)
        .other          _Z35group_norm_nhwc_bwd_one_pass_kernelI11Bf16IOFp16WLi128ELi160ELi640EEv26Group_norm_nhwc_bwd_params,@"STO_CUDA_ENTRY STV_DEFAULT"
_Z35group_norm_nhwc_bwd_one_pass_kernelI11Bf16IOFp16WLi128ELi160ELi640EEv26Group_norm_nhwc_bwd_params:
.text._Z35group_norm_nhwc_bwd_one_pass_kernelI11Bf16IOFp16WLi128ELi160ELi640EEv26Group_norm_nhwc_bwd_params:
        /* <DEDUP_REMOVED lines=21> */
.L_x_525:
        /* <DEDUP_REMOVED lines=443> */
[----:B---3--:R-:W-:Y:S01]  /*1d00*/  @P5 HADD2.F32 R38, -RZ, R40.H0_H0 ;  /* 0x20000028ff265230 */ /* 0x008fe20000004100 */
[----:B------:R-:W-:Y:S01]  /*1d10*/  PRMT R72, R9, 0x7632, R72 ;  /* 0x0000763209487816 */ /* 0x000fe20000000048 */
[----:B------:R-:W-:Y:S01]  /*1d20*/  @P5 HADD2.F32 R39, -RZ, R6.H0_H0 ;  /* 0x20000006ff275230 */ /* 0x000fe20000004100 */
        /* <DEDUP_REMOVED lines=12> */
[----:B------:R-:W-:Y:S01]  /*1df0*/  PRMT R66, R14, 0x7632, R66 ;  /* 0x000076320e427816 */ /* 0x000fe20000000042 */
[----:B------:R-:W-:Y:S01]  /*1e00*/  @UP0 UMOV UR13, UR5 ;  /* 0x00000005000d0c82 */ /* 0x000fe20008000000 */
[----:B--2---:R-:W-:Y:S02]  /*1e10*/  HADD2.F32 R41, -RZ, R41.H0_H0 ;  /* 0x20000029ff297230 */ /* 0x004fe40000004100 */
[----:B------:R-:W-:Y:S01]  /*1e20*/  HADD2.F32 R40, -RZ, R43.H0_H0 ;  /* 0x2000002bff287230 */ /* 0x000fe20000004100 */
[----:B------:R-:W-:Y:S02]  /*1e30*/  PRMT R81, R49, 0x7632, R81 ;  /* 0x0000763231517816 */ /* 0x000fe40000000051 */
[----:B------:R-:W-:-:S02]  /*1e40*/  PRMT R65, R15, 0x7632, R65 ;  /* 0x000076320f417816 */ /* 0x000fc40000000041 */
        /* <DEDUP_REMOVED lines=294> */
.L_x_459:
        /* <DEDUP_REMOVED lines=576> */
.L_x_460:
        /* <DEDUP_REMOVED lines=46> */
.L_x_462:
[----:B------:R-:W-:Y:S05]  /*5790*/  BSYNC.RECONVERGENT B0 ;  /* 0x0000000000007941 */ /* 0x000fea0003800200 */
.L_x_461:
        /* <DEDUP_REMOVED lines=52> */
.L_x_464:
[----:B------:R-:W-:Y:S05]  /*5ae0*/  BSYNC.RECONVERGENT B0 ;  /* 0x0000000000007941 */ /* 0x000fea0003800200 */
.L_x_463:
        /* <DEDUP_REMOVED lines=38> */
.L_x_466:
[----:B------:R-:W-:Y:S05]  /*5d50*/  BSYNC.RECONVERGENT B0 ;  /* 0x0000000000007941 */ /* 0x000fea0003800200 */
.L_x_465:
        /* <DEDUP_REMOVED lines=31> */
.L_x_468:
[----:B------:R-:W-:Y:S05]  /*5f50*/  BSYNC.RECONVERGENT B0 ;  /* 0x0000000000007941 */ /* 0x000fea0003800200 */
.L_x_467:
        /* <DEDUP_REMOVED lines=28> */
.L_x_471:
        /* <DEDUP_REMOVED lines=8> */
.L_x_470:
        /* <DEDUP_REMOVED lines=18> */
.L_x_473:
        /* <DEDUP_REMOVED lines=145> */
.L_x_472:
        /* <DEDUP_REMOVED lines=69> */
.L_x_474:
        /* <DEDUP_REMOVED lines=35> */
.L_x_475:
        /* <DEDUP_REMOVED lines=19> */
.L_x_476:
[----:B------:R-:W-:Y:S05]  /*7380*/  BSYNC.RECONVERGENT B0 ;  /* 0x0000000000007941 */ /* 0x000fea0003800200 */
.L_x_469:
        /* <DEDUP_REMOVED lines=52> */
.L_x_477:
        /* <DEDUP_REMOVED lines=22> */
.L_x_479:
[----:B------:R-:W-:Y:S05]  /*7830*/  BSYNC.RECONVERGENT B0 ;  /* 0x0000000000007941 */ /* 0x000fea0003800200 */
.L_x_478:
        /* <DEDUP_REMOVED lines=27> */
.L_x_480:
        /* <DEDUP_REMOVED lines=21> */
.L_x_482:
[----:B------:R-:W-:Y:S05]  /*7b40*/  BSYNC.RECONVERGENT B0 ;  /* 0x0000000000007941 */ /* 0x000fea0003800200 */
.L_x_481:
        /* <DEDUP_REMOVED lines=36> */
.L_x_483:
        /* <DEDUP_REMOVED lines=21> */
.L_x_485:
[----:B------:R-:W-:Y:S05]  /*7ee0*/  BSYNC.RECONVERGENT B0 ;  /* 0x0000000000007941 */ /* 0x000fea0003800200 */
.L_x_484:
        /* <DEDUP_REMOVED lines=25> */
.L_x_486:
        /* <DEDUP_REMOVED lines=21> */
.L_x_488:
[----:B------:R-:W-:Y:S05]  /*81d0*/  BSYNC.RECONVERGENT B0 ;  /* 0x0000000000007941 */ /* 0x000fea0003800200 */
.L_x_487:
        /* <DEDUP_REMOVED lines=35> */
.L_x_489:
        /* <DEDUP_REMOVED lines=21> */
.L_x_491:
[----:B------:R-:W-:Y:S05]  /*8560*/  BSYNC.RECONVERGENT B0 ;  /* 0x0000000000007941 */ /* 0x000fea0003800200 */
.L_x_490:
        /* <DEDUP_REMOVED lines=25> */
.L_x_492:
        /* <DEDUP_REMOVED lines=21> */
.L_x_494:
[----:B------:R-:W-:Y:S05]  /*8850*/  BSYNC.RECONVERGENT B0 ;  /* 0x0000000000007941 */ /* 0x000fea0003800200 */
.L_x_493:
        /* <DEDUP_REMOVED lines=35> */
.L_x_495:
        /* <DEDUP_REMOVED lines=21> */
.L_x_497:
[----:B------:R-:W-:Y:S05]  /*8be0*/  BSYNC.RECONVERGENT B0 ;  /* 0x0000000000007941 */ /* 0x000fea0003800200 */
.L_x_496:
        /* <DEDUP_REMOVED lines=25> */
.L_x_498:
        /* <DEDUP_REMOVED lines=21> */
.L_x_500:
[----:B------:R-:W-:Y:S05]  /*8ed0*/  BSYNC.RECONVERGENT B0 ;  /* 0x0000000000007941 */ /* 0x000fea0003800200 */
.L_x_499:
        /* <DEDUP_REMOVED lines=35> */
.L_x_501:
        /* <DEDUP_REMOVED lines=21> */
.L_x_503:
[----:B------:R-:W-:Y:S05]  /*9260*/  BSYNC.RECONVERGENT B0 ;  /* 0x0000000000007941 */ /* 0x000fea0003800200 */
.L_x_502:
        /* <DEDUP_REMOVED lines=25> */
.L_x_504:
        /* <DEDUP_REMOVED lines=21> */
.L_x_506:
[----:B------:R-:W-:Y:S05]  /*9550*/  BSYNC.RECONVERGENT B0 ;  /* 0x0000000000007941 */ /* 0x000fea0003800200 */
.L_x_505:
        /* <DEDUP_REMOVED lines=35> */
.L_x_507:
        /* <DEDUP_REMOVED lines=21> */
.L_x_509:
[----:B------:R-:W-:Y:S05]  /*98e0*/  BSYNC.RECONVERGENT B0 ;  /* 0x0000000000007941 */ /* 0x000fea0003800200 */
.L_x_508:
        /* <DEDUP_REMOVED lines=25> */
.L_x_510:
        /* <DEDUP_REMOVED lines=21> */
.L_x_512:
[----:B------:R-:W-:Y:S05]  /*9bd0*/  BSYNC.RECONVERGENT B0 ;  /* 0x0000000000007941 */ /* 0x000fea0003800200 */
.L_x_511:
        /* <DEDUP_REMOVED lines=37> */
.L_x_513:
        /* <DEDUP_REMOVED lines=24> */
.L_x_515:
[----:B------:R-:W-:Y:S05]  /*9fb0*/  BSYNC.RECONVERGENT B0 ;  /* 0x0000000000007941 */ /* 0x000fea0003800200 */
.L_x_514:
        /* <DEDUP_REMOVED lines=23> */
.L_x_516:
        /* <DEDUP_REMOVED lines=19> */
.L_x_518:
[----:B------:R-:W-:Y:S05]  /*a260*/  BSYNC.RECONVERGENT B0 ;  /* 0x0000000000007941 */ /* 0x000fea0003800200 */
.L_x_517:
        /* <DEDUP_REMOVED lines=31> */
.L_x_519:
        /* <DEDUP_REMOVED lines=22> */
.L_x_521:
[----:B------:R-:W-:Y:S05]  /*a5c0*/  BSYNC.RECONVERGENT B0 ;  /* 0x0000000000007941 */ /* 0x000fea0003800200 */
.L_x_520:
        /* <DEDUP_REMOVED lines=27> */
.L_x_522:
        /* <DEDUP_REMOVED lines=18> */
.L_x_524:
[----:B------:R-:W-:Y:S05]  /*a8a0*/  BSYNC.RECONVERGENT B0 ;  /* 0x0000000000007941 */ /* 0x000fea0003800200 */
.L_x_523:
        /* <DEDUP_REMOVED lines=8> */
.L_x_458:
        /* <DEDUP_REMOVED lines=15> */
.L_x_527:
[----:B------:R-:W-:Y:S05]  /*aa20*/  BSYNC.RECONVERGENT B0 ;  /* 0x0000000000007941 */ /* 0x000fea0003800200 */
.L_x_526:
        /* <DEDUP_REMOVED lines=11> */
.L_x_529:
[----:B------:R-:W2:Y:S04]  /*aae0*/  LDG.E.STRONG.GPU R5, desc[UR10][R2.64] ;  /* 0x0000000a02057981 */ /* 0x000ea8000c1ef900 */
[----:B--2---:R-:W-:Y:S01]  /*aaf0*/  CCTL.IVALL ;  /* 0x00000000ff00798f */ /* 0x004fe20002000000 */
[----:B------:R-:W-:Y:S05]  /*ab00*/  YIELD ;  /* 0x0000000000007946 */ /* 0x000fea0003800000 */
[----:B------:R-:W-:-:S13]  /*ab10*/  ISETP.NE.AND P0, PT, R5, R0, PT ;  /* 0x000000000500720c */ /* 0x000fda0003f05270 */
[----:B------:R-:W-:Y:S05]  /*ab20*/  @P0 BRA `(.L_x_529) ;  /* 0xfffffffc00ec0947 */ /* 0x000fea000383ffff */
.L_x_528:
        /* <DEDUP_REMOVED lines=73> */
.L_x_532:
        /* <DEDUP_REMOVED lines=24> */
[----:B--2---:R-:W-:Y:S02]  /*b140*/  F2FP.F16.F32.PACK_AB R7, R13, R2 ;  /* 0x000000020d07723e */ /* 0x004fe400000000ff */
[----:B------:R-:W-:Y:S02]  /*b150*/  MOV R13, R24 ;  /* 0x00000018000d7202 */ /* 0x000fe40000000f00 */
[----:B---3--:R-:W-:Y:S01]  /*b160*/  F2FP.F16.F32.PACK_AB R19, R17, R14 ;  /* 0x0000000e1113723e */ /* 0x008fe200000000ff */
[----:B------:R0:W-:Y:S04]  /*b170*/  STG.E desc[UR10][R10.64], R7 ;  /* 0x000000070a007986 */ /* 0x0001e8000c10190a */
[----:B------:R0:W-:Y:S01]  /*b180*/  STG.E desc[UR10][R12.64], R19 ;  /* 0x000000130c007986 */ /* 0x0001e2000c10190a */
[----:B------:R-:W-:Y:S01]  /*b190*/  IADD3.X R24, PT, PT, RZ, R24, RZ, P3, !PT ;  /* 0x00000018ff187210 */ /* 0x000fe20001ffe4ff */
[----:B------:R-:W-:Y:S06]  /*b1a0*/  @P1 BRA `(.L_x_532) ;  /* 0xfffffffc00841947 */ /* 0x000fec000383ffff */
.L_x_531:
[----:B------:R-:W-:Y:S05]  /*b1b0*/  BSYNC.RECONVERGENT B0 ;  /* 0x0000000000007941 */ /* 0x000fea0003800200 */
.L_x_530:
        /* <DEDUP_REMOVED lines=10> */
.L_x_533:
        /* <DEDUP_REMOVED lines=22> */
[----:B----4-:R-:W-:-:S02]  /*b3c0*/  F2FP.F16.F32.PACK_AB R7, R9, R2 ;  /* 0x000000020907723e */ /* 0x010fc400000000ff */
[----:B------:R-:W-:-:S04]  /*b3d0*/  LOP3.LUT R2, R26, 0x3, RZ, 0xc0, !PT ;  /* 0x000000031a027812 */ /* 0x000fc800078ec0ff */
[----:B------:R-:W-:Y:S02]  /*b3e0*/  IADD3.X R19, PT, PT, R2, UR5, RZ, P1, !PT ;  /* 0x0000000502137c10 */ /* 0x000fe40008ffe4ff */
[----:B-----5:R-:W-:Y:S02]  /*b3f0*/  F2FP.F16.F32.PACK_AB R21, R13, R10 ;  /* 0x0000000a0d15723e */ /* 0x020fe400000000ff */
        /* <DEDUP_REMOVED lines=61> */
.L_x_534:
        /* <DEDUP_REMOVED lines=11> */
.L_x_4889:


//--------------------- .text._Z35group_norm_nhwc_bwd_one_pass_kernelI11Bf16IOFp16WLi256ELi160ELi640EEv26Group_norm_nhwc_bwd_params --------------------------
	.section	.text._Z35group_norm_nhwc_bwd_one_pass_kernelI11Bf16IOFp16WLi256ELi160ELi640EEv26Group_norm_nhwc_bwd_params,"ax",@progbits
	.align	128
        .global         _Z35group_norm_nhwc_bwd_one_pass_kernelI11Bf16IOFp16WLi256ELi160ELi640EEv26Group_norm_nhwc_bwd_params
        .type           _Z35group_norm_nhwc_bwd_one_pass_kernelI11Bf16IOFp16WLi256ELi160ELi640EEv26Group_norm_nhwc_bwd_params,@function
        .size           _Z35group_norm_nhwc_bwd_one_pass_kernelI11Bf16IOFp16WLi256ELi160ELi640EEv26Group_norm_nhwc_bwd_params,(.L_x_4890 - _Z35group_norm_nhwc_bwd_one_pass_kernelI11Bf16IOFp16WLi256ELi160ELi640EEv26Group_norm_nhwc_bwd_params)
        .other          _Z35group_norm_nhwc_bwd_one_pass_kernelI11Bf16IOFp16WLi256ELi160ELi640EEv26Group_norm_nhwc_bwd_params,@"STO_CUDA_ENTRY STV_DEFAULT"
_Z35group_norm_nhwc_bwd_one_pass_kernelI11Bf16IOFp16WLi256ELi160ELi640EEv26Group_norm_nhwc_bwd_params:
.text._Z35group_norm_nhwc_bwd_one_pass_kernelI11Bf16IOFp16WLi256ELi160ELi640EEv26Group_norm_nhwc_bwd_params:
        /* <DEDUP_REMOVED lines=28> */
.L_x_561:
        /* <DEDUP_REMOVED lines=1416> */
[----:B------:R-:W-:Y:S01]  /*5a40*/  MOV R3, UR7 ;  /* 0x0000000700037c02 */ /* 0x000fe20008000f00 */
[----:B------:R3:W-:Y:S05]  /*5a50*/  STL [R1+0x4c], R8 ;  /* 0x00004c0801007387 */ /* 0x0007ea0000100800 */
[----:B------:R-:W4:Y:S01]  /*5a60*/  LDG.E.64 R2, desc[UR10][R2.64] ;  /* 0x0000000a02027981 */ /* 0x000f22000c1e1b00 */
[----:B-1----:R-:W-:-:S05]  /*5a70*/  LOP3.LUT R44, R45, 0xffff, RZ, 0xc0, !PT ;  /* 0x0000ffff2d2c7812 */ /* 0x002fca00078ec0ff */
[----:B------:R-:W-:-:S05]  /*5a80*/  IMAD R44, R44, 0x334, RZ ;  /* 0x000003342c2c7824 */ /* 0x000fca00078e02ff */
[----:B------:R-:W-:-:S04]  /*5a90*/  SHF.R.U32.HI R44, RZ, 0x10, R44 ;  /* 0x00000010ff2c7819 */ /* 0x000fc8000001162c */
[----:B------:R-:W-:-:S04]  /*5aa0*/  PRMT R44, R44, 0x9910, RZ ;  /* 0x000099102c2c7816 */ /* 0x000fc800000000ff */
[----:B---3--:R-:W-:Y:S02]  /*5ab0*/  MOV R8, R44 ;  /* 0x0000002c00087202 */ /* 0x008fe40000000f00 */
        /* <DEDUP_REMOVED lines=21> */
[----:B------:R-:W-:Y:S01]  /*5c10*/  STL [R1+0xe0], R16 ;  /* 0x0000e01001007387 */ /* 0x000fe20000100800 */
[----:B--2---:R-:W-:-:S03]  /*5c20*/  PRMT R4, RZ, 0x7610, R4 ;  /* 0x00007610ff047816 */ /* 0x004fc60000000004 */
[----:B------:R-:W-:Y:S01]  /*5c30*/  STL [R1+0x64], R17 ;  /* 0x0000641101007387 */ /* 0x000fe20000100800 */
[----:B------:R-:W-:-:S03]  /*5c40*/  @!P0 PRMT R4, R26, 0x7610, R4 ;  /* 0x000076101a048816 */ /* 0x000fc60000000004 */
[----:B------:R-:W-:Y:S01]  /*5c50*/  STL [R1+0xe4], R18 ;  /* 0x0000e41201007387 */ /* 0x000fe20000100800 */
[----:B0-----:R-:W-:-:S03]  /*5c60*/  PRMT R29, RZ, 0x7610, R29 ;  /* 0x00007610ff1d7816 */ /* 0x001fc6000000001d */
[----:B------:R0:W-:Y:S01]  /*5c70*/  STL [R1+0xe8], R20 ;  /* 0x0000e81401007387 */ /* 0x0001e20000100800 */
        /* <DEDUP_REMOVED lines=8> */
[----:B------:R-:W-:Y:S04]  /*5d00*/  STL [R1+0x60], R15 ;  /* 0x0000600f01007387 */ /* 0x000fe80000100800 */
[----:B------:R2:W-:Y:S01]  /*5d10*/  STL [R1+0x68], R19 ;  /* 0x0000681301007387 */ /* 0x0005e20000100800 */
        /* <DEDUP_REMOVED lines=17> */
[----:B0-----:R-:W-:Y:S01]  /*5e30*/  PRMT R20, RZ, 0x7610, R20 ;  /* 0x00007610ff147816 */ /* 0x001fe20000000014 */
[----:B------:R-:W-:Y:S01]  /*5e40*/  STL [R1+0x100], R34 ;  /* 0x0001002201007387 */ /* 0x000fe20000100800 */
[----:B------:R-:W-:Y:S02]  /*5e50*/  PRMT R18, RZ, 0x7610, R18 ;  /* 0x00007610ff127816 */ /* 0x000fe40000000012 */
[----:B------:R-:W-:Y:S01]  /*5e60*/  PRMT R17, RZ, 0x7610, R17 ;  /* 0x00007610ff117816 */ /* 0x000fe20000000011 */
[----:B------:R-:W-:Y:S01]  /*5e70*/  STL [R1+0x84], R35 ;  /* 0x0000842301007387 */ /* 0x000fe20000100800 */
[----:B------:R-:W-:-:S02]  /*5e80*/  PRMT R16, RZ, 0x7610, R16 ;  /* 0x00007610ff107816 */ /* 0x000fc40000000010 */
[----:B--2---:R-:W-:Y:S01]  /*5e90*/  PRMT R19, RZ, 0x7610, R19 ;  /* 0x00007610ff137816 */ /* 0x004fe20000000013 */
[----:B------:R0:W-:Y:S01]  /*5ea0*/  STL.S16 [R1+0x328], R29 ;  /* 0x0003281d01007387 */ /* 0x0001e20000100600 */
[----:B------:R-:W-:Y:S02]  /*5eb0*/  PRMT R15, RZ, 0x7610, R15 ;  /* 0x00007610ff0f7816 */ /* 0x000fe4000000000f */
[----:B------:R-:W-:Y:S01]  /*5ec0*/  PRMT R14, RZ, 0x7610, R14 ;  /* 0x00007610ff0e7816 */ /* 0x000fe2000000000e */
[----:B------:R2:W-:Y:S01]  /*5ed0*/  STL.S16 [R1+0x324], R4 ;  /* 0x0003240401007387 */ /* 0x0005e20000100600 */
[----:B-1----:R-:W-:Y:S01]  /*5ee0*/  IMAD.WIDE R8, R43, 0x2, R8 ;  /* 0x000000022b087825 */ /* 0x002fe200078e0208 */
[----:B------:R-:W-:-:S03]  /*5ef0*/  @!P1 PRMT R45, R27, 0x7610, R45 ;  /* 0x000076101b2d9816 */ /* 0x000fc6000000002d */
[----:B------:R-:W-:Y:S01]  /*5f00*/  FFMA.FTZ R0, -R0, UR28, R3 ;  /* 0x0000001c00007c23 */ /* 0x000fe20008010103 */
[----:B------:R-:W-:Y:S01]  /*5f10*/  @!P1 PRMT R23, R30, 0x7632, R23 ;  /* 0x000076321e179816 */ /* 0x000fe20000000017 */
[----:B------:R-:W-:Y:S04]  /*5f20*/  STL [R1+0x104], R36 ;  /* 0x0001042401007387 */ /* 0x000fe80000100800 */
[----:B------:R-:W3:Y:S01]  /*5f30*/  LDG.E.U16 R41, desc[UR10][R8.64] ;  /* 0x0000000a08297981 */ /* 0x000ee2000c1e1500 */
[----:B------:R-:W-:Y:S02]  /*5f40*/  PRMT R43, RZ, 0x7610, R43 ;  /* 0x00007610ff2b7816 */ /* 0x000fe4000000002b */
[----:B------:R-:W-:Y:S01]  /*5f50*/  @!P5 PRMT R2, R38, 0x7610, R2 ;  /* 0x000076102602d816 */ /* 0x000fe20000000002 */
[----:B------:R-:W-:Y:S01]  /*5f60*/  STL [R1+0x88], R37 ;  /* 0x0000882501007387 */ /* 0x000fe20000100800 */
[----:B------:R-:W-:-:S02]  /*5f70*/  @!P1 PRMT R43, R27, 0x7632, R43 ;  /* 0x000076321b2b9816 */ /* 0x000fc4000000002b */
[----:B------:R-:W-:Y:S01]  /*5f80*/  PRMT R27, RZ, 0x7610, R27 ;  /* 0x00007610ff1b7816 */ /* 0x000fe2000000001b */
[----:B------:R-:W-:Y:S03]  /*5f90*/  STL [R1+0x108], R38 ;  /* 0x0001082601007387 */ /* 0x000fe60000100800 */
[----:B------:R-:W-:Y:S01]  /*5fa0*/  @!P1 PRMT R27, R30, 0x7610, R27 ;  /* 0x000076101e1b9816 */ /* 0x000fe2000000001b */
[----:B------:R1:W3:Y:S01]  /*5fb0*/  LDG.E.U16 R8, desc[UR10][R8.64+0x2] ;  /* 0x0000020a08087981 */ /* 0x0002e2000c1e1500 */
[----:B------:R-:W-:Y:S02]  /*5fc0*/  FSETP.GTU.FTZ.AND P1, PT, R0, RZ, PT ;  /* 0x000000ff0000720b */ /* 0x000fe40003f3c000 */
[----:B------:R-:W-:Y:S01]  /*5fd0*/  @!P2 PRMT R20, R31, 0x7610, R20 ;  /* 0x000076101f14a816 */ /* 0x000fe20000000014 */
[----:B------:R-:W-:Y:S01]  /*5fe0*/  STL [R1+0x8c], R39 ;  /* 0x00008c2701007387 */ /* 0x000fe20000100800 */
[----:B------:R-:W-:-:S02]  /*5ff0*/  @!P2 PRMT R18, R32, 0x7632, R18 ;  /* 0x000076322012a816 */ /* 0x000fc40000000012 */
[C---:B------:R-:W-:Y:S01]  /*6000*/  @!P3 PRMT R17, R33.reuse, 0x7610, R17 ;  /* 0x000076102111b816 */ /* 0x040fe20000000011 */
[----:B------:R-:W-:Y:S01]  /*6010*/  STL [R1+0x10c], R40 ;  /* 0x00010c2801007387 */ /* 0x000fe20000100800 */
[----:B------:R-:W-:Y:S02]  /*6020*/  @!P3 PRMT R16, R33, 0x7632, R16 ;  /* 0x000076322110b816 */ /* 0x000fe40000000010 */
[----:B------:R-:W-:Y:S01]  /*6030*/  PRMT R13, RZ, 0x7610, R13 ;  /* 0x00007610ff0d7816 */ /* 0x000fe2000000000d */
[----:B------:R1:W5:Y:S02]  /*6040*/  LDL.LU.64 R6, [R1+0x3b0] ;  /* 0x0003b00001067983 */ /* 0x0003640000300a00 */
[----:B------:R-:W-:Y:S01]  /*6050*/  VOTEU.ANY UP0, P1 ;  /* 0x0000000000ff7886 */ /* 0x000fe20000800100 */
[----:B------:R-:W-:Y:S01]  /*6060*/  PRMT R12, RZ, 0x7610, R12 ;  /* 0x00007610ff0c7816 */ /* 0x000fe2000000000c */
[----:B0-----:R0:W5:Y:S03]  /*6070*/  LDL.LU R29, [R1+0x3a4] ;  /* 0x0003a400011d7983 */ /* 0x0011660000300800 */
[----:B------:R-:W1:Y:S01]  /*6080*/  @UP0 LDCU UR5, c[0x0][0x3c0] ;  /* 0x00007800ff0507ac */ /* 0x000e620008000800 */
[----:B------:R-:W-:Y:S01]  /*6090*/  PLOP3.LUT P1, PT, PT, PT, UP0, 0x80, 0x8 ;  /* 0x000000000008781c */ /* 0x000fe20003f2f008 */
[----:B------:R1:W-:Y:S01]  /*60a0*/  STL.S16 [R1+0x368], R2 ;  /* 0x0003680201007387 */ /* 0x0003e20000100600 */
[----:B------:R-:W-:-:S02]  /*60b0*/  PRMT R3, RZ, 0x7610, R3 ;  /* 0x00007610ff037816 */ /* 0x000fc40000000003 */
[----:B------:R-:W-:Y:S01]  /*60c0*/  PRMT R22, RZ, 0x7610, R22 ;  /* 0x00007610ff167816 */ /* 0x000fe20000000016 */
[----:B--2---:R0:W5:Y:S01]  /*60d0*/  LDL.LU R4, [R1+0x3a0] ;  /* 0x0003a00001047983 */ /* 0x0041620000300800 */
[----:B------:R-:W-:Y:S02]  /*60e0*/  PRMT R21, RZ, 0x7610, R21 ;  /* 0x00007610ff157816 */ /* 0x000fe40000000015 */
[----:B------:R-:W-:Y:S01]  /*60f0*/  PRMT R5, RZ, 0x7610, R5 ;  /* 0x00007610ff057816 */ /* 0x000fe20000000005 */
[----:B------:R0:W5:Y:S01]  /*6100*/  LDL R25, [R1+0x218] ;  /* 0x0002180001197983 */ /* 0x0001620000100800 */
[----:B------:R-:W-:-:S03]  /*6110*/  PRMT R24, RZ, 0x7610, R24 ;  /* 0x00007610ff187816 */ /* 0x000fc60000000018 */
[----:B------:R0:W5:Y:S01]  /*6120*/  LDL R26, [R1+0x23c] ;  /* 0x00023c00011a7983 */ /* 0x0001620000100800 */
[----:B-1----:R-:W-:Y:S01]  /*6130*/  @P1 FADD.FTZ R2, R0, UR5 ;  /* 0x0000000500021e21 */ /* 0x002fe20008010000 */
[----:B------:R-:W-:-:S05]  /*6140*/  PRMT R0, RZ, 0x7610, R0 ;  /* 0x00007610ff007816 */ /* 0x000fca0000000000 */
[----:B------:R-:W1:Y:S01]  /*6150*/  @P1 MUFU.RSQ R2, R2 ;  /* 0x0000000200021308 */ /* 0x000e620000001400 */
[----:B------:R-:W-:Y:S02]  /*6160*/  @!P6 PRMT R0, R40, 0x7610, R0 ;  /* 0x000076102800e816 */ /* 0x000fe40000000000 */
[----:B------:R-:W-:Y:S02]  /*6170*/  PRMT R30, RZ, 0x7610, R30 ;  /* 0x00007610ff1e7816 */ /* 0x000fe4000000001e */
[----:B------:R-:W-:Y:S01]  /*6180*/  @!P6 PRMT R3, R39, 0x7632, R3 ;  /* 0x000076322703e816 */ /* 0x000fe20000000003 */
[----:B------:R2:W-:Y:S01]  /*6190*/  STL.S16 [R1+0x378], R0 ;  /* 0x0003780001007387 */ /* 0x0005e20000100600 */
[----:B------:R-:W-:Y:S02]  /*61a0*/  @!P2 PRMT R30, R32, 0x7610, R30 ;  /* 0x00007610201ea816 */ /* 0x000fe4000000001e */
[----:B------:R-:W-:Y:S02]  /*61b0*/  PRMT R32, RZ, 0x7610, R32 ;  /* 0x00007610ff207816 */ /* 0x000fe40000000020 */
[----:B------:R-:W-:-:S02]  /*61c0*/  PRMT R33, RZ, 0x7610, R33 ;  /* 0x00007610ff217816 */ /* 0x000fc40000000021 */
[----:B------:R-:W-:Y:S01]  /*61d0*/  PRMT R9, RZ, 0x7610, R9 ;  /* 0x00007610ff097816 */ /* 0x000fe20000000009 */
[----:B--2---:R-:W-:Y:S01]  /*61e0*/  HFMA2 R0, -RZ, RZ, 0, 0 ;  /* 0x00000000ff007431 */ /* 0x004fe200000001ff */
[----:B-1----:R-:W-:Y:S01]  /*61f0*/  @P1 R2UR UR5, R2 ;  /* 0x00000000020512ca */ /* 0x002fe200000e0000 */
[----:B------:R-:W-:Y:S01]  /*6200*/  STL.S16 [R1+0x37c], R3 ;  /* 0x00037c0301007387 */ /* 0x000fe20000100600 */
[----:B------:R-:W-:Y:S02]  /*6210*/  MOV R2, RZ ;  /* 0x000000ff00027202 */ /* 0x000fe40000000f00 */
[----:B------:R-:W-:Y:S01]  /*6220*/  @!P2 PRMT R19, R31, 0x7632, R19 ;  /* 0x000076321f13a816 */ /* 0x000fe20000000013 */
[----:B------:R-:W-:Y:S01]  /*6230*/  STL.S16 [R1+0x31c], R43 ;  /* 0x00031c2b01007387 */ /* 0x000fe20000100600 */
[C---:B------:R-:W-:Y:S02]  /*6240*/  @!P3 PRMT R32, R34.reuse, 0x7610, R32 ;  /* 0x000076102220b816 */ /* 0x040fe40000000020 */
[----:B------:R-:W-:Y:S01]  /*6250*/  @!P3 PRMT R33, R34, 0x7632, R33 ;  /* 0x000076322221b816 */ /* 0x000fe20000000021 */
[----:B------:R1:W-:Y:S01]  /*6260*/  STL.S16 [R1+0x334], R23 ;  /* 0x0003341701007387 */ /* 0x0003e20000100600 */
[----:B------:R-:W-:-:S02]  /*6270*/  @!P4 PRMT R15, R35, 0x7610, R15 ;  /* 0x00007610230fc816 */ /* 0x000fc4000000000f */
[----:B------:R-:W-:Y:S01]  /*6280*/  @!P4 PRMT R14, R35, 0x7632, R14 ;  /* 0x00007632230ec816 */ /* 0x000fe2000000000e */
[----:B------:R-:W-:Y:S01]  /*6290*/  STL.S16 [R1+0x338], R20 ;  /* 0x0003381401007387 */ /* 0x000fe20000100600 */
[C---:B------:R-:W-:Y:S02]  /*62a0*/  @!P4 PRMT R13, R36.reuse, 0x7610, R13 ;  /* 0x00007610240dc816 */ /* 0x040fe4000000000d */
[----:B------:R-:W-:Y:S01]  /*62b0*/  @!P4 PRMT R12, R36, 0x7632, R12 ;  /* 0x00007632240cc816 */ /* 0x000fe2000000000c */
[----:B------:R-:W-:Y:S01]  /*62c0*/  STL.S16 [R1+0x34c], R17 ;  /* 0x00034c1101007387 */ /* 0x000fe20000100600 */
[C---:B------:R-:W-:Y:S02]  /*62d0*/  @!P5 PRMT R9, R37.reuse, 0x7610, R9 ;  /* 0x000076102509d816 */ /* 0x040fe40000000009 */
[----:B------:R-:W-:Y:S01]  /*62e0*/  @!P5 PRMT R22, R37, 0x7632, R22 ;  /* 0x000076322516d816 */ /* 0x000fe20000000016 */
[----:B-1----:R0:W5:Y:S01]  /*62f0*/  LDL R23, [R1+0x168] ;  /* 0x0001680001177983 */ /* 0x0021620000100800 */
[----:B------:R-:W-:-:S02]  /*6300*/  @!P5 PRMT R21, R38, 0x7632, R21 ;  /* 0x000076322615d816 */ /* 0x000fc40000000015 */
        /* <DEDUP_REMOVED lines=9> */
[----:B------:R0:W5:Y:S04]  /*63a0*/  LDL R39, [R1+0x328] ;  /* 0x0003280001277983 */ /* 0x0001680000100800 */
[----:B------:R0:W5:Y:S01]  /*63b0*/  LDL R40, [R1+0x324] ;  /* 0x0003240001287983 */ /* 0x0001620000100800 */
[----:B----4-:R-:W-:-:S03]  /*63c0*/  @P0 HADD2.F32 R0, -RZ, R44.H0_H0 ;  /* 0x2000002cff000230 */ /* 0x010fc60000004100 */
[----:B------:R0:W5:Y:S01]  /*63d0*/  LDL R44, [R1+0x228] ;  /* 0x00022800012c7983 */ /* 0x0001620000100800 */
[----:B---3--:R-:W-:-:S03]  /*63e0*/  @P0 HADD2.F32 R2, -RZ, R42.H0_H0 ;  /* 0x2000002aff020230 */ /* 0x008fc60000004100 */
[----:B------:R0:W5:Y:S01]  /*63f0*/  LDL R42, [R1+0x1c0] ;  /* 0x0001c000012a7983 */ /* 0x0001620000100800 */
[----:B------:R-:W-:-:S03]  /*6400*/  HADD2.F32 R3, -RZ, R41.H0_H0 ;  /* 0x20000029ff037230 */ /* 0x000fc60000004100 */
        /* <DEDUP_REMOVED lines=16> */
[----:B-1----:R-:W-:-:S03]  /*6510*/  HADD2.F32 R5, -RZ, R8.H0_H0 ;  /* 0x20000008ff057230 */ /* 0x002fc60000004100 */
        /* <DEDUP_REMOVED lines=681> */
.L_x_536:
        /* <DEDUP_REMOVED lines=1467> */
.L_x_537:
        /* <DEDUP_REMOVED lines=48> */
.L_x_539:
[----:B------:R-:W-:Y:S05]  /*ee60*/  BSYNC.RECONVERGENT B0 ;  /* 0x0000000000007941 */ /* 0x000fea0003800200 */
.L_x_538:
        /* <DEDUP_REMOVED lines=52> */
.L_x_541:
[----:B------:R-:W-:Y:S05]  /*f1b0*/  BSYNC.RECONVERGENT B0 ;  /* 0x0000000000007941 */ /* 0x000fea0003800200 */
.L_x_540:
        /* <DEDUP_REMOVED lines=38> */
.L_x_543:
[----:B------:R-:W-:Y:S05]  /*f420*/  BSYNC.RECONVERGENT B0 ;  /* 0x0000000000007941 */ /* 0x000fea0003800200 */
.L_x_542:
        /* <DEDUP_REMOVED lines=30> */
.L_x_545:
[----:B------:R-:W-:Y:S05]  /*f610*/  BSYNC.RECONVERGENT B0 ;  /* 0x0000000000007941 */ /* 0x000fea0003800200 */
.L_x_544:
        /* <DEDUP_REMOVED lines=34> */
.L_x_549:
[----:B------:R-:W3:Y:S04]  /*f840*/  LDG.E.STRONG.GPU R8, desc[UR10][R14.64] ;  /* 0x0000000a0e087981 */ /* 0x000ee8000c1ef900 */
[----:B---3--:R-:W-:Y:S04]  /*f850*/  CCTL.IVALL ;  /* 0x00000000ff00798f */ /* 0x008fe80002000000 */
[----:B------:R0:W-:Y:S01]  /*f860*/  STL [R1], R8 ;  /* 0x0000000801007387 */ /* 0x0001e20000100800 */
[----:B------:R-:W-:-:S13]  /*f870*/  ISETP.NE.AND P0, PT, R8, UR5, PT ;  /* 0x0000000508007c0c */ /* 0x000fda000bf05270 */
[----:B0-----:R-:W-:Y:S05]  /*f880*/  @P0 BRA `(.L_x_549) ;  /* 0xfffffffc00ec0947 */ /* 0x001fea000383ffff */
.L_x_548:
[----:B------:R-:W-:Y:S05]  /*f890*/  BSYNC.RECONVERGENT B0 ;  /* 0x0000000000007941 */ /* 0x000fea0003800200 */
.L_x_547:
        /* <DEDUP_REMOVED lines=15> */
.L_x_551:
        /* <DEDUP_REMOVED lines=77> */
.L_x_550:
        /* <DEDUP_REMOVED lines=52> */
.L_x_552:
        /* <DEDUP_REMOVED lines=27> */
.L_x_553:
        /* <DEDUP_REMOVED lines=12> */
.L_x_554:
[----:B------:R-:W-:Y:S05]  /*10410*/  BSYNC.RECONVERGENT B0 ;  /* 0x0000000000007941 */ /* 0x000fea0003800200 */
.L_x_546:
        /* <DEDUP_REMOVED lines=17> */
.L_x_560:
        /* <DEDUP_REMOVED lines=57> */
.L_x_556:
[----:B------:R-:W-:Y:S05]  /*108c0*/  BSYNC.RECONVERGENT B0 ;  /* 0x0000000000007941 */ /* 0x000fea0003800200 */
.L_x_555:
        /* <DEDUP_REMOVED lines=32> */
.L_x_557:
        /* <DEDUP_REMOVED lines=16> */
.L_x_559:
[----:B------:R-:W-:Y:S05]  /*10bd0*/  BSYNC.RECONVERGENT B0 ;  /* 0x0000000000007941 */ /* 0x000fea0003800200 */
.L_x_558:
        /* <DEDUP_REMOVED lines=10> */
.L_x_535:
        /* <DEDUP_REMOVED lines=16> */
.L_x_563:
[----:B------:R-:W-:Y:S05]  /*10d80*/  BSYNC.RECONVERGENT B0 ;  /* 0x0000000000007941 */ /* 0x000fea0003800200 */
.L_x_562:
        /* <DEDUP_REMOVED lines=11> */
.L_x_565:
[----:B------:R-:W2:Y:S04]  /*10e40*/  LDG.E.STRONG.GPU R5, desc[UR10][R2.64] ;  /* 0x0000000a02057981 */ /* 0x000ea8000c1ef900 */
[----:B--2---:R-:W-:Y:S01]  /*10e50*/  CCTL.IVALL ;  /* 0x00000000ff00798f */ /* 0x004fe20002000000 */
[----:B------:R-:W-:Y:S05]  /*10e60*/  YIELD ;  /* 0x0000000000007946 */ /* 0x000fea0003800000 */
[----:B------:R-:W-:-:S13]  /*10e70*/  ISETP.NE.AND P0, PT, R5, R0, PT ;  /* 0x000000000500720c */ /* 0x000fda0003f05270 */
[----:B------:R-:W-:Y:S05]  /*10e80*/  @P0 BRA `(.L_x_565) ;  /* 0xfffffffc00ec0947 */ /* 0x000fea000383ffff */
.L_x_564:
        /* <DEDUP_REMOVED lines=75> */
.L_x_568:
        /* <DEDUP_REMOVED lines=19> */
[----:B---3--:R-:W-:Y:S02]  /*11470*/  F2FP.F16.F32.PACK_AB R23, R11, R12 ;  /* 0x0000000c0b17723e */ /* 0x008fe400000000ff */
[----:B------:R-:W-:-:S02]  /*11480*/  MOV R11, R25 ;  /* 0x00000019000b7202 */ /* 0x000fc40000000f00 */
[----:B--2---:R-:W-:Y:S02]  /*11490*/  F2FP.F16.F32.PACK_AB R21, R15, R16 ;  /* 0x000000100f15723e */ /* 0x004fe400000000ff */
[----:B------:R-:W-:-:S03]  /*114a0*/  MOV R12, R26 ;  /* 0x0000001a000c7202 */ /* 0x000fc60000000f00 */
[----:B------:R0:W-:Y:S04]  /*114b0*/  STG.E desc[UR10][R10.64], R21 ;  /* 0x000000150a007986 */ /* 0x0001e8000c10190a */
[----:B------:R0:W-:Y:S01]  /*114c0*/  STG.E desc[UR10][R12.64], R23 ;  /* 0x000000170c007986 */ /* 0x0001e2000c10190a */
[----:B------:R-:W-:Y:S02]  /*114d0*/  IADD3 R26, P3, PT, R26, 0xa00, RZ ;  /* 0x00000a001a1a7810 */ /* 0x000fe40007f7e0ff */
[----:B------:R-:W-:Y:S02]  /*114e0*/  IADD3.X R25, PT, PT, RZ, R25, RZ, P4, !PT ;  /* 0x00000019ff197210 */ /* 0x000fe400027fe4ff */
[----:B------:R-:W-:Y:S01]  /*114f0*/  IADD3.X R27, PT, PT, RZ, R27, RZ, P3, !PT ;  /* 0x0000001bff1b7210 */ /* 0x000fe20001ffe4ff */
[----:B------:R-:W-:Y:S08]  /*11500*/  @P1 BRA `(.L_x_568) ;  /* 0xfffffffc008c1947 */ /* 0x000ff0000383ffff */
.L_x_567:
[----:B------:R-:W-:Y:S05]  /*11510*/  BSYNC.RECONVERGENT B0 ;  /* 0x0000000000007941 */ /* 0x000fea0003800200 */
.L_x_566:
        /* <DEDUP_REMOVED lines=10> */
.L_x_569:
        /* <DEDUP_REMOVED lines=21> */
[----:B---3--:R-:W-:Y:S02]  /*11710*/  F2FP.F16.F32.PACK_AB R23, R15, R12 ;  /* 0x0000000c0f17723e */ /* 0x008fe400000000ff */
[----:B------:R-:W-:-:S04]  /*11720*/  IADD3 R12, P1, PT, R22, UR4, RZ ;  /* 0x00000004160c7c10 */ /* 0x000fc8000ff3e0ff */
[----:B------:R-:W-:Y:S02]  /*11730*/  IADD3.X R13, PT, PT, R13, UR5, RZ, P1, !PT ;  /* 0x000000050d0d7c10 */ /* 0x000fe40008ffe4ff */
[----:B----4-:R-:W-:Y:S02]  /*11740*/  F2FP.F16.F32.PACK_AB R27, R19, R16 ;  /* 0x00000010131b723e */ /* 0x010fe400000000ff */
        /* <DEDUP_REMOVED lines=56> */
[----:B----4-:R-:W-:Y:S02]  /*11ad0*/  F2FP.F16.F32.PACK_AB R19, R19, R12 ;  /* 0x0000000c1313723e */ /* 0x010fe400000000ff */
[----:B-----5:R-:W-:-:S03]  /*11ae0*/  F2FP.F16.F32.PACK_AB R11, R17, R14 ;  /* 0x0000000e110b723e */ /* 0x020fc600000000ff */
[----:B------:R3:W-:Y:S04]  /*11af0*/  STG.E desc[UR10][R20.64], R19 ;  /* 0x0000001314007986 */ /* 0x0007e8000c10190a */
[----:B------:R3:W-:Y:S02]  /*11b00*/  STG.E desc[UR10][R24.64], R11 ;  /* 0x0000000b18007986 */ /* 0x0007e4000c10190a */
[----:B------:R-:W-:Y:S05]  /*11b10*/  @P0 BRA `(.L_x_569) ;  /* 0xfffffff800a80947 */ /* 0x000fea000383ffff */
[----:B------:R-:W-:Y:S05]  /*11b20*/  EXIT ;  /* 0x000000000000794d */ /* 0x000fea0003800000 */
.L_x_570:
        /* <DEDUP_REMOVED lines=13> */
.L_x_4890:


//--------------------- .text._Z35group_norm_nhwc_bwd_one_pass_kernelI11Bf16IOFp16WLi512ELi160ELi640EEv26Group_norm_nhwc_bwd_params --------------------------
	.section	.text._Z35group_norm_nhwc_bwd_one_pass_kernelI11Bf16IOFp16WLi512ELi160ELi640EEv26Group_norm_nhwc_bwd_params,"ax",@progbits
	.align	128
        .global         _Z35group_norm_nhwc_bwd_one_pass_kernelI11Bf16IOFp16WLi512ELi160ELi640EEv26Group_norm_nhwc_bwd_params
        .type           _Z35group_norm_nhwc_bwd_one_pass_kernelI11Bf16IOFp16WLi512ELi160ELi640EEv26Group_norm_nhwc_bwd_params,@function
        .size           _Z35group_norm_nhwc_bwd_one_pass_kernelI11Bf16IOFp16WLi512ELi160ELi640EEv26Group_norm_nhwc_bwd_params,(.L_x_4891 - _Z35group_norm_nhwc_bwd_one_pass_kernelI11Bf16IOFp16WLi512ELi160ELi640EEv26Group_norm_nhwc_bwd_params)
        .other          _Z35group_norm_nhwc_bwd_one_pass_kernelI11Bf16IOFp16WLi512ELi160ELi640EEv26Group_norm_nhwc_bwd_params,@"STO_CUDA_ENTRY STV_DEFAULT"
_Z35group_norm_nhwc_bwd_one_pass_kernelI11Bf16IOFp16WLi512ELi160ELi640EEv26Group_norm_nhwc_bwd_params:
.text._Z35group_norm_nhwc_bwd_one_pass_kernelI11Bf16IOFp16WLi512ELi160ELi640EEv26Group_norm_nhwc_bwd_params:
        /* <DEDUP_REMOVED lines=28> */
.L_x_597:
        /* <DEDUP_REMOVED lines=2981> */
[----:B----4-:R0:W4:Y:S04]  /*bc10*/  @!P6 LDG.E R37, desc[UR10][R28.64] ;  /* 0x0000000a1c25e981 */ /* 0x010128000c1e1900 */
[----:B------:R-:W4:Y:S01]  /*bc20*/  LDL.LU R29, [R1+0x7b0] ;  /* 0x0007b000011d7983 */ /* 0x000f220000300800 */
[----:B0-----:R-:W0:Y:S03]  /*bc30*/  S2R R28, SR_TID.X ;  /* 0x00000000001c7919 */ /* 0x001e260000002100 */
[----:B------:R-:W-:Y:S04]  /*bc40*/  STL.S16 [R1+0x71c], R44 ;  /* 0x00071c2c01007387 */ /* 0x000fe80000100600 */
[----:B------:R1:W-:Y:S04]  /*bc50*/  STL [R1+0x1c4], R2 ;  /* 0x0001c40201007387 */ /* 0x0003e80000100800 */
[----:B------:R3:W-:Y:S01]  /*bc60*/  STL.S16 [R1+0x728], R3 ;  /* 0x0007280301007387 */ /* 0x0007e20000100600 */
[----:B-1----:R-:W-:Y:S01]  /*bc70*/  MOV R2, UR6 ;  /* 0x0000000600027c02 */ /* 0x002fe20008000f00 */
[----:B------:R-:W1:Y:S01]  /*bc80*/  LDCU.U8 UR6, c[0x0][0x414] ;  /* 0x00008280ff0677ac */ /* 0x000e620008000000 */
[----:B---3--:R-:W-:Y:S01]  /*bc90*/  MOV R3, UR7 ;  /* 0x0000000700037c02 */ /* 0x008fe20008000f00 */
[----:B------:R3:W-:Y:S05]  /*bca0*/  STL [R1+0xc8], R8 ;  /* 0x0000c80801007387 */ /* 0x0007ea0000100800 */
[----:B------:R-:W4:Y:S01]  /*bcb0*/  LDG.E.64 R2, desc[UR10][R2.64] ;  /* 0x0000000a02027981 */ /* 0x000f22000c1e1b00 */
[----:B0-----:R-:W-:-:S05]  /*bcc0*/  LOP3.LUT R44, R28, 0xffff, RZ, 0xc0, !PT ;  /* 0x0000ffff1c2c7812 */ /* 0x001fca00078ec0ff */
[----:B------:R-:W-:Y:S01]  /*bcd0*/  IMAD R44, R44, 0x334, RZ ;  /* 0x000003342c2c7824 */ /* 0x000fe200078e02ff */
[----:B------:R0:W-:Y:S04]  /*bce0*/  STL [R1+0x1c8], R9 ;  /* 0x0001c80901007387 */ /* 0x0001e80000100800 */
[----:B---3--:R-:W-:Y:S01]  /*bcf0*/  SHF.R.U32.HI R8, RZ, 0x10, R44 ;  /* 0x00000010ff087819 */ /* 0x008fe2000001162c */
[----:B------:R3:W-:Y:S01]  /*bd00*/  STL [R1+0xcc], R41 ;  /* 0x0000cc2901007387 */ /* 0x0007e20000100800 */
[----:B--2---:R-:W-:Y:S02]  /*bd10*/  PRMT R4, RZ, 0x7610, R4 ;  /* 0x00007610ff047816 */ /* 0x004fe40000000004 */
[----:B------:R-:W-:Y:S02]  /*bd20*/  PRMT R8, R8, 0x9910, RZ ;  /* 0x0000991008087816 */ /* 0x000fe400000000ff */
[----:B0-----:R-:W-:-:S02]  /*bd30*/  PRMT R9, RZ, 0x7610, R9 ;  /* 0x00007610ff097816 */ /* 0x001fc40000000009 */
[----:B---3--:R-:W-:Y:S01]  /*bd40*/  PRMT R41, RZ, 0x7610, R41 ;  /* 0x00007610ff297816 */ /* 0x008fe20000000029 */
        /* <DEDUP_REMOVED lines=11> */
[----:B0-----:R-:W-:Y:S01]  /*be00*/  MOV R41, UR13 ;  /* 0x0000000d00297c02 */ /* 0x001fe20008000f00 */
[----:B------:R-:W-:Y:S04]  /*be10*/  STL [R1+0xd0], R43 ;  /* 0x0000d02b01007387 */ /* 0x000fe80000100800 */
[----:B------:R-:W-:Y:S01]  /*be20*/  IMAD R41, R41, 0xa0, R8 ;  /* 0x000000a029297824 */ /* 0x000fe200078e0208 */
[----:B------:R-:W-:Y:S04]  /*be30*/  STL.S16 [R1+0x72c], R9 ;  /* 0x00072c0901007387 */ /* 0x000fe80000100600 */
[----:B------:R-:W-:Y:S04]  /*be40*/  STL [R1+0x78c], R8 ;  /* 0x00078c0801007387 */ /* 0x000fe80000100800 */
[----:B------:R0:W-:Y:S02]  /*be50*/  STL.S16 [R1+0x718], R38 ;  /* 0x0007182601007387 */ /* 0x0001e40000100600 */
[----:B0-----:R-:W-:-:S02]  /*be60*/  MOV R38, RZ ;  /* 0x000000ff00267202 */ /* 0x001fc40000000f00 */
[----:B------:R-:W-:Y:S04]  /*be70*/  STL [R1+0x1d0], R39 ;  /* 0x0001d02701007387 */ /* 0x000fe80000100800 */
[----:B------:R-:W2:Y:S04]  /*be80*/  @!P6 LDG.E R38, desc[UR10][R6.64] ;  /* 0x0000000a0626e981 */ /* 0x000ea8000c1e1900 */
[----:B------:R-:W-:Y:S01]  /*be90*/  STL [R1+0xd4], R40 ;  /* 0x0000d42801007387 */ /* 0x000fe20000100800 */
[----:B----4-:R-:W-:-:S03]  /*bea0*/  PRMT R29, RZ, 0x7610, R29 ;  /* 0x00007610ff1d7816 */ /* 0x010fc6000000001d */
[----:B------:R-:W-:Y:S01]  /*beb0*/  STL [R1+0x1d4], R0 ;  /* 0x0001d40001007387 */ /* 0x000fe20000100800 */
[----:B------:R-:W-:-:S03]  /*bec0*/  @!P0 PRMT R29, R24, 0x7610, R29 ;  /* 0x00007610181d8816 */ /* 0x000fc6000000001d */
[----:B------:R-:W-:Y:S01]  /*bed0*/  STL [R1+0x1ec], R20 ;  /* 0x0001ec1401007387 */ /* 0x000fe20000100800 */
[----:B-1----:R-:W-:-:S03]  /*bee0*/  ISETP.NE.AND P0, PT, RZ, UR6, PT ;  /* 0x00000006ff007c0c */ /* 0x002fc6000bf05270 */
[----:B------:R0:W-:Y:S01]  /*bef0*/  STL.S16 [R1+0x2b0], R29 ;  /* 0x0002b01d01007387 */ /* 0x0001e20000100600 */
[----:B------:R-:W-:-:S03]  /*bf00*/  PRMT R44, RZ, 0x7610, R44 ;  /* 0x00007610ff2c7816 */ /* 0x000fc6000000002c */
[----:B------:R-:W-:Y:S01]  /*bf10*/  STL [R1+0xf0], R21 ;  /* 0x0000f01501007387 */ /* 0x000fe20000100800 */
[----:B------:R-:W-:-:S05]  /*bf20*/  R2UR UR28, R2 ;  /* 0x00000000021c72ca */ /* 0x000fca00000e0000 */
[----:B0-----:R-:W0:Y:S01]  /*bf30*/  @P0 LDC.64 R28, c[0x0][0x3b0] ;  /* 0x0000ec00ff1c0b82 */ /* 0x001e220000000a00 */
[----:B------:R1:W-:Y:S04]  /*bf40*/  STL [R1+0x1f4], R24 ;  /* 0x0001f41801007387 */ /* 0x0003e80000100800 */
[----:B------:R-:W-:Y:S04]  /*bf50*/  STL [R1+0xf8], R25 ;  /* 0x0000f81901007387 */ /* 0x000fe80000100800 */
[----:B------:R-:W-:Y:S04]  /*bf60*/  STL [R1+0xd8], R5 ;  /* 0x0000d80501007387 */ /* 0x000fe80000100800 */
        /* <DEDUP_REMOVED lines=9> */
[----:B------:R-:W3:Y:S01]  /*c000*/  LDC.64 R42, c[0x0][0x3a8] ;  /* 0x0000ea00ff2a7b82 */ /* 0x000ee20000000a00 */
[----:B------:R-:W-:Y:S01]  /*c010*/  PRMT R20, RZ, 0x7610, R20 ;  /* 0x00007610ff147816 */ /* 0x000fe20000000014 */
[----:B------:R-:W-:Y:S04]  /*c020*/  STL [R1+0xe4], R15 ;  /* 0x0000e40f01007387 */ /* 0x000fe80000100800 */
[----:B------:R-:W4:Y:S04]  /*c030*/  @P0 LDG.E.U16 R39, desc[UR10][R8.64] ;  /* 0x0000000a08270981 */ /* 0x000f28000c1e1500 */
[----:B------:R3:W4:Y:S01]  /*c040*/  @P0 LDG.E.U16 R40, desc[UR10][R8.64+0x2] ;  /* 0x0000020a08280981 */ /* 0x000722000c1e1500 */
[----:B-1----:R-:W-:-:S02]  /*c050*/  PRMT R24, RZ, 0x7610, R24 ;  /* 0x00007610ff187816 */ /* 0x002fc40000000018 */
[----:B------:R-:W-:Y:S01]  /*c060*/  PRMT R21, RZ, 0x7610, R21 ;  /* 0x00007610ff157816 */ /* 0x000fe20000000015 */
[----:B------:R-:W-:Y:S01]  /*c070*/  STL [R1+0x1e4], R16 ;  /* 0x0001e41001007387 */ /* 0x000fe20000100800 */
[----:B------:R-:W-:Y:S02]  /*c080*/  @!P1 PRMT R44, R26, 0x7632, R44 ;  /* 0x000076321a2c9816 */ /* 0x000fe4000000002c */
[----:B------:R-:W-:Y:S01]  /*c090*/  PRMT R2, RZ, 0x7610, R2 ;  /* 0x00007610ff027816 */ /* 0x000fe20000000002 */
[----:B------:R-:W-:Y:S01]  /*c0a0*/  STL [R1+0xe8], R17 ;  /* 0x0000e81101007387 */ /* 0x000fe20000100800 */
[----:B0-----:R-:W-:Y:S02]  /*c0b0*/  PRMT R13, RZ, 0x7610, R13 ;  /* 0x00007610ff0d7816 */ /* 0x001fe4000000000d */
[----:B------:R-:W-:Y:S01]  /*c0c0*/  PRMT R12, RZ, 0x7610, R12 ;  /* 0x00007610ff0c7816 */ /* 0x000fe2000000000c */
[----:B------:R-:W-:Y:S01]  /*c0d0*/  STL [R1+0x1e8], R18 ;  /* 0x0001e81201007387 */ /* 0x000fe20000100800 */
[----:B---3--:R-:W-:Y:S01]  /*c0e0*/  IMAD.WIDE R8, R41, 0x2, R42 ;  /* 0x0000000229087825 */ /* 0x008fe200078e022a */
        /* <DEDUP_REMOVED lines=8> */
[----:B------:R-:W-:Y:S01]  /*c170*/  @!P5 PRMT R2, R35, 0x7632, R2 ;  /* 0x000076322302d816 */ /* 0x000fe20000000002 */
[----:B------:R1:W3:Y:S01]  /*c180*/  LDG.E.U16 R8, desc[UR10][R8.64+0x2] ;  /* 0x0000020a08087981 */ /* 0x0002e2000c1e1500 */
[----:B0-----:R-:W-:-:S03]  /*c190*/  MOV R0, UR28 ;  /* 0x0000001c00007c02 */ /* 0x001fc60008000f00 */
[----:B------:R-:W-:Y:S02]  /*c1a0*/  STL [R1+0xf4], R23 ;  /* 0x0000f41701007387 */ /* 0x000fe40000100800 */
[--C-:B------:R-:W-:Y:S02]  /*c1b0*/  FFMA.FTZ R0, -R0, UR28, R3.reuse ;  /* 0x0000001c00007c23 */ /* 0x100fe40008010103 */
[----:B------:R0:W-:Y:S03]  /*c1c0*/  STL [R1+0x1f8], R26 ;  /* 0x0001f81a01007387 */ /* 0x0001e60000100800 */
[----:B------:R-:W-:Y:S01]  /*c1d0*/  FSETP.GTU.FTZ.AND P1, PT, R0, RZ, PT ;  /* 0x000000ff0000720b */ /* 0x000fe20003f3c000 */
[----:B------:R-:W-:Y:S04]  /*c1e0*/  STL.S16 [R1+0x710], R45 ;  /* 0x0007102d01007387 */ /* 0x000fe80000100600 */
[----:B------:R0:W-:Y:S01]  /*c1f0*/  STL.S16 [R1+0x764], R2 ;  /* 0x0007640201007387 */ /* 0x0001e20000100600 */
[----:B------:R-:W-:-:S02]  /*c200*/  PRMT R3, RZ, 0x7610, R3 ;  /* 0x00007610ff037816 */ /* 0x000fc40000000003 */
[----:B------:R-:W-:Y:S01]  /*c210*/  PRMT R18, RZ, 0x7610, R18 ;  /* 0x00007610ff127816 */ /* 0x000fe20000000012 */
[----:B------:R-:W-:Y:S04]  /*c220*/  STL.S16 [R1+0x2a0], R4 ;  /* 0x0002a00401007387 */ /* 0x000fe80000100600 */
[----:B------:R-:W-:Y:S01]  /*c230*/  VOTEU.ANY UP0, P1 ;  /* 0x0000000000ff7886 */ /* 0x000fe20000800100 */
[----:B------:R-:W-:Y:S01]  /*c240*/  PRMT R25, RZ, 0x7610, R25 ;  /* 0x00007610ff197816 */ /* 0x000fe20000000019 */
[----:B------:R-:W-:Y:S03]  /*c250*/  STL [R1+0xfc], R27 ;  /* 0x0000fc1b01007387 */ /* 0x000fe60000100800 */
[----:B------:R-:W0:Y:S01]  /*c260*/  @UP0 LDCU UR5, c[0x0][0x3c0] ;  /* 0x00007800ff0507ac */ /* 0x000e220008000800 */
[----:B------:R-:W-:Y:S01]  /*c270*/  PLOP3.LUT P1, PT, PT, PT, UP0, 0x80, 0x8 ;  /* 0x000000000008781c */ /* 0x000fe20003f2f008 */
[----:B------:R-:W-:Y:S01]  /*c280*/  STL [R1+0x1fc], R30 ;  /* 0x0001fc1e01007387 */ /* 0x000fe20000100800 */
[----:B-1----:R-:W-:-:S02]  /*c290*/  PRMT R9, RZ, 0x7610, R9 ;  /* 0x00007610ff097816 */ /* 0x002fc40000000009 */
[----:B--2---:R-:W-:Y:S01]  /*c2a0*/  @!P6 PRMT R3, R38, 0x7610, R3 ;  /* 0x000076102603e816 */ /* 0x004fe20000000003 */
[----:B------:R-:W-:Y:S01]  /*c2b0*/  STL [R1+0x100], R31 ;  /* 0x0001001f01007387 */ /* 0x000fe20000100800 */
[----:B0-----:R-:W-:Y:S02]  /*c2c0*/  PRMT R26, RZ, 0x7610, R26 ;  /* 0x00007610ff1a7816 */ /* 0x001fe4000000001a */
[----:B------:R-:W-:Y:S01]  /*c2d0*/  PRMT R17, RZ, 0x7610, R17 ;  /* 0x00007610ff117816 */ /* 0x000fe20000000011 */
[----:B------:R-:W-:Y:S01]  /*c2e0*/  STL [R1+0x200], R32 ;  /* 0x0002002001007387 */ /* 0x000fe20000100800 */
[----:B------:R-:W-:Y:S02]  /*c2f0*/  PRMT R16, RZ, 0x7610, R16 ;  /* 0x00007610ff107816 */ /* 0x000fe40000000010 */
[----:B------:R-:W-:Y:S01]  /*c300*/  PRMT R15, RZ, 0x7610, R15 ;  /* 0x00007610ff0f7816 */ /* 0x000fe2000000000f */
[----:B------:R-:W-:Y:S01]  /*c310*/  STL [R1+0x104], R33 ;  /* 0x0001042101007387 */ /* 0x000fe20000100800 */
[----:B------:R-:W-:Y:S01]  /*c320*/  @P1 FADD.FTZ R2, R0, UR5 ;  /* 0x0000000500021e21 */ /* 0x000fe20008010000 */
[----:B------:R-:W-:-:S02]  /*c330*/  PRMT R0, RZ, 0x7610, R0 ;  /* 0x00007610ff007816 */ /* 0x000fc40000000000 */
[----:B------:R-:W-:Y:S03]  /*c340*/  STL [R1+0x204], R34 ;  /* 0x0002042201007387 */ /* 0x000fe60000100800 */
[----:B------:R-:W0:Y:S01]  /*c350*/  @P1 MUFU.RSQ R2, R2 ;  /* 0x0000000200021308 */ /* 0x000e220000001400 */
[----:B------:R-:W-:Y:S01]  /*c360*/  @!P6 PRMT R0, R38, 0x7632, R0 ;  /* 0x000076322600e816 */ /* 0x000fe20000000000 */
[----:B------:R-:W-:Y:S01]  /*c370*/  STL [R1+0x108], R35 ;  /* 0x0001082301007387 */ /* 0x000fe20000100800 */
[----:B------:R-:W-:Y:S02]  /*c380*/  @!P2 PRMT R25, R27, 0x7632, R25 ;  /* 0x000076321b19a816 */ /* 0x000fe40000000019 */
[----:B------:R-:W-:Y:S01]  /*c390*/  @!P6 PRMT R9, R37, 0x7610, R9 ;  /* 0x000076102509e816 */ /* 0x000fe20000000009 */
[----:B------:R1:W-:Y:S01]  /*c3a0*/  STL.S16 [R1+0x778], R0 ;  /* 0x0007780001007387 */ /* 0x0003e20000100600 */
[----:B------:R-:W-:-:S02]  /*c3b0*/  PRMT R14, RZ, 0x7610, R14 ;  /* 0x00007610ff0e7816 */ /* 0x000fc4000000000e */
[----:B------:R-:W-:Y:S01]  /*c3c0*/  PRMT R19, RZ, 0x7610, R19 ;  /* 0x00007610ff137816 */ /* 0x000fe20000000013 */
[----:B------:R-:W-:Y:S01]  /*c3d0*/  STL [R1+0x208], R36 ;  /* 0x0002082401007387 */ /* 0x000fe20000100800 */
[----:B------:R-:W-:Y:S02]  /*c3e0*/  PRMT R11, RZ, 0x7610, R11 ;  /* 0x00007610ff0b7816 */ /* 0x000fe4000000000b */
[----:B------:R-:W-:Y:S01]  /*c3f0*/  PRMT R10, RZ, 0x7610, R10 ;  /* 0x00007610ff0a7816 */ /* 0x000fe2000000000a */
[----:B------:R-:W-:Y:S01]  /*c400*/  STL [R1+0x10c], R37 ;  /* 0x00010c2501007387 */ /* 0x000fe20000100800 */
[----:B------:R-:W-:Y:S01]  /*c410*/  PRMT R22, RZ, 0x7610, R22 ;  /* 0x00007610ff167816 */ /* 0x000fe20000000016 */
[----:B-1----:R-:W-:Y:S01]  /*c420*/  HFMA2 R0, -RZ, RZ, 0, 0 ;  /* 0x00000000ff007431 */ /* 0x002fe200000001ff */
[----:B------:R-:W-:Y:S01]  /*c430*/  PRMT R23, RZ, 0x7610, R23 ;  /* 0x00007610ff177816 */ /* 0x000fe20000000017 */
[----:B------:R1:W5:Y:S01]  /*c440*/  LDL.LU.64 R6, [R1+0x7a8] ;  /* 0x0007a80001067983 */ /* 0x0003620000300a00 */
[----:B------:R-:W-:-:S02]  /*c450*/  PRMT R5, RZ, 0x7610, R5 ;  /* 0x00007610ff057816 */ /* 0x000fc40000000005 */
[----:B0-----:R-:W-:Y:S01]  /*c460*/  @P1 R2UR UR5, R2 ;  /* 0x00000000020512ca */ /* 0x001fe200000e0000 */
[----:B------:R-:W-:Y:S01]  /*c470*/  STL.S16 [R1+0x770], R3 ;  /* 0x0007700301007387 */ /* 0x000fe20000100600 */
[----:B------:R-:W-:Y:S02]  /*c480*/  MOV R2, RZ ;  /* 0x000000ff00027202 */ /* 0x000fe40000000f00 */
[----:B------:R-:W-:Y:S01]  /*c490*/  @!P2 PRMT R26, R27, 0x7610, R26 ;  /* 0x000076101b1aa816 */ /* 0x000fe2000000001a */
[----:B------:R0:W-:Y:S01]  /*c4a0*/  STL.S16 [R1+0x724], R44 ;  /* 0x0007242c01007387 */ /* 0x0001e20000100600 */
[----:B------:R-:W-:Y:S02]  /*c4b0*/  @!P2 PRMT R18, R30, 0x7610, R18 ;  /* 0x000076101e12a816 */ /* 0x000fe40000000012 */
[C---:B------:R-:W-:Y:S01]  /*c4c0*/  @!P3 PRMT R17, R31.reuse, 0x7610, R17 ;  /* 0x000076101f11b816 */ /* 0x040fe20000000011 */
[----:B------:R2:W-:Y:S01]  /*c4d0*/  STL.S16 [R1+0x734], R25 ;  /* 0x0007341901007387 */ /* 0x0005e20000100600 */
[----:B------:R-:W-:-:S02]  /*c4e0*/  @!P3 PRMT R16, R31, 0x7632, R16 ;  /* 0x000076321f10b816 */ /* 0x000fc40000000010 */
[C---:B------:R-:W-:Y:S01]  /*c4f0*/  @!P3 PRMT R15, R32.reuse, 0x7610, R15 ;  /* 0x00007610200fb816 */ /* 0x040fe2000000000f */
[----:B------:R-:W-:Y:S01]  /*c500*/  STL.S16 [R1+0x768], R9 ;  /* 0x0007680901007387 */ /* 0x000fe20000100600 */
[----:B------:R-:W-:Y:S02]  /*c510*/  @!P3 PRMT R14, R32, 0x7632, R14 ;  /* 0x00007632200eb816 */ /* 0x000fe4000000000e */
[C---:B------:R-:W-:Y:S01]  /*c520*/  @!P4 PRMT R19, R33.reuse, 0x7610, R19 ;  /* 0x000076102113c816 */ /* 0x040fe20000000013 */
[----:B------:R1:W-:Y:S01]  /*c530*/  STL [R1+0x20c], R38 ;  /* 0x00020c2601007387 */ /* 0x0003e20000100800 */
[----:B------:R-:W-:Y:S02]  /*c540*/  @!P4 PRMT R13, R33, 0x7632, R13 ;  /* 0x00007632210dc816 */ /* 0x000fe4000000000d */
[C---:B------:R-:W-:Y:S01]  /*c550*/  @!P4 PRMT R12, R34.reuse, 0x7610, R12 ;  /* 0x00007610220cc816 */ /* 0x040fe2000000000c */
[----:B------:R0:W5:Y:S01]  /*c560*/  LDL.LU R45, [R1+0x7dc] ;  /* 0x0007dc00012d7983 */ /* 0x0001620000300800 */
[----:B------:R-:W-:-:S02]  /*c570*/  @!P4 PRMT R11, R34, 0x7632, R11 ;  /* 0x00007632220bc816 */ /* 0x000fc4000000000b */
[----:B------:R-:W-:Y:S01]  /*c580*/  @!P5 PRMT R10, R35, 0x7610, R10 ;  /* 0x00007610230ad816 */ /* 0x000fe2000000000a */
[----:B------:R0:W5:Y:S01]  /*c590*/  LDL.LU R4, [R1+0x7a0] ;  /* 0x0007a00001047983 */ /* 0x0001620000300800 */
[C---:B------:R-:W-:Y:S02]  /*c5a0*/  @!P5 PRMT R22, R36.reuse, 0x7610, R22 ;  /* 0x000076102416d816 */ /* 0x040fe40000000016 */
[----:B------:R-:W-:Y:S01]  /*c5b0*/  @!P5 PRMT R23, R36, 0x7632, R23 ;  /* 0x000076322417d816 */ /* 0x000fe20000000017 */
[----:B------:R0:W5:Y:S01]  /*c5c0*/  LDL.LU.64 R28, [R1+0x798] ;  /* 0x00079800011c7983 */ /* 0x0001620000300a00 */
[----:B------:R-:W-:-:S03]  /*c5d0*/  @!P6 PRMT R5, R37, 0x7632, R5 ;  /* 0x000076322505e816 */ /* 0x000fc60000000005 */
[----:B------:R1:W5:Y:S04]  /*c5e0*/  LDL R43, [R1+0x288] ;  /* 0x00028800012b7983 */ /* 0x0003680000100800 */
[----:B0-----:R0:W5:Y:S04]  /*c5f0*/  LDL R44, [R1+0x274] ;  /* 0x00027400012c7983 */ /* 0x0011680000100800 */
[----:B------:R0:W5:Y:S04]  /*c600*/  LDL R42, [R1+0x300] ;  /* 0x00030000012a7983 */ /* 0x0001680000100800 */
[----:B------:R0:W5:Y:S04]  /*c610*/  LDL R31, [R1+0x6e8] ;  /* 0x0006e800011f7983 */ /* 0x0001680000100800 */
[----:B------:R0:W5:Y:S04]  /*c620*/  LDL R36, [R1+0x6ec] ;  /* 0x0006ec0001247983 */ /* 0x0001680000100800 */
[----:B------:R0:W5:Y:S04]  /*c630*/  LDL R27, [R1+0x6f8] ;  /* 0x0006f800011b7983 */ /* 0x0001680000100800 */
[----:B------:R0:W5:Y:S04]  /*c640*/  LDL R35, [R1+0x6fc] ;  /* 0x0006fc0001237983 */ /* 0x0001680000100800 */
[----:B--2---:R0:W5:Y:S04]  /*c650*/  LDL R25, [R1+0x708] ;  /* 0x0007080001197983 */ /* 0x0041680000100800 */
[----:B------:R0:W5:Y:S04]  /*c660*/  LDL R34, [R1+0x70c] ;  /* 0x00070c0001227983 */ /* 0x0001680000100800 */
[----:B------:R0:W5:Y:S04]  /*c670*/  LDL R33, [R1+0x718] ;  /* 0x0007180001217983 */ /* 0x0001680000100800 */
[----:B------:R0:W5:Y:S04]  /*c680*/  LDL R32, [R1+0x2b0] ;  /* 0x0002b00001207983 */ /* 0x0001680000100800 */
[----:B------:R0:W5:Y:S04]  /*c690*/  LDL R30, [R1+0x72c] ;  /* 0x00072c00011e7983 */ /* 0x0001680000100800 */
[----:B------:R0:W5:Y:S04]  /*c6a0*/  LDL R37, [R1+0x6e0] ;  /* 0x0006e00001257983 */ /* 0x0001680000100800 */
[----:B-1----:R0:W5:Y:S01]  /*c6b0*/  LDL R38, [R1+0x764] ;  /* 0x0007640001267983 */ /* 0x0021620000100800 */
[----:B----4-:R-:W-:-:S03]  /*c6c0*/  @P0 HADD2.F32 R0, -RZ, R39.H0_H0 ;  /* 0x20000027ff000230 */ /* 0x010fc60000004100 */
[----:B------:R0:W5:Y:S01]  /*c6d0*/  LDL R39, [R1+0x768] ;  /* 0x0007680001277983 */ /* 0x0001620000100800 */
[----:B------:R-:W-:-:S03]  /*c6e0*/  @P0 HADD2.F32 R2, -RZ, R40.H0_H0 ;  /* 0x20000028ff020230 */ /* 0x000fc60000004100 */
[----:B------:R0:W5:Y:S01]  /*c6f0*/  LDL R40, [R1+0x28c] ;  /* 0x00028c0001287983 */ /* 0x0001620000100800 */
[----:B---3--:R-:W-:-:S03]  /*c700*/  HADD2.F32 R3, -RZ, R41.H0_H0 ;  /* 0x20000029ff037230 */ /* 0x008fc60000004100 */
        /* <DEDUP_REMOVED lines=1408> */
.L_x_572:
        /* <DEDUP_REMOVED lines=3008> */
.L_x_573:
        /* <DEDUP_REMOVED lines=47> */
.L_x_575:
[----:B------:R-:W-:Y:S05]  /*1de00*/  BSYNC.RECONVERGENT B0 ;  /* 0x0000000000007941 */ /* 0x000fea0003800200 */
.L_x_574:
        /* <DEDUP_REMOVED lines=52> */
.L_x_577:
[----:B------:R-:W-:Y:S05]  /*1e150*/  BSYNC.RECONVERGENT B0 ;  /* 0x0000000000007941 */ /* 0x000fea0003800200 */
.L_x_576:
        /* <DEDUP_REMOVED lines=38> */
.L_x_579:
[----:B------:R-:W-:Y:S05]  /*1e3c0*/  BSYNC.RECONVERGENT B0 ;  /* 0x0000000000007941 */ /* 0x000fea0003800200 */
.L_x_578:
        /* <DEDUP_REMOVED lines=30> */
.L_x_581:
[----:B------:R-:W-:Y:S05]  /*1e5b0*/  BSYNC.RECONVERGENT B0 ;  /* 0x0000000000007941 */ /* 0x000fea0003800200 */
.L_x_580:
        /* <DEDUP_REMOVED lines=34> */
.L_x_585:
[----:B------:R-:W2:Y:S04]  /*1e7e0*/  LDG.E.STRONG.GPU R8, desc[UR10][R14.64] ;  /* 0x0000000a0e087981 */ /* 0x000ea8000c1ef900 */
[----:B--2---:R-:W-:Y:S04]  /*1e7f0*/  CCTL.IVALL ;  /* 0x00000000ff00798f */ /* 0x004fe80002000000 */
[----:B------:R0:W-:Y:S01]  /*1e800*/  STL [R1], R8 ;  /* 0x0000000801007387 */ /* 0x0001e20000100800 */
[----:B------:R-:W-:-:S13]  /*1e810*/  ISETP.NE.AND P0, PT, R8, UR5, PT ;  /* 0x0000000508007c0c */ /* 0x000fda000bf05270 */
[----:B0-----:R-:W-:Y:S05]  /*1e820*/  @P0 BRA `(.L_x_585) ;  /* 0xfffffffc00ec0947 */ /* 0x001fea000383ffff */
.L_x_584:
[----:B------:R-:W-:Y:S05]  /*1e830*/  BSYNC.RECONVERGENT B0 ;  /* 0x0000000000007941 */ /* 0x000fea0003800200 */
.L_x_583:
        /* <DEDUP_REMOVED lines=15> */
.L_x_587:
        /* <DEDUP_REMOVED lines=77> */
.L_x_586:
        /* <DEDUP_REMOVED lines=52> */
.L_x_588:
        /* <DEDUP_REMOVED lines=27> */
.L_x_589:
        /* <DEDUP_REMOVED lines=12> */
.L_x_590:
[----:B------:R-:W-:Y:S05]  /*1f3b0*/  BSYNC.RECONVERGENT B0 ;  /* 0x0000000000007941 */ /* 0x000fea0003800200 */
.L_x_582:
        /* <DEDUP_REMOVED lines=17> */
.L_x_596:
        /* <DEDUP_REMOVED lines=57> */
.L_x_592:
[----:B------:R-:W-:Y:S05]  /*1f860*/  BSYNC.RECONVERGENT B0 ;  /* 0x0000000000007941 */ /* 0x000fea0003800200 */
.L_x_591:
        /* <DEDUP_REMOVED lines=32> */
.L_x_593:
        /* <DEDUP_REMOVED lines=16> */
.L_x_595:
[----:B------:R-:W-:Y:S05]  /*1fb70*/  BSYNC.RECONVERGENT B0 ;  /* 0x0000000000007941 */ /* 0x000fea0003800200 */
.L_x_594:
        /* <DEDUP_REMOVED lines=10> */
.L_x_571:
        /* <DEDUP_REMOVED lines=16> */
.L_x_599:
[----:B------:R-:W-:Y:S05]  /*1fd20*/  BSYNC.RECONVERGENT B0 ;  /* 0x0000000000007941 */ /* 0x000fea0003800200 */
.L_x_598:
        /* <DEDUP_REMOVED lines=11> */
.L_x_601:
[----:B------:R-:W2:Y:S04]  /*1fde0*/  LDG.E.STRONG.GPU R5, desc[UR10][R2.64] ;  /* 0x0000000a02057981 */ /* 0x000ea8000c1ef900 */
[----:B--2---:R-:W-:Y:S01]  /*1fdf0*/  CCTL.IVALL ;  /* 0x00000000ff00798f */ /* 0x004fe20002000000 */
[----:B------:R-:W-:Y:S05]  /*1fe00*/  YIELD ;  /* 0x0000000000007946 */ /* 0x000fea0003800000 */
[----:B------:R-:W-:-:S13]  /*1fe10*/  ISETP.NE.AND P0, PT, R5, R0, PT ;  /* 0x000000000500720c */ /* 0x000fda0003f05270 */
[----:B------:R-:W-:Y:S05]  /*1fe20*/  @P0 BRA `(.L_x_601) ;  /* 0xfffffffc00ec0947 */ /* 0x000fea000383ffff */
.L_x_600:
        /* <DEDUP_REMOVED lines=75> */
.L_x_604:
        /* <DEDUP_REMOVED lines=29> */
.L_x_603:
[----:B------:R-:W-:Y:S05]  /*204b0*/  BSYNC.RECONVERGENT B0 ;  /* 0x0000000000007941 */ /* 0x000fea0003800200 */
.L_x_602:
        /* <DEDUP_REMOVED lines=10> */
.L_x_605:
        /* <DEDUP_REMOVED lines=87> */
.L_x_606:
        /* <DEDUP_REMOVED lines=11> */
.L_x_4891:


//--------------------- .text._Z35group_norm_nhwc_bwd_one_pass_kernelI11Fp16IOFp32WLi64ELi160ELi640EEv26Group_norm_nhwc_bwd_params --------------------------
	.section	.text._Z35group_norm_nhwc_bwd_one_pass_kernelI11Fp16IOFp32WLi64ELi160ELi640EEv26Group_norm_nhwc_bwd_params,"ax",@progbits
	.align	128
        .global         _Z35group_norm_nhwc_bwd_one_pass_kernelI11Fp16IOFp32WLi64ELi160ELi640EEv26Group_norm_nhwc_bwd_params
        .type           _Z35group_norm_nhwc_bwd_one_pass_kernelI11Fp16IOFp32WLi64ELi160ELi640EEv26Group_norm_nhwc_bwd_params,@function
        .size           _Z35group_norm_nhwc_bwd_one_pass_kernelI11Fp16IOFp32WLi64ELi160ELi640EEv26Group_norm_nhwc_bwd_params,(.L_x_4892 - _Z35group_norm_nhwc_bwd_one_pass_kernelI11Fp16IOFp32WLi64ELi160ELi640EEv26Group_norm_nhwc_bwd_params)
        .other          _Z35group_norm_nhwc_bwd_one_pass_kernelI11Fp16IOFp32WLi64ELi160ELi640EEv26Group_norm_nhwc_bwd_params,@"STO_CUDA_ENTRY STV_DEFAULT"
_Z35group_norm_nhwc_bwd_one_pass_kernelI11Fp16IOFp32WLi64ELi160ELi640EEv26Group_norm_nhwc_bwd_params:
.text._Z35group_norm_nhwc_bwd_one_pass_kernelI11Fp16IOFp32WLi64ELi160ELi640EEv26Group_norm_nhwc_bwd_params:
        /* <DEDUP_REMOVED lines=9> */
[----:B------:R-:W-:Y:S01]  /*0090*/  UMOV UR4, URZ ;  /* 0x000000ff00047c82 */ /* 0x000fe20008000000 */
        /* <DEDUP_REMOVED lines=11> */
.L_x_650:
[----:B0-----:R-:W0:Y:S01]  /*0150*/  LDC R6, c[0x0][0x410] ;  /* 0x00010400ff067b82 */ /* 0x001e220000000800 */
[----:B------:R-:W1:Y:S01]  /*0160*/  S2R R17, SR_CTAID.X ;  /* 0x0000000000117919 */ /* 0x000e620000002500 */
[----:B------:R-:W1:Y:S01]  /*0170*/  LDCU UR5, c[0x0][0x41c] ;  /* 0x00008380ff0577ac */ /* 0x000e620008000800 */
[----:B------:R-:W-:Y:S01]  /*0180*/  ISETP.LE.AND P2, PT, RZ, UR6, PT ;  /* 0x00000006ff007c0c */ /* 0x000fe2000bf43270 */
[----:B------:R-:W-:Y:S01]  /*0190*/  HFMA2 R16, -RZ, RZ, 0, 0 ;  /* 0x00000000ff107431 */ /* 0x000fe200000001ff */
[----:B------:R-:W2:Y:S03]  /*01a0*/  LDCU.128 UR12, c[0x0][0x400] ;  /* 0x00008000ff0c77ac */ /* 0x000ea60008000c00 */
[----:B------:R-:W3:Y:S01]  /*01b0*/  LDC.64 R40, c[0x0][0x3a8] ;  /* 0x0000ea00ff287b82 */ /* 0x000ee20000000a00 */
[----:B------:R-:W4:Y:S01]  /*01c0*/  LDCU.64 UR8, c[0x0][0x3b8] ;  /* 0x00007700ff0877ac */ /* 0x000f220008000a00 */
[----:B------:R-:W3:Y:S01]  /*01d0*/  LDCU.U8 UR7, c[0x0][0x414] ;  /* 0x00008280ff0777ac */ /* 0x000ee20008000000 */
[----:B0-----:R-:W-:-:S04]  /*01e0*/  IABS R5, R6 ;  /* 0x0000000600057213 */ /* 0x001fc80000000000 */
[----:B------:R-:W0:Y:S08]  /*01f0*/  I2F.RP R0, R5 ;  /* 0x0000000500007306 */ /* 0x000e300000209400 */
[----:B0-----:R-:W0:Y:S02]  /*0200*/  MUFU.RCP R0, R0 ;  /* 0x0000000000007308 */ /* 0x001e240000001000 */
[----:B0-----:R-:W-:-:S06]  /*0210*/  IADD3 R2, PT, PT, R0, 0xffffffe, RZ ;  /* 0x0ffffffe00027810 */ /* 0x001fcc0007ffe0ff */
[----:B------:R0:W2:Y:S02]  /*0220*/  F2I.FTZ.U32.TRUNC.NTZ R3, R2 ;  /* 0x0000000200037305 */ /* 0x0000a4000021f000 */
[----:B0-----:R-:W-:Y:S01]  /*0230*/  HFMA2 R2, -RZ, RZ, 0, 0 ;  /* 0x00000000ff027431 */ /* 0x001fe200000001ff */
[----:B--2---:R-:W-:-:S05]  /*0240*/  IADD3 R4, PT, PT, RZ, -R3, RZ ;  /* 0x80000003ff047210 */ /* 0x004fca0007ffe0ff */
[----:B------:R-:W-:Y:S01]  /*0250*/  IMAD R7, R4, R5, RZ ;  /* 0x0000000504077224 */ /* 0x000fe200078e02ff */
[----:B------:R-:W-:-:S03]  /*0260*/  IABS R4, UR6 ;  /* 0x0000000600047c13 */ /* 0x000fc60008000000 */
[----:B------:R-:W-:-:S06]  /*0270*/  IMAD.HI.U32 R3, R3, R7, R2 ;  /* 0x0000000703037227 */ /* 0x000fcc00078e0002 */
[----:B------:R-:W-:-:S05]  /*0280*/  IMAD.HI.U32 R0, R3, R4, RZ ;  /* 0x0000000403007227 */ /* 0x000fca00078e00ff */
[----:B------:R-:W-:-:S05]  /*0290*/  IADD3 R3, PT, PT, -R0, RZ, RZ ;  /* 0x000000ff00037210 */ /* 0x000fca0007ffe1ff */
[----:B------:R-:W-:Y:S01]  /*02a0*/  IMAD R2, R5, R3, R4 ;  /* 0x0000000305027224 */ /* 0x000fe200078e0204 */
[----:B------:R-:W-:Y:S01]  /*02b0*/  LOP3.LUT R4, R6, UR6, RZ, 0x3c, !PT ;  /* 0x0000000606047c12 */ /* 0x000fe2000f8e3cff */
[----:B-1----:R-:W-:-:S03]  /*02c0*/  IMAD R3, R17, UR5, R46 ;  /* 0x0000000511037c24 */ /* 0x002fc6000f8e022e */
[----:B------:R-:W-:Y:S02]  /*02d0*/  ISETP.GT.U32.AND P4, PT, R5, R2, PT ;  /* 0x000000020500720c */ /* 0x000fe40003f84070 */
[----:B------:R-:W-:Y:S02]  /*02e0*/  ISETP.GE.U32.AND P1, PT, R3, UR12, PT ;  /* 0x0000000c03007c0c */ /* 0x000fe4000bf26070 */
[----:B------:R-:W-:Y:S02]  /*02f0*/  SHF.R.S32.HI R9, RZ, 0x1f, R3 ;  /* 0x0000001fff097819 */ /* 0x000fe40000011403 */
[----:B------:R-:W-:Y:S02]  /*0300*/  ISETP.GE.AND P3, PT, R4, RZ, PT ;  /* 0x000000ff0400720c */ /* 0x000fe40003f66270 */
[----:B------:R-:W-:Y:S02]  /*0310*/  ISETP.GE.AND.EX P1, PT, R9, UR13, PT, P1 ;  /* 0x0000000d09007c0c */ /* 0x000fe4000bf26310 */
[----:B------:R-:W-:-:S02]  /*0320*/  IADD3 R13, PT, PT, R3, 0x8, RZ ;  /* 0x00000008030d7810 */ /* 0x000fc40007ffe0ff */
[----:B------:R-:W-:Y:S02]  /*0330*/  IADD3 R19, PT, PT, R3, 0x10, RZ ;  /* 0x0000001003137810 */ /* 0x000fe40007ffe0ff */
[-C--:B------:R-:W-:Y:S02]  /*0340*/  @!P4 IADD3 R2, PT, PT, R2, -R5.reuse, RZ ;  /* 0x800000050202c210 */ /* 0x080fe40007ffe0ff */
[----:B------:R-:W-:Y:S02]  /*0350*/  @!P4 IADD3 R0, PT, PT, R0, 0x1, RZ ;  /* 0x000000010000c810 */ /* 0x000fe40007ffe0ff */
[CC--:B------:R-:W-:Y:S02]  /*0360*/  ISETP.GE.U32.AND P0, PT, R2.reuse, R5.reuse, PT ;  /* 0x000000050200720c */ /* 0x0c0fe40003f06070 */
[----:B------:R-:W-:Y:S01]  /*0370*/  ISETP.GT.U32.AND P5, PT, R5, R2, PT ;  /* 0x000000020500720c */ /* 0x000fe20003fa4070 */
[----:B------:R-:W0:Y:S01]  /*0380*/  @!P1 LDC.64 R14, c[0x0][0x3f8] ;  /* 0x0000fe00ff0e9b82 */ /* 0x000e220000000a00 */
[----:B------:R-:W-:-:S02]  /*0390*/  IADD3 R5, PT, PT, R2, -R5, RZ ;  /* 0x8000000502057210 */ /* 0x000fc40007ffe0ff */
[----:B------:R-:W-:Y:S02]  /*03a0*/  ISETP.NE.AND P4, PT, R6, RZ, PT ;  /* 0x000000ff0600720c */ /* 0x000fe40003f85270 */
[----:B------:R-:W-:Y:S02]  /*03b0*/  SEL R2, R5, R2, !P5 ;  /* 0x0000000205027207 */ /* 0x000fe40006800000 */
[----:B------:R-:W-:Y:S01]  /*03c0*/  LOP3.LUT R5, RZ, R6, RZ, 0x33, !PT ;  /* 0x00000006ff057212 */ /* 0x000fe200078e33ff */
[----:B------:R-:W1:Y:S01]  /*03d0*/  @!P1 LDC.64 R26, c[0x0][0x398] ;  /* 0x0000e600ff1a9b82 */ /* 0x000e620000000a00 */
[----:B------:R-:W-:Y:S02]  /*03e0*/  @!P2 IADD3 R2, PT, PT, -R2, RZ, RZ ;  /* 0x000000ff0202a210 */ /* 0x000fe40007ffe1ff */
[----:B------:R-:W-:Y:S02]  /*03f0*/  @P0 IADD3 R0, PT, PT, R0, 0x1, RZ ;  /* 0x0000000100000810 */ /* 0x000fe40007ffe0ff */
[----:B------:R-:W-:-:S02]  /*0400*/  SEL R47, R5, R2, !P4 ;  /* 0x00000002052f7207 */ /* 0x000fc40006000000 */
[----:B------:R-:W-:Y:S01]  /*0410*/  @!P3 IADD3 R0, PT, PT, -R0, RZ, RZ ;  /* 0x000000ff0000b210 */ /* 0x000fe20007ffe1ff */
[----:B------:R-:W2:Y:S01]  /*0420*/  @!P1 LDC.64 R24, c[0x0][0x3a0] ;  /* 0x0000e800ff189b82 */ /* 0x000ea20000000a00 */
[----:B------:R-:W-:Y:S01]  /*0430*/  ISETP.GE.U32.AND P2, PT, R13, UR12, PT ;  /* 0x0000000c0d007c0c */ /* 0x000fe2000bf46070 */
[----:B------:R-:W-:Y:S01]  /*0440*/  IMAD R7, R47, 0xa0, RZ ;  /* 0x000000a02f077824 */ /* 0x000fe200078e02ff */
[----:B------:R-:W-:Y:S02]  /*0450*/  SHF.R.S32.HI R11, RZ, 0x1f, R13 ;  /* 0x0000001fff0b7819 */ /* 0x000fe4000001140d */
[----:B------:R-:W-:Y:S02]  /*0460*/  SEL R5, R5, R0, !P4 ;  /* 0x0000000005057207 */ /* 0x000fe40006000000 */
[----:B------:R-:W-:Y:S02]  /*0470*/  ISETP.GE.AND.EX P2, PT, R11, UR13, PT, P2 ;  /* 0x0000000d0b007c0c */ /* 0x000fe4000bf46320 */
[----:B------:R-:W-:-:S02]  /*0480*/  IADD3 R50, P0, PT, R7, R42, RZ ;  /* 0x0000002a07327210 */ /* 0x000fc40007f1e0ff */
[----:B------:R-:W-:Y:S02]  /*0490*/  SHF.R.S32.HI R0, RZ, 0x1f, R5 ;  /* 0x0000001fff007819 */ /* 0x000fe40000011405 */
[----:B------:R-:W-:Y:S02]  /*04a0*/  LEA.HI.X.SX32 R51, R7, RZ, 0x1, P0 ;  /* 0x000000ff07337211 */ /* 0x000fe400000f0eff */
[----:B------:R-:W-:Y:S01]  /*04b0*/  ISETP.GE.U32.AND P3, PT, R19, UR12, PT ;  /* 0x0000000c13007c0c */ /* 0x000fe2000bf66070 */
[----:B------:R-:W-:Y:S01]  /*04c0*/  IMAD R0, R0, UR14, RZ ;  /* 0x0000000e00007c24 */ /* 0x000fe2000f8e02ff */
[----:B------:R-:W-:Y:S01]  /*04d0*/  SHF.R.S32.HI R23, RZ, 0x1f, R19 ;  /* 0x0000001fff177819 */ /* 0x000fe20000011413 */
[----:B------:R-:W-:Y:S01]  /*04e0*/  IMAD.WIDE.U32 R50, R5, UR14, R50 ;  /* 0x0000000e05327c25 */ /* 0x000fe2000f8e0032 */
[----:B------:R-:W-:Y:S01]  /*04f0*/  IADD3 R21, PT, PT, R3, 0x18, RZ ;  /* 0x0000001803157810 */ /* 0x000fe20007ffe0ff */
[----:B------:R-:W4:Y:S01]  /*0500*/  @!P2 LDC.64 R28, c[0x0][0x3f8] ;  /* 0x0000fe00ff1cab82 */ /* 0x000f220000000a00 */
[----:B------:R-:W-:Y:S01]  /*0510*/  ISETP.GE.AND.EX P3, PT, R23, UR13, PT, P3 ;  /* 0x0000000d17007c0c */ /* 0x000fe2000bf66330 */
[----:B------:R-:W-:Y:S01]  /*0520*/  IMAD R53, R5, UR15, R0 ;  /* 0x0000000f05357c24 */ /* 0x000fe2000f8e0200 */
[----:B------:R-:W-:Y:S01]  /*0530*/  @!P1 MOV R52, R50 ;  /* 0x0000003200349202 */ /* 0x000fe20000000f00 */
[----:B0-----:R-:W-:Y:S01]  /*0540*/  @!P1 IMAD R0, R9, R14, RZ ;  /* 0x0000000e09009224 */ /* 0x001fe200078e02ff */
[----:B------:R-:W-:-:S02]  /*0550*/  @!P2 MOV R10, R50 ;  /* 0x00000032000aa202 */ /* 0x000fc40000000f00 */
[----:B------:R-:W-:Y:S01]  /*0560*/  IADD3 R53, PT, PT, R51, R53, RZ ;  /* 0x0000003533357210 */ /* 0x000fe20007ffe0ff */
[C---:B------:R-:W-:Y:S01]  /*0570*/  @!P1 IMAD R7, R3.reuse, R15, R0 ;  /* 0x0000000f03079224 */ /* 0x040fe200078e0200 */
[----:B------:R-:W0:Y:S01]  /*0580*/  @!P2 LDC.64 R30, c[0x0][0x3a0] ;  /* 0x0000e800ff1eab82 */ /* 0x000e220000000a00 */
[----:B------:R-:W-:Y:S01]  /*0590*/  @!P1 IMAD.WIDE.U32 R4, R3, R14, R52 ;  /* 0x0000000e03049225 */ /* 0x000fe200078e0034 */
[----:B------:R-:W-:-:S04]  /*05a0*/  CS2R R14, SRZ ;  /* 0x00000000000e7805 */ /* 0x000fc8000001ff00 */
[----:B------:R-:W-:Y:S02]  /*05b0*/  @!P1 IADD3 R5, PT, PT, R5, R7, RZ ;  /* 0x0000000705059210 */ /* 0x000fe40007ffe0ff */
[----:B------:R-:W3:Y:S01]  /*05c0*/  @!P3 LDC.64 R32, c[0x0][0x3f8] ;  /* 0x0000fe00ff20bb82 */ /* 0x000ee20000000a00 */
[C---:B------:R-:W-:Y:S02]  /*05d0*/  @!P1 SHF.L.U32 R9, R4.reuse, 0x1, RZ ;  /* 0x0000000104099819 */ /* 0x040fe400000006ff */
[----:B------:R-:W-:Y:S02]  /*05e0*/  @!P1 SHF.L.U64.HI R0, R4, 0x1, R5 ;  /* 0x0000000104009819 */ /* 0x000fe40000010205 */
[----:B-1----:R-:W-:Y:S01]  /*05f0*/  @!P1 IADD3 R8, P4, PT, R9, R26, RZ ;  /* 0x0000001a09089210 */ /* 0x002fe20007f9e0ff */
[----:B----4-:R-:W-:Y:S01]  /*0600*/  @!P2 IMAD R2, R11, R28, RZ ;  /* 0x0000001c0b02a224 */ /* 0x010fe200078e02ff */
[----:B------:R-:W-:Y:S01]  /*0610*/  @!P2 MOV R11, R53 ;  /* 0x00000035000ba202 */ /* 0x000fe20000000f00 */
[----:B------:R-:W1:Y:S01]  /*0620*/  @!P2 LDC.64 R4, c[0x0][0x398] ;  /* 0x0000e600ff04ab82 */ /* 0x000e620000000a00 */
[----:B--2---:R-:W-:-:S02]  /*0630*/  @!P1 IADD3 R6, P0, PT, R9, R24, RZ ;  /* 0x0000001809069210 */ /* 0x004fc40007f1e0ff */
[C---:B------:R-:W-:Y:S01]  /*0640*/  @!P1 IADD3.X R9, PT, PT, R0.reuse, R27, RZ, P4, !PT ;  /* 0x0000001b00099210 */ /* 0x040fe200027fe4ff */
[C---:B------:R-:W-:Y:S01]  /*0650*/  @!P2 IMAD R27, R13.reuse, R29, R2 ;  /* 0x0000001d0d1ba224 */ /* 0x040fe200078e0202 */
[----:B------:R-:W-:Y:S01]  /*0660*/  @!P1 IADD3.X R7, PT, PT, R0, R25, RZ, P0, !PT ;  /* 0x0000001900079210 */ /* 0x000fe200007fe4ff */
[----:B------:R-:W-:Y:S01]  /*0670*/  @!P2 IMAD.WIDE.U32 R10, R13, R28, R10 ;  /* 0x0000001c0d0aa225 */ /* 0x000fe200078e000a */
[----:B------:R-:W-:Y:S01]  /*0680*/  ISETP.GE.U32.AND P0, PT, R21, UR12, PT ;  /* 0x0000000c15007c0c */ /* 0x000fe2000bf06070 */
[----:B------:R-:W5:Y:S01]  /*0690*/  @!P1 LDG.E R15, desc[UR10][R8.64] ;  /* 0x0000000a080f9981 */ /* 0x000f62000c1e1900 */
[----:B------:R-:W-:Y:S01]  /*06a0*/  SHF.R.S32.HI R25, RZ, 0x1f, R21 ;  /* 0x0000001fff197819 */ /* 0x000fe20000011415 */
[----:B------:R-:W2:Y:S01]  /*06b0*/  @!P3 LDC.64 R28, c[0x0][0x3a0] ;  /* 0x0000e800ff1cbb82 */ /* 0x000ea20000000a00 */
[----:B------:R-:W-:Y:S01]  /*06c0*/  @!P2 IADD3 R13, PT, PT, R11, R27, RZ ;  /* 0x0000001b0b0da210 */ /* 0x000fe20007ffe0ff */
[----:B------:R4:W5:Y:S01]  /*06d0*/  @!P1 LDG.E R16, desc[UR10][R6.64] ;  /* 0x0000000a06109981 */ /* 0x000962000c1e1900 */
[----:B------:R-:W-:-:S02]  /*06e0*/  @!P2 SHF.L.U32 R11, R10, 0x1, RZ ;  /* 0x000000010a0ba819 */ /* 0x000fc400000006ff */
[----:B------:R-:W-:Y:S02]  /*06f0*/  ISETP.GE.AND.EX P0, PT, R25, UR13, PT, P0 ;  /* 0x0000000d19007c0c */ /* 0x000fe4000bf06300 */
[----:B------:R-:W-:Y:S02]  /*0700*/  @!P2 SHF.L.U64.HI R2, R10, 0x1, R13 ;  /* 0x000000010a02a819 */ /* 0x000fe4000001020d */
[----:B0-----:R-:W-:Y:S01]  /*0710*/  @!P2 IADD3 R10, P1, PT, R11, R30, RZ ;  /* 0x0000001e0b0aa210 */ /* 0x001fe20007f3e0ff */
[----:B---3--:R-:W-:Y:S01]  /*0720*/  @!P3 IMAD R0, R23, R32, RZ ;  /* 0x000000201700b224 */ /* 0x008fe200078e02ff */
[----:B------:R-:W-:Y:S02]  /*0730*/  IADD3 R23, PT, PT, R3, 0x20, RZ ;  /* 0x0000002003177810 */ /* 0x000fe40007ffe0ff */
[----:B-1----:R-:W-:Y:S02]  /*0740*/  @!P2 IADD3 R4, P4, PT, R11, R4, RZ ;  /* 0x000000040b04a210 */ /* 0x002fe40007f9e0ff */
[----:B------:R-:W-:-:S02]  /*0750*/  @!P2 IADD3.X R11, PT, PT, R2, R31, RZ, P1, !PT ;  /* 0x0000001f020ba210 */ /* 0x000fc40000ffe4ff */
[----:B------:R-:W0:Y:S01]  /*0760*/  @!P3 LDC.64 R30, c[0x0][0x398] ;  /* 0x0000e600ff1ebb82 */ /* 0x000e220000000a00 */
[----:B------:R-:W-:Y:S02]  /*0770*/  ISETP.GE.U32.AND P1, PT, R23, UR12, PT ;  /* 0x0000000c17007c0c */ /* 0x000fe4000bf26070 */
[----:B------:R-:W-:Y:S02]  /*0780*/  SHF.R.S32.HI R27, RZ, 0x1f, R23 ;  /* 0x0000001fff1b7819 */ /* 0x000fe40000011417 */
[----:B----4-:R-:W-:Y:S02]  /*0790*/  @!P3 MOV R6, R50 ;  /* 0x000000320006b202 */ /* 0x010fe40000000f00 */
[----:B------:R-:W-:Y:S01]  /*07a0*/  @!P3 MOV R7, R53 ;  /* 0x000000350007b202 */ /* 0x000fe20000000f00 */
[----:B------:R-:W1:Y:S01]  /*07b0*/  @!P0 LDC.64 R34, c[0x0][0x3f8] ;  /* 0x0000fe00ff228b82 */ /* 0x000e620000000a00 */
[----:B------:R-:W-:Y:S01]  /*07c0*/  ISETP.GE.AND.EX P1, PT, R27, UR13, PT, P1 ;  /* 0x0000000d1b007c0c */ /* 0x000fe2000bf26310 */
[C---:B------:R-:W-:Y:S01]  /*07d0*/  @!P3 IMAD R13, R19.reuse, R33, R0 ;  /* 0x00000021130db224 */ /* 0x040fe200078e0200 */
[----:B------:R-:W-:Y:S01]  /*07e0*/  @!P2 IADD3.X R5, PT, PT, R2, R5, RZ, P4, !PT ;  /* 0x000000050205a210 */ /* 0x000fe200027fe4ff */
[----:B------:R-:W-:Y:S01]  /*07f0*/  @!P3 IMAD.WIDE.U32 R6, R19, R32, R6 ;  /* 0x000000201306b225 */ /* 0x000fe200078e0006 */
[----:B------:R3:W5:Y:S09]  /*0800*/  @!P2 LDG.E R14, desc[UR10][R10.64] ;  /* 0x0000000a0a0ea981 */ /* 0x000772000c1e1900 */
[----:B------:R-:W4:Y:S01]  /*0810*/  @!P1 LDC.64 R38, c[0x0][0x3f8] ;  /* 0x0000fe00ff269b82 */ /* 0x000f220000000a00 */
[----:B------:R-:W-:-:S02]  /*0820*/  @!P3 IADD3 R7, PT, PT, R7, R13, RZ ;  /* 0x0000000d0707b210 */ /* 0x000fc40007ffe0ff */
[----:B------:R-:W-:Y:S02]  /*0830*/  CS2R R12, SRZ ;  /* 0x00000000000c7805 */ /* 0x000fe4000001ff00 */
[C---:B------:R-:W-:Y:S02]  /*0840*/  @!P3 SHF.L.U32 R9, R6.reuse, 0x1, RZ ;  /* 0x000000010609b819 */ /* 0x040fe400000006ff */
[----:B------:R-:W-:Y:S02]  /*0850*/  @!P3 SHF.L.U64.HI R0, R6, 0x1, R7 ;  /* 0x000000010600b819 */ /* 0x000fe40000010207 */
[C---:B--2---:R-:W-:Y:S01]  /*0860*/  @!P3 IADD3 R6, P5, PT, R9.reuse, R28, RZ ;  /* 0x0000001c0906b210 */ /* 0x044fe20007fbe0ff */
[----:B------:R2:W5:Y:S01]  /*0870*/  @!P2 LDG.E R13, desc[UR10][R4.64] ;  /* 0x0000000a040da981 */ /* 0x000562000c1e1900 */
[----:B0-----:R-:W-:Y:S01]  /*0880*/  @!P3 IADD3 R8, P2, PT, R9, R30, RZ ;  /* 0x0000001e0908b210 */ /* 0x001fe20007f5e0ff */
[----:B-1----:R-:W-:Y:S01]  /*0890*/  @!P0 IMAD R2, R25, R34, RZ ;  /* 0x0000002219028224 */ /* 0x002fe200078e02ff */
[----:B------:R-:W-:Y:S01]  /*08a0*/  @!P3 IADD3.X R7, PT, PT, R0, R29, RZ, P5, !PT ;  /* 0x0000001d0007b210 */ /* 0x000fe20002ffe4ff */
[----:B------:R-:W-:Y:S01]  /*08b0*/  UIMAD.WIDE UR8, UR6, 0x8, UR8 ;  /* 0x00000008060878a5 */ /* 0x000fe2000f8e0208 */
[----:B------:R-:W0:Y:S01]  /*08c0*/  @!P0 LDC.64 R28, c[0x0][0x3a0] ;  /* 0x0000e800ff1c8b82 */ /* 0x000e220000000a00 */
[----:B---3--:R-:W-:-:S02]  /*08d0*/  CS2R R10, SRZ ;  /* 0x00000000000a7805 */ /* 0x008fc4000001ff00 */
[----:B------:R-:W-:Y:S01]  /*08e0*/  @!P3 IADD3.X R9, PT, PT, R0, R31, RZ, P2, !PT ;  /* 0x0000001f0009b210 */ /* 0x000fe200017fe4ff */
[----:B------:R0:W5:Y:S01]  /*08f0*/  @!P3 LDG.E R12, desc[UR10][R6.64] ;  /* 0x0000000a060cb981 */ /* 0x000162000c1e1900 */
[----:B------:R-:W-:Y:S02]  /*0900*/  @!P0 MOV R18, R50 ;  /* 0x0000003200128202 */ /* 0x000fe40000000f00 */
[----:B------:R-:W-:Y:S01]  /*0910*/  @!P0 MOV R19, R53 ;  /* 0x0000003500138202 */ /* 0x000fe20000000f00 */
[----:B------:R1:W5:Y:S01]  /*0920*/  @!P3 LDG.E R11, desc[UR10][R8.64] ;  /* 0x0000000a080bb981 */ /* 0x000362000c1e1900 */
[----:B------:R-:W-:Y:S01]  /*0930*/  IADD3 R37, PT, PT, R3, 0x28, RZ ;  /* 0x0000002803257810 */ /* 0x000fe20007ffe0ff */
[----:B------:R-:W3:Y:S01]  /*0940*/  @!P0 LDC.64 R32, c[0x0][0x398] ;  /* 0x0000e600ff208b82 */ /* 0x000ee20000000a00 */
[----:B------:R-:W-:Y:S02]  /*0950*/  @!P0 IMAD R25, R21, R35, R2 ;  /* 0x0000002315198224 */ /* 0x000fe400078e0202 */
[----:B------:R-:W-:Y:S01]  /*0960*/  ISETP.GE.U32.AND P3, PT, R37, UR12, PT ;  /* 0x0000000c25007c0c */ /* 0x000fe2000bf66070 */
[----:B------:R-:W-:Y:S01]  /*0970*/  @!P0 IMAD.WIDE.U32 R18, R21, R34, R18 ;  /* 0x0000002215128225 */ /* 0x000fe200078e0012 */
[----:B------:R-:W-:-:S02]  /*0980*/  SHF.R.S32.HI R31, RZ, 0x1f, R37 ;  /* 0x0000001fff1f7819 */ /* 0x000fc40000011425 */
[----:B------:R-:W-:Y:S02]  /*0990*/  MOV R20, UR8 ;  /* 0x0000000800147c02 */ /* 0x000fe40008000f00 */
[----:B------:R-:W-:Y:S02]  /*09a0*/  ISETP.GE.AND.EX P3, PT, R31, UR13, PT, P3 ;  /* 0x0000000d1f007c0c */ /* 0x000fe4000bf66330 */
[----:B------:R-:W-:Y:S02]  /*09b0*/  MOV R21, UR9 ;  /* 0x0000000900157c02 */ /* 0x000fe40008000f00 */
[----:B------:R-:W-:Y:S02]  /*09c0*/  @!P0 IADD3 R19, PT, PT, R19, R25, RZ ;  /* 0x0000001913138210 */ /* 0x000fe40007ffe0ff */
[----:B------:R-:W3:Y:S01]  /*09d0*/  @!P1 LDC.64 R24, c[0x0][0x3a0] ;  /* 0x0000e800ff189b82 */ /* 0x000ee20000000a00 */
[C---:B--2---:R-:W-:Y:S01]  /*09e0*/  @!P0 SHF.L.U32 R5, R18.reuse, 0x1, RZ ;  /* 0x0000000112058819 */ /* 0x044fe200000006ff */
[----:B------:R-:W2:Y:S01]  /*09f0*/  LDG.E.64 R20, desc[UR10][R20.64] ;  /* 0x0000000a14147981 */ /* 0x000ea2000c1e1b00 */
[----:B----4-:R-:W-:Y:S01]  /*0a00*/  @!P1 IMAD R0, R27, R38, RZ ;  /* 0x000000261b009224 */ /* 0x010fe200078e02ff */
[----:B------:R-:W-:-:S02]  /*0a10*/  @!P0 SHF.L.U64.HI R18, R18, 0x1, R19 ;  /* 0x0000000112128819 */ /* 0x000fc40000010213 */
[----:B0-----:R-:W-:Y:S01]  /*0a20*/  @!P0 IADD3 R6, P2, PT, R5, R28, RZ ;  /* 0x0000001c05068210 */ /* 0x001fe20007f5e0ff */
[----:B------:R-:W-:Y:S01]  /*0a30*/  @!P1 IMAD R19, R23, R39, R0 ;  /* 0x0000002717139224 */ /* 0x000fe200078e0200 */
[----:B------:R-:W-:Y:S01]  /*0a40*/  IADD3 R39, PT, PT, R3, 0x30, RZ ;  /* 0x0000003003277810 */ /* 0x000fe20007ffe0ff */
[----:B------:R-:W0:Y:S01]  /*0a50*/  @!P1 LDC.64 R26, c[0x0][0x398] ;  /* 0x0000e600ff1a9b82 */ /* 0x000e220000000a00 */
[----:B-1----:R-:W-:Y:S02]  /*0a60*/  @!P1 MOV R8, R50 ;  /* 0x0000003200089202 */ /* 0x002fe40000000f00 */
[----:B------:R-:W-:Y:S02]  /*0a70*/  @!P1 MOV R9, R53 ;  /* 0x0000003500099202 */ /* 0x000fe40000000f00 */
[----:B------:R-:W-:-:S03]  /*0a80*/  @!P0 IADD3.X R7, PT, PT, R18, R29, RZ, P2, !PT ;  /* 0x0000001d12078210 */ /* 0x000fc600017fe4ff */
[----:B------:R-:W1:Y:S01]  /*0a90*/  @!P3 LDC.64 R48, c[0x0][0x3f8] ;  /* 0x0000fe00ff30bb82 */ /* 0x000e620000000a00 */
[----:B------:R-:W-:Y:S02]  /*0aa0*/  ISETP.GE.U32.AND P2, PT, R39, UR12, PT ;  /* 0x0000000c27007c0c */ /* 0x000fe4000bf46070 */
[----:B------:R-:W-:Y:S01]  /*0ab0*/  SHF.R.S32.HI R45, RZ, 0x1f, R39 ;  /* 0x0000001fff2d7819 */ /* 0x000fe20000011427 */
[----:B------:R-:W-:Y:S01]  /*0ac0*/  @!P1 IMAD.WIDE.U32 R8, R23, R38, R8 ;  /* 0x0000002617089225 */ /* 0x000fe200078e0008 */
[----:B------:R-:W-:Y:S01]  /*0ad0*/  ISETP.NE.AND P5, PT, RZ, UR7, PT ;  /* 0x00000007ff007c0c */ /* 0x000fe2000bfa5270 */
[----:B------:R-:W5:Y:S01]  /*0ae0*/  @!P0 LDG.E R10, desc[UR10][R6.64] ;  /* 0x0000000a060a8981 */ /* 0x000f62000c1e1900 */
[----:B------:R-:W-:Y:S02]  /*0af0*/  ISETP.GE.AND.EX P2, PT, R45, UR13, PT, P2 ;  /* 0x0000000d2d007c0c */ /* 0x000fe4000bf46320 */
[----:B---3--:R-:W-:Y:S02]  /*0b00*/  @!P0 IADD3 R4, P4, PT, R5, R32, RZ ;  /* 0x0000002005048210 */ /* 0x008fe40007f9e0ff */
[----:B------:R-:W-:-:S02]  /*0b10*/  IADD3 R0, PT, PT, R3, 0x38, RZ ;  /* 0x0000003803007810 */ /* 0x000fc40007ffe0ff */
[----:B------:R-:W-:Y:S02]  /*0b20*/  @!P1 IADD3 R9, PT, PT, R9, R19, RZ ;  /* 0x0000001309099210 */ /* 0x000fe40007ffe0ff */
[----:B------:R-:W-:Y:S02]  /*0b30*/  @!P1 SHF.L.U32 R3, R8, 0x1, RZ ;  /* 0x0000000108039819 */ /* 0x000fe400000006ff */
[----:B------:R-:W-:Y:S01]  /*0b40*/  @!P0 IADD3.X R5, PT, PT, R18, R33, RZ, P4, !PT ;  /* 0x0000002112058210 */ /* 0x000fe200027fe4ff */
[----:B------:R-:W3:Y:S01]  /*0b50*/  @P5 LDC.64 R22, c[0x0][0x3b0] ;  /* 0x0000ec00ff165b82 */ /* 0x000ee20000000a00 */
[----:B------:R-:W-:Y:S02]  /*0b60*/  ISETP.GE.U32.AND P4, PT, R0, UR12, PT ;  /* 0x0000000c00007c0c */ /* 0x000fe4000bf86070 */
[----:B------:R-:W-:Y:S02]  /*0b70*/  SHF.R.S32.HI R33, RZ, 0x1f, R0 ;  /* 0x0000001fff217819 */ /* 0x000fe40000011400 */
[----:B------:R-:W-:-:S02]  /*0b80*/  @!P1 SHF.L.U64.HI R2, R8, 0x1, R9 ;  /* 0x0000000108029819 */ /* 0x000fc40000010209 */
[----:B------:R-:W-:Y:S02]  /*0b90*/  @!P1 IADD3 R28, P6, PT, R3, R24, RZ ;  /* 0x00000018031c9210 */ /* 0x000fe40007fde0ff */
[----:B------:R-:W-:Y:S02]  /*0ba0*/  CS2R R8, SRZ ;  /* 0x0000000000087805 */ /* 0x000fe4000001ff00 */
[----:B------:R-:W-:Y:S01]  /*0bb0*/  ISETP.GE.AND.EX P4, PT, R33, UR13, PT, P4 ;  /* 0x0000000d21007c0c */ /* 0x000fe2000bf86340 */
[----:B------:R-:W4:Y:S01]  /*0bc0*/  @!P2 LDC.64 R18, c[0x0][0x3f8] ;  /* 0x0000fe00ff12ab82 */ /* 0x000f220000000a00 */
[C---:B------:R-:W-:Y:S02]  /*0bd0*/  @!P1 IADD3.X R29, PT, PT, R2.reuse, R25, RZ, P6, !PT ;  /* 0x00000019021d9210 */ /* 0x040fe400037fe4ff */
[----:B------:R1:W5:Y:S05]  /*0be0*/  @!P0 LDG.E R9, desc[UR10][R4.64] ;  /* 0x0000000a04098981 */ /* 0x00036a000c1e1900 */
[----:B------:R-:W3:Y:S01]  /*0bf0*/  @!P3 LDC.64 R24, c[0x0][0x3a0] ;  /* 0x0000e800ff18bb82 */ /* 0x000ee20000000a00 */
[----:B0-----:R-:W-:Y:S01]  /*0c00*/  @!P1 IADD3 R30, P0, PT, R3, R26, RZ ;  /* 0x0000001a031e9210 */ /* 0x001fe20007f1e0ff */
[----:B-1----:R-:W-:Y:S01]  /*0c10*/  @!P3 IMAD R26, R31, R48, RZ ;  /* 0x000000301f1ab224 */ /* 0x002fe200078e02ff */
[----:B------:R-:W-:Y:S01]  /*0c20*/  @!P3 MOV R34, R50 ;  /* 0x000000320022b202 */ /* 0x000fe20000000f00 */
[----:B------:R0:W5:Y:S01]  /*0c30*/  @!P1 LDG.E R8, desc[UR10][R28.64] ;  /* 0x0000000a1c089981 */ /* 0x000162000c1e1900 */
[----:B------:R-:W-:Y:S01]  /*0c40*/  @!P3 MOV R35, R53 ;  /* 0x000000350023b202 */ /* 0x000fe20000000f00 */
[----:B------:R-:W-:Y:S01]  /*0c50*/  @!P3 IMAD R49, R37, R49, R26 ;  /* 0x000000312531b224 */ /* 0x000fe200078e021a */
[----:B------:R-:W-:Y:S01]  /*0c60*/  @!P1 IADD3.X R31, PT, PT, R2, R27, RZ, P0, !PT ;  /* 0x0000001b021f9210 */ /* 0x000fe200007fe4ff */
[----:B------:R-:W1:Y:S01]  /*0c70*/  @!P4 LDC.64 R4, c[0x0][0x3f8] ;  /* 0x0000fe00ff04cb82 */ /* 0x000e620000000a00 */
[----:B------:R-:W-:Y:S01]  /*0c80*/  LOP3.LUT R42, R43, 0xffff, RZ, 0xc0, !PT ;  /* 0x0000ffff2b2a7812 */ /* 0x000fe200078ec0ff */
[----:B------:R-:W-:-:S06]  /*0c90*/  @!P3 IMAD.WIDE.U32 R34, R37, R48, R34 ;  /* 0x000000302522b225 */ /* 0x000fcc00078e0022 */
[----:B------:R-:W1:Y:S01]  /*0ca0*/  @!P3 LDC.64 R26, c[0x0][0x398] ;  /* 0x0000e600ff1abb82 */ /* 0x000e620000000a00 */
[----:B0-----:R-:W-:Y:S01]  /*0cb0*/  @!P3 IADD3 R29, PT, PT, R35, R49, RZ ;  /* 0x00000031231db210 */ /* 0x001fe20007ffe0ff */
[----:B------:R-:W-:Y:S01]  /*0cc0*/  IMAD R37, R47, 0xa0, R42 ;  /* 0x000000a02f257824 */ /* 0x000fe200078e022a */
[C---:B------:R-:W-:Y:S02]  /*0cd0*/  @!P3 SHF.L.U32 R49, R34.reuse, 0x1, RZ ;  /* 0x000000012231b819 */ /* 0x040fe400000006ff */
[----:B------:R-:W-:-:S03]  /*0ce0*/  @!P3 SHF.L.U64.HI R32, R34, 0x1, R29 ;  /* 0x000000012220b819 */ /* 0x000fc6000001021d */
[----:B------:R-:W0:Y:S01]  /*0cf0*/  @!P2 LDC.64 R2, c[0x0][0x3a0] ;  /* 0x0000e800ff02ab82 */ /* 0x000e220000000a00 */
[----:B------:R-:W-:Y:S01]  /*0d00*/  IMAD.WIDE R40, R37, 0x4, R40 ;  /* 0x0000000425287825 */ /* 0x000fe200078e0228 */
[----:B---3--:R-:W-:Y:S02]  /*0d10*/  @!P3 IADD3 R34, P0, PT, R49, R24, RZ ;  /* 0x000000183122b210 */ /* 0x008fe40007f1e0ff */
[----:B------:R-:W-:Y:S01]  /*0d20*/  @!P2 MOV R36, R50 ;  /* 0x000000320024a202 */ /* 0x000fe20000000f00 */
[----:B------:R-:W-:Y:S01]  /*0d30*/  @P5 IMAD.WIDE R22, R37, 0x4, R22 ;  /* 0x0000000425165825 */ /* 0x000fe200078e0216 */
[----:B------:R-:W-:Y:S02]  /*0d40*/  @!P2 MOV R37, R53 ;  /* 0x000000350025a202 */ /* 0x000fe40000000f00 */
[----:B------:R-:W-:Y:S01]  /*0d50*/  CS2R R6, SRZ ;  /* 0x0000000000067805 */ /* 0x000fe2000001ff00 */
[----:B------:R-:W3:Y:S01]  /*0d60*/  @!P2 LDC.64 R28, c[0x0][0x398] ;  /* 0x0000e600ff1cab82 */ /* 0x000ee20000000a00 */
[-C--:B----4-:R-:W-:Y:S01]  /*0d70*/  @!P2 IMAD R24, R45, R18.reuse, RZ ;  /* 0x000000122d18a224 */ /* 0x090fe200078e02ff */
[C---:B------:R-:W-:Y:S01]  /*0d80*/  @!P3 IADD3.X R35, PT, PT, R32.reuse, R25, RZ, P0, !PT ;  /* 0x000000192023b210 */ /* 0x040fe200007fe4ff */
[C---:B------:R-:W-:Y:S01]  /*0d90*/  @!P2 IMAD.WIDE.U32 R36, R39.reuse, R18, R36 ;  /* 0x000000122724a225 */ /* 0x040fe200078e0024 */
[----:B------:R-:W5:Y:S03]  /*0da0*/  LDG.E.64 R40, desc[UR10][R40.64] ;  /* 0x0000000a28287981 */ /* 0x000f66000c1e1b00 */
[----:B------:R-:W-:Y:S01]  /*0db0*/  @!P2 IMAD R45, R39, R19, R24 ;  /* 0x00000013272da224 */ /* 0x000fe200078e0218 */
[----:B-1----:R-:W-:Y:S01]  /*0dc0*/  @!P3 IADD3 R26, P0, PT, R49, R26, RZ ;  /* 0x0000001a311ab210 */ /* 0x002fe20007f1e0ff */
[----:B------:R-:W1:Y:S01]  /*0dd0*/  @!P4 LDC.64 R24, c[0x0][0x3a0] ;  /* 0x0000e800ff18cb82 */ /* 0x000e620000000a00 */
[----:B------:R-:W-:Y:S01]  /*0de0*/  @!P4 IMAD R33, R33, R4, RZ ;  /* 0x000000042121c224 */ /* 0x000fe200078e02ff */
[----:B------:R4:W5:Y:S04]  /*0df0*/  @!P1 LDG.E R7, desc[UR10][R30.64] ;  /* 0x0000000a1e079981 */ /* 0x000968000c1e1900 */
[----:B------:R3:W5:Y:S02]  /*0e00*/  @!P3 LDG.E R6, desc[UR10][R34.64] ;  /* 0x0000000a2206b981 */ /* 0x000764000c1e1900 */
[----:B------:R-:W1:Y:S01]  /*0e10*/  @!P4 LDC.64 R18, c[0x0][0x398] ;  /* 0x0000e600ff12cb82 */ /* 0x000e620000000a00 */
[----:B------:R-:W-:Y:S01]  /*0e20*/  @!P3 IADD3.X R27, PT, PT, R32, R27, RZ, P0, !PT ;  /* 0x0000001b201bb210 */ /* 0x000fe200007fe4ff */
[----:B------:R-:W-:Y:S01]  /*0e30*/  @!P4 IMAD R39, R0, R5, R33 ;  /* 0x000000050027c224 */ /* 0x000fe200078e0221 */
[----:B------:R-:W-:-:S02]  /*0e40*/  @!P4 MOV R32, R50 ;  /* 0x000000320020c202 */ /* 0x000fc40000000f00 */
[----:B----4-:R-:W-:Y:S02]  /*0e50*/  @!P2 IADD3 R31, PT, PT, R37, R45, RZ ;  /* 0x0000002d251fa210 */ /* 0x010fe40007ffe0ff */
[----:B------:R-:W-:Y:S02]  /*0e60*/  @!P4 MOV R33, R53 ;  /* 0x000000350021c202 */ /* 0x000fe40000000f00 */
[C---:B------:R-:W-:Y:S02]  /*0e70*/  @!P2 SHF.L.U32 R37, R36.reuse, 0x1, RZ ;  /* 0x000000012425a819 */ /* 0x040fe400000006ff */
[----:B------:R-:W-:Y:S01]  /*0e80*/  @!P2 SHF.L.U64.HI R36, R36, 0x1, R31 ;  /* 0x000000012424a819 */ /* 0x000fe2000001021f */
[----:B------:R-:W-:Y:S01]  /*0e90*/  @!P4 IMAD.WIDE.U32 R32, R0, R4, R32 ;  /* 0x000000040020c225 */ /* 0x000fe200078e0020 */
[----:B0-----:R-:W-:-:S04]  /*0ea0*/  @!P2 IADD3 R30, P0, PT, R37, R2, RZ ;  /* 0x00000002251ea210 */ /* 0x001fc80007f1e0ff */
[----:B------:R-:W-:Y:S02]  /*0eb0*/  @!P2 IADD3.X R31, PT, PT, R36, R3, RZ, P0, !PT ;  /* 0x00000003241fa210 */ /* 0x000fe400007fe4ff */
[----:B---3--:R-:W-:Y:S02]  /*0ec0*/  @!P2 IADD3 R28, P0, PT, R37, R28, RZ ;  /* 0x0000001c251ca210 */ /* 0x008fe40007f1e0ff */
[----:B------:R-:W-:Y:S02]  /*0ed0*/  @!P4 IADD3 R35, PT, PT, R33, R39, RZ ;  /* 0x000000272123c210 */ /* 0x000fe40007ffe0ff */
[----:B------:R-:W-:Y:S02]  /*0ee0*/  @!P4 SHF.L.U32 R33, R32, 0x1, RZ ;  /* 0x000000012021c819 */ /* 0x000fe400000006ff */
[----:B------:R-:W-:Y:S02]  /*0ef0*/  @!P2 IADD3.X R29, PT, PT, R36, R29, RZ, P0, !PT ;  /* 0x0000001d241da210 */ /* 0x000fe400007fe4ff */
[----:B------:R-:W-:-:S02]  /*0f00*/  @!P4 SHF.L.U64.HI R0, R32, 0x1, R35 ;  /* 0x000000012000c819 */ /* 0x000fc40000010223 */
[C---:B-1----:R-:W-:Y:S02]  /*0f10*/  @!P4 IADD3 R24, P0, PT, R33.reuse, R24, RZ ;  /* 0x000000182118c210 */ /* 0x042fe40007f1e0ff */
[----:B------:R-:W-:Y:S01]  /*0f20*/  @!P4 IADD3 R32, P1, PT, R33, R18, RZ ;  /* 0x000000122120c210 */ /* 0x000fe20007f3e0ff */
[----:B------:R-:W-:Y:S01]  /*0f30*/  HFMA2 R3, -RZ, RZ, 0, 0 ;  /* 0x00000000ff037431 */ /* 0x000fe200000001ff */
[C---:B------:R-:W-:Y:S02]  /*0f40*/  @!P4 IADD3.X R25, PT, PT, R0.reuse, R25, RZ, P0, !PT ;  /* 0x000000190019c210 */ /* 0x040fe400007fe4ff */
[----:B------:R-:W-:Y:S01]  /*0f50*/  @!P4 IADD3.X R33, PT, PT, R0, R19, RZ, P1, !PT ;  /* 0x000000130021c210 */ /* 0x000fe20000ffe4ff */
[----:B------:R-:W-:Y:S01]  /*0f60*/  HFMA2 R0, -RZ, RZ, 0, 0 ;  /* 0x00000000ff007431 */ /* 0x000fe200000001ff */
[----:B------:R-:W-:Y:S02]  /*0f70*/  CS2R R4, SRZ ;  /* 0x0000000000047805 */ /* 0x000fe4000001ff00 */
[----:B------:R-:W-:-:S02]  /*0f80*/  MOV R2, RZ ;  /* 0x000000ff00027202 */ /* 0x000fc40000000f00 */
[----:B------:R-:W-:Y:S01]  /*0f90*/  CS2R R18, SRZ ;  /* 0x0000000000127805 */ /* 0x000fe2000001ff00 */
[----:B------:R0:W5:Y:S04]  /*0fa0*/  @!P2 LDG.E R3, desc[UR10][R28.64] ;  /* 0x0000000a1c03a981 */ /* 0x000168000c1e1900 */
[----:B------:R0:W5:Y:S04]  /*0fb0*/  @!P3 LDG.E R5, desc[UR10][R26.64] ;  /* 0x0000000a1a05b981 */ /* 0x000168000c1e1900 */
[----:B------:R0:W5:Y:S04]  /*0fc0*/  @!P2 LDG.E R4, desc[UR10][R30.64] ;  /* 0x0000000a1e04a981 */ /* 0x000168000c1e1900 */
[----:B------:R0:W5:Y:S04]  /*0fd0*/  @!P4 LDG.E R2, desc[UR10][R24.64] ;  /* 0x0000000a1802c981 */ /* 0x000168000c1e1900 */
[----:B------:R0:W5:Y:S04]  /*0fe0*/  @!P4 LDG.E R0, desc[UR10][R32.64] ;  /* 0x0000000a2000c981 */ /* 0x000168000c1e1900 */
[----:B------:R0:W5:Y:S01]  /*0ff0*/  @P5 LDG.E.64 R18, desc[UR10][R22.64] ;  /* 0x0000000a16125981 */ /* 0x000162000c1e1b00 */
[----:B------:R-:W-:Y:S01]  /*1000*/  UISETP.NE.AND UP1, UPT, UR7, URZ, UPT ;  /* 0x000000ff0700728c */ /* 0x000fe2000bf25270 */
[----:B------:R-:W-:Y:S01]  /*1010*/  UMOV UR9, 0x3f800000 ;  /* 0x3f80000000097882 */ /* 0x000fe20000000000 */
[----:B--2---:R-:W-:-:S13]  /*1020*/  R2UR UR14, R20 ;  /* 0x00000000140e72ca */ /* 0x004fda00000e0000 */
[----:B------:R-:W-:-:S05]  /*1030*/  MOV R20, UR14 ;  /* 0x0000000e00147c02 */ /* 0x000fca0008000f00 */
[----:B------:R-:W-:-:S05]  /*1040*/  FFMA.FTZ R21, -R20, UR14, R21 ;  /* 0x0000000e14157c23 */ /* 0x000fca0008010115 */
[----:B------:R-:W-:-:S13]  /*1050*/  FSETP.GTU.FTZ.AND P0, PT, R21, RZ, PT ;  /* 0x000000ff1500720b */ /* 0x000fda0003f1c000 */
[----:B------:R-:W-:-:S05]  /*1060*/  VOTEU.ANY UP0, P0 ;  /* 0x0000000000ff7886 */ /* 0x000fca0000000100 */
[----:B------:R-:W1:Y:S01]  /*1070*/  @UP0 LDCU UR5, c[0x0][0x3c0] ;  /* 0x00007800ff0507ac */ /* 0x000e620008000800 */
[----:B------:R-:W-:-:S13]  /*1080*/  PLOP3.LUT P0, PT, PT, PT, UP0, 0x80, 0x8 ;  /* 0x000000000008781c */ /* 0x000fda0003f0f008 */
[----:B-1----:R-:W-:-:S06]  /*1090*/  @P0 FADD.FTZ R20, R21, UR5 ;  /* 0x0000000515140e21 */ /* 0x002fcc0008010000 */
[----:B------:R-:W1:Y:S02]  /*10a0*/  @P0 MUFU.RSQ R20, R20 ;  /* 0x0000001400140308 */ /* 0x000e640000001400 */
[----:B-1----:R-:W-:-:S13]  /*10b0*/  @P0 R2UR UR5, R20 ;  /* 0x00000000140502ca */ /* 0x002fda00000e0000 */
[----:B------:R-:W-:Y:S01]  /*10c0*/  @UP0 UMOV UR9, UR5 ;  /* 0x0000000500090c82 */ /* 0x000fe20008000000 */
[----:B0-----:R-:W-:Y:S05]  /*10d0*/  BRA.U UP1, `(.L_x_608) ;  /* 0x0000000901447547 */ /* 0x001fea000b800000 */
[--C-:B-----5:R-:W-:Y:S02]  /*10e0*/  HADD2.F32 R22, -RZ, R16.reuse.H0_H0 ;  /* 0x20000010ff167230 */ /* 0x120fe40000004100 */
[----:B------:R-:W-:Y:S02]  /*10f0*/  HADD2.F32 R23, -RZ, R16.H1_H1 ;  /* 0x30000010ff177230 */ /* 0x000fe40000004100 */
[--C-:B------:R-:W-:Y:S02]  /*1100*/  HADD2.F32 R21, -RZ, R15.reuse.H0_H0 ;  /* 0x2000000fff157230 */ /* 0x100fe40000004100 */
[----:B------:R-:W-:Y:S01]  /*1110*/  FADD.FTZ R22, R22, -UR14 ;  /* 0x8000000e16167e21 */ /* 0x000fe20008010000 */
[----:B------:R-:W-:Y:S02]  /*1120*/  HADD2.F32 R20, -RZ, R15.H1_H1 ;  /* 0x3000000fff147230 */ /* 0x000fe40000004100 */
[----:B------:R-:W-:Y:S01]  /*1130*/  FADD.FTZ R23, R23, -UR14 ;  /* 0x8000000e17177e21 */ /* 0x000fe20008010000 */
[----:B------:R-:W-:-:S02]  /*1140*/  HADD2.F32 R29, -RZ, R13.H0_H0 ;  /* 0x2000000dff1d7230 */ /* 0x000fc40000004100 */
[----:B------:R-:W-:Y:S01]  /*1150*/  FMUL.FTZ R25, R40, R21 ;  /* 0x0000001528197220 */ /* 0x000fe20000410000 */
[----:B------:R-:W-:Y:S01]  /*1160*/  FMUL.FTZ R22, R22, UR9 ;  /* 0x0000000916167c20 */ /* 0x000fe20008410000 */
[----:B------:R-:W-:Y:S01]  /*1170*/  FMUL.FTZ R24, R41, R20 ;  /* 0x0000001429187220 */ /* 0x000fe20000410000 */
[----:B------:R-:W-:Y:S01]  /*1180*/  FMUL.FTZ R23, R23, UR9 ;  /* 0x0000000917177c20 */ /* 0x000fe20008410000 */
[----:B------:R-:W-:Y:S01]  /*1190*/  FADD.FTZ R27, RZ, R25 ;  /* 0x00000019ff1b7221 */ /* 0x000fe20000010000 */
[----:B------:R-:W-:Y:S01]  /*11a0*/  FFMA.FTZ R26, R22, R25, RZ ;  /* 0x00000019161a7223 */ /* 0x000fe200000100ff */
[--C-:B------:R-:W-:Y:S02]  /*11b0*/  HADD2.F32 R25, -RZ, R14.reuse.H0_H0 ;  /* 0x2000000eff197230 */ /* 0x100fe40000004100 */
[----:B------:R-:W-:Y:S01]  /*11c0*/  FFMA.FTZ R22, R21, R22, RZ ;  /* 0x0000001615167223 */ /* 0x000fe200000100ff */
[----:B------:R-:W-:Y:S01]  /*11d0*/  FADD.FTZ R27, R24, R27 ;  /* 0x0000001b181b7221 */ /* 0x000fe20000010000 */
[----:B------:R-:W-:Y:S01]  /*11e0*/  FFMA.FTZ R26, R23, R24, R26 ;  /* 0x00000018171a7223 */ /* 0x000fe2000001001a */
[----:B------:R-:W-:-:S02]  /*11f0*/  HADD2.F32 R24, -RZ, R14.H1_H1 ;  /* 0x3000000eff187230 */ /* 0x000fc40000004100 */
[----:B------:R-:W-:Y:S01]  /*1200*/  FADD.FTZ R25, R25, -UR14 ;  /* 0x8000000e19197e21 */ /* 0x000fe20008010000 */
[----:B------:R-:W-:Y:S02]  /*1210*/  HADD2.F32 R28, -RZ, R13.H1_H1 ;  /* 0x3000000dff1c7230 */ /* 0x000fe40000004100 */
[----:B------:R-:W-:Y:S01]  /*1220*/  FADD.FTZ R30, RZ, R21 ;  /* 0x00000015ff1e7221 */ /* 0x000fe20000010000 */
[----:B------:R-:W-:Y:S01]  /*1230*/  FFMA.FTZ R23, R20, R23, RZ ;  /* 0x0000001714177223 */ /* 0x000fe200000100ff */
[----:B------:R-:W-:Y:S01]  /*1240*/  FADD.FTZ R24, R24, -UR14 ;  /* 0x8000000e18187e21 */ /* 0x000fe20008010000 */
[----:B------:R-:W-:Y:S01]  /*1250*/  FADD.FTZ R31, RZ, R20 ;  /* 0x00000014ff1f7221 */ /* 0x000fe20000010000 */
[----:B------:R-:W-:Y:S01]  /*1260*/  FMUL.FTZ R25, R25, UR9 ;  /* 0x0000000919197c20 */ /* 0x000fe20008410000 */
[----:B------:R-:W-:Y:S01]  /*1270*/  FMUL.FTZ R20, R40, R29 ;  /* 0x0000001d28147220 */ /* 0x000fe20000410000 */
[----:B------:R-:W-:Y:S01]  /*1280*/  FMUL.FTZ R21, R24, UR9 ;  /* 0x0000000918157c20 */ /* 0x000fe20008410000 */
[----:B------:R-:W-:-:S02]  /*1290*/  HADD2.F32 R32, -RZ, R12.H0_H0 ;  /* 0x2000000cff207230 */ /* 0x000fc40000004100 */
[----:B------:R-:W-:Y:S01]  /*12a0*/  FFMA.FTZ R22, R29, R25, R22 ;  /* 0x000000191d167223 */ /* 0x000fe20000010016 */
[C---:B------:R-:W-:Y:S01]  /*12b0*/  FADD.FTZ R31, R28.reuse, R31 ;  /* 0x0000001f1c1f7221 */ /* 0x040fe20000010000 */
[----:B------:R-:W-:Y:S01]  /*12c0*/  FFMA.FTZ R23, R28, R21, R23 ;  /* 0x000000151c177223 */ /* 0x000fe20000010017 */
[----:B------:R-:W-:Y:S01]  /*12d0*/  FFMA.FTZ R26, R25, R20, R26 ;  /* 0x00000014191a7223 */ /* 0x000fe2000001001a */
[----:B------:R-:W-:Y:S01]  /*12e0*/  FMUL.FTZ R28, R41, R28 ;  /* 0x0000001c291c7220 */ /* 0x000fe20000410000 */
[----:B------:R-:W-:Y:S02]  /*12f0*/  HADD2.F32 R25, -RZ, R11.H0_H0 ;  /* 0x2000000bff197230 */ /* 0x000fe40000004100 */
[----:B------:R-:W-:Y:S01]  /*1300*/  FADD.FTZ R32, R32, -UR14 ;  /* 0x8000000e20207e21 */ /* 0x000fe20008010000 */
[----:B------:R-:W-:Y:S01]  /*1310*/  FADD.FTZ R27, R27, R20 ;  /* 0x000000141b1b7221 */ /* 0x000fe20000010000 */
[----:B------:R-:W-:Y:S01]  /*1320*/  FFMA.FTZ R26, R21, R28, R26 ;  /* 0x0000001c151a7223 */ /* 0x000fe2000001001a */
[----:B------:R-:W-:-:S02]  /*1330*/  HADD2.F32 R20, -RZ, R12.H1_H1 ;  /* 0x3000000cff147230 */ /* 0x000fc40000004100 */
[----:B------:R-:W-:Y:S01]  /*1340*/  FMUL.FTZ R21, R32, UR9 ;  /* 0x0000000920157c20 */ /* 0x000fe20008410000 */
[----:B------:R-:W-:Y:S01]  /*1350*/  FMUL.FTZ R24, R40, R25 ;  /* 0x0000001928187220 */ /* 0x000fe20000410000 */
[----:B------:R-:W-:Y:S01]  /*1360*/  FADD.FTZ R30, R29, R30 ;  /* 0x0000001e1d1e7221 */ /* 0x000fe20000010000 */
[----:B------:R-:W-:Y:S01]  /*1370*/  FADD.FTZ R27, R28, R27 ;  /* 0x0000001b1c1b7221 */ /* 0x000fe20000010000 */
[----:B------:R-:W-:Y:S01]  /*1380*/  FFMA.FTZ R22, R25, R21, R22 ;  /* 0x0000001519167223 */ /* 0x000fe20000010016 */
[----:B------:R-:W-:Y:S01]  /*1390*/  FFMA.FTZ R26, R21, R24, R26 ;  /* 0x00000018151a7223 */ /* 0x000fe2000001001a */
[----:B------:R-:W-:Y:S01]  /*13a0*/  FADD.FTZ R21, R20, -UR14 ;  /* 0x8000000e14157e21 */ /* 0x000fe20008010000 */
[----:B------:R-:W-:Y:S01]  /*13b0*/  FADD.FTZ R30, R30, R25 ;  /* 0x000000191e1e7221 */ /* 0x000fe20000010000 */
[----:B------:R-:W-:Y:S02]  /*13c0*/  HADD2.F32 R25, -RZ, R10.H0_H0 ;  /* 0x2000000aff197230 */ /* 0x000fe40000004100 */
[----:B------:R-:W-:Y:S01]  /*13d0*/  FADD.FTZ R27, R27, R24 ;  /* 0x000000181b1b7221 */ /* 0x000fe20000010000 */
[----:B------:R-:W-:-:S02]  /*13e0*/  HADD2.F32 R20, -RZ, R11.H1_H1 ;  /* 0x3000000bff147230 */ /* 0x000fc40000004100 */
[----:B------:R-:W-:Y:S01]  /*13f0*/  FMUL.FTZ R21, R21, UR9 ;  /* 0x0000000915157c20 */ /* 0x000fe20008410000 */
[----:B------:R-:W-:Y:S02]  /*1400*/  HADD2.F32 R24, -RZ, R10.H1_H1 ;  /* 0x3000000aff187230 */ /* 0x000fe40000004100 */
[----:B------:R-:W-:Y:S01]  /*1410*/  FADD.FTZ R28, R25, -UR14 ;  /* 0x8000000e191c7e21 */ /* 0x000fe20008010000 */
[--C-:B------:R-:W-:Y:S02]  /*1420*/  HADD2.F32 R25, -RZ, R9.reuse.H0_H0 ;  /* 0x20000009ff197230 */ /* 0x100fe40000004100 */
        /* <DEDUP_REMOVED lines=8> */
[----:B------:R-:W-:-:S02]  /*14b0*/  HADD2.F32 R20, -RZ, R9.H1_H1 ;  /* 0x30000009ff147230 */ /* 0x000fc40000004100 */
[----:B------:R-:W-:Y:S01]  /*14c0*/  FFMA.FTZ R22, R25, R29, R22 ;  /* 0x0000001d19167223 */ /* 0x000fe20000010016 */
[----:B------:R-:W-:Y:S01]  /*14d0*/  FADD.FTZ R24, R24, -UR14 ;  /* 0x8000000e18187e21 */ /* 0x000fe20008010000 */
[--C-:B------:R-:W-:Y:S02]  /*14e0*/  HADD2.F32 R25, -RZ, R8.reuse.H0_H0 ;  /* 0x20000008ff197230 */ /* 0x100fe40000004100 */
[----:B------:R-:W-:Y:S01]  /*14f0*/  FADD.FTZ R32, R27, R28 ;  /* 0x0000001c1b207221 */ /* 0x000fe20000010000 */
[----:B------:R-:W-:Y:S01]  /*1500*/  FFMA.FTZ R29, R29, R28, R26 ;  /* 0x0000001c1d1d7223 */ /* 0x000fe2000001001a */
[----:B------:R-:W-:Y:S01]  /*1510*/  FMUL.FTZ R24, R24, UR9 ;  /* 0x0000000918187c20 */ /* 0x000fe20008410000 */
[----:B------:R-:W-:Y:S01]  /*1520*/  FMUL.FTZ R21, R41, R20 ;  /* 0x0000001429157220 */ /* 0x000fe20000410000 */
[----:B------:R-:W-:Y:S01]  /*1530*/  FADD.FTZ R25, R25, -UR14 ;  /* 0x8000000e19197e21 */ /* 0x000fe20008010000 */
[----:B------:R-:W-:Y:S01]  /*1540*/  FADD.FTZ R31, R31, R20 ;  /* 0x000000141f1f7221 */ /* 0x000fe20000010000 */
[----:B------:R-:W-:Y:S01]  /*1550*/  FFMA.FTZ R23, R20, R24, R23 ;  /* 0x0000001814177223 */ /* 0x000fe20000010017 */
[----:B------:R-:W-:Y:S01]  /*1560*/  FADD.FTZ R32, R21, R32 ;  /* 0x0000002015207221 */ /* 0x000fe20000010000 */
[----:B------:R-:W-:Y:S01]  /*1570*/  FFMA.FTZ R29, R24, R21, R29 ;  /* 0x00000015181d7223 */ /* 0x000fe2000001001d */
[----:B------:R-:W-:-:S02]  /*1580*/  HADD2.F32 R20, -RZ, R8.H1_H1 ;  /* 0x30000008ff147230 */ /* 0x000fc40000004100 */
[----:B------:R-:W-:Y:S01]  /*1590*/  FMUL.FTZ R26, R25, UR9 ;  /* 0x00000009191a7c20 */ /* 0x000fe20008410000 */
[--C-:B------:R-:W-:Y:S02]  /*15a0*/  HADD2.F32 R21, -RZ, R7.reuse.H0_H0 ;  /* 0x20000007ff157230 */ /* 0x100fe40000004100 */
[----:B------:R-:W-:Y:S02]  /*15b0*/  HADD2.F32 R27, -RZ, R6.H0_H0 ;  /* 0x20000006ff1b7230 */ /* 0x000fe40000004100 */
[----:B------:R-:W-:Y:S01]  /*15c0*/  FADD.FTZ R24, R20, -UR14 ;  /* 0x8000000e14187e21 */ /* 0x000fe20008010000 */
[----:B------:R-:W-:Y:S02]  /*15d0*/  HADD2.F32 R20, -RZ, R7.H1_H1 ;  /* 0x30000007ff147230 */ /* 0x000fe40000004100 */
[----:B------:R-:W-:Y:S01]  /*15e0*/  FADD.FTZ R30, R30, R21 ;  /* 0x000000151e1e7221 */ /* 0x000fe20000010000 */
[----:B------:R-:W-:Y:S01]  /*15f0*/  FFMA.FTZ R22, R21, R26, R22 ;  /* 0x0000001a15167223 */ /* 0x000fe20000010016 */
[----:B------:R-:W-:Y:S01]  /*1600*/  FMUL.FTZ R21, R40, R21 ;  /* 0x0000001528157220 */ /* 0x000fe20000410000 */
[----:B------:R-:W-:Y:S01]  /*1610*/  FMUL.FTZ R24, R24, UR9 ;  /* 0x0000000918187c20 */ /* 0x000fe20008410000 */
[----:B------:R-:W-:Y:S01]  /*1620*/  FMUL.FTZ R25, R41, R20 ;  /* 0x0000001429197220 */ /* 0x000fe20000410000 */
[----:B------:R-:W-:Y:S01]  /*1630*/  FADD.FTZ R27, R27, -UR14 ;  /* 0x8000000e1b1b7e21 */ /* 0x000fe20008010000 */
[----:B------:R-:W-:Y:S01]  /*1640*/  FADD.FTZ R32, R32, R21 ;  /* 0x0000001520207221 */ /* 0x000fe20000010000 */
[----:B------:R-:W-:Y:S01]  /*1650*/  FFMA.FTZ R29, R26, R21, R29 ;  /* 0x000000151a1d7223 */ /* 0x000fe2000001001d */
[----:B------:R-:W-:-:S02]  /*1660*/  HADD2.F32 R21, -RZ, R5.H0_H0 ;  /* 0x20000005ff157230 */ /* 0x000fc40000004100 */
[----:B------:R-:W-:Y:S01]  /*1670*/  FFMA.FTZ R23, R20, R24, R23 ;  /* 0x0000001814177223 */ /* 0x000fe20000010017 */
[----:B------:R-:W-:Y:S01]  /*1680*/  FADD.FTZ R32, R25, R32 ;  /* 0x0000002019207221 */ /* 0x000fe20000010000 */
[----:B------:R-:W-:Y:S01]  /*1690*/  FFMA.FTZ R29, R24, R25, R29 ;  /* 0x00000019181d7223 */ /* 0x000fe2000001001d */
[----:B------:R-:W-:Y:S01]  /*16a0*/  FADD.FTZ R31, R31, R20 ;  /* 0x000000141f1f7221 */ /* 0x000fe20000010000 */
[----:B------:R-:W-:Y:S01]  /*16b0*/  FMUL.FTZ R24, R27, UR9 ;  /* 0x000000091b187c20 */ /* 0x000fe20008410000 */
[----:B------:R-:W-:Y:S01]  /*16c0*/  FMUL.FTZ R25, R40, R21 ;  /* 0x0000001528197220 */ /* 0x000fe20000410000 */
[----:B------:R-:W-:Y:S02]  /*16d0*/  HADD2.F32 R20, -RZ, R6.H1_H1 ;  /* 0x30000006ff147230 */ /* 0x000fe40000004100 */
[----:B------:R-:W-:Y:S01]  /*16e0*/  FADD.FTZ R30, R30, R21 ;  /* 0x000000151e1e7221 */ /* 0x000fe20000010000 */
[----:B------:R-:W-:Y:S01]  /*16f0*/  FFMA.FTZ R21, R21, R24, R22 ;  /* 0x0000001815157223 */ /* 0x000fe20000010016 */
[----:B------:R-:W-:Y:S01]  /*1700*/  FFMA.FTZ R29, R24, R25, R29 ;  /* 0x00000019181d7223 */ /* 0x000fe2000001001d */
[----:B------:R-:W-:-:S02]  /*1710*/  HADD2.F32 R22, -RZ, R5.H1_H1 ;  /* 0x30000005ff167230 */ /* 0x000fc40000004100 */
[----:B------:R-:W-:Y:S01]  /*1720*/  FADD.FTZ R20, R20, -UR14 ;  /* 0x8000000e14147e21 */ /* 0x000fe20008010000 */
[--C-:B------:R-:W-:Y:S02]  /*1730*/  HADD2.F32 R24, -RZ, R4.reuse.H0_H0 ;  /* 0x20000004ff187230 */ /* 0x100fe40000004100 */
[----:B------:R-:W-:Y:S01]  /*1740*/  FADD.FTZ R32, R32, R25 ;  /* 0x0000001920207221 */ /* 0x000fe20000010000 */
[--C-:B------:R-:W-:Y:S02]  /*1750*/  HADD2.F32 R28, -RZ, R3.reuse.H0_H0 ;  /* 0x20000003ff1c7230 */ /* 0x100fe40000004100 */
[----:B------:R-:W-:Y:S01]  /*1760*/  FMUL.FTZ R25, R41, R22 ;  /* 0x0000001629197220 */ /* 0x000fe20000410000 */
[----:B------:R-:W-:Y:S01]  /*1770*/  FMUL.FTZ R20, R20, UR9 ;  /* 0x0000000914147c20 */ /* 0x000fe20008410000 */
[----:B------:R-:W-:Y:S01]  /*1780*/  FADD.FTZ R24, R24, -UR14 ;  /* 0x8000000e18187e21 */ /* 0x000fe20008010000 */
[----:B------:R-:W-:Y:S02]  /*1790*/  HADD2.F32 R26, -RZ, R4.H1_H1 ;  /* 0x30000004ff1a7230 */ /* 0x000fe40000004100 */
[----:B------:R-:W-:Y:S01]  /*17a0*/  FADD.FTZ R32, R25, R32 ;  /* 0x0000002019207221 */ /* 0x000fe20000010000 */
[----:B------:R-:W-:Y:S01]  /*17b0*/  FFMA.FTZ R29, R20, R25, R29 ;  /* 0x00000019141d7223 */ /* 0x000fe2000001001d */
[----:B------:R-:W-:Y:S01]  /*17c0*/  FMUL.FTZ R34, R24, UR9 ;  /* 0x0000000918227c20 */ /* 0x000fe20008410000 */
[----:B------:R-:W-:Y:S01]  /*17d0*/  FMUL.FTZ R25, R40, R28 ;  /* 0x0000001c28197220 */ /* 0x000fe20000410000 */
[----:B------:R-:W-:-:S02]  /*17e0*/  HADD2.F32 R24, -RZ, R3.H1_H1 ;  /* 0x30000003ff187230 */ /* 0x000fc40000004100 */
[----:B------:R-:W-:Y:S01]  /*17f0*/  FADD.FTZ R26, R26, -UR14 ;  /* 0x8000000e1a1a7e21 */ /* 0x000fe20008010000 */
[----:B------:R-:W-:Y:S02]  /*1800*/  HADD2.F32 R27, -RZ, R2.H0_H0 ;  /* 0x20000002ff1b7230 */ /* 0x000fe40000004100 */
[----:B------:R-:W-:Y:S01]  /*1810*/  FADD.FTZ R32, R32, R25 ;  /* 0x0000001920207221 */ /* 0x000fe20000010000 */
[----:B------:R-:W-:Y:S01]  /*1820*/  FFMA.FTZ R29, R34, R25, R29 ;  /* 0x00000019221d7223 */ /* 0x000fe2000001001d */
[----:B------:R-:W-:Y:S01]  /*1830*/  FADD.FTZ R31, R31, R22 ;  /* 0x000000161f1f7221 */ /* 0x000fe20000010000 */
[----:B------:R-:W-:Y:S01]  /*1840*/  FFMA.FTZ R23, R22, R20, R23 ;  /* 0x0000001416177223 */ /* 0x000fe20000010017 */
[----:B------:R-:W-:Y:S01]  /*1850*/  FMUL.FTZ R25, R41, R24 ;  /* 0x0000001829197220 */ /* 0x000fe20000410000 */
[----:B------:R-:W-:Y:S01]  /*1860*/  FMUL.FTZ R26, R26, UR9 ;  /* 0x000000091a1a7c20 */ /* 0x000fe20008410000 */
[----:B------:R-:W-:Y:S02]  /*1870*/  HADD2.F32 R22, -RZ, R0.H0_H0 ;  /* 0x20000000ff167230 */ /* 0x000fe40000004100 */
[----:B------:R-:W-:Y:S01]  /*1880*/  FADD.FTZ R27, R27, -UR14 ;  /* 0x8000000e1b1b7e21 */ /* 0x000fe20008010000 */
[----:B------:R-:W-:-:S02]  /*1890*/  HADD2.F32 R20, -RZ, R2.H1_H1 ;  /* 0x30000002ff147230 */ /* 0x000fc40000004100 */
[----:B------:R-:W-:Y:S01]  /*18a0*/  FADD.FTZ R32, R25, R32 ;  /* 0x0000002019207221 */ /* 0x000fe20000010000 */
[----:B------:R-:W-:Y:S01]  /*18b0*/  FFMA.FTZ R29, R26, R25, R29 ;  /* 0x000000191a1d7223 */ /* 0x000fe2000001001d */
[----:B------:R-:W-:Y:S02]  /*18c0*/  HADD2.F32 R36, -RZ, R0.H1_H1 ;  /* 0x30000000ff247230 */ /* 0x000fe40000004100 */
[----:B------:R-:W-:Y:S01]  /*18d0*/  FMUL.FTZ R25, R40, R22 ;  /* 0x0000001628197220 */ /* 0x000fe20000410000 */
[----:B------:R-:W-:Y:S01]  /*18e0*/  FMUL.FTZ R38, R27, UR9 ;  /* 0x000000091b267c20 */ /* 0x000fe20008410000 */
[----:B------:R-:W-:Y:S01]  /*18f0*/  FADD.FTZ R20, R20, -UR14 ;  /* 0x8000000e14147e21 */ /* 0x000fe20008010000 */
[----:B------:R-:W-:Y:S01]  /*1900*/  FADD.FTZ R30, R30, R28 ;  /* 0x0000001c1e1e7221 */ /* 0x000fe20000010000 */
[----:B------:R-:W-:Y:S01]  /*1910*/  FADD.FTZ R32, R32, R25 ;  /* 0x0000001920207221 */ /* 0x000fe20000010000 */
[----:B------:R-:W-:Y:S01]  /*1920*/  FFMA.FTZ R29, R38, R25, R29 ;  /* 0x00000019261d7223 */ /* 0x000fe2000001001d */
[----:B------:R-:W-:Y:S01]  /*1930*/  FMUL.FTZ R25, R41, R36 ;  /* 0x0000002429197220 */ /* 0x000fe20000410000 */
[----:B------:R-:W-:Y:S01]  /*1940*/  FMUL.FTZ R20, R20, UR9 ;  /* 0x0000000914147c20 */ /* 0x000fe20008410000 */
[----:B------:R-:W-:Y:S01]  /*1950*/  FFMA.FTZ R21, R28, R34, R21 ;  /* 0x000000221c157223 */ /* 0x000fe20000010015 */
        /* <DEDUP_REMOVED lines=9> */
.L_x_608:
[----:B-----5:R-:W-:Y:S02]  /*19f0*/  HADD2.F32 R20, -RZ, R16.H0_H0 ;  /* 0x20000010ff147230 */ /* 0x020fe40000004100 */
[--C-:B------:R-:W-:Y:S02]  /*1a00*/  HADD2.F32 R22, -RZ, R14.reuse.H0_H0 ;  /* 0x2000000eff167230 */ /* 0x100fe40000004100 */
[----:B------:R-:W-:Y:S02]  /*1a10*/  HADD2.F32 R28, -RZ, R14.H1_H1 ;  /* 0x3000000eff1c7230 */ /* 0x000fe40000004100 */
[----:B------:R-:W-:Y:S01]  /*1a20*/  FADD.FTZ R21, R20, -UR14 ;  /* 0x8000000e14157e21 */ /* 0x000fe20008010000 */
[----:B------:R-:W-:Y:S02]  /*1a30*/  HADD2.F32 R20, -RZ, R16.H1_H1 ;  /* 0x30000010ff147230 */ /* 0x000fe40000004100 */
[----:B------:R-:W-:Y:S01]  /*1a40*/  FADD.FTZ R22, R22, -UR14 ;  /* 0x8000000e16167e21 */ /* 0x000fe20008010000 */
[----:B------:R-:W-:-:S02]  /*1a50*/  HADD2.F32 R30, -RZ, R15.H0_H0 ;  /* 0x2000000fff1e7230 */ /* 0x000fc40000004100 */
[----:B------:R-:W-:Y:S01]  /*1a60*/  FMUL.FTZ R21, R21, UR9 ;  /* 0x0000000915157c20 */ /* 0x000fe20008410000 */
[----:B------:R-:W-:Y:S02]  /*1a70*/  HADD2.F32 R37, -RZ, R12.H0_H0 ;  /* 0x2000000cff257230 */ /* 0x000fe40000004100 */
[----:B------:R-:W-:Y:S01]  /*1a80*/  FADD.FTZ R20, R20, -UR14 ;  /* 0x8000000e14147e21 */ /* 0x000fe20008010000 */
[----:B------:R-:W-:Y:S01]  /*1a90*/  FMUL.FTZ R23, R22, UR9 ;  /* 0x0000000916177c20 */ /* 0x000fe20008410000 */
[--C-:B------:R-:W-:Y:S01]  /*1aa0*/  FFMA.FTZ R24, R40, R21, R18.reuse ;  /* 0x0000001528187223 */ /* 0x100fe20000010012 */
[----:B------:R-:W-:Y:S01]  /*1ab0*/  FADD.FTZ R22, R28, -UR14 ;  /* 0x8000000e1c167e21 */ /* 0x000fe20008010000 */
[----:B------:R-:W-:Y:S01]  /*1ac0*/  FMUL.FTZ R20, R20, UR9 ;  /* 0x0000000914147c20 */ /* 0x000fe20008410000 */
[----:B------:R-:W-:Y:S01]  /*1ad0*/  FFMA.FTZ R32, R40, R23, R18 ;  /* 0x0000001728207223 */ /* 0x000fe20000010012 */
[----:B------:R-:W-:Y:S01]  /*1ae0*/  FMUL.FTZ R25, R24, -1.4426950216293334961 ;  /* 0xbfb8aa3b18197820 */ /* 0x000fe20000410000 */
[----:B------:R-:W-:Y:S01]  /*1af0*/  FMUL.FTZ R22, R22, UR9 ;  /* 0x0000000916167c20 */ /* 0x000fe20008410000 */
[----:B------:R-:W-:Y:S01]  /*1b00*/  FFMA.FTZ R26, R41, R20, R19 ;  /* 0x00000014291a7223 */ /* 0x000fe20000010013 */
[----:B------:R-:W-:Y:S01]  /*1b10*/  FMUL.FTZ R29, R32, -1.4426950216293334961 ;  /* 0xbfb8aa3b201d7820 */ /* 0x000fe20000410000 */
[----:B------:R-:W-:-:S02]  /*1b20*/  HADD2.F32 R38, -RZ, R10.H0_H0 ;  /* 0x2000000aff267230 */ /* 0x000fc40000004100 */
[----:B------:R-:W-:Y:S01]  /*1b30*/  FFMA.FTZ R33, R41, R22, R19 ;  /* 0x0000001629217223 */ /* 0x000fe20000010013 */
[----:B------:R-:W0:Y:S01]  /*1b40*/  MUFU.EX2 R25, R25 ;  /* 0x0000001900197308 */ /* 0x000e220000000800 */
[----:B------:R-:W-:Y:S01]  /*1b50*/  FMUL.FTZ R27, R26, -1.4426950216293334961 ;  /* 0xbfb8aa3b1a1b7820 */ /* 0x000fe20000410000 */
[----:B------:R-:W-:Y:S02]  /*1b60*/  HADD2.F32 R56, -RZ, R0.H0_H0 ;  /* 0x20000000ff387230 */ /* 0x000fe40000004100 */
[----:B------:R-:W-:-:S04]  /*1b70*/  FMUL.FTZ R35, R33, -1.4426950216293334961 ;  /* 0xbfb8aa3b21237820 */ /* 0x000fc80000410000 */
[----:B------:R-:W1:Y:S08]  /*1b80*/  MUFU.EX2 R27, R27 ;  /* 0x0000001b001b7308 */ /* 0x000e700000000800 */
[----:B------:R-:W2:Y:S01]  /*1b90*/  MUFU.EX2 R29, R29 ;  /* 0x0000001d001d7308 */ /* 0x000ea20000000800 */
[----:B0-----:R-:W-:-:S07]  /*1ba0*/  FADD.FTZ R25, R25, 1 ;  /* 0x3f80000019197421 */ /* 0x001fce0000010000 */
[----:B------:R-:W0:Y:S01]  /*1bb0*/  MUFU.RCP R25, R25 ;  /* 0x0000001900197308 */ /* 0x000e220000001000 */
[----:B-1----:R-:W-:-:S07]  /*1bc0*/  FADD.FTZ R28, R27, 1 ;  /* 0x3f8000001b1c7421 */ /* 0x002fce0000010000 */
[----:B------:R-:W1:Y:S01]  /*1bd0*/  MUFU.EX2 R35, R35 ;  /* 0x0000002300237308 */ /* 0x000e620000000800 */
[----:B--2---:R-:W-:Y:S01]  /*1be0*/  FADD.FTZ R31, R29, 1 ;  /* 0x3f8000001d1f7421 */ /* 0x004fe20000010000 */
[----:B------:R-:W-:-:S06]  /*1bf0*/  HADD2.F32 R29, -RZ, R15.H1_H1 ;  /* 0x3000000fff1d7230 */ /* 0x000fcc0000004100 */
[----:B------:R-:W2:Y:S01]  /*1c00*/  MUFU.RCP R28, R28 ;  /* 0x0000001c001c7308 */ /* 0x000ea20000001000 */
[----:B0-----:R-:W-:Y:S01]  /*1c10*/  FADD.FTZ R27, -R25, 1 ;  /* 0x3f800000191b7421 */ /* 0x001fe20000010100 */
[----:B------:R-:W-:Y:S01]  /*1c20*/  FMUL.FTZ R30, R30, R25 ;  /* 0x000000191e1e7220 */ /* 0x000fe20000410000 */
[----:B------:R-:W-:Y:S02]  /*1c30*/  FADD.FTZ R25, R37, -UR14 ;  /* 0x8000000e25197e21 */ /* 0x000fe40008010000 */
[----:B------:R-:W-:Y:S01]  /*1c40*/  FFMA.FTZ R27, R24, R27, 1 ;  /* 0x3f800000181b7423 */ /* 0x000fe2000001001b */
[----:B------:R-:W-:Y:S02]  /*1c50*/  HADD2.F32 R24, -RZ, R12.H1_H1 ;  /* 0x3000000cff187230 */ /* 0x000fe40000004100 */
[----:B------:R-:W-:Y:S01]  /*1c60*/  FMUL.FTZ R25, R25, UR9 ;  /* 0x0000000919197c20 */ /* 0x000fe20008410000 */
[----:B------:R2:W0:Y:S01]  /*1c70*/  MUFU.RCP R34, R31 ;  /* 0x0000001f00227308 */ /* 0x0004220000001000 */
[----:B-1----:R-:W-:Y:S01]  /*1c80*/  FADD.FTZ R36, R35, 1 ;  /* 0x3f80000023247421 */ /* 0x002fe20000010000 */
[----:B------:R-:W-:-:S02]  /*1c90*/  HADD2.F32 R35, -RZ, R13.H0_H0 ;  /* 0x2000000dff237230 */ /* 0x000fc40000004100 */
[----:B------:R-:W-:Y:S01]  /*1ca0*/  FADD.FTZ R24, R24, -UR14 ;  /* 0x8000000e18187e21 */ /* 0x000fe20008010000 */
[----:B------:R-:W-:Y:S01]  /*1cb0*/  FMUL.FTZ R30, R30, R27 ;  /* 0x0000001b1e1e7220 */ /* 0x000fe20000410000 */
[----:B------:R-:W-:Y:S02]  /*1cc0*/  FADD.FTZ R27, R38, -UR14 ;  /* 0x8000000e261b7e21 */ /* 0x000fe40008010000 */
[----:B------:R-:W-:Y:S01]  /*1cd0*/  FMUL.FTZ R24, R24, UR9 ;  /* 0x0000000918187c20 */ /* 0x000fe20008410000 */
[----:B------:R-:W1:Y:S01]  /*1ce0*/  MUFU.RCP R36, R36 ;  /* 0x0000002400247308 */ /* 0x000e620000001000 */
[----:B--2---:R-:W-:Y:S01]  /*1cf0*/  FADD.FTZ R31, -R28, 1 ;  /* 0x3f8000001c1f7421 */ /* 0x004fe20000010100 */
[----:B------:R-:W-:Y:S01]  /*1d00*/  FMUL.FTZ R29, R29, R28 ;  /* 0x0000001c1d1d7220 */ /* 0x000fe20000410000 */
[----:B------:R-:W-:Y:S02]  /*1d10*/  FMUL.FTZ R27, R27, UR9 ;  /* 0x000000091b1b7c20 */ /* 0x000fe40008410000 */
[----:B------:R-:W-:Y:S01]  /*1d20*/  FFMA.FTZ R28, R26, R31, 1 ;  /* 0x3f8000001a1c7423 */ /* 0x000fe2000001001f */
[C-C-:B------:R-:W-:Y:S01]  /*1d30*/  FFMA.FTZ R31, R40.reuse, R25, R18.reuse ;  /* 0x00000019281f7223 */ /* 0x140fe20000010012 */
[----:B------:R-:W-:Y:S01]  /*1d40*/  FFMA.FTZ R39, R40, R27, R18 ;  /* 0x0000001b28277223 */ /* 0x000fe20000010012 */
[----:B0-----:R-:W-:Y:S01]  /*1d50*/  FADD.FTZ R37, -R34, 1 ;  /* 0x3f80000022257421 */ /* 0x001fe20000010100 */
[----:B------:R-:W-:Y:S01]  /*1d60*/  FMUL.FTZ R35, R35, R34 ;  /* 0x0000002223237220 */ /* 0x000fe20000410000 */
[----:B------:R-:W-:Y:S01]  /*1d70*/  FFMA.FTZ R34, R41, R24, R19 ;  /* 0x0000001829227223 */ /* 0x000fe20000010013 */
[----:B------:R-:W-:Y:S01]  /*1d80*/  FMUL.FTZ R28, R29, R28 ;  /* 0x0000001c1d1c7220 */ /* 0x000fe20000410000 */
[----:B------:R-:W-:Y:S01]  /*1d90*/  FFMA.FTZ R32, R32, R37, 1 ;  /* 0x3f80000020207423 */ /* 0x000fe20000010025 */
[----:B------:R-:W-:Y:S01]  /*1da0*/  FMUL.FTZ R37, R31, -1.4426950216293334961 ;  /* 0xbfb8aa3b1f257820 */ /* 0x000fe20000410000 */
[----:B------:R-:W-:Y:S01]  /*1db0*/  FMUL.FTZ R38, R34, -1.4426950216293334961 ;  /* 0xbfb8aa3b22267820 */ /* 0x000fe20000410000 */
[----:B------:R-:W-:-:S02]  /*1dc0*/  HADD2.F32 R29, -RZ, R13.H1_H1 ;  /* 0x3000000dff1d7230 */ /* 0x000fc40000004100 */
[----:B-1----:R-:W-:Y:S02]  /*1dd0*/  FADD.FTZ R26, -R36, 1 ;  /* 0x3f800000241a7421 */ /* 0x002fe40000010100 */
[----:B------:R-:W0:Y:S02]  /*1de0*/  MUFU.EX2 R37, R37 ;  /* 0x0000002500257308 */ /* 0x000e240000000800 */
[----:B------:R-:W-:Y:S01]  /*1df0*/  FFMA.FTZ R26, R33, R26, 1 ;  /* 0x3f800000211a7423 */ /* 0x000fe2000001001a */
[----:B------:R-:W-:Y:S01]  /*1e00*/  FMUL.FTZ R29, R29, R36 ;  /* 0x000000241d1d7220 */ /* 0x000fe20000410000 */
[----:B------:R-:W-:Y:S01]  /*1e10*/  FMUL.FTZ R33, R35, R32 ;  /* 0x0000002023217220 */ /* 0x000fe20000410000 */
[----:B------:R-:W-:Y:S02]  /*1e20*/  FMUL.FTZ R35, R39, -1.4426950216293334961 ;  /* 0xbfb8aa3b27237820 */ /* 0x000fe40000410000 */
[----:B------:R-:W-:Y:S01]  /*1e30*/  FMUL.FTZ R29, R29, R26 ;  /* 0x0000001a1d1d7220 */ /* 0x000fe20000410000 */
[----:B------:R-:W-:Y:S01]  /*1e40*/  HADD2.F32 R26, -RZ, R10.H1_H1 ;  /* 0x3000000aff1a7230 */ /* 0x000fe20000004100 */
[----:B------:R-:W1:Y:S04]  /*1e50*/  MUFU.EX2 R38, R38 ;  /* 0x0000002600267308 */ /* 0x000e680000000800 */
[----:B------:R-:W-:-:S04]  /*1e60*/  FADD.FTZ R26, R26, -UR14 ;  /* 0x8000000e1a1a7e21 */ /* 0x000fc80008010000 */
[----:B------:R-:W-:Y:S01]  /*1e70*/  FMUL.FTZ R26, R26, UR9 ;  /* 0x000000091a1a7c20 */ /* 0x000fe20008410000 */
[----:B0-----:R-:W-:Y:S01]  /*1e80*/  FADD.FTZ R37, R37, 1 ;  /* 0x3f80000025257421 */ /* 0x001fe20000010000 */
[----:B------:R-:W0:Y:S01]  /*1e90*/  MUFU.EX2 R35, R35 ;  /* 0x0000002300237308 */ /* 0x000e220000000800 */
[----:B-1----:R-:W-:-:S07]  /*1ea0*/  FADD.FTZ R32, R38, 1 ;  /* 0x3f80000026207421 */ /* 0x002fce0000010000 */
[----:B------:R-:W1:Y:S01]  /*1eb0*/  MUFU.RCP R37, R37 ;  /* 0x0000002500257308 */ /* 0x000e620000001000 */
[----:B------:R-:W-:-:S04]  /*1ec0*/  FFMA.FTZ R38, R41, R26, R19 ;  /* 0x0000001a29267223 */ /* 0x000fc80000010013 */
[----:B------:R-:W-:-:S03]  /*1ed0*/  FMUL.FTZ R48, R38, -1.4426950216293334961 ;  /* 0xbfb8aa3b26307820 */ /* 0x000fc60000410000 */
[----:B------:R-:W2:Y:S01]  /*1ee0*/  MUFU.RCP R32, R32 ;  /* 0x0000002000207308 */ /* 0x000ea20000001000 */
[----:B0-----:R-:W-:-:S07]  /*1ef0*/  FADD.FTZ R45, R35, 1 ;  /* 0x3f800000232d7421 */ /* 0x001fce0000010000 */
[----:B------:R-:W0:Y:S01]  /*1f00*/  MUFU.EX2 R48, R48 ;  /* 0x0000003000307308 */ /* 0x000e220000000800 */
[----:B-1----:R-:W-:-:S04]  /*1f10*/  FADD.FTZ R36, -R37, 1 ;  /* 0x3f80000025247421 */ /* 0x002fc80000010100 */
[----:B------:R-:W-:Y:S01]  /*1f20*/  FFMA.FTZ R31, R31, R36, 1 ;  /* 0x3f8000001f1f7423 */ /* 0x000fe20000010024 */
[--C-:B------:R-:W-:Y:S02]  /*1f30*/  HADD2.F32 R36, -RZ, R11.reuse.H0_H0 ;  /* 0x2000000bff247230 */ /* 0x100fe40000004100 */
[----:B------:R-:W1:Y:S01]  /*1f40*/  MUFU.RCP R45, R45 ;  /* 0x0000002d002d7308 */ /* 0x000e620000001000 */
[----:B--2---:R-:W-:Y:S02]  /*1f50*/  FADD.FTZ R35, -R32, 1 ;  /* 0x3f80000020237421 */ /* 0x004fe40000010100 */
[----:B------:R-:W-:Y:S02]  /*1f60*/  FMUL.FTZ R36, R36, R37 ;  /* 0x0000002524247220 */ /* 0x000fe40000410000 */
[----:B------:R-:W-:Y:S01]  /*1f70*/  FFMA.FTZ R34, R34, R35, 1 ;  /* 0x3f80000022227423 */ /* 0x000fe20000010023 */
[----:B------:R-:W-:Y:S02]  /*1f80*/  HADD2.F32 R35, -RZ, R11.H1_H1 ;  /* 0x3000000bff237230 */ /* 0x000fe40000004100 */
[----:B------:R-:W-:Y:S01]  /*1f90*/  FMUL.FTZ R36, R36, R31 ;  /* 0x0000001f24247220 */ /* 0x000fe20000410000 */
[----:B------:R-:W-:-:S02]  /*1fa0*/  HADD2.F32 R31, -RZ, R8.H0_H0 ;  /* 0x20000008ff1f7230 */ /* 0x000fc40000004100 */
[----:B0-----:R-:W-:Y:S01]  /*1fb0*/  FADD.FTZ R37, R48, 1 ;  /* 0x3f80000030257421 */ /* 0x001fe20000010000 */
[--C-:B------:R-:W-:Y:S02]  /*1fc0*/  HADD2.F32 R48, -RZ, R9.reuse.H0_H0 ;  /* 0x20000009ff307230 */ /* 0x100fe40000004100 */
[----:B------:R-:W-:Y:S01]  /*1fd0*/  FMUL.FTZ R35, R35, R32 ;  /* 0x0000002023237220 */ /* 0x000fe20000410000 */
[----:B------:R-:W-:Y:S02]  /*1fe0*/  FADD.FTZ R31, R31, -UR14 ;  /* 0x8000000e1f1f7e21 */ /* 0x000fe40008010000 */
[----:B------:R-:W0:Y:S01]  /*1ff0*/  MUFU.RCP R37, R37 ;  /* 0x0000002500257308 */ /* 0x000e220000001000 */
[----:B------:R-:W-:Y:S01]  /*2000*/  FMUL.FTZ R35, R35, R34 ;  /* 0x0000002223237220 */ /* 0x000fe20000410000 */
[----:B-1----:R-:W-:Y:S01]  /*2010*/  FADD.FTZ R32, -R45, 1 ;  /* 0x3f8000002d207421 */ /* 0x002fe20000010100 */
[----:B------:R-:W-:Y:S01]  /*2020*/  FMUL.FTZ R45, R48, R45 ;  /* 0x0000002d302d7220 */ /* 0x000fe20000410000 */
[----:B------:R-:W-:Y:S01]  /*2030*/  FMUL.FTZ R31, R31, UR9 ;  /* 0x000000091f1f7c20 */ /* 0x000fe20008410000 */
[----:B------:R-:W-:-:S02]  /*2040*/  HADD2.F32 R48, -RZ, R9.H1_H1 ;  /* 0x30000009ff307230 */ /* 0x000fc40000004100 */
[----:B------:R-:W-:-:S04]  /*2050*/  FFMA.FTZ R32, R39, R32, 1 ;  /* 0x3f80000027207423 */ /* 0x000fc80000010020 */
[----:B------:R-:W-:Y:S01]  /*2060*/  FMUL.FTZ R34, R45, R32 ;  /* 0x000000202d227220 */ /* 0x000fe20000410000 */
[----:B------:R-:W-:Y:S01]  /*2070*/  FFMA.FTZ R45, R40, R31, R18 ;  /* 0x0000001f282d7223 */ /* 0x000fe20000010012 */
[----:B0-----:R-:W-:Y:S01]  /*2080*/  FADD.FTZ R49, -R37, 1 ;  /* 0x3f80000025317421 */ /* 0x001fe20000010100 */
[----:B------:R-:W-:Y:S01]  /*2090*/  FMUL.FTZ R39, R48, R37 ;  /* 0x0000002530277220 */ /* 0x000fe20000410000 */
[----:B------:R-:W-:Y:S02]  /*20a0*/  FMUL.FTZ R37, R41, R28 ;  /* 0x0000001c29257220 */ /* 0x000fe40000410000 */
[----:B------:R-:W-:Y:S01]  /*20b0*/  FFMA.FTZ R38, R38, R49, 1 ;  /* 0x3f80000026267423 */ /* 0x000fe20000010031 */
[----:B------:R-:W-:-:S03]  /*20c0*/  FMUL.FTZ R49, R45, -1.4426950216293334961 ;  /* 0xbfb8aa3b2d317820 */ /* 0x000fc60000410000 */
[----:B------:R-:W-:Y:S01]  /*20d0*/  FMUL.FTZ R32, R39, R38 ;  /* 0x0000002627207220 */ /* 0x000fe20000410000 */
[----:B------:R-:W-:Y:S02]  /*20e0*/  FMUL.FTZ R38, R40, R30 ;  /* 0x0000001e28267220 */ /* 0x000fe40000410000 */
[----:B------:R-:W0:Y:S02]  /*20f0*/  MUFU.EX2 R49, R49 ;  /* 0x0000003100317308 */ /* 0x000e240000000800 */
[----:B------:R-:W-:Y:S01]  /*2100*/  FFMA.FTZ R39, R21, R38, RZ ;  /* 0x0000002615277223 */ /* 0x000fe200000100ff */
[----:B------:R-:W-:-:S03]  /*2110*/  FADD.FTZ R38, RZ, R38 ;  /* 0x00000026ff267221 */ /* 0x000fc60000010000 */
[----:B------:R-:W-:Y:S01]  /*2120*/  FFMA.FTZ R48, R20, R37, R39 ;  /* 0x0000002514307223 */ /* 0x000fe20000010027 */
[----:B------:R-:W-:Y:S01]  /*2130*/  FADD.FTZ R37, R37, R38 ;  /* 0x0000002625257221 */ /* 0x000fe20000010000 */
[----:B------:R-:W-:Y:S01]  /*2140*/  FFMA.FTZ R38, R21, R30, RZ ;  /* 0x0000001e15267223 */ /* 0x000fe200000100ff */
[----:B------:R-:W-:Y:S01]  /*2150*/  FADD.FTZ R30, RZ, R30 ;  /* 0x0000001eff1e7221 */ /* 0x000fe20000010000 */
[----:B------:R-:W-:Y:S02]  /*2160*/  HADD2.F32 R21, -RZ, R7.H0_H0 ;  /* 0x20000007ff157230 */ /* 0x000fe40000004100 */
[-C--:B------:R-:W-:Y:S01]  /*2170*/  FFMA.FTZ R38, R23, R33.reuse, R38 ;  /* 0x0000002117267223 */ /* 0x080fe20000010026 */
[----:B------:R-:W-:Y:S01]  /*2180*/  FADD.FTZ R39, R30, R33 ;  /* 0x000000211e277221 */ /* 0x000fe20000010000 */
[----:B------:R-:W-:Y:S02]  /*2190*/  FMUL.FTZ R33, R40, R33 ;  /* 0x0000002128217220 */ /* 0x000fe40000410000 */
[----:B------:R-:W-:Y:S01]  /*21a0*/  FFMA.FTZ R38, R25, R36, R38 ;  /* 0x0000002419267223 */ /* 0x000fe20000010026 */
[----:B0-----:R-:W-:Y:S01]  /*21b0*/  FADD.FTZ R54, R49, 1 ;  /* 0x3f80000031367421 */ /* 0x001fe20000010000 */
[----:B------:R-:W-:Y:S01]  /*21c0*/  FFMA.FTZ R48, R23, R33, R48 ;  /* 0x0000002117307223 */ /* 0x000fe20000010030 */
[----:B------:R-:W-:-:S02]  /*21d0*/  HADD2.F32 R23, -RZ, R8.H1_H1 ;  /* 0x30000008ff177230 */ /* 0x000fc40000004100 */
[----:B------:R-:W-:Y:S01]  /*21e0*/  FADD.FTZ R39, R39, R36 ;  /* 0x0000002427277221 */ /* 0x000fe20000010000 */
[----:B------:R-:W-:Y:S01]  /*21f0*/  FFMA.FTZ R38, R27, R34, R38 ;  /* 0x000000221b267223 */ /* 0x000fe20000010026 */
[----:B------:R-:W0:Y:S01]  /*2200*/  MUFU.RCP R54, R54 ;  /* 0x0000003600367308 */ /* 0x000e220000001000 */
[----:B------:R-:W-:Y:S01]  /*2210*/  FADD.FTZ R23, R23, -UR14 ;  /* 0x8000000e17177e21 */ /* 0x000fe20008010000 */
[----:B0-----:R-:W-:Y:S01]  /*2220*/  FADD.FTZ R30, -R54, 1 ;  /* 0x3f800000361e7421 */ /* 0x001fe20000010100 */
[----:B------:R-:W-:Y:S01]  /*2230*/  FMUL.FTZ R21, R21, R54 ;  /* 0x0000003615157220 */ /* 0x000fe20000410000 */
[----:B------:R-:W-:Y:S02]  /*2240*/  FADD.FTZ R54, R37, R33 ;  /* 0x0000002125367221 */ /* 0x000fe40000010000 */
[----:B------:R-:W-:-:S04]  /*2250*/  FFMA.FTZ R30, R45, R30, 1 ;  /* 0x3f8000002d1e7423 */ /* 0x000fc8000001001e */
[----:B------:R-:W-:Y:S01]  /*2260*/  FMUL.FTZ R21, R21, R30 ;  /* 0x0000001e15157220 */ /* 0x000fe20000410000 */
[----:B------:R-:W-:Y:S01]  /*2270*/  FMUL.FTZ R30, R23, UR9 ;  /* 0x00000009171e7c20 */ /* 0x000fe20008410000 */
[----:B------:R-:W-:Y:S01]  /*2280*/  FFMA.FTZ R23, R20, R28, RZ ;  /* 0x0000001c14177223 */ /* 0x000fe200000100ff */
[----:B------:R-:W-:Y:S01]  /*2290*/  FADD.FTZ R28, RZ, R28 ;  /* 0x0000001cff1c7221 */ /* 0x000fe20000010000 */
[----:B------:R-:W-:Y:S02]  /*22a0*/  HADD2.F32 R20, -RZ, R7.H1_H1 ;  /* 0x30000007ff147230 */ /* 0x000fe40000004100 */
[C---:B------:R-:W-:Y:S01]  /*22b0*/  FFMA.FTZ R37, R41.reuse, R30, R19 ;  /* 0x0000001e29257223 */ /* 0x040fe20000010013 */
[-C--:B------:R-:W-:Y:S01]  /*22c0*/  FFMA.FTZ R33, R22, R29.reuse, R23 ;  /* 0x0000001d16217223 */ /* 0x080fe20000010017 */
[----:B------:R-:W-:Y:S01]  /*22d0*/  FADD.FTZ R28, R28, R29 ;  /* 0x0000001d1c1c7221 */ /* 0x000fe20000010000 */
[----:B------:R-:W-:Y:S01]  /*22e0*/  FMUL.FTZ R29, R41, R29 ;  /* 0x0000001d291d7220 */ /* 0x000fe20000410000 */
[----:B------:R-:W-:Y:S01]  /*22f0*/  FMUL.FTZ R45, R37, -1.4426950216293334961 ;  /* 0xbfb8aa3b252d7820 */ /* 0x000fe20000410000 */
[----:B------:R-:W-:Y:S01]  /*2300*/  FFMA.FTZ R33, R24, R35, R33 ;  /* 0x0000002318217223 */ /* 0x000fe20000010021 */
[----:B------:R-:W-:Y:S01]  /*2310*/  FFMA.FTZ R38, R31, R21, R38 ;  /* 0x000000151f267223 */ /* 0x000fe20000010026 */
[----:B------:R-:W-:Y:S01]  /*2320*/  FFMA.FTZ R48, R22, R29, R48 ;  /* 0x0000001d16307223 */ /* 0x000fe20000010030 */
[----:B------:R-:W-:Y:S01]  /*2330*/  FADD.FTZ R54, R29, R54 ;  /* 0x000000361d367221 */ /* 0x000fe20000010000 */
[----:B------:R-:W-:Y:S01]  /*2340*/  FMUL.FTZ R29, R40, R36 ;  /* 0x00000024281d7220 */ /* 0x000fe20000410000 */
[----:B------:R-:W0:Y:S01]  /*2350*/  MUFU.EX2 R45, R45 ;  /* 0x0000002d002d7308 */ /* 0x000e220000000800 */
[----:B------:R-:W-:-:S02]  /*2360*/  HADD2.F32 R36, -RZ, R5.H0_H0 ;  /* 0x20000005ff247230 */ /* 0x000fc40000004100 */
[----:B------:R-:W-:Y:S01]  /*2370*/  FFMA.FTZ R48, R25, R29, R48 ;  /* 0x0000001d19307223 */ /* 0x000fe20000010030 */
[----:B------:R-:W-:Y:S01]  /*2380*/  FADD.FTZ R54, R54, R29 ;  /* 0x0000001d36367221 */ /* 0x000fe20000010000 */
[----:B0-----:R-:W-:-:S06]  /*2390*/  FADD.FTZ R49, R45, 1 ;  /* 0x3f8000002d317421 */ /* 0x001fcc0000010000 */
[----:B------:R-:W0:Y:S02]  /*23a0*/  MUFU.RCP R49, R49 ;  /* 0x0000003100317308 */ /* 0x000e240000001000 */
[----:B0-----:R-:W-:Y:S01]  /*23b0*/  FADD.FTZ R22, -R49, 1 ;  /* 0x3f80000031167421 */ /* 0x001fe20000010100 */
[----:B------:R-:W-:-:S03]  /*23c0*/  FMUL.FTZ R20, R20, R49 ;  /* 0x0000003114147220 */ /* 0x000fc60000410000 */
[----:B------:R-:W-:Y:S01]  /*23d0*/  FFMA.FTZ R37, R37, R22, 1 ;  /* 0x3f80000025257423 */ /* 0x000fe20000010016 */
[----:B------:R-:W-:-:S03]  /*23e0*/  HADD2.F32 R22, -RZ, R6.H0_H0 ;  /* 0x20000006ff167230 */ /* 0x000fc60000004100 */
        /* <DEDUP_REMOVED lines=8> */
[----:B------:R-:W-:-:S03]  /*2470*/  FMUL.FTZ R35, R41, R35 ;  /* 0x0000002329237220 */ /* 0x000fc60000410000 */
[----:B------:R-:W-:Y:S01]  /*2480*/  FADD.FTZ R37, R37, R32 ;  /* 0x0000002025257221 */ /* 0x000fe20000010000 */
[----:B------:R-:W0:Y:S01]  /*2490*/  MUFU.RCP R45, R45 ;  /* 0x0000002d002d7308 */ /* 0x000e220000001000 */
[----:B------:R-:W-:Y:S01]  /*24a0*/  FFMA.FTZ R48, R24, R35, R48 ;  /* 0x0000002318307223 */ /* 0x000fe20000010030 */
[----:B------:R-:W-:Y:S02]  /*24b0*/  HADD2.F32 R24, -RZ, R5.H1_H1 ;  /* 0x30000005ff187230 */ /* 0x000fe40000004100 */
[----:B------:R-:W-:Y:S01]  /*24c0*/  FADD.FTZ R54, R35, R54 ;  /* 0x0000003623367221 */ /* 0x000fe20000010000 */
[----:B------:R-:W-:Y:S01]  /*24d0*/  FMUL.FTZ R35, R40, R34 ;  /* 0x0000002228237220 */ /* 0x000fe20000410000 */
[----:B------:R-:W-:-:S03]  /*24e0*/  FADD.FTZ R37, R37, R20 ;  /* 0x0000001425257221 */ /* 0x000fc60000010000 */
[----:B------:R-:W-:Y:S01]  /*24f0*/  FFMA.FTZ R48, R27, R35, R48 ;  /* 0x000000231b307223 */ /* 0x000fe20000010030 */
[----:B------:R-:W-:Y:S01]  /*2500*/  FADD.FTZ R54, R54, R35 ;  /* 0x0000002336367221 */ /* 0x000fe20000010000 */
[----:B------:R-:W-:-:S04]  /*2510*/  FFMA.FTZ R35, R26, R32, R33 ;  /* 0x000000201a237223 */ /* 0x000fc80000010021 */
[----:B------:R-:W-:Y:S01]  /*2520*/  FFMA.FTZ R35, R30, R20, R35 ;  /* 0x000000141e237223 */ /* 0x000fe20000010023 */
[----:B0-----:R-:W-:Y:S01]  /*2530*/  FMUL.FTZ R25, R36, R45 ;  /* 0x0000002d24197220 */ /* 0x001fe20000410000 */
[----:B------:R-:W-:Y:S01]  /*2540*/  FADD.FTZ R49, -R45, 1 ;  /* 0x3f8000002d317421 */ /* 0x000fe20000010100 */
[----:B------:R-:W-:-:S03]  /*2550*/  HADD2.F32 R36, -RZ, R6.H1_H1 ;  /* 0x30000006ff247230 */ /* 0x000fc60000004100 */
[----:B------:R-:W-:Y:S02]  /*2560*/  FFMA.FTZ R22, R22, R49, 1 ;  /* 0x3f80000016167423 */ /* 0x000fe40000010031 */
[----:B------:R-:W-:Y:S02]  /*2570*/  FADD.FTZ R36, R36, -UR14 ;  /* 0x8000000e24247e21 */ /* 0x000fe40008010000 */
[----:B------:R-:W-:Y:S02]  /*2580*/  FMUL.FTZ R25, R25, R22 ;  /* 0x0000001619197220 */ /* 0x000fe40000410000 */
[----:B------:R-:W-:Y:S02]  /*2590*/  FMUL.FTZ R22, R36, UR9 ;  /* 0x0000000924167c20 */ /* 0x000fe40008410000 */
[----:B------:R-:W-:Y:S02]  /*25a0*/  FFMA.FTZ R38, R23, R25, R38 ;  /* 0x0000001917267223 */ /* 0x000fe40000010026 */
[----:B------:R-:W-:-:S04]  /*25b0*/  FFMA.FTZ R29, R41, R22, R19 ;  /* 0x00000016291d7223 */ /* 0x000fc80000010013 */
[----:B------:R-:W-:-:S06]  /*25c0*/  FMUL.FTZ R36, R29, -1.4426950216293334961 ;  /* 0xbfb8aa3b1d247820 */ /* 0x000fcc0000410000 */
[----:B------:R-:W0:Y:S02]  /*25d0*/  MUFU.EX2 R36, R36 ;  /* 0x0000002400247308 */ /* 0x000e240000000800 */
[----:B0-----:R-:W-:Y:S01]  /*25e0*/  FADD.FTZ R45, R36, 1 ;  /* 0x3f800000242d7421 */ /* 0x001fe20000010000 */
[----:B------:R-:W-:Y:S01]  /*25f0*/  FADD.FTZ R36, R39, R34 ;  /* 0x0000002227247221 */ /* 0x000fe20000010000 */
[----:B------:R-:W-:-:S03]  /*2600*/  HADD2.F32 R34, -RZ, R3.H0_H0 ;  /* 0x20000003ff227230 */ /* 0x000fc60000004100 */
[----:B------:R-:W-:Y:S01]  /*2610*/  FADD.FTZ R36, R36, R21 ;  /* 0x0000001524247221 */ /* 0x000fe20000010000 */
[----:B------:R-:W0:Y:S03]  /*2620*/  MUFU.RCP R45, R45 ;  /* 0x0000002d002d7308 */ /* 0x000e260000001000 */
[----:B------:R-:W-:Y:S01]  /*2630*/  FADD.FTZ R36, R36, R25 ;  /* 0x0000001924247221 */ /* 0x000fe20000010000 */
[----:B------:R-:W-:Y:S01]  /*2640*/  FMUL.FTZ R25, R40, R25 ;  /* 0x0000001928197220 */ /* 0x000fe20000410000 */
[----:B0-----:R-:W-:Y:S01]  /*2650*/  FADD.FTZ R28, -R45, 1 ;  /* 0x3f8000002d1c7421 */ /* 0x001fe20000010100 */
[----:B------:R-:W-:-:S03]  /*2660*/  FMUL.FTZ R24, R24, R45 ;  /* 0x0000002d18187220 */ /* 0x000fc60000410000 */
[----:B------:R-:W-:Y:S01]  /*2670*/  FFMA.FTZ R29, R29, R28, 1 ;  /* 0x3f8000001d1d7423 */ /* 0x000fe2000001001c */
[----:B------:R-:W-:-:S03]  /*2680*/  HADD2.F32 R28, -RZ, R4.H0_H0 ;  /* 0x20000004ff1c7230 */ /* 0x000fc60000004100 */
        /* <DEDUP_REMOVED lines=10> */
[----:B0-----:R-:W-:Y:S01]  /*2730*/  FMUL.FTZ R27, R34, R49 ;  /* 0x00000031221b7220 */ /* 0x001fe20000410000 */
[----:B------:R-:W-:Y:S01]  /*2740*/  FADD.FTZ R39, -R49, 1 ;  /* 0x3f80000031277421 */ /* 0x000fe20000010100 */
[----:B------:R-:W-:-:S03]  /*2750*/  HADD2.F32 R34, -RZ, R4.H1_H1 ;  /* 0x30000004ff227230 */ /* 0x000fc60000004100 */
[----:B------:R-:W-:Y:S01]  /*2760*/  FFMA.FTZ R28, R28, R39, 1 ;  /* 0x3f8000001c1c7423 */ /* 0x000fe20000010027 */
[----:B------:R-:W-:Y:S01]  /*2770*/  FMUL.FTZ R39, R41, R32 ;  /* 0x0000002029277220 */ /* 0x000fe20000410000 */
[----:B------:R-:W-:Y:S01]  /*2780*/  FADD.FTZ R34, R34, -UR14 ;  /* 0x8000000e22227e21 */ /* 0x000fe20008010000 */
[----:B------:R-:W-:Y:S02]  /*2790*/  HADD2.F32 R32, -RZ, R2.H0_H0 ;  /* 0x20000002ff207230 */ /* 0x000fe40000004100 */
[----:B------:R-:W-:Y:S01]  /*27a0*/  FMUL.FTZ R27, R27, R28 ;  /* 0x0000001c1b1b7220 */ /* 0x000fe20000410000 */
[----:B------:R-:W-:Y:S01]  /*27b0*/  FFMA.FTZ R48, R26, R39, R48 ;  /* 0x000000271a307223 */ /* 0x000fe20000010030 */
[----:B------:R-:W-:Y:S01]  /*27c0*/  FMUL.FTZ R28, R34, UR9 ;  /* 0x00000009221c7c20 */ /* 0x000fe20008410000 */
[----:B------:R-:W-:Y:S02]  /*27d0*/  HADD2.F32 R26, -RZ, R3.H1_H1 ;  /* 0x30000003ff1a7230 */ /* 0x000fe40000004100 */
[----:B------:R-:W-:Y:S01]  /*27e0*/  FADD.FTZ R32, R32, -UR14 ;  /* 0x8000000e20207e21 */ /* 0x000fe20008010000 */
[----:B------:R-:W-:Y:S01]  /*27f0*/  FADD.FTZ R54, R39, R54 ;  /* 0x0000003627367221 */ /* 0x000fe20000010000 */
[----:B------:R-:W-:Y:S01]  /*2800*/  FFMA.FTZ R34, R41, R28, R19 ;  /* 0x0000001c29227223 */ /* 0x000fe20000010013 */
[----:B------:R-:W-:Y:S01]  /*2810*/  FMUL.FTZ R39, R40, R21 ;  /* 0x0000001528277220 */ /* 0x000fe20000410000 */
[----:B------:R-:W-:Y:S01]  /*2820*/  FFMA.FTZ R38, R29, R27, R38 ;  /* 0x0000001b1d267223 */ /* 0x000fe20000010026 */
[----:B------:R-:W-:Y:S01]  /*2830*/  FADD.FTZ R36, R36, R27 ;  /* 0x0000001b24247221 */ /* 0x000fe20000010000 */
        /* <DEDUP_REMOVED lines=12> */
[----:B------:R-:W-:Y:S01]  /*2900*/  FFMA.FTZ R32, R40, R33, R18 ;  /* 0x0000002128207223 */ /* 0x000fe20000010012 */
[----:B------:R-:W-:-:S03]  /*2910*/  FADD.FTZ R37, R37, R26 ;  /* 0x0000001a25257221 */ /* 0x000fc60000010000 */
[----:B------:R-:W-:-:S06]  /*2920*/  FMUL.FTZ R34, R32, -1.4426950216293334961 ;  /* 0xbfb8aa3b20227820 */ /* 0x000fcc0000410000 */
[----:B------:R-:W0:Y:S02]  /*2930*/  MUFU.EX2 R34, R34 ;  /* 0x0000002200227308 */ /* 0x000e240000000800 */
[----:B0-----:R-:W-:-:S06]  /*2940*/  FADD.FTZ R45, R34, 1 ;  /* 0x3f800000222d7421 */ /* 0x001fcc0000010000 */
[----:B------:R-:W0:Y:S02]  /*2950*/  MUFU.RCP R45, R45 ;  /* 0x0000002d002d7308 */ /* 0x000e240000001000 */
[----:B0-----:R-:W-:Y:S01]  /*2960*/  FADD.FTZ R31, -R45, 1 ;  /* 0x3f8000002d1f7421 */ /* 0x001fe20000010100 */
[----:B------:R-:W-:-:S03]  /*2970*/  FMUL.FTZ R21, R56, R45 ;  /* 0x0000002d38157220 */ /* 0x000fc60000410000 */
[----:B------:R-:W-:Y:S01]  /*2980*/  FFMA.FTZ R32, R32, R31, 1 ;  /* 0x3f80000020207423 */ /* 0x000fe2000001001f */
[----:B------:R-:W-:-:S03]  /*2990*/  HADD2.F32 R31, -RZ, R2.H1_H1 ;  /* 0x30000002ff1f7230 */ /* 0x000fc60000004100 */
[----:B------:R-:W-:Y:S02]  /*29a0*/  FMUL.FTZ R21, R21, R32 ;  /* 0x0000002015157220 */ /* 0x000fe40000410000 */
[----:B------:R-:W-:-:S04]  /*29b0*/  FADD.FTZ R31, R31, -UR14 ;  /* 0x8000000e1f1f7e21 */ /* 0x000fc80008010000 */
[----:B------:R-:W-:Y:S01]  /*29c0*/  FMUL.FTZ R32, R31, UR9 ;  /* 0x000000091f207c20 */ /* 0x000fe20008410000 */
[C---:B------:R-:W-:Y:S01]  /*29d0*/  FMUL.FTZ R31, R41.reuse, R20 ;  /* 0x00000014291f7220 */ /* 0x040fe20000410000 */
[----:B------:R-:W-:Y:S02]  /*29e0*/  HADD2.F32 R20, -RZ, R0.H1_H1 ;  /* 0x30000000ff147230 */ /* 0x000fe40000004100 */
[----:B------:R-:W-:Y:S01]  /*29f0*/  FFMA.FTZ R34, R41, R32, R19 ;  /* 0x0000002029227223 */ /* 0x000fe20000010013 */
[----:B------:R-:W-:Y:S01]  /*2a00*/  FFMA.FTZ R48, R30, R31, R48 ;  /* 0x0000001f1e307223 */ /* 0x000fe20000010030 */
[----:B------:R-:W-:Y:S02]  /*2a10*/  FADD.FTZ R54, R31, R54 ;  /* 0x000000361f367221 */ /* 0x000fe40000010000 */
[----:B------:R-:W-:Y:S01]  /*2a20*/  FMUL.FTZ R39, R34, -1.4426950216293334961 ;  /* 0xbfb8aa3b22277820 */ /* 0x000fe20000410000 */
[----:B------:R-:W-:Y:S01]  /*2a30*/  FFMA.FTZ R48, R23, R25, R48 ;  /* 0x0000001917307223 */ /* 0x000fe20000010030 */
[----:B------:R-:W-:Y:S01]  /*2a40*/  FMUL.FTZ R23, R41, R24 ;  /* 0x0000001829177220 */ /* 0x000fe20000410000 */
[----:B------:R-:W-:Y:S01]  /*2a50*/  FADD.FTZ R54, R54, R25 ;  /* 0x0000001936367221 */ /* 0x000fe20000010000 */
[----:B------:R-:W-:Y:S01]  /*2a60*/  FMUL.FTZ R25, R40, R27 ;  /* 0x0000001b28197220 */ /* 0x000fe20000410000 */
[----:B------:R-:W-:Y:S01]  /*2a70*/  FFMA.FTZ R24, R33, R21, R38 ;  /* 0x0000001521187223 */ /* 0x000fe20000010026 */
[----:B------:R-:W0:Y:S01]  /*2a80*/  MUFU.EX2 R39, R39 ;  /* 0x0000002700277308 */ /* 0x000e220000000800 */
[----:B------:R-:W-:Y:S01]  /*2a90*/  FFMA.FTZ R48, R22, R23, R48 ;  /* 0x0000001716307223 */ /* 0x000fe20000010030 */
[----:B------:R-:W-:Y:S01]  /*2aa0*/  FADD.FTZ R54, R23, R54 ;  /* 0x0000003617367221 */ /* 0x000fe20000010000 */
[----:B------:R-:W-:Y:S01]  /*2ab0*/  FMUL.FTZ R23, R41, R26 ;  /* 0x0000001a29177220 */ /* 0x000fe20000410000 */
[----:B------:R-:W-:Y:S01]  /*2ac0*/  FADD.FTZ R26, R36, R21 ;  /* 0x00000015241a7221 */ /* 0x000fe20000010000 */
[----:B------:R-:W-:Y:S01]  /*2ad0*/  FFMA.FTZ R31, R29, R25, R48 ;  /* 0x000000191d1f7223 */ /* 0x000fe20000010030 */
[----:B------:R-:W-:Y:S01]  /*2ae0*/  FADD.FTZ R54, R54, R25 ;  /* 0x0000001936367221 */ /* 0x000fe20000010000 */
[----:B------:R-:W-:-:S03]  /*2af0*/  FMUL.FTZ R25, R40, R21 ;  /* 0x0000001528197220 */ /* 0x000fc60000410000 */
[----:B------:R-:W-:-:S04]  /*2b00*/  FADD.FTZ R54, R23, R54 ;  /* 0x0000003617367221 */ /* 0x000fc80000010000 */
[----:B------:R-:W-:Y:S01]  /*2b10*/  FADD.FTZ R54, R54, R25 ;  /* 0x0000001936367221 */ /* 0x000fe20000010000 */
[----:B0-----:R-:W-:-:S06]  /*2b20*/  FADD.FTZ R45, R39, 1 ;  /* 0x3f800000272d7421 */ /* 0x001fcc0000010000 */
[----:B------:R-:W0:Y:S02]  /*2b30*/  MUFU.RCP R45, R45 ;  /* 0x0000002d002d7308 */ /* 0x000e240000001000 */
[----:B0-----:R-:W-:Y:S01]  /*2b40*/  FADD.FTZ R49, -R45, 1 ;  /* 0x3f8000002d317421 */ /* 0x001fe20000010100 */
[----:B------:R-:W-:-:S03]  /*2b50*/  FMUL.FTZ R20, R20, R45 ;  /* 0x0000002d14147220 */ /* 0x000fc60000410000 */
[----:B------:R-:W-:-:S04]  /*2b60*/  FFMA.FTZ R49, R34, R49, 1 ;  /* 0x3f80000022317423 */ /* 0x000fc80000010031 */
[----:B------:R-:W-:Y:S01]  /*2b70*/  FMUL.FTZ R30, R20, R49 ;  /* 0x00000031141e7220 */ /* 0x000fe20000410000 */
[----:B------:R-:W-:-:S03]  /*2b80*/  FFMA.FTZ R20, R28, R23, R31 ;  /* 0x000000171c147223 */ /* 0x000fc6000001001f */
[-C--:B------:R-:W-:Y:S01]  /*2b90*/  FMUL.FTZ R23, R41, R30.reuse ;  /* 0x0000001e29177220 */ /* 0x080fe20000410000 */
[----:B------:R-:W-:Y:S01]  /*2ba0*/  FFMA.FTZ R29, R33, R25, R20 ;  /* 0x00000019211d7223 */ /* 0x000fe20000010014 */
[C---:B------:R-:W-:Y:S01]  /*2bb0*/  FFMA.FTZ R25, R32.reuse, R30, R35 ;  /* 0x0000001e20197223 */ /* 0x040fe20000010023 */
[----:B------:R-:W-:Y:S01]  /*2bc0*/  FADD.FTZ R27, R37, R30 ;  /* 0x0000001e251b7221 */ /* 0x000fe20000010000 */
[----:B------:R-:W-:Y:S01]  /*2bd0*/  FADD.FTZ R28, R23, R54 ;  /* 0x00000036171c7221 */ /* 0x000fe20000010000 */
[----:B------:R-:W-:-:S07]  /*2be0*/  FFMA.FTZ R29, R32, R23, R29 ;  /* 0x00000017201d7223 */ /* 0x000fce000001001d */
.L_x_609:
[----:B------:R-:W0:Y:S01]  /*2bf0*/  SHFL.DOWN PT, R20, R29, 0x1, 0x1f ;  /* 0x08201f001d147f89 */ /* 0x000e2200000e0000 */
[C---:B------:R-:W-:Y:S01]  /*2c00*/  ISETP.GT.AND P0, PT, R44.reuse, 0x1e, PT ;  /* 0x0000001e2c00780c */ /* 0x040fe20003f04270 */
[----:B------:R-:W1:Y:S01]  /*2c10*/  S2UR UR12, SR_CgaCtaId ;  /* 0x00000000000c79c3 */ /* 0x000e620000008800 */
[----:B------:R-:W-:Y:S01]  /*2c20*/  UMOV UR8, 0x400 ;  /* 0x0000040000087882 */ /* 0x000fe20000000000 */
[----:B------:R-:W2:Y:S01]  /*2c30*/  SHFL.DOWN PT, R21, R28, 0x1, 0x1f ;  /* 0x08201f001c157f89 */ /* 0x000ea200000e0000 */
[----:B------:R-:W-:Y:S01]  /*2c40*/  UIADD3 UR5, UPT, UPT, UR8, 0xd0, URZ ;  /* 0x000000d008057890 */ /* 0x000fe2000fffe0ff */
[----:B------:R-:W-:Y:S01]  /*2c50*/  ISETP.GT.AND P2, PT, R44, 0xf, PT ;  /* 0x0000000f2c00780c */ /* 0x000fe20003f44270 */
[----:B------:R-:W3:Y:S01]  /*2c60*/  LDCU UR7, c[0x0][0x374] ;  /* 0x00006e80ff0777ac */ /* 0x000ee20008000800 */
[----:B------:R-:W4:Y:S01]  /*2c70*/  S2R R56, SR_TID.X ;  /* 0x0000000000387919 */ /* 0x000f220000002100 */
[----:B------:R-:W-:Y:S05]  /*2c80*/  BSSY.RECONVERGENT B0, `(.L_x_610) ;  /* 0x0000023000007945 */ /* 0x000fea0003800200 */
[----:B0-----:R-:W-:Y:S01]  /*2c90*/  @!P0 FADD.FTZ R29, R20, R29 ;  /* 0x0000001d141d8221 */ /* 0x001fe20000010000 */
[----:B-1----:R-:W-:Y:S01]  /*2ca0*/  ULEA UR5, UR12, UR5, 0x18 ;  /* 0x000000050c057291 */ /* 0x002fe2000f8ec0ff */
[----:B--2---:R-:W-:-:S03]  /*2cb0*/  @!P0 FADD.FTZ R28, R21, R28 ;  /* 0x0000001c151c8221 */ /* 0x004fc60000010000 */
[----:B------:R-:W0:Y:S01]  /*2cc0*/  SHFL.DOWN PT, R20, R29, 0x2, 0x1f ;  /* 0x08401f001d147f89 */ /* 0x000e2200000e0000 */
[----:B------:R-:W-:-:S03]  /*2cd0*/  ISETP.GT.AND P0, PT, R44, 0x1d, PT ;  /* 0x0000001d2c00780c */ /* 0x000fc60003f04270 */
[----:B------:R-:W1:Y:S01]  /*2ce0*/  SHFL.DOWN PT, R21, R28, 0x2, 0x1f ;  /* 0x08401f001c157f89 */ /* 0x000e6200000e0000 */
[C---:B----4-:R-:W-:Y:S02]  /*2cf0*/  LEA R45, R56.reuse, UR5, 0x4 ;  /* 0x00000005382d7c11 */ /* 0x050fe4000f8e20ff */
[----:B------:R-:W-:-:S03]  /*2d00*/  ISETP.NE.AND P1, PT, R56, RZ, PT ;  /* 0x000000ff3800720c */ /* 0x000fc60003f25270 */
        /* <DEDUP_REMOVED lines=17> */
[----:B---3--:R-:W-:Y:S05]  /*2e20*/  @P2 BRA `(.L_x_611) ;  /* 0x0000000000202947 */ /* 0x008fea0003800000 */
        /* <DEDUP_REMOVED lines=8> */
.L_x_611:
[----:B------:R-:W-:Y:S05]  /*2eb0*/  BSYNC.RECONVERGENT B0 ;  /* 0x0000000000007941 */ /* 0x000fea0003800200 */
.L_x_610:
[----:B------:R-:W-:Y:S06]  /*2ec0*/  BAR.SYNC.DEFER_BLOCKING 0x0 ;  /* 0x0000000000007b1d */ /* 0x000fec0000010000 */
[----:B------:R-:W-:Y:S04]  /*2ed0*/  BSSY.RECONVERGENT B0, `(.L_x_612) ;  /* 0x0000033000007945 */ /* 0x000fe80003800200 */
[----:B------:R-:W-:Y:S05]  /*2ee0*/  @P1 BRA `(.L_x_613) ;  /* 0x0000000000c41947 */ /* 0x000fea0003800000 */
[----:B------:R-:W-:-:S09]  /*2ef0*/  ULEA UR5, UR12, UR8, 0x18 ;  /* 0x000000080c057291 */ /* 0x000fd2000f8ec0ff */
[----:B------:R-:W4:Y:S04]  /*2f00*/  LDS.128 R32, [UR5+0x20] ;  /* 0x00002005ff207984 */ /* 0x000f280008000c00 */
[----:B------:R-:W5:Y:S04]  /*2f10*/  LDS.128 R36, [UR5+0x30] ;  /* 0x00003005ff247984 */ /* 0x000f680008000c00 */
[----:B--2---:R-:W2:Y:S01]  /*2f20*/  LDS.128 R28, [UR5+0x40] ;  /* 0x00004005ff1c7984 */ /* 0x004ea20008000c00 */
[----:B----4-:R-:W-:Y:S01]  /*2f30*/  FADD.FTZ R21, R48, R32 ;  /* 0x0000002030157221 */ /* 0x010fe20000010000 */
[----:B------:R-:W-:-:S02]  /*2f40*/  FADD.FTZ R32, R49, R33 ;  /* 0x0000002131207221 */ /* 0x000fc40000010000 */
[----:B0--3--:R-:W-:Y:S01]  /*2f50*/  LDS.64 R48, [UR5+0xb0] ;  /* 0x0000b005ff307984 */ /* 0x009fe20008000a00 */
[----:B------:R-:W-:Y:S01]  /*2f60*/  FADD.FTZ R33, R21, R34 ;  /* 0x0000002215217221 */ /* 0x000fe20000010000 */
[----:B------:R-:W-:Y:S02]  /*2f70*/  FADD.FTZ R32, R32, R35 ;  /* 0x0000002320207221 */ /* 0x000fe40000010000 */
[----:B-1----:R-:W0:Y:S01]  /*2f80*/  LDS.128 R20, [UR5+0x50] ;  /* 0x00005005ff147984 */ /* 0x002e220008000c00 */
[----:B-----5:R-:W-:Y:S01]  /*2f90*/  FADD.FTZ R33, R33, R36 ;  /* 0x0000002421217221 */ /* 0x020fe20000010000 */
[----:B------:R-:W-:-:S03]  /*2fa0*/  FADD.FTZ R32, R32, R37 ;  /* 0x0000002520207221 */ /* 0x000fc60000010000 */
[----:B------:R-:W-:Y:S01]  /*2fb0*/  FADD.FTZ R33, R33, R38 ;  /* 0x0000002621217221 */ /* 0x000fe20000010000 */
[----:B------:R-:W-:Y:S02]  /*2fc0*/  FADD.FTZ R32, R32, R39 ;  /* 0x0000002720207221 */ /* 0x000fe40000010000 */
[----:B------:R-:W1:Y:S01]  /*2fd0*/  LDS.128 R36, [UR5+0x60] ;  /* 0x00006005ff247984 */ /* 0x000e620008000c00 */
[----:B--2---:R-:W-:Y:S01]  /*2fe0*/  FADD.FTZ R33, R33, R28 ;  /* 0x0000001c21217221 */ /* 0x004fe20000010000 */
[----:B------:R-:W-:-:S03]  /*2ff0*/  FADD.FTZ R28, R32, R29 ;  /* 0x0000001d201c7221 */ /* 0x000fc60000010000 */
[----:B------:R-:W-:Y:S01]  /*3000*/  FADD.FTZ R29, R33, R30 ;  /* 0x0000001e211d7221 */ /* 0x000fe20000010000 */
[----:B------:R-:W-:Y:S01]  /*3010*/  FADD.FTZ R28, R28, R31 ;  /* 0x0000001f1c1c7221 */ /* 0x000fe20000010000 */
[----:B------:R-:W2:Y:S02]  /*3020*/  LDS.128 R32, [UR5+0x70] ;  /* 0x00007005ff207984 */ /* 0x000ea40008000c00 */
[----:B0-----:R-:W-:Y:S01]  /*3030*/  FADD.FTZ R29, R29, R20 ;  /* 0x000000141d1d7221 */ /* 0x001fe20000010000 */
[----:B------:R-:W-:-:S03]  /*3040*/  FADD.FTZ R20, R28, R21 ;  /* 0x000000151c147221 */ /* 0x000fc60000010000 */
[----:B------:R-:W-:Y:S01]  /*3050*/  FADD.FTZ R21, R29, R22 ;  /* 0x000000161d157221 */ /* 0x000fe20000010000 */
[----:B------:R-:W-:Y:S01]  /*3060*/  FADD.FTZ R20, R20, R23 ;  /* 0x0000001714147221 */ /* 0x000fe20000010000 */
[----:B------:R-:W0:Y:S02]  /*3070*/  LDS.128 R28, [UR5+0x80] ;  /* 0x00008005ff1c7984 */ /* 0x000e240008000c00 */
        /* <DEDUP_REMOVED lines=8> */
[----:B------:R-:W-:Y:S02]  /*3100*/  FADD.FTZ R36, R32, R35 ;  /* 0x0000002320247221 */ /* 0x000fe40000010000 */
[----:B------:R-:W2:Y:S01]  /*3110*/  LDS.128 R32, [UR5+0xa0] ;  /* 0x0000a005ff207984 */ /* 0x000ea20008000c00 */
        /* <DEDUP_REMOVED lines=12> */
[----:B------:R-:W-:Y:S01]  /*31e0*/  FADD.FTZ R48, R37, R48 ;  /* 0x0000003025307221 */ /* 0x000fe20000010000 */
[----:B------:R-:W-:-:S07]  /*31f0*/  FADD.FTZ R49, R36, R49 ;  /* 0x0000003124317221 */ /* 0x000fce0000010000 */
.L_x_613:
[----:B------:R-:W-:Y:S05]  /*3200*/  BSYNC.RECONVERGENT B0 ;  /* 0x0000000000007941 */ /* 0x000fea0003800200 */
.L_x_612:
[----:B------:R-:W4:Y:S08]  /*3210*/  LDC R54, c[0x0][0x370] ;  /* 0x0000dc00ff367b82 */ /* 0x000f300000000800 */
[----:B------:R-:W-:Y:S01]  /*3220*/  BAR.SYNC.DEFER_BLOCKING 0x0 ;  /* 0x0000000000007b1d */ /* 0x000fe20000010000 */
[----:B------:R-:W-:Y:S01]  /*3230*/  ISETP.GT.U32.AND P2, PT, R56, 0x4f, PT ;  /* 0x0000004f3800780c */ /* 0x000fe20003f44070 */
[----:B------:R-:W-:-:S04]  /*3240*/  IMAD R47, R47, 0x50, R56 ;  /* 0x000000502f2f7824 */ /* 0x000fc800078e0238 */
[----:B------:R-:W-:Y:S01]  /*3250*/  BSSY.RECONVERGENT B0, `(.L_x_614) ;  /* 0x0000026000007945 */ /* 0x000fe20003800200 */
[----:B----4-:R-:W-:-:S07]  /*3260*/  ISETP.GE.U32.AND P0, PT, R54, 0x2, PT ;  /* 0x000000023600780c */ /* 0x010fce0003f06070 */
[----:B------:R-:W-:Y:S06]  /*3270*/  @P2 BRA `(.L_x_615) ;  /* 0x00000000008c2947 */ /* 0x000fec0003800000 */
[----:B-1-3--:R-:W1:Y:S04]  /*3280*/  LDS.128 R20, [R45+0x500] ;  /* 0x000500002d147984 */ /* 0x00ae680000000c00 */
[----:B--2---:R-:W2:Y:S04]  /*3290*/  LDS.128 R28, [R45+0xa00] ;  /* 0x000a00002d1c7984 */ /* 0x004ea80000000c00 */
[----:B------:R-:W3:Y:S04]  /*32a0*/  LDS.128 R32, [R45+0xf00] ;  /* 0x000f00002d207984 */ /* 0x000ee80000000c00 */
[----:B------:R-:W4:Y:S01]  /*32b0*/  LDS.128 R36, [R45+0x1400] ;  /* 0x001400002d247984 */ /* 0x000f220000000c00 */
        /* <DEDUP_REMOVED lines=12> */
[----:B------:R-:W1:Y:S01]  /*3380*/  LDS.128 R20, [R45+0x1900] ;  /* 0x001900002d147984 */ /* 0x000e620000000c00 */
[----:B----4-:R-:W-:Y:S01]  /*3390*/  FADD.FTZ R34, R26, R37 ;  /* 0x000000251a227221 */ /* 0x010fe20000010000 */
[----:B------:R-:W-:Y:S01]  /*33a0*/  FADD.FTZ R55, R55, R36 ;  /* 0x0000002437377221 */ /* 0x000fe20000010000 */
[----:B------:R-:W-:Y:S01]  /*33b0*/  FADD.FTZ R33, R33, R38 ;  /* 0x0000002621217221 */ /* 0x000fe20000010000 */
[----:B------:R-:W2:Y:S01]  /*33c0*/  LDS.128 R24, [R45+0x1e00] ;  /* 0x001e00002d187984 */ /* 0x000ea20000000c00 */
[----:B------:R-:W-:-:S03]  /*33d0*/  FADD.FTZ R32, R32, R39 ;  /* 0x0000002720207221 */ /* 0x000fc60000010000 */
[----:B------:R-:W3:Y:S01]  /*33e0*/  LDS.128 R28, [R45+0x2300] ;  /* 0x002300002d1c7984 */ /* 0x000ee20000000c00 */
        /* <DEDUP_REMOVED lines=11> */
[----:B------:R-:W-:-:S07]  /*34a0*/  FADD.FTZ R27, R32, R31 ;  /* 0x0000001f201b7221 */ /* 0x000fce0000010000 */
.L_x_615:
[----:B------:R-:W-:Y:S05]  /*34b0*/  BSYNC.RECONVERGENT B0 ;  /* 0x0000000000007941 */ /* 0x000fea0003800200 */
.L_x_614:
[----:B------:R-:W-:Y:S04]  /*34c0*/  BSSY.RECONVERGENT B0, `(.L_x_616) ;  /* 0x000001c000007945 */ /* 0x000fe80003800200 */
[----:B------:R-:W-:Y:S05]  /*34d0*/  @P2 BRA `(.L_x_617) ;  /* 0x0000000000682947 */ /* 0x000fea0003800000 */
[----:B---3--:R-:W2:Y:S08]  /*34e0*/  LDC.64 R20, c[0x0][0x3f8] ;  /* 0x0000fe00ff147b82 */ /* 0x008eb00000000a00 */
[----:B-1----:R-:W1:Y:S01]  /*34f0*/  LDC.64 R22, c[0x0][0x3d8] ;  /* 0x0000f600ff167b82 */ /* 0x002e620000000a00 */
[----:B--2---:R-:W-:Y:S01]  /*3500*/  IMAD.WIDE.U32 R28, R20, 0x3, RZ ;  /* 0x00000003141c7825 */ /* 0x004fe200078e00ff */
[----:B------:R-:W-:-:S02]  /*3510*/  LEA R33, R21, R21, 0x1 ;  /* 0x0000001515217211 */ /* 0x000fc400078e08ff */
[----:B------:R-:W-:Y:S02]  /*3520*/  LEA.HI R35, P2, R21, R20, RZ, 0x1 ;  /* 0x0000001415237211 */ /* 0x000fe400078508ff */
[----:B------:R-:W-:Y:S02]  /*3530*/  IADD3 R33, PT, PT, R29, R33, RZ ;  /* 0x000000211d217210 */ /* 0x000fe40007ffe0ff */
[----:B------:R-:W-:Y:S01]  /*3540*/  IADD3.X R30, PT, PT, RZ, R21, RZ, P2, !PT ;  /* 0x00000015ff1e7210 */ /* 0x000fe200017fe4ff */
[----:B-1----:R-:W-:Y:S01]  /*3550*/  IMAD.WIDE R22, R47, 0x4, R22 ;  /* 0x000000042f167825 */ /* 0x002fe200078e0216 */
[----:B------:R-:W-:Y:S02]  /*3560*/  LEA.HI R32, P2, R33, R28, RZ, 0x1 ;  /* 0x0000001c21207211 */ /* 0x000fe400078508ff */
[C---:B------:R-:W-:Y:S02]  /*3570*/  SHF.L.U32 R31, R35.reuse, 0x1, RZ ;  /* 0x00000001231f7819 */ /* 0x040fe400000006ff */
[----:B------:R-:W-:Y:S01]  /*3580*/  SHF.L.U32 R29, R32, 0x1, RZ ;  /* 0x00000001201d7819 */ /* 0x000fe200000006ff */
[----:B------:R4:W-:Y:S01]  /*3590*/  REDG.E.ADD.F32.FTZ.RN.STRONG.GPU desc[UR10][R22.64], R24 ;  /* 0x00000018160079a6 */ /* 0x0009e2000c12f30a */
[----:B------:R-:W-:-:S02]  /*35a0*/  SHF.L.U64.HI R35, R35, 0x1, R30 ;  /* 0x0000000123237819 */ /* 0x000fc4000001021e */
[----:B------:R-:W-:Y:S02]  /*35b0*/  LOP3.LUT R31, R31, 0xfffffffc, RZ, 0xc0, !PT ;  /* 0xfffffffc1f1f7812 */ /* 0x000fe400078ec0ff */
[----:B------:R-:W-:Y:S02]  /*35c0*/  LEA R30, P3, R20, R22, 0x2 ;  /* 0x00000016141e7211 */ /* 0x000fe400078610ff */
[----:B------:R-:W-:Y:S02]  /*35d0*/  IADD3.X R33, PT, PT, RZ, R33, RZ, P2, !PT ;  /* 0x00000021ff217210 */ /* 0x000fe400017fe4ff */
[----:B------:R-:W-:Y:S02]  /*35e0*/  LOP3.LUT R29, R29, 0xfffffffc, RZ, 0xc0, !PT ;  /* 0xfffffffc1d1d7812 */ /* 0x000fe400078ec0ff */
[----:B------:R-:W-:Y:S02]  /*35f0*/  IADD3 R28, P2, PT, R22, R31, RZ ;  /* 0x0000001f161c7210 */ /* 0x000fe40007f5e0ff */
[----:B------:R-:W-:-:S02]  /*3600*/  LEA.HI.X R31, R20, R23, R21, 0x2, P3 ;  /* 0x00000017141f7211 */ /* 0x000fc400018f1415 */
[----:B------:R-:W-:Y:S02]  /*3610*/  SHF.L.U64.HI R21, R32, 0x1, R33 ;  /* 0x0000000120157819 */ /* 0x000fe40000010221 */
[----:B------:R-:W-:Y:S02]  /*3620*/  IADD3 R20, P3, PT, R22, R29, RZ ;  /* 0x0000001d16147210 */ /* 0x000fe40007f7e0ff */
[C---:B------:R-:W-:Y:S02]  /*3630*/  IADD3.X R29, PT, PT, R23.reuse, R35, RZ, P2, !PT ;  /* 0x00000023171d7210 */ /* 0x040fe400017fe4ff */
[----:B------:R-:W-:-:S03]  /*3640*/  IADD3.X R21, PT, PT, R23, R21, RZ, P3, !PT ;  /* 0x0000001517157210 */ /* 0x000fc60001ffe4ff */
[----:B------:R4:W-:Y:S04]  /*3650*/  REDG.E.ADD.F32.FTZ.RN.STRONG.GPU desc[UR10][R28.64], R25 ;  /* 0x000000191c0079a6 */ /* 0x0009e8000c12f30a */
[----:B------:R4:W-:Y:S04]  /*3660*/  REDG.E.ADD.F32.FTZ.RN.STRONG.GPU desc[UR10][R30.64], R26 ;  /* 0x0000001a1e0079a6 */ /* 0x0009e8000c12f30a */
[----:B------:R4:W-:Y:S02]  /*3670*/  REDG.E.ADD.F32.FTZ.RN.STRONG.GPU desc[UR10][R20.64], R27 ;  /* 0x0000001b140079a6 */ /* 0x0009e4000c12f30a */
.L_x_617:
[----:B------:R-:W-:Y:S05]  /*3680*/  BSYNC.RECONVERGENT B0 ;  /* 0x0000000000007941 */ /* 0x000fea0003800200 */
.L_x_616:
[----:B------:R-:W-:Y:S05]  /*3690*/  @!P0 BRA `(.L_x_618) ;  /* 0x0000000800c48947 */ /* 0x000fea0003800000 */
[----:B------:R-:W-:Y:S01]  /*36a0*/  ULOP3.LUT UR5, UR4, 0x1, URZ, 0xc0, !UPT ;  /* 0x0000000104057892 */ /* 0x000fe2000f8ec0ff */
[----:B---34-:R-:W3:Y:S01]  /*36b0*/  LDC.64 R20, c[0x0][0x3d0] ;  /* 0x0000f400ff147b82 */ /* 0x018ee20000000a00 */
[----:B------:R-:W4:Y:S01]  /*36c0*/  S2R R22, SR_CTAID.Y ;  /* 0x0000000000167919 */ /* 0x000f220000002600 */
[----:B------:R-:W-:-:S03]  /*36d0*/  ISETP.GE.U32.AND P2, PT, R54, 0x8, PT ;  /* 0x000000083600780c */ /* 0x000fc60003f46070 */
[----:B------:R-:W-:-:S05]  /*36e0*/  MOV R27, UR5 ;  /* 0x00000005001b7c02 */ /* 0x000fca0008000f00 */
[----:B------:R-:W-:-:S04]  /*36f0*/  IMAD R27, R27, UR7, RZ ;  /* 0x000000071b1b7c24 */ /* 0x000fc8000f8e02ff */
[----:B-1----:R-:W-:-:S05]  /*3700*/  IMAD R23, R27, R54, RZ ;  /* 0x000000361b177224 */ /* 0x002fca00078e02ff */
[----:B------:R-:W-:-:S05]  /*3710*/  SHF.L.U32 R23, R23, 0x1, RZ ;  /* 0x0000000117177819 */ /* 0x000fca00000006ff */
[----:B---3--:R-:W-:Y:S01]  /*3720*/  IMAD.WIDE R20, R23, 0x4, R20 ;  /* 0x0000000417147825 */ /* 0x008fe200078e0214 */
[----:B----4-:R-:W-:Y:S06]  /*3730*/  @P1 BRA `(.L_x_619) ;  /* 0x0000000000581947 */ /* 0x010fec0003800000 */
[----:B------:R-:W1:Y:S01]  /*3740*/  LDC.64 R24, c[0x0][0x3c8] ;  /* 0x0000f200ff187b82 */ /* 0x000e620000000a00 */
[----:B------:R-:W-:Y:S01]  /*3750*/  ULOP3.LUT UP0, UR5, UR4, 0x2, URZ, 0xc0, !UPT ;  /* 0x0000000204057892 */ /* 0x000fe2000f80c0ff */
[----:B------:R-:W-:Y:S01]  /*3760*/  IADD3 R27, PT, PT, R27, R22, RZ ;  /* 0x000000161b1b7210 */ /* 0x000fe20007ffe0ff */
[----:B------:R-:W-:Y:S02]  /*3770*/  IMAD R23, R17, UR7, R22 ;  /* 0x0000000711177c24 */ /* 0x000fe4000f8e0216 */
[----:B------:R-:W-:Y:S02]  /*3780*/  UIADD3 UR5, UPT, UPT, -UR5, 0x1, URZ ;  /* 0x0000000105057890 */ /* 0x000fe4000fffe1ff */
[----:B------:R-:W-:-:S04]  /*3790*/  PLOP3.LUT P0, PT, PT, PT, UP0, 0x80, 0x8 ;  /* 0x000000000008781c */ /* 0x000fc80003f0f008 */
[----:B--2---:R-:W-:-:S04]  /*37a0*/  SEL R28, R54, RZ, !P0 ;  /* 0x000000ff361c7207 */ /* 0x004fc80004000000 */
[----:B------:R-:W-:Y:S01]  /*37b0*/  ISETP.NE.AND P0, PT, R28, -0x1, PT ;  /* 0xffffffff1c00780c */ /* 0x000fe20003f05270 */
[----:B-1----:R-:W-:-:S04]  /*37c0*/  IMAD.WIDE.U32 R26, R27, 0x4, R24 ;  /* 0x000000041b1a7825 */ /* 0x002fc800078e0018 */
[----:B------:R-:W-:Y:S01]  /*37d0*/  IMAD.WIDE.U32 R24, R23, 0x8, R20 ;  /* 0x0000000817187825 */ /* 0x000fe200078e0014 */
[----:B------:R-:W-:-:S04]  /*37e0*/  MOV R23, UR5 ;  /* 0x0000000500177c02 */ /* 0x000fc80008000f00 */
[----:B------:R1:W-:Y:S01]  /*37f0*/  STG.E.64 desc[UR10][R24.64], R48 ;  /* 0x0000003018007986 */ /* 0x0003e2000c101b0a */
[----:B------:R-:W-:Y:S06]  /*3800*/  MEMBAR.ALL.GPU ;  /* 0x0000000000007992 */ /* 0x000fec000000a000 */
[----:B------:R-:W-:-:S00]  /*3810*/  ERRBAR ;  /* 0x00000000000079ab */ /* 0x000fc00000000000 */
[----:B------:R-:W-:Y:S06]  /*3820*/  CGAERRBAR ;  /* 0x00000000000075ab */ /* 0x000fec0000000000 */
[----:B------:R1:W-:Y:S01]  /*3830*/  REDG.E.ADD.S32.STRONG.GPU desc[UR10][R26.64], R23 ;  /* 0x000000171a00798e */ /* 0x0003e2000c12e30a */
[----:B------:R-:W-:Y:S05]  /*3840*/  @!P0 BRA `(.L_x_619) ;  /* 0x0000000000148947 */ /* 0x000fea0003800000 */
.L_x_620:
[----:B-1----:R-:W2:Y:S04]  /*3850*/  LDG.E.STRONG.GPU R23, desc[UR10][R26.64] ;  /* 0x0000000a1a177981 */ /* 0x002ea8000c1ef900 */
[----:B--2---:R-:W-:Y:S01]  /*3860*/  CCTL.IVALL ;  /* 0x00000000ff00798f */ /* 0x004fe20002000000 */
[----:B------:R-:W-:Y:S05]  /*3870*/  YIELD ;  /* 0x0000000000007946 */ /* 0x000fea0003800000 */
[----:B------:R-:W-:-:S13]  /*3880*/  ISETP.NE.AND P0, PT, R23, R28, PT ;  /* 0x0000001c1700720c */ /* 0x000fda0003f05270 */
[----:B------:R-:W-:Y:S05]  /*3890*/  @P0 BRA `(.L_x_620) ;  /* 0xfffffffc00ec0947 */ /* 0x000fea000383ffff */
.L_x_619:
[----:B------:R-:W-:Y:S05]  /*38a0*/  WARPSYNC.ALL ;  /* 0x0000000000007948 */ /* 0x000fea0003800000 */
[----:B------:R-:W-:Y:S01]  /*38b0*/  BAR.SYNC.DEFER_BLOCKING 0x0 ;  /* 0x0000000000007b1d */ /* 0x000fe20000010000 */
[----:B-1----:R-:W-:-:S05]  /*38c0*/  HFMA2 R23, -RZ, RZ, 0, 0 ;  /* 0x00000000ff177431 */ /* 0x002fca00000001ff */
[----:B------:R-:W-:Y:S05]  /*38d0*/  @!P2 BRA `(.L_x_621) ;  /* 0x00000004003ca947 */ /* 0x000fea0003800000 */
[----:B------:R-:W-:Y:S01]  /*38e0*/  MOV R23, UR7 ;  /* 0x0000000700177c02 */ /* 0x000fe20008000f00 */
[----:B------:R-:W-:Y:S01]  /*38f0*/  UMOV UR5, URZ ;  /* 0x000000ff00057c82 */ /* 0x000fe20008000000 */
[----:B------:R-:W-:Y:S02]  /*3900*/  MOV R33, UR7 ;  /* 0x0000000700217c02 */ /* 0x000fe40008000f00 */
[----:B------:R-:W-:Y:S01]  /*3910*/  MOV R37, UR7 ;  /* 0x0000000700257c02 */ /* 0x000fe20008000f00 */
[--C-:B------:R-:W-:Y:S01]  /*3920*/  IMAD R23, R23, 0x3, R22.reuse ;  /* 0x0000000317177824 */ /* 0x100fe200078e0216 */
[----:B------:R-:W-:Y:S01]  /*3930*/  MOV R39, UR7 ;  /* 0x0000000700277c02 */ /* 0x000fe20008000f00 */
[--C-:B------:R-:W-:Y:S01]  /*3940*/  IMAD R33, R33, 0x6, R22.reuse ;  /* 0x0000000621217824 */ /* 0x100fe200078e0216 */
[----:B------:R-:W-:Y:S01]  /*3950*/  MOV R31, UR7 ;  /* 0x00000007001f7c02 */ /* 0x000fe20008000f00 */
[--C-:B------:R-:W-:Y:S01]  /*3960*/  IMAD R37, R37, 0x7, R22.reuse ;  /* 0x0000000725257824 */ /* 0x100fe200078e0216 */
[----:B------:R-:W-:Y:S01]  /*3970*/  MOV R35, UR7 ;  /* 0x0000000700237c02 */ /* 0x000fe20008000f00 */
[----:B------:R-:W-:Y:S01]  /*3980*/  IMAD R39, R39, 0x5, R22 ;  /* 0x0000000527277824 */ /* 0x000fe200078e0216 */
[----:B------:R-:W-:-:S02]  /*3990*/  IADD3 R45, PT, PT, R22, UR7, RZ ;  /* 0x00000007162d7c10 */ /* 0x000fc4000fffe0ff */
[----:B------:R-:W-:Y:S02]  /*39a0*/  IADD3 R32, PT, PT, -R17, RZ, RZ ;  /* 0x000000ff11207210 */ /* 0x000fe40007ffe1ff */
[-C--:B------:R-:W-:Y:S02]  /*39b0*/  MOV R47, R22.reuse ;  /* 0x00000016002f7202 */ /* 0x080fe40000000f00 */
[----:B------:R-:W-:Y:S02]  /*39c0*/  LOP3.LUT R30, R54, 0x7ffffff8, RZ, 0xc0, !PT ;  /* 0x7ffffff8361e7812 */ /* 0x000fe400078ec0ff */
[-C--:B------:R-:W-:Y:S02]  /*39d0*/  LEA R31, R31, R22.reuse, 0x1 ;  /* 0x000000161f1f7211 */ /* 0x080fe400078e08ff */
[----:B------:R-:W-:-:S07]  /*39e0*/  LEA R35, R35, R22, 0x2 ;  /* 0x0000001623237211 */ /* 0x000fce00078e10ff */
.L_x_622:
[----:B------:R-:W-:-:S13]  /*39f0*/  ISETP.EQ.OR P2, PT, R32, RZ, P1 ;  /* 0x000000ff2000720c */ /* 0x000fda0000f42670 */
[----:B------:R-:W-:-:S06]  /*3a00*/  @!P2 IMAD.WIDE.U32 R24, R47, 0x8, R20 ;  /* 0x000000082f18a825 */ /* 0x000fcc00078e0014 */
[----:B------:R-:W0:Y:S01]  /*3a10*/  @!P2 LDG.E.64 R24, desc[UR10][R24.64] ;  /* 0x0000000a1818a981 */ /* 0x000e22000c1e1b00 */
[----:B------:R-:W-:-:S06]  /*3a20*/  UIADD3 UR8, UPT, UPT, UR5, 0x1, URZ ;  /* 0x0000000105087890 */ /* 0x000fcc000fffe0ff */
[----:B------:R-:W-:Y:S01]  /*3a30*/  ISETP.EQ.OR P3, PT, R17, UR8, P1 ;  /* 0x0000000811007c0c */ /* 0x000fe20008f62670 */
[----:B------:R-:W-:-:S06]  /*3a40*/  UIADD3 UR8, UPT, UPT, UR5, 0x2, URZ ;  /* 0x0000000205087890 */ /* 0x000fcc000fffe0ff */
[----:B------:R-:W-:Y:S01]  /*3a50*/  ISETP.EQ.OR P4, PT, R17, UR8, P1 ;  /* 0x0000000811007c0c */ /* 0x000fe20008f82670 */
[----:B------:R-:W-:-:S05]  /*3a60*/  UIADD3 UR8, UPT, UPT, UR5, 0x3, URZ ;  /* 0x0000000305087890 */ /* 0x000fca000fffe0ff */
[----:B------:R-:W-:Y:S01]  /*3a70*/  @!P3 IMAD.WIDE.U32 R26, R45, 0x8, R20 ;  /* 0x000000082d1ab825 */ /* 0x000fe200078e0014 */
[----:B------:R-:W-:-:S05]  /*3a80*/  ISETP.EQ.OR P0, PT, R17, UR8, P1 ;  /* 0x0000000811007c0c */ /* 0x000fca0008f02670 */
[----:B------:R-:W3:Y:S08]  /*3a90*/  @!P3 LDG.E.64 R26, desc[UR10][R26.64] ;  /* 0x0000000a1a1ab981 */ /* 0x000ef0000c1e1b00 */
[----:B--2---:R-:W-:-:S06]  /*3aa0*/  @!P0 IMAD.WIDE.U32 R28, R23, 0x8, R20 ;  /* 0x00000008171c8825 */ /* 0x004fcc00078e0014 */
[----:B------:R-:W2:Y:S01]  /*3ab0*/  @!P0 LDG.E.64 R28, desc[UR10][R28.64] ;  /* 0x0000000a1c1c8981 */ /* 0x000ea2000c1e1b00 */
[----:B0-----:R-:W-:Y:S01]  /*3ac0*/  @!P2 FADD.FTZ R48, R48, R24 ;  /* 0x000000183030a221 */ /* 0x001fe20000010000 */
[----:B------:R-:W-:Y:S01]  /*3ad0*/  @!P2 FADD.FTZ R49, R49, R25 ;  /* 0x000000193131a221 */ /* 0x000fe20000010000 */
[----:B------:R-:W-:-:S06]  /*3ae0*/  @!P4 IMAD.WIDE.U32 R24, R31, 0x8, R20 ;  /* 0x000000081f18c825 */ /* 0x000fcc00078e0014 */
[----:B------:R-:W4:Y:S01]  /*3af0*/  @!P4 LDG.E.64 R24, desc[UR10][R24.64] ;  /* 0x0000000a1818c981 */ /* 0x000f22000c1e1b00 */
[----:B------:R-:W-:-:S06]  /*3b00*/  UIADD3 UR8, UPT, UPT, UR5, 0x4, URZ ;  /* 0x0000000405087890 */ /* 0x000fcc000fffe0ff */
[----:B------:R-:W-:Y:S01]  /*3b10*/  ISETP.EQ.OR P2, PT, R17, UR8, P1 ;  /* 0x0000000811007c0c */ /* 0x000fe20008f42670 */
[----:B------:R-:W-:Y:S02]  /*3b20*/  UIADD3 UR8, UPT, UPT, UR5, 0x5, URZ ;  /* 0x0000000505087890 */ /* 0x000fe4000fffe0ff */
[----:B------:R-:W-:Y:S01]  /*3b30*/  UIADD3 UR12, UPT, UPT, UR5, 0x6, URZ ;  /* 0x00000006050c7890 */ /* 0x000fe2000fffe0ff */
[----:B---3--:R-:W-:Y:S01]  /*3b40*/  @!P3 FADD.FTZ R48, R48, R26 ;  /* 0x0000001a3030b221 */ /* 0x008fe20000010000 */
[----:B------:R-:W-:Y:S02]  /*3b50*/  @!P3 FADD.FTZ R49, R49, R27 ;  /* 0x0000001b3131b221 */ /* 0x000fe40000010000 */
[----:B------:R-:W-:Y:S01]  /*3b60*/  ISETP.EQ.OR P3, PT, R17, UR8, P1 ;  /* 0x0000000811007c0c */ /* 0x000fe20008f62670 */
[----:B------:R-:W-:-:S05]  /*3b70*/  UIADD3 UR8, UPT, UPT, UR5, 0x7, URZ ;  /* 0x0000000705087890 */ /* 0x000fca000fffe0ff */
[----:B------:R-:W-:-:S05]  /*3b80*/  @!P2 IMAD.WIDE.U32 R26, R35, 0x8, R20 ;  /* 0x00000008231aa825 */ /* 0x000fca00078e0014 */
[----:B------:R0:W3:Y:S01]  /*3b90*/  @!P2 LDG.E.64 R56, desc[UR10][R26.64] ;  /* 0x0000000a1a38a981 */ /* 0x0000e2000c1e1b00 */
[----:B----4-:R-:W-:Y:S01]  /*3ba0*/  @!P4 FADD.FTZ R48, R48, R24 ;  /* 0x000000183030c221 */ /* 0x010fe20000010000 */
[----:B------:R-:W-:Y:S01]  /*3bb0*/  @!P4 FADD.FTZ R49, R49, R25 ;  /* 0x000000193131c221 */ /* 0x000fe20000010000 */
[----:B------:R-:W-:Y:S02]  /*3bc0*/  ISETP.EQ.OR P4, PT, R17, UR12, P1 ;  /* 0x0000000c11007c0c */ /* 0x000fe40008f82670 */
[----:B--2---:R-:W-:Y:S01]  /*3bd0*/  @!P0 FADD.FTZ R48, R48, R28 ;  /* 0x0000001c30308221 */ /* 0x004fe20000010000 */
[----:B------:R-:W-:Y:S01]  /*3be0*/  @!P0 FADD.FTZ R49, R49, R29 ;  /* 0x0000001d31318221 */ /* 0x000fe20000010000 */
[----:B------:R-:W-:Y:S01]  /*3bf0*/  ISETP.EQ.OR P0, PT, R17, UR8, P1 ;  /* 0x0000000811007c0c */ /* 0x000fe20008f02670 */
[----:B------:R-:W-:-:S06]  /*3c00*/  @!P3 IMAD.WIDE.U32 R28, R39, 0x8, R20 ;  /* 0x00000008271cb825 */ /* 0x000fcc00078e0014 */
[----:B------:R-:W2:Y:S02]  /*3c10*/  @!P3 LDG.E.64 R28, desc[UR10][R28.64] ;  /* 0x0000000a1c1cb981 */ /* 0x000ea4000c1e1b00 */
[----:B0-----:R-:W-:-:S04]  /*3c20*/  @!P4 IMAD.WIDE.U32 R26, R33, 0x8, R20 ;  /* 0x00000008211ac825 */ /* 0x001fc800078e0014 */
[----:B------:R-:W-:Y:S02]  /*3c30*/  @!P0 IMAD.WIDE.U32 R24, R37, 0x8, R20 ;  /* 0x0000000825188825 */ /* 0x000fe400078e0014 */
[----:B------:R-:W4:Y:S04]  /*3c40*/  @!P4 LDG.E.64 R26, desc[UR10][R26.64] ;  /* 0x0000000a1a1ac981 */ /* 0x000f28000c1e1b00 */
[----:B------:R-:W5:Y:S01]  /*3c50*/  @!P0 LDG.E.64 R24, desc[UR10][R24.64] ;  /* 0x0000000a18188981 */ /* 0x000f62000c1e1b00 */
[----:B------:R-:W-:Y:S01]  /*3c60*/  UIADD3 UR5, UPT, UPT, UR5, 0x8, URZ ;  /* 0x0000000805057890 */ /* 0x000fe2000fffe0ff */
[----:B---3--:R-:W-:Y:S01]  /*3c70*/  @!P2 FADD.FTZ R48, R48, R56 ;  /* 0x000000383030a221 */ /* 0x008fe20000010000 */
[----:B------:R-:W-:-:S04]  /*3c80*/  @!P2 FADD.FTZ R49, R49, R57 ;  /* 0x000000393131a221 */ /* 0x000fc80000010000 */
[----:B------:R-:W-:Y:S02]  /*3c90*/  ISETP.NE.AND P2, PT, R30, UR5, PT ;  /* 0x000000051e007c0c */ /* 0x000fe4000bf45270 */
[----:B------:R-:W-:Y:S01]  /*3ca0*/  IADD3 R32, PT, PT, R32, 0x8, RZ ;  /* 0x0000000820207810 */ /* 0x000fe20007ffe0ff */
[----:B--2---:R-:W-:Y:S01]  /*3cb0*/  @!P3 FADD.FTZ R48, R48, R28 ;  /* 0x0000001c3030b221 */ /* 0x004fe20000010000 */
[----:B------:R-:W-:Y:S01]  /*3cc0*/  @!P3 FADD.FTZ R49, R49, R29 ;  /* 0x0000001d3131b221 */ /* 0x000fe20000010000 */
[----:B------:R-:W-:Y:S02]  /*3cd0*/  MOV R28, UR7 ;  /* 0x00000007001c7c02 */ /* 0x000fe40008000f00 */
[----:B----4-:R-:W-:Y:S01]  /*3ce0*/  @!P4 FADD.FTZ R48, R48, R26 ;  /* 0x0000001a3030c221 */ /* 0x010fe20000010000 */
[----:B------:R-:W-:Y:S01]  /*3cf0*/  @!P4 FADD.FTZ R49, R49, R27 ;  /* 0x0000001b3131c221 */ /* 0x000fe20000010000 */
[----:B------:R-:W-:Y:S02]  /*3d00*/  MOV R26, UR7 ;  /* 0x00000007001a7c02 */ /* 0x000fe40008000f00 */
[----:B------:R-:W-:Y:S01]  /*3d10*/  LEA R47, R28, R47, 0x3 ;  /* 0x0000002f1c2f7211 */ /* 0x000fe200078e18ff */
[----:B-----5:R-:W-:Y:S01]  /*3d20*/  @!P0 FADD.FTZ R48, R48, R24 ;  /* 0x0000001830308221 */ /* 0x020fe20000010000 */
[C---:B------:R-:W-:Y:S01]  /*3d30*/  LEA R37, R26.reuse, R37, 0x3 ;  /* 0x000000251a257211 */ /* 0x040fe200078e18ff */
[----:B------:R-:W-:Y:S01]  /*3d40*/  @!P0 FADD.FTZ R49, R49, R25 ;  /* 0x0000001931318221 */ /* 0x000fe20000010000 */
[----:B------:R-:W-:-:S02]  /*3d50*/  LEA R33, R26, R33, 0x3 ;  /* 0x000000211a217211 */ /* 0x000fc400078e18ff */
[----:B------:R-:W-:Y:S02]  /*3d60*/  LEA R39, R28, R39, 0x3 ;  /* 0x000000271c277211 */ /* 0x000fe400078e18ff */
[----:B------:R-:W-:Y:S02]  /*3d70*/  LEA R35, R26, R35, 0x3 ;  /* 0x000000231a237211 */ /* 0x000fe400078e18ff */
[----:B------:R-:W-:Y:S02]  /*3d80*/  LEA R23, R28, R23, 0x3 ;  /* 0x000000171c177211 */ /* 0x000fe400078e18ff */
[----:B------:R-:W-:Y:S02]  /*3d90*/  LEA R31, R26, R31, 0x3 ;  /* 0x0000001f1a1f7211 */ /* 0x000fe400078e18ff */
[----:B------:R-:W-:Y:S01]  /*3da0*/  LEA R45, R28, R45, 0x3 ;  /* 0x0000002d1c2d7211 */ /* 0x000fe200078e18ff */
[----:B------:R-:W-:Y:S06]  /*3db0*/  @P2 BRA `(.L_x_622) ;  /* 0xfffffffc000c2947 */ /* 0x000fec000383ffff */
[----:B------:R-:W-:-:S07]  /*3dc0*/  MOV R23, R30 ;  /* 0x0000001e00177202 */ /* 0x000fce0000000f00 */
.L_x_621:
[----:B------:R-:W-:-:S13]  /*3dd0*/  LOP3.LUT P0, R24, R54, 0x7, RZ, 0xc0, !PT ;  /* 0x0000000736187812 */ /* 0x000fda000780c0ff */
[----:B------:R-:W-:Y:S05]  /*3de0*/  @!P0 BRA `(.L_x_618) ;  /* 0x0000000000f08947 */ /* 0x000fea0003800000 */
[----:B------:R-:W-:Y:S02]  /*3df0*/  IADD3 R24, PT, PT, R24, -0x1, RZ ;  /* 0xffffffff18187810 */ /* 0x000fe40007ffe0ff */
[----:B------:R-:W-:Y:S02]  /*3e00*/  LOP3.LUT P5, R32, R54, 0x3, RZ, 0xc0, !PT ;  /* 0x0000000336207812 */ /* 0x000fe400078ac0ff */
[----:B------:R-:W-:-:S13]  /*3e10*/  ISETP.GE.U32.AND P0, PT, R24, 0x3, PT ;  /* 0x000000031800780c */ /* 0x000fda0003f06070 */
[----:B------:R-:W-:Y:S05]  /*3e20*/  @!P0 BRA `(.L_x_623) ;  /* 0x0000000000708947 */ /* 0x000fea0003800000 */
[C---:B------:R-:W-:Y:S02]  /*3e30*/  IADD3 R27, PT, PT, R23.reuse, 0x1, RZ ;  /* 0x00000001171b7810 */ /* 0x040fe40007ffe0ff */
[CC--:B------:R-:W-:Y:S02]  /*3e40*/  ISETP.EQ.OR P0, PT, R23.reuse, R17.reuse, P1 ;  /* 0x000000111700720c */ /* 0x0c0fe40000f02670 */
[----:B------:R-:W-:Y:S02]  /*3e50*/  IADD3 R29, PT, PT, R23, 0x2, RZ ;  /* 0x00000002171d7810 */ /* 0x000fe40007ffe0ff */
[-C--:B------:R-:W-:Y:S02]  /*3e60*/  ISETP.EQ.OR P2, PT, R27, R17.reuse, P1 ;  /* 0x000000111b00720c */ /* 0x080fe40000f42670 */
[----:B------:R-:W-:Y:S02]  /*3e70*/  IADD3 R31, PT, PT, R23, 0x3, RZ ;  /* 0x00000003171f7810 */ /* 0x000fe40007ffe0ff */
[----:B------:R-:W-:-:S02]  /*3e80*/  ISETP.EQ.OR P3, PT, R29, R17, P1 ;  /* 0x000000111d00720c */ /* 0x000fc40000f62670 */
[----:B------:R-:W-:-:S03]  /*3e90*/  ISETP.EQ.OR P4, PT, R31, R17, P1 ;  /* 0x000000111f00720c */ /* 0x000fc60000f82670 */
[----:B------:R-:W-:-:S04]  /*3ea0*/  @!P0 IMAD R25, R23, UR7, R22 ;  /* 0x0000000717198c24 */ /* 0x000fc8000f8e0216 */
[----:B------:R-:W-:Y:S02]  /*3eb0*/  @!P2 IMAD R27, R27, UR7, R22 ;  /* 0x000000071b1bac24 */ /* 0x000fe4000f8e0216 */
[----:B------:R-:W-:-:S04]  /*3ec0*/  @!P0 IMAD.WIDE.U32 R24, R25, 0x8, R20 ;  /* 0x0000000819188825 */ /* 0x000fc800078e0014 */
[----:B------:R-:W-:Y:S02]  /*3ed0*/  @!P3 IMAD R29, R29, UR7, R22 ;  /* 0x000000071d1dbc24 */ /* 0x000fe4000f8e0216 */
[----:B------:R-:W-:Y:S01]  /*3ee0*/  @!P2 IMAD.WIDE.U32 R26, R27, 0x8, R20 ;  /* 0x000000081b1aa825 */ /* 0x000fe200078e0014 */
[----:B------:R-:W0:Y:S03]  /*3ef0*/  @!P0 LDG.E.64 R24, desc[UR10][R24.64] ;  /* 0x0000000a18188981 */ /* 0x000e26000c1e1b00 */
[----:B------:R-:W-:Y:S02]  /*3f00*/  @!P4 IMAD R31, R31, UR7, R22 ;  /* 0x000000071f1fcc24 */ /* 0x000fe4000f8e0216 */
[--C-:B--2---:R-:W-:Y:S01]  /*3f10*/  @!P3 IMAD.WIDE.U32 R28, R29, 0x8, R20.reuse ;  /* 0x000000081d1cb825 */ /* 0x104fe200078e0014 */
[----:B------:R-:W2:Y:S03]  /*3f20*/  @!P2 LDG.E.64 R26, desc[UR10][R26.64] ;  /* 0x0000000a1a1aa981 */ /* 0x000ea6000c1e1b00 */
[----:B------:R-:W-:-:S02]  /*3f30*/  @!P4 IMAD.WIDE.U32 R30, R31, 0x8, R20 ;  /* 0x000000081f1ec825 */ /* 0x000fc400078e0014 */
[----:B------:R-:W3:Y:S04]  /*3f40*/  @!P3 LDG.E.64 R28, desc[UR10][R28.64] ;  /* 0x0000000a1c1cb981 */ /* 0x000ee8000c1e1b00 */
[----:B------:R-:W4:Y:S01]  /*3f50*/  @!P4 LDG.E.64 R30, desc[UR10][R30.64] ;  /* 0x0000000a1e1ec981 */ /* 0x000f22000c1e1b00 */
[----:B------:R-:W-:Y:S01]  /*3f60*/  IADD3 R23, PT, PT, R23, 0x4, RZ ;  /* 0x0000000417177810 */ /* 0x000fe20007ffe0ff */
[----:B0-----:R-:W-:Y:S01]  /*3f70*/  @!P0 FADD.FTZ R48, R48, R24 ;  /* 0x0000001830308221 */ /* 0x001fe20000010000 */
[----:B------:R-:W-:-:S03]  /*3f80*/  @!P0 FADD.FTZ R49, R49, R25 ;  /* 0x0000001931318221 */ /* 0x000fc60000010000 */
[----:B--2---:R-:W-:Y:S01]  /*3f90*/  @!P2 FADD.FTZ R48, R48, R26 ;  /* 0x0000001a3030a221 */ /* 0x004fe20000010000 */
[----:B------:R-:W-:-:S03]  /*3fa0*/  @!P2 FADD.FTZ R49, R49, R27 ;  /* 0x0000001b3131a221 */ /* 0x000fc60000010000 */
[----:B---3--:R-:W-:Y:S01]  /*3fb0*/  @!P3 FADD.FTZ R48, R48, R28 ;  /* 0x0000001c3030b221 */ /* 0x008fe20000010000 */
[----:B------:R-:W-:-:S03]  /*3fc0*/  @!P3 FADD.FTZ R49, R49, R29 ;  /* 0x0000001d3131b221 */ /* 0x000fc60000010000 */
[----:B----4-:R-:W-:Y:S01]  /*3fd0*/  @!P4 FADD.FTZ R48, R48, R30 ;  /* 0x0000001e3030c221 */ /* 0x010fe20000010000 */
[----:B------:R-:W-:-:S07]  /*3fe0*/  @!P4 FADD.FTZ R49, R49, R31 ;  /* 0x0000001f3131c221 */ /* 0x000fce0000010000 */
.L_x_623:
[----:B------:R-:W-:Y:S05]  /*3ff0*/  @!P5 BRA `(.L_x_618) ;  /* 0x00000000006cd947 */ /* 0x000fea0003800000 */
[----:B------:R-:W-:Y:S02]  /*4000*/  ISETP.NE.AND P0, PT, R32, 0x1, PT ;  /* 0x000000012000780c */ /* 0x000fe40003f05270 */
[----:B------:R-:W-:-:S11]  /*4010*/  LOP3.LUT R54, R54, 0x1, RZ, 0xc0, !PT ;  /* 0x0000000136367812 */ /* 0x000fd600078ec0ff */
[----:B------:R-:W-:Y:S05]  /*4020*/  @!P0 BRA `(.L_x_624) ;  /* 0x0000000000388947 */ /* 0x000fea0003800000 */
[C---:B------:R-:W-:Y:S02]  /*4030*/  IADD3 R25, PT, PT, R23.reuse, 0x1, RZ ;  /* 0x0000000117197810 */ /* 0x040fe40007ffe0ff */
[-C--:B------:R-:W-:Y:S02]  /*4040*/  ISETP.EQ.OR P2, PT, R23, R17.reuse, P1 ;  /* 0x000000111700720c */ /* 0x080fe40000f42670 */
[----:B------:R-:W-:-:S11]  /*4050*/  ISETP.EQ.OR P0, PT, R25, R17, P1 ;  /* 0x000000111900720c */ /* 0x000fd60000f02670 */
[--C-:B------:R-:W-:Y:S02]  /*4060*/  @!P2 IMAD R27, R23, UR7, R22.reuse ;  /* 0x00000007171bac24 */ /* 0x100fe4000f8e0216 */
[----:B------:R-:W-:Y:S02]  /*4070*/  @!P0 IMAD R25, R25, UR7, R22 ;  /* 0x0000000719198c24 */ /* 0x000fe4000f8e0216 */
[----:B------:R-:W-:-:S04]  /*4080*/  @!P2 IMAD.WIDE.U32 R26, R27, 0x8, R20 ;  /* 0x000000081b1aa825 */ /* 0x000fc800078e0014 */
[----:B------:R-:W-:Y:S02]  /*4090*/  @!P0 IMAD.WIDE.U32 R24, R25, 0x8, R20 ;  /* 0x0000000819188825 */ /* 0x000fe400078e0014 */
[----:B------:R-:W0:Y:S04]  /*40a0*/  @!P2 LDG.E.64 R26, desc[UR10][R26.64] ;  /* 0x0000000a1a1aa981 */ /* 0x000e28000c1e1b00 */
[----:B------:R-:W3:Y:S01]  /*40b0*/  @!P0 LDG.E.64 R24, desc[UR10][R24.64] ;  /* 0x0000000a18188981 */ /* 0x000ee2000c1e1b00 */
[----:B------:R-:W-:Y:S01]  /*40c0*/  IADD3 R23, PT, PT, R23, 0x2, RZ ;  /* 0x0000000217177810 */ /* 0x000fe20007ffe0ff */
[----:B0-----:R-:W-:Y:S01]  /*40d0*/  @!P2 FADD.FTZ R48, R48, R26 ;  /* 0x0000001a3030a221 */ /* 0x001fe20000010000 */
[----:B------:R-:W-:-:S03]  /*40e0*/  @!P2 FADD.FTZ R49, R49, R27 ;  /* 0x0000001b3131a221 */ /* 0x000fc60000010000 */
[----:B---3--:R-:W-:Y:S01]  /*40f0*/  @!P0 FADD.FTZ R48, R48, R24 ;  /* 0x0000001830308221 */ /* 0x008fe20000010000 */
[----:B------:R-:W-:-:S07]  /*4100*/  @!P0 FADD.FTZ R49, R49, R25 ;  /* 0x0000001931318221 */ /* 0x000fce0000010000 */
.L_x_624:
[----:B------:R-:W-:Y:S01]  /*4110*/  ISETP.EQ.OR P0, PT, R23, R17, P1 ;  /* 0x000000111700720c */ /* 0x000fe20000f02670 */
[----:B------:R-:W-:Y:S03]  /*4120*/  BSSY.RECONVERGENT B0, `(.L_x_618) ;  /* 0x0000008000007945 */ /* 0x000fe60003800200 */
[----:B------:R-:W-:-:S13]  /*4130*/  ISETP.NE.U32.OR P0, PT, R54, 0x1, P0 ;  /* 0x000000013600780c */ /* 0x000fda0000705470 */
[----:B------:R-:W-:Y:S05]  /*4140*/  @P0 BRA `(.L_x_625) ;  /* 0x0000000000140947 */ /* 0x000fea0003800000 */
[----:B------:R-:W-:-:S04]  /*4150*/  IMAD R23, R23, UR7, R22 ;  /* 0x0000000717177c24 */ /* 0x000fc8000f8e0216 */
[----:B------:R-:W-:-:S06]  /*4160*/  IMAD.WIDE.U32 R20, R23, 0x8, R20 ;  /* 0x0000000817147825 */ /* 0x000fcc00078e0014 */
[----:B------:R-:W0:Y:S02]  /*4170*/  LDG.E.64 R20, desc[UR10][R20.64] ;  /* 0x0000000a14147981 */ /* 0x000e24000c1e1b00 */
[----:B0-----:R-:W-:Y:S01]  /*4180*/  FADD.FTZ R48, R48, R20 ;  /* 0x0000001430307221 */ /* 0x001fe20000010000 */
[----:B------:R-:W-:-:S07]  /*4190*/  FADD.FTZ R49, R49, R21 ;  /* 0x0000001531317221 */ /* 0x000fce0000010000 */
.L_x_625:
[----:B------:R-:W-:Y:S05]  /*41a0*/  BSYNC.RECONVERGENT B0 ;  /* 0x0000000000007941 */ /* 0x000fea0003800200 */
.L_x_618:
[----:B------:R-:W5:Y:S01]  /*41b0*/  S2UR UR8, SR_CgaCtaId ;  /* 0x00000000000879c3 */ /* 0x000f620000008800 */
[----:B------:R-:W-:Y:S01]  /*41c0*/  UMOV UR5, 0x400 ;  /* 0x0000040000057882 */ /* 0x000fe20000000000 */
[--C-:B----4-:R-:W-:Y:S02]  /*41d0*/  HADD2.F32 R22, -RZ, R16.reuse.H0_H0 ;  /* 0x20000010ff167230 */ /* 0x110fe40000004100 */
[----:B-1----:R-:W-:-:S03]  /*41e0*/  HADD2.F32 R23, -RZ, R16.H1_H1 ;  /* 0x30000010ff177230 */ /* 0x002fc60000004100 */
[----:B------:R-:W-:Y:S02]  /*41f0*/  FADD.FTZ R22, R22, -UR14 ;  /* 0x8000000e16167e21 */ /* 0x000fe40008010000 */
[----:B------:R-:W-:Y:S01]  /*4200*/  FADD.FTZ R24, R23, -UR14 ;  /* 0x8000000e17187e21 */ /* 0x000fe20008010000 */
[----:B------:R-:W-:Y:S02]  /*4210*/  HADD2.F32 R23, -RZ, R15.H0_H0 ;  /* 0x2000000fff177230 */ /* 0x000fe40000004100 */
[----:B------:R-:W-:Y:S01]  /*4220*/  FMUL.FTZ R33, R22, UR9 ;  /* 0x0000000916217c20 */ /* 0x000fe20008410000 */
[----:B------:R-:W-:Y:S01]  /*4230*/  FMUL.FTZ R32, R24, UR9 ;  /* 0x0000000918207c20 */ /* 0x000fe20008410000 */
[----:B-----5:R-:W-:Y:S01]  /*4240*/  ULEA UR5, UR8, UR5, 0x18 ;  /* 0x0000000508057291 */ /* 0x020fe2000f8ec0ff */
[----:B------:R-:W1:Y:S08]  /*4250*/  LDCU.U8 UR8, c[0x0][0x414] ;  /* 0x00008280ff0877ac */ /* 0x000e700008000000 */
[----:B------:R-:W-:Y:S01]  /*4260*/  @!P1 STS.64 [UR5+0xc0], R48 ;  /* 0x0000c030ff009988 */ /* 0x000fe20008000a05 */
[----:B------:R-:W-:Y:S01]  /*4270*/  BAR.SYNC.DEFER_BLOCKING 0x0 ;  /* 0x0000000000007b1d */ /* 0x000fe20000010000 */
[----:B-1----:R-:W-:-:S05]  /*4280*/  UISETP.NE.AND UP0, UPT, UR8, URZ, UPT ;  /* 0x000000ff0800728c */ /* 0x002fca000bf05270 */
[----:B---3--:R-:W1:Y:S01]  /*4290*/  LDS.64 R20, [UR5+0xc0] ;  /* 0x0000c005ff147984 */ /* 0x008e620008000a00 */
[----:B------:R-:W1:Y:S02]  /*42a0*/  LDCU UR5, c[0x0][0x42c] ;  /* 0x00008580ff0577ac */ /* 0x000e640008000800 */
[----:B-1----:R-:W-:Y:S01]  /*42b0*/  FMUL.FTZ R16, R20, UR5 ;  /* 0x0000000514107c20 */ /* 0x002fe20008410000 */
[----:B------:R-:W-:Y:S01]  /*42c0*/  FMUL.FTZ R21, R21, UR5 ;  /* 0x0000000515157c20 */ /* 0x000fe20008410000 */
[----:B------:R-:W-:Y:S01]  /*42d0*/  HADD2.F32 R20, -RZ, R15.H1_H1 ;  /* 0x3000000fff147230 */ /* 0x000fe20000004100 */
        /* <DEDUP_REMOVED lines=8> */
[----:B------:R-:W1:Y:S01]  /*4360*/  MUFU.RCP R26, R25 ;  /* 0x00000019001a7308 */ /* 0x000e620000001000 */
[----:B--2---:R-:W-:-:S07]  /*4370*/  FADD.FTZ R28, R27, 1 ;  /* 0x3f8000001b1c7421 */ /* 0x004fce0000010000 */
[----:B------:R-:W2:Y:S01]  /*4380*/  MUFU.RCP R29, R28 ;  /* 0x0000001c001d7308 */ /* 0x000ea20000001000 */
[----:B-1----:R-:W-:Y:S01]  /*4390*/  FADD.FTZ R30, -R26, 1 ;  /* 0x3f8000001a1e7421 */ /* 0x002fe20000010100 */
[----:B------:R-:W-:-:S03]  /*43a0*/  FMUL.FTZ R23, R23, R26 ;  /* 0x0000001a17177220 */ /* 0x000fc60000410000 */
[----:B------:R-:W-:Y:S01]  /*43b0*/  FFMA.FTZ R30, R15, R30, 1 ;  /* 0x3f8000000f1e7423 */ /* 0x000fe2000001001e */
[----:B--2---:R-:W-:Y:S01]  /*43c0*/  FADD.FTZ R31, -R29, 1 ;  /* 0x3f8000001d1f7421 */ /* 0x004fe20000010100 */
[----:B------:R-:W-:Y:S02]  /*43d0*/  FMUL.FTZ R20, R20, R29 ;  /* 0x0000001d14147220 */ /* 0x000fe40000410000 */
[----:B------:R-:W-:Y:S01]  /*43e0*/  FMUL.FTZ R23, R23, R30 ;  /* 0x0000001e17177220 */ /* 0x000fe20000410000 */
[----:B------:R-:W-:-:S04]  /*43f0*/  FFMA.FTZ R31, R22, R31, 1 ;  /* 0x3f800000161f7423 */ /* 0x000fc8000001001f */
[----:B------:R-:W-:-:S07]  /*4400*/  FMUL.FTZ R20, R20, R31 ;  /* 0x0000001f14147220 */ /* 0x000fce0000410000 */
.L_x_626:
[----:B------:R-:W1:Y:S01]  /*4410*/  LDCU UR5, c[0x0][0x41c] ;  /* 0x00008380ff0577ac */ /* 0x000e620008000800 */
[C-C-:B------:R-:W-:Y:S01]  /*4420*/  FFMA.FTZ R15, R16.reuse, R33, R21.reuse ;  /* 0x00000021100f7223 */ /* 0x140fe20000010015 */
[----:B------:R-:W-:Y:S01]  /*4430*/  FFMA.FTZ R22, R16, R32, R21 ;  /* 0x0000002010167223 */ /* 0x000fe20000010015 */
[----:B------:R-:W-:Y:S01]  /*4440*/  BSSY.RECONVERGENT B0, `(.L_x_627) ;  /* 0x0000019000007945 */ /* 0x000fe20003800200 */
[----:B------:R-:W3:Y:S01]  /*4450*/  LDCU.64 UR16, c[0x0][0x400] ;  /* 0x00008000ff1077ac */ /* 0x000ee20008000a00 */
[----:B------:R-:W-:Y:S01]  /*4460*/  FFMA.FTZ R26, R40, R23, -R15 ;  /* 0x00000017281a7223 */ /* 0x000fe2000001080f */
[----:B------:R-:W-:Y:S01]  /*4470*/  FFMA.FTZ R20, R41, R20, -R22 ;  /* 0x0000001429147223 */ /* 0x000fe20000010816 */
[----:B-1----:R-:W-:-:S05]  /*4480*/  IMAD R17, R17, UR5, R46 ;  /* 0x0000000511117c24 */ /* 0x002fca000f8e022e */
[C---:B---3--:R-:W-:Y:S02]  /*4490*/  ISETP.GE.U32.AND P0, PT, R17.reuse, UR16, PT ;  /* 0x0000001011007c0c */ /* 0x048fe4000bf06070 */
[----:B------:R-:W-:Y:S02]  /*44a0*/  SHF.R.S32.HI R24, RZ, 0x1f, R17 ;  /* 0x0000001fff187819 */ /* 0x000fe40000011411 */
[C---:B------:R-:W-:Y:S02]  /*44b0*/  IADD3 R35, PT, PT, R17.reuse, 0x8, RZ ;  /* 0x0000000811237810 */ /* 0x040fe40007ffe0ff */
[----:B------:R-:W-:Y:S02]  /*44c0*/  ISETP.GE.AND.EX P0, PT, R24, UR17, PT, P0 ;  /* 0x0000001118007c0c */ /* 0x000fe4000bf06300 */
[----:B------:R-:W-:-:S11]  /*44d0*/  IADD3 R15, PT, PT, R17, 0x10, RZ ;  /* 0x00000010110f7810 */ /* 0x000fd60007ffe0ff */
[----:B------:R-:W-:Y:S05]  /*44e0*/  @P0 BRA `(.L_x_628) ;  /* 0x0000000000380947 */ /* 0x000fea0003800000 */
[----:B------:R-:W2:Y:S01]  /*44f0*/  LDCU.64 UR18, c[0x0][0x3f8] ;  /* 0x00007f00ff1277ac */ /* 0x000ea20008000a00 */
[----:B------:R-:W-:Y:S01]  /*4500*/  MOV R22, R50 ;  /* 0x0000003200167202 */ /* 0x000fe20000000f00 */
[----:B------:R-:W-:Y:S01]  /*4510*/  FMUL.FTZ R27, R26, UR9 ;  /* 0x000000091a1b7c20 */ /* 0x000fe20008410000 */
[----:B------:R-:W-:Y:S01]  /*4520*/  MOV R23, R53 ;  /* 0x0000003500177202 */ /* 0x000fe20000000f00 */
[----:B------:R-:W1:Y:S01]  /*4530*/  LDCU.64 UR12, c[0x0][0x380] ;  /* 0x00007000ff0c77ac */ /* 0x000e620008000a00 */
[----:B------:R-:W-:Y:S01]  /*4540*/  FMUL.FTZ R20, R20, UR9 ;  /* 0x0000000914147c20 */ /* 0x000fe20008410000 */
[----:B--2---:R-:W-:Y:S02]  /*4550*/  IMAD R28, R24, UR18, RZ ;  /* 0x00000012181c7c24 */ /* 0x004fe4000f8e02ff */
[----:B------:R-:W-:-:S04]  /*4560*/  IMAD.WIDE.U32 R24, R17, UR18, R22 ;  /* 0x0000001211187c25 */ /* 0x000fc8000f8e0016 */
[----:B------:R-:W-:Y:S01]  /*4570*/  IMAD R23, R17, UR19, R28 ;  /* 0x0000001311177c24 */ /* 0x000fe2000f8e021c */
[----:B-1----:R-:W-:-:S04]  /*4580*/  LEA R22, P0, R24, UR12, 0x1 ;  /* 0x0000000c18167c11 */ /* 0x002fc8000f8008ff */
[----:B------:R-:W-:Y:S02]  /*4590*/  IADD3 R23, PT, PT, R25, R23, RZ ;  /* 0x0000001719177210 */ /* 0x000fe40007ffe0ff */
[----:B------:R-:W-:Y:S02]  /*45a0*/  F2FP.F16.F32.PACK_AB R25, R20, R27 ;  /* 0x0000001b1419723e */ /* 0x000fe400000000ff */
[----:B------:R-:W-:-:S05]  /*45b0*/  LEA.HI.X R23, R24, UR13, R23, 0x1, P0 ;  /* 0x0000000d18177c11 */ /* 0x000fca00080f0c17 */
[----:B------:R1:W-:Y:S02]  /*45c0*/  STG.E desc[UR10][R22.64], R25 ;  /* 0x0000001916007986 */ /* 0x0003e4000c10190a */
.L_x_628:
[----:B------:R-:W-:Y:S05]  /*45d0*/  BSYNC.RECONVERGENT B0 ;  /* 0x0000000000007941 */ /* 0x000fea0003800200 */
.L_x_627:
[--C-:B-1----:R-:W-:Y:S01]  /*45e0*/  HADD2.F32 R22, -RZ, R14.reuse.H0_H0 ;  /* 0x2000000eff167230 */ /* 0x102fe20000004100 */
[----:B------:R-:W-:Y:S01]  /*45f0*/  ISETP.GE.U32.AND P0, PT, R35, UR16, PT ;  /* 0x0000001023007c0c */ /* 0x000fe2000bf06070 */
[----:B------:R-:W-:Y:S01]  /*4600*/  HADD2.F32 R14, -RZ, R14.H1_H1 ;  /* 0x3000000eff0e7230 */ /* 0x000fe20000004100 */
[----:B------:R-:W-:Y:S01]  /*4610*/  ISETP.GE.U32.AND P1, PT, R15, UR16, PT ;  /* 0x000000100f007c0c */ /* 0x000fe2000bf26070 */
[--C-:B------:R-:W-:Y:S02]  /*4620*/  HADD2.F32 R23, -RZ, R13.reuse.H0_H0 ;  /* 0x2000000dff177230 */ /* 0x100fe40000004100 */
[----:B------:R-:W-:Y:S01]  /*4630*/  FADD.FTZ R22, R22, -UR14 ;  /* 0x8000000e16167e21 */ /* 0x000fe20008010000 */
[----:B------:R-:W-:Y:S01]  /*4640*/  SHF.R.S32.HI R34, RZ, 0x1f, R35 ;  /* 0x0000001fff227819 */ /* 0x000fe20000011423 */
[----:B------:R-:W-:Y:S01]  /*4650*/  HADD2.F32 R36, -RZ, R12.H0_H0 ;  /* 0x2000000cff247230 */ /* 0x000fe20000004100 */
[----:B------:R-:W-:Y:S01]  /*4660*/  SHF.R.S32.HI R20, RZ, 0x1f, R15 ;  /* 0x0000001fff147819 */ /* 0x000fe2000001140f */
[----:B------:R-:W-:Y:S01]  /*4670*/  FMUL.FTZ R25, R22, UR9 ;  /* 0x0000000916197c20 */ /* 0x000fe20008410000 */
[----:B------:R-:W-:Y:S01]  /*4680*/  FADD.FTZ R22, R14, -UR14 ;  /* 0x8000000e0e167e21 */ /* 0x000fe20008010000 */
[----:B------:R-:W-:Y:S01]  /*4690*/  ISETP.GE.AND.EX P0, PT, R34, UR17, PT, P0 ;  /* 0x0000001122007c0c */ /* 0x000fe2000bf06300 */
[----:B------:R-:W-:Y:S01]  /*46a0*/  HADD2.F32 R14, -RZ, R13.H1_H1 ;  /* 0x3000000dff0e7230 */ /* 0x000fe20000004100 */
[----:B------:R-:W-:Y:S01]  /*46b0*/  ISETP.GE.AND.EX P1, PT, R20, UR17, PT, P1 ;  /* 0x0000001114007c0c */ /* 0x000fe2000bf26310 */
[----:B------:R-:W-:Y:S01]  /*46c0*/  FFMA.FTZ R33, R16, R25, R21 ;  /* 0x0000001910217223 */ /* 0x000fe20000010015 */
[----:B------:R-:W-:Y:S01]  /*46d0*/  FMUL.FTZ R32, R22, UR9 ;  /* 0x0000000916207c20 */ /* 0x000fe20008410000 */
[----:B------:R-:W-:Y:S10]  /*46e0*/  BRA.U !UP0, `(.L_x_629) ;  /* 0x0000000108487547 */ /* 0x000ff4000b800000 */
        /* <DEDUP_REMOVED lines=18> */
.L_x_629:
[----:B------:R-:W-:Y:S01]  /*4810*/  FFMA.FTZ R22, R16, R32, R21 ;  /* 0x0000002010167223 */ /* 0x000fe20000010015 */
[----:B------:R-:W-:Y:S01]  /*4820*/  BSSY.RECONVERGENT B0, `(.L_x_630) ;  /* 0x0000014000007945 */ /* 0x000fe20003800200 */
[----:B------:R-:W-:Y:S01]  /*4830*/  FFMA.FTZ R33, R40, R23, -R33 ;  /* 0x0000001728217223 */ /* 0x000fe20000010821 */
[----:B------:R-:W-:Y:S02]  /*4840*/  HADD2.F32 R24, -RZ, R12.H1_H1 ;  /* 0x3000000cff187230 */ /* 0x000fe40000004100 */
[----:B------:R-:W-:Y:S01]  /*4850*/  FADD.FTZ R36, R36, -UR14 ;  /* 0x8000000e24247e21 */ /* 0x000fe20008010000 */
[----:B------:R-:W-:Y:S01]  /*4860*/  FFMA.FTZ R14, R41, R14, -R22 ;  /* 0x0000000e290e7223 */ /* 0x000fe20000010816 */
[----:B------:R-:W-:Y:S06]  /*4870*/  @P0 BRA `(.L_x_631) ;  /* 0x0000000000380947 */ /* 0x000fec0003800000 */
[----:B------:R-:W1:Y:S01]  /*4880*/  LDCU.64 UR12, c[0x0][0x3f8] ;  /* 0x00007f00ff0c77ac */ /* 0x000e620008000a00 */
[----:B------:R-:W-:Y:S01]  /*4890*/  MOV R12, R50 ;  /* 0x00000032000c7202 */ /* 0x000fe20000000f00 */
[----:B------:R-:W-:Y:S01]  /*48a0*/  FMUL.FTZ R33, R33, UR9 ;  /* 0x0000000921217c20 */ /* 0x000fe20008410000 */
[----:B------:R-:W-:Y:S01]  /*48b0*/  MOV R13, R53 ;  /* 0x00000035000d7202 */ /* 0x000fe20000000f00 */
[----:B------:R-:W3:Y:S01]  /*48c0*/  LDCU.64 UR18, c[0x0][0x380] ;  /* 0x00007000ff1277ac */ /* 0x000ee20008000a00 */
[----:B------:R-:W-:Y:S01]  /*48d0*/  FMUL.FTZ R14, R14, UR9 ;  /* 0x000000090e0e7c20 */ /* 0x000fe20008410000 */
[----:B-1----:R-:W-:Y:S02]  /*48e0*/  IMAD R34, R34, UR12, RZ ;  /* 0x0000000c22227c24 */ /* 0x002fe4000f8e02ff */
[----:B------:R-:W-:-:S04]  /*48f0*/  IMAD.WIDE.U32 R22, R35, UR12, R12 ;  /* 0x0000000c23167c25 */ /* 0x000fc8000f8e000c */
[----:B------:R-:W-:Y:S01]  /*4900*/  IMAD R35, R35, UR13, R34 ;  /* 0x0000000d23237c24 */ /* 0x000fe2000f8e0222 */
[----:B---3--:R-:W-:-:S04]  /*4910*/  LEA R12, P0, R22, UR18, 0x1 ;  /* 0x00000012160c7c11 */ /* 0x008fc8000f8008ff */
[----:B------:R-:W-:Y:S02]  /*4920*/  IADD3 R35, PT, PT, R23, R35, RZ ;  /* 0x0000002317237210 */ /* 0x000fe40007ffe0ff */
[----:B------:R-:W-:Y:S02]  /*4930*/  F2FP.F16.F32.PACK_AB R23, R14, R33 ;  /* 0x000000210e17723e */ /* 0x000fe400000000ff */
[----:B------:R-:W-:-:S05]  /*4940*/  LEA.HI.X R13, R22, UR19, R35, 0x1, P0 ;  /* 0x00000013160d7c11 */ /* 0x000fca00080f0c23 */
[----:B------:R1:W-:Y:S02]  /*4950*/  STG.E desc[UR10][R12.64], R23 ;  /* 0x000000170c007986 */ /* 0x0003e4000c10190a */
.L_x_631:
[----:B------:R-:W-:Y:S05]  /*4960*/  BSYNC.RECONVERGENT B0 ;  /* 0x0000000000007941 */ /* 0x000fea0003800200 */
.L_x_630:
[----:B-1----:R-:W-:Y:S01]  /*4970*/  FMUL.FTZ R23, R36, UR9 ;  /* 0x0000000924177c20 */ /* 0x002fe20008410000 */
[----:B------:R-:W-:Y:S01]  /*4980*/  FADD.FTZ R24, R24, -UR14 ;  /* 0x8000000e18187e21 */ /* 0x000fe20008010000 */
[--C-:B------:R-:W-:Y:S02]  /*4990*/  HADD2.F32 R13, -RZ, R11.reuse.H0_H0 ;  /* 0x2000000bff0d7230 */ /* 0x100fe40000004100 */
[----:B------:R-:W-:Y:S02]  /*49a0*/  HADD2.F32 R12, -RZ, R11.H1_H1 ;  /* 0x3000000bff0c7230 */ /* 0x000fe40000004100 */
[----:B------:R-:W-:Y:S01]  /*49b0*/  FFMA.FTZ R31, R16, R23, R21 ;  /* 0x00000017101f7223 */ /* 0x000fe20000010015 */
[----:B------:R-:W-:Y:S01]  /*49c0*/  FMUL.FTZ R30, R24, UR9 ;  /* 0x00000009181e7c20 */ /* 0x000fe20008410000 */
[----:B------:R-:W-:Y:S06]  /*49d0*/  BRA.U !UP0, `(.L_x_632) ;  /* 0x0000000108487547 */ /* 0x000fec000b800000 */
[----:B------:R-:W-:Y:S01]  /*49e0*/  FFMA.FTZ R11, R40, R23, R18 ;  /* 0x00000017280b7223 */ /* 0x000fe20000010012 */
[----:B------:R-:W-:-:S03]  /*49f0*/  FFMA.FTZ R14, R41, R30, R19 ;  /* 0x0000001e290e7223 */ /* 0x000fc60000010013 */
[----:B------:R-:W-:Y:S01]  /*4a00*/  FMUL.FTZ R22, R11, -1.4426950216293334961 ;  /* 0xbfb8aa3b0b167820 */ /* 0x000fe20000410000 */
[----:B------:R-:W-:-:S05]  /*4a10*/  FMUL.FTZ R25, R14, -1.4426950216293334961 ;  /* 0xbfb8aa3b0e197820 */ /* 0x000fca0000410000 */
[----:B------:R-:W1:Y:S08]  /*4a20*/  MUFU.EX2 R22, R22 ;  /* 0x0000001600167308 */ /* 0x000e700000000800 */
[----:B------:R-:W3:Y:S01]  /*4a30*/  MUFU.EX2 R25, R25 ;  /* 0x0000001900197308 */ /* 0x000ee20000000800 */
[----:B-1----:R-:W-:-:S07]  /*4a40*/  FADD.FTZ R23, R22, 1 ;  /* 0x3f80000016177421 */ /* 0x002fce0000010000 */
[----:B------:R-:W2:Y:S01]  /*4a50*/  MUFU.RCP R24, R23 ;  /* 0x0000001700187308 */ /* 0x000ea20000001000 */
[----:B---3--:R-:W-:-:S07]  /*4a60*/  FADD.FTZ R26, R25, 1 ;  /* 0x3f800000191a7421 */ /* 0x008fce0000010000 */
[----:B------:R-:W1:Y:S01]  /*4a70*/  MUFU.RCP R27, R26 ;  /* 0x0000001a001b7308 */ /* 0x000e620000001000 */
[----:B--2---:R-:W-:Y:S01]  /*4a80*/  FADD.FTZ R28, -R24, 1 ;  /* 0x3f800000181c7421 */ /* 0x004fe20000010100 */
[----:B------:R-:W-:-:S03]  /*4a90*/  FMUL.FTZ R13, R13, R24 ;  /* 0x000000180d0d7220 */ /* 0x000fc60000410000 */
[----:B------:R-:W-:Y:S01]  /*4aa0*/  FFMA.FTZ R28, R11, R28, 1 ;  /* 0x3f8000000b1c7423 */ /* 0x000fe2000001001c */
[----:B-1----:R-:W-:Y:S01]  /*4ab0*/  FADD.FTZ R29, -R27, 1 ;  /* 0x3f8000001b1d7421 */ /* 0x002fe20000010100 */
[----:B------:R-:W-:Y:S02]  /*4ac0*/  FMUL.FTZ R12, R12, R27 ;  /* 0x0000001b0c0c7220 */ /* 0x000fe40000410000 */
[----:B------:R-:W-:Y:S01]  /*4ad0*/  FMUL.FTZ R13, R13, R28 ;  /* 0x0000001c0d0d7220 */ /* 0x000fe20000410000 */
[----:B------:R-:W-:-:S04]  /*4ae0*/  FFMA.FTZ R29, R14, R29, 1 ;  /* 0x3f8000000e1d7423 */ /* 0x000fc8000001001d */
[----:B------:R-:W-:-:S07]  /*4af0*/  FMUL.FTZ R12, R12, R29 ;  /* 0x0000001d0c0c7220 */ /* 0x000fce0000410000 */
.L_x_632:
[----:B------:R-:W-:Y:S01]  /*4b00*/  FFMA.FTZ R14, R16, R30, R21 ;  /* 0x0000001e100e7223 */ /* 0x000fe20000010015 */
[----:B------:R-:W-:Y:S01]  /*4b10*/  BSSY.RECONVERGENT B0, `(.L_x_633) ;  /* 0x0000014000007945 */ /* 0x000fe20003800200 */
[----:B------:R-:W-:Y:S01]  /*4b20*/  FFMA.FTZ R31, R40, R13, -R31 ;  /* 0x0000000d281f7223 */ /* 0x000fe2000001081f */
[--C-:B------:R-:W-:Y:S02]  /*4b30*/  HADD2.F32 R22, -RZ, R10.reuse.H0_H0 ;  /* 0x2000000aff167230 */ /* 0x100fe40000004100 */
[----:B------:R-:W-:Y:S01]  /*4b40*/  FFMA.FTZ R14, R41, R12, -R14 ;  /* 0x0000000c290e7223 */ /* 0x000fe2000001080e */
[----:B------:R-:W-:Y:S01]  /*4b50*/  HADD2.F32 R23, -RZ, R10.H1_H1 ;  /* 0x3000000aff177230 */ /* 0x000fe20000004100 */
        /* <DEDUP_REMOVED lines=15> */
.L_x_634:
[----:B------:R-:W-:Y:S05]  /*4c50*/  BSYNC.RECONVERGENT B0 ;  /* 0x0000000000007941 */ /* 0x000fea0003800200 */
.L_x_633:
[--C-:B-1----:R-:W-:Y:S02]  /*4c60*/  HADD2.F32 R11, -RZ, R6.reuse.H0_H0 ;  /* 0x20000006ff0b7230 */ /* 0x102fe40000004100 */
[----:B------:R-:W-:Y:S01]  /*4c70*/  FADD.FTZ R22, R22, -UR14 ;  /* 0x8000000e16167e21 */ /* 0x000fe20008010000 */
[----:B------:R-:W-:Y:S02]  /*4c80*/  HADD2.F32 R6, -RZ, R6.H1_H1 ;  /* 0x30000006ff067230 */ /* 0x000fe40000004100 */
[----:B------:R-:W-:Y:S01]  /*4c90*/  FADD.FTZ R23, R23, -UR14 ;  /* 0x8000000e17177e21 */ /* 0x000fe20008010000 */
[--C-:B------:R-:W-:Y:S02]  /*4ca0*/  HADD2.F32 R10, -RZ, R8.reuse.H0_H0 ;  /* 0x20000008ff0a7230 */ /* 0x100fe40000004100 */
[----:B------:R-:W-:Y:S01]  /*4cb0*/  FADD.FTZ R11, R11, -UR14 ;  /* 0x8000000e0b0b7e21 */ /* 0x000fe20008010000 */
[----:B------:R-:W-:Y:S02]  /*4cc0*/  HADD2.F32 R8, -RZ, R8.H1_H1 ;  /* 0x30000008ff087230 */ /* 0x000fe40000004100 */
[----:B------:R-:W-:Y:S01]  /*4cd0*/  FADD.FTZ R6, R6, -UR14 ;  /* 0x8000000e06067e21 */ /* 0x000fe20008010000 */
[----:B------:R-:W-:-:S02]  /*4ce0*/  HADD2.F32 R12, -RZ, R4.H0_H0 ;  /* 0x20000004ff0c7230 */ /* 0x000fc40000004100 */
[----:B------:R-:W-:Y:S01]  /*4cf0*/  FADD.FTZ R10, R10, -UR14 ;  /* 0x8000000e0a0a7e21 */ /* 0x000fe20008010000 */
[----:B------:R-:W-:Y:S02]  /*4d00*/  HADD2.F32 R4, -RZ, R4.H1_H1 ;  /* 0x30000004ff047230 */ /* 0x000fe40000004100 */
[----:B------:R-:W-:Y:S01]  /*4d10*/  FADD.FTZ R8, R8, -UR14 ;  /* 0x8000000e08087e21 */ /* 0x000fe20008010000 */
[--C-:B------:R-:W-:Y:S02]  /*4d20*/  HADD2.F32 R13, -RZ, R2.reuse.H0_H0 ;  /* 0x20000002ff0d7230 */ /* 0x100fe40000004100 */
[----:B------:R-:W-:Y:S01]  /*4d30*/  FADD.FTZ R12, R12, -UR14 ;  /* 0x8000000e0c0c7e21 */ /* 0x000fe20008010000 */
[----:B------:R-:W-:Y:S02]  /*4d40*/  HADD2.F32 R2, -RZ, R2.H1_H1 ;  /* 0x30000002ff027230 */ /* 0x000fe40000004100 */
[----:B------:R-:W-:Y:S01]  /*4d50*/  FADD.FTZ R4, R4, -UR14 ;  /* 0x8000000e04047e21 */ /* 0x000fe20008010000 */
[----:B------:R-:W-:Y:S01]  /*4d60*/  FMUL.FTZ R31, R22, UR9 ;  /* 0x00000009161f7c20 */ /* 0x000fe20008410000 */
[----:B------:R-:W-:Y:S01]  /*4d70*/  FADD.FTZ R13, R13, -UR14 ;  /* 0x8000000e0d0d7e21 */ /* 0x000fe20008010000 */
[----:B------:R-:W-:Y:S01]  /*4d80*/  FMUL.FTZ R22, R6, UR9 ;  /* 0x0000000906167c20 */ /* 0x000fe20008410000 */
[----:B------:R-:W-:Y:S01]  /*4d90*/  FADD.FTZ R14, R2, -UR14 ;  /* 0x8000000e020e7e21 */ /* 0x000fe20008010000 */
[C---:B------:R-:W-:Y:S01]  /*4da0*/  IADD3 R45, PT, PT, R17.reuse, 0x18, RZ ;  /* 0x00000018112d7810 */ /* 0x040fe20007ffe0ff */
[----:B0-----:R-:W-:Y:S01]  /*4db0*/  FMUL.FTZ R49, R10, UR9 ;  /* 0x000000090a317c20 */ /* 0x001fe20008410000 */
[C---:B------:R-:W-:Y:S01]  /*4dc0*/  IADD3 R26, PT, PT, R17.reuse, 0x20, RZ ;  /* 0x00000020111a7810 */ /* 0x040fe20007ffe0ff */
[----:B------:R-:W-:Y:S01]  /*4dd0*/  FMUL.FTZ R54, R8, UR9 ;  /* 0x0000000908367c20 */ /* 0x000fe20008410000 */
[----:B------:R-:W-:Y:S01]  /*4de0*/  IADD3 R15, PT, PT, R17, 0x28, RZ ;  /* 0x00000028110f7810 */ /* 0x000fe20007ffe0ff */
[----:B------:R-:W-:Y:S01]  /*4df0*/  FMUL.FTZ R34, R23, UR9 ;  /* 0x0000000917227c20 */ /* 0x000fe20008410000 */
[----:B------:R-:W-:Y:S01]  /*4e00*/  IADD3 R6, PT, PT, R17, 0x30, RZ ;  /* 0x0000003011067810 */ /* 0x000fe20007ffe0ff */
[----:B------:R-:W-:Y:S01]  /*4e10*/  FMUL.FTZ R20, R11, UR9 ;  /* 0x000000090b147c20 */ /* 0x000fe20008410000 */
[----:B------:R-:W-:Y:S01]  /*4e20*/  FMUL.FTZ R8, R12, UR9 ;  /* 0x000000090c087c20 */ /* 0x000fe20008410000 */
[----:B------:R-:W-:Y:S01]  /*4e30*/  FMUL.FTZ R10, R4, UR9 ;  /* 0x00000009040a7c20 */ /* 0x000fe20008410000 */
[----:B------:R-:W-:Y:S01]  /*4e40*/  FMUL.FTZ R2, R13, UR9 ;  /* 0x000000090d027c20 */ /* 0x000fe20008410000 */
[----:B------:R-:W-:Y:S01]  /*4e50*/  FMUL.FTZ R4, R14, UR9 ;  /* 0x000000090e047c20 */ /* 0x000fe20008410000 */
[----:B------:R-:W-:Y:S01]  /*4e60*/  IADD3 R17, PT, PT, R17, 0x38, RZ ;  /* 0x0000003811117810 */ /* 0x000fe20007ffe0ff */
[C-C-:B------:R-:W-:Y:S01]  /*4e70*/  FFMA.FTZ R39, R16.reuse, R31, R21.reuse ;  /* 0x0000001f10277223 */ /* 0x140fe20000010015 */
[----:B------:R-:W-:Y:S01]  /*4e80*/  ISETP.GE.U32.AND P1, PT, R45, UR16, PT ;  /* 0x000000102d007c0c */ /* 0x000fe2000bf26070 */
[--C-:B------:R-:W-:Y:S01]  /*4e90*/  FFMA.FTZ R48, R16, R34, R21.reuse ;  /* 0x0000002210307223 */ /* 0x100fe20000010015 */
[----:B------:R-:W-:Y:S01]  /*4ea0*/  ISETP.GE.U32.AND P3, PT, R26, UR16, PT ;  /* 0x000000101a007c0c */ /* 0x000fe2000bf66070 */
[C-C-:B------:R-:W-:Y:S01]  /*4eb0*/  FFMA.FTZ R29, R16.reuse, R49, R21.reuse ;  /* 0x00000031101d7223 */ /* 0x140fe20000010015 */
[----:B------:R-:W-:Y:S01]  /*4ec0*/  ISETP.GE.U32.AND P4, PT, R15, UR16, PT ;  /* 0x000000100f007c0c */ /* 0x000fe2000bf86070 */
[--C-:B--2---:R-:W-:Y:S01]  /*4ed0*/  FFMA.FTZ R28, R16, R54, R21.reuse ;  /* 0x00000036101c7223 */ /* 0x104fe20000010015 */
[----:B------:R-:W-:Y:S01]  /*4ee0*/  ISETP.GE.U32.AND P2, PT, R6, UR16, PT ;  /* 0x0000001006007c0c */ /* 0x000fe2000bf46070 */
[C---:B------:R-:W-:Y:S01]  /*4ef0*/  FFMA.FTZ R23, R16.reuse, R20, R21 ;  /* 0x0000001410177223 */ /* 0x040fe20000010015 */
[----:B------:R-:W-:Y:S01]  /*4f00*/  SHF.R.S32.HI R47, RZ, 0x1f, R45 ;  /* 0x0000001fff2f7819 */ /* 0x000fe2000001142d */
[C-C-:B------:R-:W-:Y:S01]  /*4f10*/  FFMA.FTZ R24, R16.reuse, R22, R21.reuse ;  /* 0x0000001610187223 */ /* 0x140fe20000010015 */
[----:B------:R-:W-:Y:S01]  /*4f20*/  SHF.R.S32.HI R27, RZ, 0x1f, R26 ;  /* 0x0000001fff1b7819 */ /* 0x000fe2000001141a */
[C---:B------:R-:W-:Y:S01]  /*4f30*/  FFMA.FTZ R13, R16.reuse, R8, R21 ;  /* 0x00000008100d7223 */ /* 0x040fe20000010015 */
[----:B------:R-:W-:Y:S01]  /*4f40*/  SHF.R.S32.HI R25, RZ, 0x1f, R15 ;  /* 0x0000001fff197819 */ /* 0x000fe2000001140f */
[C-C-:B------:R-:W-:Y:S01]  /*4f50*/  FFMA.FTZ R14, R16.reuse, R10, R21.reuse ;  /* 0x0000000a100e7223 */ /* 0x140fe20000010015 */
[----:B------:R-:W-:Y:S01]  /*4f60*/  SHF.R.S32.HI R12, RZ, 0x1f, R6 ;  /* 0x0000001fff0c7819 */ /* 0x000fe20000011406 */
[C-C-:B------:R-:W-:Y:S01]  /*4f70*/  FFMA.FTZ R11, R16.reuse, R2, R21.reuse ;  /* 0x00000002100b7223 */ /* 0x140fe20000010015 */
[----:B------:R-:W-:Y:S01]  /*4f80*/  FFMA.FTZ R16, R16, R4, R21 ;  /* 0x0000000410107223 */ /* 0x000fe20000010015 */
[----:B------:R-:W-:Y:S01]  /*4f90*/  ISETP.GE.U32.AND P0, PT, R17, UR16, PT ;  /* 0x0000001011007c0c */ /* 0x000fe2000bf06070 */
[--C-:B------:R-:W-:Y:S01]  /*4fa0*/  HADD2.F32 R21, -RZ, R9.reuse.H0_H0 ;  /* 0x20000009ff157230 */ /* 0x100fe20000004100 */
[----:B------:R-:W-:Y:S01]  /*4fb0*/  ISETP.GE.AND.EX P1, PT, R47, UR17, PT, P1 ;  /* 0x000000112f007c0c */ /* 0x000fe2000bf26310 */
[----:B------:R-:W-:Y:S01]  /*4fc0*/  HADD2.F32 R30, -RZ, R9.H1_H1 ;  /* 0x30000009ff1e7230 */ /* 0x000fe20000004100 */
[----:B------:R-:W-:-:S02]  /*4fd0*/  ISETP.GE.AND.EX P3, PT, R27, UR17, PT, P3 ;  /* 0x000000111b007c0c */ /* 0x000fc4000bf66330 */
[----:B------:R-:W-:Y:S02]  /*4fe0*/  ISETP.GE.AND.EX P4, PT, R25, UR17, PT, P4 ;  /* 0x0000001119007c0c */ /* 0x000fe4000bf86340 */
[----:B------:R-:W-:Y:S01]  /*4ff0*/  ISETP.GE.AND.EX P2, PT, R12, UR17, PT, P2 ;  /* 0x000000110c007c0c */ /* 0x000fe2000bf46320 */
[----:B------:R-:W-:-:S12]  /*5000*/  BRA.U !UP0, `(.L_x_635) ;  /* 0x0000000108487547 */ /* 0x000fd8000b800000 */
        /* <DEDUP_REMOVED lines=10> */
[----:B0-----:R-:W-:Y:S01]  /*50b0*/  FMUL.FTZ R21, R21, R34 ;  /* 0x0000002215157220 */ /* 0x001fe20000410000 */
[----:B------:R-:W-:-:S04]  /*50c0*/  FADD.FTZ R34, -R34, 1 ;  /* 0x3f80000022227421 */ /* 0x000fc80000010100 */
[----:B------:R-:W-:Y:S01]  /*50d0*/  FFMA.FTZ R34, R9, R34, 1 ;  /* 0x3f80000009227423 */ /* 0x000fe20000010022 */
[----:B-1----:R-:W-:Y:S01]  /*50e0*/  FADD.FTZ R38, -R37, 1 ;  /* 0x3f80000025267421 */ /* 0x002fe20000010100 */
[----:B------:R-:W-:Y:S02]  /*50f0*/  FMUL.FTZ R30, R30, R37 ;  /* 0x000000251e1e7220 */ /* 0x000fe40000410000 */
[----:B------:R-:W-:Y:S01]  /*5100*/  FMUL.FTZ R21, R21, R34 ;  /* 0x0000002215157220 */ /* 0x000fe20000410000 */
[----:B------:R-:W-:-:S04]  /*5110*/  FFMA.FTZ R31, R31, R38, 1 ;  /* 0x3f8000001f1f7423 */ /* 0x000fc80000010026 */
[----:B------:R-:W-:-:S07]  /*5120*/  FMUL.FTZ R30, R30, R31 ;  /* 0x0000001f1e1e7220 */ /* 0x000fce0000410000 */
.L_x_635:
[----:B------:R-:W-:Y:S01]  /*5130*/  BSSY.RECONVERGENT B0, `(.L_x_636) ;  /* 0x0000012000007945 */ /* 0x000fe20003800200 */
[----:B------:R-:W-:Y:S01]  /*5140*/  FFMA.FTZ R39, R40, R21, -R39 ;  /* 0x0000001528277223 */ /* 0x000fe20000010827 */
[----:B------:R-:W-:Y:S02]  /*5150*/  FFMA.FTZ R9, R41, R30, -R48 ;  /* 0x0000001e29097223 */ /* 0x000fe40000010830 */
[----:B------:R-:W-:Y:S05]  /*5160*/  @P1 BRA `(.L_x_637) ;  /* 0x0000000000381947 */ /* 0x000fea0003800000 */
        /* <DEDUP_REMOVED lines=11> */
[----:B------:R-:W-:Y:S02]  /*5220*/  F2FP.F16.F32.PACK_AB R9, R9, R34 ;  /* 0x000000220909723e */ /* 0x000fe400000000ff */
[----:B------:R-:W-:-:S05]  /*5230*/  LEA.HI.X R31, R32, UR19, R45, 0x1, P1 ;  /* 0x00000013201f7c11 */ /* 0x000fca00088f0c2d */
[----:B------:R0:W-:Y:S02]  /*5240*/  STG.E desc[UR10][R30.64], R9 ;  /* 0x000000091e007986 */ /* 0x0001e4000c10190a */
.L_x_637:
[----:B------:R-:W-:Y:S05]  /*5250*/  BSYNC.RECONVERGENT B0 ;  /* 0x0000000000007941 */ /* 0x000fea0003800200 */
.L_x_636:
[--C-:B0-----:R-:W-:Y:S02]  /*5260*/  HADD2.F32 R9, -RZ, R7.reuse.H0_H0 ;  /* 0x20000007ff097230 */ /* 0x101fe40000004100 */
[----:B------:R-:W-:Y:S01]  /*5270*/  HADD2.F32 R7, -RZ, R7.H1_H1 ;  /* 0x30000007ff077230 */ /* 0x000fe20000004100 */
        /* <DEDUP_REMOVED lines=19> */
.L_x_638:
        /* <DEDUP_REMOVED lines=9> */
[----:B------:R-:W-:-:S05]  /*5440*/  FMUL.FTZ R7, R7, UR9 ;  /* 0x0000000907077c20 */ /* 0x000fca0008410000 */
[----:B------:R-:W-:Y:S01]  /*5450*/  F2FP.F16.F32.PACK_AB R7, R7, R30 ;  /* 0x0000001e0707723e */ /* 0x000fe200000000ff */
[----:B0-----:R-:W-:Y:S02]  /*5460*/  IMAD R27, R27, UR12, RZ ;  /* 0x0000000c1b1b7c24 */ /* 0x001fe4000f8e02ff */
[----:B------:R-:W-:-:S04]  /*5470*/  IMAD.WIDE.U32 R28, R26, UR12, R28 ;  /* 0x0000000c1a1c7c25 */ /* 0x000fc8000f8e001c */
[----:B------:R-:W-:Y:S01]  /*5480*/  IMAD R27, R26, UR13, R27 ;  /* 0x0000000d1a1b7c24 */ /* 0x000fe2000f8e021b */
[----:B-1----:R-:W-:-:S04]  /*5490*/  LEA R26, P1, R28, UR18, 0x1 ;  /* 0x000000121c1a7c11 */ /* 0x002fc8000f8208ff */
[----:B------:R-:W-:-:S04]  /*54a0*/  IADD3 R27, PT, PT, R29, R27, RZ ;  /* 0x0000001b1d1b7210 */ /* 0x000fc80007ffe0ff */
[----:B------:R-:W-:-:S05]  /*54b0*/  LEA.HI.X R27, R28, UR19, R27, 0x1, P1 ;  /* 0x000000131c1b7c11 */ /* 0x000fca00088f0c1b */
[----:B------:R0:W-:Y:S02]  /*54c0*/  STG.E desc[UR10][R26.64], R7 ;  /* 0x000000071a007986 */ /* 0x0001e4000c10190a */
.L_x_640:
[----:B------:R-:W-:Y:S05]  /*54d0*/  BSYNC.RECONVERGENT B0 ;  /* 0x0000000000007941 */ /* 0x000fea0003800200 */
.L_x_639:
        /* <DEDUP_REMOVED lines=21> */
.L_x_641:
        /* <DEDUP_REMOVED lines=18> */
.L_x_643:
[----:B------:R-:W-:Y:S05]  /*5750*/  BSYNC.RECONVERGENT B0 ;  /* 0x0000000000007941 */ /* 0x000fea0003800200 */
.L_x_642:
        /* <DEDUP_REMOVED lines=21> */
.L_x_644:
        /* <DEDUP_REMOVED lines=18> */
.L_x_646:
[----:B------:R-:W-:Y:S05]  /*59d0*/  BSYNC.RECONVERGENT B0 ;  /* 0x0000000000007941 */ /* 0x000fea0003800200 */
.L_x_645:
[--C-:B0-----:R-:W-:Y:S01]  /*59e0*/  HADD2.F32 R3, -RZ, R0.reuse.H0_H0 ;  /* 0x20000000ff037230 */ /* 0x101fe20000004100 */
[----:B------:R-:W-:Y:S01]  /*59f0*/  SHF.R.S32.HI R10, RZ, 0x1f, R17 ;  /* 0x0000001fff0a7819 */ /* 0x000fe20000011411 */
        /* <DEDUP_REMOVED lines=20> */
.L_x_647:
        /* <DEDUP_REMOVED lines=9> */
[----:B------:R-:W-:Y:S01]  /*5bd0*/  F2FP.F16.F32.PACK_AB R5, R16, R5 ;  /* 0x000000051005723e */ /* 0x000fe200000000ff */
        /* <DEDUP_REMOVED lines=8> */
.L_x_649:
[----:B------:R-:W-:Y:S05]  /*5c60*/  BSYNC.RECONVERGENT B0 ;  /* 0x0000000000007941 */ /* 0x000fea0003800200 */
.L_x_648:
[----:B------:R-:W1:Y:S01]  /*5c70*/  LDCU UR5, c[0x0][0x410] ;  /* 0x00008200ff0577ac */ /* 0x000e620008000800 */
[----:B------:R-:W1:Y:S01]  /*5c80*/  LDCU UR8, c[0x0][0x3e0] ;  /* 0x00007c00ff0877ac */ /* 0x000e620008000800 */
[----:B------:R-:W-:Y:S02]  /*5c90*/  UIADD3 UR6, UPT, UPT, UR7, UR6, URZ ;  /* 0x0000000607067290 */ /* 0x000fe4000fffe0ff */
[----:B------:R-:W-:Y:S02]  /*5ca0*/  UIADD3 UR4, UPT, UPT, UR4, 0x1, URZ ;  /* 0x0000000104047890 */ /* 0x000fe4000fffe0ff */
[----:B-1----:R-:W-:-:S04]  /*5cb0*/  UIMAD UR5, UR5, UR8, URZ ;  /* 0x00000008050572a4 */ /* 0x002fc8000f8e02ff */
[----:B------:R-:W-:-:S09]  /*5cc0*/  UISETP.GE.AND UP0, UPT, UR6, UR5, UPT ;  /* 0x000000050600728c */ /* 0x000fd2000bf06270 */
[----:B------:R-:W-:Y:S05]  /*5cd0*/  BRA.U !UP0, `(.L_x_650) ;  /* 0xffffffa5081c7547 */ /* 0x000fea000b83ffff */
.L_x_607:
        /* <DEDUP_REMOVED lines=16> */
.L_x_652:
[----:B------:R-:W-:Y:S05]  /*5de0*/  BSYNC.RECONVERGENT B0 ;  /* 0x0000000000007941 */ /* 0x000fea0003800200 */
.L_x_651:
        /* <DEDUP_REMOVED lines=11> */
.L_x_654:
[----:B------:R-:W2:Y:S04]  /*5ea0*/  LDG.E.STRONG.GPU R5, desc[UR10][R2.64] ;  /* 0x0000000a02057981 */ /* 0x000ea8000c1ef900 */
[----:B--2---:R-:W-:Y:S01]  /*5eb0*/  CCTL.IVALL ;  /* 0x00000000ff00798f */ /* 0x004fe20002000000 */
[----:B------:R-:W-:Y:S05]  /*5ec0*/  YIELD ;  /* 0x0000000000007946 */ /* 0x000fea0003800000 */
[----:B------:R-:W-:-:S13]  /*5ed0*/  ISETP.NE.AND P0, PT, R5, R0, PT ;  /* 0x000000000500720c */ /* 0x000fda0003f05270 */
[----:B------:R-:W-:Y:S05]  /*5ee0*/  @P0 BRA `(.L_x_654) ;  /* 0xfffffffc00ec0947 */ /* 0x000fea000383ffff */
.L_x_653:
        /* <DEDUP_REMOVED lines=74> */
.L_x_657:
        /* <DEDUP_REMOVED lines=29> */
.L_x_656:
[----:B------:R-:W-:Y:S05]  /*6560*/  BSYNC.RECONVERGENT B0 ;  /* 0x0000000000007941 */ /* 0x000fea0003800200 */
.L_x_655:
        /* <DEDUP_REMOVED lines=10> */
.L_x_658:
        /* <DEDUP_REMOVED lines=82> */
.L_x_659:
        /* <DEDUP_REMOVED lines=13> */
.L_x_4892:


//--------------------- .text._Z35group_norm_nhwc_bwd_one_pass_kernelI11Fp16IOFp32WLi128ELi160ELi640EEv26Group_norm_nhwc_bwd_params --------------------------
	.section	.text._Z35group_norm_nhwc_bwd_one_pass_kernelI11Fp16IOFp32WLi128ELi160ELi640EEv26Group_norm_nhwc_bwd_params,"ax",@progbits
	.align	128
        .global         _Z35group_norm_nhwc_bwd_one_pass_kernelI11Fp16IOFp32WLi128ELi160ELi640EEv26Group_norm_nhwc_bwd_params
        .type           _Z35group_norm_nhwc_bwd_one_pass_kernelI11Fp16IOFp32WLi128ELi160ELi640EEv26Group_norm_nhwc_bwd_params,@function
        .size           _Z35group_norm_nhwc_bwd_one_pass_kernelI11Fp16IOFp32WLi128ELi160ELi640EEv26Group_norm_nhwc_bwd_params,(.L_x_4893 - _Z35group_norm_nhwc_bwd_one_pass_kernelI11Fp16IOFp32WLi128ELi160ELi640EEv26Group_norm_nhwc_bwd_params)
        .other          _Z35group_norm_nhwc_bwd_one_pass_kernelI11Fp16IOFp32WLi128ELi160ELi640EEv26Group_norm_nhwc_bwd_params,@"STO_CUDA_ENTRY STV_DEFAULT"
_Z35group_norm_nhwc_bwd_one_pass_kernelI11Fp16IOFp32WLi128ELi160ELi640EEv26Group_norm_nhwc_bwd_params:
.text._Z35group_norm_nhwc_bwd_one_pass_kernelI11Fp16IOFp32WLi128ELi160ELi640EEv26Group_norm_nhwc_bwd_params:
        /* <DEDUP_REMOVED lines=10> */
[----:B------:R-:W0:Y:S01]  /*00a0*/  S2R R2, SR_LANEID ;  /* 0x0000000000027919 */ /* 0x000e220000000000 */
[----:B------:R-:W-:Y:S01]  /*00b0*/  HFMA2 R59, -RZ, RZ, 0, 0 ;  /* 0x00000000ff3b7431 */ /* 0x000fe200000001ff */
[----:B------:R-:W-:Y:S02]  /*00c0*/  MOV R62, UR6 ;  /* 0x00000006003e7c02 */ /* 0x000fe40008000f00 */
        /* <DEDUP_REMOVED lines=8> */
[----:B0-----:R-:W-:-:S07]  /*0150*/  LOP3.LUT R0, R60, 0xffff, RZ, 0xc0, !PT ;  /* 0x0000ffff3c007812 */ /* 0x001fce00078ec0ff */
.L_x_727:
[----:B0-----:R-:W0:Y:S01]  /*0160*/  LDC R11, c[0x0][0x410] ;  /* 0x00010400ff0b7b82 */ /* 0x001e220000000800 */
[----:B------:R-:W-:Y:S01]  /*0170*/  IABS R8, R62 ;  /* 0x0000003e00087213 */ /* 0x000fe20000000000 */
[----:B------:R-:W1:Y:S01]  /*0180*/  LDCU.128 UR12, c[0x0][0x400] ;  /* 0x00008000ff0c77ac */ /* 0x000e620008000c00 */
[----:B------:R-:W-:Y:S02]  /*0190*/  ISETP.GE.AND P3, PT, R62, RZ, PT ;  /* 0x000000ff3e00720c */ /* 0x000fe40003f66270 */
[----:B------:R-:W-:-:S03]  /*01a0*/  MOV R58, RZ ;  /* 0x000000ff003a7202 */ /* 0x000fc60000000f00 */
[----:B------:R-:W2:Y:S01]  /*01b0*/  S2UR UR6, SR_CTAID.X ;  /* 0x00000000000679c3 */ /* 0x000ea20000002500 */
[----:B------:R-:W-:Y:S02]  /*01c0*/  CS2R R56, SRZ ;  /* 0x0000000000387805 */ /* 0x000fe4000001ff00 */
[----:B------:R-:W-:Y:S02]  /*01d0*/  CS2R R54, SRZ ;  /* 0x0000000000367805 */ /* 0x000fe4000001ff00 */
[----:B------:R-:W-:Y:S02]  /*01e0*/  CS2R R52, SRZ ;  /* 0x0000000000347805 */ /* 0x000fe4000001ff00 */
[----:B------:R-:W-:Y:S02]  /*01f0*/  CS2R R50, SRZ ;  /* 0x0000000000327805 */ /* 0x000fe4000001ff00 */
[----:B------:R-:W-:Y:S02]  /*0200*/  CS2R R48, SRZ ;  /* 0x0000000000307805 */ /* 0x000fe4000001ff00 */
[----:B------:R-:W-:-:S02]  /*0210*/  CS2R R44, SRZ ;  /* 0x00000000002c7805 */ /* 0x000fc4000001ff00 */
[----:B------:R-:W-:Y:S01]  /*0220*/  CS2R R42, SRZ ;  /* 0x00000000002a7805 */ /* 0x000fe2000001ff00 */
[----:B------:R-:W3:Y:S01]  /*0230*/  LDCU.U8 UR4, c[0x0][0x414] ;  /* 0x00008280ff0477ac */ /* 0x000ee20008000000 */
[----:B0-----:R-:W-:-:S04]  /*0240*/  IABS R6, R11 ;  /* 0x0000000b00067213 */ /* 0x001fc80000000000 */
[----:B------:R-:W0:Y:S08]  /*0250*/  I2F.RP R3, R6 ;  /* 0x0000000600037306 */ /* 0x000e300000209400 */
[----:B0-----:R-:W0:Y:S02]  /*0260*/  MUFU.RCP R3, R3 ;  /* 0x0000000300037308 */ /* 0x001e240000001000 */
[----:B0-----:R-:W-:-:S06]  /*0270*/  IADD3 R4, PT, PT, R3, 0xffffffe, RZ ;  /* 0x0ffffffe03047810 */ /* 0x001fcc0007ffe0ff */
[----:B------:R0:W4:Y:S02]  /*0280*/  F2I.FTZ.U32.TRUNC.NTZ R5, R4 ;  /* 0x0000000400057305 */ /* 0x000124000021f000 */
[----:B0-----:R-:W-:Y:S02]  /*0290*/  MOV R4, RZ ;  /* 0x000000ff00047202 */ /* 0x001fe40000000f00 */
[----:B----4-:R-:W-:-:S05]  /*02a0*/  IADD3 R7, PT, PT, RZ, -R5, RZ ;  /* 0x80000005ff077210 */ /* 0x010fca0007ffe0ff */
[----:B------:R-:W-:-:S04]  /*02b0*/  IMAD R7, R7, R6, RZ ;  /* 0x0000000607077224 */ /* 0x000fc800078e02ff */
[----:B------:R-:W-:Y:S01]  /*02c0*/  IMAD.HI.U32 R5, R5, R7, R4 ;  /* 0x0000000705057227 */ /* 0x000fe200078e0004 */
[----:B------:R-:W-:Y:S02]  /*02d0*/  MOV R7, R8 ;  /* 0x0000000800077202 */ /* 0x000fe40000000f00 */
[----:B------:R-:W2:Y:S03]  /*02e0*/  LDC R8, c[0x0][0x41c] ;  /* 0x00010700ff087b82 */ /* 0x000ea60000000800 */
[----:B------:R-:W-:-:S05]  /*02f0*/  IMAD.HI.U32 R5, R5, R7, RZ ;  /* 0x0000000705057227 */ /* 0x000fca00078e00ff */
[----:B------:R-:W-:-:S05]  /*0300*/  IADD3 R3, PT, PT, -R5, RZ, RZ ;  /* 0x000000ff05037210 */ /* 0x000fca0007ffe1ff */
[----:B------:R-:W-:Y:S01]  /*0310*/  IMAD R3, R6, R3, R7 ;  /* 0x0000000306037224 */ /* 0x000fe200078e0207 */
[----:B------:R-:W-:-:S04]  /*0320*/  LOP3.LUT R7, R62, R11, RZ, 0x3c, !PT ;  /* 0x0000000b3e077212 */ /* 0x000fc800078e3cff */
[----:B------:R-:W-:Y:S02]  /*0330*/  ISETP.GT.U32.AND P4, PT, R6, R3, PT ;  /* 0x000000030600720c */ /* 0x000fe40003f84070 */
[----:B------:R-:W-:Y:S01]  /*0340*/  ISETP.GE.AND P0, PT, R7, RZ, PT ;  /* 0x000000ff0700720c */ /* 0x000fe20003f06270 */
[----:B--2---:R-:W-:-:S05]  /*0350*/  IMAD R39, R8, UR6, R61 ;  /* 0x0000000608277c24 */ /* 0x004fca000f8e023d */
[----:B-1----:R-:W-:-:S05]  /*0360*/  ISETP.GE.U32.AND P2, PT, R39, UR12, PT ;  /* 0x0000000c27007c0c */ /* 0x002fca000bf46070 */
[-C--:B------:R-:W-:Y:S02]  /*0370*/  @!P4 IADD3 R3, PT, PT, R3, -R6.reuse, RZ ;  /* 0x800000060303c210 */ /* 0x080fe40007ffe0ff */
[----:B------:R-:W-:Y:S02]  /*0380*/  SHF.R.S32.HI R9, RZ, 0x1f, R39 ;  /* 0x0000001fff097819 */ /* 0x000fe40000011427 */
[CC--:B------:R-:W-:Y:S02]  /*0390*/  ISETP.GE.U32.AND P1, PT, R3.reuse, R6.reuse, PT ;  /* 0x000000060300720c */ /* 0x0c0fe40003f26070 */
[----:B------:R-:W-:Y:S02]  /*03a0*/  ISETP.GT.U32.AND P5, PT, R6, R3, PT ;  /* 0x000000030600720c */ /* 0x000fe40003fa4070 */
[----:B------:R-:W-:Y:S02]  /*03b0*/  IADD3 R4, PT, PT, R3, -R6, RZ ;  /* 0x8000000603047210 */ /* 0x000fe40007ffe0ff */
[----:B------:R-:W-:-:S02]  /*03c0*/  ISETP.GE.AND.EX P2, PT, R9, UR13, PT, P2 ;  /* 0x0000000d09007c0c */ /* 0x000fc4000bf46320 */
[----:B------:R-:W-:Y:S02]  /*03d0*/  @!P4 IADD3 R5, PT, PT, R5, 0x1, RZ ;  /* 0x000000010505c810 */ /* 0x000fe40007ffe0ff */
[----:B------:R-:W-:Y:S02]  /*03e0*/  SEL R3, R4, R3, !P5 ;  /* 0x0000000304037207 */ /* 0x000fe40006800000 */
[----:B------:R-:W-:Y:S02]  /*03f0*/  IADD3 R7, PT, PT, R39, 0x8, RZ ;  /* 0x0000000827077810 */ /* 0x000fe40007ffe0ff */
[----:B------:R-:W-:Y:S02]  /*0400*/  ISETP.NE.AND P4, PT, R11, RZ, PT ;  /* 0x000000ff0b00720c */ /* 0x000fe40003f85270 */
[----:B------:R-:W-:Y:S02]  /*0410*/  LOP3.LUT R4, RZ, R11, RZ, 0x33, !PT ;  /* 0x0000000bff047212 */ /* 0x000fe400078e33ff */
[----:B------:R-:W-:Y:S01]  /*0420*/  @P1 IADD3 R5, PT, PT, R5, 0x1, RZ ;  /* 0x0000000105051810 */ /* 0x000fe20007ffe0ff */
[----:B------:R-:W0:Y:S01]  /*0430*/  @!P2 LDC.64 R14, c[0x0][0x3f8] ;  /* 0x0000fe00ff0eab82 */ /* 0x000e220000000a00 */
[----:B------:R-:W-:-:S02]  /*0440*/  @!P3 IADD3 R3, PT, PT, -R3, RZ, RZ ;  /* 0x000000ff0303b210 */ /* 0x000fc40007ffe1ff */
[----:B------:R-:W-:Y:S02]  /*0450*/  ISETP.GE.U32.AND P1, PT, R7, UR12, PT ;  /* 0x0000000c07007c0c */ /* 0x000fe4000bf26070 */
[----:B------:R-:W-:Y:S02]  /*0460*/  SHF.R.S32.HI R11, RZ, 0x1f, R7 ;  /* 0x0000001fff0b7819 */ /* 0x000fe40000011407 */
[----:B------:R-:W-:Y:S01]  /*0470*/  SEL R64, R4, R3, !P4 ;  /* 0x0000000304407207 */ /* 0x000fe20006000000 */
[----:B------:R-:W1:Y:S01]  /*0480*/  @!P2 LDC.64 R16, c[0x0][0x3a0] ;  /* 0x0000e800ff10ab82 */ /* 0x000e620000000a00 */
[----:B------:R-:W-:Y:S02]  /*0490*/  ISETP.GE.AND.EX P1, PT, R11, UR13, PT, P1 ;  /* 0x0000000d0b007c0c */ /* 0x000fe4000bf26310 */
[----:B------:R-:W-:Y:S01]  /*04a0*/  @!P0 IADD3 R5, PT, PT, -R5, RZ, RZ ;  /* 0x000000ff05058210 */ /* 0x000fe20007ffe1ff */
[----:B------:R-:W-:-:S03]  /*04b0*/  IMAD R3, R64, 0xa0, RZ ;  /* 0x000000a040037824 */ /* 0x000fc600078e02ff */
[----:B------:R-:W-:Y:S01]  /*04c0*/  SEL R5, R4, R5, !P4 ;  /* 0x0000000504057207 */ /* 0x000fe20006000000 */
[----:B------:R-:W2:Y:S01]  /*04d0*/  @!P2 LDC.64 R18, c[0x0][0x398] ;  /* 0x0000e600ff12ab82 */ /* 0x000ea20000000a00 */
[C---:B------:R-:W-:Y:S02]  /*04e0*/  IADD3 R66, P0, PT, R3.reuse, R0, RZ ;  /* 0x0000000003427210 */ /* 0x040fe40007f1e0ff */
[----:B------:R-:W-:Y:S02]  /*04f0*/  SHF.R.S32.HI R0, RZ, 0x1f, R5 ;  /* 0x0000001fff007819 */ /* 0x000fe40000011405 */
[----:B------:R-:W-:Y:S02]  /*0500*/  LEA.HI.X.SX32 R67, R3, RZ, 0x1, P0 ;  /* 0x000000ff03437211 */ /* 0x000fe400000f0eff */
[----:B------:R-:W-:Y:S01]  /*0510*/  IADD3 R3, PT, PT, R39, 0x10, RZ ;  /* 0x0000001027037810 */ /* 0x000fe20007ffe0ff */
[----:B------:R-:W4:Y:S01]  /*0520*/  @!P1 LDC.64 R20, c[0x0][0x3f8] ;  /* 0x0000fe00ff149b82 */ /* 0x000f220000000a00 */
[----:B------:R-:W-:-:S02]  /*0530*/  IMAD R0, R0, UR14, RZ ;  /* 0x0000000e00007c24 */ /* 0x000fc4000f8e02ff */
[----:B------:R-:W-:Y:S01]  /*0540*/  ISETP.GE.U32.AND P3, PT, R3, UR12, PT ;  /* 0x0000000c03007c0c */ /* 0x000fe2000bf66070 */
[----:B------:R-:W-:Y:S01]  /*0550*/  IMAD.WIDE.U32 R66, R5, UR14, R66 ;  /* 0x0000000e05427c25 */ /* 0x000fe2000f8e0042 */
[----:B------:R-:W-:-:S03]  /*0560*/  SHF.R.S32.HI R13, RZ, 0x1f, R3 ;  /* 0x0000001fff0d7819 */ /* 0x000fc60000011403 */
[----:B------:R-:W-:Y:S01]  /*0570*/  IMAD R69, R5, UR15, R0 ;  /* 0x0000000f05457c24 */ /* 0x000fe2000f8e0200 */
[----:B------:R-:W-:Y:S01]  /*0580*/  ISETP.GE.AND.EX P3, PT, R13, UR13, PT, P3 ;  /* 0x0000000d0d007c0c */ /* 0x000fe2000bf66330 */
[----:B0-----:R-:W-:Y:S01]  /*0590*/  @!P2 IMAD R0, R9, R14, RZ ;  /* 0x0000000e0900a224 */ /* 0x001fe200078e02ff */
[----:B------:R-:W-:Y:S01]  /*05a0*/  @!P2 MOV R68, R66 ;  /* 0x000000420044a202 */ /* 0x000fe20000000f00 */
[----:B------:R-:W0:Y:S01]  /*05b0*/  @!P1 LDC.64 R22, c[0x0][0x3a0] ;  /* 0x0000e800ff169b82 */ /* 0x000e220000000a00 */
[----:B------:R-:W-:Y:S01]  /*05c0*/  IADD3 R69, PT, PT, R67, R69, RZ ;  /* 0x0000004543457210 */ /* 0x000fe20007ffe0ff */
[C---:B------:R-:W-:Y:S01]  /*05d0*/  @!P2 IMAD R9, R39.reuse, R15, R0 ;  /* 0x0000000f2709a224 */ /* 0x040fe200078e0200 */
[C---:B------:R-:W-:Y:S01]  /*05e0*/  IADD3 R15, PT, PT, R39.reuse, 0x18, RZ ;  /* 0x00000018270f7810 */ /* 0x040fe20007ffe0ff */
[----:B------:R-:W-:-:S04]  /*05f0*/  @!P2 IMAD.WIDE.U32 R4, R39, R14, R68 ;  /* 0x0000000e2704a225 */ /* 0x000fc800078e0044 */
[----:B------:R-:W3:Y:S01]  /*0600*/  @!P1 LDC.64 R24, c[0x0][0x398] ;  /* 0x0000e600ff189b82 */ /* 0x000ee20000000a00 */
[----:B------:R-:W-:Y:S01]  /*0610*/  @!P2 IADD3 R9, PT, PT, R5, R9, RZ ;  /* 0x000000090509a210 */ /* 0x000fe20007ffe0ff */
[----:B----4-:R-:W-:Y:S01]  /*0620*/  @!P1 IMAD R8, R11, R20, RZ ;  /* 0x000000140b089224 */ /* 0x010fe200078e02ff */
[C---:B------:R-:W-:Y:S02]  /*0630*/  @!P2 SHF.L.U32 R5, R4.reuse, 0x1, RZ ;  /* 0x000000010405a819 */ /* 0x040fe400000006ff */
[----:B------:R-:W-:-:S03]  /*0640*/  @!P2 SHF.L.U64.HI R0, R4, 0x1, R9 ;  /* 0x000000010400a819 */ /* 0x000fc60000010209 */
[----:B------:R-:W4:Y:S01]  /*0650*/  @!P3 LDC.64 R26, c[0x0][0x3f8] ;  /* 0x0000fe00ff1abb82 */ /* 0x000f220000000a00 */
[----:B-1----:R-:W-:Y:S01]  /*0660*/  @!P2 IADD3 R4, P0, PT, R5, R16, RZ ;  /* 0x000000100504a210 */ /* 0x002fe20007f1e0ff */
[----:B------:R-:W-:Y:S01]  /*0670*/  @!P1 IMAD R11, R7, R21, R8 ;  /* 0x00000015070b9224 */ /* 0x000fe200078e0208 */
[----:B------:R-:W-:Y:S02]  /*0680*/  @!P1 MOV R8, R66 ;  /* 0x0000004200089202 */ /* 0x000fe40000000f00 */
[----:B------:R-:W-:Y:S02]  /*0690*/  @!P1 MOV R9, R69 ;  /* 0x0000004500099202 */ /* 0x000fe40000000f00 */
[----:B--2---:R-:W-:Y:S01]  /*06a0*/  @!P2 IADD3 R6, P4, PT, R5, R18, RZ ;  /* 0x000000120506a210 */ /* 0x004fe20007f9e0ff */
[----:B------:R-:W1:Y:S01]  /*06b0*/  @!P3 LDC.64 R28, c[0x0][0x3a0] ;  /* 0x0000e800ff1cbb82 */ /* 0x000e620000000a00 */
[----:B------:R-:W-:Y:S01]  /*06c0*/  @!P2 IADD3.X R5, PT, PT, R0, R17, RZ, P0, !PT ;  /* 0x000000110005a210 */ /* 0x000fe200007fe4ff */
[----:B------:R-:W-:Y:S01]  /*06d0*/  @!P1 IMAD.WIDE.U32 R8, R7, R20, R8 ;  /* 0x0000001407089225 */ /* 0x000fe200078e0008 */
[----:B------:R-:W-:-:S02]  /*06e0*/  ISETP.GE.U32.AND P0, PT, R15, UR12, PT ;  /* 0x0000000c0f007c0c */ /* 0x000fc4000bf06070 */
[----:B------:R-:W-:Y:S01]  /*06f0*/  SHF.R.S32.HI R17, RZ, 0x1f, R15 ;  /* 0x0000001fff117819 */ /* 0x000fe2000001140f */
[----:B------:R4:W5:Y:S01]  /*0700*/  @!P2 LDG.E R58, desc[UR8][R4.64] ;  /* 0x00000008043aa981 */ /* 0x000962000c1e1900 */
[----:B------:R-:W-:Y:S02]  /*0710*/  @!P1 IADD3 R9, PT, PT, R9, R11, RZ ;  /* 0x0000000b09099210 */ /* 0x000fe40007ffe0ff */
[----:B------:R-:W-:Y:S02]  /*0720*/  ISETP.GE.AND.EX P0, PT, R17, UR13, PT, P0 ;  /* 0x0000000d11007c0c */ /* 0x000fe4000bf06300 */
[----:B------:R-:W-:Y:S02]  /*0730*/  @!P1 SHF.L.U32 R11, R8, 0x1, RZ ;  /* 0x00000001080b9819 */ /* 0x000fe400000006ff */
[----:B------:R-:W-:Y:S02]  /*0740*/  @!P2 IADD3.X R7, PT, PT, R0, R19, RZ, P4, !PT ;  /* 0x000000130007a210 */ /* 0x000fe400027fe4ff */
[----:B------:R-:W-:Y:S01]  /*0750*/  @!P1 SHF.L.U64.HI R0, R8, 0x1, R9 ;  /* 0x0000000108009819 */ /* 0x000fe20000010209 */
[----:B----4-:R-:W-:Y:S01]  /*0760*/  @!P3 IMAD R4, R13, R26, RZ ;  /* 0x0000001a0d04b224 */ /* 0x010fe200078e02ff */
[----:B0-----:R-:W-:Y:S01]  /*0770*/  @!P1 IADD3 R8, P5, PT, R11, R22, RZ ;  /* 0x000000160b089210 */ /* 0x001fe20007fbe0ff */
[----:B------:R-:W5:Y:S01]  /*0780*/  @!P2 LDG.E R57, desc[UR8][R6.64] ;  /* 0x000000080639a981 */ /* 0x000f62000c1e1900 */
[----:B------:R-:W-:-:S02]  /*0790*/  IADD3 R19, PT, PT, R39, 0x20, RZ ;  /* 0x0000002027137810 */ /* 0x000fc40007ffe0ff */
[----:B------:R-:W-:Y:S01]  /*07a0*/  @!P1 IADD3.X R9, PT, PT, R0, R23, RZ, P5, !PT ;  /* 0x0000001700099210 */ /* 0x000fe20002ffe4ff */
[----:B------:R-:W0:Y:S01]  /*07b0*/  @!P0 LDC.64 R30, c[0x0][0x3a0] ;  /* 0x0000e800ff1e8b82 */ /* 0x000e220000000a00 */
[----:B------:R-:W-:Y:S02]  /*07c0*/  @!P3 MOV R12, R66 ;  /* 0x00000042000cb202 */ /* 0x000fe40000000f00 */
[----:B------:R-:W-:Y:S01]  /*07d0*/  @!P3 MOV R13, R69 ;  /* 0x00000045000db202 */ /* 0x000fe20000000f00 */
[----:B------:R-:W-:Y:S01]  /*07e0*/  @!P3 IMAD R5, R3, R27, R4 ;  /* 0x0000001b0305b224 */ /* 0x000fe200078e0204 */
[----:B------:R-:W-:Y:S01]  /*07f0*/  ISETP.GE.U32.AND P4, PT, R19, UR12, PT ;  /* 0x0000000c13007c0c */ /* 0x000fe2000bf86070 */
[----:B------:R2:W5:Y:S01]  /*0800*/  @!P1 LDG.E R56, desc[UR8][R8.64] ;  /* 0x0000000808389981 */ /* 0x000562000c1e1900 */
[----:B------:R-:W-:Y:S01]  /*0810*/  SHF.R.S32.HI R21, RZ, 0x1f, R19 ;  /* 0x0000001fff157819 */ /* 0x000fe20000011413 */
[----:B------:R-:W4:Y:S01]  /*0820*/  @!P0 LDC.64 R22, c[0x0][0x3f8] ;  /* 0x0000fe00ff168b82 */ /* 0x000f220000000a00 */
[----:B------:R-:W-:-:S02]  /*0830*/  @!P3 IMAD.WIDE.U32 R12, R3, R26, R12 ;  /* 0x0000001a030cb225 */ /* 0x000fc400078e000c */
[----:B------:R-:W-:Y:S02]  /*0840*/  ISETP.GE.AND.EX P2, PT, R21, UR13, PT, P4 ;  /* 0x0000000d15007c0c */ /* 0x000fe4000bf46340 */
[----:B---3--:R-:W-:-:S03]  /*0850*/  @!P1 IADD3 R10, P4, PT, R11, R24, RZ ;  /* 0x000000180b0a9210 */ /* 0x008fc60007f9e0ff */
[----:B------:R-:W3:Y:S01]  /*0860*/  @!P3 LDC.64 R26, c[0x0][0x398] ;  /* 0x0000e600ff1abb82 */ /* 0x000ee20000000a00 */
[----:B------:R-:W-:Y:S02]  /*0870*/  IADD3 R3, PT, PT, R39, 0x28, RZ ;  /* 0x0000002827037810 */ /* 0x000fe40007ffe0ff */
[----:B------:R-:W-:Y:S02]  /*0880*/  @!P1 IADD3.X R11, PT, PT, R0, R25, RZ, P4, !PT ;  /* 0x00000019000b9210 */ /* 0x000fe400027fe4ff */
[----:B------:R-:W-:Y:S02]  /*0890*/  ISETP.GE.U32.AND P4, PT, R3, UR12, PT ;  /* 0x0000000c03007c0c */ /* 0x000fe4000bf86070 */
[----:B------:R-:W-:Y:S01]  /*08a0*/  SHF.R.S32.HI R25, RZ, 0x1f, R3 ;  /* 0x0000001fff197819 */ /* 0x000fe20000011403 */
[----:B------:R0:W5:Y:S01]  /*08b0*/  @!P1 LDG.E R55, desc[UR8][R10.64] ;  /* 0x000000080a379981 */ /* 0x000162000c1e1900 */
[----:B------:R-:W-:Y:S01]  /*08c0*/  @!P3 IADD3 R13, PT, PT, R13, R5, RZ ;  /* 0x000000050d0db210 */ /* 0x000fe20007ffe0ff */
[----:B--2---:R-:W2:Y:S01]  /*08d0*/  @!P0 LDC.64 R8, c[0x0][0x398] ;  /* 0x0000e600ff088b82 */ /* 0x004ea20000000a00 */
[----:B------:R-:W-:-:S02]  /*08e0*/  ISETP.GE.AND.EX P4, PT, R25, UR13, PT, P4 ;  /* 0x0000000d19007c0c */ /* 0x000fc4000bf86340 */
[----:B------:R-:W-:-:S05]  /*08f0*/  @!P3 SHF.L.U32 R7, R12, 0x1, RZ ;  /* 0x000000010c07b819 */ /* 0x000fca00000006ff */
[----:B------:R-:W2:Y:S01]  /*0900*/  @!P2 LDC.64 R4, c[0x0][0x3f8] ;  /* 0x0000fe00ff04ab82 */ /* 0x000ea20000000a00 */
[----:B----4-:R-:W-:Y:S01]  /*0910*/  @!P0 IMAD R6, R17, R22, RZ ;  /* 0x0000001611068224 */ /* 0x010fe200078e02ff */
[----:B------:R-:W-:Y:S02]  /*0920*/  @!P3 SHF.L.U64.HI R0, R12, 0x1, R13 ;  /* 0x000000010c00b819 */ /* 0x000fe4000001020d */
[----:B-1----:R-:W-:Y:S01]  /*0930*/  @!P3 IADD3 R12, P5, PT, R7, R28, RZ ;  /* 0x0000001c070cb210 */ /* 0x002fe20007fbe0ff */
[----:B------:R-:W-:Y:S01]  /*0940*/  @!P0 IMAD R23, R15, R23, R6 ;  /* 0x000000170f178224 */ /* 0x000fe200078e0206 */
[----:B---3--:R-:W-:Y:S02]  /*0950*/  @!P3 IADD3 R14, P1, PT, R7, R26, RZ ;  /* 0x0000001a070eb210 */ /* 0x008fe40007f3e0ff */
[----:B------:R-:W1:Y:S01]  /*0960*/  @!P4 LDC.64 R6, c[0x0][0x3f8] ;  /* 0x0000fe00ff06cb82 */ /* 0x000e620000000a00 */
[----:B------:R-:W-:Y:S02]  /*0970*/  @!P0 MOV R16, R66 ;  /* 0x0000004200108202 */ /* 0x000fe40000000f00 */
[----:B------:R-:W-:-:S02]  /*0980*/  @!P0 MOV R17, R69 ;  /* 0x0000004500118202 */ /* 0x000fc40000000f00 */
[C---:B------:R-:W-:Y:S01]  /*0990*/  @!P3 IADD3.X R13, PT, PT, R0.reuse, R29, RZ, P5, !PT ;  /* 0x0000001d000db210 */ /* 0x040fe20002ffe4ff */
[----:B------:R-:W-:Y:S02]  /*09a0*/  @!P0 IMAD.WIDE.U32 R16, R15, R22, R16 ;  /* 0x000000160f108225 */ /* 0x000fe400078e0010 */
[----:B------:R-:W3:Y:S02]  /*09b0*/  @!P2 LDC.64 R28, c[0x0][0x398] ;  /* 0x0000e600ff1cab82 */ /* 0x000ee40000000a00 */
[----:B------:R4:W5:Y:S01]  /*09c0*/  @!P3 LDG.E R54, desc[UR8][R12.64] ;  /* 0x000000080c36b981 */ /* 0x000962000c1e1900 */
[----:B------:R-:W-:Y:S02]  /*09d0*/  @!P3 IADD3.X R15, PT, PT, R0, R27, RZ, P1, !PT ;  /* 0x0000001b000fb210 */ /* 0x000fe40000ffe4ff */
[----:B0-----:R-:W-:Y:S02]  /*09e0*/  @!P0 IADD3 R11, PT, PT, R17, R23, RZ ;  /* 0x00000017110b8210 */ /* 0x001fe40007ffe0ff */
[----:B------:R-:W-:Y:S01]  /*09f0*/  @!P0 SHF.L.U32 R17, R16, 0x1, RZ ;  /* 0x0000000110118819 */ /* 0x000fe200000006ff */
[----:B--2---:R-:W-:Y:S01]  /*0a00*/  @!P2 IMAD R0, R21, R4, RZ ;  /* 0x000000041500a224 */ /* 0x004fe200078e02ff */
[----:B------:R-:W0:Y:S01]  /*0a10*/  @!P2 LDC.64 R26, c[0x0][0x3a0] ;  /* 0x0000e800ff1aab82 */ /* 0x000e220000000a00 */
[----:B----4-:R-:W-:-:S02]  /*0a20*/  @!P2 MOV R12, R66 ;  /* 0x00000042000ca202 */ /* 0x010fc40000000f00 */
[----:B------:R-:W-:Y:S01]  /*0a30*/  @!P2 MOV R13, R69 ;  /* 0x00000045000da202 */ /* 0x000fe20000000f00 */
[----:B------:R-:W-:Y:S01]  /*0a40*/  @!P2 IMAD R5, R19, R5, R0 ;  /* 0x000000051305a224 */ /* 0x000fe200078e0200 */
[----:B------:R-:W-:Y:S01]  /*0a50*/  @!P0 SHF.L.U64.HI R16, R16, 0x1, R11 ;  /* 0x0000000110108819 */ /* 0x000fe2000001020b */
[----:B------:R2:W5:Y:S01]  /*0a60*/  @!P3 LDG.E R53, desc[UR8][R14.64] ;  /* 0x000000080e35b981 */ /* 0x000562000c1e1900 */
[----:B------:R-:W-:Y:S01]  /*0a70*/  @!P0 IADD3 R10, P1, PT, R17, R30, RZ ;  /* 0x0000001e110a8210 */ /* 0x000fe20007f3e0ff */
[----:B------:R-:W-:Y:S01]  /*0a80*/  @!P2 IMAD.WIDE.U32 R12, R19, R4, R12 ;  /* 0x00000004130ca225 */ /* 0x000fe200078e000c */
[----:B------:R-:W-:Y:S02]  /*0a90*/  IADD3 R19, PT, PT, R39, 0x30, RZ ;  /* 0x0000003027137810 */ /* 0x000fe40007ffe0ff */
[----:B------:R-:W-:Y:S02]  /*0aa0*/  @!P0 IADD3.X R11, PT, PT, R16, R31, RZ, P1, !PT ;  /* 0x0000001f100b8210 */ /* 0x000fe40000ffe4ff */
[----:B------:R-:W-:Y:S01]  /*0ab0*/  @!P0 IADD3 R4, P1, PT, R17, R8, RZ ;  /* 0x0000000811048210 */ /* 0x000fe20007f3e0ff */
[----:B-1----:R-:W-:Y:S01]  /*0ac0*/  @!P4 IMAD R8, R25, R6, RZ ;  /* 0x000000061908c224 */ /* 0x002fe200078e02ff */
[----:B------:R-:W-:Y:S01]  /*0ad0*/  IADD3 R23, PT, PT, R39, 0x38, RZ ;  /* 0x0000003827177810 */ /* 0x000fe20007ffe0ff */
[----:B------:R-:W1:Y:S01]  /*0ae0*/  @!P4 LDC.64 R30, c[0x0][0x3a0] ;  /* 0x0000e800ff1ecb82 */ /* 0x000e620000000a00 */
[----:B--2---:R-:W-:Y:S01]  /*0af0*/  @!P2 IADD3 R15, PT, PT, R13, R5, RZ ;  /* 0x000000050d0fa210 */ /* 0x004fe20007ffe0ff */
[----:B------:R2:W5:Y:S01]  /*0b00*/  @!P0 LDG.E R52, desc[UR8][R10.64] ;  /* 0x000000080a348981 */ /* 0x000562000c1e1900 */
[----:B------:R-:W-:-:S02]  /*0b10*/  ISETP.GE.U32.AND P3, PT, R19, UR12, PT ;  /* 0x0000000c13007c0c */ /* 0x000fc4000bf66070 */
[----:B------:R-:W-:Y:S02]  /*0b20*/  SHF.R.S32.HI R21, RZ, 0x1f, R19 ;  /* 0x0000001fff157819 */ /* 0x000fe40000011413 */
[----:B------:R-:W-:Y:S02]  /*0b30*/  @!P0 IADD3.X R5, PT, PT, R16, R9, RZ, P1, !PT ;  /* 0x0000000910058210 */ /* 0x000fe40000ffe4ff */
[----:B------:R-:W-:Y:S01]  /*0b40*/  @!P2 SHF.L.U64.HI R0, R12, 0x1, R15 ;  /* 0x000000010c00a819 */ /* 0x000fe2000001020f */
[----:B------:R-:W-:Y:S01]  /*0b50*/  @!P4 IMAD R15, R3, R7, R8 ;  /* 0x00000007030fc224 */ /* 0x000fe200078e0208 */
[----:B------:R-:W-:Y:S01]  /*0b60*/  ISETP.GE.U32.AND P1, PT, R23, UR12, PT ;  /* 0x0000000c17007c0c */ /* 0x000fe2000bf26070 */
[----:B--2---:R-:W2:Y:S01]  /*0b70*/  @!P4 LDC.64 R10, c[0x0][0x398] ;  /* 0x0000e600ff0acb82 */ /* 0x004ea20000000a00 */
[----:B------:R-:W-:Y:S01]  /*0b80*/  SHF.R.S32.HI R25, RZ, 0x1f, R23 ;  /* 0x0000001fff197819 */ /* 0x000fe20000011417 */
[----:B------:R4:W5:Y:S01]  /*0b90*/  @!P0 LDG.E R51, desc[UR8][R4.64] ;  /* 0x0000000804338981 */ /* 0x000962000c1e1900 */
[----:B------:R-:W-:-:S02]  /*0ba0*/  ISETP.GE.AND.EX P3, PT, R21, UR13, PT, P3 ;  /* 0x0000000d15007c0c */ /* 0x000fc4000bf66330 */
[----:B------:R-:W-:Y:S02]  /*0bb0*/  @!P4 MOV R8, R66 ;  /* 0x000000420008c202 */ /* 0x000fe40000000f00 */
[----:B------:R-:W-:Y:S02]  /*0bc0*/  @!P4 MOV R9, R69 ;  /* 0x000000450009c202 */ /* 0x000fe40000000f00 */
[----:B------:R-:W-:Y:S02]  /*0bd0*/  @!P2 SHF.L.U32 R13, R12, 0x1, RZ ;  /* 0x000000010c0da819 */ /* 0x000fe400000006ff */
[----:B------:R-:W-:Y:S01]  /*0be0*/  ISETP.GE.AND.EX P1, PT, R25, UR13, PT, P1 ;  /* 0x0000000d19007c0c */ /* 0x000fe2000bf26310 */
[----:B------:R-:W-:Y:S01]  /*0bf0*/  @!P4 IMAD.WIDE.U32 R8, R3, R6, R8 ;  /* 0x000000060308c225 */ /* 0x000fe200078e0008 */
[C---:B---3--:R-:W-:Y:S02]  /*0c00*/  @!P2 IADD3 R12, P6, PT, R13.reuse, R28, RZ ;  /* 0x0000001c0d0ca210 */ /* 0x048fe40007fde0ff */
[----:B0-----:R-:W-:-:S02]  /*0c10*/  @!P2 IADD3 R6, P5, PT, R13, R26, RZ ;  /* 0x0000001a0d06a210 */ /* 0x001fc40007fbe0ff */
[----:B------:R-:W-:Y:S02]  /*0c20*/  @!P4 IADD3 R3, PT, PT, R9, R15, RZ ;  /* 0x0000000f0903c210 */ /* 0x000fe40007ffe0ff */
[C---:B------:R-:W-:Y:S02]  /*0c30*/  @!P2 IADD3.X R13, PT, PT, R0.reuse, R29, RZ, P6, !PT ;  /* 0x0000001d000da210 */ /* 0x040fe400037fe4ff */
[----:B------:R-:W0:Y:S01]  /*0c40*/  @!P3 LDC.64 R28, c[0x0][0x3f8] ;  /* 0x0000fe00ff1cbb82 */ /* 0x000e220000000a00 */
[----:B------:R-:W-:Y:S02]  /*0c50*/  @!P2 IADD3.X R7, PT, PT, R0, R27, RZ, P5, !PT ;  /* 0x0000001b0007a210 */ /* 0x000fe40002ffe4ff */
[C---:B------:R-:W-:Y:S01]  /*0c60*/  @!P4 SHF.L.U32 R17, R8.reuse, 0x1, RZ ;  /* 0x000000010811c819 */ /* 0x040fe200000006ff */
[----:B------:R3:W5:Y:S01]  /*0c70*/  @!P2 LDG.E R49, desc[UR8][R12.64] ;  /* 0x000000080c31a981 */ /* 0x000762000c1e1900 */
[----:B------:R-:W-:-:S03]  /*0c80*/  @!P4 SHF.L.U64.HI R0, R8, 0x1, R3 ;  /* 0x000000010800c819 */ /* 0x000fc60000010203 */
[----:B------:R-:W0:Y:S01]  /*0c90*/  @!P1 LDC.64 R8, c[0x0][0x3f8] ;  /* 0x0000fe00ff089b82 */ /* 0x000e220000000a00 */
[----:B-1----:R-:W-:Y:S01]  /*0ca0*/  @!P4 IADD3 R14, P0, PT, R17, R30, RZ ;  /* 0x0000001e110ec210 */ /* 0x002fe20007f1e0ff */
[----:B------:R1:W5:Y:S01]  /*0cb0*/  @!P2 LDG.E R50, desc[UR8][R6.64] ;  /* 0x000000080632a981 */ /* 0x000362000c1e1900 */
[----:B------:R-:W-:Y:S02]  /*0cc0*/  IADD3 R3, PT, PT, R39, 0x40, RZ ;  /* 0x0000004027037810 */ /* 0x000fe40007ffe0ff */
[----:B------:R-:W-:Y:S02]  /*0cd0*/  @!P4 IADD3.X R15, PT, PT, R0, R31, RZ, P0, !PT ;  /* 0x0000001f000fc210 */ /* 0x000fe400007fe4ff */
[----:B--2---:R-:W-:Y:S01]  /*0ce0*/  @!P4 IADD3 R16, P0, PT, R17, R10, RZ ;  /* 0x0000000a1110c210 */ /* 0x004fe20007f1e0ff */
[----:B----4-:R-:W2:Y:S01]  /*0cf0*/  @!P1 LDC.64 R4, c[0x0][0x3a0] ;  /* 0x0000e800ff049b82 */ /* 0x010ea20000000a00 */
[----:B------:R-:W-:Y:S01]  /*0d00*/  ISETP.GE.U32.AND P2, PT, R3, UR12, PT ;  /* 0x0000000c03007c0c */ /* 0x000fe2000bf46070 */
[----:B------:R4:W5:Y:S01]  /*0d10*/  @!P4 LDG.E R48, desc[UR8][R14.64] ;  /* 0x000000080e30c981 */ /* 0x000962000c1e1900 */
[----:B------:R-:W-:-:S02]  /*0d20*/  SHF.R.S32.HI R27, RZ, 0x1f, R3 ;  /* 0x0000001fff1b7819 */ /* 0x000fc40000011403 */
[----:B------:R-:W-:Y:S02]  /*0d30*/  @!P4 IADD3.X R17, PT, PT, R0, R11, RZ, P0, !PT ;  /* 0x0000000b0011c210 */ /* 0x000fe400007fe4ff */
[----:B---3--:R-:W-:Y:S01]  /*0d40*/  @!P3 MOV R12, R66 ;  /* 0x00000042000cb202 */ /* 0x008fe20000000f00 */
[----:B-1----:R-:W1:Y:S01]  /*0d50*/  @!P3 LDC.64 R6, c[0x0][0x398] ;  /* 0x0000e600ff06bb82 */ /* 0x002e620000000a00 */
[----:B------:R-:W-:Y:S01]  /*0d60*/  @!P3 MOV R13, R69 ;  /* 0x00000045000db202 */ /* 0x000fe20000000f00 */
[----:B0-----:R-:W-:Y:S01]  /*0d70*/  @!P3 IMAD R0, R21, R28, RZ ;  /* 0x0000001c1500b224 */ /* 0x001fe200078e02ff */
[----:B------:R-:W-:Y:S01]  /*0d80*/  ISETP.GE.AND.EX P2, PT, R27, UR13, PT, P2 ;  /* 0x0000000d1b007c0c */ /* 0x000fe2000bf46320 */
[----:B------:R0:W5:Y:S02]  /*0d90*/  @!P4 LDG.E R45, desc[UR8][R16.64] ;  /* 0x00000008102dc981 */ /* 0x000164000c1e1900 */
[----:B----4-:R-:W-:Y:S02]  /*0da0*/  @!P3 IMAD R15, R19, R29, R0 ;  /* 0x0000001d130fb224 */ /* 0x010fe400078e0200 */
[----:B------:R-:W3:Y:S01]  /*0db0*/  @!P3 LDC.64 R10, c[0x0][0x3a0] ;  /* 0x0000e800ff0abb82 */ /* 0x000ee20000000a00 */
[----:B------:R-:W-:-:S02]  /*0dc0*/  @!P1 IMAD R14, R25, R8, RZ ;  /* 0x00000008190e9224 */ /* 0x000fc400078e02ff */
[----:B------:R-:W-:Y:S01]  /*0dd0*/  @!P3 IMAD.WIDE.U32 R12, R19, R28, R12 ;  /* 0x0000001c130cb225 */ /* 0x000fe200078e000c */
[----:B------:R-:W-:-:S03]  /*0de0*/  IADD3 R25, PT, PT, R39, 0x48, RZ ;  /* 0x0000004827197810 */ /* 0x000fc60007ffe0ff */
[----:B------:R-:W-:Y:S01]  /*0df0*/  @!P1 IMAD R31, R23, R9, R14 ;  /* 0x00000009171f9224 */ /* 0x000fe200078e020e */
[----:B------:R-:W-:Y:S02]  /*0e00*/  @!P3 IADD3 R9, PT, PT, R13, R15, RZ ;  /* 0x0000000f0d09b210 */ /* 0x000fe40007ffe0ff */
[----:B------:R-:W-:Y:S02]  /*0e10*/  ISETP.GE.U32.AND P4, PT, R25, UR12, PT ;  /* 0x0000000c19007c0c */ /* 0x000fe4000bf86070 */
[----:B------:R-:W-:Y:S02]  /*0e20*/  SHF.R.S32.HI R29, RZ, 0x1f, R25 ;  /* 0x0000001fff1d7819 */ /* 0x000fe40000011419 */
[----:B------:R-:W-:Y:S02]  /*0e30*/  @!P1 MOV R20, R66 ;  /* 0x0000004200149202 */ /* 0x000fe40000000f00 */
[----:B------:R-:W-:Y:S02]  /*0e40*/  @!P1 MOV R21, R69 ;  /* 0x0000004500159202 */ /* 0x000fe40000000f00 */
[----:B------:R-:W-:-:S02]  /*0e50*/  @!P3 SHF.L.U32 R19, R12, 0x1, RZ ;  /* 0x000000010c13b819 */ /* 0x000fc400000006ff */
[----:B0-----:R-:W-:Y:S02]  /*0e60*/  @!P3 SHF.L.U64.HI R16, R12, 0x1, R9 ;  /* 0x000000010c10b819 */ /* 0x001fe40000010209 */
[----:B------:R-:W0:Y:S01]  /*0e70*/  @!P2 LDC.64 R12, c[0x0][0x3f8] ;  /* 0x0000fe00ff0cab82 */ /* 0x000e220000000a00 */
[----:B------:R-:W-:Y:S01]  /*0e80*/  ISETP.GE.AND.EX P4, PT, R29, UR13, PT, P4 ;  /* 0x0000000d1d007c0c */ /* 0x000fe2000bf86340 */
[----:B------:R-:W-:Y:S01]  /*0e90*/  @!P1 IMAD.WIDE.U32 R20, R23, R8, R20 ;  /* 0x0000000817149225 */ /* 0x000fe200078e0014 */
[----:B-1----:R-:W-:-:S05]  /*0ea0*/  @!P3 IADD3 R18, P5, PT, R19, R6, RZ ;  /* 0x000000061312b210 */ /* 0x002fca0007fbe0ff */
[----:B------:R-:W1:Y:S01]  /*0eb0*/  @!P1 LDC.64 R8, c[0x0][0x398] ;  /* 0x0000e600ff089b82 */ /* 0x000e620000000a00 */
[----:B---3--:R-:W-:Y:S02]  /*0ec0*/  @!P3 IADD3 R14, P0, PT, R19, R10, RZ ;  /* 0x0000000a130eb210 */ /* 0x008fe40007f1e0ff */
[----:B------:R-:W-:Y:S02]  /*0ed0*/  @!P1 IADD3 R15, PT, PT, R21, R31, RZ ;  /* 0x0000001f150f9210 */ /* 0x000fe40007ffe0ff */
[----:B------:R-:W-:-:S03]  /*0ee0*/  @!P3 IADD3.X R19, PT, PT, R16, R7, RZ, P5, !PT ;  /* 0x000000071013b210 */ /* 0x000fc60002ffe4ff */
[----:B------:R-:W3:Y:S01]  /*0ef0*/  @!P4 LDC.64 R6, c[0x0][0x3f8] ;  /* 0x0000fe00ff06cb82 */ /* 0x000ee20000000a00 */
[----:B------:R-:W-:Y:S01]  /*0f00*/  @!P1 SHF.L.U64.HI R0, R20, 0x1, R15 ;  /* 0x0000000114009819 */ /* 0x000fe2000001020f */
[----:B------:R-:W5:Y:S01]  /*0f10*/  @!P3 LDG.E R43, desc[UR8][R18.64] ;  /* 0x00000008122bb981 */ /* 0x000f62000c1e1900 */
[----:B------:R-:W-:Y:S02]  /*0f20*/  @!P3 IADD3.X R15, PT, PT, R16, R11, RZ, P0, !PT ;  /* 0x0000000b100fb210 */ /* 0x000fe400007fe4ff */
[----:B------:R-:W-:Y:S02]  /*0f30*/  @!P1 SHF.L.U32 R17, R20, 0x1, RZ ;  /* 0x0000000114119819 */ /* 0x000fe400000006ff */
[----:B------:R-:W-:Y:S01]  /*0f40*/  IADD3 R23, PT, PT, R39, 0x50, RZ ;  /* 0x0000005027177810 */ /* 0x000fe20007ffe0ff */
[----:B------:R4:W5:Y:S01]  /*0f50*/  @!P3 LDG.E R44, desc[UR8][R14.64] ;  /* 0x000000080e2cb981 */ /* 0x000962000c1e1900 */
[----:B0-----:R-:W-:Y:S01]  /*0f60*/  @!P2 IMAD R22, R27, R12, RZ ;  /* 0x0000000c1b16a224 */ /* 0x001fe200078e02ff */
[----:B--2---:R-:W-:Y:S01]  /*0f70*/  @!P1 IADD3 R20, P6, PT, R17, R4, RZ ;  /* 0x0000000411149210 */ /* 0x004fe20007fde0ff */
[----:B------:R-:W0:Y:S01]  /*0f80*/  @!P2 LDC.64 R10, c[0x0][0x398] ;  /* 0x0000e600ff0aab82 */ /* 0x000e220000000a00 */
[----:B------:R-:W-:Y:S01]  /*0f90*/  ISETP.GE.U32.AND P0, PT, R23, UR12, PT ;  /* 0x0000000c17007c0c */ /* 0x000fe2000bf06070 */
[----:B------:R-:W-:Y:S01]  /*0fa0*/  @!P2 IMAD R27, R3, R13, R22 ;  /* 0x0000000d031ba224 */ /* 0x000fe200078e0216 */
[----:B------:R-:W-:-:S02]  /*0fb0*/  SHF.R.S32.HI R31, RZ, 0x1f, R23 ;  /* 0x0000001fff1f7819 */ /* 0x000fc40000011417 */
[----:B----4-:R-:W-:Y:S02]  /*0fc0*/  @!P2 MOV R14, R66 ;  /* 0x00000042000ea202 */ /* 0x010fe40000000f00 */
[----:B------:R-:W-:Y:S02]  /*0fd0*/  @!P2 MOV R15, R69 ;  /* 0x00000045000fa202 */ /* 0x000fe40000000f00 */
[C---:B------:R-:W-:Y:S02]  /*0fe0*/  @!P1 IADD3.X R21, PT, PT, R0.reuse, R5, RZ, P6, !PT ;  /* 0x0000000500159210 */ /* 0x040fe400037fe4ff */
[----:B-1----:R-:W-:Y:S01]  /*0ff0*/  @!P1 IADD3 R16, P3, PT, R17, R8, RZ ;  /* 0x0000000811109210 */ /* 0x002fe20007f7e0ff */
[----:B------:R-:W-:Y:S01]  /*1000*/  @!P2 IMAD.WIDE.U32 R12, R3, R12, R14 ;  /* 0x0000000c030ca225 */ /* 0x000fe200078e000e */
[----:B------:R-:W1:Y:S01]  /*1010*/  @!P2 LDC.64 R4, c[0x0][0x3a0] ;  /* 0x0000e800ff04ab82 */ /* 0x000e620000000a00 */
[----:B------:R-:W-:Y:S01]  /*1020*/  ISETP.GE.AND.EX P0, PT, R31, UR13, PT, P0 ;  /* 0x0000000d1f007c0c */ /* 0x000fe2000bf06300 */
[----:B------:R2:W5:Y:S01]  /*1030*/  @!P1 LDG.E R42, desc[UR8][R20.64] ;  /* 0x00000008142a9981 */ /* 0x000562000c1e1900 */
[----:B------:R-:W-:-:S02]  /*1040*/  @!P1 IADD3.X R17, PT, PT, R0, R9, RZ, P3, !PT ;  /* 0x0000000900119210 */ /* 0x000fc40001ffe4ff */
[----:B------:R-:W-:Y:S01]  /*1050*/  @!P2 IADD3 R9, PT, PT, R13, R27, RZ ;  /* 0x0000001b0d09a210 */ /* 0x000fe20007ffe0ff */
[----:B---3--:R-:W-:Y:S01]  /*1060*/  @!P4 IMAD R8, R29, R6, RZ ;  /* 0x000000061d08c224 */ /* 0x008fe200078e02ff */
[----:B------:R-:W-:Y:S01]  /*1070*/  @!P4 MOV R13, R69 ;  /* 0x00000045000dc202 */ /* 0x000fe20000000f00 */
[----:B------:R-:W3:Y:S01]  /*1080*/  @!P4 LDC.64 R14, c[0x0][0x3a0] ;  /* 0x0000e800ff0ecb82 */ /* 0x000ee20000000a00 */
[C---:B------:R-:W-:Y:S02]  /*1090*/  @!P2 SHF.L.U64.HI R0, R12.reuse, 0x1, R9 ;  /* 0x000000010c00a819 */ /* 0x040fe40000010209 */
[----:B--2---:R-:W-:Y:S02]  /*10a0*/  @!P2 SHF.L.U32 R21, R12, 0x1, RZ ;  /* 0x000000010c15a819 */ /* 0x004fe400000006ff */
[----:B------:R-:W-:Y:S01]  /*10b0*/  @!P4 MOV R12, R66 ;  /* 0x00000042000cc202 */ /* 0x000fe20000000f00 */
[C---:B------:R-:W-:Y:S02]  /*10c0*/  @!P4 IMAD R27, R25.reuse, R7, R8 ;  /* 0x00000007191bc224 */ /* 0x040fe400078e0208 */
[----:B------:R-:W2:Y:S02]  /*10d0*/  @!P4 LDC.64 R8, c[0x0][0x398] ;  /* 0x0000e600ff08cb82 */ /* 0x000ea40000000a00 */
[----:B------:R-:W-:Y:S01]  /*10e0*/  @!P4 IMAD.WIDE.U32 R6, R25, R6, R12 ;  /* 0x000000061906c225 */ /* 0x000fe200078e000c */
[----:B------:R-:W-:-:S05]  /*10f0*/  MOV R3, RZ ;  /* 0x000000ff00037202 */ /* 0x000fca0000000f00 */
[----:B------:R-:W4:Y:S01]  /*1100*/  @!P0 LDC.64 R12, c[0x0][0x3f8] ;  /* 0x0000fe00ff0c8b82 */ /* 0x000f220000000a00 */
[C---:B-1----:R-:W-:Y:S01]  /*1110*/  @!P2 IADD3 R18, P3, PT, R21.reuse, R4, RZ ;  /* 0x000000041512a210 */ /* 0x042fe20007f7e0ff */
[----:B------:R-:W5:Y:S01]  /*1120*/  @!P1 LDG.E R3, desc[UR8][R16.64] ;  /* 0x0000000810039981 */ /* 0x000f62000c1e1900 */
[----:B0-----:R-:W-:Y:S02]  /*1130*/  @!P2 IADD3 R10, P1, PT, R21, R10, RZ ;  /* 0x0000000a150aa210 */ /* 0x001fe40007f3e0ff */
[----:B------:R-:W-:Y:S02]  /*1140*/  @!P4 IADD3 R21, PT, PT, R7, R27, RZ ;  /* 0x0000001b0715c210 */ /* 0x000fe40007ffe0ff */
[C---:B------:R-:W-:Y:S02]  /*1150*/  @!P2 IADD3.X R19, PT, PT, R0.reuse, R5, RZ, P3, !PT ;  /* 0x000000050013a210 */ /* 0x040fe40001ffe4ff */
[----:B------:R-:W-:Y:S02]  /*1160*/  CS2R R4, SRZ ;  /* 0x0000000000047805 */ /* 0x000fe4000001ff00 */
[----:B------:R-:W-:-:S02]  /*1170*/  @!P2 IADD3.X R11, PT, PT, R0, R11, RZ, P1, !PT ;  /* 0x0000000b000ba210 */ /* 0x000fc40000ffe4ff */
[C---:B------:R-:W-:Y:S02]  /*1180*/  @!P4 SHF.L.U64.HI R0, R6.reuse, 0x1, R21 ;  /* 0x000000010600c819 */ /* 0x040fe40000010215 */
[----:B------:R-:W-:Y:S01]  /*1190*/  IADD3 R21, PT, PT, R39, 0x58, RZ ;  /* 0x0000005827157810 */ /* 0x000fe20007ffe0ff */
[----:B------:R2:W5:Y:S01]  /*11a0*/  @!P2 LDG.E R4, desc[UR8][R18.64] ;  /* 0x000000081204a981 */ /* 0x000562000c1e1900 */
[----:B------:R-:W-:Y:S02]  /*11b0*/  @!P4 SHF.L.U32 R7, R6, 0x1, RZ ;  /* 0x000000010607c819 */ /* 0x000fe400000006ff */
[----:B------:R-:W-:Y:S01]  /*11c0*/  SHF.R.S32.HI R25, RZ, 0x1f, R21 ;  /* 0x0000001fff197819 */ /* 0x000fe20000011415 */
[----:B------:R0:W5:Y:S01]  /*11d0*/  @!P2 LDG.E R5, desc[UR8][R10.64] ;  /* 0x000000080a05a981 */ /* 0x000162000c1e1900 */
[----:B------:R-:W-:Y:S02]  /*11e0*/  ISETP.GE.U32.AND P2, PT, R21, UR12, PT ;  /* 0x0000000c15007c0c */ /* 0x000fe4000bf46070 */
[----:B---3--:R-:W-:-:S02]  /*11f0*/  @!P4 IADD3 R14, P1, PT, R7, R14, RZ ;  /* 0x0000000e070ec210 */ /* 0x008fc40007f3e0ff */
[----:B------:R-:W-:Y:S02]  /*1200*/  IADD3 R27, PT, PT, R39, 0x60, RZ ;  /* 0x00000060271b7810 */ /* 0x000fe40007ffe0ff */
[----:B--2---:R-:W-:Y:S01]  /*1210*/  @!P4 IADD3 R18, P3, PT, R7, R8, RZ ;  /* 0x000000080712c210 */ /* 0x004fe20007f7e0ff */
[----:B----4-:R-:W-:Y:S01]  /*1220*/  @!P0 IMAD R8, R31, R12, RZ ;  /* 0x0000000c1f088224 */ /* 0x010fe200078e02ff */
[----:B------:R-:W-:Y:S01]  /*1230*/  ISETP.GE.AND.EX P2, PT, R25, UR13, PT, P2 ;  /* 0x0000000d19007c0c */ /* 0x000fe2000bf46320 */
[----:B0-----:R-:W0:Y:S01]  /*1240*/  @!P0 LDC.64 R10, c[0x0][0x3a0] ;  /* 0x0000e800ff0a8b82 */ /* 0x001e220000000a00 */
[----:B------:R-:W-:Y:S02]  /*1250*/  @!P4 IADD3.X R15, PT, PT, R0, R15, RZ, P1, !PT ;  /* 0x0000000f000fc210 */ /* 0x000fe40000ffe4ff */
[----:B------:R-:W-:Y:S02]  /*1260*/  MOV R6, RZ ;  /* 0x000000ff00067202 */ /* 0x000fe40000000f00 */
[----:B------:R-:W-:-:S02]  /*1270*/  ISETP.GE.U32.AND P1, PT, R27, UR12, PT ;  /* 0x0000000c1b007c0c */ /* 0x000fc4000bf26070 */
[----:B------:R-:W-:Y:S01]  /*1280*/  SHF.R.S32.HI R37, RZ, 0x1f, R27 ;  /* 0x0000001fff257819 */ /* 0x000fe2000001141b */
[----:B------:R-:W-:Y:S01]  /*1290*/  @!P0 IMAD R29, R23, R13, R8 ;  /* 0x0000000d171d8224 */ /* 0x000fe200078e0208 */
[----:B------:R-:W-:Y:S01]  /*12a0*/  @!P4 IADD3.X R19, PT, PT, R0, R9, RZ, P3, !PT ;  /* 0x000000090013c210 */ /* 0x000fe20001ffe4ff */
[----:B------:R1:W5:Y:S01]  /*12b0*/  @!P4 LDG.E R6, desc[UR8][R14.64] ;  /* 0x000000080e06c981 */ /* 0x000362000c1e1900 */
[----:B------:R-:W2:Y:S01]  /*12c0*/  @!P0 LDC.64 R8, c[0x0][0x398] ;  /* 0x0000e600ff088b82 */ /* 0x000ea20000000a00 */
[----:B------:R-:W-:Y:S02]  /*12d0*/  ISETP.GE.AND.EX P1, PT, R37, UR13, PT, P1 ;  /* 0x0000000d25007c0c */ /* 0x000fe4000bf26310 */
[----:B------:R-:W-:-:S05]  /*12e0*/  MOV R7, RZ ;  /* 0x000000ff00077202 */ /* 0x000fca0000000f00 */
[----:B------:R-:W3:Y:S01]  /*12f0*/  @!P2 LDC.64 R16, c[0x0][0x3f8] ;  /* 0x0000fe00ff10ab82 */ /* 0x000ee20000000a00 */
[----:B-1----:R-:W-:Y:S01]  /*1300*/  @!P0 MOV R14, R66 ;  /* 0x00000042000e8202 */ /* 0x002fe20000000f00 */
[----:B------:R0:W5:Y:S01]  /*1310*/  @!P4 LDG.E R7, desc[UR8][R18.64] ;  /* 0x000000081207c981 */ /* 0x000162000c1e1900 */
[----:B------:R-:W-:-:S03]  /*1320*/  @!P0 MOV R15, R69 ;  /* 0x00000045000f8202 */ /* 0x000fc60000000f00 */
[----:B------:R-:W-:-:S03]  /*1330*/  @!P0 IMAD.WIDE.U32 R12, R23, R12, R14 ;  /* 0x0000000c170c8225 */ /* 0x000fc600078e000e */
[----:B------:R-:W1:Y:S02]  /*1340*/  @!P1 LDC.64 R14, c[0x0][0x3f8] ;  /* 0x0000fe00ff0e9b82 */ /* 0x000e640000000a00 */
[----:B------:R-:W-:Y:S02]  /*1350*/  @!P0 IADD3 R23, PT, PT, R13, R29, RZ ;  /* 0x0000001d0d178210 */ /* 0x000fe40007ffe0ff */
[C---:B------:R-:W-:Y:S02]  /*1360*/  @!P0 SHF.L.U32 R13, R12.reuse, 0x1, RZ ;  /* 0x000000010c0d8819 */ /* 0x040fe400000006ff */
[----:B------:R-:W-:Y:S02]  /*1370*/  @!P0 SHF.L.U64.HI R12, R12, 0x1, R23 ;  /* 0x000000010c0c8819 */ /* 0x000fe40000010217 */
[----:B0-----:R-:W-:Y:S01]  /*1380*/  @!P0 IADD3 R18, P6, PT, R13, R10, RZ ;  /* 0x0000000a0d128210 */ /* 0x001fe20007fde0ff */
[----:B------:R-:W0:Y:S03]  /*1390*/  @!P2 LDC.64 R22, c[0x0][0x398] ;  /* 0x0000e600ff16ab82 */ /* 0x000e260000000a00 */
[----:B------:R-:W-:-:S02]  /*13a0*/  @!P0 IADD3.X R19, PT, PT, R12, R11, RZ, P6, !PT ;  /* 0x0000000b0c138210 */ /* 0x000fc400037fe4ff */
[----:B--2---:R-:W-:Y:S02]  /*13b0*/  @!P0 IADD3 R24, P6, PT, R13, R8, RZ ;  /* 0x000000080d188210 */ /* 0x004fe40007fde0ff */
[----:B------:R-:W-:Y:S02]  /*13c0*/  MOV R8, RZ ;  /* 0x000000ff00087202 */ /* 0x000fe40000000f00 */
[----:B------:R-:W-:Y:S01]  /*13d0*/  IADD3 R28, PT, PT, R39, 0x68, RZ ;  /* 0x00000068271c7810 */ /* 0x000fe20007ffe0ff */
[----:B---3--:R-:W-:Y:S01]  /*13e0*/  @!P2 IMAD R20, R25, R16, RZ ;  /* 0x000000101914a224 */ /* 0x008fe200078e02ff */
[----:B------:R-:W2:Y:S02]  /*13f0*/  @!P2 LDC.64 R10, c[0x0][0x3a0] ;  /* 0x0000e800ff0aab82 */ /* 0x000ea40000000a00 */
[----:B------:R3:W5:Y:S01]  /*1400*/  @!P0 LDG.E R8, desc[UR8][R18.64] ;  /* 0x0000000812088981 */ /* 0x000762000c1e1900 */
[----:B------:R-:W-:Y:S02]  /*1410*/  ISETP.GE.U32.AND P4, PT, R28, UR12, PT ;  /* 0x0000000c1c007c0c */ /* 0x000fe4000bf86070 */
[----:B------:R-:W-:Y:S01]  /*1420*/  SHF.R.S32.HI R35, RZ, 0x1f, R28 ;  /* 0x0000001fff237819 */ /* 0x000fe2000001141c */
[----:B------:R-:W-:Y:S01]  /*1430*/  @!P2 IMAD R31, R21, R17, R20 ;  /* 0x00000011151fa224 */ /* 0x000fe200078e0214 */
[----:B---3--:R-:W-:-:S02]  /*1440*/  @!P2 MOV R18, R66 ;  /* 0x000000420012a202 */ /* 0x008fc40000000f00 */
[-C--:B------:R-:W-:Y:S02]  /*1450*/  @!P2 MOV R19, R69.reuse ;  /* 0x000000450013a202 */ /* 0x080fe40000000f00 */
[----:B------:R-:W-:Y:S01]  /*1460*/  ISETP.GE.AND.EX P4, PT, R35, UR13, PT, P4 ;  /* 0x0000000d23007c0c */ /* 0x000fe2000bf86340 */
[----:B-1----:R-:W-:Y:S02]  /*1470*/  @!P1 IMAD R20, R37, R14, RZ ;  /* 0x0000000e25149224 */ /* 0x002fe400078e02ff */
[----:B------:R-:W-:Y:S01]  /*1480*/  @!P2 IMAD.WIDE.U32 R16, R21, R16, R18 ;  /* 0x000000101510a225 */ /* 0x000fe200078e0012 */
[----:B------:R-:W-:Y:S02]  /*1490*/  @!P1 MOV R18, R66 ;  /* 0x0000004200129202 */ /* 0x000fe40000000f00 */
[----:B------:R-:W-:Y:S01]  /*14a0*/  @!P1 MOV R19, R69 ;  /* 0x0000004500139202 */ /* 0x000fe20000000f00 */
[----:B------:R-:W-:Y:S01]  /*14b0*/  @!P1 IMAD R37, R27, R15, R20 ;  /* 0x0000000f1b259224 */ /* 0x000fe200078e0214 */
[----:B------:R-:W-:Y:S01]  /*14c0*/  IADD3 R0, PT, PT, R39, 0x70, RZ ;  /* 0x0000007027007810 */ /* 0x000fe20007ffe0ff */
[----:B------:R-:W-:-:S03]  /*14d0*/  @!P1 IMAD.WIDE.U32 R14, R27, R14, R18 ;  /* 0x0000000e1b0e9225 */ /* 0x000fc600078e0012 */
[----:B------:R-:W1:Y:S01]  /*14e0*/  LDC.64 R18, c[0x0][0x3b8] ;  /* 0x0000ee00ff127b82 */ /* 0x000e620000000a00 */
[----:B------:R-:W-:Y:S02]  /*14f0*/  ISETP.GE.U32.AND P5, PT, R0, UR12, PT ;  /* 0x0000000c00007c0c */ /* 0x000fe4000bfa6070 */
[----:B------:R-:W-:Y:S02]  /*1500*/  SHF.R.S32.HI R33, RZ, 0x1f, R0 ;  /* 0x0000001fff217819 */ /* 0x000fe40000011400 */
[----:B------:R-:W-:-:S03]  /*1510*/  @!P0 IADD3.X R25, PT, PT, R12, R9, RZ, P6, !PT ;  /* 0x000000090c198210 */ /* 0x000fc600037fe4ff */
[----:B------:R-:W3:Y:S01]  /*1520*/  @!P1 LDC.64 R12, c[0x0][0x3a0] ;  /* 0x0000e800ff0c9b82 */ /* 0x000ee20000000a00 */
[----:B------:R-:W-:-:S07]  /*1530*/  ISETP.GE.AND.EX P5, PT, R33, UR13, PT, P5 ;  /* 0x0000000d21007c0c */ /* 0x000fce000bfa6350 */
[----:B------:R-:W4:Y:S01]  /*1540*/  @!P4 LDC.64 R20, c[0x0][0x3f8] ;  /* 0x0000fe00ff14cb82 */ /* 0x000f220000000a00 */
[----:B------:R-:W-:Y:S02]  /*1550*/  MOV R9, RZ ;  /* 0x000000ff00097202 */ /* 0x000fe40000000f00 */
[----:B------:R-:W-:Y:S02]  /*1560*/  @!P2 IADD3 R17, PT, PT, R17, R31, RZ ;  /* 0x0000001f1111a210 */ /* 0x000fe40007ffe0ff */
[C---:B------:R-:W-:Y:S02]  /*1570*/  @!P2 SHF.L.U32 R27, R16.reuse, 0x1, RZ ;  /* 0x00000001101ba819 */ /* 0x040fe400000006ff */
[----:B------:R-:W-:Y:S01]  /*1580*/  IADD3 R39, PT, PT, R39, 0x78, RZ ;  /* 0x0000007827277810 */ /* 0x000fe20007ffe0ff */
[----:B------:R3:W5:Y:S01]  /*1590*/  @!P0 LDG.E R9, desc[UR8][R24.64] ;  /* 0x0000000818098981 */ /* 0x000762000c1e1900 */
[----:B------:R-:W-:Y:S02]  /*15a0*/  @!P2 SHF.L.U64.HI R34, R16, 0x1, R17 ;  /* 0x000000011022a819 */ /* 0x000fe40000010211 */
[----:B--2---:R-:W-:Y:S01]  /*15b0*/  @!P2 IADD3 R30, P6, PT, R27, R10, RZ ;  /* 0x0000000a1b1ea210 */ /* 0x004fe20007fde0ff */
[----:B------:R-:W2:Y:S01]  /*15c0*/  @!P1 LDC.64 R16, c[0x0][0x398] ;  /* 0x0000e600ff109b82 */ /* 0x000ea20000000a00 */
[----:B------:R-:W-:-:S02]  /*15d0*/  ISETP.GE.U32.AND P3, PT, R39, UR12, PT ;  /* 0x0000000c27007c0c */ /* 0x000fc4000bf66070 */
[----:B------:R-:W-:Y:S02]  /*15e0*/  SHF.R.S32.HI R29, RZ, 0x1f, R39 ;  /* 0x0000001fff1d7819 */ /* 0x000fe40000011427 */
[----:B0-----:R-:W-:Y:S02]  /*15f0*/  @!P2 IADD3 R22, P0, PT, R27, R22, RZ ;  /* 0x000000161b16a210 */ /* 0x001fe40007f1e0ff */
[----:B------:R-:W-:Y:S01]  /*1600*/  @!P1 IADD3 R15, PT, PT, R15, R37, RZ ;  /* 0x000000250f0f9210 */ /* 0x000fe20007ffe0ff */
[----:B------:R-:W0:Y:S01]  /*1610*/  @!P5 LDC.64 R26, c[0x0][0x3f8] ;  /* 0x0000fe00ff1adb82 */ /* 0x000e220000000a00 */
[----:B------:R-:W-:Y:S02]  /*1620*/  @!P2 IADD3.X R31, PT, PT, R34, R11, RZ, P6, !PT ;  /* 0x0000000b221fa210 */ /* 0x000fe400037fe4ff */
[----:B------:R-:W-:Y:S02]  /*1630*/  CS2R R10, SRZ ;  /* 0x00000000000a7805 */ /* 0x000fe4000001ff00 */
[----:B------:R-:W-:Y:S01]  /*1640*/  ISETP.GE.AND.EX P3, PT, R29, UR13, PT, P3 ;  /* 0x0000000d1d007c0c */ /* 0x000fe2000bf66330 */
[----:B-1----:R-:W-:Y:S01]  /*1650*/  IMAD.WIDE R18, R62, 0x8, R18 ;  /* 0x000000083e127825 */ /* 0x002fe200078e0212 */
[----:B------:R-:W-:-:S02]  /*1660*/  @!P1 SHF.L.U32 R37, R14, 0x1, RZ ;  /* 0x000000010e259819 */ /* 0x000fc400000006ff */
[----:B------:R-:W-:Y:S01]  /*1670*/  @!P1 SHF.L.U64.HI R32, R14, 0x1, R15 ;  /* 0x000000010e209819 */ /* 0x000fe2000001020f */
[----:B------:R1:W5:Y:S01]  /*1680*/  @!P2 LDG.E R10, desc[UR8][R30.64] ;  /* 0x000000081e0aa981 */ /* 0x000362000c1e1900 */
[----:B------:R-:W2:Y:S01]  /*1690*/  @!P4 LDC.64 R14, c[0x0][0x3a0] ;  /* 0x0000e800ff0ecb82 */ /* 0x000ea20000000a00 */
[----:B---3--:R-:W-:Y:S01]  /*16a0*/  @!P1 IADD3 R24, P6, PT, R37, R12, RZ ;  /* 0x0000000c25189210 */ /* 0x008fe20007fde0ff */
[----:B----4-:R-:W-:Y:S01]  /*16b0*/  @!P4 IMAD R35, R35, R20, RZ ;  /* 0x000000142323c224 */ /* 0x010fe200078e02ff */
[----:B------:R-:W3:Y:S02]  /*16c0*/  LDG.E.64 R18, desc[UR8][R18.64] ;  /* 0x0000000812127981 */ /* 0x000ee4000c1e1b00 */
[----:B------:R-:W-:Y:S02]  /*16d0*/  @!P1 IADD3.X R25, PT, PT, R32, R13, RZ, P6, !PT ;  /* 0x0000000d20199210 */ /* 0x000fe400037fe4ff */
[----:B-1----:R-:W-:Y:S02]  /*16e0*/  @!P4 MOV R30, R66 ;  /* 0x00000042001ec202 */ /* 0x002fe40000000f00 */
[----:B------:R-:W-:Y:S01]  /*16f0*/  @!P4 MOV R31, R69 ;  /* 0x00000045001fc202 */ /* 0x000fe20000000f00 */
[----:B------:R-:W-:-:S02]  /*1700*/  @!P4 IMAD R13, R28, R21, R35 ;  /* 0x000000151c0dc224 */ /* 0x000fc400078e0223 */
[----:B------:R-:W-:Y:S02]  /*1710*/  @!P4 IMAD.WIDE.U32 R30, R28, R20, R30 ;  /* 0x000000141c1ec225 */ /* 0x000fe400078e001e */
[----:B------:R-:W1:Y:S01]  /*1720*/  @!P3 LDC.64 R20, c[0x0][0x3f8] ;  /* 0x0000fe00ff14bb82 */ /* 0x000e620000000a00 */
[----:B------:R-:W-:Y:S01]  /*1730*/  @!P2 IADD3.X R23, PT, PT, R34, R23, RZ, P0, !PT ;  /* 0x000000172217a210 */ /* 0x000fe200007fe4ff */
[----:B0-----:R-:W-:Y:S01]  /*1740*/  @!P5 IMAD R33, R33, R26, RZ ;  /* 0x0000001a2121d224 */ /* 0x001fe200078e02ff */
[----:B--2---:R-:W-:-:S03]  /*1750*/  @!P1 IADD3 R16, P0, PT, R37, R16, RZ ;  /* 0x0000001025109210 */ /* 0x004fc60007f1e0ff */
[----:B------:R0:W5:Y:S01]  /*1760*/  @!P2 LDG.E R11, desc[UR8][R22.64] ;  /* 0x00000008160ba981 */ /* 0x000162000c1e1900 */
[----:B------:R-:W-:Y:S01]  /*1770*/  @!P4 IADD3 R13, PT, PT, R31, R13, RZ ;  /* 0x0000000d1f0dc210 */ /* 0x000fe20007ffe0ff */
[----:B------:R-:W2:Y:S01]  /*1780*/  @!P4 LDC.64 R34, c[0x0][0x398] ;  /* 0x0000e600ff22cb82 */ /* 0x000ea20000000a00 */
[----:B------:R-:W-:Y:S01]  /*1790*/  @!P4 SHF.L.U32 R47, R30, 0x1, RZ ;  /* 0x000000011e2fc819 */ /* 0x000fe200000006ff */
[----:B------:R-:W-:Y:S01]  /*17a0*/  @!P5 IMAD R41, R0, R27, R33 ;  /* 0x0000001b0029d224 */ /* 0x000fe200078e0221 */
[----:B------:R-:W-:Y:S02]  /*17b0*/  @!P1 IADD3.X R17, PT, PT, R32, R17, RZ, P0, !PT ;  /* 0x0000001120119210 */ /* 0x000fe400007fe4ff */
[----:B0-----:R-:W-:-:S03]  /*17c0*/  @!P5 MOV R22, R66 ;  /* 0x000000420016d202 */ /* 0x001fc60000000f00 */
[----:B------:R-:W0:Y:S01]  /*17d0*/  @!P5 LDC.64 R32, c[0x0][0x3a0] ;  /* 0x0000e800ff20db82 */ /* 0x000e220000000a00 */
[----:B------:R-:W-:Y:S02]  /*17e0*/  @!P5 MOV R23, R69 ;  /* 0x000000450017d202 */ /* 0x000fe40000000f00 */
[----:B------:R-:W-:Y:S02]  /*17f0*/  ISETP.NE.AND P0, PT, RZ, UR4, PT ;  /* 0x00000004ff007c0c */ /* 0x000fe4000bf05270 */
[----:B------:R-:W-:Y:S01]  /*1800*/  @!P4 SHF.L.U64.HI R40, R30, 0x1, R13 ;  /* 0x000000011e28c819 */ /* 0x000fe2000001020d */
[----:B------:R-:W-:Y:S01]  /*1810*/  @!P5 IMAD.WIDE.U32 R26, R0, R26, R22 ;  /* 0x0000001a001ad225 */ /* 0x000fe200078e0016 */
[----:B------:R-:W-:Y:S01]  /*1820*/  @!P4 IADD3 R36, P2, PT, R47, R14, RZ ;  /* 0x0000000e2f24c210 */ /* 0x000fe20007f5e0ff */
[----:B------:R-:W4:Y:S01]  /*1830*/  @!P5 LDC.64 R30, c[0x0][0x398] ;  /* 0x0000e600ff1edb82 */ /* 0x000f220000000a00 */
[----:B------:R-:W-:Y:S02]  /*1840*/  MOV R12, RZ ;  /* 0x000000ff000c7202 */ /* 0x000fe40000000f00 */
[----:B------:R-:W-:-:S02]  /*1850*/  @!P4 IADD3.X R37, PT, PT, R40, R15, RZ, P2, !PT ;  /* 0x0000000f2825c210 */ /* 0x000fc400017fe4ff */
[----:B------:R-:W-:Y:S01]  /*1860*/  @!P5 IADD3 R15, PT, PT, R27, R41, RZ ;  /* 0x000000291b0fd210 */ /* 0x000fe20007ffe0ff */
[----:B-1----:R-:W-:Y:S01]  /*1870*/  @!P3 IMAD R46, R29, R20, RZ ;  /* 0x000000141d2eb224 */ /* 0x002fe200078e02ff */
[C---:B------:R-:W-:Y:S01]  /*1880*/  @!P5 SHF.L.U32 R41, R26.reuse, 0x1, RZ ;  /* 0x000000011a29d819 */ /* 0x040fe200000006ff */
[----:B------:R-:W1:Y:S01]  /*1890*/  @!P3 LDC.64 R28, c[0x0][0x398] ;  /* 0x0000e600ff1cbb82 */ /* 0x000e620000000a00 */
[----:B------:R-:W-:Y:S01]  /*18a0*/  @!P5 SHF.L.U64.HI R38, R26, 0x1, R15 ;  /* 0x000000011a26d819 */ /* 0x000fe2000001020f */
[----:B------:R2:W5:Y:S01]  /*18b0*/  @!P1 LDG.E R12, desc[UR8][R24.64] ;  /* 0x00000008180c9981 */ /* 0x000562000c1e1900 */
[----:B------:R-:W-:-:S05]  /*18c0*/  MOV R13, RZ ;  /* 0x000000ff000d7202 */ /* 0x000fca0000000f00 */
[----:B------:R-:W1:Y:S01]  /*18d0*/  @!P3 LDC.64 R26, c[0x0][0x3a0] ;  /* 0x0000e800ff1abb82 */ /* 0x000e620000000a00 */
[----:B------:R0:W5:Y:S07]  /*18e0*/  @!P1 LDG.E R13, desc[UR8][R16.64] ;  /* 0x00000008100d9981 */ /* 0x00016e000c1e1900 */
[----:B------:R-:W1:Y:S01]  /*18f0*/  LDC.64 R22, c[0x0][0x3a8] ;  /* 0x0000ea00ff167b82 */ /* 0x000e620000000a00 */
[----:B--2---:R-:W-:-:S07]  /*1900*/  @!P4 IADD3 R34, P1, PT, R47, R34, RZ ;  /* 0x000000222f22c210 */ /* 0x004fce0007f3e0ff */
[----:B------:R-:W2:Y:S01]  /*1910*/  @P0 LDC.64 R24, c[0x0][0x3b0] ;  /* 0x0000ec00ff180b82 */ /* 0x000ea20000000a00 */
[----:B0-----:R-:W-:Y:S02]  /*1920*/  @!P3 MOV R16, R66 ;  /* 0x000000420010b202 */ /* 0x001fe40000000f00 */
[----:B------:R-:W-:Y:S01]  /*1930*/  @!P3 MOV R17, R69 ;  /* 0x000000450011b202 */ /* 0x000fe20000000f00 */
[C---:B------:R-:W-:Y:S01]  /*1940*/  @!P3 IMAD R47, R39.reuse, R21, R46 ;  /* 0x00000015272fb224 */ /* 0x040fe200078e022e */
[----:B------:R-:W-:Y:S02]  /*1950*/  MOV R14, RZ ;  /* 0x000000ff000e7202 */ /* 0x000fe40000000f00 */
[----:B------:R-:W-:Y:S01]  /*1960*/  @!P4 IADD3.X R35, PT, PT, R40, R35, RZ, P1, !PT ;  /* 0x000000232823c210 */ /* 0x000fe20000ffe4ff */
[----:B------:R-:W-:Y:S01]  /*1970*/  @!P3 IMAD.WIDE.U32 R20, R39, R20, R16 ;  /* 0x000000142714b225 */ /* 0x000fe200078e0010 */
[----:B------:R-:W-:Y:S02]  /*1980*/  @!P5 IADD3 R32, P1, PT, R41, R32, RZ ;  /* 0x000000202920d210 */ /* 0x000fe40007f3e0ff */
[----:B------:R-:W-:Y:S01]  /*1990*/  LOP3.LUT R0, R60, 0xffff, RZ, 0xc0, !PT ;  /* 0x0000ffff3c007812 */ /* 0x000fe200078ec0ff */
[----:B------:R0:W5:Y:S01]  /*19a0*/  @!P4 LDG.E R14, desc[UR8][R36.64] ;  /* 0x00000008240ec981 */ /* 0x000162000c1e1900 */
[----:B------:R-:W-:-:S02]  /*19b0*/  @!P5 IADD3.X R33, PT, PT, R38, R33, RZ, P1, !PT ;  /* 0x000000212621d210 */ /* 0x000fc40000ffe4ff */
[----:B----4-:R-:W-:Y:S01]  /*19c0*/  @!P5 IADD3 R30, P1, PT, R41, R30, RZ ;  /* 0x0000001e291ed210 */ /* 0x010fe20007f3e0ff */
[----:B------:R-:W-:Y:S01]  /*19d0*/  IMAD R17, R64, 0xa0, R0 ;  /* 0x000000a040117824 */ /* 0x000fe200078e0200 */
[----:B0-----:R-:W-:Y:S02]  /*19e0*/  @!P3 IADD3 R37, PT, PT, R21, R47, RZ ;  /* 0x0000002f1525b210 */ /* 0x001fe40007ffe0ff */
[----:B------:R-:W-:Y:S02]  /*19f0*/  @!P3 SHF.L.U32 R21, R20, 0x1, RZ ;  /* 0x000000011415b819 */ /* 0x000fe400000006ff */
[----:B------:R-:W-:Y:S02]  /*1a00*/  @!P5 IADD3.X R31, PT, PT, R38, R31, RZ, P1, !PT ;  /* 0x0000001f261fd210 */ /* 0x000fe40000ffe4ff */
[----:B------:R-:W-:Y:S02]  /*1a10*/  @!P3 SHF.L.U64.HI R20, R20, 0x1, R37 ;  /* 0x000000011414b819 */ /* 0x000fe40000010225 */
[----:B-1----:R-:W-:-:S02]  /*1a20*/  @!P3 IADD3 R26, P1, PT, R21, R26, RZ ;  /* 0x0000001a151ab210 */ /* 0x002fc40007f3e0ff */
[----:B------:R-:W-:Y:S01]  /*1a30*/  @!P3 IADD3 R28, P2, PT, R21, R28, RZ ;  /* 0x0000001c151cb210 */ /* 0x000fe20007f5e0ff */
[C---:B------:R-:W-:Y:S01]  /*1a40*/  IMAD.WIDE R22, R17.reuse, 0x4, R22 ;  /* 0x0000000411167825 */ /* 0x040fe200078e0216 */
[----:B------:R-:W-:Y:S02]  /*1a50*/  MOV R15, RZ ;  /* 0x000000ff000f7202 */ /* 0x000fe40000000f00 */
[----:B------:R-:W-:Y:S01]  /*1a60*/  CS2R R40, SRZ ;  /* 0x0000000000287805 */ /* 0x000fe2000001ff00 */
[----:B--2---:R-:W-:Y:S01]  /*1a70*/  @P0 IMAD.WIDE R24, R17, 0x4, R24 ;  /* 0x0000000411180825 */ /* 0x004fe200078e0218 */
[----:B------:R-:W-:Y:S02]  /*1a80*/  CS2R R16, SRZ ;  /* 0x0000000000107805 */ /* 0x000fe4000001ff00 */
[C---:B------:R-:W-:Y:S01]  /*1a90*/  @!P3 IADD3.X R27, PT, PT, R20.reuse, R27, RZ, P1, !PT ;  /* 0x0000001b141bb210 */ /* 0x040fe20000ffe4ff */
[----:B------:R-:W5:Y:S01]  /*1aa0*/  @!P4 LDG.E R15, desc[UR8][R34.64] ;  /* 0x00000008220fc981 */ /* 0x000f62000c1e1900 */
[----:B------:R-:W-:-:S03]  /*1ab0*/  @!P3 IADD3.X R29, PT, PT, R20, R29, RZ, P2, !PT ;  /* 0x0000001d141db210 */ /* 0x000fc600017fe4ff */
[----:B------:R-:W5:Y:S04]  /*1ac0*/  @!P5 LDG.E R16, desc[UR8][R32.64] ;  /* 0x000000082010d981 */ /* 0x000f68000c1e1900 */
[----:B------:R-:W5:Y:S04]  /*1ad0*/  @!P3 LDG.E R40, desc[UR8][R26.64] ;  /* 0x000000081a28b981 */ /* 0x000f68000c1e1900 */
[----:B------:R-:W5:Y:S04]  /*1ae0*/  @!P3 LDG.E R41, desc[UR8][R28.64] ;  /* 0x000000081c29b981 */ /* 0x000f68000c1e1900 */
[----:B------:R-:W5:Y:S01]  /*1af0*/  LDG.E.64 R22, desc[UR8][R22.64] ;  /* 0x0000000816167981 */ /* 0x000f62000c1e1b00 */
[----:B------:R-:W-:-:S03]  /*1b00*/  CS2R R20, SRZ ;  /* 0x0000000000147805 */ /* 0x000fc6000001ff00 */
[----:B------:R3:W5:Y:S04]  /*1b10*/  @!P5 LDG.E R17, desc[UR8][R30.64] ;  /* 0x000000081e11d981 */ /* 0x000768000c1e1900 */
[----:B------:R0:W5:Y:S01]  /*1b20*/  @P0 LDG.E.64 R20, desc[UR8][R24.64] ;  /* 0x0000000818140981 */ /* 0x000162000c1e1b00 */
[----:B------:R-:W-:Y:S01]  /*1b30*/  MOV R63, 0x3f800000 ;  /* 0x3f800000003f7802 */ /* 0x000fe20000000f00 */
[----:B------:R-:W-:Y:S01]  /*1b40*/  UISETP.NE.AND UP0, UPT, UR4, URZ, UPT ;  /* 0x000000ff0400728c */ /* 0x000fe2000bf05270 */
[----:B---3--:R-:W-:-:S05]  /*1b50*/  FFMA.FTZ R30, -R18, R18, R19 ;  /* 0x00000012121e7223 */ /* 0x008fca0000010113 */
[----:B------:R-:W-:-:S13]  /*1b60*/  FSETP.GTU.FTZ.AND P0, PT, R30, RZ, PT ;  /* 0x000000ff1e00720b */ /* 0x000fda0003f1c000 */
[----:B------:R-:W1:Y:S02]  /*1b70*/  @P0 LDC R19, c[0x0][0x3c0] ;  /* 0x0000f000ff130b82 */ /* 0x000e640000000800 */
[----:B-1----:R-:W-:-:S04]  /*1b80*/  @P0 FADD.FTZ R19, R30, R19 ;  /* 0x000000131e130221 */ /* 0x002fc80000010000 */
[----:B------:R0:W1:Y:S01]  /*1b90*/  @P0 MUFU.RSQ R63, R19 ;  /* 0x00000013003f0308 */ /* 0x0000620000001400 */
[----:B------:R-:W-:Y:S05]  /*1ba0*/  BRA.U UP0, `(.L_x_661) ;  /* 0x0000001100847547 */ /* 0x000fea000b800000 */
[--C-:B0----5:R-:W-:Y:S02]  /*1bb0*/  HADD2.F32 R25, -RZ, R58.reuse.H0_H0 ;  /* 0x2000003aff197230 */ /* 0x121fe40000004100 */
[----:B------:R-:W-:Y:S02]  /*1bc0*/  HADD2.F32 R27, -RZ, R58.H1_H1 ;  /* 0x3000003aff1b7230 */ /* 0x000fe40000004100 */
[--C-:B------:R-:W-:Y:S02]  /*1bd0*/  HADD2.F32 R19, -RZ, R57.reuse.H0_H0 ;  /* 0x20000039ff137230 */ /* 0x100fe40000004100 */
[C---:B------:R-:W-:Y:S01]  /*1be0*/  FADD.FTZ R26, -R18.reuse, R25 ;  /* 0x00000019121a7221 */ /* 0x040fe20000010100 */
[----:B------:R-:W-:Y:S02]  /*1bf0*/  HADD2.F32 R24, -RZ, R57.H1_H1 ;  /* 0x30000039ff187230 */ /* 0x000fe40000004100 */
[----:B------:R-:W-:Y:S01]  /*1c00*/  FADD.FTZ R28, -R18, R27 ;  /* 0x0000001b121c7221 */ /* 0x000fe20000010100 */
[----:B------:R-:W-:-:S02]  /*1c10*/  HADD2.F32 R31, -RZ, R56.H0_H0 ;  /* 0x20000038ff1f7230 */ /* 0x000fc40000004100 */
[----:B------:R-:W-:Y:S01]  /*1c20*/  FMUL.FTZ R27, R22, R19 ;  /* 0x00000013161b7220 */ /* 0x000fe20000410000 */
[-C--:B-1----:R-:W-:Y:S01]  /*1c30*/  FMUL.FTZ R26, R26, R63.reuse ;  /* 0x0000003f1a1a7220 */ /* 0x082fe20000410000 */
[----:B------:R-:W-:Y:S01]  /*1c40*/  FMUL.FTZ R25, R28, R63 ;  /* 0x0000003f1c197220 */ /* 0x000fe20000410000 */
[----:B------:R-:W-:Y:S01]  /*1c50*/  FMUL.FTZ R30, R23, R24 ;  /* 0x00000018171e7220 */ /* 0x000fe20000410000 */
[----:B------:R-:W-:Y:S01]  /*1c60*/  FADD.FTZ R29, RZ, R27 ;  /* 0x0000001bff1d7221 */ /* 0x000fe20000010000 */
[----:B------:R-:W-:Y:S01]  /*1c70*/  FFMA.FTZ R28, R26, R27, RZ ;  /* 0x0000001b1a1c7223 */ /* 0x000fe200000100ff */
[----:B------:R-:W-:Y:S02]  /*1c80*/  HADD2.F32 R27, -RZ, R55.H0_H0 ;  /* 0x20000037ff1b7230 */ /* 0x000fe40000004100 */
[----:B------:R-:W-:Y:S01]  /*1c90*/  FADD.FTZ R32, -R18, R31 ;  /* 0x0000001f12207221 */ /* 0x000fe20000010100 */
[----:B------:R-:W-:Y:S01]  /*1ca0*/  FADD.FTZ R29, R30, R29 ;  /* 0x0000001d1e1d7221 */ /* 0x000fe20000010000 */
[----:B------:R-:W-:Y:S01]  /*1cb0*/  FFMA.FTZ R28, R25, R30, R28 ;  /* 0x0000001e191c7223 */ /* 0x000fe2000001001c */
[----:B------:R-:W-:Y:S01]  /*1cc0*/  FFMA.FTZ R26, R19, R26, RZ ;  /* 0x0000001a131a7223 */ /* 0x000fe200000100ff */
[----:B------:R-:W-:Y:S01]  /*1cd0*/  FADD.FTZ R30, RZ, R19 ;  /* 0x00000013ff1e7221 */ /* 0x000fe20000010000 */
[----:B------:R-:W-:Y:S01]  /*1ce0*/  FMUL.FTZ R34, R22, R27 ;  /* 0x0000001b16227220 */ /* 0x000fe20000410000 */
[----:B------:R-:W-:Y:S01]  /*1cf0*/  FMUL.FTZ R31, R32, R63 ;  /* 0x0000003f201f7220 */ /* 0x000fe20000410000 */
[----:B------:R-:W-:-:S02]  /*1d00*/  HADD2.F32 R19, -RZ, R56.H1_H1 ;  /* 0x30000038ff137230 */ /* 0x000fc40000004100 */
[----:B------:R-:W-:Y:S01]  /*1d10*/  FADD.FTZ R30, R27, R30 ;  /* 0x0000001e1b1e7221 */ /* 0x000fe20000010000 */
[----:B------:R-:W-:Y:S01]  /*1d20*/  FADD.FTZ R29, R29, R34 ;  /* 0x000000221d1d7221 */ /* 0x000fe20000010000 */
[----:B------:R-:W-:Y:S01]  /*1d30*/  FFMA.FTZ R32, R27, R31, R26 ;  /* 0x0000001f1b207223 */ /* 0x000fe2000001001a */
[----:B------:R-:W-:Y:S01]  /*1d40*/  FFMA.FTZ R34, R31, R34, R28 ;  /* 0x000000221f227223 */ /* 0x000fe2000001001c */
[----:B------:R-:W-:Y:S01]  /*1d50*/  FADD.FTZ R28, -R18, R19 ;  /* 0x00000013121c7221 */ /* 0x000fe20000010100 */
[----:B------:R-:W-:Y:S02]  /*1d60*/  HADD2.F32 R26, -RZ, R55.H1_H1 ;  /* 0x30000037ff1a7230 */ /* 0x000fe40000004100 */
[----:B------:R-:W-:Y:S01]  /*1d70*/  FFMA.FTZ R25, R24, R25, RZ ;  /* 0x0000001918197223 */ /* 0x000fe200000100ff */
[----:B------:R-:W-:Y:S01]  /*1d80*/  FADD.FTZ R27, RZ, R24 ;  /* 0x00000018ff1b7221 */ /* 0x000fe20000010000 */
[----:B------:R-:W-:Y:S01]  /*1d90*/  FMUL.FTZ R19, R28, R63 ;  /* 0x0000003f1c137220 */ /* 0x000fe20000410000 */
[----:B------:R-:W-:-:S02]  /*1da0*/  HADD2.F32 R31, -RZ, R54.H0_H0 ;  /* 0x20000036ff1f7230 */ /* 0x000fc40000004100 */
[----:B------:R-:W-:Y:S01]  /*1db0*/  FMUL.FTZ R24, R23, R26 ;  /* 0x0000001a17187220 */ /* 0x000fe20000410000 */
[----:B------:R-:W-:Y:S02]  /*1dc0*/  HADD2.F32 R33, -RZ, R54.H1_H1 ;  /* 0x30000036ff217230 */ /* 0x000fe40000004100 */
[C---:B------:R-:W-:Y:S01]  /*1dd0*/  FADD.FTZ R27, R26.reuse, R27 ;  /* 0x0000001b1a1b7221 */ /* 0x040fe20000010000 */
[----:B------:R-:W-:Y:S01]  /*1de0*/  FFMA.FTZ R25, R26, R19, R25 ;  /* 0x000000131a197223 */ /* 0x000fe20000010019 */
[----:B------:R-:W-:Y:S01]  /*1df0*/  FFMA.FTZ R34, R19, R24, R34 ;  /* 0x0000001813227223 */ /* 0x000fe20000010022 */
[C---:B------:R-:W-:Y:S01]  /*1e00*/  FADD.FTZ R26, -R18.reuse, R31 ;  /* 0x0000001f121a7221 */ /* 0x040fe20000010100 */
[--C-:B------:R-:W-:Y:S02]  /*1e10*/  HADD2.F32 R19, -RZ, R53.reuse.H0_H0 ;  /* 0x20000035ff137230 */ /* 0x100fe40000004100 */
[----:B------:R-:W-:Y:S01]  /*1e20*/  FADD.FTZ R28, -R18, R33 ;  /* 0x00000021121c7221 */ /* 0x000fe20000010100 */
[----:B------:R-:W-:Y:S01]  /*1e30*/  FADD.FTZ R29, R24, R29 ;  /* 0x0000001d181d7221 */ /* 0x000fe20000010000 */
[----:B------:R-:W-:-:S02]  /*1e40*/  HADD2.F32 R24, -RZ, R53.H1_H1 ;  /* 0x30000035ff187230 */ /* 0x000fc40000004100 */
[-C--:B------:R-:W-:Y:S01]  /*1e50*/  FMUL.FTZ R31, R26, R63.reuse ;  /* 0x0000003f1a1f7220 */ /* 0x080fe20000410000 */
[----:B------:R-:W-:Y:S01]  /*1e60*/  FMUL.FTZ R28, R28, R63 ;  /* 0x0000003f1c1c7220 */ /* 0x000fe20000410000 */
[----:B------:R-:W-:Y:S02]  /*1e70*/  HADD2.F32 R33, -RZ, R52.H0_H0 ;  /* 0x20000034ff217230 */ /* 0x000fe40000004100 */
        /* <DEDUP_REMOVED lines=9> */
[----:B------:R-:W-:-:S02]  /*1f10*/  HADD2.F32 R29, -RZ, R51.H0_H0 ;  /* 0x20000033ff1d7230 */ /* 0x000fc40000004100 */
[----:B------:R-:W-:Y:S01]  /*1f20*/  FADD.FTZ R24, R19, R24 ;  /* 0x0000001813187221 */ /* 0x000fe20000010000 */
[----:B------:R-:W-:Y:S01]  /*1f30*/  FFMA.FTZ R31, R28, R19, R31 ;  /* 0x000000131c1f7223 */ /* 0x000fe2000001001f */
[----:B------:R-:W-:Y:S01]  /*1f40*/  FMUL.FTZ R26, R26, R63 ;  /* 0x0000003f1a1a7220 */ /* 0x000fe20000410000 */
[----:B------:R-:W-:Y:S02]  /*1f50*/  HADD2.F32 R19, -RZ, R52.H1_H1 ;  /* 0x30000034ff137230 */ /* 0x000fe40000004100 */
[----:B------:R-:W-:Y:S01]  /*1f60*/  FMUL.FTZ R33, R22, R29 ;  /* 0x0000001d16217220 */ /* 0x000fe20000410000 */
[----:B------:R-:W-:Y:S01]  /*1f70*/  FADD.FTZ R30, R30, R29 ;  /* 0x0000001d1e1e7221 */ /* 0x000fe20000010000 */
[----:B------:R-:W-:Y:S01]  /*1f80*/  FFMA.FTZ R32, R29, R26, R32 ;  /* 0x0000001a1d207223 */ /* 0x000fe20000010020 */
[----:B------:R-:W-:Y:S02]  /*1f90*/  HADD2.F32 R29, -RZ, R50.H0_H0 ;  /* 0x20000032ff1d7230 */ /* 0x000fe40000004100 */
[----:B------:R-:W-:Y:S01]  /*1fa0*/  FADD.FTZ R28, R24, R33 ;  /* 0x00000021181c7221 */ /* 0x000fe20000010000 */
[----:B------:R-:W-:Y:S01]  /*1fb0*/  FFMA.FTZ R31, R26, R33, R31 ;  /* 0x000000211a1f7223 */ /* 0x000fe2000001001f */
[----:B------:R-:W-:Y:S01]  /*1fc0*/  FADD.FTZ R26, -R18, R19 ;  /* 0x00000013121a7221 */ /* 0x000fe20000010100 */
[----:B------:R-:W-:-:S02]  /*1fd0*/  HADD2.F32 R24, -RZ, R51.H1_H1 ;  /* 0x30000033ff187230 */ /* 0x000fc40000004100 */
[----:B------:R-:W-:Y:S01]  /*1fe0*/  FADD.FTZ R34, -R18, R29 ;  /* 0x0000001d12227221 */ /* 0x000fe20000010100 */
[--C-:B------:R-:W-:Y:S02]  /*1ff0*/  HADD2.F32 R33, -RZ, R49.reuse.H0_H0 ;  /* 0x20000031ff217230 */ /* 0x100fe40000004100 */
[-C--:B------:R-:W-:Y:S01]  /*2000*/  FMUL.FTZ R26, R26, R63.reuse ;  /* 0x0000003f1a1a7220 */ /* 0x080fe20000410000 */
[----:B------:R-:W-:Y:S02]  /*2010*/  HADD2.F32 R29, -RZ, R50.H1_H1 ;  /* 0x30000032ff1d7230 */ /* 0x000fe40000004100 */
[----:B------:R-:W-:Y:S01]  /*2020*/  FMUL.FTZ R34, R34, R63 ;  /* 0x0000003f22227220 */ /* 0x000fe20000410000 */
[----:B------:R-:W-:Y:S01]  /*2030*/  FMUL.FTZ R19, R23, R24 ;  /* 0x0000001817137220 */ /* 0x000fe20000410000 */
[----:B------:R-:W-:Y:S01]  /*2040*/  FADD.FTZ R27, R27, R24 ;  /* 0x000000181b1b7221 */ /* 0x000fe20000010000 */
[----:B------:R-:W-:Y:S01]  /*2050*/  FFMA.FTZ R25, R24, R26, R25 ;  /* 0x0000001a18197223 */ /* 0x000fe20000010019 */
[----:B------:R-:W-:Y:S01]  /*2060*/  FADD.FTZ R30, R30, R33 ;  /* 0x000000211e1e7221 */ /* 0x000fe20000010000 */
[----:B------:R-:W-:Y:S01]  /*2070*/  FFMA.FTZ R32, R33, R34, R32 ;  /* 0x0000002221207223 */ /* 0x000fe20000010020 */
[----:B------:R-:W-:Y:S01]  /*2080*/  FFMA.FTZ R31, R26, R19, R31 ;  /* 0x000000131a1f7223 */ /* 0x000fe2000001001f */
[----:B------:R-:W-:-:S02]  /*2090*/  HADD2.F32 R24, -RZ, R49.H1_H1 ;  /* 0x30000031ff187230 */ /* 0x000fc40000004100 */
[----:B------:R-:W-:Y:S01]  /*20a0*/  FMUL.FTZ R33, R22, R33 ;  /* 0x0000002116217220 */ /* 0x000fe20000410000 */
[----:B------:R-:W-:Y:S01]  /*20b0*/  FADD.FTZ R28, R19, R28 ;  /* 0x0000001c131c7221 */ /* 0x000fe20000010000 */
[----:B------:R-:W-:Y:S01]  /*20c0*/  FADD.FTZ R26, -R18, R29 ;  /* 0x0000001d121a7221 */ /* 0x000fe20000010100 */
[--C-:B------:R-:W-:Y:S02]  /*20d0*/  HADD2.F32 R29, -RZ, R48.reuse.H0_H0 ;  /* 0x20000030ff1d7230 */ /* 0x100fe40000004100 */
[----:B------:R-:W-:Y:S01]  /*20e0*/  FFMA.FTZ R31, R34, R33, R31 ;  /* 0x00000021221f7223 */ /* 0x000fe2000001001f */
[----:B------:R-:W-:Y:S01]  /*20f0*/  FADD.FTZ R28, R28, R33 ;  /* 0x000000211c1c7221 */ /* 0x000fe20000010000 */
[----:B------:R-:W-:Y:S01]  /*2100*/  FMUL.FTZ R26, R26, R63 ;  /* 0x0000003f1a1a7220 */ /* 0x000fe20000410000 */
[----:B------:R-:W-:Y:S01]  /*2110*/  FMUL.FTZ R19, R23, R24 ;  /* 0x0000001817137220 */ /* 0x000fe20000410000 */
[----:B------:R-:W-:Y:S02]  /*2120*/  HADD2.F32 R33, -RZ, R48.H1_H1 ;  /* 0x30000030ff217230 */ /* 0x000fe40000004100 */
[----:B------:R-:W-:Y:S01]  /*2130*/  FADD.FTZ R27, R27, R24 ;  /* 0x000000181b1b7221 */ /* 0x000fe20000010000 */
[----:B------:R-:W-:Y:S01]  /*2140*/  FFMA.FTZ R25, R24, R26, R25 ;  /* 0x0000001a18197223 */ /* 0x000fe20000010019 */
[----:B------:R-:W-:Y:S01]  /*2150*/  FFMA.FTZ R31, R26, R19, R31 ;  /* 0x000000131a1f7223 */ /* 0x000fe2000001001f */
[C---:B------:R-:W-:Y:S01]  /*2160*/  FADD.FTZ R26, -R18.reuse, R29 ;  /* 0x0000001d121a7221 */ /* 0x040fe20000010100 */
[----:B------:R-:W-:Y:S01]  /*2170*/  FADD.FTZ R34, -R18, R33 ;  /* 0x0000002112227221 */ /* 0x000fe20000010100 */
[----:B------:R-:W-:Y:S01]  /*2180*/  FADD.FTZ R28, R19, R28 ;  /* 0x0000001c131c7221 */ /* 0x000fe20000010000 */
[----:B------:R-:W-:-:S02]  /*2190*/  HADD2.F32 R19, -RZ, R45.H0_H0 ;  /* 0x2000002dff137230 */ /* 0x000fc40000004100 */
[-C--:B------:R-:W-:Y:S01]  /*21a0*/  FMUL.FTZ R26, R26, R63.reuse ;  /* 0x0000003f1a1a7220 */ /* 0x080fe20000410000 */
[----:B------:R-:W-:Y:S02]  /*21b0*/  HADD2.F32 R24, -RZ, R45.H1_H1 ;  /* 0x3000002dff187230 */ /* 0x000fe40000004100 */
[----:B------:R-:W-:Y:S01]  /*21c0*/  FMUL.FTZ R34, R34, R63 ;  /* 0x0000003f22227220 */ /* 0x000fe20000410000 */
[----:B------:R-:W-:Y:S02]  /*21d0*/  HADD2.F32 R33, -RZ, R44.H0_H0 ;  /* 0x2000002cff217230 */ /* 0x000fe40000004100 */
        /* <DEDUP_REMOVED lines=9> */
[----:B------:R-:W-:-:S02]  /*2270*/  HADD2.F32 R33, -RZ, R43.H0_H0 ;  /* 0x2000002bff217230 */ /* 0x000fc40000004100 */
[----:B------:R-:W-:Y:S01]  /*2280*/  FMUL.FTZ R24, R24, R63 ;  /* 0x0000003f18187220 */ /* 0x000fe20000410000 */
[----:B------:R-:W-:Y:S01]  /*2290*/  FADD.FTZ R28, R29, R28 ;  /* 0x0000001c1d1c7221 */ /* 0x000fe20000010000 */
[----:B------:R-:W-:Y:S01]  /*22a0*/  FFMA.FTZ R31, R34, R29, R31 ;  /* 0x0000001d221f7223 */ /* 0x000fe2000001001f */
[----:B------:R-:W-:Y:S02]  /*22b0*/  HADD2.F32 R19, -RZ, R44.H1_H1 ;  /* 0x3000002cff137230 */ /* 0x000fe40000004100 */
[----:B------:R-:W-:Y:S01]  /*22c0*/  FMUL.FTZ R29, R22, R33 ;  /* 0x00000021161d7220 */ /* 0x000fe20000410000 */
[----:B------:R-:W-:Y:S01]  /*22d0*/  FADD.FTZ R30, R30, R33 ;  /* 0x000000211e1e7221 */ /* 0x000fe20000010000 */
[----:B------:R-:W-:Y:S01]  /*22e0*/  FFMA.FTZ R32, R33, R24, R32 ;  /* 0x0000001821207223 */ /* 0x000fe20000010020 */
[----:B------:R-:W-:Y:S02]  /*22f0*/  HADD2.F32 R33, -RZ, R42.H0_H0 ;  /* 0x2000002aff217230 */ /* 0x000fe40000004100 */
[----:B------:R-:W-:Y:S01]  /*2300*/  FFMA.FTZ R31, R24, R29, R31 ;  /* 0x0000001d181f7223 */ /* 0x000fe2000001001f */
[----:B------:R-:W-:Y:S01]  /*2310*/  FADD.FTZ R26, -R18, R19 ;  /* 0x00000013121a7221 */ /* 0x000fe20000010100 */
[----:B------:R-:W-:-:S02]  /*2320*/  HADD2.F32 R24, -RZ, R43.H1_H1 ;  /* 0x3000002bff187230 */ /* 0x000fc40000004100 */
[----:B------:R-:W-:Y:S01]  /*2330*/  FADD.FTZ R28, R28, R29 ;  /* 0x0000001d1c1c7221 */ /* 0x000fe20000010000 */
        /* <DEDUP_REMOVED lines=118> */
[----:B------:R-:W-:Y:S01]  /*2aa0*/  FADD.FTZ R30, -R18, R29 ;  /* 0x0000001d121e7221 */ /* 0x000fe20000010100 */
[----:B------:R-:W-:-:S02]  /*2ab0*/  HADD2.F32 R24, -RZ, R15.H1_H1 ;  /* 0x3000000fff187230 */ /* 0x000fc40000004100 */
[----:B------:R-:W-:Y:S01]  /*2ac0*/  FMUL.FTZ R33, R22, R33 ;  /* 0x0000002116217220 */ /* 0x000fe20000410000 */
[----:B------:R-:W-:Y:S01]  /*2ad0*/  FADD.FTZ R28, R19, R28 ;  /* 0x0000001c131c7221 */ /* 0x000fe20000010000 */
[----:B------:R-:W-:Y:S01]  /*2ae0*/  FFMA.FTZ R31, R26, R19, R31 ;  /* 0x000000131a1f7223 */ /* 0x000fe2000001001f */
[--C-:B------:R-:W-:Y:S02]  /*2af0*/  HADD2.F32 R29, -RZ, R16.reuse.H0_H0 ;  /* 0x20000010ff1d7230 */ /* 0x100fe40000004100 */
[----:B------:R-:W-:Y:S01]  /*2b00*/  FMUL.FTZ R30, R30, R63 ;  /* 0x0000003f1e1e7220 */ /* 0x000fe20000410000 */
[----:B------:R-:W-:Y:S01]  /*2b10*/  FADD.FTZ R28, R28, R33 ;  /* 0x000000211c1c7221 */ /* 0x000fe20000010000 */
[----:B------:R-:W-:Y:S01]  /*2b20*/  FFMA.FTZ R31, R34, R33, R31 ;  /* 0x00000021221f7223 */ /* 0x000fe2000001001f */
[----:B------:R-:W-:Y:S01]  /*2b30*/  FMUL.FTZ R19, R23, R24 ;  /* 0x0000001817137220 */ /* 0x000fe20000410000 */
[----:B------:R-:W-:Y:S02]  /*2b40*/  HADD2.F32 R37, -RZ, R17.H0_H0 ;  /* 0x20000011ff257230 */ /* 0x000fe40000004100 */
[----:B------:R-:W-:Y:S01]  /*2b50*/  FADD.FTZ R26, -R18, R29 ;  /* 0x0000001d121a7221 */ /* 0x000fe20000010100 */
[----:B------:R-:W-:-:S02]  /*2b60*/  HADD2.F32 R33, -RZ, R16.H1_H1 ;  /* 0x30000010ff217230 */ /* 0x000fc40000004100 */
[----:B------:R-:W-:Y:S01]  /*2b70*/  FADD.FTZ R27, R27, R24 ;  /* 0x000000181b1b7221 */ /* 0x000fe20000010000 */
[----:B------:R-:W-:Y:S01]  /*2b80*/  FFMA.FTZ R25, R24, R30, R25 ;  /* 0x0000001e18197223 */ /* 0x000fe20000010019 */
[----:B------:R-:W-:Y:S01]  /*2b90*/  FADD.FTZ R28, R19, R28 ;  /* 0x0000001c131c7221 */ /* 0x000fe20000010000 */
[----:B------:R-:W-:Y:S01]  /*2ba0*/  FFMA.FTZ R31, R30, R19, R31 ;  /* 0x000000131e1f7223 */ /* 0x000fe2000001001f */
[----:B------:R-:W-:Y:S02]  /*2bb0*/  HADD2.F32 R24, -RZ, R17.H1_H1 ;  /* 0x30000011ff187230 */ /* 0x000fe40000004100 */
[----:B------:R-:W-:Y:S01]  /*2bc0*/  FMUL.FTZ R30, R26, R63 ;  /* 0x0000003f1a1e7220 */ /* 0x000fe20000410000 */
[----:B------:R-:W-:Y:S01]  /*2bd0*/  FMUL.FTZ R19, R22, R37 ;  /* 0x0000002516137220 */ /* 0x000fe20000410000 */
[----:B------:R-:W-:Y:S01]  /*2be0*/  FADD.FTZ R26, -R18, R33 ;  /* 0x00000021121a7221 */ /* 0x000fe20000010100 */
[----:B------:R-:W-:Y:S02]  /*2bf0*/  HADD2.F32 R29, -RZ, R40.H0_H0 ;  /* 0x20000028ff1d7230 */ /* 0x000fe40000004100 */
[----:B------:R-:W-:Y:S01]  /*2c00*/  FFMA.FTZ R32, R37, R30, R32 ;  /* 0x0000001e25207223 */ /* 0x000fe20000010020 */
[----:B------:R-:W-:Y:S01]  /*2c10*/  FADD.FTZ R28, R28, R19 ;  /* 0x000000131c1c7221 */ /* 0x000fe20000010000 */
[----:B------:R-:W-:Y:S01]  /*2c20*/  FFMA.FTZ R31, R30, R19, R31 ;  /* 0x000000131e1f7223 */ /* 0x000fe2000001001f */
[----:B------:R-:W-:Y:S01]  /*2c30*/  FMUL.FTZ R26, R26, R63 ;  /* 0x0000003f1a1a7220 */ /* 0x000fe20000410000 */
[----:B------:R-:W-:Y:S01]  /*2c40*/  FMUL.FTZ R19, R23, R24 ;  /* 0x0000001817137220 */ /* 0x000fe20000410000 */
[----:B------:R-:W-:-:S02]  /*2c50*/  HADD2.F32 R33, -RZ, R41.H0_H0 ;  /* 0x20000029ff217230 */ /* 0x000fc40000004100 */
[----:B------:R-:W-:Y:S01]  /*2c60*/  FADD.FTZ R30, -R18, R29 ;  /* 0x0000001d121e7221 */ /* 0x000fe20000010100 */
[----:B------:R-:W-:Y:S01]  /*2c70*/  FFMA.FTZ R25, R24, R26, R25 ;  /* 0x0000001a18197223 */ /* 0x000fe20000010019 */
[----:B------:R-:W-:Y:S01]  /*2c80*/  FADD.FTZ R28, R19, R28 ;  /* 0x0000001c131c7221 */ /* 0x000fe20000010000 */
[----:B------:R-:W-:Y:S01]  /*2c90*/  FFMA.FTZ R31, R26, R19, R31 ;  /* 0x000000131a1f7223 */ /* 0x000fe2000001001f */
[----:B------:R-:W-:Y:S02]  /*2ca0*/  HADD2.F32 R19, -RZ, R40.H1_H1 ;  /* 0x30000028ff137230 */ /* 0x000fe40000004100 */
[----:B------:R-:W-:Y:S01]  /*2cb0*/  FMUL.FTZ R29, R22, R33 ;  /* 0x00000021161d7220 */ /* 0x000fe20000410000 */
[----:B------:R-:W-:Y:S02]  /*2cc0*/  HADD2.F32 R26, -RZ, R41.H1_H1 ;  /* 0x30000029ff1a7230 */ /* 0x000fe40000004100 */
[----:B------:R-:W-:Y:S01]  /*2cd0*/  FMUL.FTZ R34, R30, R63 ;  /* 0x0000003f1e227220 */ /* 0x000fe20000410000 */
[----:B------:R-:W-:Y:S01]  /*2ce0*/  FADD.FTZ R35, R35, R37 ;  /* 0x0000002523237221 */ /* 0x000fe20000010000 */
[----:B------:R-:W-:Y:S01]  /*2cf0*/  FADD.FTZ R30, -R18, R19 ;  /* 0x00000013121e7221 */ /* 0x000fe20000010100 */
[----:B------:R-:W-:Y:S01]  /*2d00*/  FADD.FTZ R19, R28, R29 ;  /* 0x0000001d1c137221 */ /* 0x000fe20000010000 */
[----:B------:R-:W-:Y:S01]  /*2d10*/  FFMA.FTZ R36, R34, R29, R31 ;  /* 0x0000001d22247223 */ /* 0x000fe2000001001f */
[----:B------:R-:W-:Y:S01]  /*2d20*/  FMUL.FTZ R28, R23, R26 ;  /* 0x0000001a171c7220 */ /* 0x000fe20000410000 */
[----:B------:R-:W-:Y:S01]  /*2d30*/  FMUL.FTZ R29, R30, R63 ;  /* 0x0000003f1e1d7220 */ /* 0x000fe20000410000 */
[----:B------:R-:W-:Y:S01]  /*2d40*/  FADD.FTZ R27, R27, R24 ;  /* 0x000000181b1b7221 */ /* 0x000fe20000010000 */
[----:B------:R-:W-:Y:S01]  /*2d50*/  FADD.FTZ R30, R35, R33 ;  /* 0x00000021231e7221 */ /* 0x000fe20000010000 */
[----:B------:R-:W-:Y:S01]  /*2d60*/  FADD.FTZ R24, R28, R19 ;  /* 0x000000131c187221 */ /* 0x000fe20000010000 */
[----:B------:R-:W-:Y:S01]  /*2d70*/  FFMA.FTZ R36, R29, R28, R36 ;  /* 0x0000001c1d247223 */ /* 0x000fe20000010024 */
[----:B------:R-:W-:Y:S01]  /*2d80*/  FFMA.FTZ R28, R33, R34, R32 ;  /* 0x00000022211c7223 */ /* 0x000fe20000010020 */
[----:B------:R-:W-:Y:S01]  /*2d90*/  FADD.FTZ R31, R27, R26 ;  /* 0x0000001a1b1f7221 */ /* 0x000fe20000010000 */
[----:B------:R-:W-:Y:S01]  /*2da0*/  FFMA.FTZ R29, R26, R29, R25 ;  /* 0x0000001d1a1d7223 */ /* 0x000fe20000010019 */
[----:B------:R-:W-:Y:S06]  /*2db0*/  BRA `(.L_x_662) ;  /* 0x0000002400007947 */ /* 0x000fec0003800000 */
.L_x_661:
[--C-:B0----5:R-:W-:Y:S02]  /*2dc0*/  HADD2.F32 R19, -RZ, R58.reuse.H0_H0 ;  /* 0x2000003aff137230 */ /* 0x121fe40000004100 */
[----:B------:R-:W-:Y:S02]  /*2dd0*/  HADD2.F32 R27, -RZ, R58.H1_H1 ;  /* 0x3000003aff1b7230 */ /* 0x000fe40000004100 */
[--C-:B------:R-:W-:Y:S02]  /*2de0*/  HADD2.F32 R33, -RZ, R56.reuse.H1_H1 ;  /* 0x30000038ff217230 */ /* 0x100fe40000004100 */
[----:B------:R-:W-:Y:S01]  /*2df0*/  FADD.FTZ R24, -R18, R19 ;  /* 0x0000001312187221 */ /* 0x000fe20000010100 */
[--C-:B------:R-:W-:Y:S02]  /*2e00*/  HADD2.F32 R34, -RZ, R57.reuse.H0_H0 ;  /* 0x20000039ff227230 */ /* 0x100fe40000004100 */
[----:B------:R-:W-:Y:S02]  /*2e10*/  HADD2.F32 R37, -RZ, R57.H1_H1 ;  /* 0x30000039ff257230 */ /* 0x000fe40000004100 */
[----:B-1----:R-:W-:Y:S01]  /*2e20*/  FMUL.FTZ R19, R24, R63 ;  /* 0x0000003f18137220 */ /* 0x002fe20000410000 */
[----:B------:R-:W-:Y:S01]  /*2e30*/  FADD.FTZ R24, -R18, R27 ;  /* 0x0000001b12187221 */ /* 0x000fe20000010100 */
[----:B------:R-:W-:-:S02]  /*2e40*/  HADD2.F32 R27, -RZ, R56.H0_H0 ;  /* 0x20000038ff1b7230 */ /* 0x000fc40000004100 */
[--C-:B------:R-:W-:Y:S01]  /*2e50*/  FFMA.FTZ R25, R22, R19, R20.reuse ;  /* 0x0000001316197223 */ /* 0x100fe20000010014 */
[-C--:B------:R-:W-:Y:S01]  /*2e60*/  FMUL.FTZ R24, R24, R63.reuse ;  /* 0x0000003f18187220 */ /* 0x080fe20000410000 */
[----:B------:R-:W-:Y:S02]  /*2e70*/  HADD2.F32 R46, -RZ, R55.H0_H0 ;  /* 0x20000037ff2e7230 */ /* 0x000fe40000004100 */
[----:B------:R-:W-:Y:S01]  /*2e80*/  FADD.FTZ R36, -R18, R27 ;  /* 0x0000001b12247221 */ /* 0x000fe20000010100 */
[----:B------:R-:W-:Y:S01]  /*2e90*/  FMUL.FTZ R26, R25, -1.4426950216293334961 ;  /* 0xbfb8aa3b191a7820 */ /* 0x000fe20000410000 */
[----:B------:R-:W-:Y:S01]  /*2ea0*/  FFMA.FTZ R28, R23, R24, R21 ;  /* 0x00000018171c7223 */ /* 0x000fe20000010015 */
[----:B------:R-:W-:Y:S02]  /*2eb0*/  HADD2.F32 R72, -RZ, R49.H0_H0 ;  /* 0x20000031ff487230 */ /* 0x000fe40000004100 */
[----:B------:R-:W-:Y:S01]  /*2ec0*/  FMUL.FTZ R27, R36, R63 ;  /* 0x0000003f241b7220 */ /* 0x000fe20000410000 */
[----:B------:R-:W-:Y:S01]  /*2ed0*/  FADD.FTZ R36, -R18, R33 ;  /* 0x0000002112247221 */ /* 0x000fe20000010100 */
[----:B------:R-:W-:Y:S01]  /*2ee0*/  FMUL.FTZ R30, R28, -1.4426950216293334961 ;  /* 0xbfb8aa3b1c1e7820 */ /* 0x000fe20000410000 */
[----:B------:R-:W0:Y:S01]  /*2ef0*/  MUFU.EX2 R26, R26 ;  /* 0x0000001a001a7308 */ /* 0x000e220000000800 */
[----:B------:R-:W-:-:S04]  /*2f00*/  FFMA.FTZ R33, R22, R27, R20 ;  /* 0x0000001b16217223 */ /* 0x000fc80000010014 */
[----:B------:R-:W-:-:S03]  /*2f10*/  FMUL.FTZ R35, R33, -1.4426950216293334961 ;  /* 0xbfb8aa3b21237820 */ /* 0x000fc60000410000 */
[----:B------:R-:W1:Y:S08]  /*2f20*/  MUFU.EX2 R30, R30 ;  /* 0x0000001e001e7308 */ /* 0x000e700000000800 */
[----:B------:R-:W2:Y:S01]  /*2f30*/  MUFU.EX2 R35, R35 ;  /* 0x0000002300237308 */ /* 0x000ea20000000800 */
[----:B0-----:R-:W-:-:S07]  /*2f40*/  FADD.FTZ R29, R26, 1 ;  /* 0x3f8000001a1d7421 */ /* 0x001fce0000010000 */
[----:B------:R-:W0:Y:S01]  /*2f50*/  MUFU.RCP R29, R29 ;  /* 0x0000001d001d7308 */ /* 0x000e220000001000 */
[----:B-1----:R-:W-:-:S07]  /*2f60*/  FADD.FTZ R31, R30, 1 ;  /* 0x3f8000001e1f7421 */ /* 0x002fce0000010000 */
[----:B------:R1:W3:Y:S01]  /*2f70*/  MUFU.RCP R32, R31 ;  /* 0x0000001f00207308 */ /* 0x0002e20000001000 */
[----:B--2---:R-:W-:-:S07]  /*2f80*/  FADD.FTZ R35, R35, 1 ;  /* 0x3f80000023237421 */ /* 0x004fce0000010000 */
[----:B------:R-:W-:Y:S01]  /*2f90*/  MUFU.RCP R35, R35 ;  /* 0x0000002300237308 */ /* 0x000fe20000001000 */
[----:B0-----:R-:W-:Y:S01]  /*2fa0*/  FADD.FTZ R26, -R29, 1 ;  /* 0x3f8000001d1a7421 */ /* 0x001fe20000010100 */
[----:B------:R-:W-:Y:S01]  /*2fb0*/  FMUL.FTZ R30, R34, R29 ;  /* 0x0000001d221e7220 */ /* 0x000fe20000410000 */
[----:B------:R-:W-:Y:S02]  /*2fc0*/  HADD2.F32 R29, -RZ, R54.H0_H0 ;  /* 0x20000036ff1d7230 */ /* 0x000fe40000004100 */
[----:B------:R-:W-:Y:S01]  /*2fd0*/  FFMA.FTZ R25, R25, R26, 1 ;  /* 0x3f80000019197423 */ /* 0x000fe2000001001a */
[----:B------:R-:W-:-:S03]  /*2fe0*/  FMUL.FTZ R26, R36, R63 ;  /* 0x0000003f241a7220 */ /* 0x000fc60000410000 */
[----:B-1----:R-:W-:Y:S01]  /*2ff0*/  FMUL.FTZ R31, R30, R25 ;  /* 0x000000191e1f7220 */ /* 0x002fe20000410000 */
[----:B------:R-:W-:Y:S01]  /*3000*/  FFMA.FTZ R34, R23, R26, R21 ;  /* 0x0000001a17227223 */ /* 0x000fe20000010015 */
[----:B---3--:R-:W-:Y:S01]  /*3010*/  FADD.FTZ R25, -R32, 1 ;  /* 0x3f80000020197421 */ /* 0x008fe20000010100 */
[----:B------:R-:W-:Y:S02]  /*3020*/  FADD.FTZ R30, -R18, R29 ;  /* 0x0000001d121e7221 */ /* 0x000fe40000010100 */
[----:B------:R-:W-:Y:S01]  /*3030*/  FMUL.FTZ R36, R34, -1.4426950216293334961 ;  /* 0xbfb8aa3b22247820 */ /* 0x000fe20000410000 */
[----:B------:R-:W-:Y:S01]  /*3040*/  FFMA.FTZ R29, R28, R25, 1 ;  /* 0x3f8000001c1d7423 */ /* 0x000fe20000010019 */
[----:B------:R-:W-:Y:S01]  /*3050*/  FMUL.FTZ R25, R30, R63 ;  /* 0x0000003f1e197220 */ /* 0x000fe20000410000 */
[----:B------:R-:W-:-:S03]  /*3060*/  FMUL.FTZ R30, R37, R32 ;  /* 0x00000020251e7220 */ /* 0x000fc60000410000 */
[----:B------:R-:W0:Y:S01]  /*3070*/  MUFU.EX2 R36, R36 ;  /* 0x0000002400247308 */ /* 0x000e220000000800 */
[----:B------:R-:W-:Y:S01]  /*3080*/  FMUL.FTZ R30, R30, R29 ;  /* 0x0000001d1e1e7220 */ /* 0x000fe20000410000 */
[----:B------:R-:W-:Y:S02]  /*3090*/  HADD2.F32 R29, -RZ, R54.H1_H1 ;  /* 0x30000036ff1d7230 */ /* 0x000fe40000004100 */
[----:B------:R-:W-:-:S03]  /*30a0*/  FFMA.FTZ R37, R22, R25, R20 ;  /* 0x0000001916257223 */ /* 0x000fc60000010014 */
[----:B------:R-:W-:Y:S01]  /*30b0*/  FADD.FTZ R28, -R18, R29 ;  /* 0x0000001d121c7221 */ /* 0x000fe20000010100 */
[----:B------:R-:W-:-:S03]  /*30c0*/  FMUL.FTZ R32, R37, -1.4426950216293334961 ;  /* 0xbfb8aa3b25207820 */ /* 0x000fc60000410000 */
[----:B------:R-:W-:-:S03]  /*30d0*/  FMUL.FTZ R28, R28, R63 ;  /* 0x0000003f1c1c7220 */ /* 0x000fc60000410000 */
[----:B------:R-:W1:Y:S01]  /*30e0*/  MUFU.EX2 R32, R32 ;  /* 0x0000002000207308 */ /* 0x000e620000000800 */
[----:B0-----:R-:W-:Y:S01]  /*30f0*/  FADD.FTZ R29, R36, 1 ;  /* 0x3f800000241d7421 */ /* 0x001fe20000010000 */
[----:B------:R-:W-:-:S04]  /*3100*/  FFMA.FTZ R36, R23, R28, R21 ;  /* 0x0000001c17247223 */ /* 0x000fc80000010015 */
[----:B------:R-:W-:Y:S02]  /*3110*/  FMUL.FTZ R39, R36, -1.4426950216293334961 ;  /* 0xbfb8aa3b24277820 */ /* 0x000fe40000410000 */
[----:B------:R-:W0:Y:S08]  /*3120*/  MUFU.RCP R29, R29 ;  /* 0x0000001d001d7308 */ /* 0x000e300000001000 */
[----:B------:R-:W2:Y:S01]  /*3130*/  MUFU.EX2 R39, R39 ;  /* 0x0000002700277308 */ /* 0x000ea20000000800 */
[----:B-1----:R-:W-:Y:S01]  /*3140*/  FADD.FTZ R38, R32, 1 ;  /* 0x3f80000020267421 */ /* 0x002fe20000010000 */
[----:B------:R-:W-:Y:S01]  /*3150*/  FADD.FTZ R32, -R35, 1 ;  /* 0x3f80000023207421 */ /* 0x000fe20000010100 */
[----:B------:R-:W-:Y:S01]  /*3160*/  FMUL.FTZ R35, R46, R35 ;  /* 0x000000232e237220 */ /* 0x000fe20000410000 */
[----:B------:R-:W-:-:S02]  /*3170*/  HADD2.F32 R46, -RZ, R55.H1_H1 ;  /* 0x30000037ff2e7230 */ /* 0x000fc40000004100 */
[----:B------:R-:W-:Y:S02]  /*3180*/  FFMA.FTZ R32, R33, R32, 1 ;  /* 0x3f80000021207423 */ /* 0x000fe40000010020 */
[----:B------:R-:W1:Y:S01]  /*3190*/  MUFU.RCP R38, R38 ;  /* 0x0000002600267308 */ /* 0x000e620000001000 */
[----:B0-----:R-:W-:Y:S01]  /*31a0*/  FADD.FTZ R33, -R29, 1 ;  /* 0x3f8000001d217421 */ /* 0x001fe20000010100 */
[----:B------:R-:W-:-:S03]  /*31b0*/  FMUL.FTZ R29, R46, R29 ;  /* 0x0000001d2e1d7220 */ /* 0x000fc60000410000 */
[----:B------:R-:W-:Y:S01]  /*31c0*/  FFMA.FTZ R34, R34, R33, 1 ;  /* 0x3f80000022227423 */ /* 0x000fe20000010021 */
[----:B--2---:R-:W-:Y:S01]  /*31d0*/  FADD.FTZ R33, R39, 1 ;  /* 0x3f80000027217421 */ /* 0x004fe20000010000 */
[----:B------:R-:W-:-:S05]  /*31e0*/  HADD2.F32 R39, -RZ, R53.H0_H0 ;  /* 0x20000035ff277230 */ /* 0x000fca0000004100 */
[----:B------:R-:W0:Y:S01]  /*31f0*/  MUFU.RCP R33, R33 ;  /* 0x0000002100217308 */ /* 0x000e220000001000 */
[----:B-1----:R-:W-:Y:S01]  /*3200*/  FADD.FTZ R46, -R38, 1 ;  /* 0x3f800000262e7421 */ /* 0x002fe20000010100 */
[----:B------:R-:W-:-:S03]  /*3210*/  FMUL.FTZ R38, R39, R38 ;  /* 0x0000002627267220 */ /* 0x000fc60000410000 */
[----:B------:R-:W-:Y:S01]  /*3220*/  FFMA.FTZ R37, R37, R46, 1 ;  /* 0x3f80000025257423 */ /* 0x000fe2000001002e */
[----:B------:R-:W-:Y:S02]  /*3230*/  HADD2.F32 R46, -RZ, R53.H1_H1 ;  /* 0x30000035ff2e7230 */ /* 0x000fe40000004100 */
[----:B0-----:R-:W-:-:S03]  /*3240*/  FADD.FTZ R47, -R33, 1 ;  /* 0x3f800000212f7421 */ /* 0x001fc60000010100 */
[----:B------:R-:W-:Y:S01]  /*3250*/  FMUL.FTZ R39, R46, R33 ;  /* 0x000000212e277220 */ /* 0x000fe20000410000 */
[----:B------:R-:W-:Y:S01]  /*3260*/  FMUL.FTZ R33, R38, R37 ;  /* 0x0000002526217220 */ /* 0x000fe20000410000 */
[----:B------:R-:W-:Y:S01]  /*3270*/  FMUL.FTZ R37, R23, R30 ;  /* 0x0000001e17257220 */ /* 0x000fe20000410000 */
[----:B------:R-:W-:Y:S01]  /*3280*/  FFMA.FTZ R36, R36, R47, 1 ;  /* 0x3f80000024247423 */ /* 0x000fe2000001002f */
[----:B------:R-:W-:Y:S01]  /*3290*/  FMUL.FTZ R47, R35, R32 ;  /* 0x00000020232f7220 */ /* 0x000fe20000410000 */
[----:B------:R-:W-:Y:S01]  /*32a0*/  FMUL.FTZ R35, R29, R34 ;  /* 0x000000221d237220 */ /* 0x000fe20000410000 */
[----:B------:R-:W-:Y:S02]  /*32b0*/  HADD2.F32 R29, -RZ, R52.H0_H0 ;  /* 0x20000034ff1d7230 */ /* 0x000fe40000004100 */
[----:B------:R-:W-:Y:S01]  /*32c0*/  FMUL.FTZ R34, R22, R31 ;  /* 0x0000001f16227220 */ /* 0x000fe20000410000 */
[----:B------:R-:W-:Y:S02]  /*32d0*/  FMUL.FTZ R32, R39, R36 ;  /* 0x0000002427207220 */ /* 0x000fe40000410000 */
[----:B------:R-:W-:Y:S01]  /*32e0*/  FADD.FTZ R38, -R18, R29 ;  /* 0x0000001d12267221 */ /* 0x000fe20000010100 */
[----:B------:R-:W-:Y:S01]  /*32f0*/  FFMA.FTZ R39, R19, R34, RZ ;  /* 0x0000002213277223 */ /* 0x000fe200000100ff */
[----:B------:R-:W-:-:S02]  /*3300*/  FADD.FTZ R36, RZ, R34 ;  /* 0x00000022ff247221 */ /* 0x000fc40000010000 */
[----:B------:R-:W-:Y:S01]  /*3310*/  FMUL.FTZ R29, R38, R63 ;  /* 0x0000003f261d7220 */ /* 0x000fe20000410000 */
[----:B------:R-:W-:Y:S01]  /*3320*/  FFMA.FTZ R34, R24, R37, R39 ;  /* 0x0000002518227223 */ /* 0x000fe20000010027 */
[----:B------:R-:W-:Y:S01]  /*3330*/  FADD.FTZ R37, R37, R36 ;  /* 0x0000002425257221 */ /* 0x000fe20000010000 */
[----:B------:R-:W-:Y:S01]  /*3340*/  FFMA.FTZ R38, R19, R31, RZ ;  /* 0x0000001f13267223 */ /* 0x000fe200000100ff */
[----:B------:R-:W-:Y:S01]  /*3350*/  FFMA.FTZ R39, R22, R29, R20 ;  /* 0x0000001d16277223 */ /* 0x000fe20000010014 */
[----:B------:R-:W-:Y:S01]  /*3360*/  FADD.FTZ R36, RZ, R31 ;  /* 0x0000001fff247221 */ /* 0x000fe20000010000 */
[----:B------:R-:W-:Y:S02]  /*3370*/  HADD2.F32 R19, -RZ, R51.H0_H0 ;  /* 0x20000033ff137230 */ /* 0x000fe40000004100 */
[-C--:B------:R-:W-:Y:S01]  /*3380*/  FFMA.FTZ R38, R27, R47.reuse, R38 ;  /* 0x0000002f1b267223 */ /* 0x080fe20000010026 */
[----:B------:R-:W-:Y:S01]  /*3390*/  FMUL.FTZ R65, R39, -1.4426950216293334961 ;  /* 0xbfb8aa3b27417820 */ /* 0x000fe20000410000 */
[----:B------:R-:W-:Y:S01]  /*33a0*/  FADD.FTZ R36, R36, R47 ;  /* 0x0000002f24247221 */ /* 0x000fe20000010000 */
[----:B------:R-:W-:Y:S01]  /*33b0*/  FMUL.FTZ R47, R22, R47 ;  /* 0x0000002f162f7220 */ /* 0x000fe20000410000 */
[----:B------:R-:W-:Y:S01]  /*33c0*/  FFMA.FTZ R31, R24, R30, RZ ;  /* 0x0000001e181f7223 */ /* 0x000fe200000100ff */
[----:B------:R-:W-:Y:S01]  /*33d0*/  FADD.FTZ R30, RZ, R30 ;  /* 0x0000001eff1e7221 */ /* 0x000fe20000010000 */
[----:B------:R-:W-:Y:S01]  /*33e0*/  FADD.FTZ R36, R36, R33 ;  /* 0x0000002124247221 */ /* 0x000fe20000010000 */
[----:B------:R-:W0:Y:S01]  /*33f0*/  MUFU.EX2 R65, R65 ;  /* 0x0000004100417308 */ /* 0x000e220000000800 */
[----:B------:R-:W-:Y:S01]  /*3400*/  FFMA.FTZ R46, R27, R47, R34 ;  /* 0x0000002f1b2e7223 */ /* 0x000fe20000010022 */
[----:B------:R-:W-:-:S02]  /*3410*/  HADD2.F32 R27, -RZ, R52.H1_H1 ;  /* 0x30000034ff1b7230 */ /* 0x000fc40000004100 */
[----:B------:R-:W-:Y:S01]  /*3420*/  FFMA.FTZ R31, R26, R35, R31 ;  /* 0x000000231a1f7223 */ /* 0x000fe2000001001f */
[-C--:B------:R-:W-:Y:S01]  /*3430*/  FFMA.FTZ R38, R25, R33.reuse, R38 ;  /* 0x0000002119267223 */ /* 0x080fe20000010026 */
[----:B------:R-:W-:Y:S01]  /*3440*/  FMUL.FTZ R33, R22, R33 ;  /* 0x0000002116217220 */ /* 0x000fe20000410000 */
[----:B0-----:R-:W-:-:S06]  /*3450*/  FADD.FTZ R70, R65, 1 ;  /* 0x3f80000041467421 */ /* 0x001fcc0000010000 */
[----:B------:R-:W0:Y:S02]  /*3460*/  MUFU.RCP R70, R70 ;  /* 0x0000004600467308 */ /* 0x000e240000001000 */
[----:B0-----:R-:W-:Y:S01]  /*3470*/  FADD.FTZ R34, -R70, 1 ;  /* 0x3f80000046227421 */ /* 0x001fe20000010100 */
[----:B------:R-:W-:Y:S01]  /*3480*/  FMUL.FTZ R19, R19, R70 ;  /* 0x0000004613137220 */ /* 0x000fe20000410000 */
[----:B------:R-:W-:Y:S02]  /*3490*/  FADD.FTZ R70, -R18, R27 ;  /* 0x0000001b12467221 */ /* 0x000fe40000010100 */
[----:B------:R-:W-:-:S04]  /*34a0*/  FFMA.FTZ R34, R39, R34, 1 ;  /* 0x3f80000027227423 */ /* 0x000fc80000010022 */
[----:B------:R-:W-:Y:S01]  /*34b0*/  FMUL.FTZ R19, R19, R34 ;  /* 0x0000002213137220 */ /* 0x000fe20000410000 */
[----:B------:R-:W-:Y:S01]  /*34c0*/  FMUL.FTZ R34, R70, R63 ;  /* 0x0000003f46227220 */ /* 0x000fe20000410000 */
[----:B------:R-:W-:Y:S01]  /*34d0*/  FADD.FTZ R70, R37, R47 ;  /* 0x0000002f25467221 */ /* 0x000fe20000010000 */
[----:B------:R-:W-:Y:S01]  /*34e0*/  FADD.FTZ R37, R30, R35 ;  /* 0x000000231e257221 */ /* 0x000fe20000010000 */
[C---:B------:R-:W-:Y:S01]  /*34f0*/  FMUL.FTZ R35, R23.reuse, R35 ;  /* 0x0000002317237220 */ /* 0x040fe20000410000 */
[----:B------:R-:W-:Y:S01]  /*3500*/  FFMA.FTZ R27, R23, R34, R21 ;  /* 0x00000022171b7223 */ /* 0x000fe20000010015 */
[----:B------:R-:W-:Y:S01]  /*3510*/  FFMA.FTZ R38, R29, R19, R38 ;  /* 0x000000131d267223 */ /* 0x000fe20000010026 */
[----:B------:R-:W-:Y:S01]  /*3520*/  FADD.FTZ R37, R37, R32 ;  /* 0x0000002025257221 */ /* 0x000fe20000010000 */
[----:B------:R-:W-:Y:S01]  /*3530*/  FFMA.FTZ R46, R26, R35, R46 ;  /* 0x000000231a2e7223 */ /* 0x000fe2000001002e */
[----:B------:R-:W-:Y:S01]  /*3540*/  FMUL.FTZ R39, R27, -1.4426950216293334961 ;  /* 0xbfb8aa3b1b277820 */ /* 0x000fe20000410000 */
[----:B------:R-:W-:-:S02]  /*3550*/  HADD2.F32 R26, -RZ, R51.H1_H1 ;  /* 0x30000033ff1a7230 */ /* 0x000fc40000004100 */
[----:B------:R-:W-:Y:S01]  /*3560*/  FADD.FTZ R70, R35, R70 ;  /* 0x0000004623467221 */ /* 0x000fe20000010000 */
[----:B------:R-:W-:Y:S01]  /*3570*/  FFMA.FTZ R46, R25, R33, R46 ;  /* 0x00000021192e7223 */ /* 0x000fe2000001002e */
[----:B------:R-:W-:Y:S01]  /*3580*/  FADD.FTZ R36, R36, R19 ;  /* 0x0000001324247221 */ /* 0x000fe20000010000 */
[----:B------:R-:W0:Y:S01]  /*3590*/  MUFU.EX2 R39, R39 ;  /* 0x0000002700277308 */ /* 0x000e220000000800 */
[----:B------:R-:W-:Y:S01]  /*35a0*/  FADD.FTZ R70, R70, R33 ;  /* 0x0000002146467221 */ /* 0x000fe20000010000 */
[----:B------:R-:W-:Y:S01]  /*35b0*/  FFMA.FTZ R33, R28, R32, R31 ;  /* 0x000000201c217223 */ /* 0x000fe2000001001f */
[----:B0-----:R-:W-:Y:S01]  /*35c0*/  FADD.FTZ R47, R39, 1 ;  /* 0x3f800000272f7421 */ /* 0x001fe20000010000 */
[----:B------:R-:W-:-:S05]  /*35d0*/  HADD2.F32 R39, -RZ, R50.H0_H0 ;  /* 0x20000032ff277230 */ /* 0x000fca0000004100 */
[----:B------:R-:W0:Y:S02]  /*35e0*/  MUFU.RCP R47, R47 ;  /* 0x0000002f002f7308 */ /* 0x000e240000001000 */
[----:B0-----:R-:W-:Y:S01]  /*35f0*/  FADD.FTZ R24, -R47, 1 ;  /* 0x3f8000002f187421 */ /* 0x001fe20000010100 */
[----:B------:R-:W-:-:S03]  /*3600*/  FMUL.FTZ R26, R26, R47 ;  /* 0x0000002f1a1a7220 */ /* 0x000fc60000410000 */
[----:B------:R-:W-:Y:S01]  /*3610*/  FFMA.FTZ R27, R27, R24, 1 ;  /* 0x3f8000001b1b7423 */ /* 0x000fe20000010018 */
[----:B------:R-:W-:-:S03]  /*3620*/  FADD.FTZ R24, -R18, R39 ;  /* 0x0000002712187221 */ /* 0x000fc60000010100 */
[----:B------:R-:W-:Y:S01]  /*3630*/  FMUL.FTZ R26, R26, R27 ;  /* 0x0000001b1a1a7220 */ /* 0x000fe20000410000 */
[----:B------:R-:W-:-:S03]  /*3640*/  FMUL.FTZ R27, R24, R63 ;  /* 0x0000003f181b7220 */ /* 0x000fc60000410000 */
[----:B------:R-:W-:Y:S01]  /*3650*/  FADD.FTZ R37, R37, R26 ;  /* 0x0000001a25257221 */ /* 0x000fe20000010000 */
[----:B------:R-:W-:Y:S01]  /*3660*/  FFMA.FTZ R24, R22, R27, R20 ;  /* 0x0000001b16187223 */ /* 0x000fe20000010014 */
[----:B------:R-:W-:-:S03]  /*3670*/  FFMA.FTZ R33, R34, R26, R33 ;  /* 0x0000001a22217223 */ /* 0x000fc60000010021 */
[----:B------:R-:W-:-:S06]  /*3680*/  FMUL.FTZ R30, R24, -1.4426950216293334961 ;  /* 0xbfb8aa3b181e7820 */ /* 0x000fcc0000410000 */
[----:B------:R-:W0:Y:S02]  /*3690*/  MUFU.EX2 R30, R30 ;  /* 0x0000001e001e7308 */ /* 0x000e240000000800 */
[----:B0-----:R-:W-:-:S06]  /*36a0*/  FADD.FTZ R35, R30, 1 ;  /* 0x3f8000001e237421 */ /* 0x001fcc0000010000 */
[----:B------:R-:W0:Y:S02]  /*36b0*/  MUFU.RCP R35, R35 ;  /* 0x0000002300237308 */ /* 0x000e240000001000 */
[----:B0-----:R-:W-:Y:S01]  /*36c0*/  FADD.FTZ R39, -R35, 1 ;  /* 0x3f80000023277421 */ /* 0x001fe20000010100 */
[----:B------:R-:W-:Y:S01]  /*36d0*/  FMUL.FTZ R25, R72, R35 ;  /* 0x0000002348197220 */ /* 0x000fe20000410000 */
[----:B------:R-:W-:Y:S01]  /*36e0*/  FMUL.FTZ R35, R23, R32 ;  /* 0x0000002017237220 */ /* 0x000fe20000410000 */
[----:B------:R-:W-:Y:S02]  /*36f0*/  HADD2.F32 R72, -RZ, R45.H0_H0 ;  /* 0x2000002dff487230 */ /* 0x000fe40000004100 */
[----:B------:R-:W-:Y:S01]  /*3700*/  FFMA.FTZ R24, R24, R39, 1 ;  /* 0x3f80000018187423 */ /* 0x000fe20000010027 */
[----:B------:R-:W-:Y:S02]  /*3710*/  HADD2.F32 R39, -RZ, R50.H1_H1 ;  /* 0x30000032ff277230 */ /* 0x000fe40000004100 */
[----:B------:R-:W-:Y:S01]  /*3720*/  FFMA.FTZ R46, R28, R35, R46 ;  /* 0x000000231c2e7223 */ /* 0x000fe2000001002e */
[----:B------:R-:W-:-:S02]  /*3730*/  HADD2.F32 R28, -RZ, R49.H1_H1 ;  /* 0x30000031ff1c7230 */ /* 0x000fc40000004100 */
[----:B------:R-:W-:Y:S01]  /*3740*/  FMUL.FTZ R25, R25, R24 ;  /* 0x0000001819197220 */ /* 0x000fe20000410000 */
[----:B------:R-:W-:Y:S01]  /*3750*/  FADD.FTZ R70, R35, R70 ;  /* 0x0000004623467221 */ /* 0x000fe20000010000 */
[----:B------:R-:W-:Y:S01]  /*3760*/  FADD.FTZ R30, -R18, R39 ;  /* 0x00000027121e7221 */ /* 0x000fe20000010100 */
[----:B------:R-:W-:Y:S01]  /*3770*/  FMUL.FTZ R35, R22, R19 ;  /* 0x0000001316237220 */ /* 0x000fe20000410000 */
[----:B------:R-:W-:Y:S01]  /*3780*/  FFMA.FTZ R38, R27, R25, R38 ;  /* 0x000000191b267223 */ /* 0x000fe20000010026 */
[----:B------:R-:W-:Y:S01]  /*3790*/  FADD.FTZ R36, R36, R25 ;  /* 0x0000001924247221 */ /* 0x000fe20000010000 */
[----:B------:R-:W-:Y:S01]  /*37a0*/  FMUL.FTZ R24, R30, R63 ;  /* 0x0000003f1e187220 */ /* 0x000fe20000410000 */
[----:B------:R-:W-:Y:S01]  /*37b0*/  FFMA.FTZ R46, R29, R35, R46 ;  /* 0x000000231d2e7223 */ /* 0x000fe2000001002e */
[----:B------:R-:W-:Y:S01]  /*37c0*/  FADD.FTZ R70, R70, R35 ;  /* 0x0000002346467221 */ /* 0x000fe20000010000 */
[C---:B------:R-:W-:Y:S01]  /*37d0*/  FMUL.FTZ R35, R23.reuse, R26 ;  /* 0x0000001a17237220 */ /* 0x040fe20000410000 */
[----:B------:R-:W-:Y:S01]  /*37e0*/  FFMA.FTZ R30, R23, R24, R21 ;  /* 0x00000018171e7223 */ /* 0x000fe20000010015 */
[----:B------:R-:W-:-:S02]  /*37f0*/  HADD2.F32 R26, -RZ, R45.H1_H1 ;  /* 0x3000002dff1a7230 */ /* 0x000fc40000004100 */
[----:B------:R-:W-:Y:S01]  /*3800*/  FFMA.FTZ R46, R34, R35, R46 ;  /* 0x00000023222e7223 */ /* 0x000fe2000001002e */
[----:B------:R-:W-:Y:S01]  /*3810*/  FMUL.FTZ R39, R30, -1.4426950216293334961 ;  /* 0xbfb8aa3b1e277820 */ /* 0x000fe20000410000 */
[----:B------:R-:W-:Y:S01]  /*3820*/  FADD.FTZ R70, R35, R70 ;  /* 0x0000004623467221 */ /* 0x000fe20000010000 */
[----:B------:R-:W-:-:S04]  /*3830*/  FMUL.FTZ R35, R22, R25 ;  /* 0x0000001916237220 */ /* 0x000fc80000410000 */
[----:B------:R-:W0:Y:S01]  /*3840*/  MUFU.EX2 R39, R39 ;  /* 0x0000002700277308 */ /* 0x000e220000000800 */
[----:B------:R-:W-:Y:S01]  /*3850*/  FFMA.FTZ R46, R27, R35, R46 ;  /* 0x000000231b2e7223 */ /* 0x000fe2000001002e */
[----:B------:R-:W-:Y:S01]  /*3860*/  FADD.FTZ R70, R70, R35 ;  /* 0x0000002346467221 */ /* 0x000fe20000010000 */
[----:B0-----:R-:W-:Y:S01]  /*3870*/  FADD.FTZ R47, R39, 1 ;  /* 0x3f800000272f7421 */ /* 0x001fe20000010000 */
[----:B------:R-:W-:-:S05]  /*3880*/  HADD2.F32 R39, -RZ, R48.H0_H0 ;  /* 0x20000030ff277230 */ /* 0x000fca0000004100 */
[----:B------:R-:W0:Y:S01]  /*3890*/  MUFU.RCP R47, R47 ;  /* 0x0000002f002f7308 */ /* 0x000e220000001000 */
[----:B------:R-:W-:Y:S01]  /*38a0*/  FADD.FTZ R32, -R18, R39 ;  /* 0x0000002712207221 */ /* 0x000fe20000010100 */
[----:B0-----:R-:W-:Y:S01]  /*38b0*/  FADD.FTZ R31, -R47, 1 ;  /* 0x3f8000002f1f7421 */ /* 0x001fe20000010100 */
[----:B------:R-:W-:Y:S01]  /*38c0*/  FMUL.FTZ R28, R28, R47 ;  /* 0x0000002f1c1c7220 */ /* 0x000fe20000410000 */
[----:B------:R-:W-:Y:S02]  /*38d0*/  HADD2.F32 R47, -RZ, R44.H0_H0 ;  /* 0x2000002cff2f7230 */ /* 0x000fe40000004100 */
[----:B------:R-:W-:-:S04]  /*38e0*/  FFMA.FTZ R31, R30, R31, 1 ;  /* 0x3f8000001e1f7423 */ /* 0x000fc8000001001f */
[----:B------:R-:W-:Y:S01]  /*38f0*/  FMUL.FTZ R30, R28, R31 ;  /* 0x0000001f1c1e7220 */ /* 0x000fe20000410000 */
[----:B------:R-:W-:-:S03]  /*3900*/  FMUL.FTZ R31, R32, R63 ;  /* 0x0000003f201f7220 */ /* 0x000fc60000410000 */
[-C--:B------:R-:W-:Y:S01]  /*3910*/  FMUL.FTZ R35, R23, R30.reuse ;  /* 0x0000001e17237220 */ /* 0x080fe20000410000 */
[----:B------:R-:W-:Y:S01]  /*3920*/  FFMA.FTZ R28, R22, R31, R20 ;  /* 0x0000001f161c7223 */ /* 0x000fe20000010014 */
[----:B------:R-:W-:Y:S01]  /*3930*/  FADD.FTZ R37, R37, R30 ;  /* 0x0000001e25257221 */ /* 0x000fe20000010000 */
[C---:B------:R-:W-:Y:S01]  /*3940*/  FFMA.FTZ R33, R24.reuse, R30, R33 ;  /* 0x0000001e18217223 */ /* 0x040fe20000010021 */
[----:B------:R-:W-:Y:S01]  /*3950*/  FFMA.FTZ R46, R24, R35, R46 ;  /* 0x00000023182e7223 */ /* 0x000fe2000001002e */
[----:B------:R-:W-:Y:S01]  /*3960*/  FMUL.FTZ R32, R28, -1.4426950216293334961 ;  /* 0xbfb8aa3b1c207820 */ /* 0x000fe20000410000 */
[----:B------:R-:W-:Y:S02]  /*3970*/  HADD2.F32 R30, -RZ, R43.H1_H1 ;  /* 0x3000002bff1e7230 */ /* 0x000fe40000004100 */
[----:B------:R-:W-:-:S03]  /*3980*/  FADD.FTZ R70, R35, R70 ;  /* 0x0000004623467221 */ /* 0x000fc60000010000 */
[----:B------:R-:W0:Y:S02]  /*3990*/  MUFU.EX2 R32, R32 ;  /* 0x0000002000207308 */ /* 0x000e240000000800 */
[----:B0-----:R-:W-:-:S06]  /*39a0*/  FADD.FTZ R39, R32, 1 ;  /* 0x3f80000020277421 */ /* 0x001fcc0000010000 */
[----:B------:R-:W0:Y:S02]  /*39b0*/  MUFU.RCP R39, R39 ;  /* 0x0000002700277308 */ /* 0x000e240000001000 */
[----:B0-----:R-:W-:Y:S01]  /*39c0*/  FADD.FTZ R29, -R39, 1 ;  /* 0x3f800000271d7421 */ /* 0x001fe20000010100 */
[----:B------:R-:W-:Y:S01]  /*39d0*/  FMUL.FTZ R19, R72, R39 ;  /* 0x0000002748137220 */ /* 0x000fe20000410000 */
[----:B------:R-:W-:Y:S02]  /*39e0*/  HADD2.F32 R72, -RZ, R43.H0_H0 ;  /* 0x2000002bff487230 */ /* 0x000fe40000004100 */
[----:B------:R-:W-:Y:S01]  /*39f0*/  FFMA.FTZ R28, R28, R29, 1 ;  /* 0x3f8000001c1c7423 */ /* 0x000fe2000001001d */
[----:B------:R-:W-:-:S03]  /*3a00*/  HADD2.F32 R29, -RZ, R48.H1_H1 ;  /* 0x30000030ff1d7230 */ /* 0x000fc60000004100 */
[----:B------:R-:W-:Y:S02]  /*3a10*/  FMUL.FTZ R19, R19, R28 ;  /* 0x0000001c13137220 */ /* 0x000fe40000410000 */
[----:B------:R-:W-:Y:S02]  /*3a20*/  FADD.FTZ R32, -R18, R29 ;  /* 0x0000001d12207221 */ /* 0x000fe40000010100 */
[-C--:B------:R-:W-:Y:S01]  /*3a30*/  FMUL.FTZ R35, R22, R19.reuse ;  /* 0x0000001316237220 */ /* 0x080fe20000410000 */
[C---:B------:R-:W-:Y:S01]  /*3a40*/  FFMA.FTZ R38, R31.reuse, R19, R38 ;  /* 0x000000131f267223 */ /* 0x040fe20000010026 */
[----:B------:R-:W-:Y:S01]  /*3a50*/  FMUL.FTZ R28, R32, R63 ;  /* 0x0000003f201c7220 */ /* 0x000fe20000410000 */
[----:B------:R-:W-:Y:S01]  /*3a60*/  FADD.FTZ R36, R36, R19 ;  /* 0x0000001324247221 */ /* 0x000fe20000010000 */
[----:B------:R-:W-:Y:S01]  /*3a70*/  FFMA.FTZ R46, R31, R35, R46 ;  /* 0x000000231f2e7223 */ /* 0x000fe2000001002e */
        /* <DEDUP_REMOVED lines=9> */
[----:B------:R-:W-:Y:S01]  /*3b10*/  FADD.FTZ R34, -R18, R47 ;  /* 0x0000002f12227221 */ /* 0x000fe20000010100 */
[----:B------:R-:W-:Y:S02]  /*3b20*/  HADD2.F32 R47, -RZ, R42.H0_H0 ;  /* 0x2000002aff2f7230 */ /* 0x000fe40000004100 */
        /* <DEDUP_REMOVED lines=184> */
[C---:B------:R-:W-:Y:S01]  /*46b0*/  FFMA.FTZ R33, R24.reuse, R30, R33 ;  /* 0x0000001e18217223 */ /* 0x040fe20000010021 */
[----:B------:R-:W-:Y:S01]  /*46c0*/  FADD.FTZ R37, R37, R30 ;  /* 0x0000001e25257221 */ /* 0x000fe20000010000 */
        /* <DEDUP_REMOVED lines=118> */
[----:B------:R-:W-:Y:S02]  /*4e30*/  FFMA.FTZ R38, R31, R25, R38 ;  /* 0x000000191f267223 */ /* 0x000fe40000010026 */
        /* <DEDUP_REMOVED lines=9> */
[----:B------:R-:W-:-:S03]  /*4ed0*/  FADD.FTZ R26, -R18, R47 ;  /* 0x0000002f121a7221 */ /* 0x000fc60000010100 */
[----:B------:R-:W-:Y:S01]  /*4ee0*/  FMUL.FTZ R24, R24, R29 ;  /* 0x0000001d18187220 */ /* 0x000fe20000410000 */
[----:B------:R-:W-:-:S03]  /*4ef0*/  FMUL.FTZ R29, R26, R63 ;  /* 0x0000003f1a1d7220 */ /* 0x000fc60000410000 */
        /* <DEDUP_REMOVED lines=12> */
[----:B------:R-:W-:Y:S01]  /*4fc0*/  FADD.FTZ R34, -R18, R27 ;  /* 0x0000001b12227221 */ /* 0x000fe20000010100 */
[----:B------:R-:W-:Y:S01]  /*4fd0*/  FMUL.FTZ R27, R23, R28 ;  /* 0x0000001c171b7220 */ /* 0x000fe20000410000 */
[----:B------:R-:W-:Y:S02]  /*4fe0*/  HADD2.F32 R28, -RZ, R41.H1_H1 ;  /* 0x30000029ff1c7230 */ /* 0x000fe40000004100 */
[----:B------:R-:W-:Y:S01]  /*4ff0*/  FMUL.FTZ R26, R34, R63 ;  /* 0x0000003f221a7220 */ /* 0x000fe20000410000 */
[----:B------:R-:W-:Y:S01]  /*5000*/  FFMA.FTZ R46, R30, R27, R46 ;  /* 0x0000001b1e2e7223 */ /* 0x000fe2000001002e */
[----:B------:R-:W-:Y:S01]  /*5010*/  FADD.FTZ R70, R27, R70 ;  /* 0x000000461b467221 */ /* 0x000fe20000010000 */
[----:B------:R-:W-:Y:S01]  /*5020*/  FMUL.FTZ R27, R22, R25 ;  /* 0x00000019161b7220 */ /* 0x000fe20000410000 */
[C---:B------:R-:W-:Y:S01]  /*5030*/  FFMA.FTZ R34, R23.reuse, R26, R21 ;  /* 0x0000001a17227223 */ /* 0x040fe20000010015 */
[----:B------:R-:W-:Y:S01]  /*5040*/  FADD.FTZ R30, R36, R25 ;  /* 0x00000019241e7221 */ /* 0x000fe20000010000 */
[----:B------:R-:W-:Y:S01]  /*5050*/  FMUL.FTZ R25, R23, R24 ;  /* 0x0000001817197220 */ /* 0x000fe20000410000 */
[----:B------:R-:W-:Y:S01]  /*5060*/  FFMA.FTZ R31, R31, R27, R46 ;  /* 0x0000001b1f1f7223 */ /* 0x000fe2000001002e */
[----:B------:R-:W-:Y:S01]  /*5070*/  FMUL.FTZ R35, R34, -1.4426950216293334961 ;  /* 0xbfb8aa3b22237820 */ /* 0x000fe20000410000 */
[----:B------:R-:W-:Y:S01]  /*5080*/  FADD.FTZ R70, R70, R27 ;  /* 0x0000001b46467221 */ /* 0x000fe20000010000 */
[----:B------:R-:W-:-:S03]  /*5090*/  FADD.FTZ R30, R30, R19 ;  /* 0x000000131e1e7221 */ /* 0x000fc60000010000 */
[----:B------:R-:W-:Y:S01]  /*50a0*/  FADD.FTZ R70, R25, R70 ;  /* 0x0000004619467221 */ /* 0x000fe20000010000 */
[----:B------:R-:W0:Y:S02]  /*50b0*/  MUFU.EX2 R35, R35 ;  /* 0x0000002300237308 */ /* 0x000e240000000800 */
[----:B0-----:R-:W-:-:S06]  /*50c0*/  FADD.FTZ R39, R35, 1 ;  /* 0x3f80000023277421 */ /* 0x001fcc0000010000 */
[----:B------:R-:W0:Y:S02]  /*50d0*/  MUFU.RCP R39, R39 ;  /* 0x0000002700277308 */ /* 0x000e240000001000 */
[----:B0-----:R-:W-:Y:S01]  /*50e0*/  FADD.FTZ R47, -R39, 1 ;  /* 0x3f800000272f7421 */ /* 0x001fe20000010100 */
[----:B------:R-:W-:-:S03]  /*50f0*/  FMUL.FTZ R28, R28, R39 ;  /* 0x000000271c1c7220 */ /* 0x000fc60000410000 */
[----:B------:R-:W-:-:S04]  /*5100*/  FFMA.FTZ R47, R34, R47, 1 ;  /* 0x3f800000222f7423 */ /* 0x000fc8000001002f */
[----:B------:R-:W-:Y:S01]  /*5110*/  FMUL.FTZ R34, R28, R47 ;  /* 0x0000002f1c227220 */ /* 0x000fe20000410000 */
[----:B------:R-:W-:Y:S01]  /*5120*/  FFMA.FTZ R28, R32, R25, R31 ;  /* 0x00000019201c7223 */ /* 0x000fe2000001001f */
[----:B------:R-:W-:Y:S02]  /*5130*/  FMUL.FTZ R25, R22, R19 ;  /* 0x0000001316197220 */ /* 0x000fe40000410000 */
[----:B------:R-:W-:Y:S02]  /*5140*/  FADD.FTZ R31, R37, R34 ;  /* 0x00000022251f7221 */ /* 0x000fe40000010000 */
[----:B------:R-:W-:Y:S01]  /*5150*/  FFMA.FTZ R27, R29, R25, R28 ;  /* 0x000000191d1b7223 */ /* 0x000fe2000001001c */
[----:B------:R-:W-:Y:S01]  /*5160*/  FADD.FTZ R70, R70, R25 ;  /* 0x0000001946467221 */ /* 0x000fe20000010000 */
[-C--:B------:R-:W-:Y:S01]  /*5170*/  FMUL.FTZ R25, R23, R34.reuse ;  /* 0x0000002217197220 */ /* 0x080fe20000410000 */
[----:B------:R-:W-:Y:S01]  /*5180*/  FFMA.FTZ R28, R29, R19, R38 ;  /* 0x000000131d1c7223 */ /* 0x000fe20000010026 */
[----:B------:R-:W-:-:S02]  /*5190*/  FFMA.FTZ R29, R26, R34, R33 ;  /* 0x000000221a1d7223 */ /* 0x000fc40000010021 */
[----:B------:R-:W-:Y:S01]  /*51a0*/  FFMA.FTZ R36, R26, R25, R27 ;  /* 0x000000191a247223 */ /* 0x000fe2000001001b */
[----:B------:R-:W-:-:S07]  /*51b0*/  FADD.FTZ R24, R25, R70 ;  /* 0x0000004619187221 */ /* 0x000fce0000010000 */
.L_x_662:
[----:B------:R-:W-:Y:S01]  /*51c0*/  MOV R47, R24 ;  /* 0x00000018002f7202 */ /* 0x000fe20000000f00 */
[----:B------:R-:W0:Y:S01]  /*51d0*/  SHFL.DOWN PT, R19, R36, 0x1, 0x1f ;  /* 0x08201f0024137f89 */ /* 0x000e2200000e0000 */
[C---:B------:R-:W-:Y:S01]  /*51e0*/  ISETP.GT.AND P0, PT, R2.reuse, 0x1e, PT ;  /* 0x0000001e0200780c */ /* 0x040fe20003f04270 */
[----:B------:R-:W1:Y:S01]  /*51f0*/  S2UR UR7, SR_CgaCtaId ;  /* 0x00000000000779c3 */ /* 0x000e620000008800 */
[----:B------:R-:W-:Y:S01]  /*5200*/  UMOV UR5, 0x400 ;  /* 0x0000040000057882 */ /* 0x000fe20000000000 */
[----:B------:R-:W2:Y:S01]  /*5210*/  SHFL.DOWN PT, R24, R47, 0x1, 0x1f ;  /* 0x08201f002f187f89 */ /* 0x000ea200000e0000 */
[----:B------:R-:W-:Y:S01]  /*5220*/  UIADD3 UR4, UPT, UPT, UR5, 0xd0, URZ ;  /* 0x000000d005047890 */ /* 0x000fe2000fffe0ff */
[C---:B------:R-:W-:Y:S01]  /*5230*/  ISETP.GT.AND P2, PT, R2.reuse, 0xf, PT ;  /* 0x0000000f0200780c */ /* 0x040fe20003f44270 */
[----:B------:R-:W-:Y:S01]  /*5240*/  BSSY.RECONVERGENT B0, `(.L_x_663) ;  /* 0x0000025000007945 */ /* 0x000fe20003800200 */
[----:B------:R-:W-:-:S06]  /*5250*/  ISETP.GT.AND P1, PT, R2, 0x17, PT ;  /* 0x000000170200780c */ /* 0x000fcc0003f24270 */
[----:B0-----:R-:W-:Y:S01]  /*5260*/  @!P0 FADD.FTZ R36, R19, R36 ;  /* 0x0000002413248221 */ /* 0x001fe20000010000 */
[----:B-1----:R-:W-:Y:S01]  /*5270*/  ULEA UR4, UR7, UR4, 0x18 ;  /* 0x0000000407047291 */ /* 0x002fe2000f8ec0ff */
[----:B--2---:R-:W-:-:S03]  /*5280*/  @!P0 FADD.FTZ R47, R24, R47 ;  /* 0x0000002f182f8221 */ /* 0x004fc60000010000 */
[----:B------:R-:W0:Y:S01]  /*5290*/  SHFL.DOWN PT, R19, R36, 0x2, 0x1f ;  /* 0x08401f0024137f89 */ /* 0x000e2200000e0000 */
[----:B------:R-:W-:-:S03]  /*52a0*/  ISETP.GT.AND P0, PT, R2, 0x1d, PT ;  /* 0x0000001d0200780c */ /* 0x000fc60003f04270 */
[----:B------:R-:W1:Y:S10]  /*52b0*/  SHFL.DOWN PT, R24, R47, 0x2, 0x1f ;  /* 0x08401f002f187f89 */ /* 0x000e7400000e0000 */
        /* <DEDUP_REMOVED lines=29> */
.L_x_664:
[----:B------:R-:W-:Y:S05]  /*5490*/  BSYNC.RECONVERGENT B0 ;  /* 0x0000000000007941 */ /* 0x000fea0003800200 */
.L_x_663:
[----:B------:R-:W-:Y:S06]  /*54a0*/  BAR.SYNC.DEFER_BLOCKING 0x0 ;  /* 0x0000000000007b1d */ /* 0x000fec0000010000 */
[----:B------:R-:W-:Y:S04]  /*54b0*/  BSSY.RECONVERGENT B0, `(.L_x_665) ;  /* 0x0000033000007945 */ /* 0x000fe80003800200 */
[----:B------:R-:W-:Y:S05]  /*54c0*/  @P0 BRA `(.L_x_666) ;  /* 0x0000000000c40947 */ /* 0x000fea0003800000 */
[----:B------:R-:W-:-:S09]  /*54d0*/  ULEA UR4, UR7, UR5, 0x18 ;  /* 0x0000000507047291 */ /* 0x000fd2000f8ec0ff */
[----:B-1-3--:R-:W1:Y:S04]  /*54e0*/  LDS.128 R24, [UR4+0x20] ;  /* 0x00002004ff187984 */ /* 0x00ae680008000c00 */
[----:B0-----:R-:W0:Y:S01]  /*54f0*/  LDS.128 R32, [UR4+0x30] ;  /* 0x00003004ff207984 */ /* 0x001e220008000c00 */
[----:B-1----:R-:W-:Y:S01]  /*5500*/  FADD.FTZ R37, R46, R24 ;  /* 0x000000182e257221 */ /* 0x002fe20000010000 */
[----:B------:R-:W-:Y:S02]  /*5510*/  FADD.FTZ R24, R47, R25 ;  /* 0x000000192f187221 */ /* 0x000fe40000010000 */
[----:B--2---:R-:W-:Y:S01]  /*5520*/  LDS.64 R46, [UR4+0xb0] ;  /* 0x0000b004ff2e7984 */ /* 0x004fe20008000a00 */
[----:B------:R-:W-:Y:S01]  /*5530*/  FADD.FTZ R25, R37, R26 ;  /* 0x0000001a25197221 */ /* 0x000fe20000010000 */
[----:B------:R-:W-:-:S02]  /*5540*/  FADD.FTZ R24, R24, R27 ;  /* 0x0000001b18187221 */ /* 0x000fc40000010000 */
[----:B------:R-:W1:Y:S01]  /*5550*/  LDS.128 R36, [UR4+0x40] ;  /* 0x00004004ff247984 */ /* 0x000e620008000c00 */
        /* <DEDUP_REMOVED lines=38> */
[----:B------:R-:W-:Y:S01]  /*57c0*/  FADD.FTZ R46, R33, R46 ;  /* 0x0000002e212e7221 */ /* 0x000fe20000010000 */
[----:B------:R-:W-:-:S07]  /*57d0*/  FADD.FTZ R47, R32, R47 ;  /* 0x0000002f202f7221 */ /* 0x000fce0000010000 */
.L_x_666:
[----:B------:R-:W-:Y:S05]  /*57e0*/  BSYNC.RECONVERGENT B0 ;  /* 0x0000000000007941 */ /* 0x000fea0003800200 */
.L_x_665:
[----:B------:R-:W-:Y:S06]  /*57f0*/  BAR.SYNC.DEFER_BLOCKING 0x0 ;  /* 0x0000000000007b1d */ /* 0x000fec0000010000 */
[----:B------:R-:W-:Y:S04]  /*5800*/  BSSY.RECONVERGENT B0, `(.L_x_667) ;  /* 0x0000025000007945 */ /* 0x000fe80003800200 */
[----:B------:R-:W-:Y:S05]  /*5810*/  @P3 BRA `(.L_x_668) ;  /* 0x00000000008c3947 */ /* 0x000fea0003800000 */
[----:B-1-3--:R-:W1:Y:S04]  /*5820*/  LDS.128 R24, [R65+0x500] ;  /* 0x0005000041187984 */ /* 0x00ae680000000c00 */
[----:B0-----:R-:W0:Y:S04]  /*5830*/  LDS.128 R32, [R65+0xa00] ;  /* 0x000a000041207984 */ /* 0x001e280000000c00 */
[----:B------:R-:W3:Y:S01]  /*5840*/  LDS.128 R36, [R65+0xf00] ;  /* 0x000f000041247984 */ /* 0x000ee20000000c00 */
[----:B-1----:R-:W-:Y:S01]  /*5850*/  FADD.FTZ R71, R28, R24 ;  /* 0x000000181c477221 */ /* 0x002fe20000010000 */
[----:B------:R-:W-:Y:S01]  /*5860*/  FADD.FTZ R24, R29, R25 ;  /* 0x000000191d187221 */ /* 0x000fe20000010000 */
[----:B------:R-:W-:Y:S01]  /*5870*/  FADD.FTZ R25, R30, R26 ;  /* 0x0000001a1e197221 */ /* 0x000fe20000010000 */
[----:B------:R-:W-:Y:S01]  /*5880*/  FADD.FTZ R26, R31, R27 ;  /* 0x0000001b1f1a7221 */ /* 0x000fe20000010000 */
[----:B0-----:R-:W-:Y:S01]  /*5890*/  FADD.FTZ R71, R71, R32 ;  /* 0x0000002047477221 */ /* 0x001fe20000010000 */
[----:B------:R-:W-:Y:S01]  /*58a0*/  FADD.FTZ R24, R24, R33 ;  /* 0x0000002118187221 */ /* 0x000fe20000010000 */
[----:B------:R-:W-:Y:S01]  /*58b0*/  FADD.FTZ R25, R25, R34 ;  /* 0x0000002219197221 */ /* 0x000fe20000010000 */
[----:B--2---:R-:W0:Y:S01]  /*58c0*/  LDS.128 R28, [R65+0x1400] ;  /* 0x00140000411c7984 */ /* 0x004e220000000c00 */
[----:B------:R-:W-:Y:S01]  /*58d0*/  FADD.FTZ R32, R26, R35 ;  /* 0x000000231a207221 */ /* 0x000fe20000010000 */
[----:B---3--:R-:W-:Y:S01]  /*58e0*/  FADD.FTZ R34, R24, R37 ;  /* 0x0000002518227221 */ /* 0x008fe20000010000 */
[----:B------:R-:W-:Y:S01]  /*58f0*/  FADD.FTZ R33, R25, R38 ;  /* 0x0000002619217221 */ /* 0x000fe20000010000 */
[----:B------:R-:W-:Y:S01]  /*5900*/  FADD.FTZ R71, R71, R36 ;  /* 0x0000002447477221 */ /* 0x000fe20000010000 */
[----:B------:R-:W1:Y:S01]  /*5910*/  LDS.128 R24, [R65+0x1900] ;  /* 0x0019000041187984 */ /* 0x000e620000000c00 */
[----:B------:R-:W-:-:S02]  /*5920*/  FADD.FTZ R32, R32, R39 ;  /* 0x0000002720207221 */ /* 0x000fc40000010000 */
[----:B0-----:R-:W-:Y:S01]  /*5930*/  FADD.FTZ R71, R71, R28 ;  /* 0x0000001c47477221 */ /* 0x001fe20000010000 */
[----:B------:R-:W-:Y:S01]  /*5940*/  FADD.FTZ R34, R34, R29 ;  /* 0x0000001d22227221 */ /* 0x000fe20000010000 */
[----:B------:R-:W-:Y:S01]  /*5950*/  FADD.FTZ R37, R33, R30 ;  /* 0x0000001e21257221 */ /* 0x000fe20000010000 */
[----:B------:R-:W-:Y:S02]  /*5960*/  FADD.FTZ R36, R32, R31 ;  /* 0x0000001f20247221 */ /* 0x000fe40000010000 */
[----:B------:R-:W0:Y:S01]  /*5970*/  LDS.128 R28, [R65+0x1e00] ;  /* 0x001e0000411c7984 */ /* 0x000e220000000c00 */
[----:B-1----:R-:W-:Y:S01]  /*5980*/  FADD.FTZ R71, R71, R24 ;  /* 0x0000001847477221 */ /* 0x002fe20000010000 */
[----:B------:R-:W-:Y:S01]  /*5990*/  FADD.FTZ R24, R34, R25 ;  /* 0x0000001922187221 */ /* 0x000fe20000010000 */
[----:B------:R-:W-:Y:S01]  /*59a0*/  FADD.FTZ R37, R37, R26 ;  /* 0x0000001a25257221 */ /* 0x000fe20000010000 */
[----:B------:R-:W1:Y:S01]  /*59b0*/  LDS.128 R32, [R65+0x2300] ;  /* 0x0023000041207984 */ /* 0x000e620000000c00 */
[----:B------:R-:W-:Y:S01]  /*59c0*/  FADD.FTZ R36, R36, R27 ;  /* 0x0000001b24247221 */ /* 0x000fe20000010000 */
        /* <DEDUP_REMOVED lines=8> */
.L_x_668:
[----:B------:R-:W-:Y:S05]  /*5a50*/  BSYNC.RECONVERGENT B0 ;  /* 0x0000000000007941 */ /* 0x000fea0003800200 */
.L_x_667:
[----:B------:R-:W4:Y:S01]  /*5a60*/  LDC R36, c[0x0][0x370] ;  /* 0x0000dc00ff247b82 */ /* 0x000f220000000800 */
[----:B------:R-:W-:Y:S01]  /*5a70*/  BSSY.RECONVERGENT B0, `(.L_x_669) ;  /* 0x000001e000007945 */ /* 0x000fe20003800200 */
[----:B----4-:R-:W-:-:S03]  /*5a80*/  ISETP.GE.U32.AND P1, PT, R36, 0x2, PT ;  /* 0x000000022400780c */ /* 0x010fc60003f26070 */
[----:B------:R-:W-:Y:S10]  /*5a90*/  @P3 BRA `(.L_x_670) ;  /* 0x00000000006c3947 */ /* 0x000ff40003800000 */
[----:B-1-3--:R-:W0:Y:S01]  /*5aa0*/  LDC.64 R24, c[0x0][0x3f8] ;  /* 0x0000fe00ff187b82 */ /* 0x00ae220000000a00 */
[----:B------:R-:W-:-:S07]  /*5ab0*/  IMAD R35, R64, 0x50, R19 ;  /* 0x0000005040237824 */ /* 0x000fce00078e0213 */
[----:B------:R-:W1:Y:S01]  /*5ac0*/  LDC.64 R26, c[0x0][0x3d8] ;  /* 0x0000f600ff1a7b82 */ /* 0x000e620000000a00 */
[----:B0-----:R-:W-:Y:S01]  /*5ad0*/  IMAD.WIDE.U32 R32, R24, 0x3, RZ ;  /* 0x0000000318207825 */ /* 0x001fe200078e00ff */
[----:B------:R-:W-:-:S04]  /*5ae0*/  LEA R37, R25, R25, 0x1 ;  /* 0x0000001919257211 */ /* 0x000fc800078e08ff */
[----:B------:R-:W-:Y:S01]  /*5af0*/  IADD3 R37, PT, PT, R33, R37, RZ ;  /* 0x0000002521257210 */ /* 0x000fe20007ffe0ff */
[----:B-1----:R-:W-:-:S03]  /*5b00*/  IMAD.WIDE R26, R35, 0x4, R26 ;  /* 0x00000004231a7825 */ /* 0x002fc600078e021a */
[----:B------:R-:W-:-:S04]  /*5b10*/  LEA.HI R32, P2, R37, R32, RZ, 0x1 ;  /* 0x0000002025207211 */ /* 0x000fc800078508ff */
[----:B------:R-:W-:Y:S01]  /*5b20*/  IADD3.X R37, PT, PT, RZ, R37, RZ, P2, !PT ;  /* 0x00000025ff257210 */ /* 0x000fe200017fe4ff */
[----:B------:R4:W-:Y:S01]  /*5b30*/  REDG.E.ADD.F32.FTZ.RN.STRONG.GPU desc[UR8][R26.64], R28 ;  /* 0x0000001c1a0079a6 */ /* 0x0009e2000c12f308 */
[----:B------:R-:W-:Y:S02]  /*5b40*/  LEA.HI R39, P2, R25, R24, RZ, 0x1 ;  /* 0x0000001819277211 */ /* 0x000fe400078508ff */
[C---:B------:R-:W-:Y:S02]  /*5b50*/  SHF.L.U64.HI R37, R32.reuse, 0x1, R37 ;  /* 0x0000000120257819 */ /* 0x040fe40000010225 */
[----:B------:R-:W-:Y:S02]  /*5b60*/  SHF.L.U32 R35, R32, 0x1, RZ ;  /* 0x0000000120237819 */ /* 0x000fe400000006ff */
[----:B------:R-:W-:Y:S02]  /*5b70*/  IADD3.X R32, PT, PT, RZ, R25, RZ, P2, !PT ;  /* 0x00000019ff207210 */ /* 0x000fe400017fe4ff */
[----:B------:R-:W-:-:S02]  /*5b80*/  SHF.L.U32 R33, R39, 0x1, RZ ;  /* 0x0000000127217819 */ /* 0x000fc400000006ff */
[----:B------:R-:W-:Y:S02]  /*5b90*/  SHF.L.U64.HI R39, R39, 0x1, R32 ;  /* 0x0000000127277819 */ /* 0x000fe40000010220 */
[----:B------:R-:W-:Y:S02]  /*5ba0*/  LOP3.LUT R33, R33, 0xfffffffc, RZ, 0xc0, !PT ;  /* 0xfffffffc21217812 */ /* 0x000fe400078ec0ff */
[----:B------:R-:W-:Y:S02]  /*5bb0*/  LEA R32, P3, R24, R26, 0x2 ;  /* 0x0000001a18207211 */ /* 0x000fe400078610ff */
[----:B------:R-:W-:Y:S02]  /*5bc0*/  LOP3.LUT R35, R35, 0xfffffffc, RZ, 0xc0, !PT ;  /* 0xfffffffc23237812 */ /* 0x000fe400078ec0ff */
[----:B------:R-:W-:Y:S02]  /*5bd0*/  IADD3 R34, P2, PT, R26, R33, RZ ;  /* 0x000000211a227210 */ /* 0x000fe40007f5e0ff */
[----:B------:R-:W-:-:S02]  /*5be0*/  LEA.HI.X R33, R24, R27, R25, 0x2, P3 ;  /* 0x0000001b18217211 */ /* 0x000fc400018f1419 */
[----:B------:R-:W-:Y:S02]  /*5bf0*/  IADD3 R24, P3, PT, R26, R35, RZ ;  /* 0x000000231a187210 */ /* 0x000fe40007f7e0ff */
[C---:B------:R-:W-:Y:S02]  /*5c00*/  IADD3.X R35, PT, PT, R27.reuse, R39, RZ, P2, !PT ;  /* 0x000000271b237210 */ /* 0x040fe400017fe4ff */
[----:B------:R-:W-:-:S03]  /*5c10*/  IADD3.X R25, PT, PT, R27, R37, RZ, P3, !PT ;  /* 0x000000251b197210 */ /* 0x000fc60001ffe4ff */
[----:B------:R4:W-:Y:S04]  /*5c20*/  REDG.E.ADD.F32.FTZ.RN.STRONG.GPU desc[UR8][R34.64], R29 ;  /* 0x0000001d220079a6 */ /* 0x0009e8000c12f308 */
[----:B------:R4:W-:Y:S04]  /*5c30*/  REDG.E.ADD.F32.FTZ.RN.STRONG.GPU desc[UR8][R32.64], R30 ;  /* 0x0000001e200079a6 */ /* 0x0009e8000c12f308 */
[----:B------:R4:W-:Y:S02]  /*5c40*/  REDG.E.ADD.F32.FTZ.RN.STRONG.GPU desc[UR8][R24.64], R31 ;  /* 0x0000001f180079a6 */ /* 0x0009e4000c12f308 */
.L_x_670:
[----:B------:R-:W-:Y:S05]  /*5c50*/  BSYNC.RECONVERGENT B0 ;  /* 0x0000000000007941 */ /* 0x000fea0003800200 */
.L_x_669:
[----:B------:R-:W-:Y:S05]  /*5c60*/  @!P1 BRA `(.L_x_671) ;  /* 0x0000001400049947 */ /* 0x000fea0003800000 */
[----:B------:R-:W-:Y:S05]  /*5c70*/  @P0 BRA `(.L_x_672) ;  /* 0x0000000000880947 */ /* 0x000fea0003800000 */
[----:B--2-4-:R-:W2:Y:S01]  /*5c80*/  LDC R31, c[0x0][0x374] ;  /* 0x0000dd00ff1f7b82 */ /* 0x014ea20000000800 */
[----:B------:R-:W4:Y:S01]  /*5c90*/  S2R R30, SR_CTAID.Y ;  /* 0x00000000001e7919 */ /* 0x000f220000002600 */
[----:B------:R-:W-:-:S06]  /*5ca0*/  LOP3.LUT R28, R59, 0x1, RZ, 0xc0, !PT ;  /* 0x000000013b1c7812 */ /* 0x000fcc00078ec0ff */
[----:B------:R-:W5:Y:S08]  /*5cb0*/  LDC R33, c[0x0][0x370] ;  /* 0x0000dc00ff217b82 */ /* 0x000f700000000800 */
[----:B------:R-:W0:Y:S01]  /*5cc0*/  LDC.64 R26, c[0x0][0x3d0] ;  /* 0x0000f400ff1a7b82 */ /* 0x000e220000000a00 */
[----:B--2---:R-:W-:-:S07]  /*5cd0*/  IMAD R28, R28, R31, RZ ;  /* 0x0000001f1c1c7224 */ /* 0x004fce00078e02ff */
[----:B-1-3--:R-:W1:Y:S01]  /*5ce0*/  LDC.64 R24, c[0x0][0x3c8] ;  /* 0x0000f200ff187b82 */ /* 0x00ae620000000a00 */
[----:B-----5:R-:W-:Y:S02]  /*5cf0*/  IMAD R29, R28, R33, RZ ;  /* 0x000000211c1d7224 */ /* 0x020fe400078e02ff */
[----:B----4-:R-:W-:-:S03]  /*5d00*/  IMAD R31, R31, UR6, R30 ;  /* 0x000000061f1f7c24 */ /* 0x010fc6000f8e021e */
[----:B------:R-:W-:-:S05]  /*5d10*/  SHF.L.U32 R29, R29, 0x1, RZ ;  /* 0x000000011d1d7819 */ /* 0x000fca00000006ff */
[----:B0-----:R-:W-:Y:S01]  /*5d20*/  IMAD.WIDE R26, R29, 0x4, R26 ;  /* 0x000000041d1a7825 */ /* 0x001fe200078e021a */
[----:B------:R-:W-:Y:S02]  /*5d30*/  IADD3 R29, PT, PT, R28, R30, RZ ;  /* 0x0000001e1c1d7210 */ /* 0x000fe40007ffe0ff */
[----:B------:R-:W-:Y:S01]  /*5d40*/  LOP3.LUT P0, R28, R59, 0x2, RZ, 0xc0, !PT ;  /* 0x000000023b1c7812 */ /* 0x000fe2000780c0ff */
[----:B------:R-:W-:-:S03]  /*5d50*/  IMAD.WIDE.U32 R26, R31, 0x8, R26 ;  /* 0x000000081f1a7825 */ /* 0x000fc600078e001a */
[----:B------:R-:W-:Y:S02]  /*5d60*/  SEL R33, R33, RZ, !P0 ;  /* 0x000000ff21217207 */ /* 0x000fe40004000000 */
[----:B------:R-:W-:Y:S01]  /*5d70*/  IADD3 R31, PT, PT, -R28, 0x1, RZ ;  /* 0x000000011c1f7810 */ /* 0x000fe20007ffe1ff */
[----:B-1----:R-:W-:Y:S01]  /*5d80*/  IMAD.WIDE.U32 R24, R29, 0x4, R24 ;  /* 0x000000041d187825 */ /* 0x002fe200078e0018 */
[----:B------:R-:W-:Y:S01]  /*5d90*/  ISETP.NE.AND P0, PT, R33, -0x1, PT ;  /* 0xffffffff2100780c */ /* 0x000fe20003f05270 */
        /* <DEDUP_REMOVED lines=8> */
.L_x_673:
        /* <DEDUP_REMOVED lines=8> */
.L_x_672:
[----:B------:R-:W-:Y:S05]  /*5ea0*/  WARPSYNC.ALL ;  /* 0x0000000000007948 */ /* 0x000fea0003800000 */
[----:B------:R-:W-:Y:S01]  /*5eb0*/  ISETP.GE.U32.AND P0, PT, R36, 0x8, PT ;  /* 0x000000082400780c */ /* 0x000fe20003f06070 */
[----:B------:R-:W-:Y:S01]  /*5ec0*/  BAR.SYNC.DEFER_BLOCKING 0x0 ;  /* 0x0000000000007b1d */ /* 0x000fe20000010000 */
[----:B----4-:R-:W-:-:S11]  /*5ed0*/  HFMA2 R33, -RZ, RZ, 0, 0 ;  /* 0x00000000ff217431 */ /* 0x010fd600000001ff */
[----:B------:R-:W-:Y:S05]  /*5ee0*/  @!P0 BRA `(.L_x_674) ;  /* 0x0000000800748947 */ /* 0x000fea0003800000 */
[----:B------:R-:W4:Y:S01]  /*5ef0*/  S2UR UR15, SR_CTAID.Y ;  /* 0x00000000000f79c3 */ /* 0x000f220000002600 */
[----:B------:R-:W4:Y:S01]  /*5f00*/  LDCU UR4, c[0x0][0x374] ;  /* 0x00006e80ff0477ac */ /* 0x000f220008000800 */
[----:B--2---:R-:W2:Y:S01]  /*5f10*/  S2R R28, SR_TID.X ;  /* 0x00000000001c7919 */ /* 0x004ea20000002100 */
[----:B------:R-:W-:Y:S01]  /*5f20*/  MOV R30, RZ ;  /* 0x000000ff001e7202 */ /* 0x000fe20000000f00 */
[----:B------:R-:W-:-:S04]  /*5f30*/  UIADD3 UR5, UPT, UPT, -UR6, URZ, URZ ;  /* 0x000000ff06057290 */ /* 0x000fc8000fffe1ff */
[----:B------:R-:W0:Y:S01]  /*5f40*/  S2UR UR6, SR_CTAID.X ;  /* 0x00000000000679c3 */ /* 0x000e220000002500 */
[----:B----4-:R-:W-:Y:S02]  /*5f50*/  UIMAD UR7, UR4, 0x3, UR15 ;  /* 0x00000003040778a4 */ /* 0x010fe4000f8e020f */
[----:B------:R-:W-:Y:S01]  /*5f60*/  MOV R29, UR15 ;  /* 0x0000000f001d7c02 */ /* 0x000fe20008000f00 */
[----:B------:R-:W-:Y:S02]  /*5f70*/  ULEA UR10, UR4, UR15, 0x1 ;  /* 0x0000000f040a7291 */ /* 0x000fe4000f8e08ff */
[----:B------:R-:W-:Y:S02]  /*5f80*/  UIMAD UR11, UR4, 0x6, UR15 ;  /* 0x00000006040b78a4 */ /* 0x000fe4000f8e020f */
[----:B------:R-:W-:Y:S01]  /*5f90*/  ULEA UR12, UR4, UR15, 0x2 ;  /* 0x0000000f040c7291 */ /* 0x000fe2000f8e10ff */
[----:B0-----:R-:W-:Y:S01]  /*5fa0*/  MOV R32, UR7 ;  /* 0x0000000700207c02 */ /* 0x001fe20008000f00 */
[----:B------:R-:W-:Y:S01]  /*5fb0*/  UIMAD UR13, UR4, 0x7, UR15 ;  /* 0x00000007040d78a4 */ /* 0x000fe2000f8e020f */
[----:B------:R-:W-:Y:S01]  /*5fc0*/  MOV R36, UR10 ;  /* 0x0000000a00247c02 */ /* 0x000fe20008000f00 */
[----:B------:R-:W-:Y:S01]  /*5fd0*/  UIMAD UR14, UR4, 0x5, UR15 ;  /* 0x00000005040e78a4 */ /* 0x000fe2000f8e020f */
[----:B------:R-:W-:Y:S01]  /*5fe0*/  MOV R35, UR11 ;  /* 0x0000000b00237c02 */ /* 0x000fe20008000f00 */
[----:B------:R-:W-:Y:S01]  /*5ff0*/  UIADD3 UR4, UPT, UPT, UR15, UR4, URZ ;  /* 0x000000040f047290 */ /* 0x000fe2000fffe0ff */
[----:B------:R-:W-:-:S02]  /*6000*/  MOV R31, UR12 ;  /* 0x0000000c001f7c02 */ /* 0x000fc40008000f00 */
[----:B------:R-:W-:Y:S02]  /*6010*/  MOV R33, UR13 ;  /* 0x0000000d00217c02 */ /* 0x000fe40008000f00 */
[----:B------:R-:W-:Y:S02]  /*6020*/  MOV R34, UR14 ;  /* 0x0000000e00227c02 */ /* 0x000fe40008000f00 */
[----:B--2---:R-:W-:-:S07]  /*6030*/  MOV R37, UR4 ;  /* 0x0000000400257c02 */ /* 0x004fce0008000f00 */
.L_x_675:
[----:B------:R-:W-:-:S04]  /*6040*/  ISETP.NE.AND P1, PT, RZ, UR5, PT ;  /* 0x00000005ff007c0c */ /* 0x000fc8000bf25270 */
[----:B------:R-:W-:Y:S02]  /*6050*/  ISETP.NE.OR P1, PT, R19, RZ, !P1 ;  /* 0x000000ff1300720c */ /* 0x000fe40004f25670 */
[----:B------:R-:W-:-:S04]  /*6060*/  IADD3 R19, PT, PT, R30, 0x1, RZ ;  /* 0x000000011e137810 */ /* 0x000fc80007ffe0ff */
[----:B------:R-:W-:Y:S02]  /*6070*/  ISETP.NE.AND P2, PT, R19, UR6, PT ;  /* 0x0000000613007c0c */ /* 0x000fe4000bf45270 */
[----:B------:R-:W-:-:S04]  /*6080*/  MOV R19, R28 ;  /* 0x0000001c00137202 */ /* 0x000fc80000000f00 */
[----:B------:R-:W-:Y:S01]  /*6090*/  ISETP.NE.OR P2, PT, R19, RZ, !P2 ;  /* 0x000000ff1300720c */ /* 0x000fe20005745670 */
[----:B---3--:R-:W0:Y:S01]  /*60a0*/  @!P1 LDC R24, c[0x0][0x374] ;  /* 0x0000dd00ff189b82 */ /* 0x008e220000000800 */
[----:B------:R-:W-:-:S07]  /*60b0*/  @!P1 LOP3.LUT R27, R59, 0x1, RZ, 0xc0, !PT ;  /* 0x000000013b1b9812 */ /* 0x000fce00078ec0ff */
[----:B-1----:R-:W1:Y:S08]  /*60c0*/  @!P1 LDC R25, c[0x0][0x370] ;  /* 0x0000dc00ff199b82 */ /* 0x002e700000000800 */
[----:B------:R-:W2:Y:S01]  /*60d0*/  @!P2 LDC R38, c[0x0][0x374] ;  /* 0x0000dd00ff26ab82 */ /* 0x000ea20000000800 */
[----:B0-----:R-:W-:-:S07]  /*60e0*/  @!P1 IMAD R24, R27, R24, RZ ;  /* 0x000000181b189224 */ /* 0x001fce00078e02ff */
[----:B------:R-:W0:Y:S01]  /*60f0*/  @!P2 LDC R39, c[0x0][0x370] ;  /* 0x0000dc00ff27ab82 */ /* 0x000e220000000800 */
[----:B-1----:R-:W-:-:S07]  /*6100*/  @!P1 IMAD R24, R24, R25, RZ ;  /* 0x0000001918189224 */ /* 0x002fce00078e02ff */
[----:B------:R-:W1:Y:S01]  /*6110*/  @!P1 LDC.64 R26, c[0x0][0x3d0] ;  /* 0x0000f400ff1a9b82 */ /* 0x000e620000000a00 */
[----:B------:R-:W-:-:S05]  /*6120*/  @!P2 LOP3.LUT R25, R59, 0x1, RZ, 0xc0, !PT ;  /* 0x000000013b19a812 */ /* 0x000fca00078ec0ff */
[----:B--2---:R-:W-:Y:S01]  /*6130*/  @!P2 IMAD R38, R25, R38, RZ ;  /* 0x000000261926a224 */ /* 0x004fe200078e02ff */
[----:B------:R-:W-:-:S03]  /*6140*/  @!P1 SHF.L.U32 R25, R24, 0x1, RZ ;  /* 0x0000000118199819 */ /* 0x000fc600000006ff */
[----:B0-----:R-:W-:Y:S02]  /*6150*/  @!P2 IMAD R38, R38, R39, RZ ;  /* 0x000000272626a224 */ /* 0x001fe400078e02ff */
[----:B-1----:R-:W-:Y:S02]  /*6160*/  @!P1 IMAD.WIDE R26, R25, 0x4, R26 ;  /* 0x00000004191a9825 */ /* 0x002fe400078e021a */
[----:B------:R-:W0:Y:S02]  /*6170*/  @!P2 LDC.64 R24, c[0x0][0x3d0] ;  /* 0x0000f400ff18ab82 */ /* 0x000e240000000a00 */
[----:B------:R-:W-:Y:S01]  /*6180*/  @!P1 IMAD.WIDE.U32 R26, R29, 0x8, R26 ;  /* 0x000000081d1a9825 */ /* 0x000fe200078e001a */
[----:B------:R-:W-:-:S05]  /*6190*/  @!P2 SHF.L.U32 R39, R38, 0x1, RZ ;  /* 0x000000012627a819 */ /* 0x000fca00000006ff */
[----:B------:R-:W2:Y:S01]  /*61a0*/  @!P1 LDG.E.64 R26, desc[UR8][R26.64] ;  /* 0x000000081a1a9981 */ /* 0x000ea2000c1e1b00 */
[----:B0-----:R-:W-:-:S04]  /*61b0*/  @!P2 IMAD.WIDE R24, R39, 0x4, R24 ;  /* 0x000000042718a825 */ /* 0x001fc800078e0218 */
[----:B------:R-:W-:-:S06]  /*61c0*/  @!P2 IMAD.WIDE.U32 R24, R37, 0x8, R24 ;  /* 0x000000082518a825 */ /* 0x000fcc00078e0018 */
[----:B------:R-:W3:Y:S01]  /*61d0*/  @!P2 LDG.E.64 R24, desc[UR8][R24.64] ;  /* 0x000000081818a981 */ /* 0x000ee2000c1e1b00 */
[----:B------:R-:W-:-:S04]  /*61e0*/  IADD3 R38, PT, PT, R30, 0x2, RZ ;  /* 0x000000021e267810 */ /* 0x000fc80007ffe0ff */
[----:B------:R-:W-:-:S04]  /*61f0*/  ISETP.NE.AND P0, PT, R38, UR6, PT ;  /* 0x0000000626007c0c */ /* 0x000fc8000bf05270 */
[----:B------:R-:W-:-:S13]  /*6200*/  ISETP.NE.OR P0, PT, R19, RZ, !P0 ;  /* 0x000000ff1300720c */ /* 0x000fda0004705670 */
[----:B------:R-:W0:Y:S08]  /*6210*/  @!P0 LDC R38, c[0x0][0x374] ;  /* 0x0000dd00ff268b82 */ /* 0x000e300000000800 */
[----:B------:R-:W1:Y:S01]  /*6220*/  @!P0 LDC R39, c[0x0][0x370] ;  /* 0x0000dc00ff278b82 */ /* 0x000e620000000800 */
[----:B--2---:R-:W-:Y:S01]  /*6230*/  @!P1 FADD.FTZ R47, R47, R27 ;  /* 0x0000001b2f2f9221 */ /* 0x004fe20000010000 */
[----:B------:R-:W-:Y:S01]  /*6240*/  @!P0 LOP3.LUT R27, R59, 0x1, RZ, 0xc0, !PT ;  /* 0x000000013b1b8812 */ /* 0x000fe200078ec0ff */
[----:B------:R-:W-:-:S04]  /*6250*/  @!P1 FADD.FTZ R46, R46, R26 ;  /* 0x0000001a2e2e9221 */ /* 0x000fc80000010000 */
[----:B0-----:R-:W-:Y:S01]  /*6260*/  @!P0 IMAD R26, R27, R38, RZ ;  /* 0x000000261b1a8224 */ /* 0x001fe200078e02ff */
[----:B------:R-:W-:-:S04]  /*6270*/  IADD3 R27, PT, PT, R30, 0x3, RZ ;  /* 0x000000031e1b7810 */ /* 0x000fc80007ffe0ff */
[----:B------:R-:W-:-:S04]  /*6280*/  ISETP.NE.AND P1, PT, R27, UR6, PT ;  /* 0x000000061b007c0c */ /* 0x000fc8000bf25270 */
[----:B------:R-:W-:Y:S01]  /*6290*/  ISETP.NE.OR P1, PT, R19, RZ, !P1 ;  /* 0x000000ff1300720c */ /* 0x000fe20004f25670 */
[----:B---3--:R-:W-:Y:S01]  /*62a0*/  @!P2 FADD.FTZ R46, R46, R24 ;  /* 0x000000182e2ea221 */ /* 0x008fe20000010000 */
[----:B-1----:R-:W-:-:S11]  /*62b0*/  @!P0 IMAD R24, R26, R39, RZ ;  /* 0x000000271a188224 */ /* 0x002fd600078e02ff */
[----:B------:R-:W0:Y:S01]  /*62c0*/  @!P1 LDC R38, c[0x0][0x374] ;  /* 0x0000dd00ff269b82 */ /* 0x000e220000000800 */
[----:B------:R-:W-:-:S07]  /*62d0*/  @!P0 SHF.L.U32 R39, R24, 0x1, RZ ;  /* 0x0000000118278819 */ /* 0x000fce00000006ff */
[----:B------:R-:W1:Y:S02]  /*62e0*/  @!P0 LDC.64 R26, c[0x0][0x3d0] ;  /* 0x0000f400ff1a8b82 */ /* 0x000e640000000a00 */
[----:B-1----:R-:W-:Y:S01]  /*62f0*/  @!P0 IMAD.WIDE R26, R39, 0x4, R26 ;  /* 0x00000004271a8825 */ /* 0x002fe200078e021a */
[----:B------:R-:W-:-:S05]  /*6300*/  @!P1 LOP3.LUT R39, R59, 0x1, RZ, 0xc0, !PT ;  /* 0x000000013b279812 */ /* 0x000fca00078ec0ff */
[----:B0-----:R-:W-:Y:S02]  /*6310*/  @!P1 IMAD R24, R39, R38, RZ ;  /* 0x0000002627189224 */ /* 0x001fe400078e02ff */
[----:B------:R-:W0:Y:S01]  /*6320*/  @!P1 LDC R39, c[0x0][0x370] ;  /* 0x0000dc00ff279b82 */ /* 0x000e220000000800 */
[----:B------:R-:W-:-:S04]  /*6330*/  @!P0 IMAD.WIDE.U32 R26, R36, 0x8, R26 ;  /* 0x00000008241a8825 */ /* 0x000fc800078e001a */
[----:B------:R-:W-:Y:S02]  /*6340*/  @!P2 FADD.FTZ R47, R47, R25 ;  /* 0x000000192f2fa221 */ /* 0x000fe40000010000 */
[----:B------:R-:W2:Y:S01]  /*6350*/  @!P0 LDG.E.64 R26, desc[UR8][R26.64] ;  /* 0x000000081a1a8981 */ /* 0x000ea2000c1e1b00 */
[----:B0-----:R-:W-:Y:S02]  /*6360*/  @!P1 IMAD R38, R24, R39, RZ ;  /* 0x0000002718269224 */ /* 0x001fe400078e02ff */
[----:B------:R-:W0:Y:S03]  /*6370*/  @!P1 LDC.64 R24, c[0x0][0x3d0] ;  /* 0x0000f400ff189b82 */ /* 0x000e260000000a00 */
[----:B------:R-:W-:-:S05]  /*6380*/  @!P1 SHF.L.U32 R39, R38, 0x1, RZ ;  /* 0x0000000126279819 */ /* 0x000fca00000006ff */
[----:B0-----:R-:W-:-:S04]  /*6390*/  @!P1 IMAD.WIDE R24, R39, 0x4, R24 ;  /* 0x0000000427189825 */ /* 0x001fc800078e0218 */
[----:B------:R-:W-:-:S06]  /*63a0*/  @!P1 IMAD.WIDE.U32 R24, R32, 0x8, R24 ;  /* 0x0000000820189825 */ /* 0x000fcc00078e0018 */
[----:B------:R-:W3:Y:S01]  /*63b0*/  @!P1 LDG.E.64 R24, desc[UR8][R24.64] ;  /* 0x0000000818189981 */ /* 0x000ee2000c1e1b00 */
[----:B------:R-:W-:-:S04]  /*63c0*/  IADD3 R38, PT, PT, R30, 0x4, RZ ;  /* 0x000000041e267810 */ /* 0x000fc80007ffe0ff */
[----:B------:R-:W-:-:S04]  /*63d0*/  ISETP.NE.AND P2, PT, R38, UR6, PT ;  /* 0x0000000626007c0c */ /* 0x000fc8000bf45270 */
[----:B------:R-:W-:-:S13]  /*63e0*/  ISETP.NE.OR P2, PT, R19, RZ, !P2 ;  /* 0x000000ff1300720c */ /* 0x000fda0005745670 */
[----:B------:R-:W0:Y:S01]  /*63f0*/  @!P2 LDC R38, c[0x0][0x374] ;  /* 0x0000dd00ff26ab82 */ /* 0x000e220000000800 */
[----:B--2---:R-:W-:Y:S01]  /*6400*/  @!P0 FADD.FTZ R46, R46, R26 ;  /* 0x0000001a2e2e8221 */ /* 0x004fe20000010000 */
[----:B------:R-:W-:Y:S01]  /*6410*/  IADD3 R26, PT, PT, R30, 0x5, RZ ;  /* 0x000000051e1a7810 */ /* 0x000fe20007ffe0ff */
[----:B------:R-:W-:Y:S01]  /*6420*/  @!P0 FADD.FTZ R47, R47, R27 ;  /* 0x0000001b2f2f8221 */ /* 0x000fe20000010000 */
[----:B------:R-:W-:Y:S02]  /*6430*/  @!P2 LOP3.LUT R27, R59, 0x1, RZ, 0xc0, !PT ;  /* 0x000000013b1ba812 */ /* 0x000fe400078ec0ff */
[----:B------:R-:W-:-:S03]  /*6440*/  ISETP.NE.AND P3, PT, R26, UR6, PT ;  /* 0x000000061a007c0c */ /* 0x000fc6000bf65270 */
[----:B0-----:R-:W-:Y:S01]  /*6450*/  @!P2 IMAD R26, R27, R38, RZ ;  /* 0x000000261b1aa224 */ /* 0x001fe200078e02ff */
[----:B------:R-:W-:Y:S01]  /*6460*/  ISETP.NE.OR P0, PT, R19, RZ, !P3 ;  /* 0x000000ff1300720c */ /* 0x000fe20005f05670 */
[----:B------:R-:W0:-:S12]  /*6470*/  @!P2 LDC R27, c[0x0][0x370] ;  /* 0x0000dc00ff1bab82 */ /* 0x000e180000000800 */
[----:B------:R-:W1:Y:S08]  /*6480*/  @!P0 LDC R38, c[0x0][0x374] ;  /* 0x0000dd00ff268b82 */ /* 0x000e700000000800 */
[----:B------:R-:W2:Y:S01]  /*6490*/  @!P0 LDC R39, c[0x0][0x370] ;  /* 0x0000dc00ff278b82 */ /* 0x000ea20000000800 */
[----:B0-----:R-:W-:-:S05]  /*64a0*/  @!P2 IMAD R26, R26, R27, RZ ;  /* 0x0000001b1a1aa224 */ /* 0x001fca00078e02ff */
[----:B------:R-:W-:Y:S01]  /*64b0*/  @!P2 SHF.L.U32 R27, R26, 0x1, RZ ;  /* 0x000000011a1ba819 */ /* 0x000fe200000006ff */
[----:B---3--:R-:W-:Y:S01]  /*64c0*/  @!P1 FADD.FTZ R47, R47, R25 ;  /* 0x000000192f2f9221 */ /* 0x008fe20000010000 */
[----:B------:R-:W-:Y:S01]  /*64d0*/  @!P0 LOP3.LUT R25, R59, 0x1, RZ, 0xc0, !PT ;  /* 0x000000013b198812 */ /* 0x000fe200078ec0ff */
[----:B------:R-:W-:-:S04]  /*64e0*/  @!P1 FADD.FTZ R46, R46, R24 ;  /* 0x000000182e2e9221 */ /* 0x000fc80000010000 */
[----:B-1----:R-:W-:Y:S02]  /*64f0*/  @!P0 IMAD R38, R25, R38, RZ ;  /* 0x0000002619268224 */ /* 0x002fe400078e02ff */
[----:B------:R-:W0:Y:S02]  /*6500*/  @!P2 LDC.64 R24, c[0x0][0x3d0] ;  /* 0x0000f400ff18ab82 */ /* 0x000e240000000a00 */
[----:B--2---:R-:W-:Y:S02]  /*6510*/  @!P0 IMAD R38, R38, R39, RZ ;  /* 0x0000002726268224 */ /* 0x004fe400078e02ff */
[----:B0-----:R-:W-:-:S04]  /*6520*/  @!P2 IMAD.WIDE R24, R27, 0x4, R24 ;  /* 0x000000041b18a825 */ /* 0x001fc800078e0218 */
[----:B------:R-:W0:Y:S01]  /*6530*/  @!P0 LDC.64 R26, c[0x0][0x3d0] ;  /* 0x0000f400ff1a8b82 */ /* 0x000e220000000a00 */
        /* <DEDUP_REMOVED lines=21> */
[----:B------:R-:W-:Y:S01]  /*6690*/  @!P0 FADD.FTZ R47, R47, R27 ;  /* 0x0000001b2f2f8221 */ /* 0x000fe20000010000 */
[----:B------:R-:W-:-:S06]  /*66a0*/  @!P1 SHF.L.U32 R39, R26, 0x1, RZ ;  /* 0x000000011a279819 */ /* 0x000fcc00000006ff */
[----:B------:R-:W1:Y:S02]  /*66b0*/  @!P1 LDC.64 R24, c[0x0][0x3d0] ;  /* 0x0000f400ff189b82 */ /* 0x000e640000000a00 */
[----:B-1----:R-:W-:Y:S01]  /*66c0*/  @!P1 IMAD.WIDE R24, R39, 0x4, R24 ;  /* 0x0000000427189825 */ /* 0x002fe200078e0218 */
[----:B------:R-:W-:-:S05]  /*66d0*/  @!P2 LOP3.LUT R39, R59, 0x1, RZ, 0xc0, !PT ;  /* 0x000000013b27a812 */ /* 0x000fca00078ec0ff */
[----:B0-----:R-:W-:Y:S02]  /*66e0*/  @!P2 IMAD R26, R39, R38, RZ ;  /* 0x00000026271aa224 */ /* 0x001fe400078e02ff */
[----:B------:R-:W0:Y:S01]  /*66f0*/  @!P2 LDC R39, c[0x0][0x370] ;  /* 0x0000dc00ff27ab82 */ /* 0x000e220000000800 */
[----:B------:R-:W-:-:S06]  /*6700*/  @!P1 IMAD.WIDE.U32 R24, R35, 0x8, R24 ;  /* 0x0000000823189825 */ /* 0x000fcc00078e0018 */
[----:B------:R-:W2:Y:S01]  /*6710*/  @!P1 LDG.E.64 R24, desc[UR8][R24.64] ;  /* 0x0000000818189981 */ /* 0x000ea2000c1e1b00 */
[----:B0-----:R-:W-:Y:S02]  /*6720*/  @!P2 IMAD R38, R26, R39, RZ ;  /* 0x000000271a26a224 */ /* 0x001fe400078e02ff */
[----:B------:R-:W0:Y:S03]  /*6730*/  @!P2 LDC.64 R26, c[0x0][0x3d0] ;  /* 0x0000f400ff1aab82 */ /* 0x000e260000000a00 */
[----:B------:R-:W-:-:S05]  /*6740*/  @!P2 SHF.L.U32 R39, R38, 0x1, RZ ;  /* 0x000000012627a819 */ /* 0x000fca00000006ff */
[----:B0-----:R-:W-:-:S04]  /*6750*/  @!P2 IMAD.WIDE R26, R39, 0x4, R26 ;  /* 0x00000004271aa825 */ /* 0x001fc800078e021a */
[----:B------:R-:W-:-:S06]  /*6760*/  @!P2 IMAD.WIDE.U32 R26, R33, 0x8, R26 ;  /* 0x00000008211aa825 */ /* 0x000fcc00078e001a */
[----:B------:R-:W3:Y:S01]  /*6770*/  @!P2 LDG.E.64 R26, desc[UR8][R26.64] ;  /* 0x000000081a1aa981 */ /* 0x000ee2000c1e1b00 */
[----:B------:R-:W0:Y:S08]  /*6780*/  LDC R38, c[0x0][0x374] ;  /* 0x0000dd00ff267b82 */ /* 0x000e300000000800 */
[----:B------:R-:W1:Y:S01]  /*6790*/  LDC R39, c[0x0][0x370] ;  /* 0x0000dc00ff277b82 */ /* 0x000e620000000800 */
[----:B------:R-:W-:Y:S01]  /*67a0*/  IADD3 R30, PT, PT, R30, 0x8, RZ ;  /* 0x000000081e1e7810 */ /* 0x000fe20007ffe0ff */
[----:B------:R-:W-:Y:S01]  /*67b0*/  UIADD3 UR5, UPT, UPT, UR5, 0x8, URZ ;  /* 0x0000000805057890 */ /* 0x000fe2000fffe0ff */
[----:B0-----:R-:W-:-:S02]  /*67c0*/  LEA R29, R38, R29, 0x3 ;  /* 0x0000001d261d7211 */ /* 0x001fc400078e18ff */
[C---:B------:R-:W-:Y:S02]  /*67d0*/  LEA R37, R38.reuse, R37, 0x3 ;  /* 0x0000002526257211 */ /* 0x040fe400078e18ff */
[C---:B------:R-:W-:Y:S02]  /*67e0*/  LEA R36, R38.reuse, R36, 0x3 ;  /* 0x0000002426247211 */ /* 0x040fe400078e18ff */
[C---:B------:R-:W-:Y:S02]  /*67f0*/  LEA R32, R38.reuse, R32, 0x3 ;  /* 0x0000002026207211 */ /* 0x040fe400078e18ff */
[C---:B------:R-:W-:Y:S02]  /*6800*/  LEA R31, R38.reuse, R31, 0x3 ;  /* 0x0000001f261f7211 */ /* 0x040fe400078e18ff */
[C---:B------:R-:W-:Y:S02]  /*6810*/  LEA R34, R38.reuse, R34, 0x3 ;  /* 0x0000002226227211 */ /* 0x040fe400078e18ff */
[----:B------:R-:W-:-:S02]  /*6820*/  LEA R35, R38, R35, 0x3 ;  /* 0x0000002326237211 */ /* 0x000fc400078e18ff */
[----:B------:R-:W-:Y:S01]  /*6830*/  LEA R33, R38, R33, 0x3 ;  /* 0x0000002126217211 */ /* 0x000fe200078e18ff */
[----:B--2---:R-:W-:Y:S01]  /*6840*/  @!P1 FADD.FTZ R47, R47, R25 ;  /* 0x000000192f2f9221 */ /* 0x004fe20000010000 */
[----:B-1----:R-:W-:-:S04]  /*6850*/  LOP3.LUT R25, R39, 0x7ffffff8, RZ, 0xc0, !PT ;  /* 0x7ffffff827197812 */ /* 0x002fc800078ec0ff */
[----:B------:R-:W-:Y:S01]  /*6860*/  ISETP.NE.AND P0, PT, R30, R25, PT ;  /* 0x000000191e00720c */ /* 0x000fe20003f05270 */
[----:B------:R-:W-:-:S04]  /*6870*/  @!P1 FADD.FTZ R46, R46, R24 ;  /* 0x000000182e2e9221 */ /* 0x000fc80000010000 */
[----:B---3--:R-:W-:Y:S01]  /*6880*/  @!P2 FADD.FTZ R46, R46, R26 ;  /* 0x0000001a2e2ea221 */ /* 0x008fe20000010000 */
[----:B------:R-:W-:-:S07]  /*6890*/  @!P2 FADD.FTZ R47, R47, R27 ;  /* 0x0000001b2f2fa221 */ /* 0x000fce0000010000 */
[----:B------:R-:W-:Y:S05]  /*68a0*/  @P0 BRA `(.L_x_675) ;  /* 0xfffffff400e40947 */ /* 0x000fea000383ffff */
[----:B------:R-:W-:-:S07]  /*68b0*/  MOV R33, R25 ;  /* 0x0000001900217202 */ /* 0x000fce0000000f00 */
.L_x_674:
[----:B0-----:R-:W3:Y:S02]  /*68c0*/  LDC R32, c[0x0][0x370] ;  /* 0x0000dc00ff207b82 */ /* 0x001ee40000000800 */
[----:B---3--:R-:W-:-:S13]  /*68d0*/  LOP3.LUT P0, R24, R32, 0x7, RZ, 0xc0, !PT ;  /* 0x0000000720187812 */ /* 0x008fda000780c0ff */
[----:B------:R-:W-:Y:S05]  /*68e0*/  @!P0 BRA `(.L_x_671) ;  /* 0x0000000400e48947 */ /* 0x000fea0003800000 */
[----:B------:R-:W-:Y:S02]  /*68f0*/  IADD3 R24, PT, PT, R24, -0x1, RZ ;  /* 0xffffffff18187810 */ /* 0x000fe40007ffe0ff */
[----:B------:R-:W-:Y:S02]  /*6900*/  LOP3.LUT P4, R34, R32, 0x3, RZ, 0xc0, !PT ;  /* 0x0000000320227812 */ /* 0x000fe4000788c0ff */
[----:B------:R-:W-:-:S13]  /*6910*/  ISETP.GE.U32.AND P0, PT, R24, 0x3, PT ;  /* 0x000000031800780c */ /* 0x000fda0003f06070 */
[----:B------:R-:W-:Y:S05]  /*6920*/  @!P0 BRA `(.L_x_676) ;  /* 0x0000000000f88947 */ /* 0x000fea0003800000 */
[----:B------:R-:W-:Y:S02]  /*6930*/  ISETP.NE.AND P0, PT, R19, RZ, PT ;  /* 0x000000ff1300720c */ /* 0x000fe40003f05270 */
[C---:B------:R-:W-:Y:S02]  /*6940*/  IADD3 R27, PT, PT, R33.reuse, 0x1, RZ ;  /* 0x00000001211b7810 */ /* 0x040fe40007ffe0ff */
[----:B------:R-:W-:Y:S02]  /*6950*/  ISETP.EQ.OR P1, PT, R33, UR6, P0 ;  /* 0x0000000621007c0c */ /* 0x000fe40008722670 */
[----:B------:R-:W-:Y:S02]  /*6960*/  ISETP.EQ.OR P2, PT, R27, UR6, P0 ;  /* 0x000000061b007c0c */ /* 0x000fe40008742670 */
[C---:B--2---:R-:W-:Y:S02]  /*6970*/  IADD3 R30, PT, PT, R33.reuse, 0x2, RZ ;  /* 0x00000002211e7810 */ /* 0x044fe40007ffe0ff */
[----:B------:R-:W-:-:S02]  /*6980*/  IADD3 R36, PT, PT, R33, 0x3, RZ ;  /* 0x0000000321247810 */ /* 0x000fc40007ffe0ff */
[----:B------:R-:W-:Y:S02]  /*6990*/  ISETP.EQ.OR P3, PT, R30, UR6, P0 ;  /* 0x000000061e007c0c */ /* 0x000fe40008762670 */
[----:B------:R-:W-:-:S03]  /*69a0*/  ISETP.EQ.OR P0, PT, R36, UR6, P0 ;  /* 0x0000000624007c0c */ /* 0x000fc60008702670 */
[----:B------:R-:W0:Y:S01]  /*69b0*/  @!P1 LDC R26, c[0x0][0x374] ;  /* 0x0000dd00ff1a9b82 */ /* 0x000e220000000800 */
[----:B------:R-:W2:Y:S01]  /*69c0*/  @!P1 S2R R31, SR_CTAID.Y ;  /* 0x00000000001f9919 */ /* 0x000ea20000002600 */
[----:B------:R-:W-:Y:S01]  /*69d0*/  @!P1 LOP3.LUT R27, R59, 0x1, RZ, 0xc0, !PT ;  /* 0x000000013b1b9812 */ /* 0x000fe200078ec0ff */
[----:B------:R-:W3:Y:S05]  /*69e0*/  @!P2 S2R R35, SR_CTAID.Y ;  /* 0x000000000023a919 */ /* 0x000eea0000002600 */
[----:B-1----:R-:W1:Y:S01]  /*69f0*/  @!P1 LDC.64 R24, c[0x0][0x3d0] ;  /* 0x0000f400ff189b82 */ /* 0x002e620000000a00 */
[----:B------:R-:W4:Y:S01]  /*6a00*/  @!P3 S2R R37, SR_CTAID.Y ;  /* 0x000000000025b919 */ /* 0x000f220000002600 */
[----:B------:R-:W5:Y:S06]  /*6a10*/  @!P0 S2R R39, SR_CTAID.Y ;  /* 0x0000000000278919 */ /* 0x000f6c0000002600 */
[----:B------:R-:W3:Y:S01]  /*6a20*/  @!P2 LDC R28, c[0x0][0x374] ;  /* 0x0000dd00ff1cab82 */ /* 0x000ee20000000800 */
[----:B0-----:R-:W-:-:S04]  /*6a30*/  @!P1 IMAD R27, R27, R26, RZ ;  /* 0x0000001a1b1b9224 */ /* 0x001fc800078e02ff */
[----:B------:R-:W-:-:S05]  /*6a40*/  @!P1 IMAD R27, R27, R32, RZ ;  /* 0x000000201b1b9224 */ /* 0x000fca00078e02ff */
[----:B------:R-:W-:Y:S01]  /*6a50*/  @!P1 SHF.L.U32 R29, R27, 0x1, RZ ;  /* 0x000000011b1d9819 */ /* 0x000fe200000006ff */
[----:B--2---:R-:W-:Y:S02]  /*6a60*/  @!P1 IMAD R27, R33, R26, R31 ;  /* 0x0000001a211b9224 */ /* 0x004fe400078e021f */
[----:B------:R-:W4:Y:S02]  /*6a70*/  @!P3 LDC R31, c[0x0][0x374] ;  /* 0x0000dd00ff1fbb82 */ /* 0x000f240000000800 */
[----:B-1----:R-:W-:Y:S01]  /*6a80*/  @!P1 IMAD.WIDE R24, R29, 0x4, R24 ;  /* 0x000000041d189825 */ /* 0x002fe200078e0218 */
[----:B------:R-:W-:-:S03]  /*6a90*/  @!P2 LOP3.LUT R29, R59, 0x1, RZ, 0xc0, !PT ;  /* 0x000000013b1da812 */ /* 0x000fc600078ec0ff */
[----:B------:R-:W-:Y:S02]  /*6aa0*/  @!P1 IMAD.WIDE.U32 R24, R27, 0x8, R24 ;  /* 0x000000081b189825 */ /* 0x000fe400078e0018 */
[----:B------:R-:W5:Y:S02]  /*6ab0*/  @!P0 LDC R65, c[0x0][0x374] ;  /* 0x0000dd00ff418b82 */ /* 0x000f640000000800 */
[-C--:B---3--:R-:W-:Y:S02]  /*6ac0*/  @!P2 IMAD R29, R29, R28.reuse, RZ ;  /* 0x0000001c1d1da224 */ /* 0x088fe400078e02ff */
[----:B------:R-:W-:Y:S01]  /*6ad0*/  @!P2 IMAD R28, R33, R28, R28 ;  /* 0x0000001c211ca224 */ /* 0x000fe200078e021c */
[----:B------:R-:W2:Y:S01]  /*6ae0*/  @!P1 LDG.E.64 R24, desc[UR8][R24.64] ;  /* 0x0000000818189981 */ /* 0x000ea2000c1e1b00 */
[----:B------:R-:W-:Y:S02]  /*6af0*/  @!P2 IMAD R29, R29, R32, RZ ;  /* 0x000000201d1da224 */ /* 0x000fe400078e02ff */
[----:B------:R-:W0:Y:S01]  /*6b00*/  @!P2 LDC.64 R26, c[0x0][0x3d0] ;  /* 0x0000f400ff1aab82 */ /* 0x000e220000000a00 */
[----:B------:R-:W-:-:S02]  /*6b10*/  @!P2 IADD3 R35, PT, PT, R28, R35, RZ ;  /* 0x000000231c23a210 */ /* 0x000fc40007ffe0ff */
[----:B------:R-:W-:Y:S02]  /*6b20*/  @!P2 SHF.L.U32 R29, R29, 0x1, RZ ;  /* 0x000000011d1da819 */ /* 0x000fe400000006ff */
[C---:B------:R-:W-:Y:S01]  /*6b30*/  @!P3 LOP3.LUT R28, R59.reuse, 0x1, RZ, 0xc0, !PT ;  /* 0x000000013b1cb812 */ /* 0x040fe200078ec0ff */
[----:B----4-:R-:W-:Y:S01]  /*6b40*/  @!P3 IMAD R37, R30, R31, R37 ;  /* 0x0000001f1e25b224 */ /* 0x010fe200078e0225 */
[----:B------:R-:W-:-:S03]  /*6b50*/  @!P0 LOP3.LUT R30, R59, 0x1, RZ, 0xc0, !PT ;  /* 0x000000013b1e8812 */ /* 0x000fc600078ec0ff */
[----:B------:R-:W-:-:S04]  /*6b60*/  @!P3 IMAD R31, R28, R31, RZ ;  /* 0x0000001f1c1fb224 */ /* 0x000fc800078e02ff */
[----:B------:R-:W-:Y:S02]  /*6b70*/  @!P3 IMAD R31, R31, R32, RZ ;  /* 0x000000201f1fb224 */ /* 0x000fe400078e02ff */
[-C--:B-----5:R-:W-:Y:S02]  /*6b80*/  @!P0 IMAD R39, R36, R65.reuse, R39 ;  /* 0x0000004124278224 */ /* 0x0a0fe400078e0227 */
[----:B------:R-:W-:Y:S01]  /*6b90*/  @!P0 IMAD R65, R30, R65, RZ ;  /* 0x000000411e418224 */ /* 0x000fe200078e02ff */
[----:B------:R-:W-:-:S03]  /*6ba0*/  @!P3 SHF.L.U32 R31, R31, 0x1, RZ ;  /* 0x000000011f1fb819 */ /* 0x000fc600000006ff */
[----:B------:R-:W-:Y:S02]  /*6bb0*/  @!P0 IMAD R65, R65, R32, RZ ;  /* 0x0000002041418224 */ /* 0x000fe400078e02ff */
[----:B0-----:R-:W-:Y:S02]  /*6bc0*/  @!P2 IMAD.WIDE R26, R29, 0x4, R26 ;  /* 0x000000041d1aa825 */ /* 0x001fe400078e021a */
[----:B------:R-:W0:Y:S01]  /*6bd0*/  @!P3 LDC.64 R28, c[0x0][0x3d0] ;  /* 0x0000f400ff1cbb82 */ /* 0x000e220000000a00 */
[----:B------:R-:W-:Y:S01]  /*6be0*/  @!P0 SHF.L.U32 R65, R65, 0x1, RZ ;  /* 0x0000000141418819 */ /* 0x000fe200000006ff */
[----:B------:R-:W-:-:S06]  /*6bf0*/  @!P2 IMAD.WIDE.U32 R26, R35, 0x8, R26 ;  /* 0x00000008231aa825 */ /* 0x000fcc00078e001a */
[----:B------:R-:W3:Y:S01]  /*6c00*/  @!P2 LDG.E.64 R26, desc[UR8][R26.64] ;  /* 0x000000081a1aa981 */ /* 0x000ee2000c1e1b00 */
[----:B0-----:R-:W-:Y:S02]  /*6c10*/  @!P3 IMAD.WIDE R28, R31, 0x4, R28 ;  /* 0x000000041f1cb825 */ /* 0x001fe400078e021c */
[----:B------:R-:W0:Y:S02]  /*6c20*/  @!P0 LDC.64 R30, c[0x0][0x3d0] ;  /* 0x0000f400ff1e8b82 */ /* 0x000e240000000a00 */
[----:B------:R-:W-:-:S06]  /*6c30*/  @!P3 IMAD.WIDE.U32 R28, R37, 0x8, R28 ;  /* 0x00000008251cb825 */ /* 0x000fcc00078e001c */
[----:B------:R-:W4:Y:S01]  /*6c40*/  @!P3 LDG.E.64 R28, desc[UR8][R28.64] ;  /* 0x000000081c1cb981 */ /* 0x000f22000c1e1b00 */
[----:B0-----:R-:W-:-:S04]  /*6c50*/  @!P0 IMAD.WIDE R30, R65, 0x4, R30 ;  /* 0x00000004411e8825 */ /* 0x001fc800078e021e */
        /* <DEDUP_REMOVED lines=11> */
.L_x_676:
        /* <DEDUP_REMOVED lines=21> */
[----:B-1----:R-:W-:-:S03]  /*6e60*/  @!P1 IMAD.WIDE R24, R29, 0x4, R24 ;  /* 0x000000041d189825 */ /* 0x002fc600078e0218 */
[----:B------:R-:W-:Y:S01]  /*6e70*/  @!P0 SHF.L.U32 R31, R31, 0x1, RZ ;  /* 0x000000011f1f8819 */ /* 0x000fe200000006ff */
[----:B--2---:R-:W-:-:S04]  /*6e80*/  @!P1 IMAD R29, R33, R30, R34 ;  /* 0x0000001e211d9224 */ /* 0x004fc800078e0222 */
[----:B-----5:R-:W-:Y:S01]  /*6e90*/  @!P0 IMAD.WIDE R26, R31, 0x4, R26 ;  /* 0x000000041f1a8825 */ /* 0x020fe200078e021a */
[----:B---3--:R-:W-:-:S03]  /*6ea0*/  @!P0 IADD3 R31, PT, PT, R28, R35, RZ ;  /* 0x000000231c1f8210 */ /* 0x008fc60007ffe0ff */
[----:B------:R-:W-:-:S04]  /*6eb0*/  @!P1 IMAD.WIDE.U32 R24, R29, 0x8, R24 ;  /* 0x000000081d189825 */ /* 0x000fc800078e0018 */
[----:B------:R-:W-:Y:S02]  /*6ec0*/  @!P0 IMAD.WIDE.U32 R26, R31, 0x8, R26 ;  /* 0x000000081f1a8825 */ /* 0x000fe400078e001a */
[----:B------:R-:W2:Y:S04]  /*6ed0*/  @!P1 LDG.E.64 R24, desc[UR8][R24.64] ;  /* 0x0000000818189981 */ /* 0x000ea8000c1e1b00 */
[----:B------:R-:W3:Y:S01]  /*6ee0*/  @!P0 LDG.E.64 R26, desc[UR8][R26.64] ;  /* 0x000000081a1a8981 */ /* 0x000ee2000c1e1b00 */
[----:B------:R-:W-:Y:S01]  /*6ef0*/  IADD3 R33, PT, PT, R33, 0x2, RZ ;  /* 0x0000000221217810 */ /* 0x000fe20007ffe0ff */
[----:B--2---:R-:W-:Y:S01]  /*6f00*/  @!P1 FADD.FTZ R46, R46, R24 ;  /* 0x000000182e2e9221 */ /* 0x004fe20000010000 */
[----:B------:R-:W-:-:S03]  /*6f10*/  @!P1 FADD.FTZ R47, R47, R25 ;  /* 0x000000192f2f9221 */ /* 0x000fc60000010000 */
[----:B---3--:R-:W-:Y:S01]  /*6f20*/  @!P0 FADD.FTZ R46, R46, R26 ;  /* 0x0000001a2e2e8221 */ /* 0x008fe20000010000 */
[----:B------:R-:W-:-:S07]  /*6f30*/  @!P0 FADD.FTZ R47, R47, R27 ;  /* 0x0000001b2f2f8221 */ /* 0x000fce0000010000 */
.L_x_677:
        /* <DEDUP_REMOVED lines=8> */
[----:B-1----:R-:W1:Y:S01]  /*6fc0*/  LDC.64 R24, c[0x0][0x3d0] ;  /* 0x0000f400ff187b82 */ /* 0x002e620000000a00 */
[----:B------:R-:W-:-:S05]  /*6fd0*/  LOP3.LUT R27, R59, 0x1, RZ, 0xc0, !PT ;  /* 0x000000013b1b7812 */ /* 0x000fca00078ec0ff */
[----:B0-----:R-:W-:-:S04]  /*6fe0*/  IMAD R27, R27, UR4, RZ ;  /* 0x000000041b1b7c24 */ /* 0x001fc8000f8e02ff */
[----:B------:R-:W-:-:S05]  /*6ff0*/  IMAD R27, R27, R32, RZ ;  /* 0x000000201b1b7224 */ /* 0x000fca00078e02ff */
[----:B------:R-:W-:-:S05]  /*7000*/  SHF.L.U32 R27, R27, 0x1, RZ ;  /* 0x000000011b1b7819 */ /* 0x000fca00000006ff */
[----:B-1----:R-:W-:-:S04]  /*7010*/  IMAD.WIDE R24, R27, 0x4, R24 ;  /* 0x000000041b187825 */ /* 0x002fc800078e0218 */
[----:B---3--:R-:W-:-:S04]  /*7020*/  IMAD R33, R33, UR4, R26 ;  /* 0x0000000421217c24 */ /* 0x008fc8000f8e021a */
[----:B------:R-:W-:-:S06]  /*7030*/  IMAD.WIDE.U32 R24, R33, 0x8, R24 ;  /* 0x0000000821187825 */ /* 0x000fcc00078e0018 */
[----:B------:R-:W2:Y:S02]  /*7040*/  LDG.E.64 R24, desc[UR8][R24.64] ;  /* 0x0000000818187981 */ /* 0x000ea4000c1e1b00 */
[----:B--2---:R-:W-:Y:S01]  /*7050*/  FADD.FTZ R46, R46, R24 ;  /* 0x000000182e2e7221 */ /* 0x004fe20000010000 */
[----:B------:R-:W-:-:S07]  /*7060*/  FADD.FTZ R47, R47, R25 ;  /* 0x000000192f2f7221 */ /* 0x000fce0000010000 */
.L_x_678:
[----:B------:R-:W-:Y:S05]  /*7070*/  BSYNC.RECONVERGENT B0 ;  /* 0x0000000000007941 */ /* 0x000fea0003800200 */
.L_x_671:
[----:B------:R-:W5:Y:S01]  /*7080*/  S2UR UR5, SR_CgaCtaId ;  /* 0x00000000000579c3 */ /* 0x000f620000008800 */
[----:B------:R-:W-:Y:S01]  /*7090*/  ISETP.NE.AND P0, PT, R19, RZ, PT ;  /* 0x000000ff1300720c */ /* 0x000fe20003f05270 */
[----:B------:R-:W-:Y:S01]  /*70a0*/  UMOV UR4, 0x400 ;  /* 0x0000040000047882 */ /* 0x000fe20000000000 */
[----:B------:R-:W0:Y:S01]  /*70b0*/  LDCU.64 UR10, c[0x0][0x400] ;  /* 0x00008000ff0a77ac */ /* 0x000e220008000a00 */
[--C-:B----4-:R-:W-:Y:S02]  /*70c0*/  HADD2.F32 R27, -RZ, R58.reuse.H0_H0 ;  /* 0x2000003aff1b7230 */ /* 0x110fe40000004100 */
[----:B------:R-:W-:Y:S02]  /*70d0*/  HADD2.F32 R33, -RZ, R58.H1_H1 ;  /* 0x3000003aff217230 */ /* 0x000fe40000004100 */
[----:B------:R-:W2:Y:S01]  /*70e0*/  LDC R26, c[0x0][0x41c] ;  /* 0x00010700ff1a7b82 */ /* 0x000ea20000000800 */
[----:B-----5:R-:W-:Y:S01]  /*70f0*/  ULEA UR4, UR5, UR4, 0x18 ;  /* 0x0000000405047291 */ /* 0x020fe2000f8ec0ff */
[----:B------:R-:W4:Y:S01]  /*7100*/  LDCU.U8 UR5, c[0x0][0x414] ;  /* 0x00008280ff0577ac */ /* 0x000f220008000000 */
[----:B--2---:R-:W-:-:S07]  /*7110*/  IMAD R31, R26, UR6, R61 ;  /* 0x000000061a1f7c24 */ /* 0x004fce000f8e023d */
[----:B------:R3:W-:Y:S01]  /*7120*/  @!P0 STS.64 [UR4+0xc0], R46 ;  /* 0x0000c02eff008988 */ /* 0x0007e20008000a04 */
[----:B------:R-:W-:Y:S01]  /*7130*/  FADD.FTZ R26, -R18, R27 ;  /* 0x0000001b121a7221 */ /* 0x000fe20000010100 */
[----:B------:R-:W-:Y:S03]  /*7140*/  BAR.SYNC.DEFER_BLOCKING 0x0 ;  /* 0x0000000000007b1d */ /* 0x000fe60000010000 */
[-C--:B------:R-:W-:Y:S01]  /*7150*/  FMUL.FTZ R27, R26, R63.reuse ;  /* 0x0000003f1a1b7220 */ /* 0x080fe20000410000 */
[----:B0-----:R-:W-:Y:S01]  /*7160*/  ISETP.GE.U32.AND P0, PT, R31, UR10, PT ;  /* 0x0000000a1f007c0c */ /* 0x001fe2000bf06070 */
[----:B------:R-:W-:Y:S01]  /*7170*/  FADD.FTZ R26, -R18, R33 ;  /* 0x00000021121a7221 */ /* 0x000fe20000010100 */
[----:B---3--:R-:W-:Y:S01]  /*7180*/  SHF.R.S32.HI R46, RZ, 0x1f, R31 ;  /* 0x0000001fff2e7819 */ /* 0x008fe2000001141f */
[----:B----4-:R-:W-:Y:S02]  /*7190*/  UISETP.NE.AND UP0, UPT, UR5, URZ, UPT ;  /* 0x000000ff0500728c */ /* 0x010fe4000bf05270 */
[----:B------:R-:W-:Y:S01]  /*71a0*/  FMUL.FTZ R38, R26, R63 ;  /* 0x0000003f1a267220 */ /* 0x000fe20000410000 */
[----:B------:R-:W-:Y:S01]  /*71b0*/  ISETP.GE.AND.EX P0, PT, R46, UR11, PT, P0 ;  /* 0x0000000b2e007c0c */ /* 0x000fe2000bf06300 */
[----:B-1----:R-:W0:Y:S01]  /*71c0*/  LDS.64 R24, [UR4+0xc0] ;  /* 0x0000c004ff187984 */ /* 0x002e220008000a00 */
[----:B------:R-:W0:Y:S02]  /*71d0*/  LDCU UR4, c[0x0][0x42c] ;  /* 0x00008580ff0477ac */ /* 0x000e240008000800 */
[----:B0-----:R-:W-:Y:S01]  /*71e0*/  FMUL.FTZ R28, R24, UR4 ;  /* 0x00000004181c7c20 */ /* 0x001fe20008410000 */
[----:B------:R-:W-:Y:S01]  /*71f0*/  FMUL.FTZ R29, R25, UR4 ;  /* 0x00000004191d7c20 */ /* 0x000fe20008410000 */
[----:B------:R-:W-:-:S02]  /*7200*/  HADD2.F32 R25, -RZ, R57.H0_H0 ;  /* 0x20000039ff197230 */ /* 0x000fc40000004100 */
[----:B------:R-:W-:Y:S02]  /*7210*/  HADD2.F32 R24, -RZ, R57.H1_H1 ;  /* 0x30000039ff187230 */ /* 0x000fe40000004100 */
[----:B------:R-:W-:Y:S01]  /*7220*/  FFMA.FTZ R39, R28, R27, R29 ;  /* 0x0000001b1c277223 */ /* 0x000fe2000001001d */
        /* <DEDUP_REMOVED lines=19> */
.L_x_679:
[----:B------:R-:W-:Y:S01]  /*7360*/  FFMA.FTZ R32, R28, R38, R29 ;  /* 0x000000261c207223 */ /* 0x000fe2000001001d */
[----:B------:R-:W-:Y:S01]  /*7370*/  BSSY.RECONVERGENT B0, `(.L_x_680) ;  /* 0x0000014000007945 */ /* 0x000fe20003800200 */
[----:B------:R-:W-:Y:S01]  /*7380*/  FFMA.FTZ R26, R22, R25, -R39 ;  /* 0x00000019161a7223 */ /* 0x000fe20000010827 */
[----:B------:R-:W-:Y:S01]  /*7390*/  IADD3 R33, PT, PT, R31, 0x8, RZ ;  /* 0x000000081f217810 */ /* 0x000fe20007ffe0ff */
[----:B------:R-:W-:Y:S01]  /*73a0*/  FFMA.FTZ R32, R23, R24, -R32 ;  /* 0x0000001817207223 */ /* 0x000fe20000010820 */
[----:B------:R-:W-:Y:S01]  /*73b0*/  IADD3 R30, PT, PT, R31, 0x10, RZ ;  /* 0x000000101f1e7810 */ /* 0x000fe20007ffe0ff */
[----:B------:R-:W-:Y:S06]  /*73c0*/  @P0 BRA `(.L_x_681) ;  /* 0x0000000000380947 */ /* 0x000fec0003800000 */
        /* <DEDUP_REMOVED lines=11> */
[----:B------:R-:W-:Y:S02]  /*7480*/  F2FP.F16.F32.PACK_AB R25, R32, R35 ;  /* 0x000000232019723e */ /* 0x000fe400000000ff */
[----:B------:R-:W-:-:S05]  /*7490*/  LEA.HI.X R27, R24, UR5, R27, 0x1, P0 ;  /* 0x00000005181b7c11 */ /* 0x000fca00080f0c1b */
[----:B------:R0:W-:Y:S02]  /*74a0*/  STG.E desc[UR8][R26.64], R25 ;  /* 0x000000191a007986 */ /* 0x0001e4000c101908 */
.L_x_681:
[----:B------:R-:W-:Y:S05]  /*74b0*/  BSYNC.RECONVERGENT B0 ;  /* 0x0000000000007941 */ /* 0x000fea0003800200 */
.L_x_680:
[--C-:B0-----:R-:W-:Y:S01]  /*74c0*/  HADD2.F32 R25, -RZ, R56.reuse.H0_H0 ;  /* 0x20000038ff197230 */ /* 0x101fe20000004100 */
[----:B------:R-:W-:Y:S01]  /*74d0*/  ISETP.GE.U32.AND P0, PT, R33, UR10, PT ;  /* 0x0000000a21007c0c */ /* 0x000fe2000bf06070 */
[----:B------:R-:W-:Y:S01]  /*74e0*/  HADD2.F32 R27, -RZ, R56.H1_H1 ;  /* 0x30000038ff1b7230 */ /* 0x000fe20000004100 */
[----:B------:R-:W-:Y:S01]  /*74f0*/  ISETP.GE.U32.AND P1, PT, R30, UR10, PT ;  /* 0x0000000a1e007c0c */ /* 0x000fe2000bf26070 */
[----:B------:R-:W-:Y:S02]  /*7500*/  HADD2.F32 R65, -RZ, R54.H0_H0 ;  /* 0x20000036ff417230 */ /* 0x000fe40000004100 */
[C---:B------:R-:W-:Y:S01]  /*7510*/  FADD.FTZ R24, -R18.reuse, R25 ;  /* 0x0000001912187221 */ /* 0x040fe20000010100 */
[----:B------:R-:W-:Y:S01]  /*7520*/  SHF.R.S32.HI R57, RZ, 0x1f, R33 ;  /* 0x0000001fff397819 */ /* 0x000fe20000011421 */
[----:B------:R-:W-:Y:S01]  /*7530*/  FADD.FTZ R26, -R18, R27 ;  /* 0x0000001b121a7221 */ /* 0x000fe20000010100 */
[----:B------:R-:W-:Y:S01]  /*7540*/  SHF.R.S32.HI R32, RZ, 0x1f, R30 ;  /* 0x0000001fff207819 */ /* 0x000fe2000001141e */
[----:B------:R-:W-:Y:S01]  /*7550*/  FMUL.FTZ R35, R24, R63 ;  /* 0x0000003f18237220 */ /* 0x000fe20000410000 */
[--C-:B------:R-:W-:Y:S01]  /*7560*/  HADD2.F32 R25, -RZ, R55.reuse.H0_H0 ;  /* 0x20000037ff197230 */ /* 0x100fe20000004100 */
[----:B------:R-:W-:Y:S01]  /*7570*/  ISETP.GE.AND.EX P0, PT, R57, UR11, PT, P0 ;  /* 0x0000000b39007c0c */ /* 0x000fe2000bf06300 */
[----:B------:R-:W-:Y:S01]  /*7580*/  HADD2.F32 R24, -RZ, R55.H1_H1 ;  /* 0x30000037ff187230 */ /* 0x000fe20000004100 */
[----:B------:R-:W-:Y:S01]  /*7590*/  ISETP.GE.AND.EX P1, PT, R32, UR11, PT, P1 ;  /* 0x0000000b20007c0c */ /* 0x000fe2000bf26310 */
[----:B------:R-:W-:Y:S01]  /*75a0*/  FFMA.FTZ R55, R28, R35, R29 ;  /* 0x000000231c377223 */ /* 0x000fe2000001001d */
[----:B------:R-:W-:Y:S01]  /*75b0*/  FMUL.FTZ R46, R26, R63 ;  /* 0x0000003f1a2e7220 */ /* 0x000fe20000410000 */
[----:B------:R-:W-:Y:S10]  /*75c0*/  BRA.U !UP0, `(.L_x_682) ;  /* 0x0000000108487547 */ /* 0x000ff4000b800000 */
        /* <DEDUP_REMOVED lines=18> */
.L_x_682:
[----:B------:R-:W-:Y:S01]  /*76f0*/  FFMA.FTZ R34, R28, R46, R29 ;  /* 0x0000002e1c227223 */ /* 0x000fe2000001001d */
[----:B------:R-:W-:Y:S01]  /*7700*/  BSSY.RECONVERGENT B0, `(.L_x_683) ;  /* 0x0000014000007945 */ /* 0x000fe20003800200 */
[----:B------:R-:W-:Y:S01]  /*7710*/  FFMA.FTZ R26, R22, R25, -R55 ;  /* 0x00000019161a7223 */ /* 0x000fe20000010837 */
[----:B------:R-:W-:Y:S02]  /*7720*/  HADD2.F32 R35, -RZ, R54.H1_H1 ;  /* 0x30000036ff237230 */ /* 0x000fe40000004100 */
[----:B------:R-:W-:Y:S01]  /*7730*/  FADD.FTZ R38, -R18, R65 ;  /* 0x0000004112267221 */ /* 0x000fe20000010100 */
        /* <DEDUP_REMOVED lines=9> */
[-C--:B------:R-:W-:Y:S01]  /*77d0*/  FMUL.FTZ R34, R26, R63.reuse ;  /* 0x0000003f1a227220 */ /* 0x080fe20000410000 */
[----:B------:R-:W-:Y:S01]  /*77e0*/  FMUL.FTZ R33, R36, R63 ;  /* 0x0000003f24217220 */ /* 0x000fe20000410000 */
[C---:B-1----:R-:W-:Y:S02]  /*77f0*/  LEA R26, P0, R24.reuse, UR6, 0x1 ;  /* 0x00000006181a7c11 */ /* 0x042fe4000f8008ff */
[----:B------:R-:W-:Y:S02]  /*7800*/  IADD3 R27, PT, PT, R25, R27, RZ ;  /* 0x0000001b191b7210 */ /* 0x000fe40007ffe0ff */
[----:B------:R-:W-:Y:S02]  /*7810*/  F2FP.F16.F32.PACK_AB R33, R33, R34 ;  /* 0x000000222121723e */ /* 0x000fe400000000ff */
[----:B------:R-:W-:-:S05]  /*7820*/  LEA.HI.X R27, R24, UR7, R27, 0x1, P0 ;  /* 0x00000007181b7c11 */ /* 0x000fca00080f0c1b */
[----:B------:R0:W-:Y:S02]  /*7830*/  STG.E desc[UR8][R26.64], R33 ;  /* 0x000000211a007986 */ /* 0x0001e4000c101908 */
.L_x_684:
[----:B------:R-:W-:Y:S05]  /*7840*/  BSYNC.RECONVERGENT B0 ;  /* 0x0000000000007941 */ /* 0x000fea0003800200 */
.L_x_683:
[----:B0-----:R-:W-:Y:S01]  /*7850*/  FMUL.FTZ R27, R38, R63 ;  /* 0x0000003f261b7220 */ /* 0x001fe20000410000 */
[----:B------:R-:W-:Y:S01]  /*7860*/  FADD.FTZ R26, -R18, R35 ;  /* 0x00000023121a7221 */ /* 0x000fe20000010100 */
[--C-:B------:R-:W-:Y:S02]  /*7870*/  HADD2.F32 R25, -RZ, R53.reuse.H0_H0 ;  /* 0x20000035ff197230 */ /* 0x100fe40000004100 */
[----:B------:R-:W-:Y:S02]  /*7880*/  HADD2.F32 R24, -RZ, R53.H1_H1 ;  /* 0x30000035ff187230 */ /* 0x000fe40000004100 */
[----:B------:R-:W-:Y:S01]  /*7890*/  FFMA.FTZ R47, R28, R27, R29 ;  /* 0x0000001b1c2f7223 */ /* 0x000fe2000001001d */
        /* <DEDUP_REMOVED lines=20> */
.L_x_685:
        /* <DEDUP_REMOVED lines=16> */
[----:B-1----:R-:W-:Y:S02]  /*7ae0*/  LEA R26, P0, R24, UR6, 0x1 ;  /* 0x00000006181a7c11 */ /* 0x002fe4000f8008ff */
[----:B------:R-:W-:Y:S02]  /*7af0*/  IADD3 R27, PT, PT, R25, R27, RZ ;  /* 0x0000001b191b7210 */ /* 0x000fe40007ffe0ff */
[----:B------:R-:W-:Y:S02]  /*7b00*/  F2FP.F16.F32.PACK_AB R25, R30, R35 ;  /* 0x000000231e19723e */ /* 0x000fe400000000ff */
[----:B------:R-:W-:-:S05]  /*7b10*/  LEA.HI.X R27, R24, UR7, R27, 0x1, P0 ;  /* 0x00000007181b7c11 */ /* 0x000fca00080f0c1b */
[----:B------:R0:W-:Y:S02]  /*7b20*/  STG.E desc[UR8][R26.64], R25 ;  /* 0x000000191a007986 */ /* 0x0001e4000c101908 */
.L_x_687:
[----:B------:R-:W-:Y:S05]  /*7b30*/  BSYNC.RECONVERGENT B0 ;  /* 0x0000000000007941 */ /* 0x000fea0003800200 */
.L_x_686:
        /* <DEDUP_REMOVED lines=35> */
.L_x_688:
        /* <DEDUP_REMOVED lines=8> */
[----:B------:R-:W-:Y:S01]  /*7df0*/  MOV R26, R66 ;  /* 0x00000042001a7202 */ /* 0x000fe20000000f00 */
[----:B------:R-:W-:Y:S01]  /*7e00*/  FMUL.FTZ R30, R30, R63 ;  /* 0x0000003f1e1e7220 */ /* 0x000fe20000410000 */
[----:B------:R-:W-:Y:S01]  /*7e10*/  MOV R27, R69 ;  /* 0x00000045001b7202 */ /* 0x000fe20000000f00 */
[----:B------:R-:W1:Y:S01]  /*7e20*/  LDCU.64 UR6, c[0x0][0x380] ;  /* 0x00007000ff0677ac */ /* 0x000e620008000a00 */
[----:B------:R-:W-:-:S05]  /*7e30*/  FMUL.FTZ R25, R32, R63 ;  /* 0x0000003f20197220 */ /* 0x000fca0000410000 */
        /* <DEDUP_REMOVED lines=8> */
.L_x_690:
[----:B------:R-:W-:Y:S05]  /*7ec0*/  BSYNC.RECONVERGENT B0 ;  /* 0x0000000000007941 */ /* 0x000fea0003800200 */
.L_x_689:
[----:B------:R-:W-:Y:S01]  /*7ed0*/  FMUL.FTZ R27, R36, R63 ;  /* 0x0000003f241b7220 */ /* 0x000fe20000410000 */
[----:B------:R-:W-:Y:S01]  /*7ee0*/  FADD.FTZ R30, -R18, R37 ;  /* 0x00000025121e7221 */ /* 0x000fe20000010100 */
[--C-:B0-----:R-:W-:Y:S02]  /*7ef0*/  HADD2.F32 R25, -RZ, R49.reuse.H0_H0 ;  /* 0x20000031ff197230 */ /* 0x101fe40000004100 */
        /* <DEDUP_REMOVED lines=22> */
.L_x_691:
[----:B------:R-:W-:Y:S01]  /*8060*/  FFMA.FTZ R32, R28, R46, R29 ;  /* 0x0000002e1c207223 */ /* 0x000fe2000001001d */
[----:B------:R-:W-:Y:S01]  /*8070*/  BSSY.RECONVERGENT B0, `(.L_x_692) ;  /* 0x0000014000007945 */ /* 0x000fe20003800200 */
[----:B------:R-:W-:Y:S01]  /*8080*/  FFMA.FTZ R30, R22, R25, -R47 ;  /* 0x00000019161e7223 */ /* 0x000fe2000001082f */
[--C-:B------:R-:W-:Y:S02]  /*8090*/  HADD2.F32 R35, -RZ, R48.reuse.H0_H0 ;  /* 0x20000030ff237230 */ /* 0x100fe40000004100 */
[----:B------:R-:W-:Y:S01]  /*80a0*/  FFMA.FTZ R32, R23, R26, -R32 ;  /* 0x0000001a17207223 */ /* 0x000fe20000010820 */
[----:B------:R-:W-:Y:S01]  /*80b0*/  HADD2.F32 R37, -RZ, R48.H1_H1 ;  /* 0x30000030ff257230 */ /* 0x000fe20000004100 */
[----:B------:R-:W-:Y:S06]  /*80c0*/  @P1 BRA `(.L_x_693) ;  /* 0x0000000000381947 */ /* 0x000fec0003800000 */
[----:B------:R-:W0:Y:S01]  /*80d0*/  LDCU.64 UR4, c[0x0][0x3f8] ;  /* 0x00007f00ff0477ac */ /* 0x000e220008000a00 */
[----:B------:R-:W-:Y:S01]  /*80e0*/  MOV R25, R69 ;  /* 0x0000004500197202 */ /* 0x000fe20000000f00 */
[----:B------:R-:W1:Y:S01]  /*80f0*/  LDCU.64 UR6, c[0x0][0x380] ;  /* 0x00007000ff0677ac */ /* 0x000e620008000a00 */
[----:B0-----:R-:W-:Y:S01]  /*8100*/  IMAD R26, R24, UR4, RZ ;  /* 0x00000004181a7c24 */ /* 0x001fe2000f8e02ff */
[----:B------:R-:W-:-:S03]  /*8110*/  MOV R24, R66 ;  /* 0x0000004200187202 */ /* 0x000fc60000000f00 */
[C---:B------:R-:W-:Y:S02]  /*8120*/  IMAD R27, R33.reuse, UR5, R26 ;  /* 0x00000005211b7c24 */ /* 0x040fe4000f8e021a */
[----:B------:R-:W-:-:S04]  /*8130*/  IMAD.WIDE.U32 R24, R33, UR4, R24 ;  /* 0x0000000421187c25 */ /* 0x000fc8000f8e0018 */
[-C--:B------:R-:W-:Y:S01]  /*8140*/  FMUL.FTZ R33, R30, R63.reuse ;  /* 0x0000003f1e217220 */ /* 0x080fe20000410000 */
[----:B------:R-:W-:Y:S01]  /*8150*/  FMUL.FTZ R30, R32, R63 ;  /* 0x0000003f201e7220 */ /* 0x000fe20000410000 */
[----:B-1----:R-:W-:Y:S02]  /*8160*/  LEA R26, P0, R24, UR6, 0x1 ;  /* 0x00000006181a7c11 */ /* 0x002fe4000f8008ff */
[----:B------:R-:W-:Y:S02]  /*8170*/  IADD3 R27, PT, PT, R25, R27, RZ ;  /* 0x0000001b191b7210 */ /* 0x000fe40007ffe0ff */
[----:B------:R-:W-:Y:S02]  /*8180*/  F2FP.F16.F32.PACK_AB R25, R30, R33 ;  /* 0x000000211e19723e */ /* 0x000fe400000000ff */
[----:B------:R-:W-:-:S05]  /*8190*/  LEA.HI.X R27, R24, UR7, R27, 0x1, P0 ;  /* 0x00000007181b7c11 */ /* 0x000fca00080f0c1b */
[----:B------:R0:W-:Y:S02]  /*81a0*/  STG.E desc[UR8][R26.64], R25 ;  /* 0x000000191a007986 */ /* 0x0001e4000c101908 */
.L_x_693:
[----:B------:R-:W-:Y:S05]  /*81b0*/  BSYNC.RECONVERGENT B0 ;  /* 0x0000000000007941 */ /* 0x000fea0003800200 */
.L_x_692:
[----:B0-----:R-:W-:Y:S02]  /*81c0*/  HADD2.F32 R27, -RZ, R44.H1_H1 ;  /* 0x3000002cff1b7230 */ /* 0x001fe40000004100 */
[C---:B------:R-:W-:Y:S01]  /*81d0*/  FADD.FTZ R52, -R18.reuse, R37 ;  /* 0x0000002512347221 */ /* 0x040fe20000010100 */
[----:B------:R-:W-:Y:S02]  /*81e0*/  HADD2.F32 R33, -RZ, R42.H0_H0 ;  /* 0x2000002aff217230 */ /* 0x000fe40000004100 */
[C---:B------:R-:W-:Y:S01]  /*81f0*/  FADD.FTZ R50, -R18.reuse, R35 ;  /* 0x0000002312327221 */ /* 0x040fe20000010100 */
[----:B------:R-:W-:Y:S02]  /*8200*/  HADD2.F32 R47, -RZ, R4.H0_H0 ;  /* 0x20000004ff2f7230 */ /* 0x000fe40000004100 */
[C---:B------:R-:W-:Y:S01]  /*8210*/  FADD.FTZ R24, -R18.reuse, R27 ;  /* 0x0000001b12187221 */ /* 0x040fe20000010100 */
[----:B------:R-:W-:Y:S02]  /*8220*/  HADD2.F32 R25, -RZ, R44.H0_H0 ;  /* 0x2000002cff197230 */ /* 0x000fe40000004100 */
[----:B------:R-:W-:Y:S01]  /*8230*/  FADD.FTZ R48, -R18, R33 ;  /* 0x0000002112307221 */ /* 0x000fe20000010100 */
[----:B------:R-:W-:-:S02]  /*8240*/  HADD2.F32 R39, -RZ, R42.H1_H1 ;  /* 0x3000002aff277230 */ /* 0x000fc40000004100 */
[C---:B------:R-:W-:Y:S01]  /*8250*/  FADD.FTZ R44, -R18.reuse, R47 ;  /* 0x0000002f122c7221 */ /* 0x040fe20000010100 */
[----:B------:R-:W-:Y:S01]  /*8260*/  HADD2.F32 R49, -RZ, R4.H1_H1 ;  /* 0x30000004ff317230 */ /* 0x000fe20000004100 */
[C---:B------:R-:W-:Y:S01]  /*8270*/  IADD3 R27, PT, PT, R31.reuse, 0x28, RZ ;  /* 0x000000281f1b7810 */ /* 0x040fe20007ffe0ff */
[--C-:B------:R-:W-:Y:S01]  /*8280*/  HADD2.F32 R51, -RZ, R6.reuse.H0_H0 ;  /* 0x20000006ff337230 */ /* 0x100fe20000004100 */
[C---:B------:R-:W-:Y:S01]  /*8290*/  IADD3 R47, PT, PT, R31.reuse, 0x30, RZ ;  /* 0x000000301f2f7810 */ /* 0x040fe20007ffe0ff */
[----:B------:R-:W-:Y:S01]  /*82a0*/  HADD2.F32 R53, -RZ, R6.H1_H1 ;  /* 0x30000006ff357230 */ /* 0x000fe20000004100 */
[C---:B------:R-:W-:Y:S01]  /*82b0*/  IADD3 R37, PT, PT, R31.reuse, 0x38, RZ ;  /* 0x000000381f257810 */ /* 0x040fe20007ffe0ff */
[--C-:B------:R-:W-:Y:S01]  /*82c0*/  HADD2.F32 R55, -RZ, R8.reuse.H0_H0 ;  /* 0x20000008ff377230 */ /* 0x100fe20000004100 */
[----:B------:R-:W-:Y:S01]  /*82d0*/  IADD3 R33, PT, PT, R31, 0x40, RZ ;  /* 0x000000401f217810 */ /* 0x000fe20007ffe0ff */
[----:B------:R-:W-:Y:S02]  /*82e0*/  HADD2.F32 R57, -RZ, R8.H1_H1 ;  /* 0x30000008ff397230 */ /* 0x000fe40000004100 */
[----:B------:R-:W-:Y:S01]  /*82f0*/  FADD.FTZ R46, -R18, R39 ;  /* 0x00000027122e7221 */ /* 0x000fe20000010100 */
[----:B------:R-:W-:-:S02]  /*8300*/  HADD2.F32 R65, -RZ, R10.H0_H0 ;  /* 0x2000000aff417230 */ /* 0x000fc40000004100 */
[C---:B------:R-:W-:Y:S01]  /*8310*/  FADD.FTZ R42, -R18.reuse, R49 ;  /* 0x00000031122a7221 */ /* 0x040fe20000010100 */
[----:B------:R-:W-:Y:S02]  /*8320*/  HADD2.F32 R71, -RZ, R10.H1_H1 ;  /* 0x3000000aff477230 */ /* 0x000fe40000004100 */
[----:B------:R-:W-:Y:S01]  /*8330*/  FADD.FTZ R38, -R18, R51 ;  /* 0x0000003312267221 */ /* 0x000fe20000010100 */
[--C-:B------:R-:W-:Y:S01]  /*8340*/  HADD2.F32 R73, -RZ, R12.reuse.H0_H0 ;  /* 0x2000000cff497230 */ /* 0x100fe20000004100 */
[----:B------:R-:W-:Y:S01]  /*8350*/  ISETP.GE.U32.AND P0, PT, R27, UR10, PT ;  /* 0x0000000a1b007c0c */ /* 0x000fe2000bf06070 */
[----:B------:R-:W-:Y:S01]  /*8360*/  HADD2.F32 R75, -RZ, R12.H1_H1 ;  /* 0x3000000cff4b7230 */ /* 0x000fe20000004100 */
[----:B------:R-:W-:Y:S01]  /*8370*/  ISETP.GE.U32.AND P1, PT, R47, UR10, PT ;  /* 0x0000000a2f007c0c */ /* 0x000fe2000bf26070 */
[--C-:B------:R-:W-:Y:S01]  /*8380*/  HADD2.F32 R77, -RZ, R14.reuse.H0_H0 ;  /* 0x2000000eff4d7230 */ /* 0x100fe20000004100 */
[----:B------:R-:W-:Y:S01]  /*8390*/  ISETP.GE.U32.AND P2, PT, R37, UR10, PT ;  /* 0x0000000a25007c0c */ /* 0x000fe2000bf46070 */
[----:B------:R-:W-:Y:S01]  /*83a0*/  HADD2.F32 R79, -RZ, R14.H1_H1 ;  /* 0x3000000eff4f7230 */ /* 0x000fe20000004100 */
[----:B------:R-:W-:Y:S01]  /*83b0*/  ISETP.GE.U32.AND P3, PT, R33, UR10, PT ;  /* 0x0000000a21007c0c */ /* 0x000fe2000bf66070 */
[--C-:B------:R-:W-:Y:S01]  /*83c0*/  HADD2.F32 R81, -RZ, R16.reuse.H0_H0 ;  /* 0x20000010ff517230 */ /* 0x100fe20000004100 */
[----:B------:R-:W-:Y:S01]  /*83d0*/  SHF.R.S32.HI R64, RZ, 0x1f, R27 ;  /* 0x0000001fff407819 */ /* 0x000fe2000001141b */
[----:B------:R-:W-:Y:S01]  /*83e0*/  HADD2.F32 R83, -RZ, R16.H1_H1 ;  /* 0x30000010ff537230 */ /* 0x000fe20000004100 */
[----:B------:R-:W-:Y:S01]  /*83f0*/  SHF.R.S32.HI R49, RZ, 0x1f, R47 ;  /* 0x0000001fff317819 */ /* 0x000fe2000001142f */
[--C-:B------:R-:W-:Y:S01]  /*8400*/  HADD2.F32 R85, -RZ, R40.reuse.H0_H0 ;  /* 0x20000028ff557230 */ /* 0x100fe20000004100 */
[----:B------:R-:W-:Y:S01]  /*8410*/  SHF.R.S32.HI R39, RZ, 0x1f, R37 ;  /* 0x0000001fff277819 */ /* 0x000fe20000011425 */
[----:B------:R-:W-:Y:S01]  /*8420*/  HADD2.F32 R87, -RZ, R40.H1_H1 ;  /* 0x30000028ff577230 */ /* 0x000fe20000004100 */
[----:B------:R-:W-:Y:S01]  /*8430*/  SHF.R.S32.HI R35, RZ, 0x1f, R33 ;  /* 0x0000001fff237819 */ /* 0x000fe20000011421 */
[----:B------:R-:W-:Y:S01]  /*8440*/  FMUL.FTZ R51, R50, R63 ;  /* 0x0000003f32337220 */ /* 0x000fe20000410000 */
[C---:B------:R-:W-:Y:S01]  /*8450*/  FADD.FTZ R26, -R18.reuse, R25 ;  /* 0x00000019121a7221 */ /* 0x040fe20000010100 */
        /* <DEDUP_REMOVED lines=11> */
[----:B------:R-:W-:Y:S01]  /*8510*/  FADD.FTZ R6, -R18, R85 ;  /* 0x0000005512067221 */ /* 0x000fe20000010100 */
[----:B------:R-:W-:Y:S01]  /*8520*/  ISETP.GE.AND.EX P0, PT, R64, UR11, PT, P0 ;  /* 0x0000000b40007c0c */ /* 0x000fe2000bf06300 */
[----:B------:R-:W-:Y:S01]  /*8530*/  FADD.FTZ R18, -R18, R87 ;  /* 0x0000005712127221 */ /* 0x000fe20000010100 */
[----:B------:R-:W-:Y:S01]  /*8540*/  ISETP.GE.AND.EX P1, PT, R49, UR11, PT, P1 ;  /* 0x0000000b31007c0c */ /* 0x000fe2000bf26310 */
        /* <DEDUP_REMOVED lines=25> */
.L_x_694:
[----:B------:R-:W-:Y:S01]  /*86e0*/  FFMA.FTZ R54, R28, R58, R29 ;  /* 0x0000003a1c367223 */ /* 0x000fe2000001001d */
[----:B------:R-:W-:Y:S01]  /*86f0*/  BSSY.RECONVERGENT B0, `(.L_x_695) ;  /* 0x0000014000007945 */ /* 0x000fe20003800200 */
[----:B------:R-:W-:Y:S01]  /*8700*/  FFMA.FTZ R52, R22, R25, -R65 ;  /* 0x0000001916347223 */ /* 0x000fe20000010841 */
[-C--:B------:R-:W-:Y:S01]  /*8710*/  FMUL.FTZ R51, R26, R63.reuse ;  /* 0x0000003f1a337220 */ /* 0x080fe20000410000 */
[----:B------:R-:W-:Y:S01]  /*8720*/  FMUL.FTZ R56, R24, R63 ;  /* 0x0000003f18387220 */ /* 0x000fe20000410000 */
        /* <DEDUP_REMOVED lines=16> */
.L_x_696:
[----:B------:R-:W-:Y:S05]  /*8830*/  BSYNC.RECONVERGENT B0 ;  /* 0x0000000000007941 */ /* 0x000fea0003800200 */
.L_x_695:
[--C-:B------:R-:W-:Y:S02]  /*8840*/  HADD2.F32 R25, -RZ, R43.reuse.H0_H0 ;  /* 0x2000002bff197230 */ /* 0x100fe40000004100 */
[C-C-:B------:R-:W-:Y:S01]  /*8850*/  FFMA.FTZ R57, R28.reuse, R51, R29.reuse ;  /* 0x000000331c397223 */ /* 0x140fe2000001001d */
[----:B------:R-:W-:Y:S01]  /*8860*/  FFMA.FTZ R54, R28, R56, R29 ;  /* 0x000000381c367223 */ /* 0x000fe2000001001d */
[----:B------:R-:W-:Y:S01]  /*8870*/  HADD2.F32 R24, -RZ, R43.H1_H1 ;  /* 0x3000002bff187230 */ /* 0x000fe20000004100 */
        /* <DEDUP_REMOVED lines=19> */
.L_x_697:
[----:B------:R-:W-:Y:S01]  /*89b0*/  BSSY.RECONVERGENT B0, `(.L_x_698) ;  /* 0x0000013000007945 */ /* 0x000fe20003800200 */
[----:B0-----:R-:W-:Y:S01]  /*89c0*/  FFMA.FTZ R26, R22, R25, -R57 ;  /* 0x00000019161a7223 */ /* 0x001fe20000010839 */
        /* <DEDUP_REMOVED lines=14> */
[----:B------:R-:W-:Y:S02]  /*8ab0*/  F2FP.F16.F32.PACK_AB R43, R43, R48 ;  /* 0x000000302b2b723e */ /* 0x000fe400000000ff */
[----:B------:R-:W-:-:S05]  /*8ac0*/  LEA.HI.X R27, R24, UR7, R47, 0x1, P0 ;  /* 0x00000007181b7c11 */ /* 0x000fca00080f0c2f */
[----:B------:R0:W-:Y:S02]  /*8ad0*/  STG.E desc[UR8][R26.64], R43 ;  /* 0x0000002b1a007986 */ /* 0x0001e4000c101908 */
.L_x_699:
[----:B------:R-:W-:Y:S05]  /*8ae0*/  BSYNC.RECONVERGENT B0 ;  /* 0x0000000000007941 */ /* 0x000fea0003800200 */
.L_x_698:
[--C-:B------:R-:W-:Y:S02]  /*8af0*/  HADD2.F32 R25, -RZ, R3.reuse.H0_H0 ;  /* 0x20000003ff197230 */ /* 0x100fe40000004100 */
[----:B------:R-:W-:Y:S01]  /*8b00*/  FFMA.FTZ R51, R28, R45, R29 ;  /* 0x0000002d1c337223 */ /* 0x000fe2000001001d */
[----:B------:R-:W-:Y:S02]  /*8b10*/  HADD2.F32 R24, -RZ, R3.H1_H1 ;  /* 0x30000003ff187230 */ /* 0x000fe40000004100 */
[----:B------:R-:W-:Y:S01]  /*8b20*/  FMUL.FTZ R50, R46, R63 ;  /* 0x0000003f2e327220 */ /* 0x000fe20000410000 */
        /* <DEDUP_REMOVED lines=19> */
.L_x_700:
[----:B------:R-:W-:Y:S01]  /*8c60*/  FFMA.FTZ R46, R28, R50, R29 ;  /* 0x000000321c2e7223 */ /* 0x000fe2000001001d */
[----:B------:R-:W-:Y:S01]  /*8c70*/  BSSY.RECONVERGENT B0, `(.L_x_701) ;  /* 0x0000014000007945 */ /* 0x000fe20003800200 */
[----:B------:R-:W-:Y:S01]  /*8c80*/  FMUL.FTZ R45, R44, R63 ;  /* 0x0000003f2c2d7220 */ /* 0x000fe20000410000 */
        /* <DEDUP_REMOVED lines=18> */
.L_x_702:
[----:B------:R-:W-:Y:S05]  /*8db0*/  BSYNC.RECONVERGENT B0 ;  /* 0x0000000000007941 */ /* 0x000fea0003800200 */
.L_x_701:
[--C-:B0-----:R-:W-:Y:S02]  /*8dc0*/  HADD2.F32 R3, -RZ, R5.reuse.H0_H0 ;  /* 0x20000005ff037230 */ /* 0x101fe40000004100 */
[C-C-:B------:R-:W-:Y:S01]  /*8dd0*/  FFMA.FTZ R43, R28.reuse, R45, R29.reuse ;  /* 0x0000002d1c2b7223 */ /* 0x140fe2000001001d */
[----:B------:R-:W-:Y:S01]  /*8de0*/  FFMA.FTZ R48, R28, R44, R29 ;  /* 0x0000002c1c307223 */ /* 0x000fe2000001001d */
        /* <DEDUP_REMOVED lines=20> */
.L_x_703:
        /* <DEDUP_REMOVED lines=18> */
.L_x_705:
[----:B------:R-:W-:Y:S05]  /*9050*/  BSYNC.RECONVERGENT B0 ;  /* 0x0000000000007941 */ /* 0x000fea0003800200 */
.L_x_704:
[-C--:B------:R-:W-:Y:S01]  /*9060*/  FMUL.FTZ R42, R36, R63.reuse ;  /* 0x0000003f242a7220 */ /* 0x080fe20000410000 */
[-C--:B------:R-:W-:Y:S01]  /*9070*/  FMUL.FTZ R36, R34, R63.reuse ;  /* 0x0000003f22247220 */ /* 0x080fe20000410000 */
[--C-:B------:R-:W-:Y:S02]  /*9080*/  HADD2.F32 R5, -RZ, R7.reuse.H0_H0 ;  /* 0x20000007ff057230 */ /* 0x100fe40000004100 */
[-C--:B------:R-:W-:Y:S01]  /*9090*/  FMUL.FTZ R34, R16, R63.reuse ;  /* 0x0000003f10227220 */ /* 0x080fe20000410000 */
[----:B------:R-:W-:Y:S01]  /*90a0*/  HADD2.F32 R54, -RZ, R7.H1_H1 ;  /* 0x30000007ff367230 */ /* 0x000fe20000004100 */
[C---:B------:R-:W-:Y:S01]  /*90b0*/  IADD3 R7, PT, PT, R31.reuse, 0x48, RZ ;  /* 0x000000481f077810 */ /* 0x040fe20007ffe0ff */
[-C--:B------:R-:W-:Y:S01]  /*90c0*/  FMUL.FTZ R55, R38, R63.reuse ;  /* 0x0000003f26377220 */ /* 0x080fe20000410000 */
        /* <DEDUP_REMOVED lines=8> */
[C---:B0-----:R-:W-:Y:S01]  /*9150*/  IADD3 R3, PT, PT, R31.reuse, 0x70, RZ ;  /* 0x000000701f037810 */ /* 0x041fe20007ffe0ff */
[-C--:B------:R-:W-:Y:S01]  /*9160*/  FMUL.FTZ R40, R40, R63.reuse ;  /* 0x0000003f28287220 */ /* 0x080fe20000410000 */
[----:B------:R-:W-:Y:S01]  /*9170*/  IADD3 R31, PT, PT, R31, 0x78, RZ ;  /* 0x000000781f1f7810 */ /* 0x000fe20007ffe0ff */
[-C--:B------:R-:W-:Y:S01]  /*9180*/  FMUL.FTZ R14, R14, R63.reuse ;  /* 0x0000003f0e0e7220 */ /* 0x080fe20000410000 */
[----:B------:R-:W-:Y:S01]  /*9190*/  ISETP.GE.U32.AND P2, PT, R7, UR10, PT ;  /* 0x0000000a07007c0c */ /* 0x000fe2000bf46070 */
[-C--:B------:R-:W-:Y:S01]  /*91a0*/  FMUL.FTZ R10, R10, R63.reuse ;  /* 0x0000003f0a0a7220 */ /* 0x080fe20000410000 */
[----:B------:R-:W-:Y:S01]  /*91b0*/  ISETP.GE.U32.AND P1, PT, R39, UR10, PT ;  /* 0x0000000a27007c0c */ /* 0x000fe2000bf26070 */
[-C--:B------:R-:W-:Y:S01]  /*91c0*/  FMUL.FTZ R8, R6, R63.reuse ;  /* 0x0000003f06087220 */ /* 0x080fe20000410000 */
[----:B------:R-:W-:Y:S01]  /*91d0*/  ISETP.GE.U32.AND P0, PT, R35, UR10, PT ;  /* 0x0000000a23007c0c */ /* 0x000fe2000bf06070 */
[-C--:B------:R-:W-:Y:S01]  /*91e0*/  FMUL.FTZ R18, R18, R63.reuse ;  /* 0x0000003f12127220 */ /* 0x080fe20000410000 */
[----:B------:R-:W-:Y:S01]  /*91f0*/  ISETP.GE.U32.AND P6, PT, R27, UR10, PT ;  /* 0x0000000a1b007c0c */ /* 0x000fe2000bfc6070 */
[----:B------:R-:W-:Y:S01]  /*9200*/  FMUL.FTZ R48, R4, R63 ;  /* 0x0000003f04307220 */ /* 0x000fe20000410000 */
[----:B------:R-:W-:-:S02]  /*9210*/  ISETP.GE.U32.AND P4, PT, R16, UR10, PT ;  /* 0x0000000a10007c0c */ /* 0x000fc4000bf86070 */
[----:B------:R-:W-:Y:S02]  /*9220*/  ISETP.GE.U32.AND P5, PT, R3, UR10, PT ;  /* 0x0000000a03007c0c */ /* 0x000fe4000bfa6070 */
[----:B------:R-:W-:Y:S02]  /*9230*/  SHF.R.S32.HI R57, RZ, 0x1f, R7 ;  /* 0x0000001fff397819 */ /* 0x000fe40000011407 */
[----:B------:R-:W-:Y:S02]  /*9240*/  SHF.R.S32.HI R45, RZ, 0x1f, R39 ;  /* 0x0000001fff2d7819 */ /* 0x000fe40000011427 */
[----:B------:R-:W-:Y:S02]  /*9250*/  SHF.R.S32.HI R37, RZ, 0x1f, R35 ;  /* 0x0000001fff257819 */ /* 0x000fe40000011423 */
[----:B------:R-:W-:Y:S02]  /*9260*/  SHF.R.S32.HI R33, RZ, 0x1f, R27 ;  /* 0x0000001fff217819 */ /* 0x000fe4000001141b */
[----:B------:R-:W-:-:S02]  /*9270*/  SHF.R.S32.HI R26, RZ, 0x1f, R16 ;  /* 0x0000001fff1a7819 */ /* 0x000fc40000011410 */
[----:B------:R-:W-:Y:S02]  /*9280*/  SHF.R.S32.HI R24, RZ, 0x1f, R3 ;  /* 0x0000001fff187819 */ /* 0x000fe40000011403 */
[----:B------:R-:W-:Y:S02]  /*9290*/  ISETP.GE.U32.AND P3, PT, R31, UR10, PT ;  /* 0x0000000a1f007c0c */ /* 0x000fe4000bf66070 */
[----:B------:R-:W-:Y:S02]  /*92a0*/  ISETP.GE.AND.EX P2, PT, R57, UR11, PT, P2 ;  /* 0x0000000b39007c0c */ /* 0x000fe4000bf46320 */
[----:B------:R-:W-:Y:S02]  /*92b0*/  ISETP.GE.AND.EX P1, PT, R45, UR11, PT, P1 ;  /* 0x0000000b2d007c0c */ /* 0x000fe4000bf26310 */
[----:B------:R-:W-:Y:S02]  /*92c0*/  ISETP.GE.AND.EX P0, PT, R37, UR11, PT, P0 ;  /* 0x0000000b25007c0c */ /* 0x000fe4000bf06300 */
        /* <DEDUP_REMOVED lines=22> */
.L_x_706:
[C-C-:B------:R-:W-:Y:S01]  /*9430*/  FFMA.FTZ R55, R28.reuse, R55, R29.reuse ;  /* 0x000000371c377223 */ /* 0x140fe2000001001d */
[C-C-:B------:R-:W-:Y:S01]  /*9440*/  FFMA.FTZ R4, R28.reuse, R48, R29.reuse ;  /* 0x000000301c047223 */ /* 0x140fe2000001001d */
[----:B------:R-:W-:Y:S01]  /*9450*/  BSSY.RECONVERGENT B0, `(.L_x_707) ;  /* 0x000001e000007945 */ /* 0x000fe20003800200 */
[C-C-:B------:R-:W-:Y:S01]  /*9460*/  FFMA.FTZ R53, R28.reuse, R40, R29.reuse ;  /* 0x000000281c357223 */ /* 0x140fe2000001001d */
        /* <DEDUP_REMOVED lines=10> */
[----:B------:R-:W-:Y:S01]  /*9510*/  FFMA.FTZ R28, R28, R18, R29 ;  /* 0x000000121c1c7223 */ /* 0x000fe2000001001d */
[----:B------:R-:W-:Y:S01]  /*9520*/  FFMA.FTZ R6, R22, R5, -R55 ;  /* 0x0000000516067223 */ /* 0x000fe20000010837 */
[----:B------:R-:W-:Y:S01]  /*9530*/  FFMA.FTZ R56, R23, R54, -R4 ;  /* 0x0000003617387223 */ /* 0x000fe20000010804 */
[----:B------:R-:W-:Y:S06]  /*9540*/  @P2 BRA `(.L_x_708) ;  /* 0x0000000000382947 */ /* 0x000fec0003800000 */
[----:B------:R-:W0:Y:S01]  /*9550*/  LDCU.64 UR4, c[0x0][0x3f8] ;  /* 0x00007f00ff0477ac */ /* 0x000e220008000a00 */
[----:B------:R-:W-:Y:S01]  /*9560*/  MOV R5, R69 ;  /* 0x0000004500057202 */ /* 0x000fe20000000f00 */
[-C--:B------:R-:W-:Y:S01]  /*9570*/  FMUL.FTZ R54, R6, R63.reuse ;  /* 0x0000003f06367220 */ /* 0x080fe20000410000 */
[----:B------:R-:W-:Y:S01]  /*9580*/  FMUL.FTZ R29, R56, R63 ;  /* 0x0000003f381d7220 */ /* 0x000fe20000410000 */
[----:B------:R-:W1:Y:S04]  /*9590*/  LDCU.64 UR6, c[0x0][0x380] ;  /* 0x00007000ff0677ac */ /* 0x000e680008000a00 */
[----:B------:R-:W-:Y:S01]  /*95a0*/  F2FP.F16.F32.PACK_AB R29, R29, R54 ;  /* 0x000000361d1d723e */ /* 0x000fe200000000ff */
[----:B0-----:R-:W-:-:S04]  /*95b0*/  IMAD R4, R57, UR4, RZ ;  /* 0x0000000439047c24 */ /* 0x001fc8000f8e02ff */
[----:B------:R-:W-:Y:S01]  /*95c0*/  IMAD R55, R7, UR5, R4 ;  /* 0x0000000507377c24 */ /* 0x000fe2000f8e0204 */
[----:B------:R-:W-:-:S05]  /*95d0*/  MOV R4, R66 ;  /* 0x0000004200047202 */ /* 0x000fca0000000f00 */
[----:B------:R-:W-:-:S05]  /*95e0*/  IMAD.WIDE.U32 R4, R7, UR4, R4 ;  /* 0x0000000407047c25 */ /* 0x000fca000f8e0004 */
[----:B------:R-:W-:Y:S02]  /*95f0*/  IADD3 R55, PT, PT, R5, R55, RZ ;  /* 0x0000003705377210 */ /* 0x000fe40007ffe0ff */
[----:B-1----:R-:W-:-:S04]  /*9600*/  LEA R6, P2, R4, UR6, 0x1 ;  /* 0x0000000604067c11 */ /* 0x002fc8000f8408ff */
[----:B------:R-:W-:-:S05]  /*9610*/  LEA.HI.X R7, R4, UR7, R55, 0x1, P2 ;  /* 0x0000000704077c11 */ /* 0x000fca00090f0c37 */
[----:B------:R0:W-:Y:S04]  /*9620*/  STG.E desc[UR8][R6.64], R29 ;  /* 0x0000001d06007986 */ /* 0x0001e8000c101908 */
.L_x_708:
[----:B------:R-:W-:Y:S05]  /*9630*/  BSYNC.RECONVERGENT B0 ;  /* 0x0000000000007941 */ /* 0x000fea0003800200 */
.L_x_707:
[--C-:B------:R-:W-:Y:S02]  /*9640*/  HADD2.F32 R4, -RZ, R9.reuse.H0_H0 ;  /* 0x20000009ff047230 */ /* 0x100fe40000004100 */
[----:B------:R-:W-:Y:S01]  /*9650*/  HADD2.F32 R9, -RZ, R9.H1_H1 ;  /* 0x30000009ff097230 */ /* 0x000fe20000004100 */
        /* <DEDUP_REMOVED lines=14> */
[----:B-1----:R-:W-:Y:S01]  /*9740*/  FMUL.FTZ R4, R4, R7 ;  /* 0x0000000704047220 */ /* 0x002fe20000410000 */
[----:B------:R-:W-:Y:S02]  /*9750*/  FADD.FTZ R7, -R7, 1 ;  /* 0x3f80000007077421 */ /* 0x000fe40000010100 */
[----:B------:R-:W-:Y:S02]  /*9760*/  FMUL.FTZ R9, R9, R42 ;  /* 0x0000002a09097220 */ /* 0x000fe40000410000 */
[----:B------:R-:W-:-:S04]  /*9770*/  FFMA.FTZ R7, R40, R7, 1 ;  /* 0x3f80000028077423 */ /* 0x000fc80000010007 */
[----:B------:R-:W-:-:S07]  /*9780*/  FMUL.FTZ R4, R4, R7 ;  /* 0x0000000704047220 */ /* 0x000fce0000410000 */
.L_x_709:
        /* <DEDUP_REMOVED lines=18> */
.L_x_711:
[----:B------:R-:W-:Y:S05]  /*98b0*/  BSYNC.RECONVERGENT B0 ;  /* 0x0000000000007941 */ /* 0x000fea0003800200 */
.L_x_710:
[--C-:B------:R-:W-:Y:S02]  /*98c0*/  HADD2.F32 R4, -RZ, R11.reuse.H0_H0 ;  /* 0x2000000bff047230 */ /* 0x100fe40000004100 */
[----:B------:R-:W-:Y:S01]  /*98d0*/  HADD2.F32 R11, -RZ, R11.H1_H1 ;  /* 0x3000000bff0b7230 */ /* 0x000fe20000004100 */
        /* <DEDUP_REMOVED lines=19> */
.L_x_712:
        /* <DEDUP_REMOVED lines=18> */
.L_x_714:
[----:B------:R-:W-:Y:S05]  /*9b30*/  BSYNC.RECONVERGENT B0 ;  /* 0x0000000000007941 */ /* 0x000fea0003800200 */
.L_x_713:
        /* <DEDUP_REMOVED lines=21> */
.L_x_715:
        /* <DEDUP_REMOVED lines=10> */
[----:B------:R-:W-:Y:S01]  /*9d30*/  F2FP.F16.F32.PACK_AB R9, R9, R32 ;  /* 0x000000200909723e */ /* 0x000fe200000000ff */
[----:B-1----:R-:W-:Y:S02]  /*9d40*/  IMAD R34, R33, UR4, RZ ;  /* 0x0000000421227c24 */ /* 0x002fe4000f8e02ff */
[----:B------:R-:W-:-:S04]  /*9d50*/  IMAD.WIDE.U32 R6, R27, UR4, R4 ;  /* 0x000000041b067c25 */ /* 0x000fc8000f8e0004 */
[----:B------:R-:W-:Y:S01]  /*9d60*/  IMAD R27, R27, UR5, R34 ;  /* 0x000000051b1b7c24 */ /* 0x000fe2000f8e0222 */
[----:B--2---:R-:W-:-:S04]  /*9d70*/  LEA R4, P0, R6, UR6, 0x1 ;  /* 0x0000000606047c11 */ /* 0x004fc8000f8008ff */
[----:B------:R-:W-:-:S04]  /*9d80*/  IADD3 R27, PT, PT, R7, R27, RZ ;  /* 0x0000001b071b7210 */ /* 0x000fc80007ffe0ff */
[----:B------:R-:W-:-:S05]  /*9d90*/  LEA.HI.X R5, R6, UR7, R27, 0x1, P0 ;  /* 0x0000000706057c11 */ /* 0x000fca00080f0c1b */
[----:B------:R1:W-:Y:S02]  /*9da0*/  STG.E desc[UR8][R4.64], R9 ;  /* 0x0000000904007986 */ /* 0x0003e4000c101908 */
.L_x_717:
[----:B------:R-:W-:Y:S05]  /*9db0*/  BSYNC.RECONVERGENT B0 ;  /* 0x0000000000007941 */ /* 0x000fea0003800200 */
.L_x_716:
[--C-:B-1----:R-:W-:Y:S02]  /*9dc0*/  HADD2.F32 R4, -RZ, R15.reuse.H0_H0 ;  /* 0x2000000fff047230 */ /* 0x102fe40000004100 */
        /* <DEDUP_REMOVED lines=20> */
.L_x_718:
        /* <DEDUP_REMOVED lines=18> */
.L_x_720:
[----:B------:R-:W-:Y:S05]  /*a030*/  BSYNC.RECONVERGENT B0 ;  /* 0x0000000000007941 */ /* 0x000fea0003800200 */
.L_x_719:
        /* <DEDUP_REMOVED lines=21> */
.L_x_721:
        /* <DEDUP_REMOVED lines=9> */
[----:B-1----:R-:W-:Y:S02]  /*a220*/  IMAD R24, R24, UR4, RZ ;  /* 0x0000000418187c24 */ /* 0x002fe4000f8e02ff */
[----:B0-----:R-:W-:-:S04]  /*a230*/  IMAD.WIDE.U32 R6, R3, UR4, R4 ;  /* 0x0000000403067c25 */ /* 0x001fc8000f8e0004 */
[----:B------:R-:W-:Y:S02]  /*a240*/  IMAD R5, R3, UR5, R24 ;  /* 0x0000000503057c24 */ /* 0x000fe4000f8e0218 */
[----:B------:R-:W-:Y:S01]  /*a250*/  FMUL.FTZ R3, R44, R63 ;  /* 0x0000003f2c037220 */ /* 0x000fe20000410000 */
[C---:B--2---:R-:W-:Y:S02]  /*a260*/  LEA R4, P0, R6.reuse, UR6, 0x1 ;  /* 0x0000000606047c11 */ /* 0x044fe4000f8008ff */
[----:B------:R-:W-:Y:S02]  /*a270*/  IADD3 R5, PT, PT, R7, R5, RZ ;  /* 0x0000000507057210 */ /* 0x000fe40007ffe0ff */
[----:B------:R-:W-:Y:S02]  /*a280*/  F2FP.F16.F32.PACK_AB R3, R3, R10 ;  /* 0x0000000a0303723e */ /* 0x000fe400000000ff */
[----:B------:R-:W-:-:S05]  /*a290*/  LEA.HI.X R5, R6, UR7, R5, 0x1, P0 ;  /* 0x0000000706057c11 */ /* 0x000fca00080f0c05 */
[----:B------:R1:W-:Y:S02]  /*a2a0*/  STG.E desc[UR8][R4.64], R3 ;  /* 0x0000000304007986 */ /* 0x0003e4000c101908 */
.L_x_723:
[----:B------:R-:W-:Y:S05]  /*a2b0*/  BSYNC.RECONVERGENT B0 ;  /* 0x0000000000007941 */ /* 0x000fea0003800200 */
.L_x_722:
[--C-:B-1----:R-:W-:Y:S01]  /*a2c0*/  HADD2.F32 R3, -RZ, R41.reuse.H0_H0 ;  /* 0x20000029ff037230 */ /* 0x102fe20000004100 */
[----:B------:R-:W-:Y:S01]  /*a2d0*/  SHF.R.S32.HI R12, RZ, 0x1f, R31 ;  /* 0x0000001fff0c7819 */ /* 0x000fe2000001141f */
        /* <DEDUP_REMOVED lines=20> */
.L_x_724:
[----:B------:R-:W-:Y:S01]  /*a420*/  ISETP.GE.AND.EX P3, PT, R12, UR11, PT, P3 ;  /* 0x0000000b0c007c0c */ /* 0x000fe2000bf66330 */
[----:B------:R-:W-:Y:S01]  /*a430*/  FFMA.FTZ R22, R22, R3, -R25 ;  /* 0x0000000316167223 */ /* 0x000fe20000010819 */
[----:B------:R-:W-:Y:S01]  /*a440*/  FFMA.FTZ R28, R23, R41, -R28 ;  /* 0x00000029171c7223 */ /* 0x000fe2000001081c */
[----:B------:R-:W-:Y:S02]  /*a450*/  BSSY.RECONVERGENT B0, `(.L_x_725) ;  /* 0x000000f000007945 */ /* 0x000fe40003800200 */
[-C--:B------:R-:W-:Y:S01]  /*a460*/  FMUL.FTZ R3, R22, R63.reuse ;  /* 0x0000003f16037220 */ /* 0x080fe20000410000 */
[----:B------:R-:W-:-:S07]  /*a470*/  FMUL.FTZ R28, R28, R63 ;  /* 0x0000003f1c1c7220 */ /* 0x000fce0000410000 */
[----:B------:R-:W-:Y:S05]  /*a480*/  @P3 BRA `(.L_x_726) ;  /* 0x00000000002c3947 */ /* 0x000fea0003800000 */
[----:B------:R-:W1:Y:S01]  /*a490*/  LDCU.64 UR4, c[0x0][0x3f8] ;  /* 0x00007f00ff0477ac */ /* 0x000e620008000a00 */
[----:B------:R-:W-:Y:S02]  /*a4a0*/  MOV R67, R69 ;  /* 0x0000004500437202 */ /* 0x000fe40000000f00 */
[----:B------:R-:W-:Y:S01]  /*a4b0*/  F2FP.F16.F32.PACK_AB R3, R28, R3 ;  /* 0x000000031c03723e */ /* 0x000fe200000000ff */
[----:B------:R-:W2:Y:S01]  /*a4c0*/  LDCU.64 UR6, c[0x0][0x380] ;  /* 0x00007000ff0677ac */ /* 0x000ea20008000a00 */
[----:B-1----:R-:W-:Y:S02]  /*a4d0*/  IMAD R12, R12, UR4, RZ ;  /* 0x000000040c0c7c24 */ /* 0x002fe4000f8e02ff */
[----:B------:R-:W-:-:S04]  /*a4e0*/  IMAD.WIDE.U32 R66, R31, UR4, R66 ;  /* 0x000000041f427c25 */ /* 0x000fc8000f8e0042 */
[----:B------:R-:W-:Y:S01]  /*a4f0*/  IMAD R31, R31, UR5, R12 ;  /* 0x000000051f1f7c24 */ /* 0x000fe2000f8e020c */
[----:B--2---:R-:W-:-:S04]  /*a500*/  LEA R4, P0, R66, UR6, 0x1 ;  /* 0x0000000642047c11 */ /* 0x004fc8000f8008ff */
[----:B------:R-:W-:-:S04]  /*a510*/  IADD3 R31, PT, PT, R67, R31, RZ ;  /* 0x0000001f431f7210 */ /* 0x000fc80007ffe0ff */
[----:B------:R-:W-:-:S05]  /*a520*/  LEA.HI.X R5, R66, UR7, R31, 0x1, P0 ;  /* 0x0000000742057c11 */ /* 0x000fca00080f0c1f */
[----:B------:R1:W-:Y:S02]  /*a530*/  STG.E desc[UR8][R4.64], R3 ;  /* 0x0000000304007986 */ /* 0x0003e4000c101908 */
.L_x_726:
[----:B------:R-:W-:Y:S05]  /*a540*/  BSYNC.RECONVERGENT B0 ;  /* 0x0000000000007941 */ /* 0x000fea0003800200 */
.L_x_725:
[----:B-1----:R-:W1:Y:S01]  /*a550*/  LDC R3, c[0x0][0x374] ;  /* 0x0000dd00ff037b82 */ /* 0x002e620000000800 */
[----:B------:R-:W2:Y:S01]  /*a560*/  LDCU UR4, c[0x0][0x410] ;  /* 0x00008200ff0477ac */ /* 0x000ea20008000800 */
[----:B------:R-:W-:Y:S01]  /*a570*/  IADD3 R59, PT, PT, R59, 0x1, RZ ;  /* 0x000000013b3b7810 */ /* 0x000fe20007ffe0ff */
[----:B------:R-:W2:Y:S02]  /*a580*/  LDCU UR5, c[0x0][0x3e0] ;  /* 0x00007c00ff0577ac */ /* 0x000ea40008000800 */
[----:B--2---:R-:W-:Y:S01]  /*a590*/  UIMAD UR4, UR4, UR5, URZ ;  /* 0x00000005040472a4 */ /* 0x004fe2000f8e02ff */
[----:B-1----:R-:W-:-:S05]  /*a5a0*/  IADD3 R62, PT, PT, R3, R62, RZ ;  /* 0x0000003e033e7210 */ /* 0x002fca0007ffe0ff */
[----:B------:R-:W-:-:S13]  /*a5b0*/  ISETP.GE.AND P0, PT, R62, UR4, PT ;  /* 0x000000043e007c0c */ /* 0x000fda000bf06270 */
[----:B------:R-:W-:Y:S05]  /*a5c0*/  @!P0 BRA `(.L_x_727) ;  /* 0xffffff5800e48947 */ /* 0x000fea000383ffff */
.L_x_660:
        /* <DEDUP_REMOVED lines=15> */
.L_x_729:
[----:B------:R-:W-:Y:S05]  /*a6c0*/  BSYNC.RECONVERGENT B0 ;  /* 0x0000000000007941 */ /* 0x000fea0003800200 */
.L_x_728:
        /* <DEDUP_REMOVED lines=11> */
.L_x_731:
[----:B------:R-:W2:Y:S04]  /*a780*/  LDG.E.STRONG.GPU R5, desc[UR8][R2.64] ;  /* 0x0000000802057981 */ /* 0x000ea8000c1ef900 */
[----:B--2---:R-:W-:Y:S01]  /*a790*/  CCTL.IVALL ;  /* 0x00000000ff00798f */ /* 0x004fe20002000000 */
[----:B------:R-:W-:Y:S05]  /*a7a0*/  YIELD ;  /* 0x0000000000007946 */ /* 0x000fea0003800000 */
[----:B------:R-:W-:-:S13]  /*a7b0*/  ISETP.NE.AND P0, PT, R5, R0, PT ;  /* 0x000000000500720c */ /* 0x000fda0003f05270 */
[----:B------:R-:W-:Y:S05]  /*a7c0*/  @P0 BRA `(.L_x_731) ;  /* 0xfffffffc00ec0947 */ /* 0x000fea000383ffff */
.L_x_730:
        /* <DEDUP_REMOVED lines=58> */
[----:B------:R-:W-:-:S02]  /*ab70*/  SHF.L.U32 R31, R5, 0x2, RZ ;  /* 0x00000002051f7819 */ /* 0x000fc400000006ff */
[----:B------:R-:W-:Y:S02]  /*ab80*/  SHF.L.U64.HI R33, R0, 0x2, R3 ;  /* 0x0000000200217819 */ /* 0x000fe40000010203 */
[----:B------:R-:W-:Y:S02]  /*ab90*/  SHF.L.U64.HI R29, R30, 0x2, R35 ;  /* 0x000000021e1d7819 */ /* 0x000fe40000010223 */
[----:B0-----:R-:W-:Y:S01]  /*aba0*/  LEA R27, P1, R19, UR4, 0x2 ;  /* 0x00000004131b7c11 */ /* 0x001fe2000f8210ff */
        /* <DEDUP_REMOVED lines=12> */
.L_x_734:
        /* <DEDUP_REMOVED lines=29> */
.L_x_733:
[----:B------:R-:W-:Y:S05]  /*ae40*/  BSYNC.RECONVERGENT B0 ;  /* 0x0000000000007941 */ /* 0x000fea0003800200 */
.L_x_732:
        /* <DEDUP_REMOVED lines=10> */
.L_x_735:
[C---:B0-----:R-:W-:Y:S02]  /*aef0*/  SHF.L.U32 R16, R19.reuse, 0x2, RZ ;  /* 0x0000000213107819 */ /* 0x041fe400000006ff */
[----:B----4-:R-:W-:Y:S02]  /*af00*/  SHF.L.U64.HI R13, R19, 0x2, R2 ;  /* 0x00000002130d7819 */ /* 0x010fe40000010202 */
[----:B-1----:R-:W-:-:S04]  /*af10*/  IADD3 R4, P0, PT, R16, UR4, RZ ;  /* 0x0000000410047c10 */ /* 0x002fc8000ff1e0ff */
[----:B------:R-:W-:Y:S02]  /*af20*/  IADD3.X R5, PT, PT, R13, UR5, RZ, P0, !PT ;  /* 0x000000050d057c10 */ /* 0x000fe400087fe4ff */
[C---:B------:R-:W-:Y:S02]  /*af30*/  IADD3 R6, P0, PT, R4.reuse, R37, RZ ;  /* 0x0000002504067210 */ /* 0x040fe40007f1e0ff */
[C---:B------:R-:W-:Y:S01]  /*af40*/  IADD3 R10, P1, PT, R4.reuse, R41, RZ ;  /* 0x00000029040a7210 */ /* 0x040fe20007f3e0ff */
        /* <DEDUP_REMOVED lines=76> */
.L_x_736:
        /* <DEDUP_REMOVED lines=15> */
.L_x_4893:


//--------------------- .text._Z35group_norm_nhwc_bwd_one_pass_kernelI11Fp16IOFp32WLi256ELi160ELi640EEv26Group_norm_nhwc_bwd_params --------------------------
	.section	.text._Z35group_norm_nhwc_bwd_one_pass_kernelI11Fp16IOFp32WLi256ELi160ELi640EEv26Group_norm_nhwc_bwd_params,"ax",@progbits
	.align	128
        .global         _Z35group_norm_nhwc_bwd_one_pass_kernelI11Fp16IOFp32WLi256ELi160ELi640EEv26Group_norm_nhwc_bwd_params
        .type           _Z35group_norm_nhwc_bwd_one_pass_kernelI11Fp16IOFp32WLi256ELi160ELi640EEv26Group_norm_nhwc_bwd_params,@function
        .size           _Z35group_norm_nhwc_bwd_one_pass_kernelI11Fp16IOFp32WLi256ELi160ELi640EEv26Group_norm_nhwc_bwd_params,(.L_x_4894 - _Z35group_norm_nhwc_bwd_one_pass_kernelI11Fp16IOFp32WLi256ELi160ELi640EEv26Group_norm_nhwc_bwd_params)
        .other          _Z35group_norm_nhwc_bwd_one_pass_kernelI11Fp16IOFp32WLi256ELi160ELi640EEv26Group_norm_nhwc_bwd_params,@"STO_CUDA_ENTRY STV_DEFAULT"
_Z35group_norm_nhwc_bwd_one_pass_kernelI11Fp16IOFp32WLi256ELi160ELi640EEv26Group_norm_nhwc_bwd_params:
.text._Z35group_norm_nhwc_bwd_one_pass_kernelI11Fp16IOFp32WLi256ELi160ELi640EEv26Group_norm_nhwc_bwd_params:
        /* <DEDUP_REMOVED lines=28> */
.L_x_763:
        /* <DEDUP_REMOVED lines=37> */
[----:B------:R-:W-:Y:S01]  /*0410*/  @!UP2 UIADD3 UR7, UPT, UPT, -UR7, URZ, URZ ;  /* 0x000000ff0707a290 */ /* 0x000fe2000fffe1ff */
[----:B------:R-:W-:Y:S01]  /*0420*/  IADD3 R5, PT, PT, R27, 0x8, RZ ;  /* 0x000000081b057810 */ /* 0x000fe20007ffe0ff */
[----:B------:R-:W-:-:S02]  /*0430*/  UIMAD UR5, UR13, 0xa0, URZ ;  /* 0x000000a00d0578a4 */ /* 0x000fc4000f8e02ff */
[----:B------:R-:W-:Y:S01]  /*0440*/  USEL UR7, UR9, UR7, !UP0 ;  /* 0x0000000709077287 */ /* 0x000fe2000c000000 */
[----:B------:R-:W-:Y:S02]  /*0450*/  ISETP.GE.U32.AND P1, PT, R5, UR16, PT ;  /* 0x0000001005007c0c */ /* 0x000fe4000bf26070 */
[----:B------:R-:W-:Y:S02]  /*0460*/  IADD3 R7, PT, PT, R27, 0x10, RZ ;  /* 0x000000101b077810 */ /* 0x000fe40007ffe0ff */
[----:B------:R-:W-:Y:S02]  /*0470*/  LOP3.LUT R65, R65, 0xfeffffff, RZ, 0xc0, !PT ;  /* 0xfeffffff41417812 */ /* 0x000fe400078ec0ff */
[C---:B------:R-:W-:Y:S02]  /*0480*/  IADD3 R11, PT, PT, R27.reuse, 0x18, RZ ;  /* 0x000000181b0b7810 */ /* 0x040fe40007ffe0ff */
[----:B------:R-:W-:Y:S02]  /*0490*/  LOP3.LUT R64, R64, 0xfffffff7, RZ, 0xc0, !PT ;  /* 0xfffffff740407812 */ /* 0x000fe400078ec0ff */
[----:B------:R-:W-:-:S02]  /*04a0*/  IADD3 R61, PT, PT, R27, 0x88, RZ ;  /* 0x000000881b3d7810 */ /* 0x000fc40007ffe0ff */
[C---:B------:R-:W-:Y:S02]  /*04b0*/  IADD3 R89, PT, PT, R27.reuse, 0x90, RZ ;  /* 0x000000901b597810 */ /* 0x040fe40007ffe0ff */
[----:B------:R-:W-:Y:S01]  /*04c0*/  IADD3 R93, PT, PT, R27, 0x98, RZ ;  /* 0x000000981b5d7810 */ /* 0x000fe20007ffe0ff */
[----:B------:R-:W-:Y:S01]  /*04d0*/  STL.S16 [R1+0x122], RZ ;  /* 0x000122ff01007387 */ /* 0x000fe20000100600 */
[----:B------:R-:W-:Y:S01]  /*04e0*/  SHF.R.S32.HI R9, RZ, 0x1f, R5 ;  /* 0x0000001fff097819 */ /* 0x000fe20000011405 */
[----:B------:R-:W0:Y:S01]  /*04f0*/  LDCU.U8 UR9, c[0x0][0x414] ;  /* 0x00008280ff0977ac */ /* 0x000e220008000000 */
[----:B------:R-:W-:Y:S02]  /*0500*/  MOV R0, UR5 ;  /* 0x0000000500007c02 */ /* 0x000fe40008000f00 */
[----:B------:R-:W-:Y:S02]  /*0510*/  ISETP.GE.AND.EX P4, PT, R9, UR17, PT, P1 ;  /* 0x0000001109007c0c */ /* 0x000fe4000bf86310 */
[----:B------:R-:W-:-:S02]  /*0520*/  MOV R3, UR18 ;  /* 0x0000001200037c02 */ /* 0x000fc40008000f00 */
[----:B------:R-:W-:Y:S02]  /*0530*/  ISETP.GE.U32.AND P1, PT, R7, UR16, PT ;  /* 0x0000001007007c0c */ /* 0x000fe4000bf26070 */
[----:B------:R-:W-:-:S04]  /*0540*/  SHF.R.S32.HI R15, RZ, 0x1f, R7 ;  /* 0x0000001fff0f7819 */ /* 0x000fc80000011407 */
[----:B------:R-:W-:-:S03]  /*0550*/  ISETP.GE.AND.EX P3, PT, R15, UR17, PT, P1 ;  /* 0x000000110f007c0c */ /* 0x000fc6000bf66310 */
[----:B------:R-:W1:Y:S01]  /*0560*/  @!P4 LDC.64 R20, c[0x0][0x3f8] ;  /* 0x0000fe00ff14cb82 */ /* 0x000e620000000a00 */
[----:B------:R-:W-:Y:S02]  /*0570*/  @P4 LOP3.LUT R65, R65, 0x1000000, RZ, 0xfc, !PT ;  /* 0x0100000041414812 */ /* 0x000fe400078efcff */
[----:B------:R-:W-:Y:S02]  /*0580*/  ISETP.GE.U32.AND P1, PT, R11, UR16, PT ;  /* 0x000000100b007c0c */ /* 0x000fe4000bf26070 */
[----:B------:R-:W-:Y:S02]  /*0590*/  LOP3.LUT R65, R65, 0xff7fffff, RZ, 0xc0, !PT ;  /* 0xff7fffff41417812 */ /* 0x000fe400078ec0ff */
[----:B------:R-:W-:Y:S01]  /*05a0*/  SHF.R.S32.HI R17, RZ, 0x1f, R11 ;  /* 0x0000001fff117819 */ /* 0x000fe2000001140b */
[----:B------:R-:W4:Y:S02]  /*05b0*/  @!P4 LDC.64 R84, c[0x0][0x3a0] ;  /* 0x0000e800ff54cb82 */ /* 0x000f240000000a00 */
[----:B------:R-:W-:-:S02]  /*05c0*/  @P3 LOP3.LUT R65, R65, 0x800000, RZ, 0xfc, !PT ;  /* 0x0080000041413812 */ /* 0x000fc400078efcff */
[----:B------:R-:W-:-:S04]  /*05d0*/  ISETP.GE.AND.EX P6, PT, R17, UR17, PT, P1 ;  /* 0x0000001111007c0c */ /* 0x000fc8000bfc6310 */
[----:B------:R-:W0:Y:S08]  /*05e0*/  @!P3 LDC.64 R24, c[0x0][0x3f8] ;  /* 0x0000fe00ff18bb82 */ /* 0x000e300000000a00 */
[----:B------:R-:W4:Y:S08]  /*05f0*/  @!P4 LDC.64 R22, c[0x0][0x398] ;  /* 0x0000e600ff16cb82 */ /* 0x000f300000000a00 */
[----:B------:R-:W4:Y:S08]  /*0600*/  @!P6 LDC.64 R34, c[0x0][0x3f8] ;  /* 0x0000fe00ff22eb82 */ /* 0x000f300000000a00 */
[----:B------:R-:W4:Y:S01]  /*0610*/  @!P6 LDC.64 R82, c[0x0][0x3a0] ;  /* 0x0000e800ff52eb82 */ /* 0x000f220000000a00 */
[----:B--2---:R-:W-:-:S02]  /*0620*/  ISETP.GE.AND.EX P0, PT, R4, UR17, PT, P0 ;  /* 0x0000001104007c0c */ /* 0x004fc4000bf06300 */
[----:B---3--:R-:W-:-:S11]  /*0630*/  IADD3 R30, P2, PT, R6, UR5, RZ ;  /* 0x00000005061e7c10 */ /* 0x008fd6000ff5e0ff */
[----:B------:R-:W2:Y:S01]  /*0640*/  @!P0 LDC.64 R12, c[0x0][0x3f8] ;  /* 0x0000fe00ff0c8b82 */ /* 0x000ea20000000a00 */
[----:B------:R-:W-:Y:S01]  /*0650*/  USHF.R.S32.HI UR5, URZ, 0x1f, UR7 ;  /* 0x0000001fff057899 */ /* 0x000fe20008011407 */
[----:B------:R-:W-:-:S03]  /*0660*/  LEA.HI.X.SX32 R31, R0, RZ, 0x1, P2 ;  /* 0x000000ff001f7211 */ /* 0x000fc600010f0eff */
[----:B------:R-:W-:-:S03]  /*0670*/  UIMAD UR5, UR5, UR18, URZ ;  /* 0x00000012050572a4 */ /* 0x000fc6000f8e02ff */
[----:B------:R-:W3:Y:S01]  /*0680*/  @!P0 LDC.64 R18, c[0x0][0x398] ;  /* 0x0000e600ff128b82 */ /* 0x000ee20000000a00 */
[----:B------:R-:W-:Y:S02]  /*0690*/  UIMAD UR5, UR7, UR19, UR5 ;  /* 0x00000013070572a4 */ /* 0x000fe4000f8e0205 */
[----:B------:R-:W-:Y:S01]  /*06a0*/  IMAD.WIDE.U32 R30, R3, UR7, R30 ;  /* 0x00000007031e7c25 */ /* 0x000fe2000f8e001e */
[----:B------:R-:W-:Y:S01]  /*06b0*/  @!P0 SHF.R.S32.HI R4, RZ, 0x1f, R27 ;  /* 0x0000001fff048819 */ /* 0x000fe2000001141b */
[----:B------:R-:W4:Y:S03]  /*06c0*/  LDCU.64 UR6, c[0x0][0x3b8] ;  /* 0x00007700ff0677ac */ /* 0x000f260008000a00 */
[----:B------:R-:W1:Y:S01]  /*06d0*/  @!P0 LDC.64 R50, c[0x0][0x3a0] ;  /* 0x0000e800ff328b82 */ /* 0x000e620000000a00 */
[----:B------:R-:W-:Y:S02]  /*06e0*/  IADD3 R33, PT, PT, R31, UR5, RZ ;  /* 0x000000051f217c10 */ /* 0x000fe4000fffe0ff */
[----:B------:R-:W-:Y:S01]  /*06f0*/  @!P0 MOV R32, R30 ;  /* 0x0000001e00208202 */ /* 0x000fe20000000f00 */
[----:B--2---:R-:W-:-:S04]  /*0700*/  @!P0 IMAD R0, R4, R12, RZ ;  /* 0x0000000c04008224 */ /* 0x004fc800078e02ff */
[----:B------:R-:W-:-:S04]  /*0710*/  @!P0 IMAD.WIDE.U32 R2, R27, R12, R32 ;  /* 0x0000000c1b028225 */ /* 0x000fc800078e0020 */
[----:B------:R-:W-:Y:S01]  /*0720*/  @!P0 IMAD R13, R27, R13, R0 ;  /* 0x0000000d1b0d8224 */ /* 0x000fe200078e0200 */
[----:B------:R-:W-:-:S04]  /*0730*/  @!P0 SHF.L.U32 R55, R2, 0x1, RZ ;  /* 0x0000000102378819 */ /* 0x000fc800000006ff */
[----:B------:R-:W-:Y:S02]  /*0740*/  @!P0 IADD3 R3, PT, PT, R3, R13, RZ ;  /* 0x0000000d03038210 */ /* 0x000fe40007ffe0ff */
[----:B---3--:R-:W-:Y:S02]  /*0750*/  @!P0 IADD3 R54, P3, PT, R55, R18, RZ ;  /* 0x0000001237368210 */ /* 0x008fe40007f7e0ff */
[----:B------:R-:W-:Y:S02]  /*0760*/  @!P0 SHF.L.U64.HI R2, R2, 0x1, R3 ;  /* 0x0000000102028819 */ /* 0x000fe40000010203 */
[----:B------:R-:W-:Y:S02]  /*0770*/  IADD3 R13, PT, PT, R27, 0x20, RZ ;  /* 0x000000201b0d7810 */ /* 0x000fe40007ffe0ff */
[----:B-1----:R-:W-:Y:S02]  /*0780*/  @!P0 IADD3 R50, P2, PT, R55, R50, RZ ;  /* 0x0000003237328210 */ /* 0x002fe40007f5e0ff */
[----:B------:R-:W-:-:S02]  /*0790*/  @!P0 IADD3.X R55, PT, PT, R2, R19, RZ, P3, !PT ;  /* 0x0000001302378210 */ /* 0x000fc40001ffe4ff */
[----:B------:R-:W-:Y:S02]  /*07a0*/  ISETP.GE.U32.AND P1, PT, R13, UR16, PT ;  /* 0x000000100d007c0c */ /* 0x000fe4000bf26070 */
[----:B------:R-:W-:Y:S02]  /*07b0*/  SHF.R.S32.HI R19, RZ, 0x1f, R13 ;  /* 0x0000001fff137819 */ /* 0x000fe4000001140d */
[----:B------:R-:W-:Y:S02]  /*07c0*/  LOP3.LUT P3, RZ, R65, 0x800000, RZ, 0xc0, !PT ;  /* 0x0080000041ff7812 */ /* 0x000fe4000786c0ff */
[----:B------:R-:W-:Y:S02]  /*07d0*/  @!P0 IADD3.X R51, PT, PT, R2, R51, RZ, P2, !PT ;  /* 0x0000003302338210 */ /* 0x000fe400017fe4ff */
[----:B------:R-:W-:Y:S01]  /*07e0*/  ISETP.GE.AND.EX P5, PT, R19, UR17, PT, P1 ;  /* 0x0000001113007c0c */ /* 0x000fe2000bfa6310 */
[----:B------:R-:W-:Y:S01]  /*07f0*/  @!P4 IMAD R0, R9, R20, RZ ;  /* 0x000000140900c224 */ /* 0x000fe200078e02ff */
[----:B------:R-:W-:-:S02]  /*0800*/  LOP3.LUT R65, R65, 0xffbfffff, RZ, 0xc0, !PT ;  /* 0xffbfffff41417812 */ /* 0x000fc400078ec0ff */
[----:B------:R-:W-:Y:S02]  /*0810*/  @!P4 MOV R2, R30 ;  /* 0x0000001e0002c202 */ /* 0x000fe40000000f00 */
[----:B------:R-:W-:Y:S01]  /*0820*/  @!P4 MOV R3, R33 ;  /* 0x000000210003c202 */ /* 0x000fe20000000f00 */
[----:B------:R-:W-:Y:S01]  /*0830*/  @!P4 IMAD R9, R5, R21, R0 ;  /* 0x000000150509c224 */ /* 0x000fe200078e0200 */
[----:B------:R-:W-:Y:S01]  /*0840*/  @P6 LOP3.LUT R65, R65, 0x400000, RZ, 0xfc, !PT ;  /* 0x0040000041416812 */ /* 0x000fe200078efcff */
[----:B------:R0:W-:Y:S01]  /*0850*/  @!P0 STL [R1+0x194], R4 ;  /* 0x0001940401008387 */ /* 0x0001e20000100800 */
[----:B------:R-:W1:Y:S01]  /*0860*/  @!P3 LDC.64 R28, c[0x0][0x398] ;  /* 0x0000e600ff1cbb82 */ /* 0x000e620000000a00 */
[----:B------:R-:W-:Y:S01]  /*0870*/  @!P4 IMAD.WIDE.U32 R2, R5, R20, R2 ;  /* 0x000000140502c225 */ /* 0x000fe200078e0002 */
[----:B------:R-:W-:Y:S02]  /*0880*/  IADD3 R0, PT, PT, R27, 0x28, RZ ;  /* 0x000000281b007810 */ /* 0x000fe40007ffe0ff */
[----:B------:R-:W-:-:S02]  /*0890*/  LOP3.LUT R65, R65, 0xffdfffff, RZ, 0xc0, !PT ;  /* 0xffdfffff41417812 */ /* 0x000fc400078ec0ff */
[----:B------:R-:W-:Y:S02]  /*08a0*/  @!P4 IADD3 R3, PT, PT, R3, R9, RZ ;  /* 0x000000090303c210 */ /* 0x000fe40007ffe0ff */
[----:B------:R-:W-:Y:S01]  /*08b0*/  @!P4 SHF.L.U32 R87, R2, 0x1, RZ ;  /* 0x000000010257c819 */ /* 0x000fe200000006ff */
[----:B0-----:R-:W-:Y:S01]  /*08c0*/  @!P3 IMAD R4, R15, R24, RZ ;  /* 0x000000180f04b224 */ /* 0x001fe200078e02ff */
[----:B------:R-:W0:Y:S01]  /*08d0*/  @!P3 LDC.64 R20, c[0x0][0x3a0] ;  /* 0x0000e800ff14bb82 */ /* 0x000e220000000a00 */
[----:B------:R-:W-:Y:S02]  /*08e0*/  ISETP.GE.U32.AND P2, PT, R0, UR16, PT ;  /* 0x0000001000007c0c */ /* 0x000fe4000bf46070 */
[----:B------:R-:W-:Y:S02]  /*08f0*/  SHF.R.S32.HI R15, RZ, 0x1f, R0 ;  /* 0x0000001fff0f7819 */ /* 0x000fe40000011400 */
[----:B------:R-:W-:Y:S02]  /*0900*/  @P5 LOP3.LUT R65, R65, 0x200000, RZ, 0xfc, !PT ;  /* 0x0020000041415812 */ /* 0x000fe400078efcff */
[----:B------:R-:W-:Y:S01]  /*0910*/  @!P4 SHF.L.U64.HI R6, R2, 0x1, R3 ;  /* 0x000000010206c819 */ /* 0x000fe20000010203 */
[----:B----4-:R-:W-:Y:S01]  /*0920*/  @!P6 IMAD R8, R17, R34, RZ ;  /* 0x000000221108e224 */ /* 0x010fe200078e02ff */
[----:B------:R-:W-:Y:S01]  /*0930*/  @!P4 IADD3 R84, P1, PT, R87, R84, RZ ;  /* 0x000000545754c210 */ /* 0x000fe20007f3e0ff */
[----:B------:R-:W-:Y:S01]  /*0940*/  @!P3 IMAD R9, R7, R25, R4 ;  /* 0x000000190709b224 */ /* 0x000fe200078e0204 */
[----:B------:R-:W-:Y:S01]  /*0950*/  ISETP.GE.AND.EX P4, PT, R15, UR17, PT, P2 ;  /* 0x000000110f007c0c */ /* 0x000fe2000bf86320 */
[----:B------:R-:W2:Y:S01]  /*0960*/  @!P5 LDC.64 R2, c[0x0][0x3f8] ;  /* 0x0000fe00ff02db82 */ /* 0x000ea20000000a00 */
[----:B------:R-:W-:-:S02]  /*0970*/  LOP3.LUT P2, RZ, R65, 0x1000000, RZ, 0xc0, !PT ;  /* 0x0100000041ff7812 */ /* 0x000fc4000784c0ff */
[----:B------:R-:W-:Y:S02]  /*0980*/  @!P3 MOV R4, R30 ;  /* 0x0000001e0004b202 */ /* 0x000fe40000000f00 */
[----:B------:R-:W-:-:S03]  /*0990*/  @!P3 MOV R5, R33 ;  /* 0x000000210005b202 */ /* 0x000fc60000000f00 */
[----:B------:R-:W3:Y:S01]  /*09a0*/  @!P5 LDC.64 R70, c[0x0][0x3a0] ;  /* 0x0000e800ff46db82 */ /* 0x000ee20000000a00 */
[----:B------:R-:W-:-:S05]  /*09b0*/  @!P3 IMAD.WIDE.U32 R4, R7, R24, R4 ;  /* 0x000000180704b225 */ /* 0x000fca00078e0004 */
[----:B------:R-:W-:Y:S01]  /*09c0*/  @!P2 IADD3.X R85, PT, PT, R6, R85, RZ, P1, !PT ;  /* 0x000000550655a210 */ /* 0x000fe20000ffe4ff */
[----:B------:R-:W-:Y:S01]  /*09d0*/  @!P6 IMAD R17, R11, R35, R8 ;  /* 0x000000230b11e224 */ /* 0x000fe200078e0208 */
[----:B------:R-:W-:Y:S02]  /*09e0*/  @!P2 IADD3 R86, P1, PT, R87, R22, RZ ;  /* 0x000000165756a210 */ /* 0x000fe40007f3e0ff */
[----:B------:R-:W-:Y:S02]  /*09f0*/  @!P3 IADD3 R5, PT, PT, R5, R9, RZ ;  /* 0x000000090505b210 */ /* 0x000fe40007ffe0ff */
[----:B------:R-:W-:Y:S02]  /*0a00*/  @!P3 SHF.L.U32 R49, R4, 0x1, RZ ;  /* 0x000000010431b819 */ /* 0x000fe400000006ff */
[----:B------:R-:W-:Y:S02]  /*0a10*/  @!P6 MOV R8, R30 ;  /* 0x0000001e0008e202 */ /* 0x000fe40000000f00 */
[----:B------:R-:W-:-:S02]  /*0a20*/  @!P6 MOV R9, R33 ;  /* 0x000000210009e202 */ /* 0x000fc40000000f00 */
[----:B------:R-:W-:Y:S02]  /*0a30*/  @!P2 IADD3.X R87, PT, PT, R6, R23, RZ, P1, !PT ;  /* 0x000000170657a210 */ /* 0x000fe40000ffe4ff */
[----:B------:R-:W-:Y:S01]  /*0a40*/  @!P3 SHF.L.U64.HI R10, R4, 0x1, R5 ;  /* 0x00000001040ab819 */ /* 0x000fe20000010205 */
[----:B------:R-:W-:Y:S01]  /*0a50*/  @!P6 IMAD.WIDE.U32 R8, R11, R34, R8 ;  /* 0x000000220b08e225 */ /* 0x000fe200078e0008 */
[C---:B0-----:R-:W-:Y:S01]  /*0a60*/  @!P3 IADD3 R4, P1, PT, R49.reuse, R20, RZ ;  /* 0x000000143104b210 */ /* 0x041fe20007f3e0ff */
[----:B------:R-:W0:Y:S03]  /*0a70*/  @!P6 LDC.64 R22, c[0x0][0x398] ;  /* 0x0000e600ff16eb82 */ /* 0x000e260000000a00 */
[----:B------:R-:W-:Y:S02]  /*0a80*/  @!P3 IADD3.X R5, PT, PT, R10, R21, RZ, P1, !PT ;  /* 0x000000150a05b210 */ /* 0x000fe40000ffe4ff */
[----:B-1----:R-:W-:-:S03]  /*0a90*/  @!P3 IADD3 R48, P1, PT, R49, R28, RZ ;  /* 0x0000001c3130b210 */ /* 0x002fc60007f3e0ff */
[----:B------:R-:W1:Y:S01]  /*0aa0*/  @!P4 LDC.64 R6, c[0x0][0x3f8] ;  /* 0x0000fe00ff06cb82 */ /* 0x000e620000000a00 */
[----:B------:R-:W-:Y:S02]  /*0ab0*/  @!P6 IADD3 R9, PT, PT, R9, R17, RZ ;  /* 0x000000110909e210 */ /* 0x000fe40007ffe0ff */
[----:B------:R-:W-:Y:S01]  /*0ac0*/  @!P3 IADD3.X R49, PT, PT, R10, R29, RZ, P1, !PT ;  /* 0x0000001d0a31b210 */ /* 0x000fe20000ffe4ff */
[----:B--2---:R-:W-:Y:S01]  /*0ad0*/  @!P5 IMAD R12, R19, R2, RZ ;  /* 0x00000002130cd224 */ /* 0x004fe200078e02ff */
[C---:B------:R-:W-:Y:S02]  /*0ae0*/  @!P6 SHF.L.U32 R53, R8.reuse, 0x1, RZ ;  /* 0x000000010835e819 */ /* 0x040fe400000006ff */
[----:B------:R-:W-:Y:S01]  /*0af0*/  @!P6 SHF.L.U64.HI R10, R8, 0x1, R9 ;  /* 0x00000001080ae819 */ /* 0x000fe20000010209 */
[----:B------:R-:W2:Y:S01]  /*0b00*/  @!P5 LDC.64 R16, c[0x0][0x398] ;  /* 0x0000e600ff10db82 */ /* 0x000ea20000000a00 */
[----:B------:R-:W-:Y:S02]  /*0b10*/  @!P5 MOV R8, R30 ;  /* 0x0000001e0008d202 */ /* 0x000fe40000000f00 */
[----:B------:R-:W-:Y:S01]  /*0b20*/  @!P5 MOV R9, R33 ;  /* 0x000000210009d202 */ /* 0x000fe20000000f00 */
[----:B------:R-:W-:-:S02]  /*0b30*/  @!P5 IMAD R11, R13, R3, R12 ;  /* 0x000000030d0bd224 */ /* 0x000fc400078e020c */
[----:B------:R-:W-:Y:S02]  /*0b40*/  @!P5 IMAD.WIDE.U32 R2, R13, R2, R8 ;  /* 0x000000020d02d225 */ /* 0x000fe400078e0008 */
[----:B------:R-:W4:Y:S01]  /*0b50*/  @!P4 LDC.64 R18, c[0x0][0x3a0] ;  /* 0x0000e800ff12cb82 */ /* 0x000f220000000a00 */
[----:B------:R-:W-:Y:S02]  /*0b60*/  @!P6 IADD3 R82, P1, PT, R53, R82, RZ ;  /* 0x000000523552e210 */ /* 0x000fe40007f3e0ff */
[----:B------:R-:W-:-:S05]  /*0b70*/  @!P5 IADD3 R3, PT, PT, R3, R11, RZ ;  /* 0x0000000b0303d210 */ /* 0x000fca0007ffe0ff */
[----:B------:R-:W4:Y:S01]  /*0b80*/  @!P4 LDC.64 R12, c[0x0][0x398] ;  /* 0x0000e600ff0ccb82 */ /* 0x000f220000000a00 */
[----:B------:R-:W-:Y:S01]  /*0b90*/  @!P6 IADD3.X R83, PT, PT, R10, R83, RZ, P1, !PT ;  /* 0x000000530a53e210 */ /* 0x000fe20000ffe4ff */
[----:B-1----:R-:W-:Y:S01]  /*0ba0*/  @!P4 IMAD R15, R15, R6, RZ ;  /* 0x000000060f0fc224 */ /* 0x002fe200078e02ff */
[C---:B------:R-:W-:Y:S02]  /*0bb0*/  @!P5 SHF.L.U32 R81, R2.reuse, 0x1, RZ ;  /* 0x000000010251d819 */ /* 0x040fe400000006ff */
[----:B------:R-:W-:Y:S02]  /*0bc0*/  @!P5 SHF.L.U64.HI R8, R2, 0x1, R3 ;  /* 0x000000010208d819 */ /* 0x000fe40000010203 */
[----:B0-----:R-:W-:Y:S02]  /*0bd0*/  @!P6 IADD3 R52, P1, PT, R53, R22, RZ ;  /* 0x000000163534e210 */ /* 0x001fe40007f3e0ff */
[----:B------:R-:W-:Y:S02]  /*0be0*/  @!P4 MOV R2, R30 ;  /* 0x0000001e0002c202 */ /* 0x000fe40000000f00 */
[----:B------:R-:W-:Y:S01]  /*0bf0*/  @!P4 MOV R3, R33 ;  /* 0x000000210003c202 */ /* 0x000fe20000000f00 */
[----:B------:R-:W-:Y:S01]  /*0c00*/  @!P4 IMAD R15, R0, R7, R15 ;  /* 0x00000007000fc224 */ /* 0x000fe200078e020f */
[----:B------:R-:W-:-:S02]  /*0c10*/  @!P6 IADD3.X R53, PT, PT, R10, R23, RZ, P1, !PT ;  /* 0x000000170a35e210 */ /* 0x000fc40000ffe4ff */
[----:B---3--:R-:W-:Y:S01]  /*0c20*/  @!P5 IADD3 R70, P1, PT, R81, R70, RZ ;  /* 0x000000465146d210 */ /* 0x008fe20007f3e0ff */
[----:B------:R-:W-:-:S03]  /*0c30*/  @!P4 IMAD.WIDE.U32 R6, R0, R6, R2 ;  /* 0x000000060006c225 */ /* 0x000fc600078e0002 */
[----:B------:R-:W-:Y:S02]  /*0c40*/  @!P5 IADD3.X R71, PT, PT, R8, R71, RZ, P1, !PT ;  /* 0x000000470847d210 */ /* 0x000fe40000ffe4ff */
[----:B--2---:R-:W-:Y:S02]  /*0c50*/  @!P5 IADD3 R80, P1, PT, R81, R16, RZ ;  /* 0x000000105150d210 */ /* 0x004fe40007f3e0ff */
[----:B------:R-:W-:Y:S02]  /*0c60*/  @!P4 IADD3 R3, PT, PT, R7, R15, RZ ;  /* 0x0000000f0703c210 */ /* 0x000fe40007ffe0ff */
[----:B------:R-:W-:Y:S02]  /*0c70*/  @!P4 SHF.L.U32 R47, R6, 0x1, RZ ;  /* 0x00000001062fc819 */ /* 0x000fe400000006ff */
[----:B------:R-:W-:Y:S02]  /*0c80*/  @!P5 IADD3.X R81, PT, PT, R8, R17, RZ, P1, !PT ;  /* 0x000000110851d210 */ /* 0x000fe40000ffe4ff */
[----:B------:R-:W-:-:S02]  /*0c90*/  @!P4 SHF.L.U64.HI R0, R6, 0x1, R3 ;  /* 0x000000010600c819 */ /* 0x000fc40000010203 */
[----:B----4-:R-:W-:Y:S02]  /*0ca0*/  @!P4 IADD3 R6, P1, PT, R47, R18, RZ ;  /* 0x000000122f06c210 */ /* 0x010fe40007f3e0ff */
[----:B------:R-:W-:Y:S02]  /*0cb0*/  IADD3 R9, PT, PT, R27, 0x30, RZ ;  /* 0x000000301b097810 */ /* 0x000fe40007ffe0ff */
[C---:B------:R-:W-:Y:S02]  /*0cc0*/  @!P4 IADD3.X R7, PT, PT, R0.reuse, R19, RZ, P1, !PT ;  /* 0x000000130007c210 */ /* 0x040fe40000ffe4ff */
[----:B------:R-:W-:Y:S02]  /*0cd0*/  @!P4 IADD3 R46, P1, PT, R47, R12, RZ ;  /* 0x0000000c2f2ec210 */ /* 0x000fe40007f3e0ff */
[----:B------:R-:W-:Y:S02]  /*0ce0*/  SHF.R.S32.HI R3, RZ, 0x1f, R9 ;  /* 0x0000001fff037819 */ /* 0x000fe40000011409 */
[----:B------:R-:W-:-:S02]  /*0cf0*/  @!P4 IADD3.X R47, PT, PT, R0, R13, RZ, P1, !PT ;  /* 0x0000000d002fc210 */ /* 0x000fc40000ffe4ff */
[----:B------:R-:W-:-:S04]  /*0d00*/  ISETP.GE.U32.AND P1, PT, R9, UR16, PT ;  /* 0x0000001009007c0c */ /* 0x000fc8000bf26070 */
[----:B------:R-:W-:-:S13]  /*0d10*/  ISETP.GE.AND.EX P2, PT, R3, UR17, PT, P1 ;  /* 0x0000001103007c0c */ /* 0x000fda000bf46310 */
[----:B------:R-:W0:Y:S08]  /*0d20*/  @!P2 LDC.64 R10, c[0x0][0x3f8] ;  /* 0x0000fe00ff0aab82 */ /* 0x000e300000000a00 */
[----:B------:R-:W1:Y:S01]  /*0d30*/  @!P2 LDC.64 R12, c[0x0][0x3a0] ;  /* 0x0000e800ff0cab82 */ /* 0x000e620000000a00 */
[----:B------:R-:W-:Y:S01]  /*0d40*/  @!P2 MOV R2, R30 ;  /* 0x0000001e0002a202 */ /* 0x000fe20000000f00 */
[----:B0-----:R-:W-:Y:S01]  /*0d50*/  @!P2 IMAD R0, R3, R10, RZ ;  /* 0x0000000a0300a224 */ /* 0x001fe200078e02ff */
[----:B------:R-:W-:-:S03]  /*0d60*/  @!P2 MOV R3, R33 ;  /* 0x000000210003a202 */ /* 0x000fc60000000f00 */
[C---:B------:R-:W-:Y:S02]  /*0d70*/  @!P2 IMAD R11, R9.reuse, R11, R0 ;  /* 0x0000000b090ba224 */ /* 0x040fe400078e0200 */
[----:B------:R-:W-:-:S05]  /*0d80*/  @!P2 IMAD.WIDE.U32 R2, R9, R10, R2 ;  /* 0x0000000a0902a225 */ /* 0x000fca00078e0002 */
[----:B------:R-:W-:Y:S02]  /*0d90*/  @!P2 IADD3 R3, PT, PT, R3, R11, RZ ;  /* 0x0000000b0303a210 */ /* 0x000fe40007ffe0ff */
[C---:B------:R-:W-:Y:S02]  /*0da0*/  @!P2 SHF.L.U32 R11, R2.reuse, 0x1, RZ ;  /* 0x00000001020ba819 */ /* 0x040fe400000006ff */
[----:B------:R-:W-:Y:S02]  /*0db0*/  @!P2 SHF.L.U64.HI R2, R2, 0x1, R3 ;  /* 0x000000010202a819 */ /* 0x000fe40000010203 */
[----:B-1----:R-:W-:-:S04]  /*0dc0*/  @!P2 IADD3 R8, P1, PT, R11, R12, RZ ;  /* 0x0000000c0b08a210 */ /* 0x002fc80007f3e0ff */
[----:B------:R-:W-:Y:S02]  /*0dd0*/  @!P2 IADD3.X R9, PT, PT, R2, R13, RZ, P1, !PT ;  /* 0x0000000d0209a210 */ /* 0x000fe40000ffe4ff */
[----:B------:R-:W0:Y:S01]  /*0de0*/  @!P2 LDC.64 R12, c[0x0][0x398] ;  /* 0x0000e600ff0cab82 */ /* 0x000e220000000a00 */
[----:B------:R-:W-:-:S04]  /*0df0*/  LOP3.LUT R65, R65, 0xffefffff, RZ, 0xc0, !PT ;  /* 0xffefffff41417812 */ /* 0x000fc800078ec0ff */
[----:B------:R-:W-:-:S04]  /*0e00*/  @P4 LOP3.LUT R65, R65, 0x100000, RZ, 0xfc, !PT ;  /* 0x0010000041414812 */ /* 0x000fc800078efcff */
[----:B------:R-:W-:Y:S02]  /*0e10*/  LOP3.LUT R65, R65, 0xfff7ffff, RZ, 0xc0, !PT ;  /* 0xfff7ffff41417812 */ /* 0x000fe400078ec0ff */
[----:B0-----:R-:W-:-:S04]  /*0e20*/  @!P2 IADD3 R10, P1, PT, R11, R12, RZ ;  /* 0x0000000c0b0aa210 */ /* 0x001fc80007f3e0ff */
[----:B------:R-:W-:Y:S02]  /*0e30*/  @!P2 IADD3.X R11, PT, PT, R2, R13, RZ, P1, !PT ;  /* 0x0000000d020ba210 */ /* 0x000fe40000ffe4ff */
[----:B------:R-:W-:-:S04]  /*0e40*/  IADD3 R13, PT, PT, R27, 0x38, RZ ;  /* 0x000000381b0d7810 */ /* 0x000fc80007ffe0ff */
[----:B------:R-:W-:Y:S02]  /*0e50*/  SHF.R.S32.HI R3, RZ, 0x1f, R13 ;  /* 0x0000001fff037819 */ /* 0x000fe4000001140d */
[----:B------:R-:W-:Y:S02]  /*0e60*/  ISETP.GE.U32.AND P1, PT, R13, UR16, PT ;  /* 0x000000100d007c0c */ /* 0x000fe4000bf26070 */
[----:B------:R-:W-:Y:S02]  /*0e70*/  @P2 LOP3.LUT R65, R65, 0x80000, RZ, 0xfc, !PT ;  /* 0x0008000041412812 */ /* 0x000fe400078efcff */
        /* <DEDUP_REMOVED lines=9> */
[----:B------:R-:W0:Y:S01]  /*0f10*/  @!P2 LDC.64 R14, c[0x0][0x398] ;  /* 0x0000e600ff0eab82 */ /* 0x000e220000000a00 */
[C---:B------:R-:W-:Y:S02]  /*0f20*/  @!P2 SHF.L.U32 R13, R2.reuse, 0x1, RZ ;  /* 0x00000001020da819 */ /* 0x040fe400000006ff */
[----:B------:R-:W-:Y:S02]  /*0f30*/  @!P2 SHF.L.U64.HI R2, R2, 0x1, R3 ;  /* 0x000000010202a819 */ /* 0x000fe40000010203 */
[----:B-1----:R-:W-:-:S04]  /*0f40*/  @!P2 IADD3 R42, P1, PT, R13, R42, RZ ;  /* 0x0000002a0d2aa210 */ /* 0x002fc80007f3e0ff */
[----:B------:R-:W-:Y:S02]  /*0f50*/  @!P2 IADD3.X R43, PT, PT, R2, R43, RZ, P1, !PT ;  /* 0x0000002b022ba210 */ /* 0x000fe40000ffe4ff */
        /* <DEDUP_REMOVED lines=22> */
[----:B------:R-:W-:Y:S02]  /*10c0*/  @P2 LOP3.LUT R65, R65, 0x20000, RZ, 0xfc, !PT ;  /* 0x0002000041412812 */ /* 0x000fe400078efcff */
        /* <DEDUP_REMOVED lines=55> */
[----:B------:R-:W-:-:S04]  /*1440*/  @!P2 IADD3 R29, PT, PT, R3, R35, RZ ;  /* 0x00000023031da210 */ /* 0x000fc80007ffe0ff */
[C---:B------:R-:W-:Y:S02]  /*1450*/  @!P2 SHF.L.U64.HI R0, R2.reuse, 0x1, R29 ;  /* 0x000000010200a819 */ /* 0x040fe4000001021d */
[----:B------:R-:W0:Y:S01]  /*1460*/  @!P2 LDC.64 R28, c[0x0][0x398] ;  /* 0x0000e600ff1cab82 */ /* 0x000e220000000a00 */
[----:B------:R-:W-:-:S04]  /*1470*/  @!P2 SHF.L.U32 R3, R2, 0x1, RZ ;  /* 0x000000010203a819 */ /* 0x000fc800000006ff */
[----:B-1----:R-:W-:Y:S02]  /*1480*/  @!P2 IADD3 R44, P1, PT, R3, R44, RZ ;  /* 0x0000002c032ca210 */ /* 0x002fe40007f3e0ff */
[----:B------:R-:W-:Y:S02]  /*1490*/  IADD3 R35, PT, PT, R27, 0x60, RZ ;  /* 0x000000601b237810 */ /* 0x000fe40007ffe0ff */
[----:B------:R-:W-:Y:S02]  /*14a0*/  @!P2 IADD3.X R45, PT, PT, R0, R45, RZ, P1, !PT ;  /* 0x0000002d002da210 */ /* 0x000fe40000ffe4ff */
        /* <DEDUP_REMOVED lines=11> */
[----:B------:R-:W-:Y:S02]  /*1560*/  @!P3 IMAD.WIDE.U32 R28, R35, R36, R28 ;  /* 0x00000024231cb225 */ /* 0x000fe400078e001c */
[----:B------:R-:W0:Y:S03]  /*1570*/  @!P3 LDC.64 R34, c[0x0][0x398] ;  /* 0x0000e600ff22bb82 */ /* 0x000e260000000a00 */
[----:B------:R-:W-:Y:S02]  /*1580*/  @!P3 IADD3 R29, PT, PT, R29, R37, RZ ;  /* 0x000000251d1db210 */ /* 0x000fe40007ffe0ff */
[C---:B------:R-:W-:Y:S02]  /*1590*/  @!P3 SHF.L.U32 R77, R28.reuse, 0x1, RZ ;  /* 0x000000011c4db819 */ /* 0x040fe400000006ff */
[----:B------:R-:W-:-:S02]  /*15a0*/  @!P3 SHF.L.U64.HI R28, R28, 0x1, R29 ;  /* 0x000000011c1cb819 */ /* 0x000fc4000001021d */
[----:B-1----:R-:W-:-:S04]  /*15b0*/  @!P3 IADD3 R78, P1, PT, R77, R78, RZ ;  /* 0x0000004e4d4eb210 */ /* 0x002fc80007f3e0ff */
[----:B------:R-:W-:Y:S02]  /*15c0*/  @!P3 IADD3.X R79, PT, PT, R28, R79, RZ, P1, !PT ;  /* 0x0000004f1c4fb210 */ /* 0x000fe40000ffe4ff */
        /* <DEDUP_REMOVED lines=19> */
[----:B------:R-:W-:Y:S02]  /*1700*/  LOP3.LUT R65, R65, 0xffffbfff, RZ, 0xc0, !PT ;  /* 0xffffbfff41417812 */ /* 0x000fe400078ec0ff */
[----:B------:R-:W-:Y:S02]  /*1710*/  @P2 LOP3.LUT R64, R64, 0x8, RZ, 0xfc, !PT ;  /* 0x0000000840402812 */ /* 0x000fe400078efcff */
        /* <DEDUP_REMOVED lines=18> */
[----:B-1----:R-:W-:Y:S02]  /*1840*/  @!P2 IADD3 R74, P1, PT, R73, R74, RZ ;  /* 0x0000004a494aa210 */ /* 0x002fe40007f3e0ff */
[----:B------:R-:W-:Y:S02]  /*1850*/  LOP3.LUT R65, R65, 0xffffdfff, RZ, 0xc0, !PT ;  /* 0xffffdfff41417812 */ /* 0x000fe400078ec0ff */
[----:B------:R-:W-:Y:S02]  /*1860*/  @!P2 IADD3.X R75, PT, PT, R28, R75, RZ, P1, !PT ;  /* 0x0000004b1c4ba210 */ /* 0x000fe40000ffe4ff */
[----:B------:R-:W-:Y:S02]  /*1870*/  @P3 LOP3.LUT R65, R65, 0x2000, RZ, 0xfc, !PT ;  /* 0x0000200041413812 */ /* 0x000fe400078efcff */
[----:B0-----:R-:W-:-:S04]  /*1880*/  @!P2 IADD3 R72, P1, PT, R73, R38, RZ ;  /* 0x000000264948a210 */ /* 0x001fc80007f3e0ff */
[----:B------:R-:W-:Y:S02]  /*1890*/  @!P2 IADD3.X R73, PT, PT, R28, R39, RZ, P1, !PT ;  /* 0x000000271c49a210 */ /* 0x000fe40000ffe4ff */
[----:B------:R-:W-:Y:S02]  /*18a0*/  IADD3 R39, PT, PT, R27, 0x78, RZ ;  /* 0x000000781b277810 */ /* 0x000fe40007ffe0ff */
[----:B------:R-:W-:Y:S02]  /*18b0*/  LOP3.LUT R65, R65, 0xffffefff, RZ, 0xc0, !PT ;  /* 0xffffefff41417812 */ /* 0x000fe400078ec0ff */
[----:B------:R-:W-:Y:S02]  /*18c0*/  SHF.R.S32.HI R29, RZ, 0x1f, R39 ;  /* 0x0000001fff1d7819 */ /* 0x000fe40000011427 */
[----:B------:R-:W-:Y:S02]  /*18d0*/  ISETP.GE.U32.AND P1, PT, R39, UR16, PT ;  /* 0x0000001027007c0c */ /* 0x000fe4000bf26070 */
[----:B------:R-:W-:-:S02]  /*18e0*/  @P4 LOP3.LUT R65, R65, 0x1000, RZ, 0xfc, !PT ;  /* 0x0000100041414812 */ /* 0x000fc400078efcff */
        /* <DEDUP_REMOVED lines=35> */
[----:B------:R-:W-:Y:S02]  /*1b20*/  SHF.R.S32.HI R59, RZ, 0x1f, R61 ;  /* 0x0000001fff3b7819 */ /* 0x000fe4000001143d */
[----:B0-----:R-:W-:-:S04]  /*1b30*/  @!P2 IADD3 R66, P1, PT, R67, R56, RZ ;  /* 0x000000384342a210 */ /* 0x001fc80007f3e0ff */
[----:B------:R-:W-:Y:S02]  /*1b40*/  @!P2 IADD3.X R67, PT, PT, R28, R57, RZ, P1, !PT ;  /* 0x000000391c43a210 */ /* 0x000fe40000ffe4ff */
        /* <DEDUP_REMOVED lines=35> */
[----:B------:R-:W-:Y:S02]  /*1d80*/  SHF.R.S32.HI R91, RZ, 0x1f, R93 ;  /* 0x0000001fff5b7819 */ /* 0x000fe4000001145d */
[----:B------:R-:W-:-:S04]  /*1d90*/  LOP3.LUT R65, R65, 0xfffffdff, RZ, 0xc0, !PT ;  /* 0xfffffdff41417812 */ /* 0x000fc800078ec0ff */
[----:B------:R-:W-:Y:S02]  /*1da0*/  @P2 LOP3.LUT R65, R65, 0x200, RZ, 0xfc, !PT ;  /* 0x0000020041412812 */ /* 0x000fe400078efcff */
        /* <DEDUP_REMOVED lines=26> */
[----:B------:R-:W-:Y:S01]  /*1f50*/  @!P3 MOV R88, R30 ;  /* 0x0000001e0058b202 */ /* 0x000fe20000000f00 */
[----:B0-----:R-:W-:Y:S01]  /*1f60*/  @!P3 IMAD R0, R89, R90, RZ ;  /* 0x0000005a5900b224 */ /* 0x001fe200078e02ff */
[----:B------:R-:W-:-:S03]  /*1f70*/  @!P3 MOV R89, R33 ;  /* 0x000000210059b202 */ /* 0x000fc60000000f00 */
[C---:B------:R-:W-:Y:S02]  /*1f80*/  @!P3 IMAD R0, R26.reuse, R91, R0 ;  /* 0x0000005b1a00b224 */ /* 0x040fe400078e0200 */
[----:B------:R-:W-:Y:S02]  /*1f90*/  @!P3 IMAD.WIDE.U32 R90, R26, R90, R88 ;  /* 0x0000005a1a5ab225 */ /* 0x000fe400078e0058 */
[----:B------:R-:W0:Y:S03]  /*1fa0*/  @!P3 LDC.64 R88, c[0x0][0x3a0] ;  /* 0x0000e800ff58bb82 */ /* 0x000e260000000a00 */
[----:B------:R-:W-:-:S04]  /*1fb0*/  @!P3 IADD3 R91, PT, PT, R91, R0, RZ ;  /* 0x000000005b5bb210 */ /* 0x000fc80007ffe0ff */
[C---:B------:R-:W-:Y:S02]  /*1fc0*/  @!P3 SHF.L.U64.HI R0, R90.reuse, 0x1, R91 ;  /* 0x000000015a00b819 */ /* 0x040fe4000001025b */
[----:B------:R-:W-:Y:S01]  /*1fd0*/  @!P3 SHF.L.U32 R90, R90, 0x1, RZ ;  /* 0x000000015a5ab819 */ /* 0x000fe200000006ff */
[----:B------:R0:W-:Y:S03]  /*1fe0*/  STL.64 [R1+0x208], R50 ;  /* 0x0002083201007387 */ /* 0x0001e60000100a00 */
[----:B0-----:R-:W-:-:S04]  /*1ff0*/  @!P3 IADD3 R50, P1, PT, R90, R88, RZ ;  /* 0x000000585a32b210 */ /* 0x001fc80007f3e0ff */
[----:B------:R-:W-:Y:S02]  /*2000*/  @!P3 IADD3.X R51, PT, PT, R0, R89, RZ, P1, !PT ;  /* 0x000000590033b210 */ /* 0x000fe40000ffe4ff */
[----:B------:R-:W0:Y:S03]  /*2010*/  @!P3 LDC.64 R88, c[0x0][0x398] ;  /* 0x0000e600ff58bb82 */ /* 0x000e260000000a00 */
[----:B------:R1:W-:Y:S04]  /*2020*/  @!P3 STL.64 [R1+0x110], R50 ;  /* 0x000110320100b387 */ /* 0x0003e80000100a00 */
[----:B-1----:R-:W2:Y:S01]  /*2030*/  LDL.LU.64 R50, [R1+0x208] ;  /* 0x0002080001327983 */ /* 0x002ea20000300a00 */
[----:B------:R-:W-:Y:S01]  /*2040*/  HFMA2 R26, -RZ, RZ, 0, 0 ;  /* 0x00000000ff1a7431 */ /* 0x000fe200000001ff */
[----:B0-----:R-:W-:-:S04]  /*2050*/  @!P3 IADD3 R88, P1, PT, R90, R88, RZ ;  /* 0x000000585a58b210 */ /* 0x001fc80007f3e0ff */
[----:B------:R-:W-:Y:S02]  /*2060*/  @!P3 IADD3.X R89, PT, PT, R0, R89, RZ, P1, !PT ;  /* 0x000000590059b210 */ /* 0x000fe40000ffe4ff */
[----:B------:R-:W-:-:S06]  /*2070*/  MOV R0, RZ ;  /* 0x000000ff00007202 */ /* 0x000fcc0000000f00 */
[----:B------:R-:W3:Y:S01]  /*2080*/  @!P0 LDG.E R0, desc[UR10][R54.64] ;  /* 0x0000000a36008981 */ /* 0x000ee2000c1e1900 */
[----:B------:R-:W-:-:S04]  /*2090*/  LOP3.LUT R64, R64, 0xffffffdf, RZ, 0xc0, !PT ;  /* 0xffffffdf40407812 */ /* 0x000fc800078ec0ff */
[----:B------:R-:W-:Y:S02]  /*20a0*/  @P4 LOP3.LUT R64, R64, 0x20, RZ, 0xfc, !PT ;  /* 0x0000002040404812 */ /* 0x000fe400078efcff */
[----:B------:R-:W-:Y:S02]  /*20b0*/  LOP3.LUT P4, RZ, R65, 0x1000000, RZ, 0xc0, !PT ;  /* 0x0100000041ff7812 */ /* 0x000fe4000788c0ff */
[----:B------:R-:W-:-:S11]  /*20c0*/  CS2R R90, SRZ ;  /* 0x00000000005a7805 */ /* 0x000fd6000001ff00 */
[----:B------:R0:W4:Y:S04]  /*20d0*/  @!P4 LDG.E R90, desc[UR10][R86.64] ;  /* 0x0000000a565ac981 */ /* 0x000128000c1e1900 */
[----:B------:R-:W4:Y:S04]  /*20e0*/  @!P4 LDG.E R91, desc[UR10][R84.64] ;  /* 0x0000000a545bc981 */ /* 0x000f28000c1e1900 */
[----:B--2---:R-:W2:Y:S01]  /*20f0*/  @!P0 LDG.E R26, desc[UR10][R50.64] ;  /* 0x0000000a321a8981 */ /* 0x004ea2000c1e1900 */
[----:B------:R-:W-:Y:S02]  /*2100*/  LOP3.LUT R65, R65, 0xfffffeff, RZ, 0xc0, !PT ;  /* 0xfffffeff41417812 */ /* 0x000fe400078ec0ff */
[----:B------:R-:W-:-:S02]  /*2110*/  LOP3.LUT R64, R64, 0xffffffbf, RZ, 0xc0, !PT ;  /* 0xffffffbf40407812 */ /* 0x000fc400078ec0ff */
[----:B------:R-:W-:Y:S02]  /*2120*/  @P5 LOP3.LUT R65, R65, 0x100, RZ, 0xfc, !PT ;  /* 0x0000010041415812 */ /* 0x000fe400078efcff */
[----:B------:R-:W-:Y:S01]  /*2130*/  @P5 LOP3.LUT R64, R64, 0x40, RZ, 0xfc, !PT ;  /* 0x0000004040405812 */ /* 0x000fe200078efcff */
[----:B---3--:R1:W-:Y:S02]  /*2140*/  STL [R1+0x118], R0 ;  /* 0x0001180001007387 */ /* 0x0083e40000100800 */
[----:B-1----:R-:W-:-:S04]  /*2150*/  IADD3 R0, PT, PT, R27, 0xa8, RZ ;  /* 0x000000a81b007810 */ /* 0x002fc80007ffe0ff */
[----:B------:R-:W-:Y:S02]  /*2160*/  ISETP.GE.U32.AND P1, PT, R0, UR16, PT ;  /* 0x0000001000007c0c */ /* 0x000fe4000bf26070 */
[----:B------:R-:W-:-:S04]  /*2170*/  LOP3.LUT R65, R65, 0xffffff7f, RZ, 0xc0, !PT ;  /* 0xffffff7f41417812 */ /* 0x000fc800078ec0ff */
[----:B------:R-:W-:-:S04]  /*2180*/  @P6 LOP3.LUT R65, R65, 0x80, RZ, 0xfc, !PT ;  /* 0x0000008041416812 */ /* 0x000fc800078efcff */
[----:B------:R-:W-:-:S04]  /*2190*/  LOP3.LUT R65, R65, 0xffffffbf, RZ, 0xc0, !PT ;  /* 0xffffffbf41417812 */ /* 0x000fc800078ec0ff */
[----:B------:R-:W-:-:S04]  /*21a0*/  @P2 LOP3.LUT R65, R65, 0x40, RZ, 0xfc, !PT ;  /* 0x0000004041412812 */ /* 0x000fc800078efcff */
[C---:B------:R-:W-:Y:S02]  /*21b0*/  LOP3.LUT P2, RZ, R65.reuse, 0x800000, RZ, 0xc0, !PT ;  /* 0x0080000041ff7812 */ /* 0x040fe4000784c0ff */
[----:B------:R-:W-:-:S04]  /*21c0*/  LOP3.LUT R65, R65, 0xffffffdf, RZ, 0xc0, !PT ;  /* 0xffffffdf41417812 */ /* 0x000fc800078ec0ff */
[----:B------:R-:W-:-:S04]  /*21d0*/  @P3 LOP3.LUT R65, R65, 0x20, RZ, 0xfc, !PT ;  /* 0x0000002041413812 */ /* 0x000fc800078efcff */
[C---:B------:R-:W-:Y:S02]  /*21e0*/  LOP3.LUT P3, RZ, R65.reuse, 0x400000, RZ, 0xc0, !PT ;  /* 0x0040000041ff7812 */ /* 0x040fe4000786c0ff */
[----:B------:R-:W-:Y:S02]  /*21f0*/  LOP3.LUT R65, R65, 0xffffffef, RZ, 0xc0, !PT ;  /* 0xffffffef41417812 */ /* 0x000fe400078ec0ff */
[----:B0-----:R-:W-:-:S06]  /*2200*/  CS2R R86, SRZ ;  /* 0x0000000000567805 */ /* 0x001fcc000001ff00 */
[----:B------:R0:W3:Y:S04]  /*2210*/  @!P2 LDG.E R87, desc[UR10][R4.64] ;  /* 0x0000000a0457a981 */ /* 0x0000e8000c1e1900 */
[----:B------:R1:W3:Y:S04]  /*2220*/  @!P2 LDG.E R86, desc[UR10][R48.64] ;  /* 0x0000000a3056a981 */ /* 0x0002e8000c1e1900 */
[----:B----4-:R-:W-:Y:S04]  /*2230*/  STL [R1+0x1e8], R90 ;  /* 0x0001e85a01007387 */ /* 0x010fe80000100800 */
[----:B------:R-:W-:Y:S04]  /*2240*/  STL [R1+0x1f4], R90 ;  /* 0x0001f45a01007387 */ /* 0x000fe80000100800 */
[----:B------:R-:W-:Y:S04]  /*2250*/  STL [R1+0x1fc], R90 ;  /* 0x0001fc5a01007387 */ /* 0x000fe80000100800 */
[----:B------:R-:W-:Y:S01]  /*2260*/  STL [R1+0x1f0], R91 ;  /* 0x0001f05b01007387 */ /* 0x000fe20000100800 */
[----:B------:R-:W-:-:S06]  /*2270*/  CS2R R84, SRZ ;  /* 0x0000000000547805 */ /* 0x000fcc000001ff00 */
[----:B------:R4:W3:Y:S04]  /*2280*/  @!P3 LDG.E R85, desc[UR10][R82.64] ;  /* 0x0000000a5255b981 */ /* 0x0008e8000c1e1900 */
[----:B------:R-:W3:Y:S04]  /*2290*/  @!P3 LDG.E R84, desc[UR10][R52.64] ;  /* 0x0000000a3454b981 */ /* 0x000ee8000c1e1900 */
[----:B--2---:R2:W-:Y:S02]  /*22a0*/  STL [R1+0x11c], R26 ;  /* 0x00011c1a01007387 */ /* 0x0045e40000100800 */
[----:B--2---:R-:W-:-:S04]  /*22b0*/  SHF.R.S32.HI R26, RZ, 0x1f, R0 ;  /* 0x0000001fff1a7819 */ /* 0x004fc80000011400 */
[----:B------:R-:W-:-:S13]  /*22c0*/  ISETP.GE.AND.EX P5, PT, R26, UR17, PT, P1 ;  /* 0x000000111a007c0c */ /* 0x000fda000bfa6310 */
[----:B------:R-:W2:Y:S01]  /*22d0*/  @!P5 LDC.64 R50, c[0x0][0x3f8] ;  /* 0x0000fe00ff32db82 */ /* 0x000ea20000000a00 */
[----:B------:R-:W-:Y:S02]  /*22e0*/  @!P5 MOV R54, R30 ;  /* 0x0000001e0036d202 */ /* 0x000fe40000000f00 */
[----:B------:R-:W-:Y:S01]  /*22f0*/  @!P5 MOV R55, R33 ;  /* 0x000000210037d202 */ /* 0x000fe20000000f00 */
[----:B--2---:R-:W-:-:S04]  /*2300*/  @!P5 IMAD R26, R26, R50, RZ ;  /* 0x000000321a1ad224 */ /* 0x004fc800078e02ff */
[C---:B------:R-:W-:Y:S02]  /*2310*/  @!P5 IMAD R26, R0.reuse, R51, R26 ;  /* 0x00000033001ad224 */ /* 0x040fe400078e021a */
[----:B------:R-:W-:Y:S02]  /*2320*/  @!P5 IMAD.WIDE.U32 R50, R0, R50, R54 ;  /* 0x000000320032d225 */ /* 0x000fe400078e0036 */
[----:B------:R-:W2:Y:S03]  /*2330*/  @!P5 LDC.64 R54, c[0x0][0x3a0] ;  /* 0x0000e800ff36db82 */ /* 0x000ea60000000a00 */
[----:B------:R-:W-:Y:S02]  /*2340*/  @!P5 IADD3 R51, PT, PT, R51, R26, RZ ;  /* 0x0000001a3333d210 */ /* 0x000fe40007ffe0ff */
[C---:B------:R-:W-:Y:S02]  /*2350*/  @!P5 SHF.L.U32 R26, R50.reuse, 0x1, RZ ;  /* 0x00000001321ad819 */ /* 0x040fe400000006ff */
[----:B------:R-:W-:-:S02]  /*2360*/  @!P5 SHF.L.U64.HI R0, R50, 0x1, R51 ;  /* 0x000000013200d819 */ /* 0x000fc40000010233 */
[----:B------:R-:W0:Y:S01]  /*2370*/  @!P5 LDC.64 R50, c[0x0][0x398] ;  /* 0x0000e600ff32db82 */ /* 0x000e220000000a00 */
[----:B--2---:R-:W-:-:S04]  /*2380*/  @!P5 IADD3 R54, P1, PT, R26, R54, RZ ;  /* 0x000000361a36d210 */ /* 0x004fc80007f3e0ff */
[----:B------:R-:W-:Y:S02]  /*2390*/  @!P5 IADD3.X R55, PT, PT, R0, R55, RZ, P1, !PT ;  /* 0x000000370037d210 */ /* 0x000fe40000ffe4ff */
        /* <DEDUP_REMOVED lines=8> */
[----:B-1----:R-:W-:Y:S02]  /*2420*/  @!P5 MOV R48, R30 ;  /* 0x0000001e0030d202 */ /* 0x002fe40000000f00 */
[----:B------:R-:W-:Y:S01]  /*2430*/  @!P5 MOV R49, R33 ;  /* 0x000000210031d202 */ /* 0x000fe20000000f00 */
[-C--:B0-----:R-:W-:Y:S02]  /*2440*/  @!P5 IMAD R26, R26, R4.reuse, RZ ;  /* 0x000000041a1ad224 */ /* 0x081fe400078e02ff */
[----:B------:R-:W-:-:S04]  /*2450*/  @!P5 IMAD.WIDE.U32 R48, R0, R4, R48 ;  /* 0x000000040030d225 */ /* 0x000fc800078e0030 */
[----:B------:R-:W-:Y:S02]  /*2460*/  @!P5 IMAD R26, R0, R5, R26 ;  /* 0x00000005001ad224 */ /* 0x000fe400078e021a */
[----:B------:R-:W0:Y:S03]  /*2470*/  @!P5 LDC.64 R4, c[0x0][0x3a0] ;  /* 0x0000e800ff04db82 */ /* 0x000e260000000a00 */
[----:B------:R-:W-:-:S04]  /*2480*/  @!P5 IADD3 R49, PT, PT, R49, R26, RZ ;  /* 0x0000001a3131d210 */ /* 0x000fc80007ffe0ff */
[C---:B------:R-:W-:Y:S02]  /*2490*/  @!P5 SHF.L.U64.HI R0, R48.reuse, 0x1, R49 ;  /* 0x000000013000d819 */ /* 0x040fe40000010231 */
[----:B------:R-:W-:-:S04]  /*24a0*/  @!P5 SHF.L.U32 R48, R48, 0x1, RZ ;  /* 0x000000013030d819 */ /* 0x000fc800000006ff */
[----:B0-----:R-:W-:-:S04]  /*24b0*/  @!P5 IADD3 R90, P1, PT, R48, R4, RZ ;  /* 0x00000004305ad210 */ /* 0x001fc80007f3e0ff */
[----:B------:R-:W-:Y:S02]  /*24c0*/  @!P5 IADD3.X R91, PT, PT, R0, R5, RZ, P1, !PT ;  /* 0x00000005005bd210 */ /* 0x000fe40000ffe4ff */
[----:B------:R-:W0:Y:S01]  /*24d0*/  @!P5 LDC.64 R4, c[0x0][0x398] ;  /* 0x0000e600ff04db82 */ /* 0x000e220000000a00 */
[C---:B------:R-:W-:Y:S02]  /*24e0*/  LOP3.LUT P4, RZ, R65.reuse, 0x200000, RZ, 0xc0, !PT ;  /* 0x0020000041ff7812 */ /* 0x040fe4000788c0ff */
[----:B----4-:R-:W-:Y:S02]  /*24f0*/  CS2R R82, SRZ ;  /* 0x0000000000527805 */ /* 0x010fe4000001ff00 */
[----:B------:R-:W-:-:S09]  /*2500*/  LOP3.LUT P2, RZ, R65, 0x100000, RZ, 0xc0, !PT ;  /* 0x0010000041ff7812 */ /* 0x000fd2000784c0ff */
[----:B------:R-:W2:Y:S04]  /*2510*/  @!P4 LDG.E R83, desc[UR10][R70.64] ;  /* 0x0000000a4653c981 */ /* 0x000ea8000c1e1900 */
[----:B------:R-:W4:Y:S01]  /*2520*/  @!P4 LDG.E R82, desc[UR10][R80.64] ;  /* 0x0000000a5052c981 */ /* 0x000f22000c1e1900 */
[----:B0-----:R-:W-:-:S04]  /*2530*/  @!P5 IADD3 R48, P1, PT, R48, R4, RZ ;  /* 0x000000043030d210 */ /* 0x001fc80007f3e0ff */
[----:B------:R-:W-:Y:S02]  /*2540*/  @!P5 IADD3.X R49, PT, PT, R0, R5, RZ, P1, !PT ;  /* 0x000000050031d210 */ /* 0x000fe40000ffe4ff */
[----:B------:R-:W-:Y:S01]  /*2550*/  IADD3 R0, PT, PT, R27, 0xb8, RZ ;  /* 0x000000b81b007810 */ /* 0x000fe20007ffe0ff */
[----:B------:R-:W-:-:S03]  /*2560*/  HFMA2 R5, -RZ, RZ, 0, 0 ;  /* 0x00000000ff057431 */ /* 0x000fc600000001ff */
[----:B------:R-:W-:Y:S02]  /*2570*/  SHF.R.S32.HI R4, RZ, 0x1f, R0 ;  /* 0x0000001fff047819 */ /* 0x000fe40000011400 */
[----:B------:R-:W-:-:S04]  /*2580*/  ISETP.GE.U32.AND P1, PT, R0, UR16, PT ;  /* 0x0000001000007c0c */ /* 0x000fc8000bf26070 */
[----:B------:R-:W-:Y:S01]  /*2590*/  ISETP.GE.AND.EX P4, PT, R4, UR17, PT, P1 ;  /* 0x0000001104007c0c */ /* 0x000fe2000bf86310 */
[----:B------:R0:W4:Y:S02]  /*25a0*/  @!P2 LDG.E R5, desc[UR10][R6.64] ;  /* 0x0000000a0605a981 */ /* 0x000124000c1e1900 */
[----:B0-----:R-:W-:Y:S02]  /*25b0*/  CS2R R6, SRZ ;  /* 0x0000000000067805 */ /* 0x001fe4000001ff00 */
[----:B------:R0:W-:Y:S08]  /*25c0*/  @!P5 STL.64 [R1+0x140], R48 ;  /* 0x000140300100d387 */ /* 0x0001f00000100a00 */
[----:B------:R-:W1:Y:S01]  /*25d0*/  @!P4 LDC.64 R70, c[0x0][0x3a0] ;  /* 0x0000e800ff46cb82 */ /* 0x000e620000000a00 */
[----:B------:R3:W4:Y:S07]  /*25e0*/  @!P2 LDG.E R6, desc[UR10][R46.64] ;  /* 0x0000000a2e06a981 */ /* 0x00072e000c1e1900 */
[----:B---3--:R-:W3:Y:S01]  /*25f0*/  @!P4 LDC.64 R46, c[0x0][0x3f8] ;  /* 0x0000fe00ff2ecb82 */ /* 0x008ee20000000a00 */
[----:B0-----:R-:W-:-:S02]  /*2600*/  @!P4 MOV R48, R30 ;  /* 0x0000001e0030c202 */ /* 0x001fc40000000f00 */
[----:B------:R-:W-:Y:S02]  /*2610*/  @!P4 MOV R49, R33 ;  /* 0x000000210031c202 */ /* 0x000fe40000000f00 */
[----:B------:R-:W-:Y:S01]  /*2620*/  LOP3.LUT R65, R65, 0xfffffff7, RZ, 0xc0, !PT ;  /* 0xfffffff741417812 */ /* 0x000fe200078ec0ff */
[-C--:B---3--:R-:W-:Y:S02]  /*2630*/  @!P4 IMAD R4, R4, R46.reuse, RZ ;  /* 0x0000002e0404c224 */ /* 0x088fe400078e02ff */
[----:B------:R-:W-:-:S04]  /*2640*/  @!P4 IMAD.WIDE.U32 R48, R0, R46, R48 ;  /* 0x0000002e0030c225 */ /* 0x000fc800078e0030 */
[----:B------:R-:W-:-:S05]  /*2650*/  @!P4 IMAD R47, R0, R47, R4 ;  /* 0x0000002f002fc224 */ /* 0x000fca00078e0204 */
[----:B------:R-:W-:Y:S02]  /*2660*/  @!P4 IADD3 R49, PT, PT, R49, R47, RZ ;  /* 0x0000002f3131c210 */ /* 0x000fe40007ffe0ff */
[----:B------:R-:W0:Y:S01]  /*2670*/  @!P4 LDC.64 R46, c[0x0][0x398] ;  /* 0x0000e600ff2ecb82 */ /* 0x000e220000000a00 */
[----:B------:R-:W-:Y:S02]  /*2680*/  @P5 LOP3.LUT R65, R65, 0x8, RZ, 0xfc, !PT ;  /* 0x0000000841415812 */ /* 0x000fe400078efcff */
[C---:B------:R-:W-:Y:S02]  /*2690*/  @!P4 SHF.L.U64.HI R0, R48.reuse, 0x1, R49 ;  /* 0x000000013000c819 */ /* 0x040fe40000010231 */
[----:B------:R-:W-:Y:S02]  /*26a0*/  LOP3.LUT P3, RZ, R65, 0x80000, RZ, 0xc0, !PT ;  /* 0x0008000041ff7812 */ /* 0x000fe4000786c0ff */
[----:B------:R-:W-:-:S04]  /*26b0*/  @!P4 SHF.L.U32 R48, R48, 0x1, RZ ;  /* 0x000000013030c819 */ /* 0x000fc800000006ff */
[----:B-1----:R-:W-:-:S04]  /*26c0*/  @!P4 IADD3 R70, P1, PT, R48, R70, RZ ;  /* 0x000000463046c210 */ /* 0x002fc80007f3e0ff */
[----:B------:R-:W-:-:S03]  /*26d0*/  @!P4 IADD3.X R71, PT, PT, R0, R71, RZ, P1, !PT ;  /* 0x000000470047c210 */ /* 0x000fc60000ffe4ff */
[----:B------:R1:W3:Y:S01]  /*26e0*/  @!P3 LDG.E R7, desc[UR10][R8.64] ;  /* 0x0000000a0807b981 */ /* 0x0002e2000c1e1900 */
[----:B0-----:R-:W-:Y:S01]  /*26f0*/  @!P4 IADD3 R52, P1, PT, R48, R46, RZ ;  /* 0x0000002e3034c210 */ /* 0x001fe20007f3e0ff */
[----:B-1----:R-:W-:-:S03]  /*2700*/  HFMA2 R8, -RZ, RZ, 0, 0 ;  /* 0x00000000ff087431 */ /* 0x002fc600000001ff */
[----:B------:R-:W-:Y:S02]  /*2710*/  @!P4 IADD3.X R53, PT, PT, R0, R47, RZ, P1, !PT ;  /* 0x0000002f0035c210 */ /* 0x000fe40000ffe4ff */
[----:B------:R-:W-:Y:S02]  /*2720*/  IADD3 R0, PT, PT, R27, 0xc0, RZ ;  /* 0x000000c01b007810 */ /* 0x000fe40007ffe0ff */
[----:B------:R-:W-:Y:S02]  /*2730*/  LOP3.LUT R65, R65, 0xfffffffb, RZ, 0xc0, !PT ;  /* 0xfffffffb41417812 */ /* 0x000fe400078ec0ff */
[----:B------:R-:W-:Y:S02]  /*2740*/  SHF.R.S32.HI R4, RZ, 0x1f, R0 ;  /* 0x0000001fff047819 */ /* 0x000fe40000011400 */
[----:B------:R-:W-:Y:S01]  /*2750*/  ISETP.GE.U32.AND P1, PT, R0, UR16, PT ;  /* 0x0000001000007c0c */ /* 0x000fe2000bf26070 */
[----:B------:R0:W3:Y:S01]  /*2760*/  @!P3 LDG.E R8, desc[UR10][R10.64] ;  /* 0x0000000a0a08b981 */ /* 0x0000e2000c1e1900 */
[----:B------:R-:W-:-:S02]  /*2770*/  @P4 LOP3.LUT R65, R65, 0x4, RZ, 0xfc, !PT ;  /* 0x0000000441414812 */ /* 0x000fc400078efcff */
[----:B------:R-:W-:Y:S02]  /*2780*/  ISETP.GE.AND.EX P3, PT, R4, UR17, PT, P1 ;  /* 0x0000001104007c0c */ /* 0x000fe4000bf66310 */
[----:B------:R-:W-:Y:S02]  /*2790*/  LOP3.LUT P1, RZ, R65, 0x40000, RZ, 0xc0, !PT ;  /* 0x0004000041ff7812 */ /* 0x000fe4000782c0ff */
[----:B0-----:R-:W-:-:S11]  /*27a0*/  CS2R R10, SRZ ;  /* 0x00000000000a7805 */ /* 0x001fd6000001ff00 */
[----:B------:R0:W3:Y:S04]  /*27b0*/  @!P1 LDG.E R11, desc[UR10][R12.64] ;  /* 0x0000000a0c0b9981 */ /* 0x0000e8000c1e1900 */
[----:B------:R1:W3:Y:S01]  /*27c0*/  @!P1 LDG.E R10, desc[UR10][R42.64] ;  /* 0x0000000a2a0a9981 */ /* 0x0002e2000c1e1900 */
[----:B0-----:R-:W0:Y:S01]  /*27d0*/  @!P3 LDC.64 R12, c[0x0][0x3f8] ;  /* 0x0000fe00ff0cbb82 */ /* 0x001e220000000a00 */
[----:B-1----:R-:W-:Y:S02]  /*27e0*/  @!P3 MOV R42, R30 ;  /* 0x0000001e002ab202 */ /* 0x002fe40000000f00 */
[----:B------:R-:W-:Y:S01]  /*27f0*/  @!P3 MOV R43, R33 ;  /* 0x00000021002bb202 */ /* 0x000fe20000000f00 */
[----:B0-----:R-:W-:-:S04]  /*2800*/  @!P3 IMAD R4, R4, R12, RZ ;  /* 0x0000000c0404b224 */ /* 0x001fc800078e02ff */
[C---:B------:R-:W-:Y:S02]  /*2810*/  @!P3 IMAD R4, R0.reuse, R13, R4 ;  /* 0x0000000d0004b224 */ /* 0x040fe400078e0204 */
[----:B------:R-:W-:Y:S02]  /*2820*/  @!P3 IMAD.WIDE.U32 R12, R0, R12, R42 ;  /* 0x0000000c000cb225 */ /* 0x000fe400078e002a */
[----:B------:R-:W0:Y:S03]  /*2830*/  @!P3 LDC.64 R42, c[0x0][0x3a0] ;  /* 0x0000e800ff2abb82 */ /* 0x000e260000000a00 */
[----:B------:R-:W-:Y:S02]  /*2840*/  @!P3 IADD3 R9, PT, PT, R13, R4, RZ ;  /* 0x000000040d09b210 */ /* 0x000fe40007ffe0ff */
[C---:B------:R-:W-:Y:S02]  /*2850*/  @!P3 SHF.L.U32 R4, R12.reuse, 0x1, RZ ;  /* 0x000000010c04b819 */ /* 0x040fe400000006ff */
[----:B------:R-:W-:-:S02]  /*2860*/  @!P3 SHF.L.U64.HI R0, R12, 0x1, R9 ;  /* 0x000000010c00b819 */ /* 0x000fc40000010209 */
[----:B------:R-:W1:Y:S01]  /*2870*/  @!P3 LDC.64 R12, c[0x0][0x398] ;  /* 0x0000e600ff0cbb82 */ /* 0x000e620000000a00 */
[----:B------:R-:W-:Y:S02]  /*2880*/  LOP3.LUT P2, RZ, R65, 0x20000, RZ, 0xc0, !PT ;  /* 0x0002000041ff7812 */ /* 0x000fe4000784c0ff */
[----:B0-----:R-:W-:-:S04]  /*2890*/  @!P3 IADD3 R42, P1, PT, R4, R42, RZ ;  /* 0x0000002a042ab210 */ /* 0x001fc80007f3e0ff */
[----:B------:R-:W-:Y:S02]  /*28a0*/  @!P3 IADD3.X R43, PT, PT, R0, R43, RZ, P1, !PT ;  /* 0x0000002b002bb210 */ /* 0x000fe40000ffe4ff */
[----:B-1----:R-:W-:-:S04]  /*28b0*/  @!P3 IADD3 R48, P1, PT, R4, R12, RZ ;  /* 0x0000000c0430b210 */ /* 0x002fc80007f3e0ff */
[----:B------:R-:W-:Y:S01]  /*28c0*/  @!P3 IADD3.X R49, PT, PT, R0, R13, RZ, P1, !PT ;  /* 0x0000000d0031b210 */ /* 0x000fe20000ffe4ff */
[----:B------:R-:W-:Y:S01]  /*28d0*/  HFMA2 R13, -RZ, RZ, 0, 0 ;  /* 0x00000000ff0d7431 */ /* 0x000fe200000001ff */
[----:B------:R-:W-:Y:S02]  /*28e0*/  IADD3 R0, PT, PT, R27, 0xc8, RZ ;  /* 0x000000c81b007810 */ /* 0x000fe40007ffe0ff */
[----:B------:R-:W-:Y:S02]  /*28f0*/  LOP3.LUT R65, R65, 0xfffffffd, RZ, 0xc0, !PT ;  /* 0xfffffffd41417812 */ /* 0x000fe400078ec0ff */
[----:B------:R-:W-:Y:S01]  /*2900*/  SHF.R.S32.HI R4, RZ, 0x1f, R0 ;  /* 0x0000001fff047819 */ /* 0x000fe20000011400 */
[----:B------:R0:W3:Y:S01]  /*2910*/  @!P2 LDG.E R13, desc[UR10][R14.64] ;  /* 0x0000000a0e0da981 */ /* 0x0000e2000c1e1900 */
[----:B------:R-:W-:Y:S02]  /*2920*/  ISETP.GE.U32.AND P1, PT, R0, UR16, PT ;  /* 0x0000001000007c0c */ /* 0x000fe4000bf26070 */
[----:B------:R-:W-:-:S02]  /*2930*/  @P3 LOP3.LUT R65, R65, 0x2, RZ, 0xfc, !PT ;  /* 0x0000000241413812 */ /* 0x000fc400078efcff */
[----:B0-----:R-:W-:-:S06]  /*2940*/  MOV R14, RZ ;  /* 0x000000ff000e7202 */ /* 0x001fcc0000000f00 */
[----:B------:R0:W3:Y:S01]  /*2950*/  @!P2 LDG.E R14, desc[UR10][R16.64] ;  /* 0x0000000a100ea981 */ /* 0x0000e2000c1e1900 */
[----:B------:R-:W-:Y:S02]  /*2960*/  ISETP.GE.AND.EX P2, PT, R4, UR17, PT, P1 ;  /* 0x0000001104007c0c */ /* 0x000fe4000bf46310 */
[----:B------:R-:W-:Y:S02]  /*2970*/  LOP3.LUT P1, RZ, R65, 0x10000, RZ, 0xc0, !PT ;  /* 0x0001000041ff7812 */ /* 0x000fe4000782c0ff */
[----:B0-----:R-:W-:-:S11]  /*2980*/  CS2R R16, SRZ ;  /* 0x0000000000107805 */ /* 0x001fd6000001ff00 */
[----:B------:R0:W3:Y:S02]  /*2990*/  @!P1 LDG.E R16, desc[UR10][R18.64] ;  /* 0x0000000a12109981 */ /* 0x0000e4000c1e1900 */
[----:B0-----:R-:W-:-:S06]  /*29a0*/  CS2R R18, SRZ ;  /* 0x0000000000127805 */ /* 0x001fcc000001ff00 */
[----:B------:R0:W3:Y:S02]  /*29b0*/  @!P1 LDG.E R18, desc[UR10][R20.64] ;  /* 0x0000000a14129981 */ /* 0x0000e4000c1e1900 */
[----:B0-----:R-:W0:Y:S01]  /*29c0*/  @!P2 LDC.64 R20, c[0x0][0x3f8] ;  /* 0x0000fe00ff14ab82 */ /* 0x001e220000000a00 */
[----:B------:R-:W-:Y:S02]  /*29d0*/  @!P2 MOV R46, R30 ;  /* 0x0000001e002ea202 */ /* 0x000fe40000000f00 */
[----:B------:R-:W-:Y:S01]  /*29e0*/  @!P2 MOV R47, R33 ;  /* 0x00000021002fa202 */ /* 0x000fe20000000f00 */
[----:B------:R1:W-:Y:S04]  /*29f0*/  @!P3 STL.64 [R1+0x128], R48 ;  /* 0x000128300100b387 */ /* 0x0003e80000100a00 */
[----:B-1----:R-:W1:Y:S01]  /*2a00*/  @!P2 LDC.64 R48, c[0x0][0x3a0] ;  /* 0x0000e800ff30ab82 */ /* 0x002e620000000a00 */
[----:B0-----:R-:W-:-:S02]  /*2a10*/  @!P2 IMAD R4, R4, R20, RZ ;  /* 0x000000140404a224 */ /* 0x001fc400078e02ff */
        /* <DEDUP_REMOVED lines=9> */
[----:B------:R-:W-:Y:S01]  /*2ab0*/  @P2 LOP3.LUT R65, R65, 0x1, RZ, 0xfc, !PT ;  /* 0x0000000141412812 */ /* 0x000fe200078efcff */
[----:B------:R-:W-:Y:S01]  /*2ac0*/  HFMA2 R20, -RZ, RZ, 0, 0 ;  /* 0x00000000ff147431 */ /* 0x000fe200000001ff */
[----:B0-----:R-:W-:-:S04]  /*2ad0*/  @!P2 IADD3 R46, P1, PT, R4, R46, RZ ;  /* 0x0000002e042ea210 */ /* 0x001fc80007f3e0ff */
[----:B------:R-:W-:Y:S02]  /*2ae0*/  @!P2 IADD3.X R47, PT, PT, R0, R47, RZ, P1, !PT ;  /* 0x0000002f002fa210 */ /* 0x000fe40000ffe4ff */
[----:B------:R-:W-:Y:S02]  /*2af0*/  LOP3.LUT P1, RZ, R65, 0x8000, RZ, 0xc0, !PT ;  /* 0x0000800041ff7812 */ /* 0x000fe4000782c0ff */
[----:B------:R-:W-:-:S11]  /*2b00*/  IADD3 R0, PT, PT, R27, 0xd0, RZ ;  /* 0x000000d01b007810 */ /* 0x000fd60007ffe0ff */
[----:B------:R0:W3:Y:S01]  /*2b10*/  @!P1 LDG.E R20, desc[UR10][R22.64] ;  /* 0x0000000a16149981 */ /* 0x0000e2000c1e1900 */
[----:B------:R-:W-:Y:S02]  /*2b20*/  SHF.R.S32.HI R4, RZ, 0x1f, R0 ;  /* 0x0000001fff047819 */ /* 0x000fe40000011400 */
[----:B0-----:R-:W-:Y:S02]  /*2b30*/  CS2R R22, SRZ ;  /* 0x0000000000167805 */ /* 0x001fe4000001ff00 */
[----:B------:R-:W-:-:S04]  /*2b40*/  LOP3.LUT P2, RZ, R64, 0x8, RZ, 0xc0, !PT ;  /* 0x0000000840ff7812 */ /* 0x000fc8000784c0ff */
[----:B------:R-:W3:Y:S01]  /*2b50*/  @!P1 LDG.E R23, desc[UR10][R24.64] ;  /* 0x0000000a18179981 */ /* 0x000ee2000c1e1900 */
[----:B------:R-:W-:-:S04]  /*2b60*/  ISETP.GE.U32.AND P1, PT, R0, UR16, PT ;  /* 0x0000001000007c0c */ /* 0x000fc8000bf26070 */
[----:B------:R-:W-:Y:S02]  /*2b70*/  ISETP.GE.AND.EX P1, PT, R4, UR17, PT, P1 ;  /* 0x0000001104007c0c */ /* 0x000fe4000bf26310 */
[----:B------:R-:W-:-:S06]  /*2b80*/  MOV R26, RZ ;  /* 0x000000ff001a7202 */ /* 0x000fcc0000000f00 */
[----:B------:R0:W3:Y:S05]  /*2b90*/  @!P2 LDG.E R26, desc[UR10][R2.64] ;  /* 0x0000000a021aa981 */ /* 0x0000ea000c1e1900 */
[----:B0-----:R-:W0:Y:S01]  /*2ba0*/  @!P1 LDC.64 R2, c[0x0][0x3f8] ;  /* 0x0000fe00ff029b82 */ /* 0x001e220000000a00 */
[----:B------:R-:W-:-:S06]  /*2bb0*/  CS2R R24, SRZ ;  /* 0x0000000000187805 */ /* 0x000fcc000001ff00 */
[----:B------:R1:W3:Y:S02]  /*2bc0*/  @!P2 LDG.E R24, desc[UR10][R44.64] ;  /* 0x0000000a2c18a981 */ /* 0x0002e4000c1e1900 */
[----:B-1----:R-:W-:Y:S02]  /*2bd0*/  @!P1 MOV R44, R30 ;  /* 0x0000001e002c9202 */ /* 0x002fe40000000f00 */
[----:B------:R-:W-:Y:S01]  /*2be0*/  @!P1 MOV R45, R33 ;  /* 0x00000021002d9202 */ /* 0x000fe20000000f00 */
[----:B0-----:R-:W-:-:S04]  /*2bf0*/  @!P1 IMAD R4, R4, R2, RZ ;  /* 0x0000000204049224 */ /* 0x001fc800078e02ff */
[C---:B------:R-:W-:Y:S02]  /*2c00*/  @!P1 IMAD R4, R0.reuse, R3, R4 ;  /* 0x0000000300049224 */ /* 0x040fe400078e0204 */
[----:B------:R-:W-:Y:S02]  /*2c10*/  @!P1 IMAD.WIDE.U32 R2, R0, R2, R44 ;  /* 0x0000000200029225 */ /* 0x000fe400078e002c */
[----:B------:R-:W0:Y:S01]  /*2c20*/  @!P1 LDC.64 R44, c[0x0][0x3a0] ;  /* 0x0000e800ff2c9b82 */ /* 0x000e220000000a00 */
[----:B------:R1:W-:Y:S02]  /*2c30*/  @!P4 STL.64 [R1+0x138], R52 ;  /* 0x000138340100c387 */ /* 0x0003e40000100a00 */
[----:B------:R-:W-:-:S05]  /*2c40*/  @!P1 IADD3 R9, PT, PT, R3, R4, RZ ;  /* 0x0000000403099210 */ /* 0x000fca0007ffe0ff */
[----:B-1----:R-:W1:Y:S01]  /*2c50*/  @!P1 LDC.64 R52, c[0x0][0x398] ;  /* 0x0000e600ff349b82 */ /* 0x002e620000000a00 */
[C---:B------:R-:W-:Y:S02]  /*2c60*/  @!P1 SHF.L.U64.HI R0, R2.reuse, 0x1, R9 ;  /* 0x0000000102009819 */ /* 0x040fe40000010209 */
[----:B------:R-:W-:-:S04]  /*2c70*/  @!P1 SHF.L.U32 R2, R2, 0x1, RZ ;  /* 0x0000000102029819 */ /* 0x000fc800000006ff */
[----:B0-----:R-:W-:-:S04]  /*2c80*/  @!P1 IADD3 R44, P2, PT, R2, R44, RZ ;  /* 0x0000002c022c9210 */ /* 0x001fc80007f5e0ff */
[----:B------:R-:W-:Y:S01]  /*2c90*/  @!P1 IADD3.X R45, PT, PT, R0, R45, RZ, P2, !PT ;  /* 0x0000002d002d9210 */ /* 0x000fe200017fe4ff */
[----:B------:R0:W-:Y:S01]  /*2ca0*/  @!P5 STL.64 [R1+0x130], R90 ;  /* 0x0001305a0100d387 */ /* 0x0001e20000100a00 */
[----:B------:R-:W-:Y:S02]  /*2cb0*/  LOP3.LUT P5, RZ, R64, 0x40, RZ, 0xc0, !PT ;  /* 0x0000004040ff7812 */ /* 0x000fe400078ac0ff */
[----:B-1----:R-:W-:Y:S02]  /*2cc0*/  @!P1 IADD3 R52, P2, PT, R2, R52, RZ ;  /* 0x0000003402349210 */ /* 0x002fe40007f5e0ff */
[----:B------:R-:W-:Y:S02]  /*2cd0*/  LOP3.LUT P4, RZ, R64, 0x20, RZ, 0xc0, !PT ;  /* 0x0000002040ff7812 */ /* 0x000fe4000788c0ff */
[----:B------:R-:W-:Y:S02]  /*2ce0*/  @!P1 IADD3.X R53, PT, PT, R0, R53, RZ, P2, !PT ;  /* 0x0000003500359210 */ /* 0x000fe400017fe4ff */
[C---:B------:R-:W-:Y:S01]  /*2cf0*/  LOP3.LUT P3, RZ, R64.reuse, 0x10, RZ, 0xc0, !PT ;  /* 0x0000001040ff7812 */ /* 0x040fe2000786c0ff */
[----:B------:R-:W-:Y:S01]  /*2d00*/  HFMA2 R4, -RZ, RZ, 0, 0 ;  /* 0x00000000ff047431 */ /* 0x000fe200000001ff */
[----:B------:R-:W-:Y:S01]  /*2d10*/  IADD3 R0, PT, PT, R27, 0xd8, RZ ;  /* 0x000000d81b007810 */ /* 0x000fe20007ffe0ff */
[----:B0-----:R-:W2:Y:S01]  /*2d20*/  LDL.LU.64 R90, [R1+0x110] ;  /* 0x00011000015a7983 */ /* 0x001ea20000300a00 */
[----:B------:R-:W-:-:S02]  /*2d30*/  LOP3.LUT R64, R64, 0xfffffffd, RZ, 0xc0, !PT ;  /* 0xfffffffd40407812 */ /* 0x000fc400078ec0ff */
[----:B------:R-:W-:Y:S02]  /*2d40*/  SHF.R.S32.HI R12, RZ, 0x1f, R0 ;  /* 0x0000001fff0c7819 */ /* 0x000fe40000011400 */
[----:B------:R-:W-:Y:S02]  /*2d50*/  ISETP.GE.U32.AND P2, PT, R0, UR16, PT ;  /* 0x0000001000007c0c */ /* 0x000fe4000bf46070 */
[----:B------:R-:W-:Y:S02]  /*2d60*/  MOV R9, RZ ;  /* 0x000000ff00097202 */ /* 0x000fe40000000f00 */
[----:B------:R-:W-:Y:S02]  /*2d70*/  CS2R R2, SRZ ;  /* 0x0000000000027805 */ /* 0x000fe4000001ff00 */
[----:B------:R-:W-:Y:S01]  /*2d80*/  @P1 LOP3.LUT R64, R64, 0x2, RZ, 0xfc, !PT ;  /* 0x0000000240401812 */ /* 0x000fe200078efcff */
[----:B------:R-:W3:Y:S01]  /*2d90*/  @!P4 LDG.E R19, desc[UR10][R38.64] ;  /* 0x0000000a2613c981 */ /* 0x000ee2000c1e1900 */
[----:B------:R-:W-:-:S02]  /*2da0*/  LOP3.LUT P1, RZ, R65, 0x1000, RZ, 0xc0, !PT ;  /* 0x0000100041ff7812 */ /* 0x000fc4000782c0ff */
[----:B------:R-:W-:Y:S01]  /*2db0*/  ISETP.GE.AND.EX P2, PT, R12, UR17, PT, P2 ;  /* 0x000000110c007c0c */ /* 0x000fe2000bf46320 */
[----:B------:R-:W3:Y:S04]  /*2dc0*/  @!P3 LDG.E R2, desc[UR10][R78.64] ;  /* 0x0000000a4e02b981 */ /* 0x000ee8000c1e1900 */
[----:B------:R-:W3:Y:S04]  /*2dd0*/  @!P3 LDG.E R3, desc[UR10][R76.64] ;  /* 0x0000000a4c03b981 */ /* 0x000ee8000c1e1900 */
[----:B------:R-:W3:Y:S04]  /*2de0*/  @!P4 LDG.E R17, desc[UR10][R40.64] ;  /* 0x0000000a2811c981 */ /* 0x000ee8000c1e1900 */
[----:B------:R0:W3:Y:S04]  /*2df0*/  @!P1 LDG.E R9, desc[UR10][R34.64] ;  /* 0x0000000a22099981 */ /* 0x0000e8000c1e1900 */
[----:B------:R1:W3:Y:S01]  /*2e00*/  @!P1 LDG.E R4, desc[UR10][R36.64] ;  /* 0x0000000a24049981 */ /* 0x0002e2000c1e1900 */
[----:B0-----:R-:W0:Y:S01]  /*2e10*/  @!P2 LDC.64 R34, c[0x0][0x3f8] ;  /* 0x0000fe00ff22ab82 */ /* 0x001e220000000a00 */
[----:B-1----:R-:W-:-:S02]  /*2e20*/  @!P2 MOV R36, R30 ;  /* 0x0000001e0024a202 */ /* 0x002fc40000000f00 */
        /* <DEDUP_REMOVED lines=9> */
[----:B0-----:R-:W-:-:S04]  /*2ec0*/  @!P2 IADD3 R36, P3, PT, R12, R36, RZ ;  /* 0x000000240c24a210 */ /* 0x001fc80007f7e0ff */
[----:B------:R-:W-:Y:S02]  /*2ed0*/  @!P2 IADD3.X R37, PT, PT, R0, R37, RZ, P3, !PT ;  /* 0x000000250025a210 */ /* 0x000fe40001ffe4ff */
[----:B-1----:R-:W-:-:S04]  /*2ee0*/  @!P2 IADD3 R34, P3, PT, R12, R34, RZ ;  /* 0x000000220c22a210 */ /* 0x002fc80007f7e0ff */
[----:B------:R-:W-:Y:S02]  /*2ef0*/  @!P2 IADD3.X R35, PT, PT, R0, R35, RZ, P3, !PT ;  /* 0x000000230023a210 */ /* 0x000fe40001ffe4ff */
[----:B------:R-:W-:-:S04]  /*2f00*/  IADD3 R0, PT, PT, R27, 0xe0, RZ ;  /* 0x000000e01b007810 */ /* 0x000fc80007ffe0ff */
[----:B------:R-:W-:Y:S02]  /*2f10*/  SHF.R.S32.HI R21, RZ, 0x1f, R0 ;  /* 0x0000001fff157819 */ /* 0x000fe40000011400 */
[----:B------:R-:W-:-:S04]  /*2f20*/  ISETP.GE.U32.AND P3, PT, R0, UR16, PT ;  /* 0x0000001000007c0c */ /* 0x000fc8000bf66070 */
[----:B------:R-:W-:-:S13]  /*2f30*/  ISETP.GE.AND.EX P3, PT, R21, UR17, PT, P3 ;  /* 0x0000001115007c0c */ /* 0x000fda000bf66330 */
[----:B------:R-:W0:Y:S01]  /*2f40*/  @!P3 LDC.64 R38, c[0x0][0x3f8] ;  /* 0x0000fe00ff26bb82 */ /* 0x000e220000000a00 */
[----:B------:R-:W-:Y:S02]  /*2f50*/  @!P3 MOV R40, R30 ;  /* 0x0000001e0028b202 */ /* 0x000fe40000000f00 */
[----:B------:R-:W-:Y:S02]  /*2f60*/  @!P3 MOV R41, R33 ;  /* 0x000000210029b202 */ /* 0x000fe40000000f00 */
[----:B------:R-:W-:Y:S01]  /*2f70*/  LOP3.LUT R64, R64, 0xfffffffb, RZ, 0xc0, !PT ;  /* 0xfffffffb40407812 */ /* 0x000fe200078ec0ff */
[----:B0-----:R-:W-:-:S04]  /*2f80*/  @!P3 IMAD R21, R21, R38, RZ ;  /* 0x000000261515b224 */ /* 0x001fc800078e02ff */
[C---:B------:R-:W-:Y:S02]  /*2f90*/  @!P3 IMAD R21, R0.reuse, R39, R21 ;  /* 0x000000270015b224 */ /* 0x040fe400078e0215 */
[----:B------:R-:W-:Y:S02]  /*2fa0*/  @!P3 IMAD.WIDE.U32 R38, R0, R38, R40 ;  /* 0x000000260026b225 */ /* 0x000fe400078e0028 */
[----:B------:R-:W0:Y:S03]  /*2fb0*/  @!P3 LDC.64 R40, c[0x0][0x3a0] ;  /* 0x0000e800ff28bb82 */ /* 0x000e260000000a00 */
[----:B------:R-:W-:-:S04]  /*2fc0*/  @!P3 IADD3 R21, PT, PT, R39, R21, RZ ;  /* 0x000000152715b210 */ /* 0x000fc80007ffe0ff */
[C---:B------:R-:W-:Y:S02]  /*2fd0*/  @!P3 SHF.L.U64.HI R0, R38.reuse, 0x1, R21 ;  /* 0x000000012600b819 */ /* 0x040fe40000010215 */
[----:B------:R-:W-:Y:S02]  /*2fe0*/  @!P3 SHF.L.U32 R21, R38, 0x1, RZ ;  /* 0x000000012615b819 */ /* 0x000fe400000006ff */
[----:B------:R-:W1:Y:S01]  /*2ff0*/  @!P3 LDC.64 R38, c[0x0][0x398] ;  /* 0x0000e600ff26bb82 */ /* 0x000e620000000a00 */
[----:B------:R-:W-:-:S04]  /*3000*/  @P1 LOP3.LUT R64, R64, 0x4, RZ, 0xfc, !PT ;  /* 0x0000000440401812 */ /* 0x000fc800078efcff */
[----:B------:R-:W-:-:S04]  /*3010*/  LOP3.LUT R64, R64, 0xfffffffe, RZ, 0xc0, !PT ;  /* 0xfffffffe40407812 */ /* 0x000fc800078ec0ff */
[----:B------:R-:W-:Y:S02]  /*3020*/  @P2 LOP3.LUT R64, R64, 0x1, RZ, 0xfc, !PT ;  /* 0x0000000140402812 */ /* 0x000fe400078efcff */
[----:B------:R-:W-:Y:S02]  /*3030*/  LOP3.LUT P2, RZ, R65, 0x200, RZ, 0xc0, !PT ;  /* 0x0000020041ff7812 */ /* 0x000fe4000784c0ff */
[----:B0-----:R-:W-:-:S04]  /*3040*/  @!P3 IADD3 R40, P4, PT, R21, R40, RZ ;  /* 0x000000281528b210 */ /* 0x001fc80007f9e0ff */
[----:B------:R-:W-:Y:S02]  /*3050*/  @!P3 IADD3.X R41, PT, PT, R0, R41, RZ, P4, !PT ;  /* 0x000000290029b210 */ /* 0x000fe400027fe4ff */
[----:B-1----:R-:W-:-:S05]  /*3060*/  @!P3 IADD3 R38, P4, PT, R21, R38, RZ ;  /* 0x000000261526b210 */ /* 0x002fca0007f9e0ff */
[----:B------:R0:W3:Y:S01]  /*3070*/  @!P2 LDG.E R25, desc[UR10][R66.64] ;  /* 0x0000000a4219a981 */ /* 0x0000e2000c1e1900 */
[----:B------:R-:W-:-:S03]  /*3080*/  @!P3 IADD3.X R39, PT, PT, R0, R39, RZ, P4, !PT ;  /* 0x000000270027b210 */ /* 0x000fc600027fe4ff */
[----:B------:R-:W3:Y:S01]  /*3090*/  @!P2 LDG.E R22, desc[UR10][R68.64] ;  /* 0x0000000a4416a981 */ /* 0x000ee2000c1e1900 */
[----:B0-----:R-:W-:-:S04]  /*30a0*/  IADD3 R66, PT, PT, R27, 0xe8, RZ ;  /* 0x000000e81b427810 */ /* 0x001fc80007ffe0ff */
[----:B------:R-:W-:Y:S02]  /*30b0*/  SHF.R.S32.HI R67, RZ, 0x1f, R66 ;  /* 0x0000001fff437819 */ /* 0x000fe40000011442 */
[----:B------:R-:W-:-:S04]  /*30c0*/  ISETP.GE.U32.AND P4, PT, R66, UR16, PT ;  /* 0x0000001042007c0c */ /* 0x000fc8000bf86070 */
[----:B------:R-:W-:Y:S02]  /*30d0*/  ISETP.GE.AND.EX P4, PT, R67, UR17, PT, P4 ;  /* 0x0000001143007c0c */ /* 0x000fe4000bf86340 */
[----:B------:R-:W-:-:S06]  /*30e0*/  MOV R0, RZ ;  /* 0x000000ff00007202 */ /* 0x000fcc0000000f00 */
[----:B------:R0:W3:Y:S05]  /*30f0*/  @!P5 LDG.E R0, desc[UR10][R28.64] ;  /* 0x0000000a1c00d981 */ /* 0x0000ea000c1e1900 */
[----:B0-----:R-:W0:Y:S01]  /*3100*/  @!P4 LDC.64 R28, c[0x0][0x3f8] ;  /* 0x0000fe00ff1ccb82 */ /* 0x001e220000000a00 */
[----:B------:R-:W-:-:S06]  /*3110*/  HFMA2 R21, -RZ, RZ, 0, 0 ;  /* 0x00000000ff157431 */ /* 0x000fcc00000001ff */
[----:B------:R1:W3:Y:S02]  /*3120*/  @!P5 LDG.E R21, desc[UR10][R56.64] ;  /* 0x0000000a3815d981 */ /* 0x0002e4000c1e1900 */
[----:B-1----:R-:W-:Y:S02]  /*3130*/  @!P4 MOV R56, R30 ;  /* 0x0000001e0038c202 */ /* 0x002fe40000000f00 */
[----:B------:R-:W-:Y:S01]  /*3140*/  @!P4 MOV R57, R33 ;  /* 0x000000210039c202 */ /* 0x000fe20000000f00 */
        /* <DEDUP_REMOVED lines=8> */
[----:B------:R-:W-:Y:S02]  /*31d0*/  LOP3.LUT P1, RZ, R65, 0x800, RZ, 0xc0, !PT ;  /* 0x0000080041ff7812 */ /* 0x000fe4000782c0ff */
[----:B0-----:R-:W-:-:S04]  /*31e0*/  @!P4 IADD3 R28, P5, PT, R67, R28, RZ ;  /* 0x0000001c431cc210 */ /* 0x001fc80007fbe0ff */
[----:B------:R-:W-:Y:S02]  /*31f0*/  @!P4 IADD3.X R29, PT, PT, R66, R29, RZ, P5, !PT ;  /* 0x0000001d421dc210 */ /* 0x000fe40002ffe4ff */
[----:B-1----:R-:W-:-:S04]  /*3200*/  @!P4 IADD3 R56, P5, PT, R67, R56, RZ ;  /* 0x000000384338c210 */ /* 0x002fc80007fbe0ff */
[----:B------:R-:W-:Y:S02]  /*3210*/  @!P4 IADD3.X R57, PT, PT, R66, R57, RZ, P5, !PT ;  /* 0x000000394239c210 */ /* 0x000fe40002ffe4ff */
[----:B------:R-:W-:Y:S02]  /*3220*/  CS2R R66, SRZ ;  /* 0x0000000000427805 */ /* 0x000fe4000001ff00 */
[----:B------:R-:W-:Y:S02]  /*3230*/  LOP3.LUT R65, R65, 0x7fffffff, RZ, 0xc0, !PT ;  /* 0x7fffffff41417812 */ /* 0x000fe400078ec0ff */
[----:B------:R-:W-:Y:S02]  /*3240*/  IADD3 R68, PT, PT, R27, 0xf0, RZ ;  /* 0x000000f01b447810 */ /* 0x000fe40007ffe0ff */
[----:B------:R-:W-:Y:S01]  /*3250*/  @P3 LOP3.LUT R65, R65, 0x80000000, RZ, 0xfc, !PT ;  /* 0x8000000041413812 */ /* 0x000fe200078efcff */
[----:B------:R0:W3:Y:S01]  /*3260*/  @!P6 LDG.E R66, desc[UR10][R58.64] ;  /* 0x0000000a3a42e981 */ /* 0x0000e2000c1e1900 */
[----:B------:R-:W-:-:S02]  /*3270*/  ISETP.GE.U32.AND P5, PT, R68, UR16, PT ;  /* 0x0000001044007c0c */ /* 0x000fc4000bfa6070 */
[----:B------:R-:W-:Y:S01]  /*3280*/  LOP3.LUT P3, RZ, R65, 0x40, RZ, 0xc0, !PT ;  /* 0x0000004041ff7812 */ /* 0x000fe2000786c0ff */
[----:B------:R1:W3:Y:S01]  /*3290*/  @!P6 LDG.E R67, desc[UR10][R62.64] ;  /* 0x0000000a3e43e981 */ /* 0x0002e2000c1e1900 */
[----:B0-----:R-:W-:-:S04]  /*32a0*/  SHF.R.S32.HI R58, RZ, 0x1f, R68 ;  /* 0x0000001fff3a7819 */ /* 0x001fc80000011444 */
[----:B------:R-:W-:Y:S02]  /*32b0*/  ISETP.GE.AND.EX P5, PT, R58, UR17, PT, P5 ;  /* 0x000000113a007c0c */ /* 0x000fe4000bfa6350 */
[----:B-1----:R-:W-:-:S06]  /*32c0*/  CS2R R62, SRZ ;  /* 0x00000000003e7805 */ /* 0x002fcc000001ff00 */
[----:B------:R0:W3:Y:S01]  /*32d0*/  @!P3 LDG.E R62, desc[UR10][R60.64] ;  /* 0x0000000a3c3eb981 */ /* 0x0000e2000c1e1900 */
[----:B------:R-:W-:Y:S01]  /*32e0*/  HFMA2 R12, -RZ, RZ, 0, 0 ;  /* 0x00000000ff0c7431 */ /* 0x000fe200000001ff */
[----:B------:R-:W-:Y:S02]  /*32f0*/  MOV R15, RZ ;  /* 0x000000ff000f7202 */ /* 0x000fe40000000f00 */
[----:B------:R-:W-:Y:S01]  /*3300*/  STL [R1+0x1ec], R87 ;  /* 0x0001ec5701007387 */ /* 0x000fe20000100800 */
[----:B------:R-:W-:-:S03]  /*3310*/  @!P5 MOV R59, R33 ;  /* 0x00000021003bd202 */ /* 0x000fc60000000f00 */
[----:B------:R-:W3:Y:S01]  /*3320*/  @!P1 LDG.E R15, desc[UR10][R72.64] ;  /* 0x0000000a480f9981 */ /* 0x000ee2000c1e1900 */
[----:B0-----:R-:W0:Y:S03]  /*3330*/  @!P5 LDC.64 R60, c[0x0][0x3f8] ;  /* 0x0000fe00ff3cdb82 */ /* 0x001e260000000a00 */
[----:B------:R1:W3:Y:S04]  /*3340*/  @!P1 LDG.E R12, desc[UR10][R74.64] ;  /* 0x0000000a4a0c9981 */ /* 0x0002e8000c1e1900 */
[----:B------:R-:W-:Y:S04]  /*3350*/  STL [R1+0x1f8], R87 ;  /* 0x0001f85701007387 */ /* 0x000fe80000100800 */
[----:B------:R4:W-:Y:S04]  /*3360*/  STL [R1+0x200], R87 ;  /* 0x0002005701007387 */ /* 0x0009e80000100800 */
[----:B------:R2:W-:Y:S04]  /*3370*/  STL [R1+0x204], R86 ;  /* 0x0002045601007387 */ /* 0x0005e80000100800 */
[----:B------:R-:W-:Y:S04]  /*3380*/  STL.S16 [R1+0x114], RZ ;  /* 0x000114ff01007387 */ /* 0x000fe80000100600 */
[----:B------:R-:W-:Y:S01]  /*3390*/  STL.64 [R1+0x1e0], R42 ;  /* 0x0001e02a01007387 */ /* 0x000fe20000100a00 */
[----:B0-----:R-:W-:Y:S01]  /*33a0*/  @!P5 IMAD R69, R58, R60, RZ ;  /* 0x0000003c3a45d224 */ /* 0x001fe200078e02ff */
[----:B------:R-:W-:-:S02]  /*33b0*/  @!P5 MOV R58, R30 ;  /* 0x0000001e003ad202 */ /* 0x000fc40000000f00 */
[----:B------:R-:W-:Y:S01]  /*33c0*/  STL.64 [R1+0x1d8], R48 ;  /* 0x0001d83001007387 */ /* 0x000fe20000100a00 */
[C---:B------:R-:W-:Y:S02]  /*33d0*/  @!P5 IMAD R69, R68.reuse, R61, R69 ;  /* 0x0000003d4445d224 */ /* 0x040fe400078e0245 */
[----:B------:R-:W-:Y:S01]  /*33e0*/  @!P5 IMAD.WIDE.U32 R60, R68, R60, R58 ;  /* 0x0000003c443cd225 */ /* 0x000fe200078e003a */
[----:B------:R-:W3:Y:S01]  /*33f0*/  @!P3 LDG.E R63, desc[UR10][R92.64] ;  /* 0x0000000a5c3fb981 */ /* 0x000ee2000c1e1900 */
[----:B------:R-:W0:Y:S03]  /*3400*/  @!P5 LDC.64 R58, c[0x0][0x3a0] ;  /* 0x0000e800ff3adb82 */ /* 0x000e260000000a00 */
[----:B------:R-:W-:-:S04]  /*3410*/  @!P5 IADD3 R69, PT, PT, R61, R69, RZ ;  /* 0x000000453d45d210 */ /* 0x000fc80007ffe0ff */
[C---:B------:R-:W-:Y:S02]  /*3420*/  @!P5 SHF.L.U64.HI R68, R60.reuse, 0x1, R69 ;  /* 0x000000013c44d819 */ /* 0x040fe40000010245 */
[----:B------:R-:W-:Y:S02]  /*3430*/  @!P5 SHF.L.U32 R69, R60, 0x1, RZ ;  /* 0x000000013c45d819 */ /* 0x000fe400000006ff */
[----:B------:R-:W1:Y:S01]  /*3440*/  @!P5 LDC.64 R60, c[0x0][0x398] ;  /* 0x0000e600ff3cdb82 */ /* 0x000e620000000a00 */
[----:B------:R-:W-:Y:S02]  /*3450*/  LOP3.LUT P1, RZ, R65, 0x20, RZ, 0xc0, !PT ;  /* 0x0000002041ff7812 */ /* 0x000fe4000782c0ff */
[----:B0-----:R-:W-:-:S04]  /*3460*/  @!P5 IADD3 R58, P6, PT, R69, R58, RZ ;  /* 0x0000003a453ad210 */ /* 0x001fc80007fde0ff */
[C---:B------:R-:W-:Y:S02]  /*3470*/  @!P5 IADD3.X R59, PT, PT, R68.reuse, R59, RZ, P6, !PT ;  /* 0x0000003b443bd210 */ /* 0x040fe400037fe4ff */
[----:B-1----:R-:W-:Y:S02]  /*3480*/  @!P5 IADD3 R60, P6, PT, R69, R60, RZ ;  /* 0x0000003c453cd210 */ /* 0x002fe40007fde0ff */
[----:B----4-:R-:W-:Y:S02]  /*3490*/  PRMT R87, RZ, 0x7610, R87 ;  /* 0x00007610ff577816 */ /* 0x010fe40000000057 */
[----:B------:R-:W-:Y:S02]  /*34a0*/  @!P5 IADD3.X R61, PT, PT, R68, R61, RZ, P6, !PT ;  /* 0x0000003d443dd210 */ /* 0x000fe400037fe4ff */
[----:B------:R-:W-:Y:S02]  /*34b0*/  CS2R R68, SRZ ;  /* 0x0000000000447805 */ /* 0x000fe4000001ff00 */
[----:B--2---:R-:W-:Y:S01]  /*34c0*/  PRMT R86, R87, 0x7610, R86 ;  /* 0x0000761057567816 */ /* 0x004fe20000000056 */
[----:B------:R0:W-:Y:S04]  /*34d0*/  STL.S16 [R1+0x120], R87 ;  /* 0x0001205701007387 */ /* 0x0001e80000100600 */
[----:B------:R1:W2:Y:S01]  /*34e0*/  @!P1 LDG.E R68, desc[UR10][R90.64] ;  /* 0x0000000a5a449981 */ /* 0x0002a2000c1e1900 */
[----:B------:R-:W-:-:S02]  /*34f0*/  LOP3.LUT R65, R65, 0xdfffffff, RZ, 0xc0, !PT ;  /* 0xdfffffff41417812 */ /* 0x000fc400078ec0ff */
[----:B------:R-:W-:Y:S02]  /*3500*/  IADD3 R74, PT, PT, R27, 0xf8, RZ ;  /* 0x000000f81b4a7810 */ /* 0x000fe40007ffe0ff */
[----:B------:R-:W-:Y:S01]  /*3510*/  CS2R R72, SRZ ;  /* 0x0000000000487805 */ /* 0x000fe2000001ff00 */
[----:B------:R-:W4:Y:S04]  /*3520*/  @!P1 LDG.E R69, desc[UR10][R88.64] ;  /* 0x0000000a58459981 */ /* 0x000f28000c1e1900 */
[----:B0-----:R-:W3:Y:S04]  /*3530*/  LDL.S16 R87, [R1+0x122] ;  /* 0x0001220001577983 */ /* 0x001ee80000100600 */
[----:B------:R-:W2:Y:S04]  /*3540*/  LDL.LU R90, [R1+0x11c] ;  /* 0x00011c00015a7983 */ /* 0x000ea80000300800 */
[----:B------:R-:W4:Y:S01]  /*3550*/  LDL.LU R91, [R1+0x118] ;  /* 0x00011800015b7983 */ /* 0x000f220000300800 */
[----:B--2---:R-:W-:-:S03]  /*3560*/  @!P0 PRMT R86, R90, 0x7610, R86 ;  /* 0x000076105a568816 */ /* 0x004fc60000000056 */
[----:B------:R0:W-:Y:S01]  /*3570*/  STL [R1+0x10], R90 ;  /* 0x0000105a01007387 */ /* 0x0001e20000100800 */
[----:B---3--:R-:W-:-:S05]  /*3580*/  @!P0 PRMT R87, R90, 0x7632, R87 ;  /* 0x000076325a578816 */ /* 0x008fca0000000057 */
[----:B------:R2:W-:Y:S04]  /*3590*/  @!P0 STL.S16 [R1+0x122], R87 ;  /* 0x0001225701008387 */ /* 0x0005e80000100600 */
[----:B0-----:R-:W1:Y:S04]  /*35a0*/  LDL.LU R90, [R1+0x1fc] ;  /* 0x0001fc00015a7983 */ /* 0x001e680000300800 */
[----:B--2---:R-:W2:Y:S01]  /*35b0*/  LDL.LU R87, [R1+0x200] ;  /* 0x0002000001577983 */ /* 0x004ea20000300800 */
[----:B-1----:R-:W-:-:S05]  /*35c0*/  PRMT R90, RZ, 0x7610, R90 ;  /* 0x00007610ff5a7816 */ /* 0x002fca000000005a */
[----:B------:R0:W-:Y:S01]  /*35d0*/  STL.S16 [R1+0x116], R90 ;  /* 0x0001165a01007387 */ /* 0x0001e20000100600 */
[----:B--2---:R-:W-:-:S03]  /*35e0*/  PRMT R87, R90, 0x7610, R87 ;  /* 0x000076105a577816 */ /* 0x004fc60000000057 */
[----:B0-----:R-:W2:Y:S01]  /*35f0*/  LDL.S16 R90, [R1+0x114] ;  /* 0x00011400015a7983 */ /* 0x001ea20000100600 */
[----:B----4-:R-:W-:-:S05]  /*3600*/  @!P0 PRMT R87, R91, 0x7610, R87 ;  /* 0x000076105b578816 */ /* 0x010fca0000000057 */
[----:B------:R0:W-:Y:S04]  /*3610*/  @!P0 STL.S16 [R1+0x116], R87 ;  /* 0x0001165701008387 */ /* 0x0001e80000100600 */
[----:B------:R1:W-:Y:S04]  /*3620*/  STL [R1+0x90], R91 ;  /* 0x0000905b01007387 */ /* 0x0003e80000100800 */
[----:B0-----:R-:W3:Y:S01]  /*3630*/  LDL.LU R87, [R1+0x1f8] ;  /* 0x0001f80001577983 */ /* 0x001ee20000300800 */
[----:B------:R-:W-:-:S04]  /*3640*/  @P4 LOP3.LUT R65, R65, 0x20000000, RZ, 0xfc, !PT ;  /* 0x2000000041414812 */ /* 0x000fc800078efcff */
[----:B------:R-:W-:Y:S02]  /*3650*/  LOP3.LUT P4, RZ, R65, 0x10, RZ, 0xc0, !PT ;  /* 0x0000001041ff7812 */ /* 0x000fe4000788c0ff */
[----:B--2---:R-:W-:-:S11]  /*3660*/  @!P0 PRMT R90, R91, 0x7632, R90 ;  /* 0x000076325b5a8816 */ /* 0x004fd6000000005a */
[----:B------:R0:W2:Y:S04]  /*3670*/  @!P4 LDG.E R73, desc[UR10][R50.64] ;  /* 0x0000000a3249c981 */ /* 0x0000a8000c1e1900 */
[----:B-1----:R-:W4:Y:S04]  /*3680*/  LDL.LU R91, [R1+0x1f0] ;  /* 0x0001f000015b7983 */ /* 0x002f280000300800 */
[----:B------:R1:W-:Y:S01]  /*3690*/  @!P0 STL.S16 [R1+0x114], R90 ;  /* 0x0001145a01008387 */ /* 0x0003e20000100600 */
[----:B------:R-:W-:Y:S02]  /*36a0*/  LOP3.LUT R65, R65, 0xf7ffffff, RZ, 0xc0, !PT ;  /* 0xf7ffffff41417812 */ /* 0x000fe400078ec0ff */
[----:B------:R-:W-:Y:S01]  /*36b0*/  SHF.R.S32.HI R75, RZ, 0x1f, R74 ;  /* 0x0000001fff4b7819 */ /* 0x000fe2000001144a */
[----:B------:R0:W2:Y:S04]  /*36c0*/  @!P4 LDG.E R72, desc[UR10][R54.64] ;  /* 0x0000000a3648c981 */ /* 0x0000a8000c1e1900 */
[----:B-1----:R-:W2:Y:S01]  /*36d0*/  LDL.LU R90, [R1+0x1f4] ;  /* 0x0001f400015a7983 */ /* 0x002ea20000300800 */
[----:B------:R-:W-:-:S04]  /*36e0*/  @P5 LOP3.LUT R65, R65, 0x8000000, RZ, 0xfc, !PT ;  /* 0x0800000041415812 */ /* 0x000fc800078efcff */
[----:B------:R-:W-:Y:S02]  /*36f0*/  LOP3.LUT P5, RZ, R65, 0x1000000, RZ, 0xc0, !PT ;  /* 0x0100000041ff7812 */ /* 0x000fe400078ac0ff */
[----:B---3--:R-:W-:Y:S02]  /*3700*/  PRMT R87, RZ, 0x7610, R87 ;  /* 0x00007610ff577816 */ /* 0x008fe40000000057 */
[----:B------:R-:W-:-:S04]  /*3710*/  ISETP.GE.U32.AND P6, PT, R74, UR16, PT ;  /* 0x000000104a007c0c */ /* 0x000fc8000bfc6070 */
[----:B------:R-:W-:-:S13]  /*3720*/  ISETP.GE.AND.EX P6, PT, R75, UR17, PT, P6 ;  /* 0x000000114b007c0c */ /* 0x000fda000bfc6360 */
[----:B0-----:R-:W0:Y:S01]  /*3730*/  @!P6 LDC.64 R50, c[0x0][0x3f8] ;  /* 0x0000fe00ff32eb82 */ /* 0x001e220000000a00 */
[----:B------:R-:W-:Y:S02]  /*3740*/  @!P6 MOV R54, R30 ;  /* 0x0000001e0036e202 */ /* 0x000fe40000000f00 */
[----:B------:R-:W-:Y:S02]  /*3750*/  @!P6 MOV R55, R33 ;  /* 0x000000210037e202 */ /* 0x000fe40000000f00 */
[----:B----4-:R-:W-:-:S05]  /*3760*/  @!P5 PRMT R87, R91, 0x7610, R87 ;  /* 0x000076105b57d816 */ /* 0x010fca0000000057 */
[----:B------:R1:W-:Y:S04]  /*3770*/  STL.S16 [R1+0x11e], R87 ;  /* 0x00011e5701007387 */ /* 0x0003e80000100600 */
[----:B-1----:R-:W3:Y:S01]  /*3780*/  LDL.LU R87, [R1+0x1ec] ;  /* 0x0001ec0001577983 */ /* 0x002ee20000300800 */
[----:B--2---:R-:W-:Y:S01]  /*3790*/  PRMT R90, RZ, 0x7610, R90 ;  /* 0x00007610ff5a7816 */ /* 0x004fe2000000005a */
[----:B0-----:R-:W-:-:S03]  /*37a0*/  @!P6 IMAD R75, R75, R50, RZ ;  /* 0x000000324b4be224 */ /* 0x001fc600078e02ff */
[----:B------:R-:W-:Y:S01]  /*37b0*/  @!P5 PRMT R90, R91, 0x7632, R90 ;  /* 0x000076325b5ad816 */ /* 0x000fe2000000005a */
[C---:B------:R-:W-:Y:S02]  /*37c0*/  @!P6 IMAD R75, R74.reuse, R51, R75 ;  /* 0x000000334a4be224 */ /* 0x040fe400078e024b */
[----:B------:R-:W-:Y:S02]  /*37d0*/  @!P6 IMAD.WIDE.U32 R54, R74, R50, R54 ;  /* 0x000000324a36e225 */ /* 0x000fe400078e0036 */
[----:B------:R0:W-:Y:S01]  /*37e0*/  STL.S16 [R1+0x11c], R90 ;  /* 0x00011c5a01007387 */ /* 0x0001e20000100600 */
[----:B------:R-:W1:Y:S02]  /*37f0*/  @!P6 LDC.64 R50, c[0x0][0x3a0] ;  /* 0x0000e800ff32eb82 */ /* 0x000e640000000a00 */
[----:B------:R-:W-:Y:S01]  /*3800*/  @!P6 IADD3 R75, PT, PT, R55, R75, RZ ;  /* 0x0000004b374be210 */ /* 0x000fe20007ffe0ff */
[----:B0-----:R-:W2:Y:S03]  /*3810*/  LDL.LU R90, [R1+0x1e8] ;  /* 0x0001e800015a7983 */ /* 0x001ea60000300800 */
[----:B------:R-:W-:-:S02]  /*3820*/  @!P6 SHF.L.U64.HI R74, R54, 0x1, R75 ;  /* 0x00000001364ae819 */ /* 0x000fc4000001024b */
[----:B------:R-:W-:Y:S02]  /*3830*/  @!P6 SHF.L.U32 R75, R54, 0x1, RZ ;  /* 0x00000001364be819 */ /* 0x000fe400000006ff */
[----:B------:R-:W0:Y:S01]  /*3840*/  @!P6 LDC.64 R54, c[0x0][0x398] ;  /* 0x0000e600ff36eb82 */ /* 0x000e220000000a00 */
[----:B------:R-:W-:-:S04]  /*3850*/  LOP3.LUT R65, R65, 0xbfffffff, RZ, 0xc0, !PT ;  /* 0xbfffffff41417812 */ /* 0x000fc800078ec0ff */
[----:B------:R-:W-:Y:S02]  /*3860*/  @P4 LOP3.LUT R65, R65, 0x40000000, RZ, 0xfc, !PT ;  /* 0x4000000041414812 */ /* 0x000fe400078efcff */
[----:B-1----:R-:W-:-:S04]  /*3870*/  @!P6 IADD3 R50, P1, PT, R75, R50, RZ ;  /* 0x000000324b32e210 */ /* 0x002fc80007f3e0ff */
[----:B------:R-:W-:Y:S02]  /*3880*/  @!P6 IADD3.X R51, PT, PT, R74, R51, RZ, P1, !PT ;  /* 0x000000334a33e210 */ /* 0x000fe40000ffe4ff */
[----:B------:R-:W-:Y:S02]  /*3890*/  LOP3.LUT P1, RZ, R65, 0x800000, RZ, 0xc0, !PT ;  /* 0x0080000041ff7812 */ /* 0x000fe4000782c0ff */
[----:B0-----:R-:W-:-:S04]  /*38a0*/  @!P6 IADD3 R54, P4, PT, R75, R54, RZ ;  /* 0x000000364b36e210 */ /* 0x001fc80007f9e0ff */
[----:B------:R-:W-:Y:S02]  /*38b0*/  @!P6 IADD3.X R55, PT, PT, R74, R55, RZ, P4, !PT ;  /* 0x000000374a37e210 */ /* 0x000fe400027fe4ff */
[C---:B------:R-:W-:Y:S02]  /*38c0*/  LOP3.LUT P4, RZ, R65.reuse, 0x200000, RZ, 0xc0, !PT ;  /* 0x0020000041ff7812 */ /* 0x040fe4000788c0ff */
[----:B------:R-:W-:-:S04]  /*38d0*/  LOP3.LUT R65, R65, 0xfbffffff, RZ, 0xc0, !PT ;  /* 0xfbffffff41417812 */ /* 0x000fc800078ec0ff */
[----:B------:R-:W-:-:S04]  /*38e0*/  @P6 LOP3.LUT R65, R65, 0x4000000, RZ, 0xfc, !PT ;  /* 0x0400000041416812 */ /* 0x000fc800078efcff */
[----:B------:R-:W-:Y:S02]  /*38f0*/  LOP3.LUT P6, RZ, R65, 0x400000, RZ, 0xc0, !PT ;  /* 0x0040000041ff7812 */ /* 0x000fe400078cc0ff */
[----:B------:R-:W-:Y:S02]  /*3900*/  PRMT R43, RZ, 0x7610, R43 ;  /* 0x00007610ff2b7816 */ /* 0x000fe4000000002b */
[----:B------:R-:W-:-:S09]  /*3910*/  PRMT R42, RZ, 0x7610, R42 ;  /* 0x00007610ff2a7816 */ /* 0x000fd2000000002a */
[----:B------:R-:W-:-:S05]  /*3920*/  @!P6 PRMT R42, R85, 0x7610, R42 ;  /* 0x00007610552ae816 */ /* 0x000fca000000002a */
[----:B------:R-:W-:Y:S01]  /*3930*/  STL.S16 [R1+0x110], R42 ;  /* 0x0001102a01007387 */ /* 0x000fe20000100600 */
[----:B---3--:R-:W-:-:S05]  /*3940*/  @!P1 PRMT R43, R87, 0x7632, R43 ;  /* 0x00007632572b9816 */ /* 0x008fca000000002b */
[----:B------:R0:W-:Y:S04]  /*3950*/  STL.S16 [R1+0x112], R43 ;  /* 0x0001122b01007387 */ /* 0x0001e80000100600 */
[----:B0-----:R-:W3:Y:S04]  /*3960*/  LDL.LU.64 R42, [R1+0x130] ;  /* 0x00013000012a7983 */ /* 0x001ee80000300a00 */
[----:B------:R0:W-:Y:S04]  /*3970*/  @!P0 STL.S16 [R1+0x120], R86 ;  /* 0x0001205601008387 */ /* 0x0001e80000100600 */
[----:B0-----:R-:W4:Y:S01]  /*3980*/  LDL.LU R86, [R1+0x204] ;  /* 0x0002040001567983 */ /* 0x001f220000300800 */
[----:B------:R-:W-:-:S02]  /*3990*/  PRMT R49, RZ, 0x7610, R49 ;  /* 0x00007610ff317816 */ /* 0x000fc40000000031 */
[----:B------:R-:W-:Y:S02]  /*39a0*/  PRMT R48, RZ, 0x7610, R48 ;  /* 0x00007610ff307816 */ /* 0x000fe40000000030 */
[----:B--2---:R-:W-:Y:S02]  /*39b0*/  @!P5 PRMT R49, R90, 0x7610, R49 ;  /* 0x000076105a31d816 */ /* 0x004fe40000000031 */
[----:B------:R-:W-:-:S03]  /*39c0*/  @!P1 PRMT R48, R87, 0x7610, R48 ;  /* 0x0000761057309816 */ /* 0x000fc60000000030 */
[----:B------:R-:W-:Y:S04]  /*39d0*/  STL.S16 [R1+0x118], R49 ;  /* 0x0001183101007387 */ /* 0x000fe80000100600 */
[----:B------:R0:W-:Y:S04]  /*39e0*/  STL.S16 [R1+0x11a], R48 ;  /* 0x00011a3001007387 */ /* 0x0001e80000100600 */
[----:B0-----:R-:W2:Y:S01]  /*39f0*/  LDL.LU.64 R48, [R1+0x140] ;  /* 0x0001400001307983 */ /* 0x001ea20000300a00 */
[----:B------:R-:W-:-:S03]  /*3a00*/  PRMT R93, R93, 0x5410, RZ ;  /* 0x000054105d5d7816 */ /* 0x000fc600000000ff */
[----:B------:R0:W-:Y:S01]  /*3a10*/  STL [R1+0x94], R90 ;  /* 0x0000945a01007387 */ /* 0x0001e20000100800 */
[----:B------:R-:W-:Y:S02]  /*3a20*/  @!P5 PRMT R93, R93, 0x7610, R90 ;  /* 0x000076105d5dd816 */ /* 0x000fe4000000005a */
[----:B------:R-:W-:Y:S02]  /*3a30*/  LOP3.LUT P5, RZ, R65, 0x100000, RZ, 0xc0, !PT ;  /* 0x0010000041ff7812 */ /* 0x000fe400078ac0ff */
[----:B------:R-:W-:Y:S02]  /*3a40*/  PRMT R89, R89, 0x5410, RZ ;  /* 0x0000541059597816 */ /* 0x000fe400000000ff */
[----:B0-----:R-:W-:Y:S01]  /*3a50*/  PRMT R90, R90, 0x5410, RZ ;  /* 0x000054105a5a7816 */ /* 0x001fe200000000ff */
[----:B------:R0:W-:Y:S03]  /*3a60*/  STL [R1+0x14], R91 ;  /* 0x0000145b01007387 */ /* 0x0001e60000100800 */
[----:B------:R-:W-:-:S02]  /*3a70*/  @!P4 PRMT R90, R90, 0x5410, R83 ;  /* 0x000054105a5ac816 */ /* 0x000fc40000000053 */
[----:B------:R-:W-:Y:S02]  /*3a80*/  @!P4 PRMT R89, R89, 0x7610, R83 ;  /* 0x000076105959c816 */ /* 0x000fe40000000053 */
[----:B------:R-:W-:Y:S02]  /*3a90*/  PRMT R90, RZ, 0x7610, R90 ;  /* 0x00007610ff5a7816 */ /* 0x000fe4000000005a */
[----:B0-----:R-:W-:Y:S02]  /*3aa0*/  PRMT R91, R91, 0x5410, RZ ;  /* 0x000054105b5b7816 */ /* 0x001fe400000000ff */
[----:B------:R-:W-:Y:S01]  /*3ab0*/  PRMT R88, R88, 0x5410, RZ ;  /* 0x0000541058587816 */ /* 0x000fe200000000ff */
[----:B------:R0:W-:Y:S01]  /*3ac0*/  STL [R1+0x1c], R85 ;  /* 0x00001c5501007387 */ /* 0x0001e20000100800 */
[----:B------:R-:W-:Y:S02]  /*3ad0*/  @!P6 PRMT R91, R91, 0x7610, R85 ;  /* 0x000076105b5be816 */ /* 0x000fe40000000055 */
[----:B------:R-:W-:-:S02]  /*3ae0*/  PRMT R89, RZ, 0x7610, R89 ;  /* 0x00007610ff597816 */ /* 0x000fc40000000059 */
[----:B------:R-:W-:Y:S02]  /*3af0*/  @!P4 PRMT R90, R82, 0x7610, R90 ;  /* 0x00007610525ac816 */ /* 0x000fe4000000005a */
[----:B------:R-:W-:Y:S02]  /*3b00*/  @!P4 PRMT R88, R88, 0x7610, R82 ;  /* 0x000076105858c816 */ /* 0x000fe40000000052 */
[----:B0-----:R-:W-:Y:S02]  /*3b10*/  PRMT R85, R85, 0x5410, RZ ;  /* 0x0000541055557816 */ /* 0x001fe400000000ff */
[----:B------:R-:W-:Y:S01]  /*3b20*/  LOP3.LUT P4, RZ, R65, 0x8, RZ, 0xc0, !PT ;  /* 0x0000000841ff7812 */ /* 0x000fe2000788c0ff */
[----:B------:R0:W-:Y:S01]  /*3b30*/  STL [R1+0x24], R5 ;  /* 0x0000240501007387 */ /* 0x0001e20000100800 */
[----:B------:R-:W-:Y:S02]  /*3b40*/  @!P5 PRMT R89, R5, 0x7610, R89 ;  /* 0x000076100559d816 */ /* 0x000fe40000000059 */
[----:B------:R-:W-:Y:S01]  /*3b50*/  @!P5 PRMT R85, R85, 0x7610, R5 ;  /* 0x000076105555d816 */ /* 0x000fe20000000005 */
[----:B0-----:R-:W-:-:S08]  /*3b60*/  HFMA2 R5, -RZ, RZ, 0, 0 ;  /* 0x00000000ff057431 */ /* 0x001fd000000001ff */
[----:B---3--:R-:W3:Y:S04]  /*3b70*/  @!P4 LDG.E R5, desc[UR10][R42.64] ;  /* 0x0000000a2a05c981 */ /* 0x008ee8000c1e1900 */
[----:B------:R-:W3:Y:S01]  /*3b80*/  LDL.LU.64 R42, [R1+0x138] ;  /* 0x00013800012a7983 */ /* 0x000ee20000300a00 */
[----:B------:R-:W-:Y:S02]  /*3b90*/  PRMT R93, RZ, 0x7610, R93 ;  /* 0x00007610ff5d7816 */ /* 0x000fe4000000005d */
[----:B------:R-:W-:Y:S02]  /*3ba0*/  PRMT R92, RZ, 0x7610, R92 ;  /* 0x00007610ff5c7816 */ /* 0x000fe4000000005c */
[C---:B----4-:R-:W-:Y:S02]  /*3bb0*/  @!P1 PRMT R93, R86.reuse, 0x7610, R93 ;  /* 0x00007610565d9816 */ /* 0x050fe4000000005d */
[----:B------:R-:W-:-:S02]  /*3bc0*/  @!P1 PRMT R92, R86, 0x7632, R92 ;  /* 0x00007632565c9816 */ /* 0x000fc4000000005c */
[----:B------:R-:W-:Y:S01]  /*3bd0*/  LOP3.LUT P1, RZ, R65, 0x80000, RZ, 0xc0, !PT ;  /* 0x0008000041ff7812 */ /* 0x000fe2000782c0ff */
[----:B------:R0:W-:Y:S01]  /*3be0*/  STL [R1+0x18], R87 ;  /* 0x0000185701007387 */ /* 0x0001e20000100800 */
[----:B------:R-:W-:Y:S02]  /*3bf0*/  PRMT R88, RZ, 0x7610, R88 ;  /* 0x00007610ff587816 */ /* 0x000fe40000000058 */
[----:B------:R-:W-:Y:S01]  /*3c00*/  PRMT R85, RZ, 0x7610, R85 ;  /* 0x00007610ff557816 */ /* 0x000fe20000000055 */
[----:B------:R1:W-:Y:S01]  /*3c10*/  STL [R1+0x98], R86 ;  /* 0x0000985601007387 */ /* 0x0003e20000100800 */
[----:B------:R-:W-:Y:S02]  /*3c20*/  @!P5 PRMT R88, R6, 0x7610, R88 ;  /* 0x000076100658d816 */ /* 0x000fe40000000058 */
[----:B0-----:R-:W-:Y:S02]  /*3c30*/  PRMT R87, R87, 0x5410, RZ ;  /* 0x0000541057577816 */ /* 0x001fe400000000ff */
[----:B-1----:R-:W-:Y:S01]  /*3c40*/  PRMT R86, RZ, 0x7610, R86 ;  /* 0x00007610ff567816 */ /* 0x002fe20000000056 */
[----:B------:R-:W-:Y:S01]  /*3c50*/  STL [R1+0xa4], R6 ;  /* 0x0000a40601007387 */ /* 0x000fe20000100800 */
[----:B------:R-:W-:-:S02]  /*3c60*/  @!P5 PRMT R87, R87, 0x7610, R6 ;  /* 0x000076105757d816 */ /* 0x000fc40000000006 */
[C---:B------:R-:W-:Y:S01]  /*3c70*/  @!P1 PRMT R86, R7.reuse, 0x7610, R86 ;  /* 0x0000761007569816 */ /* 0x040fe20000000056 */
[----:B------:R0:W-:Y:S01]  /*3c80*/  STL [R1+0x28], R7 ;  /* 0x0000280701007387 */ /* 0x0001e20000100800 */
[----:B------:R-:W-:Y:S02]  /*3c90*/  @!P1 PRMT R85, R7, 0x7632, R85 ;  /* 0x0000763207559816 */ /* 0x000fe40000000055 */
[----:B0-----:R-:W-:-:S06]  /*3ca0*/  CS2R R6, SRZ ;  /* 0x0000000000067805 */ /* 0x001fcc000001ff00 */
[----:B--2---:R-:W2:Y:S04]  /*3cb0*/  @!P4 LDG.E R6, desc[UR10][R48.64] ;  /* 0x0000000a3006c981 */ /* 0x004ea8000c1e1900 */
[----:B------:R-:W4:Y:S01]  /*3cc0*/  LDL.LU.64 R48, [R1+0x128] ;  /* 0x0001280001307983 */ /* 0x000f220000300a00 */
[----:B------:R-:W-:Y:S02]  /*3cd0*/  PRMT R92, R92, 0x5410, RZ ;  /* 0x000054105c5c7816 */ /* 0x000fe400000000ff */
[----:B------:R-:W-:Y:S01]  /*3ce0*/  PRMT R91, RZ, 0x7610, R91 ;  /* 0x00007610ff5b7816 */ /* 0x000fe2000000005b */
[----:B------:R0:W-:Y:S01]  /*3cf0*/  STL [R1+0x9c], R84 ;  /* 0x00009c5401007387 */ /* 0x0001e20000100800 */
[----:B------:R-:W-:Y:S02]  /*3d00*/  LOP3.LUT P5, RZ, R65, 0x4, RZ, 0xc0, !PT ;  /* 0x0000000441ff7812 */ /* 0x000fe400078ac0ff */
[----:B------:R-:W-:-:S02]  /*3d10*/  @!P6 PRMT R92, R92, 0x5410, R84 ;  /* 0x000054105c5ce816 */ /* 0x000fc40000000054 */
[----:B------:R-:W-:Y:S02]  /*3d20*/  @!P6 PRMT R91, R84, 0x7632, R91 ;  /* 0x00007632545be816 */ /* 0x000fe4000000005b */
[----:B------:R-:W-:Y:S02]  /*3d30*/  PRMT R86, R86, 0x5410, RZ ;  /* 0x0000541056567816 */ /* 0x000fe400000000ff */
[----:B0-----:R-:W-:Y:S01]  /*3d40*/  PRMT R84, RZ, 0x7610, R84 ;  /* 0x00007610ff547816 */ /* 0x001fe20000000054 */
[----:B------:R0:W-:Y:S01]  /*3d50*/  STL [R1+0xa8], R8 ;  /* 0x0000a80801007387 */ /* 0x0001e20000100800 */
[----:B------:R-:W-:Y:S02]  /*3d60*/  @!P1 PRMT R86, R86, 0x5410, R8 ;  /* 0x0000541056569816 */ /* 0x000fe40000000008 */
[----:B------:R-:W-:Y:S01]  /*3d70*/  @!P1 PRMT R84, R8, 0x7632, R84 ;  /* 0x0000763208549816 */ /* 0x000fe20000000054 */
[----:B------:R1:W-:Y:S01]  /*3d80*/  STL [R1+0x20], R83 ;  /* 0x0000205301007387 */ /* 0x0003e20000100800 */
[----:B------:R-:W-:-:S03]  /*3d90*/  LOP3.LUT P0, RZ, R65, 0x40000, RZ, 0xc0, !PT ;  /* 0x0004000041ff7812 */ /* 0x000fc6000780c0ff */
[----:B------:R-:W-:Y:S01]  /*3da0*/  STL [R1+0x1bc], R36 ;  /* 0x0001bc2401007387 */ /* 0x000fe20000100800 */
[----:B0-----:R-:W-:-:S03]  /*3db0*/  MOV R8, RZ ;  /* 0x000000ff00087202 */ /* 0x001fc60000000f00 */
[----:B------:R0:W-:Y:S01]  /*3dc0*/  STL [R1+0x1c8], R36 ;  /* 0x0001c82401007387 */ /* 0x0001e20000100800 */
[----:B-1----:R-:W-:Y:S02]  /*3dd0*/  PRMT R83, RZ, 0x7610, R83 ;  /* 0x00007610ff537816 */ /* 0x002fe40000000053 */
[----:B------:R-:W-:Y:S01]  /*3de0*/  LOP3.LUT P1, RZ, R65, 0x10000, RZ, 0xc0, !PT ;  /* 0x0001000041ff7812 */ /* 0x000fe2000782c0ff */
[----:B------:R1:W-:Y:S02]  /*3df0*/  STL [R1+0xa0], R82 ;  /* 0x0000a05201007387 */ /* 0x0003e40000100800 */
[----:B------:R-:W-:Y:S02]  /*3e00*/  @!P0 PRMT R83, R10, 0x7632, R83 ;  /* 0x000076320a538816 */ /* 0x000fe40000000053 */
[----:B------:R-:W-:Y:S01]  /*3e10*/  PRMT R78, R78, 0x5410, RZ ;  /* 0x000054104e4e7816 */ /* 0x000fe200000000ff */
[----:B------:R3:W2:Y:S01]  /*3e20*/  @!P5 LDG.E R7, desc[UR10][R70.64] ;  /* 0x0000000a4607d981 */ /* 0x0006a2000c1e1900 */
[----:B0-----:R-:W-:-:S02]  /*3e30*/  PRMT R36, RZ, 0x7610, R36 ;  /* 0x00007610ff247816 */ /* 0x001fc40000000024 */
[----:B------:R-:W-:Y:S02]  /*3e40*/  PRMT R84, R84, 0x5410, RZ ;  /* 0x0000541054547816 */ /* 0x000fe400000000ff */
[----:B------:R-:W-:Y:S02]  /*3e50*/  PRMT R83, R83, 0x5410, RZ ;  /* 0x0000541053537816 */ /* 0x000fe400000000ff */
[----:B-1----:R-:W-:Y:S02]  /*3e60*/  PRMT R82, R82, 0x5410, RZ ;  /* 0x0000541052527816 */ /* 0x002fe400000000ff */
[----:B------:R-:W-:Y:S02]  /*3e70*/  @!P2 PRMT R36, R22, 0x7610, R36 ;  /* 0x000076101624a816 */ /* 0x000fe40000000024 */
[----:B------:R-:W-:Y:S02]  /*3e80*/  LOP3.LUT P6, RZ, R65, 0x20000, RZ, 0xc0, !PT ;  /* 0x0002000041ff7812 */ /* 0x000fe400078cc0ff */
[----:B------:R-:W-:Y:S01]  /*3e90*/  @!P0 PRMT R84, R84, 0x5410, R10 ;  /* 0x0000541054548816 */ /* 0x000fe2000000000a */
[----:B------:R0:W-:Y:S01]  /*3ea0*/  STL.S16 [R1+0x128], R36 ;  /* 0x0001282401007387 */ /* 0x0001e20000100600 */
[----:B------:R-:W-:-:S02]  /*3eb0*/  @!P0 PRMT R83, R83, 0x5410, R11 ;  /* 0x0000541053538816 */ /* 0x000fc4000000000b */
[----:B------:R-:W-:Y:S01]  /*3ec0*/  @!P0 PRMT R82, R82, 0x7610, R11 ;  /* 0x0000761052528816 */ /* 0x000fe2000000000b */
[----:B---3--:R-:W3:Y:S01]  /*3ed0*/  @!P5 LDG.E R8, desc[UR10][R42.64] ;  /* 0x0000000a2a08d981 */ /* 0x008ee2000c1e1900 */
[----:B------:R-:W-:Y:S02]  /*3ee0*/  PRMT R79, R79, 0x5410, RZ ;  /* 0x000054104f4f7816 */ /* 0x000fe400000000ff */
[----:B------:R-:W-:Y:S01]  /*3ef0*/  PRMT R77, RZ, 0x7610, R77 ;  /* 0x00007610ff4d7816 */ /* 0x000fe2000000004d */
[----:B0-----:R-:W2:Y:S04]  /*3f00*/  LDL.LU R36, [R1+0x1c8] ;  /* 0x0001c80001247983 */ /* 0x001ea80000300800 */
[----:B------:R-:W3:Y:S01]  /*3f10*/  LDL.LU.64 R42, [R1+0x1e0] ;  /* 0x0001e000012a7983 */ /* 0x000ee20000300a00 */
[----:B------:R-:W-:-:S02]  /*3f20*/  LOP3.LUT P0, RZ, R65, 0x8000, RZ, 0xc0, !PT ;  /* 0x0000800041ff7812 */ /* 0x000fc4000780c0ff */
[----:B------:R-:W-:Y:S02]  /*3f30*/  PRMT R81, RZ, 0x5410, RZ ;  /* 0x00005410ff517816 */ /* 0x000fe400000000ff */
[----:B------:R-:W-:Y:S02]  /*3f40*/  @!P1 PRMT R78, R78, 0x7610, R16 ;  /* 0x000076104e4e9816 */ /* 0x000fe40000000010 */
[----:B------:R-:W-:Y:S02]  /*3f50*/  @!P1 PRMT R79, R79, 0x5410, R18 ;  /* 0x000054104f4f9816 */ /* 0x000fe40000000012 */
[----:B------:R-:W-:Y:S02]  /*3f60*/  @!P1 PRMT R77, R18, 0x7632, R77 ;  /* 0x00007632124d9816 */ /* 0x000fe4000000004d */
[----:B------:R-:W-:Y:S02]  /*3f70*/  PRMT R82, RZ, 0x7610, R82 ;  /* 0x00007610ff527816 */ /* 0x000fe40000000052 */
[----:B------:R-:W-:-:S02]  /*3f80*/  PRMT R80, R80, 0x5410, RZ ;  /* 0x0000541050507816 */ /* 0x000fc400000000ff */
[----:B------:R-:W-:Y:S02]  /*3f90*/  @!P6 PRMT R81, R13, 0x7632, R81 ;  /* 0x000076320d51e816 */ /* 0x000fe40000000051 */
[----:B------:R-:W-:Y:S02]  /*3fa0*/  PRMT R79, RZ, 0x7610, R79 ;  /* 0x00007610ff4f7816 */ /* 0x000fe4000000004f */
[----:B------:R-:W-:Y:S02]  /*3fb0*/  PRMT R77, R77, 0x5410, RZ ;  /* 0x000054104d4d7816 */ /* 0x000fe400000000ff */
[----:B------:R-:W-:Y:S02]  /*3fc0*/  PRMT R78, RZ, 0x7610, R78 ;  /* 0x00007610ff4e7816 */ /* 0x000fe4000000004e */
[----:B------:R-:W-:Y:S02]  /*3fd0*/  PRMT R76, R76, 0x5410, RZ ;  /* 0x000054104c4c7816 */ /* 0x000fe400000000ff */
[----:B------:R-:W-:-:S02]  /*3fe0*/  @!P6 PRMT R82, R13, 0x7610, R82 ;  /* 0x000076100d52e816 */ /* 0x000fc40000000052 */
[--C-:B------:R-:W-:Y:S02]  /*3ff0*/  @!P6 PRMT R81, R81, 0x5410, R14.reuse ;  /* 0x000054105151e816 */ /* 0x100fe4000000000e */
[----:B------:R-:W-:Y:S02]  /*4000*/  @!P6 PRMT R80, R80, 0x7610, R14 ;  /* 0x000076105050e816 */ /* 0x000fe4000000000e */
[----:B------:R-:W-:Y:S02]  /*4010*/  @!P0 PRMT R79, R20, 0x7610, R79 ;  /* 0x00007610144f8816 */ /* 0x000fe4000000004f */
[----:B------:R-:W-:Y:S02]  /*4020*/  @!P0 PRMT R77, R77, 0x7610, R20 ;  /* 0x000076104d4d8816 */ /* 0x000fe40000000014 */
[----:B------:R-:W-:Y:S02]  /*4030*/  @!P0 PRMT R78, R23, 0x7610, R78 ;  /* 0x00007610174e8816 */ /* 0x000fe4000000004e */
[----:B------:R-:W-:-:S02]  /*4040*/  @!P0 PRMT R76, R76, 0x7610, R23 ;  /* 0x000076104c4c8816 */ /* 0x000fc40000000017 */
[C---:B------:R-:W-:Y:S02]  /*4050*/  LOP3.LUT P6, RZ, R65.reuse, 0x2, RZ, 0xc0, !PT ;  /* 0x0000000241ff7812 */ /* 0x040fe400078cc0ff */
[C---:B------:R-:W-:Y:S02]  /*4060*/  LOP3.LUT P4, RZ, R65.reuse, 0x4000, RZ, 0xc0, !PT ;  /* 0x0000400041ff7812 */ /* 0x040fe4000788c0ff */
[C---:B------:R-:W-:Y:S02]  /*4070*/  LOP3.LUT P0, RZ, R65.reuse, 0x1, RZ, 0xc0, !PT ;  /* 0x0000000141ff7812 */ /* 0x040fe4000780c0ff */
[----:B------:R-:W-:-:S04]  /*4080*/  LOP3.LUT R65, R65, 0xefffffff, RZ, 0xc0, !PT ;  /* 0xefffffff41417812 */ /* 0x000fc800078ec0ff */
[----:B------:R-:W-:Y:S02]  /*4090*/  @P5 LOP3.LUT R65, R65, 0x10000000, RZ, 0xfc, !PT ;  /* 0x1000000041415812 */ /* 0x000fe400078efcff */
[----:B------:R-:W-:Y:S02]  /*40a0*/  PRMT R76, RZ, 0x7610, R76 ;  /* 0x00007610ff4c7816 */ /* 0x000fe4000000004c */
[----:B------:R-:W-:Y:S02]  /*40b0*/  LOP3.LUT P5, RZ, R65, 0x2000, RZ, 0xc0, !PT ;  /* 0x0000200041ff7812 */ /* 0x000fe400078ac0ff */
[----:B------:R-:W-:Y:S02]  /*40c0*/  PRMT R74, R74, 0x5410, RZ ;  /* 0x000054104a4a7816 */ /* 0x000fe400000000ff */
[----:B------:R-:W-:Y:S02]  /*40d0*/  PRMT R75, R75, 0x5410, RZ ;  /* 0x000054104b4b7816 */ /* 0x000fe400000000ff */
[----:B------:R-:W-:-:S02]  /*40e0*/  PRMT R71, RZ, 0x7610, R71 ;  /* 0x00007610ff477816 */ /* 0x000fc40000000047 */
[----:B------:R-:W-:Y:S02]  /*40f0*/  @!P4 PRMT R76, R24, 0x7610, R76 ;  /* 0x00007610184cc816 */ /* 0x000fe4000000004c */
[----:B------:R-:W-:Y:S02]  /*4100*/  @!P4 PRMT R74, R74, 0x7610, R24 ;  /* 0x000076104a4ac816 */ /* 0x000fe40000000018 */
[----:B------:R-:W-:Y:S02]  /*4110*/  @!P4 PRMT R75, R75, 0x5410, R26 ;  /* 0x000054104b4bc816 */ /* 0x000fe4000000001a */
[----:B------:R-:W-:Y:S01]  /*4120*/  @!P4 PRMT R71, R26, 0x7632, R71 ;  /* 0x000076321a47c816 */ /* 0x000fe20000000047 */
[----:B------:R0:W-:Y:S01]  /*4130*/  STL [R1+0xac], R11 ;  /* 0x0000ac0b01007387 */ /* 0x0001e20000100800 */
[----:B------:R-:W-:-:S03]  /*4140*/  LOP3.LUT P4, RZ, R65, 0x800, RZ, 0xc0, !PT ;  /* 0x0000080041ff7812 */ /* 0x000fc6000788c0ff */
[----:B------:R1:W-:Y:S01]  /*4150*/  STL [R1+0x1d4], R47 ;  /* 0x0001d42f01007387 */ /* 0x0003e20000100800 */
[----:B0-----:R-:W-:-:S04]  /*4160*/  PRMT R11, RZ, 0x7610, R11 ;  /* 0x00007610ff0b7816 */ /* 0x001fc8000000000b */
[----:B------:R-:W-:Y:S02]  /*4170*/  @!P5 PRMT R11, R3, 0x7632, R11 ;  /* 0x00007632030bd816 */ /* 0x000fe4000000000b */
[----:B-1----:R-:W-:-:S03]  /*4180*/  PRMT R47, RZ, 0x7610, R47 ;  /* 0x00007610ff2f7816 */ /* 0x002fc6000000002f */
[----:B------:R0:W-:Y:S01]  /*4190*/  STL.S16 [R1+0x126], R11 ;  /* 0x0001260b01007387 */ /* 0x0001e20000100600 */
[----:B------:R-:W-:Y:S02]  /*41a0*/  @!P4 PRMT R47, R15, 0x7610, R47 ;  /* 0x000076100f2fc816 */ /* 0x000fe4000000002f */
[----:B0-----:R-:W-:-:S03]  /*41b0*/  MOV R11, RZ ;  /* 0x000000ff000b7202 */ /* 0x001fc60000000f00 */
[----:B------:R0:W-:Y:S04]  /*41c0*/  STL.S16 [R1+0x124], R47 ;  /* 0x0001242f01007387 */ /* 0x0001e80000100600 */
[----:B----4-:R-:W4:Y:S04]  /*41d0*/  @!P6 LDG.E R11, desc[UR10][R48.64] ;  /* 0x0000000a300be981 */ /* 0x010f28000c1e1900 */
[----:B0-----:R-:W4:Y:S04]  /*41e0*/  LDL.LU R47, [R1+0x1d4] ;  /* 0x0001d400012f7983 */ /* 0x001f280000300800 */
[----:B------:R-:W4:Y:S04]  /*41f0*/  LDL.LU.64 R48, [R1+0x1d8] ;  /* 0x0001d80001307983 */ /* 0x000f280000300a00 */
[----:B------:R0:W-:Y:S01]  /*4200*/  STL [R1+0x2c], R10 ;  /* 0x00002c0a01007387 */ /* 0x0001e20000100800 */
[----:B------:R-:W-:-:S02]  /*4210*/  PRMT R75, RZ, 0x7610, R75 ;  /* 0x00007610ff4b7816 */ /* 0x000fc4000000004b */
[----:B------:R-:W-:Y:S02]  /*4220*/  PRMT R71, R71, 0x5410, RZ ;  /* 0x0000541047477816 */ /* 0x000fe400000000ff */
[----:B------:R-:W-:Y:S01]  /*4230*/  PRMT R74, RZ, 0x7610, R74 ;  /* 0x00007610ff4a7816 */ /* 0x000fe2000000004a */
[----:B0-----:R-:W-:Y:S01]  /*4240*/  HFMA2 R10, -RZ, RZ, 0, 0 ;  /* 0x00000000ff0a7431 */ /* 0x001fe200000001ff */
[----:B------:R-:W-:Y:S02]  /*4250*/  @!P5 PRMT R75, R2, 0x7610, R75 ;  /* 0x00007610024bd816 */ /* 0x000fe4000000004b */
[----:B------:R-:W-:Y:S02]  /*4260*/  @!P5 PRMT R71, R71, 0x7610, R2 ;  /* 0x000076104747d816 */ /* 0x000fe40000000002 */
[----:B------:R-:W-:Y:S02]  /*4270*/  @!P5 PRMT R74, R3, 0x7610, R74 ;  /* 0x00007610034ad816 */ /* 0x000fe4000000004a */
[----:B------:R-:W-:Y:S01]  /*4280*/  LOP3.LUT P5, RZ, R65, 0x400, RZ, 0xc0, !PT ;  /* 0x0000040041ff7812 */ /* 0x000fe200078ac0ff */
[----:B------:R0:W-:Y:S04]  /*4290*/  STL [R1+0x1d0], R44 ;  /* 0x0001d02c01007387 */ /* 0x0001e80000100800 */
[----:B------:R1:W-:Y:S04]  /*42a0*/  STL [R1+0x1cc], R45 ;  /* 0x0001cc2d01007387 */ /* 0x0003e80000100800 */
[----:B------:R1:W-:Y:S01]  /*42b0*/  STL [R1+0xb4], R18 ;  /* 0x0000b41201007387 */ /* 0x0003e20000100800 */
[----:B0-----:R-:W-:-:S02]  /*42c0*/  PRMT R44, RZ, 0x7610, R44 ;  /* 0x00007610ff2c7816 */ /* 0x001fc4000000002c */
[----:B-1----:R-:W-:Y:S02]  /*42d0*/  PRMT R45, RZ, 0x7610, R45 ;  /* 0x00007610ff2d7816 */ /* 0x002fe4000000002d */
[----:B------:R-:W-:Y:S02]  /*42e0*/  PRMT R18, RZ, 0x7610, R18 ;  /* 0x00007610ff127816 */ /* 0x000fe40000000012 */
[----:B------:R-:W-:Y:S02]  /*42f0*/  @!P5 PRMT R44, R17, 0x7632, R44 ;  /* 0x00007632112cd816 */ /* 0x000fe4000000002c */
[C---:B------:R-:W-:Y:S02]  /*4300*/  @!P5 PRMT R45, R19.reuse, 0x7610, R45 ;  /* 0x00007610132dd816 */ /* 0x040fe4000000002d */
[----:B------:R-:W-:Y:S01]  /*4310*/  @!P5 PRMT R18, R19, 0x7632, R18 ;  /* 0x000076321312d816 */ /* 0x000fe20000000012 */
[----:B------:R-:W-:Y:S04]  /*4320*/  STL [R1+0x1a0], R40 ;  /* 0x0001a02801007387 */ /* 0x000fe80000100800 */
[----:B------:R0:W-:Y:S02]  /*4330*/  STL [R1+0x1b4], R40 ;  /* 0x0001b42801007387 */ /* 0x0001e40000100800 */
[----:B0-----:R-:W-:-:S02]  /*4340*/  PRMT R40, RZ, 0x7610, R40 ;  /* 0x00007610ff287816 */ /* 0x001fc40000000028 */
[----:B------:R-:W-:Y:S04]  /*4350*/  STL [R1+0x198], R39 ;  /* 0x0001982701007387 */ /* 0x000fe80000100800 */
[----:B------:R0:W-:Y:S02]  /*4360*/  STL [R1+0x1a8], R39 ;  /* 0x0001a82701007387 */ /* 0x0001e40000100800 */
[----:B0-----:R-:W-:-:S04]  /*4370*/  PRMT R39, RZ, 0x7610, R39 ;  /* 0x00007610ff277816 */ /* 0x001fc80000000027 */
[----:B------:R-:W-:-:S05]  /*4380*/  @!P3 PRMT R39, R62, 0x7610, R39 ;  /* 0x000076103e27b816 */ /* 0x000fca0000000027 */
[----:B------:R0:W-:Y:S04]  /*4390*/  STL.S16 [R1+0x13c], R39 ;  /* 0x00013c2701007387 */ /* 0x0001e80000100600 */
[----:B0-----:R-:W4:Y:S04]  /*43a0*/  LDL.LU R39, [R1+0x1a8] ;  /* 0x0001a80001277983 */ /* 0x001f280000300800 */
[----:B---3--:R0:W3:Y:S02]  /*43b0*/  @!P6 LDG.E R10, desc[UR10][R42.64] ;  /* 0x0000000a2a0ae981 */ /* 0x0080e4000c1e1900 */
[----:B0-----:R-:W-:-:S04]  /*43c0*/  PRMT R42, RZ, 0x7610, R42 ;  /* 0x00007610ff2a7816 */ /* 0x001fc8000000002a */
[----:B------:R-:W-:-:S04]  /*43d0*/  @!P4 PRMT R42, R12, 0x7632, R42 ;  /* 0x000076320c2ac816 */ /* 0x000fc8000000002a */
[----:B------:R-:W-:-:S04]  /*43e0*/  PRMT R42, R42, 0x5410, RZ ;  /* 0x000054102a2a7816 */ /* 0x000fc800000000ff */
[----:B------:R-:W-:Y:S02]  /*43f0*/  @!P5 PRMT R42, R42, 0x5410, R17 ;  /* 0x000054102a2ad816 */ /* 0x000fe40000000011 */
[----:B------:R-:W-:-:S13]  /*4400*/  LOP3.LUT P5, RZ, R65, 0x80, RZ, 0xc0, !PT ;  /* 0x0000008041ff7812 */ /* 0x000fda00078ac0ff */
[----:B------:R-:W-:-:S05]  /*4410*/  @!P5 PRMT R40, R66, 0x7632, R40 ;  /* 0x000076324228d816 */ /* 0x000fca0000000028 */
[----:B------:R0:W-:Y:S04]  /*4420*/  STL.S16 [R1+0x13e], R40 ;  /* 0x00013e2801007387 */ /* 0x0001e80000100600 */
[----:B0-----:R-:W3:Y:S01]  /*4430*/  LDL.LU R40, [R1+0x1b4] ;  /* 0x0001b40001287983 */ /* 0x001ee20000300800 */
[----:B------:R-:W-:-:S04]  /*4440*/  PRMT R80, RZ, 0x7610, R80 ;  /* 0x00007610ff507816 */ /* 0x000fc80000000050 */
[----:B------:R-:W-:Y:S02]  /*4450*/  @!P1 PRMT R80, R16, 0x7610, R80 ;  /* 0x0000761010509816 */ /* 0x000fe40000000050 */
[----:B------:R-:W-:Y:S01]  /*4460*/  LOP3.LUT P1, RZ, R64, 0x4, RZ, 0xc0, !PT ;  /* 0x0000000440ff7812 */ /* 0x000fe2000782c0ff */
[----:B------:R0:W-:Y:S01]  /*4470*/  STL [R1+0x1c4], R52 ;  /* 0x0001c43401007387 */ /* 0x0001e20000100800 */
[----:B------:R-:W-:-:S03]  /*4480*/  PRMT R43, RZ, 0x7610, R43 ;  /* 0x00007610ff2b7816 */ /* 0x000fc6000000002b */
[----:B------:R1:W-:Y:S01]  /*4490*/  STL [R1+0x1c0], R53 ;  /* 0x0001c03501007387 */ /* 0x0003e20000100800 */
[----:B0-----:R-:W-:Y:S02]  /*44a0*/  PRMT R52, RZ, 0x7610, R52 ;  /* 0x00007610ff347816 */ /* 0x001fe40000000034 */
[----:B-1----:R-:W-:-:S05]  /*44b0*/  PRMT R53, RZ, 0x7610, R53 ;  /* 0x00007610ff357816 */ /* 0x002fca0000000035 */
[----:B------:R-:W-:Y:S02]  /*44c0*/  @!P1 PRMT R43, R4, 0x7632, R43 ;  /* 0x00007632042b9816 */ /* 0x000fe4000000002b */
[----:B------:R-:W-:Y:S02]  /*44d0*/  @!P2 PRMT R52, R22, 0x7632, R52 ;  /* 0x000076321634a816 */ /* 0x000fe40000000034 */
[----:B------:R-:W-:Y:S01]  /*44e0*/  @!P2 PRMT R53, R25, 0x7610, R53 ;  /* 0x000076101935a816 */ /* 0x000fe20000000035 */
[----:B------:R0:W-:Y:S01]  /*44f0*/  STL [R1+0x34], R16 ;  /* 0x0000341001007387 */ /* 0x0001e20000100800 */
[----:B------:R-:W-:-:S03]  /*4500*/  PRMT R43, R43, 0x5410, RZ ;  /* 0x000054102b2b7816 */ /* 0x000fc600000000ff */
[----:B------:R1:W-:Y:S01]  /*4510*/  STL.S16 [R1+0x136], R52 ;  /* 0x0001363401007387 */ /* 0x0003e20000100600 */
[----:B------:R-:W-:-:S03]  /*4520*/  @!P4 PRMT R43, R43, 0x5410, R12 ;  /* 0x000054102b2bc816 */ /* 0x000fc6000000000c */
[----:B------:R2:W-:Y:S01]  /*4530*/  STL.S16 [R1+0x138], R53 ;  /* 0x0001383501007387 */ /* 0x0005e20000100600 */
[----:B0-----:R-:W-:-:S03]  /*4540*/  PRMT R16, RZ, 0x7610, R16 ;  /* 0x00007610ff107816 */ /* 0x001fc60000000010 */
[----:B-1----:R-:W3:Y:S01]  /*4550*/  LDL.LU R52, [R1+0x1c4] ;  /* 0x0001c40001347983 */ /* 0x002ee20000300800 */
[----:B------:R-:W-:-:S03]  /*4560*/  @!P4 PRMT R16, R15, 0x7632, R16 ;  /* 0x000076320f10c816 */ /* 0x000fc60000000010 */
[----:B--2---:R-:W2:Y:S01]  /*4570*/  LDL.LU R53, [R1+0x1c0] ;  /* 0x0001c00001357983 */ /* 0x004ea20000300800 */
[----:B------:R-:W-:Y:S02]  /*4580*/  LOP3.LUT P4, RZ, R65, 0x100, RZ, 0xc0, !PT ;  /* 0x0000010041ff7812 */ /* 0x000fe4000788c0ff */
[----:B------:R-:W-:Y:S01]  /*4590*/  PRMT R36, RZ, 0x7610, R36 ;  /* 0x00007610ff247816 */ /* 0x000fe20000000024 */
[----:B------:R0:W-:Y:S02]  /*45a0*/  STL [R1+0x1b8], R37 ;  /* 0x0001b82501007387 */ /* 0x0001e40000100800 */
[----:B0-----:R-:W-:-:S08]  /*45b0*/  PRMT R37, RZ, 0x7610, R37 ;  /* 0x00007610ff257816 */ /* 0x001fd00000000025 */
[----:B------:R-:W-:Y:S02]  /*45c0*/  @!P4 PRMT R36, R21, 0x7632, R36 ;  /* 0x000076321524c816 */ /* 0x000fe40000000024 */
[----:B------:R-:W-:Y:S01]  /*45d0*/  @!P4 PRMT R37, R0, 0x7610, R37 ;  /* 0x000076100025c816 */ /* 0x000fe20000000025 */
[----:B------:R0:W-:Y:S04]  /*45e0*/  STL.S16 [R1+0x12c], R44 ;  /* 0x00012c2c01007387 */ /* 0x0001e80000100600 */
[----:B------:R1:W-:Y:S04]  /*45f0*/  STL.S16 [R1+0x12e], R45 ;  /* 0x00012e2d01007387 */ /* 0x0003e80000100600 */
[----:B------:R1:W-:Y:S04]  /*4600*/  STL.S16 [R1+0x132], R36 ;  /* 0x0001322401007387 */ /* 0x0003e80000100600 */
[----:B------:R1:W-:Y:S04]  /*4610*/  STL.S16 [R1+0x134], R37 ;  /* 0x0001342501007387 */ /* 0x0003e80000100600 */
[----:B0-----:R-:W2:Y:S04]  /*4620*/  LDL.LU R44, [R1+0x1d0] ;  /* 0x0001d000012c7983 */ /* 0x001ea80000300800 */
[----:B-1----:R-:W2:Y:S04]  /*4630*/  LDL.LU R45, [R1+0x1cc] ;  /* 0x0001cc00012d7983 */ /* 0x002ea80000300800 */
[----:B------:R-:W2:Y:S04]  /*4640*/  LDL.LU R36, [R1+0x1bc] ;  /* 0x0001bc0001247983 */ /* 0x000ea80000300800 */
[----:B------:R-:W2:Y:S04]  /*4650*/  LDL.LU R37, [R1+0x1b8] ;  /* 0x0001b80001257983 */ /* 0x000ea80000300800 */
[----:B------:R0:W-:Y:S04]  /*4660*/  STL [R1+0x1b0], R34 ;  /* 0x0001b02201007387 */ /* 0x0001e80000100800 */
[----:B------:R1:W-:Y:S01]  /*4670*/  STL [R1+0x1ac], R35 ;  /* 0x0001ac2301007387 */ /* 0x0003e20000100800 */
[----:B0-----:R-:W-:-:S02]  /*4680*/  PRMT R34, RZ, 0x7610, R34 ;  /* 0x00007610ff227816 */ /* 0x001fc40000000022 */
[----:B-1----:R-:W-:Y:S02]  /*4690*/  PRMT R35, RZ, 0x7610, R35 ;  /* 0x00007610ff237816 */ /* 0x002fe40000000023 */
[C---:B------:R-:W-:Y:S02]  /*46a0*/  @!P5 PRMT R34, R67.reuse, 0x7610, R34 ;  /* 0x000076104322d816 */ /* 0x040fe40000000022 */
[----:B------:R-:W-:-:S03]  /*46b0*/  @!P5 PRMT R35, R67, 0x7632, R35 ;  /* 0x000076324323d816 */ /* 0x000fc60000000023 */
[----:B------:R0:W-:Y:S04]  /*46c0*/  STL.S16 [R1+0x140], R34 ;  /* 0x0001402201007387 */ /* 0x0001e80000100600 */
[----:B------:R1:W-:Y:S04]  /*46d0*/  STL.S16 [R1+0x154], R35 ;  /* 0x0001542301007387 */ /* 0x0003e80000100600 */
[----:B0-----:R-:W2:Y:S04]  /*46e0*/  LDL.LU R34, [R1+0x1b0] ;  /* 0x0001b00001227983 */ /* 0x001ea80000300800 */
[----:B-1----:R-:W2:Y:S04]  /*46f0*/  LDL.LU R35, [R1+0x1ac] ;  /* 0x0001ac0001237983 */ /* 0x002ea80000300800 */
[----:B------:R0:W-:Y:S02]  /*4700*/  STL [R1+0x30], R13 ;  /* 0x0000300d01007387 */ /* 0x0001e40000100800 */
[----:B0-----:R-:W-:-:S04]  /*4710*/  PRMT R13, RZ, 0x7610, R13 ;  /* 0x00007610ff0d7816 */ /* 0x001fc8000000000d */
[----:B------:R-:W-:Y:S01]  /*4720*/  @!P1 PRMT R13, R9, 0x7632, R13 ;  /* 0x00007632090d9816 */ /* 0x000fe2000000000d */
[----:B------:R0:W-:Y:S04]  /*4730*/  STL.S16 [R1+0x13a], R16 ;  /* 0x00013a1001007387 */ /* 0x0001e80000100600 */
[----:B------:R1:W-:Y:S01]  /*4740*/  STL.S16 [R1+0x130], R13 ;  /* 0x0001300d01007387 */ /* 0x0003e20000100600 */
[----:B0-----:R-:W-:Y:S01]  /*4750*/  MOV R16, RZ ;  /* 0x000000ff00107202 */ /* 0x001fe20000000f00 */
[----:B-1----:R-:W-:-:S05]  /*4760*/  HFMA2 R13, -RZ, RZ, 0, 0 ;  /* 0x00000000ff0d7431 */ /* 0x002fca00000001ff */
[----:B----4-:R-:W4:Y:S04]  /*4770*/  @!P0 LDG.E R16, desc[UR10][R46.64] ;  /* 0x0000000a2e108981 */ /* 0x010f28000c1e1900 */
[----:B------:R0:W4:Y:S01]  /*4780*/  @!P0 LDG.E R13, desc[UR10][R48.64] ;  /* 0x0000000a300d8981 */ /* 0x000122000c1e1900 */
[----:B------:R-:W-:-:S03]  /*4790*/  PRMT R70, RZ, 0x5410, RZ ;  /* 0x00005410ff467816 */ /* 0x000fc600000000ff */
[----:B------:R1:W-:Y:S01]  /*47a0*/  STL [R1+0xb8], R23 ;  /* 0x0000b81701007387 */ /* 0x0003e20000100800 */
[----:B------:R-:W-:-:S03]  /*47b0*/  @!P1 PRMT R70, R70, 0x5410, R4 ;  /* 0x0000541046469816 */ /* 0x000fc60000000004 */
[----:B------:R0:W-:Y:S01]  /*47c0*/  STL [R1+0x3c], R24 ;  /* 0x00003c1801007387 */ /* 0x0001e20000100800 */
[----:B------:R-:W-:Y:S02]  /*47d0*/  @!P1 PRMT R70, R9, 0x7610, R70 ;  /* 0x0000761009469816 */ /* 0x000fe40000000046 */
[----:B-1----:R-:W-:Y:S01]  /*47e0*/  PRMT R23, RZ, 0x7610, R23 ;  /* 0x00007610ff177816 */ /* 0x002fe20000000017 */
[----:B------:R1:W-:Y:S01]  /*47f0*/  STL [R1+0x19c], R41 ;  /* 0x00019c2901007387 */ /* 0x0003e20000100800 */
[C---:B------:R-:W-:Y:S02]  /*4800*/  LOP3.LUT P1, RZ, R64.reuse, 0x2, RZ, 0xc0, !PT ;  /* 0x0000000240ff7812 */ /* 0x040fe4000782c0ff */
[----:B------:R-:W-:Y:S02]  /*4810*/  @!P2 PRMT R23, R25, 0x7632, R23 ;  /* 0x000076321917a816 */ /* 0x000fe40000000017 */
[----:B------:R-:W-:Y:S02]  /*4820*/  LOP3.LUT P2, RZ, R64, 0x1, RZ, 0xc0, !PT ;  /* 0x0000000140ff7812 */ /* 0x000fe4000784c0ff */
[----:B------:R-:W-:-:S02]  /*4830*/  PRMT R64, RZ, 0x7610, R64 ;  /* 0x00007610ff407816 */ /* 0x000fc40000000040 */
[----:B0-----:R-:W-:Y:S02]  /*4840*/  PRMT R24, RZ, 0x7610, R24 ;  /* 0x00007610ff187816 */ /* 0x001fe40000000018 */
[----:B-1----:R-:W-:Y:S02]  /*4850*/  PRMT R41, RZ, 0x7610, R41 ;  /* 0x00007610ff297816 */ /* 0x002fe40000000029 */
[----:B------:R-:W-:Y:S02]  /*4860*/  @!P4 PRMT R64, R21, 0x7610, R64 ;  /* 0x000076101540c816 */ /* 0x000fe40000000040 */
[----:B------:R-:W-:Y:S02]  /*4870*/  @!P4 PRMT R24, R0, 0x7632, R24 ;  /* 0x000076320018c816 */ /* 0x000fe40000000018 */
[----:B------:R-:W-:Y:S02]  /*4880*/  LOP3.LUT P4, RZ, R65, 0x20, RZ, 0xc0, !PT ;  /* 0x0000002041ff7812 */ /* 0x000fe4000788c0ff */
[----:B------:R-:W-:Y:S01]  /*4890*/  @!P3 PRMT R41, R63, 0x7632, R41 ;  /* 0x000076323f29b816 */ /* 0x000fe20000000029 */
[----:B------:R0:W-:Y:S04]  /*48a0*/  STL [R1+0x1a4], R38 ;  /* 0x0001a42601007387 */ /* 0x0001e80000100800 */
[----:B------:R1:W-:Y:S01]  /*48b0*/  STL.S16 [R1+0x15c], R41 ;  /* 0x00015c2901007387 */ /* 0x0003e20000100600 */
[----:B------:R-:W-:-:S02]  /*48c0*/  PRMT R39, RZ, 0x7610, R39 ;  /* 0x00007610ff277816 */ /* 0x000fc40000000027 */
[----:B0-----:R-:W-:Y:S01]  /*48d0*/  PRMT R38, RZ, 0x7610, R38 ;  /* 0x00007610ff267816 */ /* 0x001fe20000000026 */
[----:B-1----:R-:W4:Y:S03]  /*48e0*/  LDL.LU R41, [R1+0x19c] ;  /* 0x00019c0001297983 */ /* 0x002f260000300800 */
[----:B------:R-:W-:Y:S02]  /*48f0*/  @!P3 PRMT R38, R62, 0x7632, R38 ;  /* 0x000076323e26b816 */ /* 0x000fe40000000026 */
[----:B------:R-:W-:-:S03]  /*4900*/  @!P4 PRMT R39, R68, 0x7610, R39 ;  /* 0x000076104427c816 */ /* 0x000fc60000000027 */
[----:B------:R0:W-:Y:S04]  /*4910*/  STL.S16 [R1+0x146], R38 ;  /* 0x0001462601007387 */ /* 0x0001e80000100600 */
[----:B------:R1:W-:Y:S04]  /*4920*/  STL.S16 [R1+0x144], R39 ;  /* 0x0001442701007387 */ /* 0x0003e80000100600 */
[----:B0-----:R-:W4:Y:S04]  /*4930*/  LDL.LU R38, [R1+0x1a4] ;  /* 0x0001a40001267983 */ /* 0x001f280000300800 */
[----:B-1----:R-:W4:Y:S01]  /*4940*/  LDL.LU R39, [R1+0x198] ;  /* 0x0001980001277983 */ /* 0x002f220000300800 */
[----:B---3--:R-:W-:-:S04]  /*4950*/  PRMT R40, RZ, 0x7610, R40 ;  /* 0x00007610ff287816 */ /* 0x008fc80000000028 */
[----:B------:R-:W-:-:S05]  /*4960*/  @!P3 PRMT R40, R63, 0x7610, R40 ;  /* 0x000076103f28b816 */ /* 0x000fca0000000028 */
[----:B------:R0:W-:Y:S04]  /*4970*/  STL.S16 [R1+0x148], R40 ;  /* 0x0001482801007387 */ /* 0x0001e80000100600 */
[----:B0-----:R-:W3:Y:S04]  /*4980*/  LDL.LU R40, [R1+0x1a0] ;  /* 0x0001a00001287983 */ /* 0x001ee80000300800 */
[----:B------:R0:W-:Y:S01]  /*4990*/  STL.S16 [R1+0x14c], R23 ;  /* 0x00014c1701007387 */ /* 0x0001e20000100600 */
[----:B------:R-:W-:Y:S02]  /*49a0*/  PRMT R49, RZ, 0x7610, R49 ;  /* 0x00007610ff317816 */ /* 0x000fe40000000031 */
[----:B0-----:R-:W-:Y:S01]  /*49b0*/  MOV R23, RZ ;  /* 0x000000ff00177202 */ /* 0x001fe20000000f00 */
[----:B------:R0:W-:Y:S01]  /*49c0*/  STL [R1+0xc0], R3 ;  /* 0x0000c00301007387 */ /* 0x0001e20000100800 */
[----:B------:R-:W-:-:S02]  /*49d0*/  @!P4 PRMT R49, R69, 0x7632, R49 ;  /* 0x000076324531c816 */ /* 0x000fc40000000031 */
[----:B------:R-:W-:Y:S02]  /*49e0*/  PRMT R64, R64, 0x5410, RZ ;  /* 0x0000541040407816 */ /* 0x000fe400000000ff */
[----:B--2---:R1:W2:Y:S01]  /*49f0*/  @!P1 LDG.E R23, desc[UR10][R52.64] ;  /* 0x0000000a34179981 */ /* 0x0042a2000c1e1900 */
[----:B0-----:R-:W-:Y:S02]  /*4a00*/  PRMT R3, RZ, 0x7610, R3 ;  /* 0x00007610ff037816 */ /* 0x001fe40000000003 */
[----:B-1----:R-:W-:Y:S02]  /*4a10*/  PRMT R53, RZ, 0x7610, R53 ;  /* 0x00007610ff357816 */ /* 0x002fe40000000035 */
[----:B------:R-:W-:Y:S02]  /*4a20*/  PRMT R52, RZ, 0x7610, R52 ;  /* 0x00007610ff347816 */ /* 0x000fe40000000034 */
[----:B------:R-:W-:Y:S02]  /*4a30*/  @!P4 PRMT R53, R68, 0x7632, R53 ;  /* 0x000076324435c816 */ /* 0x000fe40000000035 */
[----:B------:R-:W-:-:S02]  /*4a40*/  @!P4 PRMT R52, R69, 0x7610, R52 ;  /* 0x000076104534c816 */ /* 0x000fc40000000034 */
[----:B------:R-:W-:Y:S01]  /*4a50*/  LOP3.LUT P4, RZ, R65, 0x40000000, RZ, 0xc0, !PT ;  /* 0x4000000041ff7812 */ /* 0x000fe2000788c0ff */
[----:B------:R0:W-:Y:S01]  /*4a60*/  STL.S16 [R1+0x142], R18 ;  /* 0x0001421201007387 */ /* 0x0001e20000100600 */
[----:B------:R-:W-:-:S03]  /*4a70*/  @!P6 PRMT R3, R11, 0x7610, R3 ;  /* 0x000076100b03e816 */ /* 0x000fc60000000003 */
[----:B------:R1:W-:Y:S01]  /*4a80*/  STL.S16 [R1+0x14a], R24 ;  /* 0x00014a1801007387 */ /* 0x0003e20000100600 */
[----:B------:R-:W-:Y:S02]  /*4a90*/  @!P5 PRMT R64, R64, 0x5410, R66 ;  /* 0x000054104040d816 */ /* 0x000fe40000000042 */
[----:B------:R-:W-:Y:S01]  /*4aa0*/  LOP3.LUT P5, RZ, R65, 0x8, RZ, 0xc0, !PT ;  /* 0x0000000841ff7812 */ /* 0x000fe200078ac0ff */
[----:B0-----:R-:W-:Y:S01]  /*4ab0*/  HFMA2 R18, -RZ, RZ, 0, 0 ;  /* 0x00000000ff127431 */ /* 0x001fe200000001ff */
[----:B------:R0:W-:Y:S01]  /*4ac0*/  STL [R1+0xbc], R26 ;  /* 0x0000bc1a01007387 */ /* 0x0001e20000100800 */
[----:B-1----:R-:W-:-:S03]  /*4ad0*/  HFMA2 R24, -RZ, RZ, 0, 0 ;  /* 0x00000000ff187431 */ /* 0x002fc600000001ff */
[----:B------:R1:W-:Y:S01]  /*4ae0*/  STL.S16 [R1+0x176], R3 ;  /* 0x0001760301007387 */ /* 0x0003e20000100600 */
[----:B------:R-:W-:Y:S02]  /*4af0*/  PRMT R48, RZ, 0x7610, R48 ;  /* 0x00007610ff307816 */ /* 0x000fe40000000030 */
[----:B------:R-:W-:Y:S02]  /*4b00*/  PRMT R47, RZ, 0x7610, R47 ;  /* 0x00007610ff2f7816 */ /* 0x000fe4000000002f */
[----:B------:R-:W-:Y:S01]  /*4b10*/  PRMT R46, RZ, 0x7610, R46 ;  /* 0x00007610ff2e7816 */ /* 0x000fe2000000002e */
[----:B------:R1:W2:Y:S01]  /*4b20*/  @!P1 LDG.E R18, desc[UR10][R44.64] ;  /* 0x0000000a2c129981 */ /* 0x0002a2000c1e1900 */
[----:B0-----:R-:W-:Y:S01]  /*4b30*/  PRMT R26, RZ, 0x7610, R26 ;  /* 0x00007610ff1a7816 */ /* 0x001fe2000000001a */
[----:B-1----:R-:W0:Y:S03]  /*4b40*/  S2R R3, SR_TID.X ;  /* 0x0000000000037919 */ /* 0x002e260000002100 */
[----:B------:R-:W-:-:S02]  /*4b50*/  @!P4 PRMT R26, R73, 0x7632, R26 ;  /* 0x00007632491ac816 */ /* 0x000fc4000000001a */
[C---:B------:R-:W-:Y:S01]  /*4b60*/  @!P4 PRMT R48, R72.reuse, 0x7610, R48 ;  /* 0x000076104830c816 */ /* 0x040fe20000000030 */
[----:B------:R1:W2:Y:S01]  /*4b70*/  @!P2 LDG.E R24, desc[UR10][R36.64] ;  /* 0x0000000a2418a981 */ /* 0x0002a2000c1e1900 */
[----:B------:R-:W-:Y:S02]  /*4b80*/  @!P4 PRMT R47, R72, 0x7632, R47 ;  /* 0x00007632482fc816 */ /* 0x000fe4000000002f */
[----:B------:R-:W-:Y:S02]  /*4b90*/  @!P4 PRMT R46, R73, 0x7610, R46 ;  /* 0x00007610492ec816 */ /* 0x000fe4000000002e */
[----:B------:R-:W-:Y:S02]  /*4ba0*/  LOP3.LUT P4, RZ, R65, 0x20000000, RZ, 0xc0, !PT ;  /* 0x2000000041ff7812 */ /* 0x000fe4000788c0ff */
[----:B------:R-:W-:Y:S02]  /*4bb0*/  PRMT R45, RZ, 0x7610, R45 ;  /* 0x00007610ff2d7816 */ /* 0x000fe4000000002d */
[----:B------:R-:W-:-:S02]  /*4bc0*/  PRMT R44, RZ, 0x7610, R44 ;  /* 0x00007610ff2c7816 */ /* 0x000fc4000000002c */
[----:B-1----:R-:W-:Y:S02]  /*4bd0*/  PRMT R37, RZ, 0x7610, R37 ;  /* 0x00007610ff257816 */ /* 0x002fe40000000025 */
[----:B------:R-:W-:Y:S01]  /*4be0*/  PRMT R36, RZ, 0x7610, R36 ;  /* 0x00007610ff247816 */ /* 0x000fe20000000024 */
[----:B------:R1:W-:Y:S01]  /*4bf0*/  STL.S16 [R1+0x160], R26 ;  /* 0x0001601a01007387 */ /* 0x0003e20000100600 */
[C---:B------:R-:W-:Y:S02]  /*4c00*/  @!P5 PRMT R45, R5.reuse, 0x7610, R45 ;  /* 0x00007610052dd816 */ /* 0x040fe4000000002d */
[----:B------:R-:W-:Y:S02]  /*4c10*/  @!P5 PRMT R44, R5, 0x7632, R44 ;  /* 0x00007632052cd816 */ /* 0x000fe4000000002c */
[C---:B------:R-:W-:Y:S02]  /*4c20*/  @!P5 PRMT R37, R6.reuse, 0x7610, R37 ;  /* 0x000076100625d816 */ /* 0x040fe40000000025 */
[----:B------:R-:W-:Y:S01]  /*4c30*/  @!P5 PRMT R36, R6, 0x7632, R36 ;  /* 0x000076320624d816 */ /* 0x000fe20000000024 */
[----:B-1----:R-:W-:Y:S01]  /*4c40*/  HFMA2 R26, -RZ, RZ, 0, 0 ;  /* 0x00000000ff1a7431 */ /* 0x002fe200000001ff */
[----:B------:R-:W-:Y:S01]  /*4c50*/  LOP3.LUT P5, RZ, R65, 0x10000000, RZ, 0xc0, !PT ;  /* 0x1000000041ff7812 */ /* 0x000fe200078ac0ff */
[----:B------:R1:W-:Y:S04]  /*4c60*/  STL [R1+0x44], R4 ;  /* 0x0000440401007387 */ /* 0x0003e80000100800 */
[----:B------:R0:W-:Y:S04]  /*4c70*/  STL [R1+0x38], R20 ;  /* 0x0000381401007387 */ /* 0x0001e80000100800 */
[----:B------:R0:W2:Y:S01]  /*4c80*/  @!P4 LDG.E R26, desc[UR10][R28.64] ;  /* 0x0000000a1c1ac981 */ /* 0x0000a2000c1e1900 */
[----:B-1----:R-:W-:-:S03]  /*4c90*/  MOV R4, RZ ;  /* 0x000000ff00047202 */ /* 0x002fc60000000f00 */
[----:B------:R1:W-:Y:S01]  /*4ca0*/  STL [R1+0x40], R2 ;  /* 0x0000400201007387 */ /* 0x0003e20000100800 */
[----:B0-----:R-:W-:-:S03]  /*4cb0*/  PRMT R20, RZ, 0x7610, R20 ;  /* 0x00007610ff147816 */ /* 0x001fc60000000014 */
[----:B------:R0:W2:Y:S01]  /*4cc0*/  @!P2 LDG.E R4, desc[UR10][R34.64] ;  /* 0x0000000a2204a981 */ /* 0x0000a2000c1e1900 */
[----:B------:R-:W-:Y:S02]  /*4cd0*/  PRMT R29, RZ, 0x7610, R29 ;  /* 0x00007610ff1d7816 */ /* 0x000fe4000000001d */
[----:B-1----:R-:W-:Y:S02]  /*4ce0*/  PRMT R2, RZ, 0x7610, R2 ;  /* 0x00007610ff027816 */ /* 0x002fe40000000002 */
[----:B0-----:R-:W-:Y:S02]  /*4cf0*/  PRMT R35, RZ, 0x7610, R35 ;  /* 0x00007610ff237816 */ /* 0x001fe40000000023 */
[----:B------:R-:W-:Y:S02]  /*4d00*/  PRMT R34, RZ, 0x7610, R34 ;  /* 0x00007610ff227816 */ /* 0x000fe40000000022 */
[C---:B------:R-:W-:Y:S02]  /*4d10*/  @!P5 PRMT R35, R7.reuse, 0x7610, R35 ;  /* 0x000076100723d816 */ /* 0x040fe40000000023 */
[----:B------:R-:W-:-:S02]  /*4d20*/  @!P5 PRMT R34, R7, 0x7632, R34 ;  /* 0x000076320722d816 */ /* 0x000fc40000000022 */
[C---:B------:R-:W-:Y:S02]  /*4d30*/  @!P5 PRMT R29, R8.reuse, 0x7610, R29 ;  /* 0x00007610081dd816 */ /* 0x040fe4000000001d */
[----:B------:R-:W-:Y:S02]  /*4d40*/  @!P5 PRMT R20, R8, 0x7632, R20 ;  /* 0x000076320814d816 */ /* 0x000fe40000000014 */
[----:B------:R-:W-:Y:S02]  /*4d50*/  LOP3.LUT P5, RZ, R65, 0x8000000, RZ, 0xc0, !PT ;  /* 0x0800000041ff7812 */ /* 0x000fe400078ac0ff */
[----:B------:R-:W-:Y:S01]  /*4d60*/  @!P6 PRMT R2, R11, 0x7632, R2 ;  /* 0x000076320b02e816 */ /* 0x000fe20000000002 */
[----:B------:R0:W-:Y:S01]  /*4d70*/  STL [R1+0x4c], R17 ;  /* 0x00004c1101007387 */ /* 0x0001e20000100800 */
[----:B------:R-:W-:-:S03]  /*4d80*/  MOV R28, RZ ;  /* 0x000000ff001c7202 */ /* 0x000fc60000000f00 */
[----:B------:R1:W-:Y:S04]  /*4d90*/  STL.S16 [R1+0x17a], R2 ;  /* 0x00017a0201007387 */ /* 0x0003e80000100600 */
[----:B------:R1:W2:Y:S01]  /*4da0*/  @!P4 LDG.E R28, desc[UR10][R56.64] ;  /* 0x0000000a381cc981 */ /* 0x0002a2000c1e1900 */
[----:B0-----:R-:W-:Y:S01]  /*4db0*/  HFMA2 R17, -RZ, RZ, 0, 0 ;  /* 0x00000000ff117431 */ /* 0x001fe200000001ff */
[----:B-1----:R-:W-:-:S05]  /*4dc0*/  LOP3.LUT R2, R3, 0xffff, RZ, 0xc0, !PT ;  /* 0x0000ffff03027812 */ /* 0x002fca00078ec0ff */
[----:B------:R-:W-:Y:S01]  /*4dd0*/  IMAD R2, R2, 0x334, RZ ;  /* 0x0000033402027824 */ /* 0x000fe200078e02ff */
[----:B------:R0:W2:Y:S01]  /*4de0*/  @!P5 LDG.E R17, desc[UR10][R58.64] ;  /* 0x0000000a3a11d981 */ /* 0x0000a2000c1e1900 */
[----:B------:R-:W-:Y:S02]  /*4df0*/  PRMT R56, RZ, 0x7610, R56 ;  /* 0x00007610ff387816 */ /* 0x000fe40000000038 */
[----:B------:R-:W-:Y:S02]  /*4e00*/  PRMT R57, RZ, 0x7610, R57 ;  /* 0x00007610ff397816 */ /* 0x000fe40000000039 */
[----:B------:R-:W-:Y:S02]  /*4e10*/  SHF.R.U32.HI R2, RZ, 0x10, R2 ;  /* 0x00000010ff027819 */ /* 0x000fe40000011602 */
[----:B0-----:R-:W-:Y:S02]  /*4e20*/  PRMT R58, RZ, 0x7610, R58 ;  /* 0x00007610ff3a7816 */ /* 0x001fe4000000003a */
[----:B------:R-:W-:-:S02]  /*4e30*/  PRMT R59, RZ, 0x7610, R59 ;  /* 0x00007610ff3b7816 */ /* 0x000fc4000000003b */
[C---:B----4-:R-:W-:Y:S02]  /*4e40*/  @!P0 PRMT R58, R13.reuse, 0x7610, R58 ;  /* 0x000076100d3a8816 */ /* 0x050fe4000000003a */
[----:B------:R-:W-:Y:S02]  /*4e50*/  @!P0 PRMT R59, R13, 0x7632, R59 ;  /* 0x000076320d3b8816 */ /* 0x000fe4000000003b */
[C---:B------:R-:W-:Y:S02]  /*4e60*/  @!P0 PRMT R56, R16.reuse, 0x7610, R56 ;  /* 0x0000761010388816 */ /* 0x040fe40000000038 */
[----:B------:R-:W-:Y:S01]  /*4e70*/  @!P0 PRMT R57, R16, 0x7632, R57 ;  /* 0x0000763210398816 */ /* 0x000fe20000000039 */
[----:B------:R0:W-:Y:S01]  /*4e80*/  STL [R1+0xb0], R14 ;  /* 0x0000b00e01007387 */ /* 0x0001e20000100800 */
[----:B------:R-:W-:Y:S02]  /*4e90*/  ISETP.NE.AND P0, PT, RZ, UR9, PT ;  /* 0x00000009ff007c0c */ /* 0x000fe4000bf05270 */
[----:B------:R-:W-:Y:S01]  /*4ea0*/  PRMT R2, R2, 0x9910, RZ ;  /* 0x0000991002027816 */ /* 0x000fe200000000ff */
[----:B------:R1:W-:Y:S01]  /*4eb0*/  STL [R1+0xc8], R15 ;  /* 0x0000c80f01007387 */ /* 0x0003e20000100800 */
[----:B0-----:R-:W-:-:S02]  /*4ec0*/  PRMT R14, RZ, 0x7610, R14 ;  /* 0x00007610ff0e7816 */ /* 0x001fc4000000000e */
[----:B-1----:R-:W-:Y:S01]  /*4ed0*/  PRMT R15, RZ, 0x7610, R15 ;  /* 0x00007610ff0f7816 */ /* 0x002fe2000000000f */
[----:B------:R-:W-:Y:S01]  /*4ee0*/  IMAD R2, R2, 0x50, RZ ;  /* 0x0000005002027824 */ /* 0x000fe200078e02ff */
[C---:B------:R-:W-:Y:S02]  /*4ef0*/  @!P6 PRMT R14, R10.reuse, 0x7632, R14 ;  /* 0x000076320a0ee816 */ /* 0x040fe4000000000e */
[----:B------:R-:W-:Y:S01]  /*4f00*/  @!P6 PRMT R15, R10, 0x7610, R15 ;  /* 0x000076100a0fe816 */ /* 0x000fe2000000000f */
[----:B------:R-:W-:Y:S01]  /*4f10*/  STL.S16 [R1+0x164], R35 ;  /* 0x0001642301007387 */ /* 0x000fe20000100600 */
[----:B------:R-:W-:-:S03]  /*4f20*/  IADD3 R2, PT, PT, RZ, -R2, RZ ;  /* 0x80000002ff027210 */ /* 0x000fc60007ffe0ff */
[----:B------:R-:W-:Y:S04]  /*4f30*/  STL.S16 [R1+0x170], R15 ;  /* 0x0001700f01007387 */ /* 0x000fe80000100600 */
[----:B------:R0:W-:Y:S01]  /*4f40*/  STL.S16 [R1+0x174], R14 ;  /* 0x0001740e01007387 */ /* 0x0001e20000100600 */
[----:B------:R-:W-:-:S03]  /*4f50*/  PRMT R2, R2, 0x7710, RZ ;  /* 0x0000771002027816 */ /* 0x000fc600000000ff */
[----:B------:R1:W-:Y:S01]  /*4f60*/  STL.S16 [R1+0x16c], R34 ;  /* 0x00016c2201007387 */ /* 0x0003e20000100600 */
[----:B0-----:R-:W0:Y:S01]  /*4f70*/  LDC.64 R14, c[0x0][0x3a8] ;  /* 0x0000ea00ff0e7b82 */ /* 0x001e220000000a00 */
[----:B------:R-:W-:-:S07]  /*4f80*/  IADD3 R2, PT, PT, R2, R3, RZ ;  /* 0x0000000302027210 */ /* 0x000fce0007ffe0ff */
[----:B-1----:R-:W1:Y:S01]  /*4f90*/  @P0 LDC.64 R34, c[0x0][0x3b0] ;  /* 0x0000ec00ff220b82 */ /* 0x002e620000000a00 */
[----:B------:R-:W-:Y:S01]  /*4fa0*/  SHF.L.U32 R2, R2, 0x1, RZ ;  /* 0x0000000102027819 */ /* 0x000fe200000006ff */
[----:B------:R4:W-:Y:S04]  /*4fb0*/  STL.S16 [R1+0x16a], R36 ;  /* 0x00016a2401007387 */ /* 0x0009e80000100600 */
[----:B------:R4:W-:Y:S02]  /*4fc0*/  STL.S16 [R1+0x172], R20 ;  /* 0x0001721401007387 */ /* 0x0009e40000100600 */
[----:B----4-:R-:W-:Y:S02]  /*4fd0*/  LOP3.LUT R36, R2, 0xffff, RZ, 0xc0, !PT ;  /* 0x0000ffff02247812 */ /* 0x010fe400078ec0ff */
[----:B------:R-:W-:Y:S01]  /*4fe0*/  MOV R20, UR13 ;  /* 0x0000000d00147c02 */ /* 0x000fe20008000f00 */
[----:B------:R1:W-:Y:S04]  /*4ff0*/  STL [R1+0x54], R21 ;  /* 0x0000541501007387 */ /* 0x0003e80000100800 */
[----:B------:R-:W-:Y:S01]  /*5000*/  IMAD R20, R20, 0xa0, R36 ;  /* 0x000000a014147824 */ /* 0x000fe200078e0224 */
[----:B------:R-:W-:Y:S01]  /*5010*/  CS2R R2, SRZ ;  /* 0x0000000000027805 */ /* 0x000fe2000001ff00 */
[----:B------:R-:W-:-:S02]  /*5020*/  UIMAD.WIDE UR6, UR8, 0x8, UR6 ;  /* 0x00000008080678a5 */ /* 0x000fc4000f8e0206 */
[----:B0-----:R-:W-:-:S04]  /*5030*/  IMAD.WIDE R14, R20, 0x4, R14 ;  /* 0x00000004140e7825 */ /* 0x001fc800078e020e */
[----:B-1----:R-:W-:Y:S01]  /*5040*/  @P0 IMAD.WIDE R20, R20, 0x4, R34 ;  /* 0x0000000414140825 */ /* 0x002fe200078e0222 */
[C---:B------:R-:W-:Y:S01]  /*5050*/  LOP3.LUT P3, RZ, R65.reuse, 0x80000000, RZ, 0xc0, !PT ;  /* 0x8000000041ff7812 */ /* 0x040fe2000786c0ff */
[----:B------:R0:W-:Y:S04]  /*5060*/  STL [R1+0xc4], R9 ;  /* 0x0000c40901007387 */ /* 0x0001e80000100800 */
[----:B------:R1:W5:Y:S01]  /*5070*/  @P0 LDG.E.64 R2, desc[UR10][R20.64] ;  /* 0x0000000a14020981 */ /* 0x000362000c1e1b00 */
[----:B------:R-:W-:-:S03]  /*5080*/  LOP3.LUT P6, RZ, R65, 0x4000000, RZ, 0xc0, !PT ;  /* 0x0400000041ff7812 */ /* 0x000fc600078cc0ff */
[----:B------:R4:W-:Y:S01]  /*5090*/  STL [R1+0x48], R12 ;  /* 0x0000480c01007387 */ /* 0x0009e20000100800 */
[----:B0-----:R-:W-:-:S03]  /*50a0*/  HFMA2 R9, -RZ, RZ, 0, 0 ;  /* 0x00000000ff097431 */ /* 0x001fc600000001ff */
[----:B------:R0:W-:Y:S01]  /*50b0*/  STL [R1+0xcc], R19 ;  /* 0x0000cc1301007387 */ /* 0x0001e20000100800 */
[----:B-1----:R-:W-:Y:S02]  /*50c0*/  MOV R20, UR6 ;  /* 0x0000000600147c02 */ /* 0x002fe40008000f00 */
[----:B------:R-:W-:Y:S01]  /*50d0*/  MOV R21, UR7 ;  /* 0x0000000700157c02 */ /* 0x000fe20008000f00 */
[----:B------:R1:W-:Y:S04]  /*50e0*/  STL.S16 [R1+0x16e], R29 ;  /* 0x00016e1d01007387 */ /* 0x0003e80000100600 */
[----:B------:R3:W-:Y:S04]  /*50f0*/  STL [R1+0x50], R22 ;  /* 0x0000501601007387 */ /* 0x0007e80000100800 */
[----:B------:R-:W2:Y:S01]  /*5100*/  LDG.E.64 R20, desc[UR10][R20.64] ;  /* 0x0000000a14147981 */ /* 0x000ea2000c1e1b00 */
[----:B----4-:R-:W-:Y:S01]  /*5110*/  MOV R12, RZ ;  /* 0x000000ff000c7202 */ /* 0x010fe20000000f00 */
[----:B0-----:R-:W-:Y:S01]  /*5120*/  HFMA2 R19, -RZ, RZ, 0, 0 ;  /* 0x00000000ff137431 */ /* 0x001fe200000001ff */
[----:B-1----:R-:W-:Y:S01]  /*5130*/  MOV R29, RZ ;  /* 0x000000ff001d7202 */ /* 0x002fe20000000f00 */
[----:B------:R-:W-:Y:S04]  /*5140*/  STL.S16 [R1+0x150], R53 ;  /* 0x0001503501007387 */ /* 0x000fe80000100600 */
[----:B------:R-:W-:Y:S04]  /*5150*/  STL.S16 [R1+0x152], R52 ;  /* 0x0001523401007387 */ /* 0x000fe80000100600 */
[----:B------:R-:W-:Y:S04]  /*5160*/  STL.S16 [R1+0x15e], R49 ;  /* 0x00015e3101007387 */ /* 0x000fe80000100600 */
[----:B---3--:R0:W3:Y:S01]  /*5170*/  @!P3 LDG.E R9, desc[UR10][R40.64] ;  /* 0x0000000a2809b981 */ /* 0x0080e2000c1e1900 */
[----:B------:R-:W-:-:S03]  /*5180*/  MOV R22, RZ ;  /* 0x000000ff00167202 */ /* 0x000fc60000000f00 */
[----:B------:R-:W4:Y:S04]  /*5190*/  @!P3 LDG.E R12, desc[UR10][R38.64] ;  /* 0x0000000a260cb981 */ /* 0x000f28000c1e1900 */
[----:B------:R-:W4:Y:S04]  /*51a0*/  @!P5 LDG.E R22, desc[UR10][R60.64] ;  /* 0x0000000a3c16d981 */ /* 0x000f28000c1e1900 */
[----:B------:R1:W4:Y:S04]  /*51b0*/  @!P6 LDG.E R19, desc[UR10][R50.64] ;  /* 0x0000000a3213e981 */ /* 0x000328000c1e1900 */
[----:B------:R1:W4:Y:S04]  /*51c0*/  @!P6 LDG.E R29, desc[UR10][R54.64] ;  /* 0x0000000a361de981 */ /* 0x000328000c1e1900 */
[----:B------:R-:W-:Y:S04]  /*51d0*/  STL.S16 [R1+0x14e], R48 ;  /* 0x00014e3001007387 */ /* 0x000fe80000100600 */
[----:B------:R-:W-:Y:S04]  /*51e0*/  STL.S16 [R1+0x158], R47 ;  /* 0x0001582f01007387 */ /* 0x000fe80000100600 */
[----:B------:R-:W-:Y:S04]  /*51f0*/  STL.S16 [R1+0x15a], R46 ;  /* 0x00015a2e01007387 */ /* 0x000fe80000100600 */
[----:B------:R-:W-:Y:S04]  /*5200*/  STL.S16 [R1+0x156], R45 ;  /* 0x0001562d01007387 */ /* 0x000fe80000100600 */
[----:B------:R-:W-:Y:S04]  /*5210*/  STL.S16 [R1+0x166], R44 ;  /* 0x0001662c01007387 */ /* 0x000fe80000100600 */
[----:B------:R-:W-:Y:S04]  /*5220*/  STL.S16 [R1+0x168], R37 ;  /* 0x0001682501007387 */ /* 0x000fe80000100600 */
[----:B------:R-:W-:Y:S04]  /*5230*/  STL [R1+0x58], R66 ;  /* 0x0000584201007387 */ /* 0x000fe80000100800 */
[----:B------:R0:W-:Y:S04]  /*5240*/  STL [R1+0x190], R36 ;  /* 0x0001902401007387 */ /* 0x0001e80000100800 */
[----:B------:R1:W-:Y:S04]  /*5250*/  STL [R1+0xd8], R67 ;  /* 0x0000d84301007387 */ /* 0x0003e80000100800 */
[----:B------:R1:W-:Y:S04]  /*5260*/  STL [R1+0xdc], R63 ;  /* 0x0000dc3f01007387 */ /* 0x0003e80000100800 */
[----:B------:R1:W-:Y:S04]  /*5270*/  STL [R1+0x60], R68 ;  /* 0x0000604401007387 */ /* 0x0003e80000100800 */
[----:B------:R1:W-:Y:S04]  /*5280*/  STL [R1+0xe0], R69 ;  /* 0x0000e04501007387 */ /* 0x0003e80000100800 */
[----:B------:R1:W-:Y:S04]  /*5290*/  STL [R1+0x64], R72 ;  /* 0x0000644801007387 */ /* 0x0003e80000100800 */
[----:B------:R1:W-:Y:S04]  /*52a0*/  STL [R1+0xe4], R73 ;  /* 0x0000e44901007387 */ /* 0x0003e80000100800 */
[----:B0-----:R0:W5:Y:S04]  /*52b0*/  LDL.S16 R36, [R1+0x120] ;  /* 0x0001200001247983 */ /* 0x0011680000100600 */
[----:B------:R0:W5:Y:S04]  /*52c0*/  LDL.S16 R37, [R1+0x122] ;  /* 0x0001220001257983 */ /* 0x0001680000100600 */
        /* <DEDUP_REMOVED lines=11> */
[----:B-1----:R0:W5:Y:S04]  /*5380*/  LDL.S16 R67, [R1+0x14c] ;  /* 0x00014c0001437983 */ /* 0x0021680000100600 */
[----:B------:R-:W5:Y:S04]  /*5390*/  LDG.E.64 R14, desc[UR10][R14.64] ;  /* 0x0000000a0e0e7981 */ /* 0x000f68000c1e1b00 */
[----:B------:R0:W5:Y:S04]  /*53a0*/  LDL.S16 R63, [R1+0x130] ;  /* 0x00013000013f7983 */ /* 0x0001680000100600 */
[----:B------:R0:W5:Y:S04]  /*53b0*/  LDL.S16 R68, [R1+0x138] ;  /* 0x0001380001447983 */ /* 0x0001680000100600 */
[----:B------:R0:W5:Y:S04]  /*53c0*/  LDL.S16 R69, [R1+0x136] ;  /* 0x0001360001457983 */ /* 0x0001680000100600 */
[----:B------:R0:W5:Y:S04]  /*53d0*/  LDL.S16 R72, [R1+0x12c] ;  /* 0x00012c0001487983 */ /* 0x0001680000100600 */
[----:B------:R0:W5:Y:S04]  /*53e0*/  LDL.S16 R73, [R1+0x124] ;  /* 0x0001240001497983 */ /* 0x0001680000100600 */
[----:B------:R-:W-:Y:S01]  /*53f0*/  STL [R1+0xd4], R0 ;  /* 0x0000d40001007387 */ /* 0x000fe20000100800 */
[----:B------:R-:W-:-:S03]  /*5400*/  PRMT R41, RZ, 0x7610, R41 ;  /* 0x00007610ff297816 */ /* 0x000fc60000000029 */
[----:B------:R1:W-:Y:S01]  /*5410*/  STL [R1+0x68], R5 ;  /* 0x0000680501007387 */ /* 0x0003e20000100800 */
[----:B--2---:R-:W-:-:S03]  /*5420*/  @!P2 PRMT R41, R4, 0x7632, R41 ;  /* 0x000076320429a816 */ /* 0x004fc60000000029 */
[----:B------:R2:W-:Y:S01]  /*5430*/  STL [R1+0xfc], R4 ;  /* 0x0000fc0401007387 */ /* 0x0005e20000100800 */
[----:B-1----:R-:W-:-:S04]  /*5440*/  PRMT R5, RZ, 0x7610, R5 ;  /* 0x00007610ff057816 */ /* 0x002fc80000000005 */
[----:B------:R-:W-:Y:S02]  /*5450*/  @!P2 PRMT R5, R4, 0x7610, R5 ;  /* 0x000076100405a816 */ /* 0x000fe40000000005 */
[----:B--2---:R-:W-:Y:S01]  /*5460*/  PRMT R4, RZ, 0x5410, RZ ;  /* 0x00005410ff047816 */ /* 0x004fe200000000ff */
[----:B------:R1:W-:Y:S01]  /*5470*/  STL [R1+0xd0], R25 ;  /* 0x0000d01901007387 */ /* 0x0003e20000100800 */
[----:B------:R-:W-:Y:S02]  /*5480*/  PRMT R51, RZ, 0x7610, R51 ;  /* 0x00007610ff337816 */ /* 0x000fe40000000033 */
[----:B------:R-:W-:Y:S02]  /*5490*/  PRMT R54, RZ, 0x7610, R54 ;  /* 0x00007610ff367816 */ /* 0x000fe40000000036 */
[----:B------:R-:W-:Y:S02]  /*54a0*/  PRMT R50, RZ, 0x7610, R50 ;  /* 0x00007610ff327816 */ /* 0x000fe40000000032 */
[----:B------:R-:W-:-:S02]  /*54b0*/  PRMT R40, RZ, 0x7610, R40 ;  /* 0x00007610ff287816 */ /* 0x000fc40000000028 */
[----:B------:R-:W-:Y:S02]  /*54c0*/  PRMT R39, RZ, 0x7610, R39 ;  /* 0x00007610ff277816 */ /* 0x000fe40000000027 */
[----:B------:R-:W-:Y:S02]  /*54d0*/  PRMT R38, RZ, 0x7610, R38 ;  /* 0x00007610ff267816 */ /* 0x000fe40000000026 */
[----:B-1----:R-:W-:Y:S02]  /*54e0*/  PRMT R25, RZ, 0x7610, R25 ;  /* 0x00007610ff197816 */ /* 0x002fe40000000019 */
[----:B------:R-:W-:Y:S02]  /*54f0*/  @!P1 PRMT R51, R18, 0x7632, R51 ;  /* 0x0000763212339816 */ /* 0x000fe40000000033 */
[C---:B------:R-:W-:Y:S02]  /*5500*/  @!P1 PRMT R54, R23.reuse, 0x7610, R54 ;  /* 0x0000761017369816 */ /* 0x040fe40000000036 */
[----:B------:R-:W-:-:S02]  /*5510*/  @!P1 PRMT R50, R23, 0x7632, R50 ;  /* 0x0000763217329816 */ /* 0x000fc40000000032 */
[----:B------:R-:W-:Y:S02]  /*5520*/  @!P4 PRMT R38, R26, 0x7610, R38 ;  /* 0x000076101a26c816 */ /* 0x000fe40000000026 */
[----:B------:R-:W-:Y:S01]  /*5530*/  @!P4 PRMT R25, R28, 0x7632, R25 ;  /* 0x000076321c19c816 */ /* 0x000fe20000000019 */
[----:B------:R-:W-:Y:S04]  /*5540*/  STL.S16 [R1+0x162], R58 ;  /* 0x0001623a01007387 */ /* 0x000fe80000100600 */
[----:B------:R-:W-:Y:S04]  /*5550*/  STL.S16 [R1+0x17c], R59 ;  /* 0x00017c3b01007387 */ /* 0x000fe80000100600 */
[----:B------:R-:W-:Y:S01]  /*5560*/  STL.S16 [R1+0x178], R56 ;  /* 0x0001783801007387 */ /* 0x000fe20000100600 */
[----:B------:R-:W-:-:S13]  /*5570*/  R2UR UR28, R20 ;  /* 0x00000000141c72ca */ /* 0x000fda00000e0000 */
[----:B------:R-:W-:-:S05]  /*5580*/  MOV R0, UR28 ;  /* 0x0000001c00007c02 */ /* 0x000fca0008000f00 */
[----:B------:R-:W-:-:S05]  /*5590*/  FFMA.FTZ R21, -R0, UR28, R21 ;  /* 0x0000001c00157c23 */ /* 0x000fca0008010115 */
[----:B------:R-:W-:-:S13]  /*55a0*/  FSETP.GTU.FTZ.AND P0, PT, R21, RZ, PT ;  /* 0x000000ff1500720b */ /* 0x000fda0003f1c000 */
[----:B------:R-:W-:-:S05]  /*55b0*/  VOTEU.ANY UP0, P0 ;  /* 0x0000000000ff7886 */ /* 0x000fca0000000100 */
[----:B------:R-:W1:Y:S01]  /*55c0*/  @UP0 LDCU UR5, c[0x0][0x3c0] ;  /* 0x00007800ff0507ac */ /* 0x000e620008000800 */
[----:B------:R-:W-:Y:S02]  /*55d0*/  PLOP3.LUT P0, PT, PT, PT, UP0, 0x80, 0x8 ;  /* 0x000000000008781c */ /* 0x000fe40003f0f008 */
[----:B---3--:R-:W-:Y:S01]  /*55e0*/  @!P3 PRMT R4, R9, 0x7610, R4 ;  /* 0x000076100904b816 */ /* 0x008fe20000000004 */
[----:B------:R1:W-:Y:S03]  /*55f0*/  STL [R1+0x80], R9 ;  /* 0x0000800901007387 */ /* 0x0003e60000100800 */
[----:B------:R-:W-:Y:S02]  /*5600*/  @!P3 PRMT R4, R4, 0x7610, R9 ;  /* 0x000076100404b816 */ /* 0x000fe40000000009 */
[----:B----4-:R-:W-:-:S05]  /*5610*/  @!P3 PRMT R40, R12, 0x7610, R40 ;  /* 0x000076100c28b816 */ /* 0x010fca0000000028 */
[----:B-1----:R-:W-:Y:S01]  /*5620*/  @P0 FADD.FTZ R9, R21, UR5 ;  /* 0x0000000515090e21 */ /* 0x002fe20008010000 */
[----:B------:R-:W-:-:S05]  /*5630*/  @!P3 PRMT R39, R12, 0x7632, R39 ;  /* 0x000076320c27b816 */ /* 0x000fca0000000027 */
[----:B------:R-:W1:Y:S01]  /*5640*/  @P0 MUFU.RSQ R9, R9 ;  /* 0x0000000900090308 */ /* 0x000e620000001400 */
[----:B------:R-:W-:Y:S04]  /*5650*/  STL.S16 [R1+0x180], R57 ;  /* 0x0001803901007387 */ /* 0x000fe80000100600 */
[----:B------:R-:W-:Y:S04]  /*5660*/  STL [R1+0x5c], R62 ;  /* 0x00005c3e01007387 */ /* 0x000fe80000100800 */
[----:B------:R-:W-:Y:S04]  /*5670*/  STL.S16 [R1+0x17e], R51 ;  /* 0x00017e3301007387 */ /* 0x000fe80000100600 */
[----:B------:R-:W-:Y:S04]  /*5680*/  STL.S16 [R1+0x12a], R54 ;  /* 0x00012a3601007387 */ /* 0x000fe80000100600 */
[----:B------:R-:W-:Y:S04]  /*5690*/  STL.S16 [R1+0x182], R50 ;  /* 0x0001823201007387 */ /* 0x000fe80000100600 */
[----:B------:R-:W-:Y:S04]  /*56a0*/  STL [R1+0x70], R10 ;  /* 0x0000700a01007387 */ /* 0x000fe80000100800 */
[----:B------:R-:W-:Y:S04]  /*56b0*/  STL [R1+0xf0], R11 ;  /* 0x0000f00b01007387 */ /* 0x000fe80000100800 */
[----:B------:R-:W-:Y:S04]  /*56c0*/  STL [R1+0x74], R13 ;  /* 0x0000740d01007387 */ /* 0x000fe80000100800 */
[----:B------:R-:W-:Y:S04]  /*56d0*/  STL [R1+0xf4], R16 ;  /* 0x0000f41001007387 */ /* 0x000fe80000100800 */
[----:B------:R-:W-:Y:S04]  /*56e0*/  STL [R1+0x78], R18 ;  /* 0x0000781201007387 */ /* 0x000fe80000100800 */
[----:B------:R-:W-:Y:S04]  /*56f0*/  STL [R1+0xf8], R23 ;  /* 0x0000f81701007387 */ /* 0x000fe80000100800 */
[----:B------:R-:W-:Y:S04]  /*5700*/  STL [R1+0x7c], R24 ;  /* 0x00007c1801007387 */ /* 0x000fe80000100800 */
[----:B------:R-:W-:Y:S04]  /*5710*/  STL.S16 [R1+0x184], R41 ;  /* 0x0001842901007387 */ /* 0x000fe80000100600 */
[----:B------:R-:W-:Y:S04]  /*5720*/  STL [R1+0x100], R12 ;  /* 0x0001000c01007387 */ /* 0x000fe80000100800 */
[----:B------:R-:W-:Y:S04]  /*5730*/  STL.S16 [R1+0x186], R40 ;  /* 0x0001862801007387 */ /* 0x000fe80000100600 */
[----:B------:R-:W-:Y:S04]  /*5740*/  STL.S16 [R1+0x188], R39 ;  /* 0x0001882701007387 */ /* 0x000fe80000100600 */
[----:B------:R-:W-:Y:S04]  /*5750*/  STL [R1+0x84], R26 ;  /* 0x0000841a01007387 */ /* 0x000fe80000100800 */
[----:B------:R-:W-:Y:S04]  /*5760*/  STL.S16 [R1+0x18a], R38 ;  /* 0x00018a2601007387 */ /* 0x000fe80000100600 */
[----:B------:R-:W-:Y:S04]  /*5770*/  STL [R1+0x104], R28 ;  /* 0x0001041c01007387 */ /* 0x000fe80000100800 */
[----:B------:R-:W-:Y:S04]  /*5780*/  STL.S16 [R1+0x18c], R25 ;  /* 0x00018c1901007387 */ /* 0x000fe80000100600 */
[----:B------:R-:W-:Y:S04]  /*5790*/  STL [R1+0x88], R17 ;  /* 0x0000881101007387 */ /* 0x000fe80000100800 */
[----:B------:R-:W-:Y:S04]  /*57a0*/  STL [R1+0x108], R22 ;  /* 0x0001081601007387 */ /* 0x000fe80000100800 */
[----:B------:R-:W-:Y:S04]  /*57b0*/  STL [R1+0x8c], R19 ;  /* 0x00008c1301007387 */ /* 0x000fe80000100800 */
[----:B------:R-:W-:Y:S01]  /*57c0*/  STL [R1+0x10c], R29 ;  /* 0x00010c1d01007387 */ /* 0x000fe20000100800 */
[----:B------:R-:W-:-:S03]  /*57d0*/  UISETP.NE.AND UP1, UPT, UR9, URZ, UPT ;  /* 0x000000ff0900728c */ /* 0x000fc6000bf25270 */
[----:B------:R2:W-:Y:S01]  /*57e0*/  STL [R1+0xe8], R6 ;  /* 0x0000e80601007387 */ /* 0x0005e20000100800 */
[----:B-1----:R-:W-:-:S03]  /*57f0*/  @P0 R2UR UR5, R9 ;  /* 0x00000000090502ca */ /* 0x002fc600000e0000 */
[----:B------:R1:W-:Y:S01]  /*5800*/  STL [R1+0xec], R8 ;  /* 0x0000ec0801007387 */ /* 0x0003e20000100800 */
[----:B------:R-:W-:Y:S02]  /*5810*/  PRMT R0, RZ, 0x5410, RZ ;  /* 0x00005410ff007816 */ /* 0x000fe400000000ff */
[----:B--2---:R-:W-:Y:S01]  /*5820*/  PRMT R6, RZ, 0x7610, R6 ;  /* 0x00007610ff067816 */ /* 0x004fe20000000006 */
[----:B------:R2:W-:Y:S01]  /*5830*/  STL [R1+0x6c], R7 ;  /* 0x00006c0701007387 */ /* 0x0005e20000100800 */
[----:B-1----:R-:W-:Y:S02]  /*5840*/  PRMT R8, RZ, 0x7610, R8 ;  /* 0x00007610ff087816 */ /* 0x002fe40000000008 */
[----:B------:R-:W-:Y:S02]  /*5850*/  @!P4 PRMT R6, R28, 0x7610, R6 ;  /* 0x000076101c06c816 */ /* 0x000fe40000000006 */
[----:B------:R-:W-:Y:S02]  /*5860*/  @!P5 PRMT R8, R17, 0x7610, R8 ;  /* 0x000076101108d816 */ /* 0x000fe40000000008 */
[----:B------:R-:W-:-:S02]  /*5870*/  PRMT R9, RZ, 0x5410, RZ ;  /* 0x00005410ff097816 */ /* 0x000fc400000000ff */
[----:B--2---:R-:W-:Y:S02]  /*5880*/  PRMT R7, RZ, 0x5410, RZ ;  /* 0x00005410ff077816 */ /* 0x004fe400000000ff */
[----:B------:R-:W-:Y:S02]  /*5890*/  PRMT R20, RZ, 0x7610, R20 ;  /* 0x00007610ff147816 */ /* 0x000fe40000000014 */
[----:B------:R-:W-:Y:S02]  /*58a0*/  @!P2 PRMT R0, R24, 0x7610, R0 ;  /* 0x000076101800a816 */ /* 0x000fe40000000000 */
[----:B------:R-:W-:Y:S02]  /*58b0*/  PRMT R5, R5, 0x5410, RZ ;  /* 0x0000541005057816 */ /* 0x000fe400000000ff */
[----:B------:R-:W-:Y:S02]  /*58c0*/  PRMT R6, R6, 0x5410, RZ ;  /* 0x0000541006067816 */ /* 0x000fe400000000ff */
[----:B------:R-:W-:-:S02]  /*58d0*/  @!P5 PRMT R7, R17, 0x7632, R7 ;  /* 0x000076321107d816 */ /* 0x000fc40000000007 */
[----:B------:R-:W-:Y:S02]  /*58e0*/  PRMT R8, R8, 0x5410, RZ ;  /* 0x0000541008087816 */ /* 0x000fe400000000ff */
[----:B------:R-:W-:Y:S02]  /*58f0*/  PRMT R87, RZ, 0x7610, R87 ;  /* 0x00007610ff577816 */ /* 0x000fe40000000057 */
[----:B------:R-:W-:Y:S02]  /*5900*/  @!P6 PRMT R9, R19, 0x7632, R9 ;  /* 0x000076321309e816 */ /* 0x000fe40000000009 */
[----:B------:R-:W-:Y:S02]  /*5910*/  @!P1 PRMT R20, R18, 0x7610, R20 ;  /* 0x0000761012149816 */ /* 0x000fe40000000014 */
[----:B------:R-:W-:Y:S02]  /*5920*/  @!P2 PRMT R0, R0, 0x7610, R24 ;  /* 0x000076100000a816 */ /* 0x000fe40000000018 */
[----:B------:R-:W-:-:S02]  /*5930*/  @!P4 PRMT R5, R5, 0x7610, R26 ;  /* 0x000076100505c816 */ /* 0x000fc4000000001a */
[--C-:B------:R-:W-:Y:S02]  /*5940*/  @!P5 PRMT R7, R7, 0x5410, R22.reuse ;  /* 0x000054100707d816 */ /* 0x100fe40000000016 */
[----:B------:R-:W-:Y:S02]  /*5950*/  @!P5 PRMT R6, R6, 0x7610, R22 ;  /* 0x000076100606d816 */ /* 0x000fe40000000016 */
[----:B------:R-:W-:Y:S02]  /*5960*/  @!P6 PRMT R8, R8, 0x5410, R19 ;  /* 0x000054100808e816 */ /* 0x000fe40000000013 */
[----:B------:R-:W-:Y:S02]  /*5970*/  @!P6 PRMT R9, R9, 0x5410, R29 ;  /* 0x000054100909e816 */ /* 0x000fe4000000001d */
[----:B------:R-:W-:Y:S01]  /*5980*/  @!P6 PRMT R87, R29, 0x7632, R87 ;  /* 0x000076321d57e816 */ /* 0x000fe20000000057 */
[----:B------:R-:W-:Y:S01]  /*5990*/  UMOV UR16, 0x3f800000 ;  /* 0x3f80000000107882 */ /* 0x000fe20000000000 */
[----:B------:R-:W-:Y:S01]  /*59a0*/  @UP0 UMOV UR16, UR5 ;  /* 0x0000000500100c82 */ /* 0x000fe20008000000 */
[----:B0-----:R-:W-:Y:S05]  /*59b0*/  BRA.U UP1, `(.L_x_738) ;  /* 0x0000002501847547 */ /* 0x001fea000b800000 */
[----:B------:R-:W2:Y:S04]  /*59c0*/  LDL.LU.S16 R35, [R1+0x12e] ;  /* 0x00012e0001237983 */ /* 0x000ea80000300600 */
[----:B------:R-:W3:Y:S04]  /*59d0*/  LDL.S16 R55, [R1+0x142] ;  /* 0x0001420001377983 */ /* 0x000ee80000100600 */
[----:B------:R-:W4:Y:S01]  /*59e0*/  LDL.LU.S16 R61, [R1+0x128] ;  /* 0x00012800013d7983 */ /* 0x000f220000300600 */
[----:B-----5:R-:W-:Y:S02]  /*59f0*/  HADD2.F32 R12, -RZ, R36.H0_H0 ;  /* 0x20000024ff0c7230 */ /* 0x020fe40000004100 */
[----:B------:R-:W-:Y:S01]  /*5a00*/  HADD2.F32 R13, -RZ, R37.H0_H0 ;  /* 0x20000025ff0d7230 */ /* 0x000fe20000004100 */
[----:B------:R-:W4:Y:S01]  /*5a10*/  LDL.S16 R28, [R1+0x14a] ;  /* 0x00014a00011c7983 */ /* 0x000f220000100600 */
[----:B------:R-:W-:-:S02]  /*5a20*/  HADD2.F32 R10, -RZ, R44.H0_H0 ;  /* 0x2000002cff0a7230 */ /* 0x000fc40000004100 */
[----:B------:R-:W-:Y:S01]  /*5a30*/  FADD.FTZ R12, R12, -UR28 ;  /* 0x8000001c0c0c7e21 */ /* 0x000fe20008010000 */
[----:B------:R-:W-:Y:S02]  /*5a40*/  HADD2.F32 R11, -RZ, R46.H0_H0 ;  /* 0x2000002eff0b7230 */ /* 0x000fe40000004100 */
[----:B------:R-:W-:Y:S01]  /*5a50*/  FADD.FTZ R16, R13, -UR28 ;  /* 0x8000001c0d107e21 */ /* 0x000fe20008010000 */
[----:B------:R-:W-:Y:S02]  /*5a60*/  HADD2.F32 R19, -RZ, R52.H0_H0 ;  /* 0x20000034ff137230 */ /* 0x000fe40000004100 */
[----:B------:R-:W-:Y:S01]  /*5a70*/  FMUL.FTZ R13, R14, R10 ;  /* 0x0000000a0e0d7220 */ /* 0x000fe20000410000 */
[----:B------:R-:W-:Y:S01]  /*5a80*/  FMUL.FTZ R12, R12, UR16 ;  /* 0x000000100c0c7c20 */ /* 0x000fe20008410000 */
[----:B------:R-:W-:Y:S01]  /*5a90*/  FMUL.FTZ R17, R15, R11 ;  /* 0x0000000b0f117220 */ /* 0x000fe20000410000 */
[----:B------:R-:W-:Y:S01]  /*5aa0*/  FMUL.FTZ R16, R16, UR16 ;  /* 0x0000001010107c20 */ /* 0x000fe20008410000 */
[----:B------:R-:W-:Y:S01]  /*5ab0*/  FADD.FTZ R18, RZ, R13 ;  /* 0x0000000dff127221 */ /* 0x000fe20000010000 */
[----:B------:R-:W-:Y:S01]  /*5ac0*/  FFMA.FTZ R13, R12, R13, RZ ;  /* 0x0000000d0c0d7223 */ /* 0x000fe200000100ff */
[----:B------:R-:W-:-:S02]  /*5ad0*/  HADD2.F32 R21, -RZ, R53.H0_H0 ;  /* 0x20000035ff157230 */ /* 0x000fc40000004100 */
[----:B------:R-:W-:Y:S01]  /*5ae0*/  FADD.FTZ R19, R19, -UR28 ;  /* 0x8000001c13137e21 */ /* 0x000fe20008010000 */
[----:B------:R-:W-:Y:S01]  /*5af0*/  FADD.FTZ R18, R17, R18 ;  /* 0x0000001211127221 */ /* 0x000fe20000010000 */
[----:B------:R-:W-:Y:S01]  /*5b00*/  FFMA.FTZ R13, R16, R17, R13 ;  /* 0x00000011100d7223 */ /* 0x000fe2000001000d */
[----:B------:R-:W-:Y:S02]  /*5b10*/  HADD2.F32 R17, -RZ, R47.H0_H0 ;  /* 0x2000002fff117230 */ /* 0x000fe40000004100 */
[----:B------:R-:W-:Y:S01]  /*5b20*/  FFMA.FTZ R12, R10, R12, RZ ;  /* 0x0000000c0a0c7223 */ /* 0x000fe200000100ff */
[----:B------:R-:W-:Y:S01]  /*5b30*/  FADD.FTZ R10, RZ, R10 ;  /* 0x0000000aff0a7221 */ /* 0x000fe20000010000 */
[----:B------:R-:W-:Y:S01]  /*5b40*/  FADD.FTZ R21, R21, -UR28 ;  /* 0x8000001c15157e21 */ /* 0x000fe20008010000 */
[----:B------:R-:W-:Y:S01]  /*5b50*/  FMUL.FTZ R19, R19, UR16 ;  /* 0x0000001013137c20 */ /* 0x000fe20008410000 */
[----:B------:R-:W-:Y:S02]  /*5b60*/  HADD2.F32 R22, -RZ, R93.H1_H1 ;  /* 0x3000005dff167230 */ /* 0x000fe40000004100 */
[----:B------:R-:W-:Y:S01]  /*5b70*/  FFMA.FTZ R16, R11, R16, RZ ;  /* 0x000000100b107223 */ /* 0x000fe200000100ff */
[----:B------:R-:W-:-:S02]  /*5b80*/  HADD2.F32 R23, -RZ, R45.H0_H0 ;  /* 0x2000002dff177230 */ /* 0x000fc40000004100 */
[----:B------:R-:W-:Y:S01]  /*5b90*/  FADD.FTZ R11, RZ, R11 ;  /* 0x0000000bff0b7221 */ /* 0x000fe20000010000 */
[----:B------:R-:W-:Y:S01]  /*5ba0*/  FADD.FTZ R10, R17, R10 ;  /* 0x0000000a110a7221 */ /* 0x000fe20000010000 */
[----:B------:R-:W-:Y:S01]  /*5bb0*/  FMUL.FTZ R21, R21, UR16 ;  /* 0x0000001015157c20 */ /* 0x000fe20008410000 */
[----:B------:R-:W-:Y:S01]  /*5bc0*/  FFMA.FTZ R12, R17, R19, R12 ;  /* 0x00000013110c7223 */ /* 0x000fe2000001000c */
[----:B------:R-:W-:Y:S01]  /*5bd0*/  FMUL.FTZ R17, R14, R17 ;  /* 0x000000110e117220 */ /* 0x000fe20000410000 */
[C---:B------:R-:W-:Y:S01]  /*5be0*/  FADD.FTZ R11, R22.reuse, R11 ;  /* 0x0000000b160b7221 */ /* 0x040fe20000010000 */
[----:B------:R-:W-:Y:S01]  /*5bf0*/  FFMA.FTZ R16, R22, R21, R16 ;  /* 0x0000001516107223 */ /* 0x000fe20000010010 */
[----:B------:R-:W-:Y:S02]  /*5c00*/  HADD2.F32 R93, -RZ, R93.H0_H0 ;  /* 0x2000005dff5d7230 */ /* 0x000fe40000004100 */
[----:B------:R-:W-:Y:S01]  /*5c10*/  FMUL.FTZ R22, R15, R22 ;  /* 0x000000160f167220 */ /* 0x000fe20000410000 */
[----:B------:R-:W-:Y:S01]  /*5c20*/  FADD.FTZ R18, R18, R17 ;  /* 0x0000001112127221 */ /* 0x000fe20000010000 */
[----:B------:R-:W-:Y:S01]  /*5c30*/  FFMA.FTZ R13, R19, R17, R13 ;  /* 0x00000011130d7223 */ /* 0x000fe2000001000d */
[----:B------:R-:W-:Y:S01]  /*5c40*/  FADD.FTZ R23, R23, -UR28 ;  /* 0x8000001c17177e21 */ /* 0x000fe20008010000 */
[----:B------:R-:W-:-:S02]  /*5c50*/  HADD2.F32 R17, -RZ, R48.H0_H0 ;  /* 0x20000030ff117230 */ /* 0x000fc40000004100 */
[----:B------:R-:W-:Y:S01]  /*5c60*/  FADD.FTZ R18, R22, R18 ;  /* 0x0000001216127221 */ /* 0x000fe20000010000 */
[----:B------:R-:W-:Y:S01]  /*5c70*/  FFMA.FTZ R13, R21, R22, R13 ;  /* 0x00000016150d7223 */ /* 0x000fe2000001000d */
[----:B------:R-:W-:Y:S01]  /*5c80*/  FMUL.FTZ R23, R23, UR16 ;  /* 0x0000001017177c20 */ /* 0x000fe20008410000 */
[----:B------:R-:W-:Y:S01]  /*5c90*/  FMUL.FTZ R19, R14, R93 ;  /* 0x0000005d0e137220 */ /* 0x000fe20000410000 */
[----:B------:R-:W-:Y:S02]  /*5ca0*/  HADD2.F32 R21, -RZ, R49.H0_H0 ;  /* 0x20000031ff157230 */ /* 0x000fe40000004100 */
[----:B------:R-:W-:Y:S01]  /*5cb0*/  FADD.FTZ R17, R17, -UR28 ;  /* 0x8000001c11117e21 */ /* 0x000fe20008010000 */
[----:B------:R-:W-:Y:S01]  /*5cc0*/  FADD.FTZ R10, R10, R93 ;  /* 0x0000005d0a0a7221 */ /* 0x000fe20000010000 */
[----:B------:R-:W-:Y:S01]  /*5cd0*/  FADD.FTZ R18, R18, R19 ;  /* 0x0000001312127221 */ /* 0x000fe20000010000 */
[----:B------:R-:W-:Y:S01]  /*5ce0*/  FFMA.FTZ R13, R23, R19, R13 ;  /* 0x00000013170d7223 */ /* 0x000fe2000001000d */
[----:B------:R-:W-:-:S02]  /*5cf0*/  HADD2.F32 R19, -RZ, R92.H0_H0 ;  /* 0x2000005cff137230 */ /* 0x000fc40000004100 */
[----:B------:R-:W-:Y:S01]  /*5d00*/  FADD.FTZ R21, R21, -UR28 ;  /* 0x8000001c15157e21 */ /* 0x000fe20008010000 */
[----:B------:R-:W-:Y:S01]  /*5d10*/  FMUL.FTZ R17, R17, UR16 ;  /* 0x0000001011117c20 */ /* 0x000fe20008410000 */
[----:B------:R-:W-:Y:S02]  /*5d20*/  HADD2.F32 R92, -RZ, R92.H1_H1 ;  /* 0x3000005cff5c7230 */ /* 0x000fe40000004100 */
[----:B------:R-:W-:Y:S01]  /*5d30*/  FFMA.FTZ R12, R93, R23, R12 ;  /* 0x000000175d0c7223 */ /* 0x000fe2000001000c */
[----:B------:R-:W-:Y:S01]  /*5d40*/  FMUL.FTZ R21, R21, UR16 ;  /* 0x0000001015157c20 */ /* 0x000fe20008410000 */
[----:B------:R-:W-:Y:S01]  /*5d50*/  FADD.FTZ R11, R11, R19 ;  /* 0x000000130b0b7221 */ /* 0x000fe20000010000 */
[----:B------:R-:W-:Y:S01]  /*5d60*/  FFMA.FTZ R16, R19, R17, R16 ;  /* 0x0000001113107223 */ /* 0x000fe20000010010 */
[----:B------:R-:W-:Y:S01]  /*5d70*/  FMUL.FTZ R19, R15, R19 ;  /* 0x000000130f137220 */ /* 0x000fe20000410000 */
[----:B------:R-:W-:Y:S02]  /*5d80*/  HADD2.F32 R22, -RZ, R91.H1_H1 ;  /* 0x3000005bff167230 */ /* 0x000fe40000004100 */
[----:B------:R-:W-:Y:S01]  /*5d90*/  FADD.FTZ R10, R10, R92 ;  /* 0x0000005c0a0a7221 */ /* 0x000fe20000010000 */
[----:B------:R-:W-:Y:S01]  /*5da0*/  FFMA.FTZ R12, R92, R21, R12 ;  /* 0x000000155c0c7223 */ /* 0x000fe2000001000c */
[----:B------:R-:W-:Y:S01]  /*5db0*/  FMUL.FTZ R92, R14, R92 ;  /* 0x0000005c0e5c7220 */ /* 0x000fe20000410000 */
[----:B------:R-:W-:Y:S01]  /*5dc0*/  FFMA.FTZ R13, R17, R19, R13 ;  /* 0x00000013110d7223 */ /* 0x000fe2000001000d */
[----:B------:R-:W-:-:S02]  /*5dd0*/  HADD2.F32 R17, -RZ, R90.H1_H1 ;  /* 0x3000005aff117230 */ /* 0x000fc40000004100 */
[----:B------:R-:W-:Y:S01]  /*5de0*/  FADD.FTZ R18, R19, R18 ;  /* 0x0000001213127221 */ /* 0x000fe20000010000 */
[----:B------:R-:W-:Y:S02]  /*5df0*/  HADD2.F32 R91, -RZ, R91.H0_H0 ;  /* 0x2000005bff5b7230 */ /* 0x000fe40000004100 */
[----:B------:R-:W-:Y:S01]  /*5e00*/  FADD.FTZ R22, R22, -UR28 ;  /* 0x8000001c16167e21 */ /* 0x000fe20008010000 */
[----:B------:R-:W-:Y:S01]  /*5e10*/  FFMA.FTZ R13, R21, R92, R13 ;  /* 0x0000005c150d7223 */ /* 0x000fe2000001000d */
[----:B------:R-:W-:Y:S02]  /*5e20*/  HADD2.F32 R21, -RZ, R89.H1_H1 ;  /* 0x30000059ff157230 */ /* 0x000fe40000004100 */
[----:B------:R-:W-:Y:S01]  /*5e30*/  FADD.FTZ R17, R17, -UR28 ;  /* 0x8000001c11117e21 */ /* 0x000fe20008010000 */
[----:B------:R-:W-:Y:S01]  /*5e40*/  FADD.FTZ R18, R18, R92 ;  /* 0x0000005c12127221 */ /* 0x000fe20000010000 */
[----:B------:R-:W-:Y:S01]  /*5e50*/  FMUL.FTZ R22, R22, UR16 ;  /* 0x0000001016167c20 */ /* 0x000fe20008410000 */
[----:B------:R-:W-:Y:S01]  /*5e60*/  FMUL.FTZ R19, R15, R91 ;  /* 0x0000005b0f137220 */ /* 0x000fe20000410000 */
[----:B------:R-:W-:-:S02]  /*5e70*/  HADD2.F32 R90, -RZ, R90.H0_H0 ;  /* 0x2000005aff5a7230 */ /* 0x000fc40000004100 */
[----:B------:R-:W-:Y:S01]  /*5e80*/  FADD.FTZ R21, R21, -UR28 ;  /* 0x8000001c15157e21 */ /* 0x000fe20008010000 */
[----:B------:R-:W-:Y:S01]  /*5e90*/  FMUL.FTZ R17, R17, UR16 ;  /* 0x0000001011117c20 */ /* 0x000fe20008410000 */
[----:B------:R-:W-:Y:S01]  /*5ea0*/  FADD.FTZ R18, R19, R18 ;  /* 0x0000001213127221 */ /* 0x000fe20000010000 */
[----:B------:R-:W-:Y:S01]  /*5eb0*/  FFMA.FTZ R13, R22, R19, R13 ;  /* 0x00000013160d7223 */ /* 0x000fe2000001000d */
[----:B------:R-:W-:Y:S02]  /*5ec0*/  HADD2.F32 R19, -RZ, R88.H1_H1 ;  /* 0x30000058ff137230 */ /* 0x000fe40000004100 */
[----:B------:R-:W-:Y:S01]  /*5ed0*/  FADD.FTZ R11, R11, R91 ;  /* 0x0000005b0b0b7221 */ /* 0x000fe20000010000 */
[----:B------:R-:W-:Y:S01]  /*5ee0*/  FFMA.FTZ R16, R91, R22, R16 ;  /* 0x000000165b107223 */ /* 0x000fe20000010010 */
[----:B------:R-:W-:Y:S01]  /*5ef0*/  FMUL.FTZ R21, R21, UR16 ;  /* 0x0000001015157c20 */ /* 0x000fe20008410000 */
[----:B------:R-:W-:Y:S01]  /*5f00*/  FADD.FTZ R10, R10, R90 ;  /* 0x0000005a0a0a7221 */ /* 0x000fe20000010000 */
[----:B------:R-:W-:Y:S01]  /*5f10*/  FFMA.FTZ R12, R90, R17, R12 ;  /* 0x000000115a0c7223 */ /* 0x000fe2000001000c */
[----:B------:R-:W-:-:S02]  /*5f20*/  HADD2.F32 R89, -RZ, R89.H0_H0 ;  /* 0x20000059ff597230 */ /* 0x000fc40000004100 */
[----:B------:R-:W-:Y:S01]  /*5f30*/  FMUL.FTZ R90, R14, R90 ;  /* 0x0000005a0e5a7220 */ /* 0x000fe20000410000 */
[----:B------:R-:W-:Y:S01]  /*5f40*/  FADD.FTZ R11, R11, R19 ;  /* 0x000000130b0b7221 */ /* 0x000fe20000010000 */
[----:B------:R-:W-:Y:S01]  /*5f50*/  FFMA.FTZ R16, R19, R21, R16 ;  /* 0x0000001513107223 */ /* 0x000fe20000010010 */
[----:B------:R-:W-:Y:S01]  /*5f60*/  FMUL.FTZ R19, R15, R19 ;  /* 0x000000130f137220 */ /* 0x000fe20000410000 */
[----:B------:R-:W-:Y:S01]  /*5f70*/  FADD.FTZ R18, R18, R90 ;  /* 0x0000005a12127221 */ /* 0x000fe20000010000 */
[----:B------:R-:W-:Y:S01]  /*5f80*/  FFMA.FTZ R13, R17, R90, R13 ;  /* 0x0000005a110d7223 */ /* 0x000fe2000001000d */
[----:B------:R-:W-:Y:S02]  /*5f90*/  HADD2.F32 R88, -RZ, R88.H0_H0 ;  /* 0x20000058ff587230 */ /* 0x000fe40000004100 */
[----:B------:R-:W-:Y:S01]  /*5fa0*/  FADD.FTZ R89, R89, -UR28 ;  /* 0x8000001c59597e21 */ /* 0x000fe20008010000 */
[----:B------:R-:W-:Y:S02]  /*5fb0*/  HADD2.F32 R17, -RZ, R85.H1_H1 ;  /* 0x30000055ff117230 */ /* 0x000fe40000004100 */
[----:B------:R-:W-:Y:S01]  /*5fc0*/  FADD.FTZ R18, R19, R18 ;  /* 0x0000001213127221 */ /* 0x000fe20000010000 */
[----:B------:R-:W-:Y:S01]  /*5fd0*/  FFMA.FTZ R13, R21, R19, R13 ;  /* 0x00000013150d7223 */ /* 0x000fe2000001000d */
[----:B------:R-:W-:Y:S01]  /*5fe0*/  FMUL.FTZ R89, R89, UR16 ;  /* 0x0000001059597c20 */ /* 0x000fe20008410000 */
[----:B------:R-:W-:Y:S01]  /*5ff0*/  FMUL.FTZ R19, R14, R88 ;  /* 0x000000580e137220 */ /* 0x000fe20000410000 */
[----:B------:R-:W-:Y:S01]  /*6000*/  FADD.FTZ R17, R17, -UR28 ;  /* 0x8000001c11117e21 */ /* 0x000fe20008010000 */
[----:B------:R-:W-:-:S02]  /*6010*/  HADD2.F32 R21, -RZ, R86.H0_H0 ;  /* 0x20000056ff157230 */ /* 0x000fc40000004100 */
[----:B------:R-:W-:Y:S01]  /*6020*/  FADD.FTZ R10, R10, R88 ;  /* 0x000000580a0a7221 */ /* 0x000fe20000010000 */
[----:B------:R-:W-:Y:S01]  /*6030*/  FADD.FTZ R18, R18, R19 ;  /* 0x0000001312127221 */ /* 0x000fe20000010000 */
[----:B------:R-:W-:Y:S01]  /*6040*/  FFMA.FTZ R13, R89, R19, R13 ;  /* 0x00000013590d7223 */ /* 0x000fe2000001000d */
[----:B------:R-:W-:Y:S02]  /*6050*/  HADD2.F32 R19, -RZ, R87.H1_H1 ;  /* 0x30000057ff137230 */ /* 0x000fe40000004100 */
[----:B------:R-:W-:Y:S01]  /*6060*/  FMUL.FTZ R17, R17, UR16 ;  /* 0x0000001011117c20 */ /* 0x000fe20008410000 */
[----:B------:R-:W-:Y:S02]  /*6070*/  HADD2.F32 R85, -RZ, R85.H0_H0 ;  /* 0x20000055ff557230 */ /* 0x000fe40000004100 */
[----:B------:R-:W-:Y:S01]  /*6080*/  FADD.FTZ R21, R21, -UR28 ;  /* 0x8000001c15157e21 */ /* 0x000fe20008010000 */
[----:B------:R-:W-:Y:S02]  /*6090*/  HADD2.F32 R86, -RZ, R86.H1_H1 ;  /* 0x30000056ff567230 */ /* 0x000fe40000004100 */
[----:B------:R-:W-:Y:S01]  /*60a0*/  FADD.FTZ R11, R11, R19 ;  /* 0x000000130b0b7221 */ /* 0x000fe20000010000 */
[----:B------:R-:W-:Y:S01]  /*60b0*/  FFMA.FTZ R16, R19, R17, R16 ;  /* 0x0000001113107223 */ /* 0x000fe20000010010 */
[----:B------:R-:W-:Y:S01]  /*60c0*/  FMUL.FTZ R19, R15, R19 ;  /* 0x000000130f137220 */ /* 0x000fe20000410000 */
[----:B------:R-:W-:Y:S01]  /*60d0*/  FADD.FTZ R85, R85, -UR28 ;  /* 0x8000001c55557e21 */ /* 0x000fe20008010000 */
[----:B------:R-:W-:Y:S01]  /*60e0*/  FFMA.FTZ R12, R88, R89, R12 ;  /* 0x00000059580c7223 */ /* 0x000fe2000001000c */
[----:B------:R-:W-:Y:S01]  /*60f0*/  FMUL.FTZ R21, R21, UR16 ;  /* 0x0000001015157c20 */ /* 0x000fe20008410000 */
[----:B------:R-:W-:Y:S01]  /*6100*/  FFMA.FTZ R13, R17, R19, R13 ;  /* 0x00000013110d7223 */ /* 0x000fe2000001000d */
[----:B------:R-:W-:-:S02]  /*6110*/  HADD2.F32 R17, -RZ, R84.H0_H0 ;  /* 0x20000054ff117230 */ /* 0x000fc40000004100 */
[----:B------:R-:W-:Y:S01]  /*6120*/  FMUL.FTZ R85, R85, UR16 ;  /* 0x0000001055557c20 */ /* 0x000fe20008410000 */
[----:B------:R-:W-:Y:S02]  /*6130*/  HADD2.F32 R84, -RZ, R84.H1_H1 ;  /* 0x30000054ff547230 */ /* 0x000fe40000004100 */
[----:B------:R-:W-:Y:S01]  /*6140*/  FADD.FTZ R10, R10, R86 ;  /* 0x000000560a0a7221 */ /* 0x000fe20000010000 */
[----:B------:R-:W-:Y:S01]  /*6150*/  FFMA.FTZ R12, R86, R21, R12 ;  /* 0x00000015560c7223 */ /* 0x000fe2000001000c */
[----:B------:R-:W-:Y:S01]  /*6160*/  FADD.FTZ R18, R19, R18 ;  /* 0x0000001213127221 */ /* 0x000fe20000010000 */
[----:B------:R-:W-:Y:S01]  /*6170*/  FMUL.FTZ R86, R14, R86 ;  /* 0x000000560e567220 */ /* 0x000fe20000410000 */
[----:B------:R-:W-:Y:S01]  /*6180*/  FMUL.FTZ R19, R15, R17 ;  /* 0x000000110f137220 */ /* 0x000fe20000410000 */
[----:B------:R-:W-:Y:S01]  /*6190*/  FADD.FTZ R11, R11, R17 ;  /* 0x000000110b0b7221 */ /* 0x000fe20000010000 */
[----:B------:R-:W-:Y:S01]  /*61a0*/  FFMA.FTZ R16, R17, R85, R16 ;  /* 0x0000005511107223 */ /* 0x000fe20000010010 */
[----:B------:R-:W-:-:S02]  /*61b0*/  HADD2.F32 R17, -RZ, R83.H0_H0 ;  /* 0x20000053ff117230 */ /* 0x000fc40000004100 */
[----:B------:R-:W-:Y:S01]  /*61c0*/  FADD.FTZ R84, R84, -UR28 ;  /* 0x8000001c54547e21 */ /* 0x000fe20008010000 */
[----:B------:R-:W-:Y:S01]  /*61d0*/  FADD.FTZ R18, R18, R86 ;  /* 0x0000005612127221 */ /* 0x000fe20000010000 */
[----:B------:R-:W-:Y:S01]  /*61e0*/  FFMA.FTZ R13, R21, R86, R13 ;  /* 0x00000056150d7223 */ /* 0x000fe2000001000d */
[----:B------:R-:W-:Y:S02]  /*61f0*/  HADD2.F32 R83, -RZ, R83.H1_H1 ;  /* 0x30000053ff537230 */ /* 0x000fe40000004100 */
[----:B------:R-:W-:Y:S01]  /*6200*/  FADD.FTZ R17, R17, -UR28 ;  /* 0x8000001c11117e21 */ /* 0x000fe20008010000 */
[----:B------:R-:W-:Y:S01]  /*6210*/  FMUL.FTZ R84, R84, UR16 ;  /* 0x0000001054547c20 */ /* 0x000fe20008410000 */
[----:B------:R-:W-:Y:S01]  /*6220*/  FADD.FTZ R18, R19, R18 ;  /* 0x0000001213127221 */ /* 0x000fe20000010000 */
[----:B------:R-:W-:Y:S01]  /*6230*/  FFMA.FTZ R13, R85, R19, R13 ;  /* 0x00000013550d7223 */ /* 0x000fe2000001000d */
[--C-:B------:R-:W-:Y:S02]  /*6240*/  HADD2.F32 R19, -RZ, R82.reuse.H1_H1 ;  /* 0x30000052ff137230 */ /* 0x100fe40000004100 */
[----:B------:R-:W-:Y:S01]  /*6250*/  FMUL.FTZ R17, R17, UR16 ;  /* 0x0000001011117c20 */ /* 0x000fe20008410000 */
[----:B------:R-:W-:Y:S01]  /*6260*/  FADD.FTZ R10, R10, R83 ;  /* 0x000000530a0a7221 */ /* 0x000fe20000010000 */
[----:B------:R-:W-:Y:S01]  /*6270*/  FFMA.FTZ R12, R83, R84, R12 ;  /* 0x00000054530c7223 */ /* 0x000fe2000001000c */
[----:B------:R-:W-:Y:S01]  /*6280*/  FMUL.FTZ R83, R14, R83 ;  /* 0x000000530e537220 */ /* 0x000fe20000410000 */
[----:B------:R-:W-:-:S02]  /*6290*/  HADD2.F32 R82, -RZ, R82.H0_H0 ;  /* 0x20000052ff527230 */ /* 0x000fc40000004100 */
[----:B------:R-:W-:Y:S01]  /*62a0*/  FADD.FTZ R11, R11, R19 ;  /* 0x000000130b0b7221 */ /* 0x000fe20000010000 */
[----:B------:R-:W-:Y:S01]  /*62b0*/  FFMA.FTZ R16, R19, R17, R16 ;  /* 0x0000001113107223 */ /* 0x000fe20000010010 */
[----:B------:R-:W-:Y:S01]  /*62c0*/  FMUL.FTZ R19, R15, R19 ;  /* 0x000000130f137220 */ /* 0x000fe20000410000 */
[----:B------:R-:W-:Y:S01]  /*62d0*/  FADD.FTZ R18, R18, R83 ;  /* 0x0000005312127221 */ /* 0x000fe20000010000 */
[----:B------:R-:W-:Y:S01]  /*62e0*/  FFMA.FTZ R13, R84, R83, R13 ;  /* 0x00000053540d7223 */ /* 0x000fe2000001000d */
[--C-:B------:R-:W-:Y:S02]  /*62f0*/  HADD2.F32 R21, -RZ, R81.reuse.H1_H1 ;  /* 0x30000051ff157230 */ /* 0x100fe40000004100 */
[----:B------:R-:W-:Y:S01]  /*6300*/  FADD.FTZ R82, R82, -UR28 ;  /* 0x8000001c52527e21 */ /* 0x000fe20008010000 */
[----:B------:R-:W-:Y:S02]  /*6310*/  HADD2.F32 R81, -RZ, R81.H0_H0 ;  /* 0x20000051ff517230 */ /* 0x000fe40000004100 */
[----:B------:R-:W-:Y:S01]  /*6320*/  FADD.FTZ R18, R19, R18 ;  /* 0x0000001213127221 */ /* 0x000fe20000010000 */
[----:B------:R-:W-:Y:S01]  /*6330*/  FFMA.FTZ R13, R17, R19, R13 ;  /* 0x00000013110d7223 */ /* 0x000fe2000001000d */
[----:B------:R-:W-:-:S02]  /*6340*/  HADD2.F32 R19, -RZ, R80.H0_H0 ;  /* 0x20000050ff137230 */ /* 0x000fc40000004100 */
[----:B------:R-:W-:Y:S01]  /*6350*/  FMUL.FTZ R82, R82, UR16 ;  /* 0x0000001052527c20 */ /* 0x000fe20008410000 */
[----:B------:R-:W-:Y:S01]  /*6360*/  FADD.FTZ R81, R81, -UR28 ;  /* 0x8000001c51517e21 */ /* 0x000fe20008010000 */
[----:B------:R-:W-:Y:S01]  /*6370*/  FMUL.FTZ R17, R14, R21 ;  /* 0x000000150e117220 */ /* 0x000fe20000410000 */
[----:B------:R-:W-:Y:S02]  /*6380*/  HADD2.F32 R80, -RZ, R80.H1_H1 ;  /* 0x30000050ff507230 */ /* 0x000fe40000004100 */
        /* <DEDUP_REMOVED lines=10> */
[----:B------:R-:W-:-:S02]  /*6430*/  HADD2.F32 R21, -RZ, R78.H1_H1 ;  /* 0x3000004eff157230 */ /* 0x000fc40000004100 */
[----:B------:R-:W-:Y:S01]  /*6440*/  FMUL.FTZ R80, R15, R80 ;  /* 0x000000500f507220 */ /* 0x000fe20000410000 */
[----:B------:R-:W-:Y:S02]  /*6450*/  HADD2.F32 R79, -RZ, R79.H0_H0 ;  /* 0x2000004fff4f7230 */ /* 0x000fe40000004100 */
[----:B------:R-:W-:Y:S01]  /*6460*/  FADD.FTZ R10, R10, R17 ;  /* 0x000000110a0a7221 */ /* 0x000fe20000010000 */
[----:B------:R-:W-:Y:S01]  /*6470*/  FFMA.FTZ R12, R17, R19, R12 ;  /* 0x00000013110c7223 */ /* 0x000fe2000001000c */
[----:B------:R-:W-:Y:S01]  /*6480*/  FMUL.FTZ R17, R14, R17 ;  /* 0x000000110e117220 */ /* 0x000fe20000410000 */
[----:B------:R-:W-:Y:S01]  /*6490*/  FADD.FTZ R18, R80, R18 ;  /* 0x0000001250127221 */ /* 0x000fe20000010000 */
[----:B------:R-:W-:Y:S01]  /*64a0*/  FFMA.FTZ R13, R81, R80, R13 ;  /* 0x00000050510d7223 */ /* 0x000fe2000001000d */
[--C-:B------:R-:W-:Y:S02]  /*64b0*/  HADD2.F32 R22, -RZ, R77.reuse.H0_H0 ;  /* 0x2000004dff167230 */ /* 0x100fe40000004100 */
[----:B------:R-:W-:Y:S01]  /*64c0*/  FADD.FTZ R21, R21, -UR28 ;  /* 0x8000001c15157e21 */ /* 0x000fe20008010000 */
[----:B------:R-:W-:-:S02]  /*64d0*/  HADD2.F32 R77, -RZ, R77.H1_H1 ;  /* 0x3000004dff4d7230 */ /* 0x000fc40000004100 */
[----:B------:R-:W-:Y:S01]  /*64e0*/  FADD.FTZ R79, R79, -UR28 ;  /* 0x8000001c4f4f7e21 */ /* 0x000fe20008010000 */
[----:B------:R-:W-:Y:S01]  /*64f0*/  FADD.FTZ R18, R18, R17 ;  /* 0x0000001112127221 */ /* 0x000fe20000010000 */
[----:B------:R-:W-:Y:S01]  /*6500*/  FFMA.FTZ R13, R19, R17, R13 ;  /* 0x00000011130d7223 */ /* 0x000fe2000001000d */
[----:B------:R-:W-:Y:S01]  /*6510*/  FMUL.FTZ R21, R21, UR16 ;  /* 0x0000001015157c20 */ /* 0x000fe20008410000 */
[----:B------:R-:W-:Y:S01]  /*6520*/  FMUL.FTZ R17, R15, R22 ;  /* 0x000000160f117220 */ /* 0x000fe20000410000 */
[----:B------:R-:W-:Y:S02]  /*6530*/  HADD2.F32 R78, -RZ, R78.H0_H0 ;  /* 0x2000004eff4e7230 */ /* 0x000fe40000004100 */
[----:B------:R-:W-:Y:S01]  /*6540*/  FADD.FTZ R77, R77, -UR28 ;  /* 0x8000001c4d4d7e21 */ /* 0x000fe20008010000 */
[----:B------:R-:W-:Y:S01]  /*6550*/  FMUL.FTZ R79, R79, UR16 ;  /* 0x000000104f4f7c20 */ /* 0x000fe20008410000 */
[----:B------:R-:W-:Y:S01]  /*6560*/  FADD.FTZ R18, R17, R18 ;  /* 0x0000001211127221 */ /* 0x000fe20000010000 */
[----:B------:R-:W-:Y:S01]  /*6570*/  FFMA.FTZ R13, R21, R17, R13 ;  /* 0x00000011150d7223 */ /* 0x000fe2000001000d */
[----:B------:R-:W-:-:S02]  /*6580*/  HADD2.F32 R17, -RZ, R76.H1_H1 ;  /* 0x3000004cff117230 */ /* 0x000fc40000004100 */
[----:B------:R-:W-:Y:S01]  /*6590*/  FADD.FTZ R11, R11, R22 ;  /* 0x000000160b0b7221 */ /* 0x000fe20000010000 */
[----:B------:R-:W-:Y:S01]  /*65a0*/  FFMA.FTZ R16, R22, R21, R16 ;  /* 0x0000001516107223 */ /* 0x000fe20000010010 */
[----:B------:R-:W-:Y:S01]  /*65b0*/  FMUL.FTZ R77, R77, UR16 ;  /* 0x000000104d4d7c20 */ /* 0x000fe20008410000 */
[----:B------:R-:W-:Y:S01]  /*65c0*/  FADD.FTZ R10, R10, R78 ;  /* 0x0000004e0a0a7221 */ /* 0x000fe20000010000 */
[----:B------:R-:W-:Y:S01]  /*65d0*/  FFMA.FTZ R12, R78, R79, R12 ;  /* 0x0000004f4e0c7223 */ /* 0x000fe2000001000c */
[----:B------:R-:W-:Y:S01]  /*65e0*/  FMUL.FTZ R78, R14, R78 ;  /* 0x0000004e0e4e7220 */ /* 0x000fe20000410000 */
[----:B------:R-:W-:Y:S02]  /*65f0*/  HADD2.F32 R76, -RZ, R76.H0_H0 ;  /* 0x2000004cff4c7230 */ /* 0x000fe40000004100 */
[----:B------:R-:W-:Y:S01]  /*6600*/  FADD.FTZ R11, R11, R17 ;  /* 0x000000110b0b7221 */ /* 0x000fe20000010000 */
[----:B------:R-:W-:Y:S01]  /*6610*/  FFMA.FTZ R16, R17, R77, R16 ;  /* 0x0000004d11107223 */ /* 0x000fe20000010010 */
[----:B------:R-:W-:Y:S01]  /*6620*/  FMUL.FTZ R17, R15, R17 ;  /* 0x000000110f117220 */ /* 0x000fe20000410000 */
[----:B------:R-:W-:Y:S01]  /*6630*/  FADD.FTZ R18, R18, R78 ;  /* 0x0000004e12127221 */ /* 0x000fe20000010000 */
[----:B------:R-:W-:Y:S01]  /*6640*/  FFMA.FTZ R13, R79, R78, R13 ;  /* 0x0000004e4f0d7223 */ /* 0x000fe2000001000d */
[----:B------:R-:W-:Y:S01]  /*6650*/  FADD.FTZ R76, R76, -UR28 ;  /* 0x8000001c4c4c7e21 */ /* 0x000fe20008010000 */
[----:B------:R-:W-:-:S02]  /*6660*/  HADD2.F32 R19, -RZ, R75.H1_H1 ;  /* 0x3000004bff137230 */ /* 0x000fc40000004100 */
[----:B------:R-:W-:Y:S01]  /*6670*/  FADD.FTZ R18, R17, R18 ;  /* 0x0000001211127221 */ /* 0x000fe20000010000 */
[----:B------:R-:W-:Y:S01]  /*6680*/  FFMA.FTZ R13, R77, R17, R13 ;  /* 0x000000114d0d7223 */ /* 0x000fe2000001000d */
[----:B------:R-:W-:Y:S02]  /*6690*/  HADD2.F32 R17, -RZ, R74.H1_H1 ;  /* 0x3000004aff117230 */ /* 0x000fe40000004100 */
[----:B------:R-:W-:Y:S01]  /*66a0*/  FMUL.FTZ R76, R76, UR16 ;  /* 0x000000104c4c7c20 */ /* 0x000fe20008410000 */
[----:B------:R-:W-:Y:S02]  /*66b0*/  HADD2.F32 R75, -RZ, R75.H0_H0 ;  /* 0x2000004bff4b7230 */ /* 0x000fe40000004100 */
[----:B------:R-:W-:Y:S01]  /*66c0*/  FMUL.FTZ R21, R14, R19 ;  /* 0x000000130e157220 */ /* 0x000fe20000410000 */
[----:B------:R-:W-:Y:S01]  /*66d0*/  FADD.FTZ R10, R10, R19 ;  /* 0x000000130a0a7221 */ /* 0x000fe20000010000 */
[----:B------:R-:W-:Y:S01]  /*66e0*/  FADD.FTZ R17, R17, -UR28 ;  /* 0x8000001c11117e21 */ /* 0x000fe20008010000 */
[----:B------:R-:W-:Y:S01]  /*66f0*/  FFMA.FTZ R12, R19, R76, R12 ;  /* 0x0000004c130c7223 */ /* 0x000fe2000001000c */
[----:B------:R-:W-:-:S02]  /*6700*/  HADD2.F32 R19, -RZ, R71.H0_H0 ;  /* 0x20000047ff137230 */ /* 0x000fc40000004100 */
[----:B------:R-:W-:Y:S01]  /*6710*/  FADD.FTZ R75, R75, -UR28 ;  /* 0x8000001c4b4b7e21 */ /* 0x000fe20008010000 */
[----:B------:R-:W-:Y:S01]  /*6720*/  FMUL.FTZ R17, R17, UR16 ;  /* 0x0000001011117c20 */ /* 0x000fe20008410000 */
[----:B------:R-:W-:Y:S01]  /*6730*/  FFMA.FTZ R13, R76, R21, R13 ;  /* 0x000000154c0d7223 */ /* 0x000fe2000001000d */
[----:B------:R-:W-:Y:S02]  /*6740*/  HADD2.F32 R74, -RZ, R74.H0_H0 ;  /* 0x2000004aff4a7230 */ /* 0x000fe40000004100 */
[----:B------:R-:W-:Y:S01]  /*6750*/  FADD.FTZ R11, R11, R19 ;  /* 0x000000130b0b7221 */ /* 0x000fe20000010000 */
[----:B------:R-:W-:Y:S01]  /*6760*/  FFMA.FTZ R16, R19, R17, R16 ;  /* 0x0000001113107223 */ /* 0x000fe20000010010 */
[----:B------:R-:W-:Y:S01]  /*6770*/  FMUL.FTZ R19, R15, R19 ;  /* 0x000000130f137220 */ /* 0x000fe20000410000 */
[----:B------:R-:W-:Y:S02]  /*6780*/  HADD2.F32 R71, -RZ, R71.H1_H1 ;  /* 0x30000047ff477230 */ /* 0x000fe40000004100 */
[----:B------:R-:W-:Y:S01]  /*6790*/  FMUL.FTZ R75, R75, UR16 ;  /* 0x000000104b4b7c20 */ /* 0x000fe20008410000 */
[----:B------:R-:W-:Y:S01]  /*67a0*/  FADD.FTZ R18, R18, R21 ;  /* 0x0000001512127221 */ /* 0x000fe20000010000 */
[----:B------:R-:W-:Y:S01]  /*67b0*/  FFMA.FTZ R13, R17, R19, R13 ;  /* 0x00000013110d7223 */ /* 0x000fe2000001000d */
[----:B------:R-:W-:Y:S01]  /*67c0*/  FADD.FTZ R10, R10, R74 ;  /* 0x0000004a0a0a7221 */ /* 0x000fe20000010000 */
[----:B------:R-:W-:Y:S01]  /*67d0*/  FFMA.FTZ R12, R74, R75, R12 ;  /* 0x0000004b4a0c7223 */ /* 0x000fe2000001000c */
[----:B------:R-:W-:-:S02]  /*67e0*/  HADD2.F32 R17, -RZ, R60.H0_H0 ;  /* 0x2000003cff117230 */ /* 0x000fc40000004100 */
[----:B------:R-:W-:Y:S01]  /*67f0*/  FMUL.FTZ R74, R14, R74 ;  /* 0x0000004a0e4a7220 */ /* 0x000fe20000410000 */
[----:B------:R-:W-:Y:S01]  /*6800*/  FADD.FTZ R18, R19, R18 ;  /* 0x0000001213127221 */ /* 0x000fe20000010000 */
[----:B------:R-:W-:Y:S01]  /*6810*/  FADD.FTZ R71, R71, -UR28 ;  /* 0x8000001c47477e21 */ /* 0x000fe20008010000 */
[--C-:B------:R-:W-:Y:S02]  /*6820*/  HADD2.F32 R19, -RZ, R70.reuse.H1_H1 ;  /* 0x30000046ff137230 */ /* 0x100fe40000004100 */
[----:B------:R-:W-:Y:S01]  /*6830*/  FFMA.FTZ R13, R75, R74, R13 ;  /* 0x0000004a4b0d7223 */ /* 0x000fe2000001000d */
[----:B------:R-:W-:Y:S01]  /*6840*/  FADD.FTZ R18, R18, R74 ;  /* 0x0000004a12127221 */ /* 0x000fe20000010000 */
[----:B------:R-:W-:Y:S01]  /*6850*/  FMUL.FTZ R71, R71, UR16 ;  /* 0x0000001047477c20 */ /* 0x000fe20008410000 */
[----:B------:R-:W-:Y:S01]  /*6860*/  FMUL.FTZ R21, R15, R17 ;  /* 0x000000110f157220 */ /* 0x000fe20000410000 */
[----:B------:R-:W-:Y:S01]  /*6870*/  FADD.FTZ R19, R19, -UR28 ;  /* 0x8000001c13137e21 */ /* 0x000fe20008010000 */
[----:B------:R-:W-:Y:S01]  /*6880*/  FADD.FTZ R11, R11, R17 ;  /* 0x000000110b0b7221 */ /* 0x000fe20000010000 */
[----:B------:R-:W-:Y:S01]  /*6890*/  FFMA.FTZ R16, R17, R71, R16 ;  /* 0x0000004711107223 */ /* 0x000fe20000010010 */
[----:B------:R-:W-:Y:S01]  /*68a0*/  FADD.FTZ R18, R21, R18 ;  /* 0x0000001215127221 */ /* 0x000fe20000010000 */
[----:B------:R-:W-:Y:S01]  /*68b0*/  FFMA.FTZ R13, R71, R21, R13 ;  /* 0x00000015470d7223 */ /* 0x000fe2000001000d */
[----:B------:R-:W-:-:S02]  /*68c0*/  HADD2.F32 R21, -RZ, R70.H0_H0 ;  /* 0x20000046ff157230 */ /* 0x000fc40000004100 */
[----:B------:R-:W-:Y:S01]  /*68d0*/  FMUL.FTZ R22, R19, UR16 ;  /* 0x0000001013167c20 */ /* 0x000fe20008410000 */
[----:B------:R-:W-:Y:S01]  /*68e0*/  HADD2.F32 R17, -RZ, R43.H0_H0 ;  /* 0x2000002bff117230 */ /* 0x000fe20000004100 */
[----:B------:R-:W4:Y:S01]  /*68f0*/  LDL.S16 R62, [R1+0x154] ;  /* 0x00015400013e7983 */ /* 0x000f220000100600 */
[----:B------:R-:W-:Y:S02]  /*6900*/  HADD2.F32 R23, -RZ, R63.H0_H0 ;  /* 0x2000003fff177230 */ /* 0x000fe40000004100 */
[----:B------:R-:W-:Y:S01]  /*6910*/  FADD.FTZ R10, R10, R21 ;  /* 0x000000150a0a7221 */ /* 0x000fe20000010000 */
[----:B------:R-:W-:Y:S01]  /*6920*/  FFMA.FTZ R12, R21, R22, R12 ;  /* 0x00000016150c7223 */ /* 0x000fe2000001000c */
[----:B------:R-:W-:Y:S01]  /*6930*/  FADD.FTZ R17, R17, -UR28 ;  /* 0x8000001c11117e21 */ /* 0x000fe20008010000 */
[----:B------:R-:W-:Y:S01]  /*6940*/  FMUL.FTZ R21, R14, R21 ;  /* 0x000000150e157220 */ /* 0x000fe20000410000 */
[----:B------:R-:W-:Y:S02]  /*6950*/  HADD2.F32 R43, -RZ, R43.H1_H1 ;  /* 0x3000002bff2b7230 */ /* 0x000fe40000004100 */
[----:B------:R-:W-:Y:S01]  /*6960*/  FMUL.FTZ R24, R15, R23 ;  /* 0x000000170f187220 */ /* 0x000fe20000410000 */
[----:B------:R-:W-:Y:S01]  /*6970*/  FMUL.FTZ R17, R17, UR16 ;  /* 0x0000001011117c20 */ /* 0x000fe20008410000 */
[----:B------:R-:W-:Y:S01]  /*6980*/  FFMA.FTZ R22, R22, R21, R13 ;  /* 0x0000001516167223 */ /* 0x000fe2000001000d */
[----:B------:R-:W-:-:S02]  /*6990*/  HADD2.F32 R13, -RZ, R73.H0_H0 ;  /* 0x20000049ff0d7230 */ /* 0x000fc40000004100 */
[----:B------:R-:W-:Y:S01]  /*69a0*/  FADD.FTZ R19, R18, R21 ;  /* 0x0000001512137221 */ /* 0x000fe20000010000 */
[----:B------:R-:W-:Y:S01]  /*69b0*/  FADD.FTZ R43, R43, -UR28 ;  /* 0x8000001c2b2b7e21 */ /* 0x000fe20008010000 */
[----:B------:R-:W-:Y:S01]  /*69c0*/  FFMA.FTZ R16, R23, R17, R16 ;  /* 0x0000001117107223 */ /* 0x000fe20000010010 */
[----:B------:R-:W-:Y:S01]  /*69d0*/  FFMA.FTZ R22, R17, R24, R22 ;  /* 0x0000001811167223 */ /* 0x000fe20000010016 */
[--C-:B------:R-:W-:Y:S02]  /*69e0*/  HADD2.F32 R17, -RZ, R42.reuse.H0_H0 ;  /* 0x2000002aff117230 */ /* 0x100fe40000004100 */
[----:B------:R-:W-:Y:S01]  /*69f0*/  FADD.FTZ R19, R24, R19 ;  /* 0x0000001318137221 */ /* 0x000fe20000010000 */
[----:B------:R-:W-:Y:S01]  /*6a00*/  FMUL.FTZ R43, R43, UR16 ;  /* 0x000000102b2b7c20 */ /* 0x000fe20008410000 */
[----:B------:R-:W-:Y:S01]  /*6a10*/  FMUL.FTZ R18, R14, R13 ;  /* 0x0000000d0e127220 */ /* 0x000fe20000410000 */
[----:B------:R-:W-:Y:S02]  /*6a20*/  HADD2.F32 R42, -RZ, R42.H1_H1 ;  /* 0x3000002aff2a7230 */ /* 0x000fe40000004100 */
[----:B------:R-:W-:Y:S01]  /*6a30*/  FADD.FTZ R11, R11, R23 ;  /* 0x000000170b0b7221 */ /* 0x000fe20000010000 */
[----:B------:R-:W-:-:S02]  /*6a40*/  HADD2.F32 R23, -RZ, R65.H0_H0 ;  /* 0x20000041ff177230 */ /* 0x000fc40000004100 */
[----:B------:R-:W-:Y:S01]  /*6a50*/  FADD.FTZ R19, R19, R18 ;  /* 0x0000001213137221 */ /* 0x000fe20000010000 */
[----:B------:R-:W-:Y:S01]  /*6a60*/  FFMA.FTZ R22, R43, R18, R22 ;  /* 0x000000122b167223 */ /* 0x000fe20000010016 */
[----:B------:R-:W-:Y:S01]  /*6a70*/  FADD.FTZ R18, R42, -UR28 ;  /* 0x8000001c2a127e21 */ /* 0x000fe20008010000 */
[----:B------:R-:W-:Y:S01]  /*6a80*/  FADD.FTZ R10, R10, R13 ;  /* 0x0000000d0a0a7221 */ /* 0x000fe20000010000 */
[----:B------:R-:W-:Y:S01]  /*6a90*/  FFMA.FTZ R12, R13, R43, R12 ;  /* 0x0000002b0d0c7223 */ /* 0x000fe2000001000c */
[----:B------:R-:W-:Y:S01]  /*6aa0*/  FADD.FTZ R17, R17, -UR28 ;  /* 0x8000001c11117e21 */ /* 0x000fe20008010000 */
[----:B------:R-:W-:Y:S01]  /*6ab0*/  FMUL.FTZ R18, R18, UR16 ;  /* 0x0000001012127c20 */ /* 0x000fe20008410000 */
[----:B------:R-:W-:Y:S01]  /*6ac0*/  FMUL.FTZ R24, R15, R23 ;  /* 0x000000170f187220 */ /* 0x000fe20000410000 */
[----:B------:R-:W4:Y:S01]  /*6ad0*/  LDL.LU.S16 R34, [R1+0x13c] ;  /* 0x00013c0001227983 */ /* 0x000f220000300600 */
[----:B------:R-:W-:Y:S02]  /*6ae0*/  FMUL.FTZ R21, R17, UR16 ;  /* 0x0000001011157c20 */ /* 0x000fe40008410000 */
[----:B------:R-:W-:Y:S01]  /*6af0*/  FADD.FTZ R19, R24, R19 ;  /* 0x0000001318137221 */ /* 0x000fe20000010000 */
[----:B------:R-:W4:Y:S01]  /*6b00*/  LDL.LU.S16 R36, [R1+0x16a] ;  /* 0x00016a0001247983 */ /* 0x000f220000300600 */
[----:B------:R-:W-:Y:S01]  /*6b10*/  FFMA.FTZ R16, R23, R21, R16 ;  /* 0x0000001517107223 */ /* 0x000fe20000010010 */
[----:B------:R-:W-:-:S02]  /*6b20*/  FFMA.FTZ R21, R21, R24, R22 ;  /* 0x0000001815157223 */ /* 0x000fc40000010016 */
[----:B------:R-:W4:Y:S01]  /*6b30*/  LDL.S16 R29, [R1+0x16e] ;  /* 0x00016e00011d7983 */ /* 0x000f220000100600 */
[----:B--2---:R-:W-:-:S03]  /*6b40*/  HADD2.F32 R13, -RZ, R35.H0_H0 ;  /* 0x20000023ff0d7230 */ /* 0x004fc60000004100 */
[----:B------:R-:W2:Y:S01]  /*6b50*/  LDL.LU.S16 R35, [R1+0x134] ;  /* 0x0001340001237983 */ /* 0x000ea20000300600 */
[----:B------:R-:W-:Y:S02]  /*6b60*/  HADD2.F32 R17, -RZ, R72.H0_H0 ;  /* 0x20000048ff117230 */ /* 0x000fe40000004100 */
[----:B------:R-:W-:Y:S01]  /*6b70*/  FADD.FTZ R11, R11, R23 ;  /* 0x000000170b0b7221 */ /* 0x000fe20000010000 */
[----:B------:R-:W-:Y:S01]  /*6b80*/  FADD.FTZ R10, R10, R13 ;  /* 0x0000000d0a0a7221 */ /* 0x000fe20000010000 */
[----:B------:R-:W-:Y:S01]  /*6b90*/  FFMA.FTZ R12, R13, R18, R12 ;  /* 0x000000120d0c7223 */ /* 0x000fe2000001000c */
[----:B------:R-:W-:Y:S01]  /*6ba0*/  FMUL.FTZ R26, R14, R13 ;  /* 0x0000000d0e1a7220 */ /* 0x000fe20000410000 */
[----:B---3--:R-:W-:Y:S02]  /*6bb0*/  HADD2.F32 R13, -RZ, R55.H0_H0 ;  /* 0x20000037ff0d7230 */ /* 0x008fe40000004100 */
[----:B------:R-:W-:Y:S01]  /*6bc0*/  FADD.FTZ R17, R17, -UR28 ;  /* 0x8000001c11117e21 */ /* 0x000fe20008010000 */
[----:B------:R-:W3:Y:S01]  /*6bd0*/  LDL.LU.S16 R55, [R1+0x140] ;  /* 0x0001400001377983 */ /* 0x000ee20000300600 */
[----:B------:R-:W-:Y:S01]  /*6be0*/  FADD.FTZ R19, R19, R26 ;  /* 0x0000001a13137221 */ /* 0x000fe20000010000 */
[----:B------:R-:W-:Y:S01]  /*6bf0*/  FFMA.FTZ R26, R18, R26, R21 ;  /* 0x0000001a121a7223 */ /* 0x000fe20000010015 */
[----:B----4-:R-:W-:-:S02]  /*6c00*/  HADD2.F32 R21, -RZ, R61.H0_H0 ;  /* 0x2000003dff157230 */ /* 0x010fc40000004100 */
[----:B------:R-:W-:Y:S01]  /*6c10*/  FMUL.FTZ R17, R17, UR16 ;  /* 0x0000001011117c20 */ /* 0x000fe20008410000 */
[----:B------:R-:W4:Y:S01]  /*6c20*/  LDL.S16 R61, [R1+0x13e] ;  /* 0x00013e00013d7983 */ /* 0x000f220000100600 */
[----:B------:R-:W-:Y:S01]  /*6c30*/  FMUL.FTZ R18, R15, R13 ;  /* 0x0000000d0f127220 */ /* 0x000fe20000410000 */
[----:B------:R-:W-:Y:S02]  /*6c40*/  HADD2.F32 R22, -RZ, R69.H0_H0 ;  /* 0x20000045ff167230 */ /* 0x000fe40000004100 */
[----:B------:R-:W-:Y:S01]  /*6c50*/  FADD.FTZ R11, R11, R13 ;  /* 0x0000000d0b0b7221 */ /* 0x000fe20000010000 */
[----:B------:R-:W-:Y:S01]  /*6c60*/  FFMA.FTZ R16, R13, R17, R16 ;  /* 0x000000110d107223 */ /* 0x000fe20000010010 */
[----:B------:R-:W-:Y:S01]  /*6c70*/  FADD.FTZ R13, R18, R19 ;  /* 0x00000013120d7221 */ /* 0x000fe20000010000 */
[----:B------:R-:W-:Y:S01]  /*6c80*/  FFMA.FTZ R17, R17, R18, R26 ;  /* 0x0000001211117223 */ /* 0x000fe2000001001a */
[----:B------:R-:W-:Y:S01]  /*6c90*/  FADD.FTZ R18, R21, -UR28 ;  /* 0x8000001c15127e21 */ /* 0x000fe20008010000 */
[----:B------:R-:W-:-:S02]  /*6ca0*/  HADD2.F32 R19, -RZ, R68.H0_H0 ;  /* 0x20000044ff137230 */ /* 0x000fc40000004100 */
[----:B------:R-:W-:Y:S01]  /*6cb0*/  FADD.FTZ R22, R22, -UR28 ;  /* 0x8000001c16167e21 */ /* 0x000fe20008010000 */
[----:B------:R-:W-:Y:S02]  /*6cc0*/  HADD2.F32 R21, -RZ, R67.H0_H0 ;  /* 0x20000043ff157230 */ /* 0x000fe40000004100 */
[----:B------:R-:W-:Y:S01]  /*6cd0*/  FMUL.FTZ R18, R18, UR16 ;  /* 0x0000001012127c20 */ /* 0x000fe20008410000 */
[----:B------:R-:W-:Y:S02]  /*6ce0*/  HADD2.F32 R23, -RZ, R64.H0_H0 ;  /* 0x20000040ff177230 */ /* 0x000fe40000004100 */
[----:B------:R-:W-:Y:S01]  /*6cf0*/  FMUL.FTZ R22, R22, UR16 ;  /* 0x0000001016167c20 */ /* 0x000fe20008410000 */
[----:B------:R-:W-:Y:S01]  /*6d00*/  FMUL.FTZ R24, R14, R19 ;  /* 0x000000130e187220 */ /* 0x000fe20000410000 */
[----:B------:R-:W-:Y:S01]  /*6d10*/  FADD.FTZ R10, R10, R19 ;  /* 0x000000130a0a7221 */ /* 0x000fe20000010000 */
[----:B------:R-:W-:Y:S01]  /*6d20*/  FFMA.FTZ R12, R19, R18, R12 ;  /* 0x00000012130c7223 */ /* 0x000fe2000001000c */
[----:B------:R-:W-:Y:S01]  /*6d30*/  FADD.FTZ R11, R11, R21 ;  /* 0x000000150b0b7221 */ /* 0x000fe20000010000 */
[----:B------:R-:W-:Y:S01]  /*6d40*/  FFMA.FTZ R16, R21, R22, R16 ;  /* 0x0000001615107223 */ /* 0x000fe20000010010 */
[----:B------:R-:W-:Y:S01]  /*6d50*/  FMUL.FTZ R21, R15, R21 ;  /* 0x000000150f157220 */ /* 0x000fe20000410000 */
[----:B------:R-:W-:Y:S01]  /*6d60*/  FFMA.FTZ R17, R18, R24, R17 ;  /* 0x0000001812117223 */ /* 0x000fe20000010011 */
[----:B------:R-:W-:Y:S01]  /*6d70*/  FADD.FTZ R23, R23, -UR28 ;  /* 0x8000001c17177e21 */ /* 0x000fe20008010000 */
[----:B------:R-:W-:-:S02]  /*6d80*/  FADD.FTZ R26, R13, R24 ;  /* 0x000000180d1a7221 */ /* 0x000fc40000010000 */
[----:B------:R-:W-:Y:S01]  /*6d90*/  FFMA.FTZ R17, R22, R21, R17 ;  /* 0x0000001516117223 */ /* 0x000fe20000010011 */
[----:B------:R-:W-:Y:S01]  /*6da0*/  FMUL.FTZ R18, R23, UR16 ;  /* 0x0000001017127c20 */ /* 0x000fe20008410000 */
[----:B------:R-:W-:Y:S01]  /*6db0*/  FADD.FTZ R26, R21, R26 ;  /* 0x0000001a151a7221 */ /* 0x000fe20000010000 */
[----:B--2---:R-:W-:Y:S02]  /*6dc0*/  HADD2.F32 R19, -RZ, R35.H0_H0 ;  /* 0x20000023ff137230 */ /* 0x004fe40000004100 */
[----:B------:R-:W2:Y:S03]  /*6dd0*/  LDL.S16 R35, [R1+0x146] ;  /* 0x0001460001237983 */ /* 0x000ea60000100600 */
[----:B------:R-:W-:Y:S01]  /*6de0*/  FMUL.FTZ R23, R14, R19 ;  /* 0x000000130e177220 */ /* 0x000fe20000410000 */
[----:B---3--:R-:W-:Y:S02]  /*6df0*/  HADD2.F32 R22, -RZ, R55.H0_H0 ;  /* 0x20000037ff167230 */ /* 0x008fe40000004100 */
[----:B------:R-:W3:Y:S01]  /*6e00*/  LDL.S16 R55, [R1+0x15c] ;  /* 0x00015c0001377983 */ /* 0x000ee20000100600 */
[----:B------:R-:W-:Y:S01]  /*6e10*/  FADD.FTZ R21, R10, R19 ;  /* 0x000000130a157221 */ /* 0x000fe20000010000 */
[----:B------:R-:W-:Y:S01]  /*6e20*/  FADD.FTZ R26, R26, R23 ;  /* 0x000000171a1a7221 */ /* 0x000fe20000010000 */
[----:B------:R-:W-:Y:S01]  /*6e30*/  FFMA.FTZ R19, R19, R18, R12 ;  /* 0x0000001213137223 */ /* 0x000fe2000001000c */
[----:B------:R-:W-:Y:S01]  /*6e40*/  FFMA.FTZ R23, R18, R23, R17 ;  /* 0x0000001712177223 */ /* 0x000fe20000010011 */
[----:B----4-:R-:W-:-:S02]  /*6e50*/  HADD2.F32 R18, -RZ, R61.H0_H0 ;  /* 0x2000003dff127230 */ /* 0x010fc40000004100 */
[----:B------:R-:W4:Y:S01]  /*6e60*/  LDL.LU.S16 R61, [R1+0x144] ;  /* 0x00014400013d7983 */ /* 0x000f220000300600 */
[----:B------:R-:W-:Y:S02]  /*6e70*/  HADD2.F32 R13, -RZ, R66.H0_H0 ;  /* 0x20000042ff0d7230 */ /* 0x000fe40000004100 */
[----:B------:R-:W-:-:S03]  /*6e80*/  HADD2.F32 R64, -RZ, R64.H1_H1 ;  /* 0x30000040ff407230 */ /* 0x000fc60000004100 */
[----:B------:R-:W-:Y:S01]  /*6e90*/  FADD.FTZ R10, R13, -UR28 ;  /* 0x8000001c0d0a7e21 */ /* 0x000fe20008010000 */
[----:B------:R-:W-:Y:S02]  /*6ea0*/  HADD2.F32 R13, -RZ, R28.H0_H0 ;  /* 0x2000001cff0d7230 */ /* 0x000fe40000004100 */
[----:B------:R-:W-:Y:S01]  /*6eb0*/  FADD.FTZ R64, R64, -UR28 ;  /* 0x8000001c40407e21 */ /* 0x000fe20008010000 */
[----:B------:R-:W4:Y:S01]  /*6ec0*/  LDL.LU.S16 R28, [R1+0x148] ;  /* 0x00014800011c7983 */ /* 0x000f220000300600 */
[----:B------:R-:W-:Y:S01]  /*6ed0*/  FMUL.FTZ R12, R10, UR16 ;  /* 0x000000100a0c7c20 */ /* 0x000fe20008410000 */
[----:B------:R-:W-:Y:S01]  /*6ee0*/  FADD.FTZ R17, R11, R13 ;  /* 0x0000000d0b117221 */ /* 0x000fe20000010000 */
[----:B------:R-:W-:Y:S02]  /*6ef0*/  FMUL.FTZ R64, R64, UR16 ;  /* 0x0000001040407c20 */ /* 0x000fe40008410000 */
[----:B------:R-:W-:Y:S01]  /*6f00*/  FFMA.FTZ R16, R13, R12, R16 ;  /* 0x0000000c0d107223 */ /* 0x000fe20000010010 */
[----:B------:R-:W-:Y:S01]  /*6f10*/  FMUL.FTZ R13, R15, R13 ;  /* 0x0000000d0f0d7220 */ /* 0x000fe20000410000 */
[----:B------:R-:W-:Y:S01]  /*6f20*/  FADD.FTZ R18, R18, -UR28 ;  /* 0x8000001c12127e21 */ /* 0x000fe20008010000 */
[----:B------:R-:W-:Y:S01]  /*6f30*/  FFMA.FTZ R11, R22, R64, R19 ;  /* 0x00000040160b7223 */ /* 0x000fe20000010013 */
[----:B------:R-:W-:Y:S01]  /*6f40*/  FMUL.FTZ R19, R14, R22 ;  /* 0x000000160e137220 */ /* 0x000fe20000410000 */
[----:B------:R-:W-:Y:S01]  /*6f50*/  FADD.FTZ R26, R13, R26 ;  /* 0x0000001a0d1a7221 */ /* 0x000fe20000010000 */
[----:B------:R-:W-:Y:S01]  /*6f60*/  FFMA.FTZ R23, R12, R13, R23 ;  /* 0x0000000d0c177223 */ /* 0x000fe20000010017 */
[----:B------:R-:W-:-:S02]  /*6f70*/  HADD2.F32 R13, -RZ, R62.H0_H0 ;  /* 0x2000003eff0d7230 */ /* 0x000fc40000004100 */
[----:B------:R-:W-:Y:S01]  /*6f80*/  FMUL.FTZ R18, R18, UR16 ;  /* 0x0000001012127c20 */ /* 0x000fe20008410000 */
[----:B------:R-:W4:Y:S01]  /*6f90*/  LDL.S16 R62, [R1+0x152] ;  /* 0x00015200013e7983 */ /* 0x000f220000100600 */
[----:B------:R-:W-:Y:S01]  /*6fa0*/  FADD.FTZ R26, R26, R19 ;  /* 0x000000131a1a7221 */ /* 0x000fe20000010000 */
[----:B------:R-:W-:Y:S01]  /*6fb0*/  FFMA.FTZ R23, R64, R19, R23 ;  /* 0x0000001340177223 */ /* 0x000fe20000010017 */
[----:B------:R-:W-:Y:S01]  /*6fc0*/  FMUL.FTZ R19, R15, R13 ;  /* 0x0000000d0f137220 */ /* 0x000fe20000410000 */
[----:B------:R-:W-:Y:S01]  /*6fd0*/  FADD.FTZ R17, R17, R13 ;  /* 0x0000000d11117221 */ /* 0x000fe20000010000 */
[----:B------:R-:W-:Y:S01]  /*6fe0*/  FFMA.FTZ R16, R13, R18, R16 ;  /* 0x000000120d107223 */ /* 0x000fe20000010010 */
[----:B------:R-:W-:Y:S02]  /*6ff0*/  HADD2.F32 R12, -RZ, R34.H0_H0 ;  /* 0x20000022ff0c7230 */ /* 0x000fe40000004100 */
[----:B------:R-:W-:Y:S01]  /*7000*/  FADD.FTZ R26, R19, R26 ;  /* 0x0000001a131a7221 */ /* 0x000fe20000010000 */
[----:B------:R-:W4:Y:S01]  /*7010*/  LDL.LU.S16 R34, [R1+0x150] ;  /* 0x0001500001227983 */ /* 0x000f220000300600 */
[----:B------:R-:W-:Y:S01]  /*7020*/  FFMA.FTZ R23, R18, R19, R23 ;  /* 0x0000001312177223 */ /* 0x000fe20000010017 */
[----:B------:R-:W-:Y:S01]  /*7030*/  FADD.FTZ R10, R21, R22 ;  /* 0x00000016150a7221 */ /* 0x000fe20000010000 */
[----:B--2---:R-:W-:-:S02]  /*7040*/  HADD2.F32 R13, -RZ, R35.H0_H0 ;  /* 0x20000023ff0d7230 */ /* 0x004fc40000004100 */
[----:B------:R-:W2:Y:S03]  /*7050*/  LDL.LU.S16 R35, [R1+0x14e] ;  /* 0x00014e0001237983 */ /* 0x000ea60000300600 */
[----:B------:R-:W-:Y:S01]  /*7060*/  FADD.FTZ R19, R13, -UR28 ;  /* 0x8000001c0d137e21 */ /* 0x000fe20008010000 */
[----:B---3--:R-:W-:Y:S02]  /*7070*/  HADD2.F32 R13, -RZ, R55.H0_H0 ;  /* 0x20000037ff0d7230 */ /* 0x008fe40000004100 */
[----:B------:R-:W3:Y:S01]  /*7080*/  LDL.S16 R55, [R1+0x15a] ;  /* 0x00015a0001377983 */ /* 0x000ee20000100600 */
[----:B----4-:R-:W-:-:S03]  /*7090*/  HADD2.F32 R22, -RZ, R61.H0_H0 ;  /* 0x2000003dff167230 */ /* 0x010fc60000004100 */
[----:B------:R-:W4:Y:S01]  /*70a0*/  LDL.LU.S16 R61, [R1+0x158] ;  /* 0x00015800013d7983 */ /* 0x000f220000300600 */
[----:B------:R-:W-:Y:S01]  /*70b0*/  FADD.FTZ R18, R12, -UR28 ;  /* 0x8000001c0c127e21 */ /* 0x000fe20008010000 */
[----:B------:R-:W-:Y:S01]  /*70c0*/  FMUL.FTZ R19, R19, UR16 ;  /* 0x0000001013137c20 */ /* 0x000fe20008410000 */
[----:B------:R-:W-:Y:S02]  /*70d0*/  HADD2.F32 R12, -RZ, R28.H0_H0 ;  /* 0x2000001cff0c7230 */ /* 0x000fe40000004100 */
[----:B------:R-:W-:Y:S01]  /*70e0*/  FMUL.FTZ R18, R18, UR16 ;  /* 0x0000001012127c20 */ /* 0x000fe20008410000 */
[----:B------:R-:W4:Y:S02]  /*70f0*/  LDL.LU.S16 R28, [R1+0x15e] ;  /* 0x00015e00011c7983 */ /* 0x000f240000300600 */
        /* <DEDUP_REMOVED lines=9> */
[----:B------:R-:W-:-:S02]  /*7190*/  HADD2.F32 R22, -RZ, R62.H0_H0 ;  /* 0x2000003eff167230 */ /* 0x000fc40000004100 */
[----:B------:R-:W4:Y:S01]  /*71a0*/  LDL.LU.S16 R62, [R1+0x160] ;  /* 0x00016000013e7983 */ /* 0x000f220000300600 */
[----:B------:R-:W-:Y:S01]  /*71b0*/  FFMA.FTZ R18, R19, R12, R18 ;  /* 0x0000000c13127223 */ /* 0x000fe20000010012 */
[----:B------:R-:W-:Y:S01]  /*71c0*/  FMUL.FTZ R21, R21, UR16 ;  /* 0x0000001015157c20 */ /* 0x000fe20008410000 */
[----:B------:R-:W-:Y:S01]  /*71d0*/  FMUL.FTZ R24, R14, R22 ;  /* 0x000000160e187220 */ /* 0x000fe20000410000 */
[----:B------:R-:W-:Y:S01]  /*71e0*/  FADD.FTZ R13, R12, R13 ;  /* 0x0000000d0c0d7221 */ /* 0x000fe20000010000 */
[----:B------:R-:W-:Y:S01]  /*71f0*/  FADD.FTZ R10, R10, R22 ;  /* 0x000000160a0a7221 */ /* 0x000fe20000010000 */
[----:B------:R-:W-:Y:S02]  /*7200*/  HADD2.F32 R12, -RZ, R34.H0_H0 ;  /* 0x20000022ff0c7230 */ /* 0x000fe40000004100 */
[----:B------:R-:W-:Y:S01]  /*7210*/  FFMA.FTZ R22, R22, R21, R11 ;  /* 0x0000001516167223 */ /* 0x000fe2000001000b */
[----:B------:R-:W4:Y:S01]  /*7220*/  LDL.LU.S16 R34, [R1+0x156] ;  /* 0x0001560001227983 */ /* 0x000f220000300600 */
[----:B------:R-:W-:Y:S01]  /*7230*/  FFMA.FTZ R21, R21, R24, R18 ;  /* 0x0000001815157223 */ /* 0x000fe20000010012 */
[----:B------:R-:W-:Y:S01]  /*7240*/  FADD.FTZ R26, R13, R24 ;  /* 0x000000180d1a7221 */ /* 0x000fe20000010000 */
[----:B--2---:R-:W-:-:S02]  /*7250*/  HADD2.F32 R19, -RZ, R35.H0_H0 ;  /* 0x20000023ff137230 */ /* 0x004fc40000004100 */
[----:B------:R-:W2:Y:S03]  /*7260*/  LDL.S16 R35, [R1+0x166] ;  /* 0x0001660001237983 */ /* 0x000ea60000100600 */
[----:B------:R-:W-:Y:S01]  /*7270*/  FADD.FTZ R18, R19, -UR28 ;  /* 0x8000001c13127e21 */ /* 0x000fe20008010000 */
[----:B---3--:R-:W-:Y:S02]  /*7280*/  HADD2.F32 R19, -RZ, R55.H0_H0 ;  /* 0x20000037ff137230 */ /* 0x008fe40000004100 */
[----:B------:R-:W3:Y:S01]  /*7290*/  LDL.S16 R55, [R1+0x168] ;  /* 0x0001680001377983 */ /* 0x000ee20000100600 */
[----:B----4-:R-:W-:-:S03]  /*72a0*/  HADD2.F32 R13, -RZ, R61.H0_H0 ;  /* 0x2000003dff0d7230 */ /* 0x010fc60000004100 */
[----:B------:R-:W4:Y:S01]  /*72b0*/  LDL.LU.S16 R61, [R1+0x164] ;  /* 0x00016400013d7983 */ /* 0x000f220000300600 */
[----:B------:R-:W-:-:S04]  /*72c0*/  FADD.FTZ R12, R12, -UR28 ;  /* 0x8000001c0c0c7e21 */ /* 0x000fc80008010000 */
[----:B------:R-:W-:Y:S01]  /*72d0*/  FMUL.FTZ R12, R12, UR16 ;  /* 0x000000100c0c7c20 */ /* 0x000fe20008410000 */
[----:B------:R-:W-:Y:S02]  /*72e0*/  HADD2.F32 R11, -RZ, R28.H0_H0 ;  /* 0x2000001cff0b7230 */ /* 0x000fe40000004100 */
[----:B------:R-:W-:Y:S01]  /*72f0*/  FMUL.FTZ R18, R18, UR16 ;  /* 0x0000001012127c20 */ /* 0x000fe20008410000 */
[----:B------:R-:W4:Y:S02]  /*7300*/  LDL.LU.S16 R28, [R1+0x16c] ;  /* 0x00016c00011c7983 */ /* 0x000f240000300600 */
[----:B------:R-:W-:Y:S01]  /*7310*/  FADD.FTZ R17, R17, R11 ;  /* 0x0000000b11117221 */ /* 0x000fe20000010000 */
[----:B------:R-:W-:Y:S01]  /*7320*/  FFMA.FTZ R16, R11, R12, R16 ;  /* 0x0000000c0b107223 */ /* 0x000fe20000010010 */
[----:B------:R-:W-:Y:S01]  /*7330*/  FMUL.FTZ R11, R15, R11 ;  /* 0x0000000b0f0b7220 */ /* 0x000fe20000410000 */
[----:B------:R-:W-:Y:S01]  /*7340*/  FADD.FTZ R10, R10, R19 ;  /* 0x000000130a0a7221 */ /* 0x000fe20000010000 */
[----:B------:R-:W-:-:S02]  /*7350*/  FFMA.FTZ R22, R19, R18, R22 ;  /* 0x0000001213167223 */ /* 0x000fc40000010016 */
[----:B------:R-:W-:Y:S01]  /*7360*/  FADD.FTZ R26, R11, R26 ;  /* 0x0000001a0b1a7221 */ /* 0x000fe20000010000 */
[----:B------:R-:W-:Y:S01]  /*7370*/  FFMA.FTZ R21, R12, R11, R21 ;  /* 0x0000000b0c157223 */ /* 0x000fe20000010015 */
[----:B------:R-:W-:Y:S01]  /*7380*/  FMUL.FTZ R19, R14, R19 ;  /* 0x000000130e137220 */ /* 0x000fe20000410000 */
[----:B------:R-:W-:Y:S02]  /*7390*/  HADD2.F32 R11, -RZ, R62.H0_H0 ;  /* 0x2000003eff0b7230 */ /* 0x000fe40000004100 */
[----:B------:R-:W-:Y:S01]  /*73a0*/  FADD.FTZ R13, R13, -UR28 ;  /* 0x8000001c0d0d7e21 */ /* 0x000fe20008010000 */
[----:B------:R-:W4:Y:S01]  /*73b0*/  LDL.S16 R62, [R1+0x170] ;  /* 0x00017000013e7983 */ /* 0x000f220000100600 */
[----:B------:R-:W-:Y:S01]  /*73c0*/  FADD.FTZ R23, R26, R19 ;  /* 0x000000131a177221 */ /* 0x000fe20000010000 */
[----:B------:R-:W-:Y:S01]  /*73d0*/  FFMA.FTZ R18, R18, R19, R21 ;  /* 0x0000001312127223 */ /* 0x000fe20000010015 */
[----:B------:R-:W-:Y:S01]  /*73e0*/  FMUL.FTZ R13, R13, UR16 ;  /* 0x000000100d0d7c20 */ /* 0x000fe20008410000 */
[----:B------:R-:W-:Y:S01]  /*73f0*/  FMUL.FTZ R12, R15, R11 ;  /* 0x0000000b0f0c7220 */ /* 0x000fe20000410000 */
[----:B------:R-:W-:-:S02]  /*7400*/  HADD2.F32 R19, -RZ, R34.H0_H0 ;  /* 0x20000022ff137230 */ /* 0x000fc40000004100 */
[----:B------:R-:W4:Y:S01]  /*7410*/  LDL.LU.S16 R34, [R1+0x172] ;  /* 0x0001720001227983 */ /* 0x000f220000300600 */
[----:B------:R-:W-:Y:S01]  /*7420*/  FFMA.FTZ R16, R11, R13, R16 ;  /* 0x0000000d0b107223 */ /* 0x000fe20000010010 */
[----:B------:R-:W-:Y:S01]  /*7430*/  FFMA.FTZ R18, R13, R12, R18 ;  /* 0x0000000c0d127223 */ /* 0x000fe20000010012 */
[----:B------:R-:W-:Y:S01]  /*7440*/  FADD.FTZ R17, R17, R11 ;  /* 0x0000000b11117221 */ /* 0x000fe20000010000 */
[----:B--2---:R-:W-:Y:S02]  /*7450*/  HADD2.F32 R11, -RZ, R35.H0_H0 ;  /* 0x20000023ff0b7230 */ /* 0x004fe40000004100 */
[----:B------:R-:W2:Y:S01]  /*7460*/  LDL.S16 R35, [R1+0x176] ;  /* 0x0001760001237983 */ /* 0x000ea20000100600 */
[----:B---3--:R-:W-:-:S03]  /*7470*/  HADD2.F32 R13, -RZ, R55.H0_H0 ;  /* 0x20000037ff0d7230 */ /* 0x008fc60000004100 */
[----:B------:R-:W3:Y:S01]  /*7480*/  LDL.LU.S16 R55, [R1+0x174] ;  /* 0x0001740001377983 */ /* 0x000ee20000300600 */
[----:B----4-:R-:W-:-:S03]  /*7490*/  HADD2.F32 R21, -RZ, R61.H0_H0 ;  /* 0x2000003dff157230 */ /* 0x010fc60000004100 */
[----:B------:R-:W4:Y:S01]  /*74a0*/  LDL.LU.S16 R61, [R1+0x17a] ;  /* 0x00017a00013d7983 */ /* 0x000f220000300600 */
[----:B------:R-:W-:Y:S01]  /*74b0*/  FADD.FTZ R23, R12, R23 ;  /* 0x000000170c177221 */ /* 0x000fe20000010000 */
[----:B------:R-:W-:Y:S01]  /*74c0*/  FADD.FTZ R19, R19, -UR28 ;  /* 0x8000001c13137e21 */ /* 0x000fe20008010000 */
[----:B------:R-:W-:Y:S01]  /*74d0*/  FADD.FTZ R12, R11, -UR28 ;  /* 0x8000001c0b0c7e21 */ /* 0x000fe20008010000 */
[----:B------:R-:W-:Y:S02]  /*74e0*/  HADD2.F32 R11, -RZ, R36.H0_H0 ;  /* 0x20000024ff0b7230 */ /* 0x000fe40000004100 */
[----:B------:R-:W-:Y:S01]  /*74f0*/  FMUL.FTZ R24, R14, R13 ;  /* 0x0000000d0e187220 */ /* 0x000fe20000410000 */
[----:B------:R-:W-:Y:S01]  /*7500*/  FMUL.FTZ R19, R19, UR16 ;  /* 0x0000001013137c20 */ /* 0x000fe20008410000 */
[----:B------:R-:W-:Y:S01]  /*7510*/  FMUL.FTZ R12, R12, UR16 ;  /* 0x000000100c0c7c20 */ /* 0x000fe20008410000 */
[----:B------:R-:W-:Y:S02]  /*7520*/  FADD.FTZ R17, R17, R11 ;  /* 0x0000000b11117221 */ /* 0x000fe40000010000 */
[----:B------:R-:W-:Y:S01]  /*7530*/  FFMA.FTZ R22, R13, R19, R22 ;  /* 0x000000130d167223 */ /* 0x000fe20000010016 */
[----:B------:R-:W-:Y:S01]  /*7540*/  FFMA.FTZ R16, R11, R12, R16 ;  /* 0x0000000c0b107223 */ /* 0x000fe20000010010 */
[----:B------:R-:W-:Y:S01]  /*7550*/  FMUL.FTZ R11, R15, R11 ;  /* 0x0000000b0f0b7220 */ /* 0x000fe20000410000 */
[----:B------:R-:W-:Y:S01]  /*7560*/  FADD.FTZ R26, R23, R24 ;  /* 0x00000018171a7221 */ /* 0x000fe20000010000 */
[----:B------:R-:W-:Y:S01]  /*7570*/  FFMA.FTZ R19, R19, R24, R18 ;  /* 0x0000001813137223 */ /* 0x000fe20000010012 */
[----:B------:R-:W-:Y:S01]  /*7580*/  FADD.FTZ R21, R21, -UR28 ;  /* 0x8000001c15157e21 */ /* 0x000fe20008010000 */
[----:B------:R-:W-:Y:S01]  /*7590*/  FADD.FTZ R10, R10, R13 ;  /* 0x0000000d0a0a7221 */ /* 0x000fe20000010000 */
[----:B------:R-:W-:-:S02]  /*75a0*/  HADD2.F32 R13, -RZ, R29.H0_H0 ;  /* 0x2000001dff0d7230 */ /* 0x000fc40000004100 */
[----:B------:R-:W-:Y:S01]  /*75b0*/  FADD.FTZ R26, R11, R26 ;  /* 0x0000001a0b1a7221 */ /* 0x000fe20000010000 */
[----:B------:R-:W-:Y:S01]  /*75c0*/  FFMA.FTZ R19, R12, R11, R19 ;  /* 0x0000000b0c137223 */ /* 0x000fe20000010013 */
[----:B------:R-:W-:Y:S01]  /*75d0*/  FMUL.FTZ R12, R21, UR16 ;  /* 0x00000010150c7c20 */ /* 0x000fe20008410000 */
[----:B------:R-:W-:Y:S02]  /*75e0*/  HADD2.F32 R11, -RZ, R28.H0_H0 ;  /* 0x2000001cff0b7230 */ /* 0x000fe40000004100 */
[----:B------:R-:W-:Y:S01]  /*75f0*/  FMUL.FTZ R21, R14, R13 ;  /* 0x0000000d0e157220 */ /* 0x000fe20000410000 */
[----:B------:R-:W-:Y:S01]  /*7600*/  FADD.FTZ R18, R10, R13 ;  /* 0x0000000d0a127221 */ /* 0x000fe20000010000 */
[----:B------:R-:W-:Y:S01]  /*7610*/  FFMA.FTZ R22, R13, R12, R22 ;  /* 0x0000000c0d167223 */ /* 0x000fe20000010016 */
[----:B------:R-:W-:Y:S02]  /*7620*/  HADD2.F32 R13, -RZ, R62.H0_H0 ;  /* 0x2000003eff0d7230 */ /* 0x000fe40000004100 */
[----:B------:R-:W-:Y:S01]  /*7630*/  FADD.FTZ R10, R11, -UR28 ;  /* 0x8000001c0b0a7e21 */ /* 0x000fe20008010000 */
[----:B------:R-:W-:Y:S01]  /*7640*/  FADD.FTZ R26, R26, R21 ;  /* 0x000000151a1a7221 */ /* 0x000fe20000010000 */
[----:B------:R-:W-:Y:S01]  /*7650*/  FFMA.FTZ R19, R12, R21, R19 ;  /* 0x000000150c137223 */ /* 0x000fe20000010013 */
[----:B------:R-:W-:-:S02]  /*7660*/  HADD2.F32 R11, -RZ, R34.H0_H0 ;  /* 0x20000022ff0b7230 */ /* 0x000fc40000004100 */
[----:B------:R-:W-:Y:S01]  /*7670*/  FMUL.FTZ R10, R10, UR16 ;  /* 0x000000100a0a7c20 */ /* 0x000fe20008410000 */
[----:B------:R-:W-:Y:S02]  /*7680*/  FADD.FTZ R21, R13, -UR28 ;  /* 0x8000001c0d157e21 */ /* 0x000fe40008010000 */
[----:B------:R-:W-:Y:S01]  /*7690*/  FADD.FTZ R17, R17, R11 ;  /* 0x0000000b11117221 */ /* 0x000fe20000010000 */
[----:B------:R-:W-:Y:S01]  /*76a0*/  FFMA.FTZ R16, R11, R10, R16 ;  /* 0x0000000a0b107223 */ /* 0x000fe20000010010 */
[----:B------:R-:W-:Y:S01]  /*76b0*/  FMUL.FTZ R24, R21, UR16 ;  /* 0x0000001015187c20 */ /* 0x000fe20008410000 */
[----:B------:R-:W-:-:S04]  /*76c0*/  FMUL.FTZ R11, R15, R11 ;  /* 0x0000000b0f0b7220 */ /* 0x000fc80000410000 */
[----:B------:R-:W-:Y:S01]  /*76d0*/  FADD.FTZ R26, R11, R26 ;  /* 0x0000001a0b1a7221 */ /* 0x000fe20000010000 */
[----:B------:R-:W-:Y:S01]  /*76e0*/  FFMA.FTZ R19, R10, R11, R19 ;  /* 0x0000000b0a137223 */ /* 0x000fe20000010013 */
[----:B------:R-:W-:-:S05]  /*76f0*/  HADD2.F32 R10, -RZ, R58.H0_H0 ;  /* 0x2000003aff0a7230 */ /* 0x000fca0000004100 */
[----:B------:R-:W-:-:S04]  /*7700*/  FADD.FTZ R10, R10, -UR28 ;  /* 0x8000001c0a0a7e21 */ /* 0x000fc80008010000 */
[----:B------:R-:W-:Y:S01]  /*7710*/  FMUL.FTZ R10, R10, UR16 ;  /* 0x000000100a0a7c20 */ /* 0x000fe20008410000 */
[----:B------:R-:W-:-:S05]  /*7720*/  HADD2.F32 R20, -RZ, R20.H0_H0 ;  /* 0x20000014ff147230 */ /* 0x000fca0000004100 */
[----:B------:R-:W-:-:S04]  /*7730*/  FADD.FTZ R20, R20, -UR28 ;  /* 0x8000001c14147e21 */ /* 0x000fc80008010000 */
[----:B------:R-:W-:Y:S01]  /*7740*/  FMUL.FTZ R20, R20, UR16 ;  /* 0x0000001014147c20 */ /* 0x000fe20008410000 */
[----:B------:R-:W-:Y:S02]  /*7750*/  HADD2.F32 R87, -RZ, R87.H0_H0 ;  /* 0x20000057ff577230 */ /* 0x000fe40000004100 */
[----:B--2---:R-:W-:Y:S02]  /*7760*/  HADD2.F32 R13, -RZ, R35.H0_H0 ;  /* 0x20000023ff0d7230 */ /* 0x004fe40000004100 */
[----:B---3--:R-:W-:-:S03]  /*7770*/  HADD2.F32 R12, -RZ, R55.H0_H0 ;  /* 0x20000037ff0c7230 */ /* 0x008fc60000004100 */
[----:B------:R-:W-:Y:S01]  /*7780*/  FADD.FTZ R18, R18, R13 ;  /* 0x0000000d12127221 */ /* 0x000fe20000010000 */
[----:B------:R-:W-:Y:S01]  /*7790*/  FFMA.FTZ R22, R13, R24, R22 ;  /* 0x000000180d167223 */ /* 0x000fe20000010016 */
[----:B------:R-:W-:Y:S01]  /*77a0*/  FMUL.FTZ R13, R14, R13 ;  /* 0x0000000d0e0d7220 */ /* 0x000fe20000410000 */
[----:B------:R-:W-:Y:S01]  /*77b0*/  FADD.FTZ R12, R12, -UR28 ;  /* 0x8000001c0c0c7e21 */ /* 0x000fe20008010000 */
[----:B----4-:R-:W-:-:S03]  /*77c0*/  HADD2.F32 R11, -RZ, R61.H0_H0 ;  /* 0x2000003dff0b7230 */ /* 0x010fc60000004100 */
[----:B------:R-:W-:Y:S01]  /*77d0*/  FMUL.FTZ R12, R12, UR16 ;  /* 0x000000100c0c7c20 */ /* 0x000fe20008410000 */
[----:B------:R-:W-:Y:S01]  /*77e0*/  FADD.FTZ R26, R26, R13 ;  /* 0x0000000d1a1a7221 */ /* 0x000fe20000010000 */
[----:B------:R-:W-:Y:S01]  /*77f0*/  FFMA.FTZ R19, R24, R13, R19 ;  /* 0x0000000d18137223 */ /* 0x000fe20000010013 */
[----:B------:R-:W-:Y:S01]  /*7800*/  FMUL.FTZ R13, R15, R11 ;  /* 0x0000000b0f0d7220 */ /* 0x000fe20000410000 */
[----:B------:R-:W-:Y:S01]  /*7810*/  FADD.FTZ R17, R17, R11 ;  /* 0x0000000b11117221 */ /* 0x000fe20000010000 */
[----:B------:R-:W-:Y:S01]  /*7820*/  FFMA.FTZ R16, R11, R12, R16 ;  /* 0x0000000c0b107223 */ /* 0x000fe20000010010 */
[----:B------:R-:W-:Y:S02]  /*7830*/  HADD2.F32 R11, -RZ, R59.H0_H0 ;  /* 0x2000003bff0b7230 */ /* 0x000fe40000004100 */
[----:B------:R-:W-:Y:S01]  /*7840*/  FADD.FTZ R26, R13, R26 ;  /* 0x0000001a0d1a7221 */ /* 0x000fe20000010000 */
[----:B------:R-:W-:Y:S01]  /*7850*/  FFMA.FTZ R19, R12, R13, R19 ;  /* 0x0000000d0c137223 */ /* 0x000fe20000010013 */
[----:B------:R-:W-:-:S02]  /*7860*/  HADD2.F32 R13, -RZ, R56.H0_H0 ;  /* 0x20000038ff0d7230 */ /* 0x000fc40000004100 */
[----:B------:R-:W-:Y:S01]  /*7870*/  FADD.FTZ R12, R11, -UR28 ;  /* 0x8000001c0b0c7e21 */ /* 0x000fe20008010000 */
[----:B------:R-:W-:Y:S02]  /*7880*/  HADD2.F32 R11, -RZ, R57.H0_H0 ;  /* 0x20000039ff0b7230 */ /* 0x000fe40000004100 */
[----:B------:R-:W-:Y:S01]  /*7890*/  FADD.FTZ R18, R18, R13 ;  /* 0x0000000d12127221 */ /* 0x000fe20000010000 */
[----:B------:R-:W-:Y:S01]  /*78a0*/  FFMA.FTZ R22, R13, R10, R22 ;  /* 0x0000000a0d167223 */ /* 0x000fe20000010016 */
[----:B------:R-:W-:Y:S01]  /*78b0*/  FMUL.FTZ R12, R12, UR16 ;  /* 0x000000100c0c7c20 */ /* 0x000fe20008410000 */
[----:B------:R-:W-:Y:S01]  /*78c0*/  FMUL.FTZ R13, R14, R13 ;  /* 0x0000000d0e0d7220 */ /* 0x000fe20000410000 */
[----:B------:R-:W-:Y:S02]  /*78d0*/  FADD.FTZ R17, R17, R11 ;  /* 0x0000000b11117221 */ /* 0x000fe40000010000 */
[----:B------:R-:W-:Y:S01]  /*78e0*/  FFMA.FTZ R16, R11, R12, R16 ;  /* 0x0000000c0b107223 */ /* 0x000fe20000010010 */
[----:B------:R-:W-:Y:S01]  /*78f0*/  FADD.FTZ R26, R26, R13 ;  /* 0x0000000d1a1a7221 */ /* 0x000fe20000010000 */
[----:B------:R-:W-:Y:S01]  /*7900*/  FFMA.FTZ R19, R10, R13, R19 ;  /* 0x0000000d0a137223 */ /* 0x000fe20000010013 */
[----:B------:R-:W-:Y:S01]  /*7910*/  FMUL.FTZ R11, R15, R11 ;  /* 0x0000000b0f0b7220 */ /* 0x000fe20000410000 */
[----:B------:R-:W-:-:S02]  /*7920*/  HADD2.F32 R13, -RZ, R54.H0_H0 ;  /* 0x20000036ff0d7230 */ /* 0x000fc40000004100 */
[----:B------:R-:W-:Y:S02]  /*7930*/  HADD2.F32 R10, -RZ, R51.H0_H0 ;  /* 0x20000033ff0a7230 */ /* 0x000fe40000004100 */
[----:B------:R-:W-:Y:S01]  /*7940*/  FADD.FTZ R26, R11, R26 ;  /* 0x0000001a0b1a7221 */ /* 0x000fe20000010000 */
[----:B------:R-:W-:Y:S01]  /*7950*/  FFMA.FTZ R19, R12, R11, R19 ;  /* 0x0000000b0c137223 */ /* 0x000fe20000010013 */
[----:B------:R-:W-:Y:S01]  /*7960*/  FMUL.FTZ R11, R14, R13 ;  /* 0x0000000d0e0b7220 */ /* 0x000fe20000410000 */
[----:B------:R-:W-:Y:S02]  /*7970*/  HADD2.F32 R12, -RZ, R0.H0_H0 ;  /* 0x20000000ff0c7230 */ /* 0x000fe40000004100 */
[----:B------:R-:W-:Y:S01]  /*7980*/  FADD.FTZ R10, R10, -UR28 ;  /* 0x8000001c0a0a7e21 */ /* 0x000fe20008010000 */
[----:B------:R-:W-:Y:S01]  /*7990*/  FADD.FTZ R26, R26, R11 ;  /* 0x0000000b1a1a7221 */ /* 0x000fe20000010000 */
[----:B------:R-:W-:Y:S01]  /*79a0*/  FFMA.FTZ R19, R20, R11, R19 ;  /* 0x0000000b14137223 */ /* 0x000fe20000010013 */
[----:B------:R-:W-:-:S02]  /*79b0*/  HADD2.F32 R11, -RZ, R50.H0_H0 ;  /* 0x20000032ff0b7230 */ /* 0x000fc40000004100 */
[----:B------:R-:W-:Y:S01]  /*79c0*/  FMUL.FTZ R10, R10, UR16 ;  /* 0x000000100a0a7c20 */ /* 0x000fe20008410000 */
[----:B------:R-:W-:Y:S01]  /*79d0*/  FADD.FTZ R12, R12, -UR28 ;  /* 0x8000001c0c0c7e21 */ /* 0x000fe20008010000 */
[----:B------:R-:W-:Y:S01]  /*79e0*/  FADD.FTZ R18, R18, R13 ;  /* 0x0000000d12127221 */ /* 0x000fe20000010000 */
[----:B------:R-:W-:Y:S01]  /*79f0*/  FFMA.FTZ R22, R13, R20, R22 ;  /* 0x000000140d167223 */ /* 0x000fe20000010016 */
[----:B------:R-:W-:Y:S02]  /*7a00*/  HADD2.F32 R0, -RZ, R0.H1_H1 ;  /* 0x30000000ff007230 */ /* 0x000fe40000004100 */
[----:B------:R-:W-:Y:S01]  /*7a10*/  FADD.FTZ R17, R17, R11 ;  /* 0x0000000b11117221 */ /* 0x000fe20000010000 */
[----:B------:R-:W-:Y:S01]  /*7a20*/  FFMA.FTZ R16, R11, R10, R16 ;  /* 0x0000000a0b107223 */ /* 0x000fe20000010010 */
[----:B------:R-:W-:Y:S02]  /*7a30*/  HADD2.F32 R13, -RZ, R5.H0_H0 ;  /* 0x20000005ff0d7230 */ /* 0x000fe40000004100 */
[----:B------:R-:W-:Y:S01]  /*7a40*/  FMUL.FTZ R11, R15, R11 ;  /* 0x0000000b0f0b7220 */ /* 0x000fe20000410000 */
[----:B------:R-:W-:Y:S01]  /*7a50*/  FMUL.FTZ R12, R12, UR16 ;  /* 0x000000100c0c7c20 */ /* 0x000fe20008410000 */
[----:B------:R-:W-:-:S02]  /*7a60*/  FADD.FTZ R0, R0, -UR28 ;  /* 0x8000001c00007e21 */ /* 0x000fc40008010000 */
[----:B------:R-:W-:Y:S01]  /*7a70*/  FFMA.FTZ R19, R10, R11, R19 ;  /* 0x0000000b0a137223 */ /* 0x000fe20000010013 */
[----:B------:R-:W-:Y:S01]  /*7a80*/  FADD.FTZ R18, R18, R13 ;  /* 0x0000000d12127221 */ /* 0x000fe20000010000 */
[----:B------:R-:W-:Y:S01]  /*7a90*/  FFMA.FTZ R22, R13, R12, R22 ;  /* 0x0000000c0d167223 */ /* 0x000fe20000010016 */
[----:B------:R-:W-:Y:S01]  /*7aa0*/  FADD.FTZ R26, R11, R26 ;  /* 0x0000001a0b1a7221 */ /* 0x000fe20000010000 */
[--C-:B------:R-:W-:Y:S02]  /*7ab0*/  HADD2.F32 R10, -RZ, R4.reuse.H0_H0 ;  /* 0x20000004ff0a7230 */ /* 0x100fe40000004100 */
[----:B------:R-:W-:Y:S01]  /*7ac0*/  FMUL.FTZ R13, R14, R13 ;  /* 0x0000000d0e0d7220 */ /* 0x000fe20000410000 */
[----:B------:R-:W-:Y:S02]  /*7ad0*/  HADD2.F32 R11, -RZ, R41.H0_H0 ;  /* 0x20000029ff0b7230 */ /* 0x000fe40000004100 */
[----:B------:R-:W-:Y:S01]  /*7ae0*/  FMUL.FTZ R0, R0, UR16 ;  /* 0x0000001000007c20 */ /* 0x000fe20008410000 */
[----:B------:R-:W-:-:S02]  /*7af0*/  HADD2.F32 R4, -RZ, R4.H1_H1 ;  /* 0x30000004ff047230 */ /* 0x000fc40000004100 */
[----:B------:R-:W-:Y:S01]  /*7b00*/  FADD.FTZ R26, R26, R13 ;  /* 0x0000000d1a1a7221 */ /* 0x000fe20000010000 */
[----:B------:R-:W-:Y:S01]  /*7b10*/  FFMA.FTZ R19, R12, R13, R19 ;  /* 0x0000000d0c137223 */ /* 0x000fe20000010013 */
[----:B------:R-:W-:Y:S01]  /*7b20*/  FADD.FTZ R10, R10, -UR28 ;  /* 0x8000001c0a0a7e21 */ /* 0x000fe20008010000 */
[----:B------:R-:W-:Y:S01]  /*7b30*/  FMUL.FTZ R13, R15, R11 ;  /* 0x0000000b0f0d7220 */ /* 0x000fe20000410000 */
[----:B------:R-:W-:Y:S01]  /*7b40*/  FADD.FTZ R17, R17, R11 ;  /* 0x0000000b11117221 */ /* 0x000fe20000010000 */
[----:B------:R-:W-:Y:S01]  /*7b50*/  FFMA.FTZ R16, R11, R0, R16 ;  /* 0x000000000b107223 */ /* 0x000fe20000010010 */
[----:B------:R-:W-:Y:S02]  /*7b60*/  HADD2.F32 R11, -RZ, R40.H0_H0 ;  /* 0x20000028ff0b7230 */ /* 0x000fe40000004100 */
[----:B------:R-:W-:Y:S01]  /*7b70*/  FMUL.FTZ R10, R10, UR16 ;  /* 0x000000100a0a7c20 */ /* 0x000fe20008410000 */
[----:B------:R-:W-:Y:S01]  /*7b80*/  FFMA.FTZ R19, R0, R13, R19 ;  /* 0x0000000d00137223 */ /* 0x000fe20000010013 */
[----:B------:R-:W-:Y:S01]  /*7b90*/  FADD.FTZ R4, R4, -UR28 ;  /* 0x8000001c04047e21 */ /* 0x000fe20008010000 */
[----:B------:R-:W-:-:S02]  /*7ba0*/  HADD2.F32 R0, -RZ, R38.H0_H0 ;  /* 0x20000026ff007230 */ /* 0x000fc40000004100 */
[----:B------:R-:W-:Y:S01]  /*7bb0*/  FADD.FTZ R26, R13, R26 ;  /* 0x0000001a0d1a7221 */ /* 0x000fe20000010000 */
[----:B------:R-:W-:Y:S02]  /*7bc0*/  HADD2.F32 R13, -RZ, R39.H0_H0 ;  /* 0x20000027ff0d7230 */ /* 0x000fe40000004100 */
        /* <DEDUP_REMOVED lines=9> */
[----:B------:R-:W-:Y:S01]  /*7c60*/  FMUL.FTZ R13, R15, R13 ;  /* 0x0000000d0f0d7220 */ /* 0x000fe20000410000 */
[----:B------:R-:W-:-:S02]  /*7c70*/  HADD2.F32 R11, -RZ, R6.H0_H0 ;  /* 0x20000006ff0b7230 */ /* 0x000fc40000004100 */
[----:B------:R-:W-:Y:S01]  /*7c80*/  FMUL.FTZ R0, R0, UR16 ;  /* 0x0000001000007c20 */ /* 0x000fe20008410000 */
[----:B------:R-:W-:Y:S02]  /*7c90*/  HADD2.F32 R5, -RZ, R5.H1_H1 ;  /* 0x30000005ff057230 */ /* 0x000fe40000004100 */
[----:B------:R-:W-:Y:S01]  /*7ca0*/  FADD.FTZ R26, R13, R26 ;  /* 0x0000001a0d1a7221 */ /* 0x000fe20000010000 */
[----:B------:R-:W-:Y:S01]  /*7cb0*/  FFMA.FTZ R19, R4, R13, R19 ;  /* 0x0000000d04137223 */ /* 0x000fe20000010013 */
[----:B------:R-:W-:Y:S01]  /*7cc0*/  FMUL.FTZ R13, R14, R11 ;  /* 0x0000000b0e0d7220 */ /* 0x000fe20000410000 */
[----:B------:R-:W-:Y:S01]  /*7cd0*/  FADD.FTZ R18, R18, R11 ;  /* 0x0000000b12127221 */ /* 0x000fe20000010000 */
[----:B------:R-:W-:Y:S01]  /*7ce0*/  FFMA.FTZ R22, R11, R0, R22 ;  /* 0x000000000b167223 */ /* 0x000fe20000010016 */
[----:B------:R-:W-:Y:S02]  /*7cf0*/  HADD2.F32 R11, -RZ, R25.H0_H0 ;  /* 0x20000019ff0b7230 */ /* 0x000fe40000004100 */
[----:B------:R-:W-:Y:S01]  /*7d00*/  FADD.FTZ R5, R5, -UR28 ;  /* 0x8000001c05057e21 */ /* 0x000fe20008010000 */
[----:B------:R-:W-:-:S02]  /*7d10*/  HADD2.F32 R10, -RZ, R8.H0_H0 ;  /* 0x20000008ff0a7230 */ /* 0x000fc40000004100 */
[----:B------:R-:W-:Y:S01]  /*7d20*/  FADD.FTZ R21, R26, R13 ;  /* 0x0000000d1a157221 */ /* 0x000fe20000010000 */
[----:B------:R-:W-:Y:S01]  /*7d30*/  FFMA.FTZ R4, R0, R13, R19 ;  /* 0x0000000d00047223 */ /* 0x000fe20000010013 */
[--C-:B------:R-:W-:Y:S02]  /*7d40*/  HADD2.F32 R13, -RZ, R7.reuse.H1_H1 ;  /* 0x30000007ff0d7230 */ /* 0x100fe40000004100 */
[----:B------:R-:W-:Y:S01]  /*7d50*/  FMUL.FTZ R0, R15, R11 ;  /* 0x0000000b0f007220 */ /* 0x000fe20000410000 */
[----:B------:R-:W-:Y:S01]  /*7d60*/  FMUL.FTZ R5, R5, UR16 ;  /* 0x0000001005057c20 */ /* 0x000fe20008410000 */
[----:B------:R-:W-:Y:S02]  /*7d70*/  HADD2.F32 R7, -RZ, R7.H0_H0 ;  /* 0x20000007ff077230 */ /* 0x000fe40000004100 */
[----:B------:R-:W-:Y:S01]  /*7d80*/  FADD.FTZ R10, R10, -UR28 ;  /* 0x8000001c0a0a7e21 */ /* 0x000fe20008010000 */
[----:B------:R-:W-:Y:S01]  /*7d90*/  FADD.FTZ R21, R0, R21 ;  /* 0x0000001500157221 */ /* 0x000fe20000010000 */
[----:B------:R-:W-:Y:S01]  /*7da0*/  FFMA.FTZ R4, R5, R0, R4 ;  /* 0x0000000005047223 */ /* 0x000fe20000010004 */
[----:B------:R-:W-:Y:S01]  /*7db0*/  FMUL.FTZ R0, R14, R13 ;  /* 0x0000000d0e007220 */ /* 0x000fe20000410000 */
[----:B------:R-:W-:Y:S01]  /*7dc0*/  FMUL.FTZ R23, R10, UR16 ;  /* 0x000000100a177c20 */ /* 0x000fe20008410000 */
[----:B------:R-:W-:-:S02]  /*7dd0*/  HADD2.F32 R19, -RZ, R6.H1_H1 ;  /* 0x30000006ff137230 */ /* 0x000fc40000004100 */
[----:B------:R-:W-:Y:S01]  /*7de0*/  FADD.FTZ R7, R7, -UR28 ;  /* 0x8000001c07077e21 */ /* 0x000fe20008010000 */
[----:B------:R-:W-:Y:S02]  /*7df0*/  HADD2.F32 R8, -RZ, R8.H1_H1 ;  /* 0x30000008ff087230 */ /* 0x000fe40000004100 */
[----:B------:R-:W-:Y:S01]  /*7e00*/  FADD.FTZ R21, R21, R0 ;  /* 0x0000000015157221 */ /* 0x000fe20000010000 */
[----:B------:R-:W-:Y:S01]  /*7e10*/  FFMA.FTZ R4, R23, R0, R4 ;  /* 0x0000000017047223 */ /* 0x000fe20000010004 */
[----:B------:R-:W-:Y:S01]  /*7e20*/  FFMA.FTZ R16, R11, R5, R16 ;  /* 0x000000050b107223 */ /* 0x000fe20000010010 */
[----:B------:R-:W-:Y:S01]  /*7e30*/  FMUL.FTZ R0, R15, R19 ;  /* 0x000000130f007220 */ /* 0x000fe20000410000 */
[----:B------:R-:W-:Y:S01]  /*7e40*/  FMUL.FTZ R7, R7, UR16 ;  /* 0x0000001007077c20 */ /* 0x000fe20008410000 */
[--C-:B------:R-:W-:Y:S02]  /*7e50*/  HADD2.F32 R5, -RZ, R9.reuse.H1_H1 ;  /* 0x30000009ff057230 */ /* 0x100fe40000004100 */
[----:B------:R-:W-:Y:S01]  /*7e60*/  FADD.FTZ R8, R8, -UR28 ;  /* 0x8000001c08087e21 */ /* 0x000fe20008010000 */
[----:B------:R-:W-:-:S02]  /*7e70*/  HADD2.F32 R9, -RZ, R9.H0_H0 ;  /* 0x20000009ff097230 */ /* 0x000fc40000004100 */
[----:B------:R-:W-:Y:S01]  /*7e80*/  FADD.FTZ R17, R17, R11 ;  /* 0x0000000b11117221 */ /* 0x000fe20000010000 */
[----:B------:R-:W-:Y:S01]  /*7e90*/  FADD.FTZ R21, R0, R21 ;  /* 0x0000001500157221 */ /* 0x000fe20000010000 */
[----:B------:R-:W-:Y:S01]  /*7ea0*/  FFMA.FTZ R4, R7, R0, R4 ;  /* 0x0000000007047223 */ /* 0x000fe20000010004 */
[----:B------:R-:W-:Y:S01]  /*7eb0*/  FMUL.FTZ R0, R14, R5 ;  /* 0x000000050e007220 */ /* 0x000fe20000410000 */
[----:B------:R-:W-:Y:S01]  /*7ec0*/  FMUL.FTZ R11, R8, UR16 ;  /* 0x00000010080b7c20 */ /* 0x000fe20008410000 */
[----:B------:R-:W-:Y:S02]  /*7ed0*/  FADD.FTZ R9, R9, -UR28 ;  /* 0x8000001c09097e21 */ /* 0x000fe40008010000 */
        /* <DEDUP_REMOVED lines=15> */
.L_x_738:
[----:B-----5:R-:W-:Y:S02]  /*7fd0*/  HADD2.F32 R11, -RZ, R36.H0_H0 ;  /* 0x20000024ff0b7230 */ /* 0x020fe40000004100 */
[----:B------:R-:W-:Y:S02]  /*7fe0*/  HADD2.F32 R29, -RZ, R52.H0_H0 ;  /* 0x20000034ff1d7230 */ /* 0x000fe40000004100 */
[----:B------:R-:W-:Y:S02]  /*7ff0*/  HADD2.F32 R10, -RZ, R37.H0_H0 ;  /* 0x20000025ff0a7230 */ /* 0x000fe40000004100 */
[----:B------:R-:W-:Y:S01]  /*8000*/  FADD.FTZ R11, R11, -UR28 ;  /* 0x8000001c0b0b7e21 */ /* 0x000fe20008010000 */
[----:B------:R-:W-:Y:S02]  /*8010*/  HADD2.F32 R23, -RZ, R53.H0_H0 ;  /* 0x20000035ff177230 */ /* 0x000fe40000004100 */
[----:B------:R-:W-:Y:S01]  /*8020*/  FADD.FTZ R29, R29, -UR28 ;  /* 0x8000001c1d1d7e21 */ /* 0x000fe20008010000 */
[----:B------:R-:W-:-:S02]  /*8030*/  HADD2.F32 R39, -RZ, R47.H0_H0 ;  /* 0x2000002fff277230 */ /* 0x000fc40000004100 */
[----:B------:R-:W-:Y:S01]  /*8040*/  FMUL.FTZ R11, R11, UR16 ;  /* 0x000000100b0b7c20 */ /* 0x000fe20008410000 */
[----:B------:R-:W-:Y:S01]  /*8050*/  FADD.FTZ R10, R10, -UR28 ;  /* 0x8000001c0a0a7e21 */ /* 0x000fe20008010000 */
[----:B------:R-:W-:Y:S01]  /*8060*/  FMUL.FTZ R29, R29, UR16 ;  /* 0x000000101d1d7c20 */ /* 0x000fe20008410000 */
[----:B------:R-:W-:Y:S01]  /*8070*/  FADD.FTZ R23, R23, -UR28 ;  /* 0x8000001c17177e21 */ /* 0x000fe20008010000 */
[--C-:B------:R-:W-:Y:S01]  /*8080*/  FFMA.FTZ R16, R14, R11, R2.reuse ;  /* 0x0000000b0e107223 */ /* 0x100fe20000010002 */
[----:B------:R-:W-:Y:S01]  /*8090*/  FMUL.FTZ R10, R10, UR16 ;  /* 0x000000100a0a7c20 */ /* 0x000fe20008410000 */
[----:B------:R-:W-:Y:S01]  /*80a0*/  FFMA.FTZ R40, R14, R29, R2 ;  /* 0x0000001d0e287223 */ /* 0x000fe20000010002 */
[----:B------:R-:W-:Y:S01]  /*80b0*/  FMUL.FTZ R23, R23, UR16 ;  /* 0x0000001017177c20 */ /* 0x000fe20008410000 */
[----:B------:R-:W-:Y:S01]  /*80c0*/  FMUL.FTZ R12, R16, -1.4426950216293334961 ;  /* 0xbfb8aa3b100c7820 */ /* 0x000fe20000410000 */
[C-C-:B------:R-:W-:Y:S01]  /*80d0*/  FFMA.FTZ R22, R15.reuse, R10, R3.reuse ;  /* 0x0000000a0f167223 */ /* 0x140fe20000010003 */
[----:B------:R-:W-:Y:S01]  /*80e0*/  FMUL.FTZ R13, R40, -1.4426950216293334961 ;  /* 0xbfb8aa3b280d7820 */ /* 0x000fe20000410000 */
[----:B------:R-:W-:Y:S01]  /*80f0*/  FFMA.FTZ R26, R15, R23, R3 ;  /* 0x000000170f1a7223 */ /* 0x000fe20000010003 */
[----:B------:R-:W-:-:S02]  /*8100*/  HADD2.F32 R36, -RZ, R46.H0_H0 ;  /* 0x2000002eff247230 */ /* 0x000fc40000004100 */
[----:B------:R-:W-:Y:S01]  /*8110*/  FMUL.FTZ R17, R22, -1.4426950216293334961 ;  /* 0xbfb8aa3b16117820 */ /* 0x000fe20000410000 */
[----:B------:R-:W0:Y:S01]  /*8120*/  MUFU.EX2 R12, R12 ;  /* 0x0000000c000c7308 */ /* 0x000e220000000800 */
[----:B------:R-:W-:Y:S02]  /*8130*/  HADD2.F32 R19, -RZ, R44.H0_H0 ;  /* 0x2000002cff137230 */ /* 0x000fe40000004100 */
[--C-:B------:R-:W-:Y:S02]  /*8140*/  HADD2.F32 R38, -RZ, R93.reuse.H1_H1 ;  /* 0x3000005dff267230 */ /* 0x100fe40000004100 */
[----:B------:R-:W-:Y:S02]  /*8150*/  HADD2.F32 R28, -RZ, R93.H0_H0 ;  /* 0x2000005dff1c7230 */ /* 0x000fe40000004100 */
[----:B------:R-:W-:Y:S01]  /*8160*/  HADD2.F32 R34, -RZ, R92.H0_H0 ;  /* 0x2000005cff227230 */ /* 0x000fe20000004100 */
[----:B------:R-:W1:Y:S01]  /*8170*/  MUFU.EX2 R13, R13 ;  /* 0x0000000d000d7308 */ /* 0x000e620000000800 */
[----:B------:R-:W-:Y:S01]  /*8180*/  HADD2.F32 R46, -RZ, R89.H0_H0 ;  /* 0x20000059ff2e7230 */ /* 0x000fe20000004100 */
[----:B------:R-:W2:Y:S01]  /*8190*/  LDL.S16 R93, [R1+0x128] ;  /* 0x00012800015d7983 */ /* 0x000ea20000100600 */
[----:B------:R-:W-:-:S02]  /*81a0*/  HADD2.F32 R54, -RZ, R85.H1_H1 ;  /* 0x30000055ff367230 */ /* 0x000fc40000004100 */
[----:B------:R-:W-:Y:S02]  /*81b0*/  HADD2.F32 R57, -RZ, R87.H1_H1 ;  /* 0x30000057ff397230 */ /* 0x000fe40000004100 */
[----:B------:R-:W-:Y:S01]  /*81c0*/  FADD.FTZ R46, R46, -UR28 ;  /* 0x8000001c2e2e7e21 */ /* 0x000fe20008010000 */
[--C-:B------:R-:W-:Y:S01]  /*81d0*/  HADD2.F32 R50, -RZ, R86.reuse.H0_H0 ;  /* 0x20000056ff327230 */ /* 0x100fe20000004100 */
[----:B------:R-:W3:Y:S01]  /*81e0*/  MUFU.EX2 R17, R17 ;  /* 0x0000001100117308 */ /* 0x000ee20000000800 */
[----:B0-----:R-:W-:Y:S01]  /*81f0*/  FADD.FTZ R12, R12, 1 ;  /* 0x3f8000000c0c7421 */ /* 0x001fe20000010000 */
[----:B------:R-:W-:Y:S01]  /*8200*/  FADD.FTZ R54, R54, -UR28 ;  /* 0x8000001c36367e21 */ /* 0x000fe20008010000 */
[----:B------:R-:W-:Y:S02]  /*8210*/  HADD2.F32 R56, -RZ, R86.H1_H1 ;  /* 0x30000056ff387230 */ /* 0x000fe40000004100 */
[----:B------:R-:W-:Y:S01]  /*8220*/  FADD.FTZ R50, R50, -UR28 ;  /* 0x8000001c32327e21 */ /* 0x000fe20008010000 */
[----:B------:R-:W-:-:S02]  /*8230*/  HADD2.F32 R55, -RZ, R84.H0_H0 ;  /* 0x20000054ff377230 */ /* 0x000fc40000004100 */
[----:B------:R-:W-:Y:S01]  /*8240*/  FMUL.FTZ R54, R54, UR16 ;  /* 0x0000001036367c20 */ /* 0x000fe20008410000 */
[----:B------:R-:W-:Y:S01]  /*8250*/  HADD2.F32 R52, -RZ, R84.H1_H1 ;  /* 0x30000054ff347230 */ /* 0x000fe20000004100 */
[----:B------:R0:W4:Y:S01]  /*8260*/  MUFU.RCP R37, R12 ;  /* 0x0000000c00257308 */ /* 0x0001220000001000 */
[----:B-1----:R-:W-:Y:S01]  /*8270*/  FADD.FTZ R13, R13, 1 ;  /* 0x3f8000000d0d7421 */ /* 0x002fe20000010000 */
[----:B------:R-:W-:Y:S01]  /*8280*/  FMUL.FTZ R50, R50, UR16 ;  /* 0x0000001032327c20 */ /* 0x000fe20008410000 */
[----:B------:R-:W-:Y:S02]  /*8290*/  HADD2.F32 R53, -RZ, R83.H1_H1 ;  /* 0x30000053ff357230 */ /* 0x000fe40000004100 */
[----:B------:R-:W-:Y:S01]  /*82a0*/  FADD.FTZ R52, R52, -UR28 ;  /* 0x8000001c34347e21 */ /* 0x000fe20008010000 */
[----:B------:R-:W-:Y:S02]  /*82b0*/  HADD2.F32 R51, -RZ, R82.H1_H1 ;  /* 0x30000052ff337230 */ /* 0x000fe40000004100 */
[----:B------:R-:W-:Y:S01]  /*82c0*/  HADD2.F32 R47, -RZ, R80.H1_H1 ;  /* 0x30000050ff2f7230 */ /* 0x000fe20000004100 */
[----:B------:R-:W1:Y:S01]  /*82d0*/  MUFU.RCP R13, R13 ;  /* 0x0000000d000d7308 */ /* 0x000e620000001000 */
[----:B0-----:R-:W-:Y:S01]  /*82e0*/  FMUL.FTZ R12, R26, -1.4426950216293334961 ;  /* 0xbfb8aa3b1a0c7820 */ /* 0x001fe20000410000 */
[----:B---3--:R-:W-:Y:S01]  /*82f0*/  FADD.FTZ R17, R17, 1 ;  /* 0x3f80000011117421 */ /* 0x008fe20000010000 */
[----:B------:R-:W-:Y:S01]  /*8300*/  FMUL.FTZ R52, R52, UR16 ;  /* 0x0000001034347c20 */ /* 0x000fe20008410000 */
[----:B------:R-:W-:-:S02]  /*8310*/  HADD2.F32 R58, -RZ, R71.H0_H0 ;  /* 0x20000047ff3a7230 */ /* 0x000fc40000004100 */
[----:B------:R-:W-:Y:S02]  /*8320*/  HADD2.F32 R60, -RZ, R60.H0_H0 ;  /* 0x2000003cff3c7230 */ /* 0x000fe40000004100 */
[----:B------:R-:W0:Y:S01]  /*8330*/  MUFU.EX2 R12, R12 ;  /* 0x0000000c000c7308 */ /* 0x000e220000000800 */
[----:B----4-:R-:W-:Y:S01]  /*8340*/  FADD.FTZ R18, -R37, 1 ;  /* 0x3f80000025127421 */ /* 0x010fe20000010100 */
[----:B------:R-:W-:Y:S01]  /*8350*/  FMUL.FTZ R37, R19, R37 ;  /* 0x0000002513257220 */ /* 0x000fe20000410000 */
[----:B------:R-:W-:Y:S02]  /*8360*/  HADD2.F32 R62, -RZ, R70.H1_H1 ;  /* 0x30000046ff3e7230 */ /* 0x000fe40000004100 */
[----:B------:R-:W-:Y:S01]  /*8370*/  FFMA.FTZ R16, R16, R18, 1 ;  /* 0x3f80000010107423 */ /* 0x000fe20000010012 */
[----:B------:R-:W-:Y:S02]  /*8380*/  HADD2.F32 R18, -RZ, R45.H0_H0 ;  /* 0x2000002dff127230 */ /* 0x000fe40000004100 */
[----:B------:R-:W3:Y:S01]  /*8390*/  MUFU.RCP R17, R17 ;  /* 0x0000001100117308 */ /* 0x000ee20000001000 */
[----:B-1----:R-:W-:Y:S01]  /*83a0*/  FMUL.FTZ R39, R39, R13 ;  /* 0x0000000d27277220 */ /* 0x002fe20000410000 */
[----:B------:R-:W-:Y:S01]  /*83b0*/  FADD.FTZ R13, -R13, 1 ;  /* 0x3f8000000d0d7421 */ /* 0x000fe20000010100 */
[----:B------:R-:W-:Y:S01]  /*83c0*/  FADD.FTZ R18, R18, -UR28 ;  /* 0x8000001c12127e21 */ /* 0x000fe20008010000 */
[----:B------:R-:W-:Y:S01]  /*83d0*/  FMUL.FTZ R37, R37, R16 ;  /* 0x0000001025257220 */ /* 0x000fe20000410000 */
[----:B------:R-:W-:Y:S01]  /*83e0*/  FADD.FTZ R62, R62, -UR28 ;  /* 0x8000001c3e3e7e21 */ /* 0x000fe20008010000 */
[----:B------:R-:W-:Y:S01]  /*83f0*/  FFMA.FTZ R40, R40, R13, 1 ;  /* 0x3f80000028287423 */ /* 0x000fe2000001000d */
[----:B------:R-:W-:Y:S01]  /*8400*/  FMUL.FTZ R18, R18, UR16 ;  /* 0x0000001012127c20 */ /* 0x000fe20008410000 */
[----:B------:R-:W-:-:S02]  /*8410*/  HADD2.F32 R63, -RZ, R63.H0_H0 ;  /* 0x2000003fff3f7230 */ /* 0x000fc40000004100 */
[----:B0-----:R-:W-:Y:S01]  /*8420*/  FADD.FTZ R12, R12, 1 ;  /* 0x3f8000000c0c7421 */ /* 0x001fe20000010000 */
[----:B------:R-:W-:Y:S01]  /*8430*/  FMUL.FTZ R39, R39, R40 ;  /* 0x0000002827277220 */ /* 0x000fe20000410000 */
[----:B------:R-:W-:-:S04]  /*8440*/  FFMA.FTZ R24, R14, R18, R2 ;  /* 0x000000120e187223 */ /* 0x000fc80000010002 */
[----:B------:R-:W0:Y:S01]  /*8450*/  MUFU.RCP R12, R12 ;  /* 0x0000000c000c7308 */ /* 0x000e220000001000 */
[----:B------:R-:W-:Y:S01]  /*8460*/  FMUL.FTZ R13, R24, -1.4426950216293334961 ;  /* 0xbfb8aa3b180d7820 */ /* 0x000fe20000410000 */
[----:B---3--:R-:W-:Y:S01]  /*8470*/  FMUL.FTZ R36, R36, R17 ;  /* 0x0000001124247220 */ /* 0x008fe20000410000 */
[----:B------:R-:W-:-:S04]  /*8480*/  FADD.FTZ R17, -R17, 1 ;  /* 0x3f80000011117421 */ /* 0x000fc80000010100 */
[----:B------:R-:W-:Y:S01]  /*8490*/  FFMA.FTZ R22, R22, R17, 1 ;  /* 0x3f80000016167423 */ /* 0x000fe20000010011 */
[----:B------:R-:W-:Y:S01]  /*84a0*/  HADD2.F32 R17, -RZ, R48.H0_H0 ;  /* 0x20000030ff117230 */ /* 0x000fe20000004100 */
[----:B------:R-:W1:Y:S01]  /*84b0*/  MUFU.EX2 R13, R13 ;  /* 0x0000000d000d7308 */ /* 0x000e620000000800 */
[----:B------:R-:W-:Y:S02]  /*84c0*/  HADD2.F32 R48, -RZ, R81.H1_H1 ;  /* 0x30000051ff307230 */ /* 0x000fe40000004100 */
[----:B------:R-:W-:Y:S01]  /*84d0*/  FMUL.FTZ R36, R36, R22 ;  /* 0x0000001624247220 */ /* 0x000fe20000410000 */
[----:B------:R-:W-:Y:S01]  /*84e0*/  FADD.FTZ R17, R17, -UR28 ;  /* 0x8000001c11117e21 */ /* 0x000fe20008010000 */
[----:B0-----:R-:W-:Y:S01]  /*84f0*/  FMUL.FTZ R38, R38, R12 ;  /* 0x0000000c26267220 */ /* 0x001fe20000410000 */
[----:B------:R-:W-:Y:S02]  /*8500*/  FADD.FTZ R19, -R12, 1 ;  /* 0x3f8000000c137421 */ /* 0x000fe40000010100 */
[----:B------:R-:W-:Y:S01]  /*8510*/  FMUL.FTZ R12, R17, UR16 ;  /* 0x00000010110c7c20 */ /* 0x000fe20008410000 */
[----:B------:R-:W-:-:S02]  /*8520*/  HADD2.F32 R17, -RZ, R49.H0_H0 ;  /* 0x20000031ff117230 */ /* 0x000fc40000004100 */
[----:B------:R-:W-:Y:S01]  /*8530*/  FFMA.FTZ R26, R26, R19, 1 ;  /* 0x3f8000001a1a7423 */ /* 0x000fe20000010013 */
[----:B------:R-:W-:Y:S01]  /*8540*/  FFMA.FTZ R35, R15, R12, R3 ;  /* 0x0000000c0f237223 */ /* 0x000fe20000010003 */
[----:B------:R-:W-:Y:S02]  /*8550*/  HADD2.F32 R49, -RZ, R83.H0_H0 ;  /* 0x20000053ff317230 */ /* 0x000fe40000004100 */
[----:B------:R-:W-:Y:S01]  /*8560*/  FADD.FTZ R17, R17, -UR28 ;  /* 0x8000001c11117e21 */ /* 0x000fe20008010000 */
[----:B-1----:R-:W-:Y:S01]  /*8570*/  FADD.FTZ R25, R13, 1 ;  /* 0x3f8000000d197421 */ /* 0x002fe20000010000 */
[----:B------:R-:W-:Y:S01]  /*8580*/  FMUL.FTZ R21, R35, -1.4426950216293334961 ;  /* 0xbfb8aa3b23157820 */ /* 0x000fe20000410000 */
[----:B------:R-:W-:Y:S01]  /*8590*/  FMUL.FTZ R38, R38, R26 ;  /* 0x0000001a26267220 */ /* 0x000fe20000410000 */
[----:B------:R-:W-:Y:S01]  /*85a0*/  FMUL.FTZ R13, R17, UR16 ;  /* 0x00000010110d7c20 */ /* 0x000fe20008410000 */
[----:B------:R-:W-:Y:S02]  /*85b0*/  FADD.FTZ R49, R49, -UR28 ;  /* 0x8000001c31317e21 */ /* 0x000fe40008010000 */
[----:B------:R-:W0:Y:S01]  /*85c0*/  MUFU.RCP R25, R25 ;  /* 0x0000001900197308 */ /* 0x000e220000001000 */
[----:B------:R-:W-:Y:S01]  /*85d0*/  FFMA.FTZ R19, R14, R13, R2 ;  /* 0x0000000d0e137223 */ /* 0x000fe20000010002 */
[----:B------:R-:W-:-:S03]  /*85e0*/  FMUL.FTZ R49, R49, UR16 ;  /* 0x0000001031317c20 */ /* 0x000fc60008410000 */
[----:B------:R-:W-:-:S03]  /*85f0*/  FMUL.FTZ R17, R19, -1.4426950216293334961 ;  /* 0xbfb8aa3b13117820 */ /* 0x000fc60000410000 */
[----:B------:R-:W1:Y:S08]  /*8600*/  MUFU.EX2 R21, R21 ;  /* 0x0000001500157308 */ /* 0x000e700000000800 */
[----:B------:R-:W3:Y:S01]  /*8610*/  MUFU.EX2 R17, R17 ;  /* 0x0000001100117308 */ /* 0x000ee20000000800 */
[----:B0-----:R-:W-:Y:S01]  /*8620*/  FMUL.FTZ R28, R28, R25 ;  /* 0x000000191c1c7220 */ /* 0x001fe20000410000 */
[----:B------:R-:W-:-:S04]  /*8630*/  FADD.FTZ R25, -R25, 1 ;  /* 0x3f80000019197421 */ /* 0x000fc80000010100 */
[----:B------:R-:W-:Y:S01]  /*8640*/  FFMA.FTZ R24, R24, R25, 1 ;  /* 0x3f80000018187423 */ /* 0x000fe20000010019 */
[----:B------:R-:W-:Y:S02]  /*8650*/  HADD2.F32 R25, -RZ, R92.H1_H1 ;  /* 0x3000005cff197230 */ /* 0x000fe40000004100 */
[----:B-1----:R-:W-:Y:S01]  /*8660*/  FADD.FTZ R21, R21, 1 ;  /* 0x3f80000015157421 */ /* 0x002fe20000010000 */
[----:B------:R-:W-:Y:S01]  /*8670*/  FMUL.FTZ R28, R28, R24 ;  /* 0x000000181c1c7220 */ /* 0x000fe20000410000 */
[----:B------:R-:W4:Y:S04]  /*8680*/  LDL.S16 R92, [R1+0x142] ;  /* 0x00014200015c7983 */ /* 0x000f280000100600 */
[----:B------:R-:W0:Y:S01]  /*8690*/  MUFU.RCP R21, R21 ;  /* 0x0000001500157308 */ /* 0x000e220000001000 */
[----:B---3--:R-:W-:-:S07]  /*86a0*/  FADD.FTZ R17, R17, 1 ;  /* 0x3f80000011117421 */ /* 0x008fce0000010000 */
[----:B------:R-:W1:Y:S01]  /*86b0*/  MUFU.RCP R17, R17 ;  /* 0x0000001100117308 */ /* 0x000e620000001000 */
[----:B0-----:R-:W-:Y:S01]  /*86c0*/  FMUL.FTZ R34, R34, R21 ;  /* 0x0000001522227220 */ /* 0x001fe20000410000 */
[----:B------:R-:W-:-:S04]  /*86d0*/  FADD.FTZ R21, -R21, 1 ;  /* 0x3f80000015157421 */ /* 0x000fc80000010100 */
[----:B------:R-:W-:Y:S01]  /*86e0*/  FFMA.FTZ R35, R35, R21, 1 ;  /* 0x3f80000023237423 */ /* 0x000fe20000010015 */
[----:B------:R-:W-:Y:S02]  /*86f0*/  HADD2.F32 R21, -RZ, R91.H1_H1 ;  /* 0x3000005bff157230 */ /* 0x000fe40000004100 */
[----:B-1----:R-:W-:Y:S01]  /*8700*/  FMUL.FTZ R25, R25, R17 ;  /* 0x0000001119197220 */ /* 0x002fe20000410000 */
[----:B------:R-:W-:Y:S02]  /*8710*/  FADD.FTZ R17, -R17, 1 ;  /* 0x3f80000011117421 */ /* 0x000fe40000010100 */
[----:B------:R-:W-:Y:S02]  /*8720*/  FADD.FTZ R21, R21, -UR28 ;  /* 0x8000001c15157e21 */ /* 0x000fe40008010000 */
[----:B------:R-:W-:Y:S02]  /*8730*/  FFMA.FTZ R19, R19, R17, 1 ;  /* 0x3f80000013137423 */ /* 0x000fe40000010011 */
[----:B------:R-:W-:-:S02]  /*8740*/  FMUL.FTZ R17, R21, UR16 ;  /* 0x0000001015117c20 */ /* 0x000fc40008410000 */
[----:B------:R-:W-:Y:S02]  /*8750*/  FMUL.FTZ R19, R25, R19 ;  /* 0x0000001319137220 */ /* 0x000fe40000410000 */
[----:B------:R-:W-:-:S04]  /*8760*/  FFMA.FTZ R21, R15, R17, R3 ;  /* 0x000000110f157223 */ /* 0x000fc80000010003 */
[----:B------:R-:W-:-:S06]  /*8770*/  FMUL.FTZ R16, R21, -1.4426950216293334961 ;  /* 0xbfb8aa3b15107820 */ /* 0x000fcc0000410000 */
[----:B------:R-:W0:Y:S02]  /*8780*/  MUFU.EX2 R16, R16 ;  /* 0x0000001000107308 */ /* 0x000e240000000800 */
[----:B0-----:R-:W-:-:S06]  /*8790*/  FADD.FTZ R16, R16, 1 ;  /* 0x3f80000010107421 */ /* 0x001fcc0000010000 */
[----:B------:R0:W1:Y:S02]  /*87a0*/  MUFU.RCP R41, R16 ;  /* 0x0000001000297308 */ /* 0x0000640000001000 */
[----:B0-----:R-:W-:Y:S02]  /*87b0*/  HADD2.F32 R16, -RZ, R91.H0_H0 ;  /* 0x2000005bff107230 */ /* 0x001fe40000004100 */
[----:B------:R-:W3:Y:S03]  /*87c0*/  LDL.LU.S16 R91, [R1+0x12e] ;  /* 0x00012e00015b7983 */ /* 0x000ee60000300600 */
[----:B-1----:R-:W-:Y:S01]  /*87d0*/  FMUL.FTZ R16, R16, R41 ;  /* 0x0000002910107220 */ /* 0x002fe20000410000 */
[----:B------:R-:W-:-:S04]  /*87e0*/  FADD.FTZ R41, -R41, 1 ;  /* 0x3f80000029297421 */ /* 0x000fc80000010100 */
[----:B------:R-:W-:Y:S01]  /*87f0*/  FFMA.FTZ R21, R21, R41, 1 ;  /* 0x3f80000015157423 */ /* 0x000fe20000010029 */
[----:B------:R-:W-:-:S03]  /*8800*/  HADD2.F32 R41, -RZ, R90.H1_H1 ;  /* 0x3000005aff297230 */ /* 0x000fc60000004100 */
[----:B------:R-:W-:Y:S02]  /*8810*/  FMUL.FTZ R16, R16, R21 ;  /* 0x0000001510107220 */ /* 0x000fe40000410000 */
[----:B------:R-:W-:Y:S02]  /*8820*/  FADD.FTZ R41, R41, -UR28 ;  /* 0x8000001c29297e21 */ /* 0x000fe40008010000 */
[----:B------:R-:W-:Y:S02]  /*8830*/  FMUL.FTZ R59, R15, R16 ;  /* 0x000000100f3b7220 */ /* 0x000fe40000410000 */
[----:B------:R-:W-:-:S04]  /*8840*/  FMUL.FTZ R22, R41, UR16 ;  /* 0x0000001029167c20 */ /* 0x000fc80008410000 */
[----:B------:R-:W-:-:S04]  /*8850*/  FFMA.FTZ R41, R14, R22, R2 ;  /* 0x000000160e297223 */ /* 0x000fc80000010002 */
[----:B------:R-:W-:-:S06]  /*8860*/  FMUL.FTZ R40, R41, -1.4426950216293334961 ;  /* 0xbfb8aa3b29287820 */ /* 0x000fcc0000410000 */
[----:B------:R-:W0:Y:S02]  /*8870*/  MUFU.EX2 R40, R40 ;  /* 0x0000002800287308 */ /* 0x000e240000000800 */
[----:B0-----:R-:W-:-:S06]  /*8880*/  FADD.FTZ R40, R40, 1 ;  /* 0x3f80000028287421 */ /* 0x001fcc0000010000 */
[----:B------:R0:W1:Y:S02]  /*8890*/  MUFU.RCP R44, R40 ;  /* 0x00000028002c7308 */ /* 0x0000640000001000 */
[----:B0-----:R-:W-:Y:S02]  /*88a0*/  HADD2.F32 R40, -RZ, R90.H0_H0 ;  /* 0x2000005aff287230 */ /* 0x001fe40000004100 */
[----:B------:R-:W-:Y:S01]  /*88b0*/  HADD2.F32 R72, -RZ, R72.H0_H0 ;  /* 0x20000048ff487230 */ /* 0x000fe20000004100 */
[----:B------:R-:W3:Y:S02]  /*88c0*/  LDL.LU.S16 R90, [R1+0x13c] ;  /* 0x00013c00015a7983 */ /* 0x000ee40000300600 */
[----:B-1----:R-:W-:Y:S01]  /*88d0*/  FMUL.FTZ R40, R40, R44 ;  /* 0x0000002c28287220 */ /* 0x002fe20000410000 */
[----:B------:R-:W-:-:S04]  /*88e0*/  FADD.FTZ R44, -R44, 1 ;  /* 0x3f8000002c2c7421 */ /* 0x000fc80000010100 */
[----:B------:R-:W-:Y:S01]  /*88f0*/  FFMA.FTZ R41, R41, R44, 1 ;  /* 0x3f80000029297423 */ /* 0x000fe2000001002c */
[----:B------:R-:W-:-:S03]  /*8900*/  HADD2.F32 R44, -RZ, R89.H1_H1 ;  /* 0x30000059ff2c7230 */ /* 0x000fc60000004100 */
[----:B------:R-:W-:Y:S01]  /*8910*/  FMUL.FTZ R21, R40, R41 ;  /* 0x0000002928157220 */ /* 0x000fe20000410000 */
[----:B------:R-:W-:Y:S01]  /*8920*/  FMUL.FTZ R40, R14, R37 ;  /* 0x000000250e287220 */ /* 0x000fe20000410000 */
[----:B------:R-:W-:Y:S02]  /*8930*/  FADD.FTZ R44, R44, -UR28 ;  /* 0x8000001c2c2c7e21 */ /* 0x000fe40008010000 */
[----:B------:R-:W-:Y:S01]  /*8940*/  FMUL.FTZ R61, R14, R21 ;  /* 0x000000150e3d7220 */ /* 0x000fe20000410000 */
[----:B------:R-:W-:Y:S01]  /*8950*/  FFMA.FTZ R41, R11, R40, RZ ;  /* 0x000000280b297223 */ /* 0x000fe200000100ff */
[----:B------:R-:W-:Y:S01]  /*8960*/  FMUL.FTZ R26, R44, UR16 ;  /* 0x000000102c1a7c20 */ /* 0x000fe20008410000 */
[----:B------:R-:W-:Y:S02]  /*8970*/  HADD2.F32 R44, -RZ, R88.H1_H1 ;  /* 0x30000058ff2c7230 */ /* 0x000fe40000004100 */
[----:B------:R-:W-:Y:S01]  /*8980*/  FADD.FTZ R40, RZ, R40 ;  /* 0x00000028ff287221 */ /* 0x000fe20000010000 */
        /* <DEDUP_REMOVED lines=9> */
[----:B------:R-:W-:Y:S01]  /*8a20*/  FMUL.FTZ R35, R46, UR16 ;  /* 0x000000102e237c20 */ /* 0x000fe20008410000 */
[----:B------:R-:W-:-:S03]  /*8a30*/  HADD2.F32 R34, -RZ, R88.H0_H0 ;  /* 0x20000058ff227230 */ /* 0x000fc60000004100 */
        /* <DEDUP_REMOVED lines=9> */
[C---:B------:R-:W-:Y:S02]  /*8ad0*/  FMUL.FTZ R44, R15.reuse, R36 ;  /* 0x000000240f2c7220 */ /* 0x040fe40000410000 */
[----:B------:R-:W-:Y:S01]  /*8ae0*/  FMUL.FTZ R34, R34, R46 ;  /* 0x0000002e22227220 */ /* 0x000fe20000410000 */
[----:B------:R-:W-:Y:S02]  /*8af0*/  HADD2.F32 R46, -RZ, R85.H0_H0 ;  /* 0x20000055ff2e7230 */ /* 0x000fe40000004100 */
[----:B------:R-:W-:Y:S01]  /*8b00*/  FFMA.FTZ R41, R10, R44, R41 ;  /* 0x0000002c0a297223 */ /* 0x000fe20000010029 */
[----:B------:R-:W-:Y:S01]  /*8b10*/  FADD.FTZ R40, R44, R40 ;  /* 0x000000282c287221 */ /* 0x000fe20000010000 */
[----:B------:R-:W-:Y:S01]  /*8b20*/  FFMA.FTZ R44, R15, R54, R3 ;  /* 0x000000360f2c7223 */ /* 0x000fe20000010003 */
[----:B------:R-:W-:-:S03]  /*8b30*/  FADD.FTZ R46, R46, -UR28 ;  /* 0x8000001c2e2e7e21 */ /* 0x000fc60008010000 */
[----:B------:R-:W-:Y:S01]  /*8b40*/  FMUL.FTZ R45, R44, -1.4426950216293334961 ;  /* 0xbfb8aa3b2c2d7820 */ /* 0x000fe20000410000 */
[----:B------:R-:W-:-:S05]  /*8b50*/  FMUL.FTZ R46, R46, UR16 ;  /* 0x000000102e2e7c20 */ /* 0x000fca0008410000 */
[----:B------:R-:W0:Y:S02]  /*8b60*/  MUFU.EX2 R45, R45 ;  /* 0x0000002d002d7308 */ /* 0x000e240000000800 */
[----:B0-----:R-:W-:-:S06]  /*8b70*/  FADD.FTZ R45, R45, 1 ;  /* 0x3f8000002d2d7421 */ /* 0x001fcc0000010000 */
[----:B------:R-:W0:Y:S02]  /*8b80*/  MUFU.RCP R45, R45 ;  /* 0x0000002d002d7308 */ /* 0x000e240000001000 */
[----:B0-----:R-:W-:Y:S01]  /*8b90*/  FMUL.FTZ R57, R57, R45 ;  /* 0x0000002d39397220 */ /* 0x001fe20000410000 */
[----:B------:R-:W-:-:S04]  /*8ba0*/  FADD.FTZ R45, -R45, 1 ;  /* 0x3f8000002d2d7421 */ /* 0x000fc80000010100 */
[----:B------:R-:W-:Y:S01]  /*8bb0*/  FFMA.FTZ R45, R44, R45, 1 ;  /* 0x3f8000002c2d7423 */ /* 0x000fe2000001002d */
[----:B------:R-:W-:Y:S01]  /*8bc0*/  FFMA.FTZ R44, R11, R37, RZ ;  /* 0x000000250b2c7223 */ /* 0x000fe200000100ff */
[----:B------:R-:W-:Y:S02]  /*8bd0*/  FADD.FTZ R11, RZ, R37 ;  /* 0x00000025ff0b7221 */ /* 0x000fe40000010000 */
[----:B------:R-:W-:Y:S01]  /*8be0*/  FMUL.FTZ R57, R57, R45 ;  /* 0x0000002d39397220 */ /* 0x000fe20000410000 */
[-C--:B------:R-:W-:Y:S01]  /*8bf0*/  FFMA.FTZ R37, R29, R39.reuse, R44 ;  /* 0x000000271d257223 */ /* 0x080fe2000001002c */
[----:B------:R-:W-:Y:S01]  /*8c00*/  FADD.FTZ R11, R11, R39 ;  /* 0x000000270b0b7221 */ /* 0x000fe20000010000 */
[----:B------:R-:W-:Y:S01]  /*8c10*/  FMUL.FTZ R39, R14, R39 ;  /* 0x000000270e277220 */ /* 0x000fe20000410000 */
[----:B------:R-:W-:Y:S02]  /*8c20*/  HADD2.F32 R45, -RZ, R79.H1_H1 ;  /* 0x3000004fff2d7230 */ /* 0x000fe40000004100 */
[----:B------:R-:W-:Y:S01]  /*8c30*/  FFMA.FTZ R37, R18, R28, R37 ;  /* 0x0000001c12257223 */ /* 0x000fe20000010025 */
[----:B------:R-:W-:Y:S01]  /*8c40*/  FADD.FTZ R11, R11, R28 ;  /* 0x0000001c0b0b7221 */ /* 0x000fe20000010000 */
[----:B------:R-:W-:Y:S01]  /*8c50*/  FFMA.FTZ R29, R29, R39, R41 ;  /* 0x000000271d1d7223 */ /* 0x000fe20000010029 */
[----:B------:R-:W-:Y:S01]  /*8c60*/  FFMA.FTZ R41, R14, R50, R2 ;  /* 0x000000320e297223 */ /* 0x000fe20000010002 */
[----:B------:R-:W-:Y:S01]  /*8c70*/  FADD.FTZ R40, R40, R39 ;  /* 0x0000002728287221 */ /* 0x000fe20000010000 */
[----:B------:R-:W-:Y:S01]  /*8c80*/  FFMA.FTZ R39, R15, R46, R3 ;  /* 0x0000002e0f277223 */ /* 0x000fe20000010003 */
[----:B------:R-:W-:Y:S01]  /*8c90*/  FMUL.FTZ R28, R14, R28 ;  /* 0x0000001c0e1c7220 */ /* 0x000fe20000410000 */
[----:B------:R-:W-:Y:S01]  /*8ca0*/  FMUL.FTZ R44, R41, -1.4426950216293334961 ;  /* 0xbfb8aa3b292c7820 */ /* 0x000fe20000410000 */
[----:B------:R-:W-:-:S04]  /*8cb0*/  FFMA.FTZ R37, R13, R19, R37 ;  /* 0x000000130d257223 */ /* 0x000fc80000010025 */
[----:B------:R-:W-:Y:S01]  /*8cc0*/  FFMA.FTZ R37, R22, R21, R37 ;  /* 0x0000001516257223 */ /* 0x000fe20000010025 */
[----:B------:R-:W0:Y:S02]  /*8cd0*/  MUFU.EX2 R44, R44 ;  /* 0x0000002c002c7308 */ /* 0x000e240000000800 */
[----:B0-----:R-:W-:-:S06]  /*8ce0*/  FADD.FTZ R44, R44, 1 ;  /* 0x3f8000002c2c7421 */ /* 0x001fcc0000010000 */
[----:B------:R-:W0:Y:S02]  /*8cf0*/  MUFU.RCP R44, R44 ;  /* 0x0000002c002c7308 */ /* 0x000e240000001000 */
[----:B0-----:R-:W-:Y:S01]  /*8d00*/  FMUL.FTZ R56, R56, R44 ;  /* 0x0000002c38387220 */ /* 0x001fe20000410000 */
[----:B------:R-:W-:-:S04]  /*8d10*/  FADD.FTZ R44, -R44, 1 ;  /* 0x3f8000002c2c7421 */ /* 0x000fc80000010100 */
[----:B------:R-:W-:Y:S01]  /*8d20*/  FFMA.FTZ R44, R41, R44, 1 ;  /* 0x3f800000292c7423 */ /* 0x000fe2000001002c */
[----:B------:R-:W-:-:S03]  /*8d30*/  FMUL.FTZ R41, R39, -1.4426950216293334961 ;  /* 0xbfb8aa3b27297820 */ /* 0x000fc60000410000 */
[----:B------:R-:W-:Y:S01]  /*8d40*/  FMUL.FTZ R56, R56, R44 ;  /* 0x0000002c38387220 */ /* 0x000fe20000410000 */
[----:B------:R-:W-:Y:S02]  /*8d50*/  HADD2.F32 R44, -RZ, R77.H0_H0 ;  /* 0x2000004dff2c7230 */ /* 0x000fe40000004100 */
        /* <DEDUP_REMOVED lines=12> */
[----:B------:R-:W-:Y:S02]  /*8e20*/  HADD2.F32 R41, -RZ, R82.H0_H0 ;  /* 0x20000052ff297230 */ /* 0x000fe40000004100 */
[----:B------:R-:W-:Y:S01]  /*8e30*/  FFMA.FTZ R36, R12, R24, R36 ;  /* 0x000000180c247223 */ /* 0x000fe20000010024 */
[----:B------:R-:W-:Y:S01]  /*8e40*/  FFMA.FTZ R29, R23, R38, R29 ;  /* 0x00000026171d7223 */ /* 0x000fe2000001001d */
[----:B------:R-:W-:Y:S01]  /*8e50*/  FFMA.FTZ R23, R14, R52, R2 ;  /* 0x000000340e177223 */ /* 0x000fe20000010002 */
[----:B------:R-:W-:Y:S01]  /*8e60*/  FADD.FTZ R41, R41, -UR28 ;  /* 0x8000001c29297e21 */ /* 0x000fe20008010000 */
[----:B------:R-:W-:Y:S01]  /*8e70*/  FFMA.FTZ R36, R17, R16, R36 ;  /* 0x0000001011247223 */ /* 0x000fe20000010024 */
[----:B------:R-:W-:Y:S01]  /*8e80*/  FFMA.FTZ R29, R18, R28, R29 ;  /* 0x0000001c121d7223 */ /* 0x000fe2000001001d */
[----:B------:R-:W-:Y:S01]  /*8e90*/  FMUL.FTZ R39, R23, -1.4426950216293334961 ;  /* 0xbfb8aa3b17277820 */ /* 0x000fe20000410000 */
[----:B------:R-:W-:-:S04]  /*8ea0*/  FMUL.FTZ R41, R41, UR16 ;  /* 0x0000001029297c20 */ /* 0x000fc80008410000 */
[----:B------:R-:W-:Y:S01]  /*8eb0*/  FFMA.FTZ R18, R14, R41, R2 ;  /* 0x000000290e127223 */ /* 0x000fe20000010002 */
[----:B------:R-:W0:Y:S02]  /*8ec0*/  MUFU.EX2 R39, R39 ;  /* 0x0000002700277308 */ /* 0x000e240000000800 */
[----:B0-----:R-:W-:-:S06]  /*8ed0*/  FADD.FTZ R39, R39, 1 ;  /* 0x3f80000027277421 */ /* 0x001fcc0000010000 */
[----:B------:R-:W0:Y:S02]  /*8ee0*/  MUFU.RCP R39, R39 ;  /* 0x0000002700277308 */ /* 0x000e240000001000 */
[----:B0-----:R-:W-:Y:S01]  /*8ef0*/  FMUL.FTZ R53, R53, R39 ;  /* 0x0000002735357220 */ /* 0x001fe20000410000 */
[----:B------:R-:W-:-:S04]  /*8f00*/  FADD.FTZ R39, -R39, 1 ;  /* 0x3f80000027277421 */ /* 0x000fc80000010100 */
[----:B------:R-:W-:Y:S01]  /*8f10*/  FFMA.FTZ R39, R23, R39, 1 ;  /* 0x3f80000017277423 */ /* 0x000fe20000010027 */
[----:B------:R-:W-:Y:S01]  /*8f20*/  FADD.FTZ R23, R38, R40 ;  /* 0x0000002826177221 */ /* 0x000fe20000010000 */
[----:B------:R-:W-:Y:S01]  /*8f30*/  FFMA.FTZ R38, R15, R49, R3 ;  /* 0x000000310f267223 */ /* 0x000fe20000010003 */
[----:B------:R-:W-:Y:S02]  /*8f40*/  HADD2.F32 R40, -RZ, R81.H0_H0 ;  /* 0x20000051ff287230 */ /* 0x000fe40000004100 */
[----:B------:R-:W-:Y:S01]  /*8f50*/  FMUL.FTZ R53, R53, R39 ;  /* 0x0000002735357220 */ /* 0x000fe20000410000 */
[----:B------:R-:W-:Y:S01]  /*8f60*/  FADD.FTZ R23, R23, R28 ;  /* 0x0000001c17177221 */ /* 0x000fe20000010000 */
[----:B------:R-:W-:Y:S01]  /*8f70*/  FMUL.FTZ R39, R38, -1.4426950216293334961 ;  /* 0xbfb8aa3b26277820 */ /* 0x000fe20000410000 */
[----:B------:R-:W-:-:S05]  /*8f80*/  FADD.FTZ R40, R40, -UR28 ;  /* 0x8000001c28287e21 */ /* 0x000fca0008010000 */
[----:B------:R-:W0:Y:S01]  /*8f90*/  MUFU.EX2 R39, R39 ;  /* 0x0000002700277308 */ /* 0x000e220000000800 */
[----:B------:R-:W-:Y:S01]  /*8fa0*/  FMUL.FTZ R40, R40, UR16 ;  /* 0x0000001028287c20 */ /* 0x000fe20008410000 */
        /* <DEDUP_REMOVED lines=8> */
[----:B------:R-:W0:Y:S03]  /*9030*/  MUFU.EX2 R38, R38 ;  /* 0x0000002600267308 */ /* 0x000e260000000800 */
[----:B------:R-:W-:-:S04]  /*9040*/  FADD.FTZ R39, R39, -UR28 ;  /* 0x8000001c27277e21 */ /* 0x000fc80008010000 */
[----:B------:R-:W-:Y:S01]  /*9050*/  FMUL.FTZ R39, R39, UR16 ;  /* 0x0000001027277c20 */ /* 0x000fe20008410000 */
[----:B0-----:R-:W-:-:S06]  /*9060*/  FADD.FTZ R38, R38, 1 ;  /* 0x3f80000026267421 */ /* 0x001fcc0000010000 */
[----:B------:R-:W0:Y:S02]  /*9070*/  MUFU.RCP R38, R38 ;  /* 0x0000002600267308 */ /* 0x000e240000001000 */
[----:B0-----:R-:W-:Y:S01]  /*9080*/  FMUL.FTZ R48, R48, R38 ;  /* 0x0000002630307220 */ /* 0x001fe20000410000 */
[----:B------:R-:W-:-:S04]  /*9090*/  FADD.FTZ R38, -R38, 1 ;  /* 0x3f80000026267421 */ /* 0x000fc80000010100 */
[----:B------:R-:W-:Y:S01]  /*90a0*/  FFMA.FTZ R38, R18, R38, 1 ;  /* 0x3f80000012267423 */ /* 0x000fe20000010026 */
[----:B------:R-:W-:-:S03]  /*90b0*/  FFMA.FTZ R18, R15, R40, R3 ;  /* 0x000000280f127223 */ /* 0x000fc60000010003 */
[----:B------:R-:W-:Y:S01]  /*90c0*/  FMUL.FTZ R48, R48, R38 ;  /* 0x0000002630307220 */ /* 0x000fe20000410000 */
[----:B------:R-:W-:Y:S01]  /*90d0*/  FMUL.FTZ R28, R18, -1.4426950216293334961 ;  /* 0xbfb8aa3b121c7820 */ /* 0x000fe20000410000 */
[----:B------:R-:W-:-:S05]  /*90e0*/  HADD2.F32 R38, -RZ, R78.H1_H1 ;  /* 0x3000004eff267230 */ /* 0x000fca0000004100 */
[----:B------:R-:W0:Y:S01]  /*90f0*/  MUFU.EX2 R28, R28 ;  /* 0x0000001c001c7308 */ /* 0x000e220000000800 */
[----:B------:R-:W-:-:S04]  /*9100*/  FADD.FTZ R38, R38, -UR28 ;  /* 0x8000001c26267e21 */ /* 0x000fc80008010000 */
[----:B------:R-:W-:Y:S01]  /*9110*/  FMUL.FTZ R38, R38, UR16 ;  /* 0x0000001026267c20 */ /* 0x000fe20008410000 */
[----:B0-----:R-:W-:-:S06]  /*9120*/  FADD.FTZ R28, R28, 1 ;  /* 0x3f8000001c1c7421 */ /* 0x001fcc0000010000 */
[----:B------:R-:W0:Y:S02]  /*9130*/  MUFU.RCP R28, R28 ;  /* 0x0000001c001c7308 */ /* 0x000e240000001000 */
[----:B0-----:R-:W-:Y:S01]  /*9140*/  FMUL.FTZ R47, R47, R28 ;  /* 0x0000001c2f2f7220 */ /* 0x001fe20000410000 */
[----:B------:R-:W-:-:S04]  /*9150*/  FADD.FTZ R28, -R28, 1 ;  /* 0x3f8000001c1c7421 */ /* 0x000fc80000010100 */
[----:B------:R-:W-:Y:S01]  /*9160*/  FFMA.FTZ R28, R18, R28, 1 ;  /* 0x3f800000121c7423 */ /* 0x000fe2000001001c */
[----:B------:R-:W-:Y:S01]  /*9170*/  FADD.FTZ R18, R10, R24 ;  /* 0x000000180a127221 */ /* 0x000fe20000010000 */
[----:B------:R-:W-:Y:S01]  /*9180*/  FMUL.FTZ R24, R15, R24 ;  /* 0x000000180f187220 */ /* 0x000fe20000410000 */
[----:B------:R-:W-:Y:S01]  /*9190*/  FFMA.FTZ R10, R14, R39, R2 ;  /* 0x000000270e0a7223 */ /* 0x000fe20000010002 */
[----:B------:R-:W-:Y:S01]  /*91a0*/  FMUL.FTZ R47, R47, R28 ;  /* 0x0000001c2f2f7220 */ /* 0x000fe20000410000 */
[----:B------:R-:W-:Y:S02]  /*91b0*/  HADD2.F32 R28, -RZ, R76.H1_H1 ;  /* 0x3000004cff1c7230 */ /* 0x000fe40000004100 */
[----:B------:R-:W-:Y:S01]  /*91c0*/  FFMA.FTZ R29, R12, R24, R29 ;  /* 0x000000180c1d7223 */ /* 0x000fe2000001001d */
[----:B------:R-:W-:Y:S01]  /*91d0*/  FMUL.FTZ R12, R10, -1.4426950216293334961 ;  /* 0xbfb8aa3b0a0c7820 */ /* 0x000fe20000410000 */
[----:B------:R-:W-:Y:S01]  /*91e0*/  FADD.FTZ R24, R24, R23 ;  /* 0x0000001718187221 */ /* 0x000fe20000010000 */
[----:B------:R-:W-:Y:S01]  /*91f0*/  FADD.FTZ R23, R11, R19 ;  /* 0x000000130b177221 */ /* 0x000fe20000010000 */
[----:B------:R-:W-:-:S03]  /*9200*/  FMUL.FTZ R19, R14, R19 ;  /* 0x000000130e137220 */ /* 0x000fc60000410000 */
[----:B------:R-:W0:Y:S01]  /*9210*/  MUFU.EX2 R12, R12 ;  /* 0x0000000c000c7308 */ /* 0x000e220000000800 */
[----:B------:R-:W-:Y:S01]  /*9220*/  FFMA.FTZ R29, R13, R19, R29 ;  /* 0x000000130d1d7223 */ /* 0x000fe2000001001d */
[----:B------:R-:W-:Y:S02]  /*9230*/  HADD2.F32 R13, -RZ, R78.H0_H0 ;  /* 0x2000004eff0d7230 */ /* 0x000fe40000004100 */
[----:B------:R-:W-:Y:S01]  /*9240*/  FADD.FTZ R24, R24, R19 ;  /* 0x0000001318187221 */ /* 0x000fe20000010000 */
[----:B------:R-:W-:-:S03]  /*9250*/  FFMA.FTZ R29, R17, R59, R29 ;  /* 0x0000003b111d7223 */ /* 0x000fc6000001001d */
[----:B------:R-:W-:Y:S01]  /*9260*/  FADD.FTZ R59, R59, R24 ;  /* 0x000000183b3b7221 */ /* 0x000fe20000010000 */
[----:B------:R-:W-:-:S03]  /*9270*/  FFMA.FTZ R29, R22, R61, R29 ;  /* 0x0000003d161d7223 */ /* 0x000fc6000001001d */
[----:B------:R-:W-:Y:S01]  /*9280*/  FADD.FTZ R61, R59, R61 ;  /* 0x0000003d3b3d7221 */ /* 0x000fe20000010000 */
        /* <DEDUP_REMOVED lines=15> */
[----:B------:R-:W-:-:S05]  /*9380*/  HADD2.F32 R12, -RZ, R79.H0_H0 ;  /* 0x2000004fff0c7230 */ /* 0x000fca0000004100 */
        /* <DEDUP_REMOVED lines=10> */
[----:B------:R-:W-:-:S03]  /*9430*/  HADD2.F32 R11, -RZ, R77.H1_H1 ;  /* 0x3000004dff0b7230 */ /* 0x000fc60000004100 */
[----:B------:R-:W-:Y:S02]  /*9440*/  FMUL.FTZ R10, R13, R10 ;  /* 0x0000000a0d0a7220 */ /* 0x000fe40000410000 */
        /* <DEDUP_REMOVED lines=10> */
[----:B------:R-:W-:-:S03]  /*94f0*/  HADD2.F32 R19, -RZ, R76.H0_H0 ;  /* 0x2000004cff137230 */ /* 0x000fc60000004100 */
[----:B------:R-:W-:Y:S01]  /*9500*/  FMUL.FTZ R13, R28, R13 ;  /* 0x0000000d1c0d7220 */ /* 0x000fe20000410000 */
[----:B------:R-:W-:Y:S01]  /*9510*/  FADD.FTZ R28, R18, R16 ;  /* 0x00000010121c7221 */ /* 0x000fe20000010000 */
[----:B------:R-:W-:-:S04]  /*9520*/  FADD.FTZ R19, R19, -UR28 ;  /* 0x8000001c13137e21 */ /* 0x000fc80008010000 */
[----:B------:R-:W-:Y:S01]  /*9530*/  FMUL.FTZ R16, R19, UR16 ;  /* 0x0000001013107c20 */ /* 0x000fe20008410000 */
[----:B------:R-:W-:-:S03]  /*9540*/  HADD2.F32 R19, -RZ, R75.H1_H1 ;  /* 0x3000004bff137230 */ /* 0x000fc60000004100 */
        /* <DEDUP_REMOVED lines=23> */
[----:B------:R-:W-:-:S03]  /*96c0*/  FADD.FTZ R24, R24, -UR28 ;  /* 0x8000001c18187e21 */ /* 0x000fc60008010000 */
[----:B------:R-:W-:Y:S01]  /*96d0*/  FADD.FTZ R58, R58, R34 ;  /* 0x000000223a3a7221 */ /* 0x000fe20000010000 */
        /* <DEDUP_REMOVED lines=18> */
[----:B------:R-:W0:Y:S01]  /*9800*/  MUFU.RCP R59, R59 ;  /* 0x0000003b003b7308 */ /* 0x000e220000001000 */
[----:B--2---:R-:W-:Y:S02]  /*9810*/  HADD2.F32 R71, -RZ, R93.H0_H0 ;  /* 0x2000005dff477230 */ /* 0x004fe40000004100 */
[----:B------:R-:W2:Y:S01]  /*9820*/  LDL.S16 R93, [R1+0x14a] ;  /* 0x00014a00015d7983 */ /* 0x000ea20000100600 */
[----:B0-----:R-:W-:Y:S01]  /*9830*/  FMUL.FTZ R60, R60, R59 ;  /* 0x0000003b3c3c7220 */ /* 0x001fe20000410000 */
[----:B------:R-:W-:-:S04]  /*9840*/  FADD.FTZ R59, -R59, 1 ;  /* 0x3f8000003b3b7421 */ /* 0x000fc80000010100 */
[----:B------:R-:W-:Y:S01]  /*9850*/  FFMA.FTZ R22, R22, R59, 1 ;  /* 0x3f80000016167423 */ /* 0x000fe2000001003b */
[----:B------:R-:W-:Y:S01]  /*9860*/  FADD.FTZ R59, R28, R25 ;  /* 0x000000191c3b7221 */ /* 0x000fe20000010000 */
[-C--:B------:R-:W-:Y:S02]  /*9870*/  FMUL.FTZ R28, R15, R25.reuse ;  /* 0x000000190f1c7220 */ /* 0x080fe40000410000 */
[----:B------:R-:W-:Y:S01]  /*9880*/  FMUL.FTZ R22, R60, R22 ;  /* 0x000000163c167220 */ /* 0x000fe20000410000 */
[----:B------:R-:W-:Y:S01]  /*9890*/  FFMA.FTZ R60, R26, R25, R36 ;  /* 0x000000191a3c7223 */ /* 0x000fe20000010024 */
[----:B------:R-:W-:Y:S01]  /*98a0*/  FMUL.FTZ R25, R62, UR16 ;  /* 0x000000103e197c20 */ /* 0x000fe20008410000 */
[----:B------:R-:W-:Y:S01]  /*98b0*/  FFMA.FTZ R36, R26, R28, R29 ;  /* 0x0000001c1a247223 */ /* 0x000fe2000001001d */
[----:B------:R-:W-:Y:S02]  /*98c0*/  HADD2.F32 R62, -RZ, R70.H0_H0 ;  /* 0x20000046ff3e7230 */ /* 0x000fe40000004100 */
        /* <DEDUP_REMOVED lines=18> */
[----:B------:R-:W-:Y:S01]  /*99f0*/  FADD.FTZ R59, R59, R57 ;  /* 0x000000393b3b7221 */ /* 0x000fe20000010000 */
[----:B------:R-:W-:Y:S01]  /*9a00*/  FFMA.FTZ R60, R54, R57, R60 ;  /* 0x00000039363c7223 */ /* 0x000fe2000001003c */
[----:B0-----:R-:W-:Y:S01]  /*9a10*/  FMUL.FTZ R63, R63, R62 ;  /* 0x0000003e3f3f7220 */ /* 0x001fe20000410000 */
[----:B------:R-:W-:-:S04]  /*9a20*/  FADD.FTZ R62, -R62, 1 ;  /* 0x3f8000003e3e7421 */ /* 0x000fc80000010100 */
[----:B------:R-:W-:Y:S01]  /*9a30*/  FFMA.FTZ R28, R28, R62, 1 ;  /* 0x3f8000001c1c7423 */ /* 0x000fe2000001003e */
[----:B------:R-:W-:Y:S02]  /*9a40*/  HADD2.F32 R62, -RZ, R43.H1_H1 ;  /* 0x3000002bff3e7230 */ /* 0x000fe40000004100 */
[----:B------:R-:W-:Y:S01]  /*9a50*/  FFMA.FTZ R43, R35, R34, R37 ;  /* 0x00000022232b7223 */ /* 0x000fe20000010025 */
[----:B------:R-:W-:Y:S01]  /*9a60*/  FMUL.FTZ R57, R15, R57 ;  /* 0x000000390f397220 */ /* 0x000fe20000410000 */
[----:B------:R-:W-:Y:S01]  /*9a70*/  FMUL.FTZ R28, R63, R28 ;  /* 0x0000001c3f1c7220 */ /* 0x000fe20000410000 */
[----:B------:R-:W-:Y:S01]  /*9a80*/  FMUL.FTZ R63, R14, R34 ;  /* 0x000000220e3f7220 */ /* 0x000fe20000410000 */
[----:B------:R-:W-:Y:S01]  /*9a90*/  FADD.FTZ R62, R62, -UR28 ;  /* 0x8000001c3e3e7e21 */ /* 0x000fe20008010000 */
[----:B------:R-:W-:Y:S02]  /*9aa0*/  HADD2.F32 R37, -RZ, R73.H0_H0 ;  /* 0x20000049ff257230 */ /* 0x000fe40000004100 */
[----:B------:R-:W-:Y:S01]  /*9ab0*/  FADD.FTZ R61, R61, R63 ;  /* 0x0000003f3d3d7221 */ /* 0x000fe20000010000 */
[----:B------:R-:W-:Y:S01]  /*9ac0*/  FMUL.FTZ R34, R62, UR16 ;  /* 0x000000103e227c20 */ /* 0x000fe20008410000 */
[----:B------:R-:W-:-:S02]  /*9ad0*/  FFMA.FTZ R62, R35, R63, R36 ;  /* 0x0000003f233e7223 */ /* 0x000fc40000010024 */
[----:B------:R-:W-:Y:S01]  /*9ae0*/  FADD.FTZ R61, R57, R61 ;  /* 0x0000003d393d7221 */ /* 0x000fe20000010000 */
[----:B------:R-:W-:Y:S01]  /*9af0*/  FFMA.FTZ R35, R14, R34, R2 ;  /* 0x000000220e237223 */ /* 0x000fe20000010002 */
[----:B------:R-:W-:Y:S01]  /*9b00*/  FFMA.FTZ R62, R54, R57, R62 ;  /* 0x00000039363e7223 */ /* 0x000fe2000001003e */
[----:B----4-:R-:W-:Y:S02]  /*9b10*/  HADD2.F32 R57, -RZ, R92.H0_H0 ;  /* 0x2000005cff397230 */ /* 0x010fe40000004100 */
[----:B------:R-:W4:Y:S01]  /*9b20*/  LDL.LU.S16 R92, [R1+0x134] ;  /* 0x00013400015c7983 */ /* 0x000f220000300600 */
[----:B------:R-:W-:-:S06]  /*9b30*/  FMUL.FTZ R36, R35, -1.4426950216293334961 ;  /* 0xbfb8aa3b23247820 */ /* 0x000fcc0000410000 */
[----:B------:R-:W0:Y:S02]  /*9b40*/  MUFU.EX2 R36, R36 ;  /* 0x0000002400247308 */ /* 0x000e240000000800 */
[----:B0-----:R-:W-:-:S06]  /*9b50*/  FADD.FTZ R36, R36, 1 ;  /* 0x3f80000024247421 */ /* 0x001fcc0000010000 */
[----:B------:R-:W0:Y:S01]  /*9b60*/  MUFU.RCP R36, R36 ;  /* 0x0000002400247308 */ /* 0x000e220000001000 */
[----:B------:R-:W-:-:S05]  /*9b70*/  HADD2.F32 R73, -RZ, R42.H1_H1 ;  /* 0x3000002aff497230 */ /* 0x000fca0000004100 */
[----:B------:R-:W-:-:S04]  /*9b80*/  FADD.FTZ R73, R73, -UR28 ;  /* 0x8000001c49497e21 */ /* 0x000fc80008010000 */
[----:B------:R-:W-:Y:S01]  /*9b90*/  FMUL.FTZ R73, R73, UR16 ;  /* 0x0000001049497c20 */ /* 0x000fe20008410000 */
[----:B0-----:R-:W-:Y:S01]  /*9ba0*/  FMUL.FTZ R37, R37, R36 ;  /* 0x0000002425257220 */ /* 0x001fe20000410000 */
[----:B------:R-:W-:-:S04]  /*9bb0*/  FADD.FTZ R36, -R36, 1 ;  /* 0x3f80000024247421 */ /* 0x000fc80000010100 */
[----:B------:R-:W-:Y:S01]  /*9bc0*/  FFMA.FTZ R35, R35, R36, 1 ;  /* 0x3f80000023237423 */ /* 0x000fe20000010024 */
[----:B------:R-:W-:Y:S02]  /*9bd0*/  HADD2.F32 R36, -RZ, R42.H0_H0 ;  /* 0x2000002aff247230 */ /* 0x000fe40000004100 */
[----:B------:R-:W-:-:S04]  /*9be0*/  FFMA.FTZ R42, R14, R73, R2 ;  /* 0x000000490e2a7223 */ /* 0x000fc80000010002 */
[----:B------:R-:W-:-:S06]  /*9bf0*/  FMUL.FTZ R54, R42, -1.4426950216293334961 ;  /* 0xbfb8aa3b2a367820 */ /* 0x000fcc0000410000 */
[----:B------:R-:W0:Y:S02]  /*9c00*/  MUFU.EX2 R54, R54 ;  /* 0x0000003600367308 */ /* 0x000e240000000800 */
[----:B0-----:R-:W-:-:S06]  /*9c10*/  FADD.FTZ R54, R54, 1 ;  /* 0x3f80000036367421 */ /* 0x001fcc0000010000 */
[----:B------:R-:W0:Y:S01]  /*9c20*/  MUFU.RCP R54, R54 ;  /* 0x0000003600367308 */ /* 0x000e220000001000 */
[----:B---3--:R-:W-:Y:S02]  /*9c30*/  HADD2.F32 R70, -RZ, R91.H0_H0 ;  /* 0x2000005bff467230 */ /* 0x008fe40000004100 */
[----:B------:R-:W3:Y:S01]  /*9c40*/  LDL.LU.S16 R91, [R1+0x140] ;  /* 0x00014000015b7983 */ /* 0x000ee20000300600 */
[----:B------:R-:W-:Y:S01]  /*9c50*/  FADD.FTZ R72, R72, -UR28 ;  /* 0x8000001c48487e21 */ /* 0x000fe20008010000 */
[----:B------:R-:W-:Y:S01]  /*9c60*/  FADD.FTZ R58, R58, R56 ;  /* 0x000000383a3a7221 */ /* 0x000fe20000010000 */
[-C--:B------:R-:W-:Y:S01]  /*9c70*/  FFMA.FTZ R43, R50, R56.reuse, R43 ;  /* 0x00000038322b7223 */ /* 0x080fe2000001002b */
[----:B------:R-:W-:Y:S01]  /*9c80*/  FMUL.FTZ R56, R14, R56 ;  /* 0x000000380e387220 */ /* 0x000fe20000410000 */
[----:B------:R-:W-:Y:S01]  /*9c90*/  FMUL.FTZ R72, R72, UR16 ;  /* 0x0000001048487c20 */ /* 0x000fe20008410000 */
[----:B------:R-:W-:Y:S01]  /*9ca0*/  FADD.FTZ R59, R59, R55 ;  /* 0x000000373b3b7221 */ /* 0x000fe20000010000 */
[-C--:B------:R-:W-:Y:S01]  /*9cb0*/  FFMA.FTZ R60, R46, R55.reuse, R60 ;  /* 0x000000372e3c7223 */ /* 0x080fe2000001003c */
[----:B------:R-:W-:Y:S01]  /*9cc0*/  FFMA.FTZ R62, R50, R56, R62 ;  /* 0x00000038323e7223 */ /* 0x000fe2000001003e */
[----:B------:R-:W-:Y:S01]  /*9cd0*/  FADD.FTZ R61, R61, R56 ;  /* 0x000000383d3d7221 */ /* 0x000fe20000010000 */
[----:B0-----:R-:W-:Y:S01]  /*9ce0*/  FMUL.FTZ R70, R70, R54 ;  /* 0x0000003646467220 */ /* 0x001fe20000410000 */
[----:B------:R-:W-:Y:S01]  /*9cf0*/  FADD.FTZ R54, -R54, 1 ;  /* 0x3f80000036367421 */ /* 0x000fe20000010100 */
[----:B------:R-:W-:-:S03]  /*9d00*/  FMUL.FTZ R55, R15, R55 ;  /* 0x000000370f377220 */ /* 0x000fc60000410000 */
[----:B------:R-:W-:Y:S01]  /*9d10*/  FFMA.FTZ R54, R42, R54, 1 ;  /* 0x3f8000002a367423 */ /* 0x000fe20000010036 */
[----:B------:R-:W-:Y:S01]  /*9d20*/  FFMA.FTZ R42, R15, R72, R3 ;  /* 0x000000480f2a7223 */ /* 0x000fe20000010003 */
[----:B------:R-:W-:Y:S01]  /*9d30*/  FFMA.FTZ R62, R46, R55, R62 ;  /* 0x000000372e3e7223 */ /* 0x000fe2000001003e */
[----:B------:R-:W-:Y:S01]  /*9d40*/  FADD.FTZ R61, R55, R61 ;  /* 0x0000003d373d7221 */ /* 0x000fe20000010000 */
[----:B------:R-:W-:Y:S01]  /*9d50*/  FMUL.FTZ R70, R70, R54 ;  /* 0x0000003646467220 */ /* 0x000fe20000410000 */
[----:B------:R-:W-:-:S06]  /*9d60*/  FMUL.FTZ R54, R42, -1.4426950216293334961 ;  /* 0xbfb8aa3b2a367820 */ /* 0x000fcc0000410000 */
[----:B------:R-:W0:Y:S01]  /*9d70*/  MUFU.EX2 R54, R54 ;  /* 0x0000003600367308 */ /* 0x000e220000000800 */
[----:B--2---:R-:W-:Y:S02]  /*9d80*/  HADD2.F32 R55, -RZ, R93.H0_H0 ;  /* 0x2000005dff377230 */ /* 0x004fe40000004100 */
[----:B------:R-:W2:Y:S01]  /*9d90*/  LDL.S16 R93, [R1+0x154] ;  /* 0x00015400015d7983 */ /* 0x000ea20000100600 */
[----:B0-----:R-:W-:-:S06]  /*9da0*/  FADD.FTZ R54, R54, 1 ;  /* 0x3f80000036367421 */ /* 0x001fcc0000010000 */
[----:B------:R-:W0:Y:S01]  /*9db0*/  MUFU.RCP R54, R54 ;  /* 0x0000003600367308 */ /* 0x000e220000001000 */
[----:B------:R-:W-:-:S04]  /*9dc0*/  FADD.FTZ R71, R71, -UR28 ;  /* 0x8000001c47477e21 */ /* 0x000fc80008010000 */
[----:B------:R-:W-:Y:S01]  /*9dd0*/  FMUL.FTZ R71, R71, UR16 ;  /* 0x0000001047477c20 */ /* 0x000fe20008410000 */
[----:B0-----:R-:W-:Y:S01]  /*9de0*/  FMUL.FTZ R57, R57, R54 ;  /* 0x0000003639397220 */ /* 0x001fe20000410000 */
[----:B------:R-:W-:-:S04]  /*9df0*/  FADD.FTZ R54, -R54, 1 ;  /* 0x3f80000036367421 */ /* 0x000fc80000010100 */
[----:B------:R-:W-:Y:S01]  /*9e00*/  FFMA.FTZ R54, R42, R54, 1 ;  /* 0x3f8000002a367423 */ /* 0x000fe20000010036 */
[----:B------:R-:W-:-:S04]  /*9e10*/  FFMA.FTZ R42, R14, R71, R2 ;  /* 0x000000470e2a7223 */ /* 0x000fc80000010002 */
[----:B------:R-:W-:-:S06]  /*9e20*/  FMUL.FTZ R50, R42, -1.4426950216293334961 ;  /* 0xbfb8aa3b2a327820 */ /* 0x000fcc0000410000 */
[----:B------:R-:W0:Y:S01]  /*9e30*/  MUFU.EX2 R50, R50 ;  /* 0x0000003200327308 */ /* 0x000e220000000800 */
[----:B------:R-:W-:Y:S01]  /*9e40*/  FADD.FTZ R36, R36, -UR28 ;  /* 0x8000001c24247e21 */ /* 0x000fe20008010000 */
[----:B------:R-:W-:-:S03]  /*9e50*/  FMUL.FTZ R35, R37, R35 ;  /* 0x0000002325237220 */ /* 0x000fc60000410000 */
[----:B------:R-:W-:Y:S01]  /*9e60*/  FMUL.FTZ R37, R36, UR16 ;  /* 0x0000001024257c20 */ /* 0x000fe20008410000 */
[----:B0-----:R-:W-:-:S06]  /*9e70*/  FADD.FTZ R50, R50, 1 ;  /* 0x3f80000032327421 */ /* 0x001fcc0000010000 */
[----:B------:R-:W0:Y:S01]  /*9e80*/  MUFU.RCP R50, R50 ;  /* 0x0000003200327308 */ /* 0x000e220000001000 */
[----:B------:R-:W-:Y:S01]  /*9e90*/  FFMA.FTZ R36, R15, R37, R3 ;  /* 0x000000250f247223 */ /* 0x000fe20000010003 */
[----:B------:R-:W-:Y:S02]  /*9ea0*/  HADD2.F32 R69, -RZ, R69.H0_H0 ;  /* 0x20000045ff457230 */ /* 0x000fe40000004100 */
[----:B------:R-:W-:Y:S02]  /*9eb0*/  HADD2.F32 R68, -RZ, R68.H0_H0 ;  /* 0x20000044ff447230 */ /* 0x000fe40000004100 */
[----:B------:R-:W-:Y:S01]  /*9ec0*/  FMUL.FTZ R63, R36, -1.4426950216293334961 ;  /* 0xbfb8aa3b243f7820 */ /* 0x000fe20000410000 */
[----:B------:R-:W-:-:S04]  /*9ed0*/  FADD.FTZ R69, R69, -UR28 ;  /* 0x8000001c45457e21 */ /* 0x000fc80008010000 */
[----:B------:R-:W-:Y:S01]  /*9ee0*/  FMUL.FTZ R69, R69, UR16 ;  /* 0x0000001045457c20 */ /* 0x000fe20008410000 */
[----:B------:R-:W1:Y:S01]  /*9ef0*/  MUFU.EX2 R63, R63 ;  /* 0x0000003f003f7308 */ /* 0x000e620000000800 */
[----:B0-----:R-:W-:Y:S01]  /*9f00*/  FMUL.FTZ R68, R68, R50 ;  /* 0x0000003244447220 */ /* 0x001fe20000410000 */
[----:B------:R-:W-:-:S04]  /*9f10*/  FADD.FTZ R50, -R50, 1 ;  /* 0x3f80000032327421 */ /* 0x000fc80000010100 */
[----:B------:R-:W-:Y:S01]  /*9f20*/  FFMA.FTZ R50, R42, R50, 1 ;  /* 0x3f8000002a327423 */ /* 0x000fe20000010032 */
[----:B------:R-:W-:-:S03]  /*9f30*/  FFMA.FTZ R42, R15, R69, R3 ;  /* 0x000000450f2a7223 */ /* 0x000fc60000010003 */
[----:B------:R-:W-:Y:S01]  /*9f40*/  FMUL.FTZ R68, R68, R50 ;  /* 0x0000003244447220 */ /* 0x000fe20000410000 */
[----:B------:R-:W-:Y:S01]  /*9f50*/  FMUL.FTZ R50, R42, -1.4426950216293334961 ;  /* 0xbfb8aa3b2a327820 */ /* 0x000fe20000410000 */
[----:B-1----:R-:W-:-:S05]  /*9f60*/  FADD.FTZ R63, R63, 1 ;  /* 0x3f8000003f3f7421 */ /* 0x002fca0000010000 */
[----:B------:R-:W0:Y:S08]  /*9f70*/  MUFU.EX2 R50, R50 ;  /* 0x0000003200327308 */ /* 0x000e300000000800 */
[----:B------:R-:W1:Y:S01]  /*9f80*/  MUFU.RCP R63, R63 ;  /* 0x0000003f003f7308 */ /* 0x000e620000001000 */
[----:B------:R-:W-:Y:S02]  /*9f90*/  HADD2.F32 R65, -RZ, R65.H0_H0 ;  /* 0x20000041ff417230 */ /* 0x000fe40000004100 */
[----:B0-----:R-:W-:-:S06]  /*9fa0*/  FADD.FTZ R50, R50, 1 ;  /* 0x3f80000032327421 */ /* 0x001fcc0000010000 */
[----:B------:R-:W0:Y:S01]  /*9fb0*/  MUFU.RCP R50, R50 ;  /* 0x0000003200327308 */ /* 0x000e220000001000 */
[----:B-1----:R-:W-:Y:S01]  /*9fc0*/  FMUL.FTZ R65, R65, R63 ;  /* 0x0000003f41417220 */ /* 0x002fe20000410000 */
[----:B------:R-:W-:Y:S01]  /*9fd0*/  FADD.FTZ R63, -R63, 1 ;  /* 0x3f8000003f3f7421 */ /* 0x000fe20000010100 */
[----:B------:R-:W-:Y:S02]  /*9fe0*/  HADD2.F32 R56, -RZ, R67.H0_H0 ;  /* 0x20000043ff387230 */ /* 0x000fe40000004100 */
[----:B------:R-:W-:Y:S02]  /*9ff0*/  HADD2.F32 R67, -RZ, R64.H0_H0 ;  /* 0x20000040ff437230 */ /* 0x000fe40000004100 */
[----:B------:R-:W-:-:S04]  /*a000*/  FFMA.FTZ R36, R36, R63, 1 ;  /* 0x3f80000024247423 */ /* 0x000fc8000001003f */
[----:B------:R-:W-:Y:S01]  /*a010*/  FMUL.FTZ R36, R65, R36 ;  /* 0x0000002441247220 */ /* 0x000fe20000410000 */
[----:B------:R-:W-:Y:S01]  /*a020*/  FADD.FTZ R67, R67, -UR28 ;  /* 0x8000001c43437e21 */ /* 0x000fe20008010000 */
[----:B0-----:R-:W-:Y:S01]  /*a030*/  FMUL.FTZ R56, R56, R50 ;  /* 0x0000003238387220 */ /* 0x001fe20000410000 */
[----:B------:R-:W-:Y:S02]  /*a040*/  FADD.FTZ R50, -R50, 1 ;  /* 0x3f80000032327421 */ /* 0x000fe40000010100 */
[----:B------:R-:W-:Y:S02]  /*a050*/  FMUL.FTZ R67, R67, UR16 ;  /* 0x0000001043437c20 */ /* 0x000fe40008410000 */
[----:B------:R-:W-:Y:S02]  /*a060*/  FFMA.FTZ R50, R42, R50, 1 ;  /* 0x3f8000002a327423 */ /* 0x000fe40000010032 */
[----:B------:R-:W-:-:S04]  /*a070*/  FFMA.FTZ R42, R14, R67, R2 ;  /* 0x000000430e2a7223 */ /* 0x000fc80000010002 */
[----:B------:R-:W-:Y:S01]  /*a080*/  FMUL.FTZ R46, R42, -1.4426950216293334961 ;  /* 0xbfb8aa3b2a2e7820 */ /* 0x000fe20000410000 */
[----:B----4-:R-:W-:Y:S02]  /*a090*/  HADD2.F32 R65, -RZ, R92.H0_H0 ;  /* 0x2000005cff417230 */ /* 0x010fe40000004100 */
[----:B------:R-:W4:Y:S03]  /*a0a0*/  LDL.S16 R92, [R1+0x13e] ;  /* 0x00013e00015c7983 */ /* 0x000f260000100600 */
[----:B------:R-:W0:Y:S01]  /*a0b0*/  MUFU.EX2 R46, R46 ;  /* 0x0000002e002e7308 */ /* 0x000e220000000800 */
[----:B------:R-:W-:Y:S02]  /*a0c0*/  HADD2.F32 R66, -RZ, R66.H0_H0 ;  /* 0x20000042ff427230 */ /* 0x000fe40000004100 */
[----:B0-----:R-:W-:-:S06]  /*a0d0*/  FADD.FTZ R46, R46, 1 ;  /* 0x3f8000002e2e7421 */ /* 0x001fcc0000010000 */
[----:B------:R-:W0:Y:S01]  /*a0e0*/  MUFU.RCP R46, R46 ;  /* 0x0000002e002e7308 */ /* 0x000e220000001000 */
        /* <DEDUP_REMOVED lines=11> */
[----:B------:R-:W-:Y:S01]  /*a1a0*/  FADD.FTZ R58, R58, R53 ;  /* 0x000000353a3a7221 */ /* 0x000fe20000010000 */
[----:B0-----:R-:W-:Y:S01]  /*a1b0*/  FMUL.FTZ R55, R55, R46 ;  /* 0x0000002e37377220 */ /* 0x001fe20000410000 */
[----:B------:R-:W-:-:S04]  /*a1c0*/  FADD.FTZ R46, -R46, 1 ;  /* 0x3f8000002e2e7421 */ /* 0x000fc80000010100 */
[----:B------:R-:W-:-:S04]  /*a1d0*/  FFMA.FTZ R46, R42, R46, 1 ;  /* 0x3f8000002a2e7423 */ /* 0x000fc8000001002e */
[----:B------:R-:W-:Y:S01]  /*a1e0*/  FMUL.FTZ R46, R55, R46 ;  /* 0x0000002e372e7220 */ /* 0x000fe20000410000 */
[-C--:B------:R-:W-:Y:S01]  /*a1f0*/  FFMA.FTZ R55, R52, R53.reuse, R43 ;  /* 0x0000003534377223 */ /* 0x080fe2000001002b */
[----:B------:R-:W-:-:S04]  /*a200*/  FMUL.FTZ R53, R14, R53 ;  /* 0x000000350e357220 */ /* 0x000fc80000410000 */
[----:B------:R-:W-:Y:S01]  /*a210*/  FFMA.FTZ R42, R52, R53, R62 ;  /* 0x00000035342a7223 */ /* 0x000fe2000001003e */
[----:B---3--:R-:W-:Y:S02]  /*a220*/  HADD2.F32 R62, -RZ, R91.H0_H0 ;  /* 0x2000005bff3e7230 */ /* 0x008fe40000004100 */
[----:B------:R-:W3:Y:S01]  /*a230*/  LDL.LU.S16 R91, [R1+0x148] ;  /* 0x00014800015b7983 */ /* 0x000ee20000300600 */
[----:B------:R-:W-:Y:S01]  /*a240*/  FMUL.FTZ R50, R56, R50 ;  /* 0x0000003238327220 */ /* 0x000fe20000410000 */
[----:B------:R-:W-:Y:S01]  /*a250*/  FADD.FTZ R56, R61, R53 ;  /* 0x000000353d387221 */ /* 0x000fe20000010000 */
[----:B--2---:R-:W-:Y:S02]  /*a260*/  HADD2.F32 R53, -RZ, R93.H0_H0 ;  /* 0x2000005dff357230 */ /* 0x004fe40000004100 */
[----:B------:R-:W2:Y:S01]  /*a270*/  LDL.S16 R93, [R1+0x15c] ;  /* 0x00015c00015d7983 */ /* 0x000ea20000100600 */
[----:B------:R-:W-:-:S05]  /*a280*/  HADD2.F32 R64, -RZ, R64.H1_H1 ;  /* 0x30000040ff407230 */ /* 0x000fca0000004100 */
[----:B------:R-:W-:-:S04]  /*a290*/  FADD.FTZ R64, R64, -UR28 ;  /* 0x8000001c40407e21 */ /* 0x000fc80008010000 */
[----:B------:R-:W-:-:S04]  /*a2a0*/  FMUL.FTZ R64, R64, UR16 ;  /* 0x0000001040407c20 */ /* 0x000fc80008410000 */
[----:B------:R-:W-:-:S04]  /*a2b0*/  FFMA.FTZ R43, R14, R64, R2 ;  /* 0x000000400e2b7223 */ /* 0x000fc80000010002 */
[----:B------:R-:W-:-:S06]  /*a2c0*/  FMUL.FTZ R52, R43, -1.4426950216293334961 ;  /* 0xbfb8aa3b2b347820 */ /* 0x000fcc0000410000 */
[----:B------:R-:W0:Y:S02]  /*a2d0*/  MUFU.EX2 R52, R52 ;  /* 0x0000003400347308 */ /* 0x000e240000000800 */
[----:B0-----:R-:W-:-:S06]  /*a2e0*/  FADD.FTZ R52, R52, 1 ;  /* 0x3f80000034347421 */ /* 0x001fcc0000010000 */
[----:B------:R-:W0:Y:S01]  /*a2f0*/  MUFU.RCP R52, R52 ;  /* 0x0000003400347308 */ /* 0x000e220000001000 */
[----:B------:R-:W-:Y:S02]  /*a300*/  HADD2.F32 R61, -RZ, R90.H0_H0 ;  /* 0x2000005aff3d7230 */ /* 0x000fe40000004100 */
[----:B------:R-:W2:Y:S01]  /*a310*/  LDL.LU.S16 R90, [R1+0x144] ;  /* 0x00014400015a7983 */ /* 0x000ea20000300600 */
[----:B0-----:R-:W-:Y:S01]  /*a320*/  FMUL.FTZ R62, R62, R52 ;  /* 0x000000343e3e7220 */ /* 0x001fe20000410000 */
[----:B------:R-:W-:-:S04]  /*a330*/  FADD.FTZ R52, -R52, 1 ;  /* 0x3f80000034347421 */ /* 0x000fc80000010100 */
[----:B------:R-:W-:-:S04]  /*a340*/  FFMA.FTZ R52, R43, R52, 1 ;  /* 0x3f8000002b347423 */ /* 0x000fc80000010034 */
[----:B------:R-:W-:Y:S01]  /*a350*/  FMUL.FTZ R62, R62, R52 ;  /* 0x000000343e3e7220 */ /* 0x000fe20000410000 */
[----:B----4-:R-:W-:Y:S02]  /*a360*/  HADD2.F32 R63, -RZ, R92.H0_H0 ;  /* 0x2000005cff3f7230 */ /* 0x010fe40000004100 */
[----:B------:R-:W4:Y:S03]  /*a370*/  LDL.S16 R92, [R1+0x146] ;  /* 0x00014600015c7983 */ /* 0x000f260000100600 */
[----:B------:R-:W-:-:S04]  /*a380*/  FADD.FTZ R63, R63, -UR28 ;  /* 0x8000001c3f3f7e21 */ /* 0x000fc80008010000 */
[----:B------:R-:W-:-:S04]  /*a390*/  FMUL.FTZ R63, R63, UR16 ;  /* 0x000000103f3f7c20 */ /* 0x000fc80008410000 */
[----:B------:R-:W-:-:S04]  /*a3a0*/  FFMA.FTZ R43, R15, R63, R3 ;  /* 0x0000003f0f2b7223 */ /* 0x000fc80000010003 */
[----:B------:R-:W-:-:S06]  /*a3b0*/  FMUL.FTZ R52, R43, -1.4426950216293334961 ;  /* 0xbfb8aa3b2b347820 */ /* 0x000fcc0000410000 */
[----:B------:R-:W0:Y:S02]  /*a3c0*/  MUFU.EX2 R52, R52 ;  /* 0x0000003400347308 */ /* 0x000e240000000800 */
[----:B0-----:R-:W-:-:S06]  /*a3d0*/  FADD.FTZ R52, R52, 1 ;  /* 0x3f80000034347421 */ /* 0x001fcc0000010000 */
[----:B------:R-:W0:Y:S01]  /*a3e0*/  MUFU.RCP R52, R52 ;  /* 0x0000003400347308 */ /* 0x000e220000001000 */
[----:B------:R-:W-:Y:S01]  /*a3f0*/  FMUL.FTZ R75, R15, R51 ;  /* 0x000000330f4b7220 */ /* 0x000fe20000410000 */
[----:B0-----:R-:W-:Y:S01]  /*a400*/  FMUL.FTZ R53, R53, R52 ;  /* 0x0000003435357220 */ /* 0x001fe20000410000 */
[----:B------:R-:W-:-:S04]  /*a410*/  FADD.FTZ R52, -R52, 1 ;  /* 0x3f80000034347421 */ /* 0x000fc80000010100 */
[----:B------:R-:W-:Y:S01]  /*a420*/  FFMA.FTZ R43, R43, R52, 1 ;  /* 0x3f8000002b2b7423 */ /* 0x000fe20000010034 */
[----:B------:R-:W-:-:S03]  /*a430*/  FADD.FTZ R52, R59, R51 ;  /* 0x000000333b347221 */ /* 0x000fc60000010000 */
[----:B------:R-:W-:Y:S01]  /*a440*/  FMUL.FTZ R43, R53, R43 ;  /* 0x0000002b352b7220 */ /* 0x000fe20000410000 */
[C---:B------:R-:W-:Y:S01]  /*a450*/  FFMA.FTZ R53, R49.reuse, R51, R60 ;  /* 0x0000003331357223 */ /* 0x040fe2000001003c */
[----:B------:R-:W-:Y:S01]  /*a460*/  FFMA.FTZ R51, R49, R75, R42 ;  /* 0x0000004b31337223 */ /* 0x000fe2000001002a */
[----:B------:R-:W-:Y:S01]  /*a470*/  FADD.FTZ R75, R75, R56 ;  /* 0x000000384b4b7221 */ /* 0x000fe20000010000 */
[----:B---3--:R-:W-:Y:S02]  /*a480*/  HADD2.F32 R59, -RZ, R91.H0_H0 ;  /* 0x2000005bff3b7230 */ /* 0x008fe40000004100 */
[----:B------:R-:W3:Y:S01]  /*a490*/  LDL.S16 R91, [R1+0x152] ;  /* 0x00015200015b7983 */ /* 0x000ee20000100600 */
[----:B--2---:R-:W-:-:S03]  /*a4a0*/  HADD2.F32 R56, -RZ, R93.H0_H0 ;  /* 0x2000005dff387230 */ /* 0x004fc60000004100 */
[----:B------:R-:W2:Y:S01]  /*a4b0*/  LDL.LU.S16 R93, [R1+0x15e] ;  /* 0x00015e00015d7983 */ /* 0x000ea20000300600 */
        /* <DEDUP_REMOVED lines=11> */
[----:B------:R-:W-:Y:S01]  /*a570*/  FFMA.FTZ R74, R41, R48, R55 ;  /* 0x00000030294a7223 */ /* 0x000fe20000010037 */
[----:B----4-:R-:W-:Y:S02]  /*a580*/  HADD2.F32 R60, -RZ, R92.H0_H0 ;  /* 0x2000005cff3c7230 */ /* 0x010fe40000004100 */
[----:B------:R-:W4:Y:S03]  /*a590*/  LDL.LU.S16 R92, [R1+0x150] ;  /* 0x00015000015c7983 */ /* 0x000f260000300600 */
        /* <DEDUP_REMOVED lines=11> */
[----:B------:R-:W-:Y:S02]  /*a650*/  HADD2.F32 R56, -RZ, R90.H0_H0 ;  /* 0x2000005aff387230 */ /* 0x000fe40000004100 */
[----:B------:R-:W-:Y:S01]  /*a660*/  FADD.FTZ R49, R58, R48 ;  /* 0x000000303a317221 */ /* 0x000fe20000010000 */
[----:B------:R-:W-:Y:S01]  /*a670*/  FMUL.FTZ R48, R14, R48 ;  /* 0x000000300e307220 */ /* 0x000fe20000410000 */
[----:B------:R-:W4:Y:S01]  /*a680*/  LDL.LU.S16 R90, [R1+0x14e] ;  /* 0x00014e00015a7983 */ /* 0x000f220000300600 */
[----:B------:R-:W-:Y:S02]  /*a690*/  FADD.FTZ R56, R56, -UR28 ;  /* 0x8000001c38387e21 */ /* 0x000fe40008010000 */
[----:B------:R-:W-:Y:S02]  /*a6a0*/  FFMA.FTZ R51, R41, R48, R51 ;  /* 0x0000003029337223 */ /* 0x000fe40000010033 */
[----:B------:R-:W-:-:S04]  /*a6b0*/  FMUL.FTZ R58, R56, UR16 ;  /* 0x00000010383a7c20 */ /* 0x000fc80008410000 */
[----:B------:R-:W-:-:S04]  /*a6c0*/  FFMA.FTZ R41, R14, R58, R2 ;  /* 0x0000003a0e297223 */ /* 0x000fc80000010002 */
[----:B------:R-:W-:-:S06]  /*a6d0*/  FMUL.FTZ R55, R41, -1.4426950216293334961 ;  /* 0xbfb8aa3b29377820 */ /* 0x000fcc0000410000 */
[----:B------:R-:W0:Y:S02]  /*a6e0*/  MUFU.EX2 R55, R55 ;  /* 0x0000003700377308 */ /* 0x000e240000000800 */
[----:B0-----:R-:W-:-:S06]  /*a6f0*/  FADD.FTZ R55, R55, 1 ;  /* 0x3f80000037377421 */ /* 0x001fcc0000010000 */
[----:B------:R-:W0:Y:S01]  /*a700*/  MUFU.RCP R55, R55 ;  /* 0x0000003700377308 */ /* 0x000e220000001000 */
[----:B---3--:R-:W-:Y:S02]  /*a710*/  HADD2.F32 R56, -RZ, R91.H0_H0 ;  /* 0x2000005bff387230 */ /* 0x008fe40000004100 */
[----:B------:R-:W3:Y:S03]  /*a720*/  LDL.S16 R91, [R1+0x15a] ;  /* 0x00015a00015b7983 */ /* 0x000ee60000100600 */
[----:B0-----:R-:W-:Y:S01]  /*a730*/  FMUL.FTZ R56, R56, R55 ;  /* 0x0000003738387220 */ /* 0x001fe20000410000 */
[----:B------:R-:W-:-:S04]  /*a740*/  FADD.FTZ R55, -R55, 1 ;  /* 0x3f80000037377421 */ /* 0x000fc80000010100 */
[----:B------:R-:W-:-:S04]  /*a750*/  FFMA.FTZ R55, R41, R55, 1 ;  /* 0x3f80000029377423 */ /* 0x000fc80000010037 */
[----:B------:R-:W-:Y:S01]  /*a760*/  FMUL.FTZ R56, R56, R55 ;  /* 0x0000003738387220 */ /* 0x000fe20000410000 */
[----:B--2---:R-:W-:Y:S02]  /*a770*/  HADD2.F32 R55, -RZ, R93.H0_H0 ;  /* 0x2000005dff377230 */ /* 0x004fe40000004100 */
[----:B------:R-:W2:Y:S01]  /*a780*/  LDL.S16 R93, [R1+0x160] ;  /* 0x00016000015d7983 */ /* 0x000ea20000100600 */
[----:B------:R-:W-:Y:S01]  /*a790*/  FMUL.FTZ R54, R57, R54 ;  /* 0x0000003639367220 */ /* 0x000fe20000410000 */
[-C--:B------:R-:W-:Y:S01]  /*a7a0*/  FMUL.FTZ R76, R15, R47.reuse ;  /* 0x0000002f0f4c7220 */ /* 0x080fe20000410000 */
[----:B------:R-:W-:Y:S01]  /*a7b0*/  FADD.FTZ R79, R52, R47 ;  /* 0x0000002f344f7221 */ /* 0x000fe20000010000 */
[C---:B------:R-:W-:Y:S02]  /*a7c0*/  FFMA.FTZ R78, R40.reuse, R47, R53 ;  /* 0x0000002f284e7223 */ /* 0x040fe40000010035 */
[----:B------:R-:W-:Y:S01]  /*a7d0*/  FFMA.FTZ R47, R40, R76, R51 ;  /* 0x0000004c282f7223 */ /* 0x000fe20000010033 */
[----:B----4-:R-:W-:-:S02]  /*a7e0*/  HADD2.F32 R57, -RZ, R92.H0_H0 ;  /* 0x2000005cff397230 */ /* 0x010fc40000004100 */
[----:B------:R-:W4:Y:S03]  /*a7f0*/  LDL.LU.S16 R92, [R1+0x158] ;  /* 0x00015800015c7983 */ /* 0x000f260000300600 */
[----:B------:R-:W-:-:S04]  /*a800*/  FADD.FTZ R57, R57, -UR28 ;  /* 0x8000001c39397e21 */ /* 0x000fc80008010000 */
        /* <DEDUP_REMOVED lines=8> */
[----:B------:R-:W-:Y:S01]  /*a890*/  FADD.FTZ R48, -R48, 1 ;  /* 0x3f80000030307421 */ /* 0x000fe20000010100 */
[----:B--2---:R-:W-:Y:S02]  /*a8a0*/  HADD2.F32 R51, -RZ, R93.H0_H0 ;  /* 0x2000005dff337230 */ /* 0x004fe40000004100 */
[----:B------:R-:W2:Y:S01]  /*a8b0*/  LDL.LU.S16 R93, [R1+0x16a] ;  /* 0x00016a00015d7983 */ /* 0x000ea20000300600 */
[----:B------:R-:W-:-:S04]  /*a8c0*/  FFMA.FTZ R41, R41, R48, 1 ;  /* 0x3f80000029297423 */ /* 0x000fc80000010030 */
[----:B------:R-:W-:Y:S01]  /*a8d0*/  FMUL.FTZ R41, R55, R41 ;  /* 0x0000002937297220 */ /* 0x000fe20000410000 */
[----:B------:R-:W-:Y:S02]  /*a8e0*/  HADD2.F32 R55, -RZ, R90.H0_H0 ;  /* 0x2000005aff377230 */ /* 0x000fe40000004100 */
[----:B------:R-:W2:Y:S01]  /*a8f0*/  LDL.LU.S16 R90, [R1+0x156] ;  /* 0x00015600015a7983 */ /* 0x000ea20000300600 */
[----:B---3--:R-:W-:-:S03]  /*a900*/  HADD2.F32 R52, -RZ, R91.H0_H0 ;  /* 0x2000005bff347230 */ /* 0x008fc60000004100 */
[----:B------:R-:W3:Y:S01]  /*a910*/  LDL.S16 R91, [R1+0x168] ;  /* 0x00016800015b7983 */ /* 0x000ee20000100600 */
[----:B------:R-:W-:-:S04]  /*a920*/  FADD.FTZ R55, R55, -UR28 ;  /* 0x8000001c37377e21 */ /* 0x000fc80008010000 */
[----:B------:R-:W-:-:S04]  /*a930*/  FMUL.FTZ R55, R55, UR16 ;  /* 0x0000001037377c20 */ /* 0x000fc80008410000 */
[----:B------:R-:W-:-:S04]  /*a940*/  FFMA.FTZ R40, R14, R55, R2 ;  /* 0x000000370e287223 */ /* 0x000fc80000010002 */
[----:B------:R-:W-:Y:S01]  /*a950*/  FMUL.FTZ R48, R40, -1.4426950216293334961 ;  /* 0xbfb8aa3b28307820 */ /* 0x000fe20000410000 */
[----:B----4-:R-:W-:Y:S02]  /*a960*/  HADD2.F32 R53, -RZ, R92.H0_H0 ;  /* 0x2000005cff357230 */ /* 0x010fe40000004100 */
[----:B------:R-:W4:Y:S03]  /*a970*/  LDL.S16 R92, [R1+0x166] ;  /* 0x00016600015c7983 */ /* 0x000f260000100600 */
[----:B------:R-:W0:Y:S01]  /*a980*/  MUFU.EX2 R48, R48 ;  /* 0x0000003000307308 */ /* 0x000e220000000800 */
[----:B------:R-:W-:Y:S01]  /*a990*/  FADD.FTZ R76, R76, R75 ;  /* 0x0000004b4c4c7221 */ /* 0x000fe20000010000 */
[-C--:B------:R-:W-:Y:S01]  /*a9a0*/  FMUL.FTZ R77, R14, R45.reuse ;  /* 0x0000002d0e4d7220 */ /* 0x080fe20000410000 */
[----:B------:R-:W-:Y:S01]  /*a9b0*/  FADD.FTZ R75, R49, R45 ;  /* 0x0000002d314b7221 */ /* 0x000fe20000010000 */
[----:B------:R-:W-:-:S02]  /*a9c0*/  FFMA.FTZ R74, R39, R45, R74 ;  /* 0x0000002d274a7223 */ /* 0x000fc4000001004a */
[----:B------:R-:W-:Y:S01]  /*a9d0*/  FFMA.FTZ R45, R39, R77, R47 ;  /* 0x0000004d272d7223 */ /* 0x000fe2000001002f */
[----:B------:R-:W-:Y:S01]  /*a9e0*/  FADD.FTZ R76, R76, R77 ;  /* 0x0000004d4c4c7221 */ /* 0x000fe20000010000 */
        /* <DEDUP_REMOVED lines=26> */
[----:B------:R-:W-:-:S06]  /*ab90*/  FMUL.FTZ R47, R39, -1.4426950216293334961 ;  /* 0xbfb8aa3b272f7820 */ /* 0x000fcc0000410000 */
[----:B------:R-:W0:Y:S02]  /*aba0*/  MUFU.EX2 R47, R47 ;  /* 0x0000002f002f7308 */ /* 0x000e240000000800 */
[----:B0-----:R-:W-:-:S06]  /*abb0*/  FADD.FTZ R47, R47, 1 ;  /* 0x3f8000002f2f7421 */ /* 0x001fcc0000010000 */
[----:B------:R-:W0:Y:S01]  /*abc0*/  MUFU.RCP R47, R47 ;  /* 0x0000002f002f7308 */ /* 0x000e220000001000 */
[----:B----4-:R-:W-:Y:S02]  /*abd0*/  HADD2.F32 R49, -RZ, R92.H0_H0 ;  /* 0x2000005cff317230 */ /* 0x010fe40000004100 */
[----:B------:R-:W4:Y:S01]  /*abe0*/  LDL.LU.S16 R92, [R1+0x16c] ;  /* 0x00016c00015c7983 */ /* 0x000f220000300600 */
[----:B0-----:R-:W-:Y:S02]  /*abf0*/  FMUL.FTZ R48, R48, R47 ;  /* 0x0000002f30307220 */ /* 0x001fe40000410000 */
[----:B------:R-:W-:Y:S01]  /*ac00*/  FADD.FTZ R49, R49, -UR28 ;  /* 0x8000001c31317e21 */ /* 0x000fe20008010000 */
[----:B------:R-:W-:-:S03]  /*ac10*/  FADD.FTZ R47, -R47, 1 ;  /* 0x3f8000002f2f7421 */ /* 0x000fc60000010100 */
[----:B------:R-:W-:Y:S01]  /*ac20*/  FMUL.FTZ R49, R49, UR16 ;  /* 0x0000001031317c20 */ /* 0x000fe20008410000 */
[----:B------:R-:W-:-:S03]  /*ac30*/  FFMA.FTZ R47, R39, R47, 1 ;  /* 0x3f800000272f7423 */ /* 0x000fc6000001002f */
        /* <DEDUP_REMOVED lines=10> */
[----:B--2---:R-:W-:Y:S02]  /*ace0*/  HADD2.F32 R77, -RZ, R93.H0_H0 ;  /* 0x2000005dff4d7230 */ /* 0x004fe40000004100 */
[----:B------:R-:W2:Y:S01]  /*acf0*/  LDL.S16 R93, [R1+0x17a] ;  /* 0x00017a00015d7983 */ /* 0x000ea20000100600 */
[-C--:B------:R-:W-:Y:S01]  /*ad00*/  FMUL.FTZ R82, R15, R44.reuse ;  /* 0x0000002c0f527220 */ /* 0x080fe20000410000 */
[----:B------:R-:W-:Y:S02]  /*ad10*/  HADD2.F32 R47, -RZ, R90.H0_H0 ;  /* 0x2000005aff2f7230 */ /* 0x000fe40000004100 */
[----:B------:R-:W2:Y:S03]  /*ad20*/  LDL.LU.S16 R90, [R1+0x170] ;  /* 0x00017000015a7983 */ /* 0x000ea60000300600 */
[----:B------:R-:W-:Y:S01]  /*ad30*/  FADD.FTZ R47, R47, -UR28 ;  /* 0x8000001c2f2f7e21 */ /* 0x000fe20008010000 */
[----:B------:R-:W-:-:S03]  /*ad40*/  FFMA.FTZ R78, R38, R44, R78 ;  /* 0x0000002c264e7223 */ /* 0x000fc6000001004e */
[----:B------:R-:W-:Y:S01]  /*ad50*/  FMUL.FTZ R47, R47, UR16 ;  /* 0x000000102f2f7c20 */ /* 0x000fe20008410000 */
[----:B------:R-:W-:-:S03]  /*ad60*/  FFMA.FTZ R83, R38, R82, R45 ;  /* 0x0000005226537223 */ /* 0x000fc6000001002d */
[----:B------:R-:W-:Y:S01]  /*ad70*/  FFMA.FTZ R38, R14, R47, R2 ;  /* 0x0000002f0e267223 */ /* 0x000fe20000010002 */
[----:B------:R-:W-:-:S03]  /*ad80*/  FADD.FTZ R79, R79, R44 ;  /* 0x0000002c4f4f7221 */ /* 0x000fc60000010000 */
        /* <DEDUP_REMOVED lines=8> */
[----:B------:R-:W-:Y:S01]  /*ae10*/  FFMA.FTZ R44, R38, R44, 1 ;  /* 0x3f800000262c7423 */ /* 0x000fe2000001002c */
[----:B----4-:R-:W-:Y:S02]  /*ae20*/  HADD2.F32 R38, -RZ, R92.H0_H0 ;  /* 0x2000005cff267230 */ /* 0x010fe40000004100 */
[----:B------:R-:W4:Y:S03]  /*ae30*/  LDL.LU.S16 R92, [R1+0x174] ;  /* 0x00017400015c7983 */ /* 0x000f260000300600 */
        /* <DEDUP_REMOVED lines=8> */
[----:B------:R-:W0:Y:S01]  /*aec0*/  MUFU.RCP R76, R76 ;  /* 0x0000004c004c7308 */ /* 0x000e220000001000 */
[----:B------:R-:W-:Y:S01]  /*aed0*/  FADD.FTZ R75, R75, R10 ;  /* 0x0000000a4b4b7221 */ /* 0x000fe20000010000 */
[-C--:B------:R-:W-:Y:S01]  /*aee0*/  FFMA.FTZ R74, R12, R10.reuse, R74 ;  /* 0x0000000a0c4a7223 */ /* 0x080fe2000001004a */
[----:B------:R-:W-:Y:S01]  /*aef0*/  FMUL.FTZ R80, R14, R10 ;  /* 0x0000000a0e507220 */ /* 0x000fe20000410000 */
[----:B0-----:R-:W-:Y:S01]  /*af00*/  FMUL.FTZ R77, R77, R76 ;  /* 0x0000004c4d4d7220 */ /* 0x001fe20000410000 */
[----:B------:R-:W-:Y:S01]  /*af10*/  FADD.FTZ R76, -R76, 1 ;  /* 0x3f8000004c4c7421 */ /* 0x000fe20000010100 */
[----:B--2---:R-:W-:Y:S02]  /*af20*/  HADD2.F32 R81, -RZ, R93.H0_H0 ;  /* 0x2000005dff517230 */ /* 0x004fe40000004100 */
[----:B------:R-:W2:Y:S01]  /*af30*/  LDL.S16 R93, [R1+0x180] ;  /* 0x00018000015d7983 */ /* 0x000ea20000100600 */
[----:B------:R-:W-:Y:S01]  /*af40*/  FFMA.FTZ R38, R38, R76, 1 ;  /* 0x3f80000026267423 */ /* 0x000fe2000001004c */
[----:B------:R-:W-:-:S02]  /*af50*/  HADD2.F32 R76, -RZ, R90.H0_H0 ;  /* 0x2000005aff4c7230 */ /* 0x000fc40000004100 */
[----:B------:R-:W2:Y:S03]  /*af60*/  LDL.LU.S16 R90, [R1+0x162] ;  /* 0x00016200015a7983 */ /* 0x000ea60000300600 */
[----:B------:R-:W-:Y:S01]  /*af70*/  FADD.FTZ R76, R76, -UR28 ;  /* 0x8000001c4c4c7e21 */ /* 0x000fe20008010000 */
[----:B------:R-:W-:-:S03]  /*af80*/  FFMA.FTZ R83, R12, R80, R83 ;  /* 0x000000500c537223 */ /* 0x000fc60000010053 */
[----:B------:R-:W-:-:S04]  /*af90*/  FMUL.FTZ R10, R76, UR16 ;  /* 0x000000104c0a7c20 */ /* 0x000fc80008410000 */
[----:B------:R-:W-:-:S04]  /*afa0*/  FFMA.FTZ R12, R14, R10, R2 ;  /* 0x0000000a0e0c7223 */ /* 0x000fc80000010002 */
[----:B------:R-:W-:-:S06]  /*afb0*/  FMUL.FTZ R76, R12, -1.4426950216293334961 ;  /* 0xbfb8aa3b0c4c7820 */ /* 0x000fcc0000410000 */
[----:B------:R-:W0:Y:S02]  /*afc0*/  MUFU.EX2 R76, R76 ;  /* 0x0000004c004c7308 */ /* 0x000e240000000800 */
[----:B0-----:R-:W-:-:S06]  /*afd0*/  FADD.FTZ R76, R76, 1 ;  /* 0x3f8000004c4c7421 */ /* 0x001fcc0000010000 */
[----:B------:R-:W0:Y:S01]  /*afe0*/  MUFU.RCP R76, R76 ;  /* 0x0000004c004c7308 */ /* 0x000e220000001000 */
[----:B------:R-:W-:Y:S01]  /*aff0*/  FMUL.FTZ R38, R77, R38 ;  /* 0x000000264d267220 */ /* 0x000fe20000410000 */
[----:B---3--:R-:W-:Y:S02]  /*b000*/  HADD2.F32 R77, -RZ, R91.H0_H0 ;  /* 0x2000005bff4d7230 */ /* 0x008fe40000004100 */
[----:B------:R-:W3:Y:S03]  /*b010*/  LDL.LU.S16 R91, [R1+0x178] ;  /* 0x00017800015b7983 */ /* 0x000ee60000300600 */
[----:B0-----:R-:W-:Y:S01]  /*b020*/  FMUL.FTZ R77, R77, R76 ;  /* 0x0000004c4d4d7220 */ /* 0x001fe20000410000 */
[----:B------:R-:W-:-:S04]  /*b030*/  FADD.FTZ R76, -R76, 1 ;  /* 0x3f8000004c4c7421 */ /* 0x000fc80000010100 */
[----:B------:R-:W-:Y:S01]  /*b040*/  FFMA.FTZ R76, R12, R76, 1 ;  /* 0x3f8000000c4c7423 */ /* 0x000fe2000001004c */
[----:B----4-:R-:W-:Y:S02]  /*b050*/  HADD2.F32 R12, -RZ, R92.H0_H0 ;  /* 0x2000005cff0c7230 */ /* 0x010fe40000004100 */
[----:B------:R-:W4:Y:S03]  /*b060*/  LDL.S16 R92, [R1+0x17c] ;  /* 0x00017c00015c7983 */ /* 0x000f260000100600 */
        /* <DEDUP_REMOVED lines=15> */
[----:B------:R-:W2:Y:S01]  /*b160*/  LDL.LU.S16 R93, [R1+0x182] ;  /* 0x00018200015d7983 */ /* 0x000ea20000300600 */
[----:B------:R-:W-:Y:S01]  /*b170*/  FFMA.FTZ R12, R80, R12, 1 ;  /* 0x3f800000500c7423 */ /* 0x000fe2000001000c */
[----:B------:R-:W-:-:S05]  /*b180*/  HADD2.F32 R80, -RZ, R90.H0_H0 ;  /* 0x2000005aff507230 */ /* 0x000fca0000004100 */
        /* <DEDUP_REMOVED lines=25> */
[----:B------:R-:W-:Y:S02]  /*b320*/  HADD2.F32 R20, -RZ, R20.H0_H0 ;  /* 0x20000014ff147230 */ /* 0x000fe40000004100 */
[----:B------:R-:W-:Y:S01]  /*b330*/  FADD.FTZ R75, R75, R17 ;  /* 0x000000114b4b7221 */ /* 0x000fe20000010000 */
[----:B------:R-:W-:Y:S02]  /*b340*/  FFMA.FTZ R74, R16, R17, R74 ;  /* 0x00000011104a7223 */ /* 0x000fe4000001004a */
[----:B------:R-:W-:Y:S01]  /*b350*/  FADD.FTZ R20, R20, -UR28 ;  /* 0x8000001c14147e21 */ /* 0x000fe20008010000 */
[----:B--2---:R-:W-:Y:S02]  /*b360*/  HADD2.F32 R86, -RZ, R93.H0_H0 ;  /* 0x2000005dff567230 */ /* 0x004fe40000004100 */
[----:B------:R-:W2:Y:S01]  /*b370*/  LDL.S16 R93, [R1+0x184] ;  /* 0x00018400015d7983 */ /* 0x000ea20000100600 */
[----:B0-----:R-:W-:Y:S01]  /*b380*/  FMUL.FTZ R85, R85, R11 ;  /* 0x0000000b55557220 */ /* 0x001fe20000410000 */
[----:B------:R-:W-:-:S04]  /*b390*/  FADD.FTZ R11, -R11, 1 ;  /* 0x3f8000000b0b7421 */ /* 0x000fc80000010100 */
[----:B------:R-:W-:Y:S01]  /*b3a0*/  FFMA.FTZ R11, R84, R11, 1 ;  /* 0x3f800000540b7423 */ /* 0x000fe2000001000b */
[----:B------:R-:W-:Y:S01]  /*b3b0*/  FMUL.FTZ R84, R14, R17 ;  /* 0x000000110e547220 */ /* 0x000fe20000410000 */
[----:B------:R-:W-:-:S03]  /*b3c0*/  FMUL.FTZ R17, R20, UR16 ;  /* 0x0000001014117c20 */ /* 0x000fc60008410000 */
[----:B------:R-:W-:Y:S01]  /*b3d0*/  FFMA.FTZ R83, R16, R84, R83 ;  /* 0x0000005410537223 */ /* 0x000fe20000010053 */
[----:B------:R-:W-:-:S04]  /*b3e0*/  FFMA.FTZ R16, R14, R17, R2 ;  /* 0x000000110e107223 */ /* 0x000fc80000010002 */
[----:B------:R-:W-:-:S06]  /*b3f0*/  FMUL.FTZ R20, R16, -1.4426950216293334961 ;  /* 0xbfb8aa3b10147820 */ /* 0x000fcc0000410000 */
[----:B------:R-:W0:Y:S02]  /*b400*/  MUFU.EX2 R20, R20 ;  /* 0x0000001400147308 */ /* 0x000e240000000800 */
[----:B0-----:R-:W-:-:S06]  /*b410*/  FADD.FTZ R20, R20, 1 ;  /* 0x3f80000014147421 */ /* 0x001fcc0000010000 */
[----:B------:R-:W0:Y:S01]  /*b420*/  MUFU.RCP R20, R20 ;  /* 0x0000001400147308 */ /* 0x000e220000001000 */
[----:B------:R-:W-:Y:S01]  /*b430*/  FMUL.FTZ R11, R85, R11 ;  /* 0x0000000b550b7220 */ /* 0x000fe20000410000 */
[----:B---3--:R-:W-:Y:S02]  /*b440*/  HADD2.F32 R85, -RZ, R91.H0_H0 ;  /* 0x2000005bff557230 */ /* 0x008fe40000004100 */
[----:B------:R-:W-:Y:S01]  /*b450*/  FADD.FTZ R82, R82, R84 ;  /* 0x0000005452527221 */ /* 0x000fe20000010000 */
[----:B------:R-:W-:Y:S01]  /*b460*/  FADD.FTZ R79, R79, R19 ;  /* 0x000000134f4f7221 */ /* 0x000fe20000010000 */
[----:B------:R-:W-:Y:S01]  /*b470*/  FFMA.FTZ R78, R18, R19, R78 ;  /* 0x00000013124e7223 */ /* 0x000fe2000001004e */
[----:B------:R-:W-:Y:S02]  /*b480*/  HADD2.F32 R88, -RZ, R5.H0_H0 ;  /* 0x20000005ff587230 */ /* 0x000fe40000004100 */
[----:B0-----:R-:W-:Y:S01]  /*b490*/  FMUL.FTZ R85, R85, R20 ;  /* 0x0000001455557220 */ /* 0x001fe20000410000 */
[----:B------:R-:W-:Y:S01]  /*b4a0*/  FADD.FTZ R20, -R20, 1 ;  /* 0x3f80000014147421 */ /* 0x000fe20000010100 */
[----:B------:R-:W3:Y:S03]  /*b4b0*/  LDL.LU.S16 R91, [R1+0x186] ;  /* 0x00018600015b7983 */ /* 0x000ee60000300600 */
[----:B------:R-:W-:-:S04]  /*b4c0*/  FFMA.FTZ R16, R16, R20, 1 ;  /* 0x3f80000010107423 */ /* 0x000fc80000010014 */
[----:B------:R-:W-:Y:S01]  /*b4d0*/  FMUL.FTZ R16, R85, R16 ;  /* 0x0000001055107220 */ /* 0x000fe20000410000 */
[----:B----4-:R-:W-:Y:S02]  /*b4e0*/  HADD2.F32 R20, -RZ, R92.H0_H0 ;  /* 0x2000005cff147230 */ /* 0x010fe40000004100 */
[----:B------:R-:W-:Y:S01]  /*b4f0*/  FMUL.FTZ R19, R15, R19 ;  /* 0x000000130f137220 */ /* 0x000fe20000410000 */
[----:B------:R-:W4:Y:S02]  /*b500*/  LDL.LU.S16 R92, [R1+0x18a] ;  /* 0x00018a00015c7983 */ /* 0x000f240000300600 */
        /* <DEDUP_REMOVED lines=26> */
[----:B------:R-:W-:-:S05]  /*b6b0*/  HADD2.F32 R0, -RZ, R0.H1_H1 ;  /* 0x30000000ff007230 */ /* 0x000fca0000004100 */
        /* <DEDUP_REMOVED lines=11> */
[----:B------:R-:W-:-:S05]  /*b770*/  HADD2.F32 R18, -RZ, R4.H0_H0 ;  /* 0x20000004ff127230 */ /* 0x000fca0000004100 */
[----:B------:R-:W-:Y:S01]  /*b780*/  FADD.FTZ R18, R18, -UR28 ;  /* 0x8000001c12127e21 */ /* 0x000fe20008010000 */
[----:B------:R-:W-:Y:S01]  /*b790*/  FADD.FTZ R75, R75, R23 ;  /* 0x000000174b4b7221 */ /* 0x000fe20000010000 */
[C---:B------:R-:W-:Y:S02]  /*b7a0*/  FFMA.FTZ R74, R21.reuse, R23, R74 ;  /* 0x00000017154a7223 */ /* 0x040fe4000001004a */
[----:B------:R-:W-:Y:S01]  /*b7b0*/  FMUL.FTZ R18, R18, UR16 ;  /* 0x0000001012127c20 */ /* 0x000fe20008410000 */
[----:B------:R-:W-:Y:S01]  /*b7c0*/  FMUL.FTZ R88, R88, R19 ;  /* 0x0000001358587220 */ /* 0x000fe20000410000 */
[C---:B------:R-:W-:Y:S02]  /*b7d0*/  FMUL.FTZ R23, R14.reuse, R23 ;  /* 0x000000170e177220 */ /* 0x040fe40000410000 */
[----:B------:R-:W-:Y:S02]  /*b7e0*/  FFMA.FTZ R19, R14, R18, R2 ;  /* 0x000000120e137223 */ /* 0x000fe40000010002 */
[----:B------:R-:W-:-:S02]  /*b7f0*/  FFMA.FTZ R83, R21, R23, R83 ;  /* 0x0000001715537223 */ /* 0x000fc40000010053 */
[----:B------:R-:W-:-:S06]  /*b800*/  FMUL.FTZ R21, R19, -1.4426950216293334961 ;  /* 0xbfb8aa3b13157820 */ /* 0x000fcc0000410000 */
[----:B------:R-:W0:Y:S02]  /*b810*/  MUFU.EX2 R21, R21 ;  /* 0x0000001500157308 */ /* 0x000e240000000800 */
[----:B0-----:R-:W-:-:S06]  /*b820*/  FADD.FTZ R21, R21, 1 ;  /* 0x3f80000015157421 */ /* 0x001fcc0000010000 */
[----:B------:R-:W0:Y:S01]  /*b830*/  MUFU.RCP R21, R21 ;  /* 0x0000001500157308 */ /* 0x000e220000001000 */
[----:B---3--:R-:W-:-:S05]  /*b840*/  HADD2.F32 R89, -RZ, R91.H0_H0 ;  /* 0x2000005bff597230 */ /* 0x008fca0000004100 */
[----:B0-----:R-:W-:Y:S01]  /*b850*/  FMUL.FTZ R89, R89, R21 ;  /* 0x0000001559597220 */ /* 0x001fe20000410000 */
[----:B------:R-:W-:-:S04]  /*b860*/  FADD.FTZ R21, -R21, 1 ;  /* 0x3f80000015157421 */ /* 0x000fc80000010100 */
[----:B------:R-:W-:-:S04]  /*b870*/  FFMA.FTZ R21, R19, R21, 1 ;  /* 0x3f80000013157423 */ /* 0x000fc80000010015 */
[----:B------:R-:W-:Y:S01]  /*b880*/  FMUL.FTZ R21, R89, R21 ;  /* 0x0000001559157220 */ /* 0x000fe20000410000 */
[----:B------:R-:W-:-:S05]  /*b890*/  HADD2.F32 R4, -RZ, R4.H1_H1 ;  /* 0x30000004ff047230 */ /* 0x000fca0000004100 */
[----:B------:R-:W-:-:S04]  /*b8a0*/  FADD.FTZ R4, R4, -UR28 ;  /* 0x8000001c04047e21 */ /* 0x000fc80008010000 */
[----:B------:R-:W-:Y:S01]  /*b8b0*/  FMUL.FTZ R4, R4, UR16 ;  /* 0x0000001004047c20 */ /* 0x000fe20008410000 */
[----:B------:R-:W-:-:S03]  /*b8c0*/  FADD.FTZ R82, R82, R23 ;  /* 0x0000001752527221 */ /* 0x000fc60000010000 */
[----:B------:R-:W-:-:S04]  /*b8d0*/  FFMA.FTZ R19, R15, R4, R3 ;  /* 0x000000040f137223 */ /* 0x000fc80000010003 */
[----:B------:R-:W-:Y:S01]  /*b8e0*/  FMUL.FTZ R23, R19, -1.4426950216293334961 ;  /* 0xbfb8aa3b13177820 */ /* 0x000fe20000410000 */
[----:B--2---:R-:W-:Y:S02]  /*b8f0*/  HADD2.F32 R89, -RZ, R93.H0_H0 ;  /* 0x2000005dff597230 */ /* 0x004fe40000004100 */
[----:B------:R-:W2:Y:S03]  /*b900*/  LDL.LU.S16 R93, [R1+0x18c] ;  /* 0x00018c00015d7983 */ /* 0x000ea60000300600 */
[----:B------:R-:W0:Y:S02]  /*b910*/  MUFU.EX2 R23, R23 ;  /* 0x0000001700177308 */ /* 0x000e240000000800 */
[----:B0-----:R-:W-:-:S06]  /*b920*/  FADD.FTZ R23, R23, 1 ;  /* 0x3f80000017177421 */ /* 0x001fcc0000010000 */
[----:B------:R-:W0:Y:S02]  /*b930*/  MUFU.RCP R23, R23 ;  /* 0x0000001700177308 */ /* 0x000e240000001000 */
[----:B0-----:R-:W-:Y:S01]  /*b940*/  FMUL.FTZ R89, R89, R23 ;  /* 0x0000001759597220 */ /* 0x001fe20000410000 */
[----:B------:R-:W-:-:S04]  /*b950*/  FADD.FTZ R23, -R23, 1 ;  /* 0x3f80000017177421 */ /* 0x000fc80000010100 */
[----:B------:R-:W-:Y:S01]  /*b960*/  FFMA.FTZ R23, R19, R23, 1 ;  /* 0x3f80000013177423 */ /* 0x000fe20000010017 */
[----:B----4-:R-:W-:-:S05]  /*b970*/  HADD2.F32 R19, -RZ, R92.H0_H0 ;  /* 0x2000005cff137230 */ /* 0x010fca0000004100 */
[----:B------:R-:W-:Y:S01]  /*b980*/  FADD.FTZ R19, R19, -UR28 ;  /* 0x8000001c13137e21 */ /* 0x000fe20008010000 */
[----:B------:R-:W-:Y:S01]  /*b990*/  FADD.FTZ R79, R79, R22 ;  /* 0x000000164f4f7221 */ /* 0x000fe20000010000 */
[-C--:B------:R-:W-:Y:S02]  /*b9a0*/  FFMA.FTZ R78, R24, R22.reuse, R78 ;  /* 0x00000016184e7223 */ /* 0x080fe4000001004e */
[----:B------:R-:W-:Y:S01]  /*b9b0*/  FMUL.FTZ R19, R19, UR16 ;  /* 0x0000001013137c20 */ /* 0x000fe20008410000 */
[----:B------:R-:W-:Y:S01]  /*b9c0*/  FMUL.FTZ R89, R89, R23 ;  /* 0x0000001759597220 */ /* 0x000fe20000410000 */
[----:B------:R-:W-:Y:S02]  /*b9d0*/  FMUL.FTZ R22, R15, R22 ;  /* 0x000000160f167220 */ /* 0x000fe40000410000 */
[----:B------:R-:W-:Y:S02]  /*b9e0*/  FFMA.FTZ R23, R14, R19, R2 ;  /* 0x000000130e177223 */ /* 0x000fe40000010002 */
[----:B------:R-:W-:-:S02]  /*b9f0*/  FFMA.FTZ R83, R24, R22, R83 ;  /* 0x0000001618537223 */ /* 0x000fc40000010053 */
[----:B------:R-:W-:-:S06]  /*ba00*/  FMUL.FTZ R24, R23, -1.4426950216293334961 ;  /* 0xbfb8aa3b17187820 */ /* 0x000fcc0000410000 */
[----:B------:R-:W0:Y:S01]  /*ba10*/  MUFU.EX2 R24, R24 ;  /* 0x0000001800187308 */ /* 0x000e220000000800 */
[----:B------:R-:W-:Y:S02]  /*ba20*/  HADD2.F32 R5, -RZ, R5.H1_H1 ;  /* 0x30000005ff057230 */ /* 0x000fe40000004100 */
[----:B0-----:R-:W-:-:S06]  /*ba30*/  FADD.FTZ R24, R24, 1 ;  /* 0x3f80000018187421 */ /* 0x001fcc0000010000 */
[----:B------:R-:W0:Y:S01]  /*ba40*/  MUFU.RCP R24, R24 ;  /* 0x0000001800187308 */ /* 0x000e220000001000 */
[----:B------:R-:W-:Y:S01]  /*ba50*/  FADD.FTZ R5, R5, -UR28 ;  /* 0x8000001c05057e21 */ /* 0x000fe20008010000 */
[----:B------:R-:W-:-:S03]  /*ba60*/  HADD2.F32 R90, -RZ, R6.H0_H0 ;  /* 0x20000006ff5a7230 */ /* 0x000fc60000004100 */
[----:B------:R-:W-:Y:S01]  /*ba70*/  FMUL.FTZ R5, R5, UR16 ;  /* 0x0000001005057c20 */ /* 0x000fe20008410000 */
[----:B------:R-:W-:-:S03]  /*ba80*/  FADD.FTZ R82, R22, R82 ;  /* 0x0000005216527221 */ /* 0x000fc60000010000 */
[----:B------:R-:W-:Y:S01]  /*ba90*/  FFMA.FTZ R22, R15, R5, R3 ;  /* 0x000000050f167223 */ /* 0x000fe20000010003 */
[----:B0-----:R-:W-:Y:S01]  /*baa0*/  FMUL.FTZ R90, R90, R24 ;  /* 0x000000185a5a7220 */ /* 0x001fe20000410000 */
[----:B------:R-:W-:-:S04]  /*bab0*/  FADD.FTZ R24, -R24, 1 ;  /* 0x3f80000018187421 */ /* 0x000fc80000010100 */
[----:B------:R-:W-:Y:S01]  /*bac0*/  FFMA.FTZ R24, R23, R24, 1 ;  /* 0x3f80000017187423 */ /* 0x000fe20000010018 */
[----:B------:R-:W-:-:S06]  /*bad0*/  FMUL.FTZ R23, R22, -1.4426950216293334961 ;  /* 0xbfb8aa3b16177820 */ /* 0x000fcc0000410000 */
[----:B------:R-:W0:Y:S02]  /*bae0*/  MUFU.EX2 R23, R23 ;  /* 0x0000001700177308 */ /* 0x000e240000000800 */
[----:B0-----:R-:W-:-:S06]  /*baf0*/  FADD.FTZ R23, R23, 1 ;  /* 0x3f80000017177421 */ /* 0x001fcc0000010000 */
[----:B------:R-:W0:Y:S01]  /*bb00*/  MUFU.RCP R23, R23 ;  /* 0x0000001700177308 */ /* 0x000e220000001000 */
[----:B------:R-:W-:Y:S01]  /*bb10*/  FMUL.FTZ R24, R90, R24 ;  /* 0x000000185a187220 */ /* 0x000fe20000410000 */
[----:B------:R-:W-:Y:S01]  /*bb20*/  FADD.FTZ R75, R75, R26 ;  /* 0x0000001a4b4b7221 */ /* 0x000fe20000010000 */
[-C--:B------:R-:W-:Y:S01]  /*bb30*/  FFMA.FTZ R74, R25, R26.reuse, R74 ;  /* 0x0000001a194a7223 */ /* 0x080fe2000001004a */
[----:B------:R-:W-:-:S04]  /*bb40*/  FMUL.FTZ R26, R14, R26 ;  /* 0x0000001a0e1a7220 */ /* 0x000fc80000410000 */
[----:B------:R-:W-:Y:S01]  /*bb50*/  FFMA.FTZ R83, R25, R26, R83 ;  /* 0x0000001a19537223 */ /* 0x000fe20000010053 */
[--C-:B------:R-:W-:Y:S02]  /*bb60*/  HADD2.F32 R91, -RZ, R7.reuse.H1_H1 ;  /* 0x30000007ff5b7230 */ /* 0x100fe40000004100 */
[----:B------:R-:W-:-:S05]  /*bb70*/  HADD2.F32 R7, -RZ, R7.H0_H0 ;  /* 0x20000007ff077230 */ /* 0x000fca0000004100 */
[----:B------:R-:W-:Y:S01]  /*bb80*/  FADD.FTZ R7, R7, -UR28 ;  /* 0x8000001c07077e21 */ /* 0x000fe20008010000 */
[----:B------:R-:W-:Y:S01]  /*bb90*/  FADD.FTZ R82, R82, R26 ;  /* 0x0000001a52527221 */ /* 0x000fe20000010000 */
[----:B------:R-:W-:Y:S02]  /*bba0*/  HADD2.F32 R6, -RZ, R6.H1_H1 ;  /* 0x30000006ff067230 */ /* 0x000fe40000004100 */
[----:B--2---:R-:W-:-:S05]  /*bbb0*/  HADD2.F32 R90, -RZ, R93.H0_H0 ;  /* 0x2000005dff5a7230 */ /* 0x004fca0000004100 */
[----:B0-----:R-:W-:Y:S01]  /*bbc0*/  FMUL.FTZ R90, R90, R23 ;  /* 0x000000175a5a7220 */ /* 0x001fe20000410000 */
[----:B------:R-:W-:-:S04]  /*bbd0*/  FADD.FTZ R23, -R23, 1 ;  /* 0x3f80000017177421 */ /* 0x000fc80000010100 */
[----:B------:R-:W-:Y:S01]  /*bbe0*/  FFMA.FTZ R23, R22, R23, 1 ;  /* 0x3f80000016177423 */ /* 0x000fe20000010017 */
[----:B------:R-:W-:-:S05]  /*bbf0*/  HADD2.F32 R22, -RZ, R8.H0_H0 ;  /* 0x20000008ff167230 */ /* 0x000fca0000004100 */
[----:B------:R-:W-:Y:S01]  /*bc00*/  FADD.FTZ R22, R22, -UR28 ;  /* 0x8000001c16167e21 */ /* 0x000fe20008010000 */
[----:B------:R-:W-:-:S03]  /*bc10*/  FMUL.FTZ R90, R90, R23 ;  /* 0x000000175a5a7220 */ /* 0x000fc60000410000 */
        /* <DEDUP_REMOVED lines=20> */
[----:B------:R-:W-:-:S05]  /*bd60*/  HADD2.F32 R7, -RZ, R8.H1_H1 ;  /* 0x30000008ff077230 */ /* 0x000fca0000004100 */
[----:B------:R-:W-:Y:S01]  /*bd70*/  FADD.FTZ R7, R7, -UR28 ;  /* 0x8000001c07077e21 */ /* 0x000fe20008010000 */
[----:B------:R-:W-:Y:S01]  /*bd80*/  FADD.FTZ R79, R79, R28 ;  /* 0x0000001c4f4f7221 */ /* 0x000fe20000010000 */
[-C--:B------:R-:W-:Y:S02]  /*bd90*/  FFMA.FTZ R78, R29, R28.reuse, R78 ;  /* 0x0000001c1d4e7223 */ /* 0x080fe4000001004e */
[----:B------:R-:W-:Y:S01]  /*bda0*/  FMUL.FTZ R7, R7, UR16 ;  /* 0x0000001007077c20 */ /* 0x000fe20008410000 */
[----:B------:R-:W-:-:S03]  /*bdb0*/  FMUL.FTZ R28, R15, R28 ;  /* 0x0000001c0f1c7220 */ /* 0x000fc60000410000 */
[----:B------:R-:W-:Y:S01]  /*bdc0*/  FFMA.FTZ R8, R14, R7, R2 ;  /* 0x000000070e087223 */ /* 0x000fe20000010002 */
[----:B------:R-:W-:-:S03]  /*bdd0*/  FFMA.FTZ R83, R29, R28, R83 ;  /* 0x0000001c1d537223 */ /* 0x000fc60000010053 */
[----:B------:R-:W-:-:S06]  /*bde0*/  FMUL.FTZ R29, R8, -1.4426950216293334961 ;  /* 0xbfb8aa3b081d7820 */ /* 0x000fcc0000410000 */
[----:B------:R-:W0:Y:S01]  /*bdf0*/  MUFU.EX2 R29, R29 ;  /* 0x0000001d001d7308 */ /* 0x000e220000000800 */
[----:B------:R-:W-:Y:S02]  /*be00*/  HADD2.F32 R26, -RZ, R9.H1_H1 ;  /* 0x30000009ff1a7230 */ /* 0x000fe40000004100 */
[----:B0-----:R-:W-:-:S06]  /*be10*/  FADD.FTZ R25, R29, 1 ;  /* 0x3f8000001d197421 */ /* 0x001fcc0000010000 */
[----:B------:R-:W0:Y:S01]  /*be20*/  MUFU.RCP R25, R25 ;  /* 0x0000001900197308 */ /* 0x000e220000001000 */
[----:B------:R-:W-:-:S05]  /*be30*/  HADD2.F32 R9, -RZ, R9.H0_H0 ;  /* 0x20000009ff097230 */ /* 0x000fca0000004100 */
[----:B------:R-:W-:Y:S01]  /*be40*/  FADD.FTZ R9, R9, -UR28 ;  /* 0x8000001c09097e21 */ /* 0x000fe20008010000 */
[----:B0-----:R-:W-:-:S03]  /*be50*/  FMUL.FTZ R23, R26, R25 ;  /* 0x000000191a177220 */ /* 0x001fc60000410000 */
[----:B------:R-:W-:Y:S01]  /*be60*/  FMUL.FTZ R26, R9, UR16 ;  /* 0x00000010091a7c20 */ /* 0x000fe20008410000 */
[----:B------:R-:W-:-:S03]  /*be70*/  FADD.FTZ R93, -R25, 1 ;  /* 0x3f800000195d7421 */ /* 0x000fc60000010100 */
[----:B------:R-:W-:-:S04]  /*be80*/  FFMA.FTZ R9, R15, R26, R3 ;  /* 0x0000001a0f097223 */ /* 0x000fc80000010003 */
[----:B------:R-:W-:-:S06]  /*be90*/  FMUL.FTZ R25, R9, -1.4426950216293334961 ;  /* 0xbfb8aa3b09197820 */ /* 0x000fcc0000410000 */
[----:B------:R-:W0:Y:S02]  /*bea0*/  MUFU.EX2 R25, R25 ;  /* 0x0000001900197308 */ /* 0x000e240000000800 */
[----:B0-----:R-:W-:-:S06]  /*beb0*/  FADD.FTZ R29, R25, 1 ;  /* 0x3f800000191d7421 */ /* 0x001fcc0000010000 */
[----:B------:R-:W0:Y:S01]  /*bec0*/  MUFU.RCP R29, R29 ;  /* 0x0000001d001d7308 */ /* 0x000e220000001000 */
[----:B------:R-:W-:Y:S01]  /*bed0*/  FADD.FTZ R82, R28, R82 ;  /* 0x000000521c527221 */ /* 0x000fe20000010000 */
[----:B------:R-:W-:Y:S01]  /*bee0*/  FFMA.FTZ R8, R8, R93, 1 ;  /* 0x3f80000008087423 */ /* 0x000fe2000001005d */
[----:B------:R-:W-:-:S03]  /*bef0*/  HADD2.F32 R28, -RZ, R87.H0_H0 ;  /* 0x20000057ff1c7230 */ /* 0x000fc60000004100 */
[----:B------:R-:W-:Y:S01]  /*bf00*/  FMUL.FTZ R8, R23, R8 ;  /* 0x0000000817087220 */ /* 0x000fe20000410000 */
[----:B------:R-:W-:Y:S01]  /*bf10*/  FADD.FTZ R79, R79, R36 ;  /* 0x000000244f4f7221 */ /* 0x000fe20000010000 */
[----:B0-----:R-:W-:Y:S01]  /*bf20*/  FMUL.FTZ R23, R28, R29 ;  /* 0x0000001d1c177220 */ /* 0x001fe20000410000 */
[----:B------:R-:W-:-:S04]  /*bf30*/  FADD.FTZ R28, -R29, 1 ;  /* 0x3f8000001d1c7421 */ /* 0x000fc80000010100 */
[----:B------:R-:W-:Y:S01]  /*bf40*/  FFMA.FTZ R9, R9, R28, 1 ;  /* 0x3f80000009097423 */ /* 0x000fe2000001001c */
[----:B------:R-:W-:-:S03]  /*bf50*/  FMUL.FTZ R28, R14, R35 ;  /* 0x000000230e1c7220 */ /* 0x000fc60000410000 */
[----:B------:R-:W-:Y:S01]  /*bf60*/  FMUL.FTZ R9, R23, R9 ;  /* 0x0000000917097220 */ /* 0x000fe20000410000 */
[----:B------:R-:W-:Y:S01]  /*bf70*/  FFMA.FTZ R23, R37, R36, R78 ;  /* 0x0000002425177223 */ /* 0x000fe2000001004e */
[----:B------:R-:W-:Y:S01]  /*bf80*/  FFMA.FTZ R83, R34, R28, R83 ;  /* 0x0000001c22537223 */ /* 0x000fe20000010053 */
[----:B------:R-:W-:Y:S01]  /*bf90*/  FMUL.FTZ R36, R15, R36 ;  /* 0x000000240f247220 */ /* 0x000fe20000410000 */
[----:B------:R-:W-:Y:S01]  /*bfa0*/  FADD.FTZ R25, R82, R28 ;  /* 0x0000001c52197221 */ /* 0x000fe20000010000 */
[----:B------:R-:W-:Y:S02]  /*bfb0*/  FMUL.FTZ R29, R14, R70 ;  /* 0x000000460e1d7220 */ /* 0x000fe40000410000 */
[----:B------:R-:W-:Y:S01]  /*bfc0*/  FFMA.FTZ R28, R37, R36, R83 ;  /* 0x00000024251c7223 */ /* 0x000fe20000010053 */
[----:B------:R-:W-:Y:S01]  /*bfd0*/  FADD.FTZ R75, R75, R35 ;  /* 0x000000234b4b7221 */ /* 0x000fe20000010000 */
[----:B------:R-:W-:Y:S01]  /*bfe0*/  FFMA.FTZ R74, R34, R35, R74 ;  /* 0x00000023224a7223 */ /* 0x000fe2000001004a */
[----:B------:R-:W-:Y:S01]  /*bff0*/  FADD.FTZ R25, R36, R25 ;  /* 0x0000001924197221 */ /* 0x000fe20000010000 */
[----:B------:R-:W-:Y:S01]  /*c000*/  FFMA.FTZ R34, R73, R29, R28 ;  /* 0x0000001d49227223 */ /* 0x000fe2000001001c */
[----:B------:R-:W-:Y:S01]  /*c010*/  FMUL.FTZ R35, R15, R54 ;  /* 0x000000360f237220 */ /* 0x000fe20000410000 */
[----:B------:R-:W-:Y:S01]  /*c020*/  FFMA.FTZ R74, R73, R70, R74 ;  /* 0x00000046494a7223 */ /* 0x000fe2000001004a */
[----:B------:R-:W-:Y:S01]  /*c030*/  FADD.FTZ R36, R25, R29 ;  /* 0x0000001d19247221 */ /* 0x000fe20000010000 */
[C---:B------:R-:W-:Y:S01]  /*c040*/  FFMA.FTZ R28, R72.reuse, R54, R23 ;  /* 0x00000036481c7223 */ /* 0x040fe20000010017 */
[----:B------:R-:W-:Y:S01]  /*c050*/  FFMA.FTZ R34, R72, R35, R34 ;  /* 0x0000002348227223 */ /* 0x000fe20000010022 */
[-C--:B------:R-:W-:Y:S01]  /*c060*/  FMUL.FTZ R23, R14, R68.reuse ;  /* 0x000000440e177220 */ /* 0x080fe20000410000 */
[----:B------:R-:W-:Y:S01]  /*c070*/  FADD.FTZ R36, R35, R36 ;  /* 0x0000002423247221 */ /* 0x000fe20000010000 */
[----:B------:R-:W-:-:S02]  /*c080*/  FFMA.FTZ R74, R71, R68, R74 ;  /* 0x00000044474a7223 */ /* 0x000fc4000001004a */
[----:B------:R-:W-:Y:S01]  /*c090*/  FFMA.FTZ R71, R71, R23, R34 ;  /* 0x0000001747477223 */ /* 0x000fe20000010022 */
[-C--:B------:R-:W-:Y:S01]  /*c0a0*/  FMUL.FTZ R34, R15, R50.reuse ;  /* 0x000000320f227220 */ /* 0x080fe20000410000 */
[----:B------:R-:W-:Y:S01]  /*c0b0*/  FADD.FTZ R25, R36, R23 ;  /* 0x0000001724197221 */ /* 0x000fe20000010000 */
[C---:B------:R-:W-:Y:S01]  /*c0c0*/  FFMA.FTZ R23, R69.reuse, R50, R28 ;  /* 0x0000003245177223 */ /* 0x040fe2000001001c */
[----:B------:R-:W-:Y:S01]  /*c0d0*/  FMUL.FTZ R35, R14, R65 ;  /* 0x000000410e237220 */ /* 0x000fe20000410000 */
[----:B------:R-:W-:Y:S01]  /*c0e0*/  FFMA.FTZ R28, R69, R34, R71 ;  /* 0x00000022451c7223 */ /* 0x000fe20000010047 */
[----:B------:R-:W-:Y:S01]  /*c0f0*/  FADD.FTZ R79, R79, R54 ;  /* 0x000000364f4f7221 */ /* 0x000fe20000010000 */
[----:B------:R-:W-:Y:S01]  /*c100*/  FADD.FTZ R25, R34, R25 ;  /* 0x0000001922197221 */ /* 0x000fe20000010000 */
[-C--:B------:R-:W-:Y:S01]  /*c110*/  FMUL.FTZ R37, R15, R46.reuse ;  /* 0x0000002e0f257220 */ /* 0x080fe20000410000 */
[----:B------:R-:W-:Y:S01]  /*c120*/  FFMA.FTZ R34, R67, R35, R28 ;  /* 0x0000002343227223 */ /* 0x000fe2000001001c */
[----:B------:R-:W-:Y:S01]  /*c130*/  FADD.FTZ R79, R79, R50 ;  /* 0x000000324f4f7221 */ /* 0x000fe20000010000 */
[----:B------:R-:W-:Y:S01]  /*c140*/  FADD.FTZ R36, R25, R35 ;  /* 0x0000002319247221 */ /* 0x000fe20000010000 */
[C---:B------:R-:W-:Y:S01]  /*c150*/  FFMA.FTZ R28, R66.reuse, R46, R23 ;  /* 0x0000002e421c7223 */ /* 0x040fe20000010017 */
[----:B------:R-:W-:Y:S01]  /*c160*/  FFMA.FTZ R23, R66, R37, R34 ;  /* 0x0000002542177223 */ /* 0x000fe20000010022 */
[----:B------:R-:W-:Y:S01]  /*c170*/  FMUL.FTZ R50, R14, R62 ;  /* 0x0000003e0e327220 */ /* 0x000fe20000410000 */
[----:B------:R-:W-:Y:S01]  /*c180*/  FFMA.FTZ R29, R67, R65, R74 ;  /* 0x00000041431d7223 */ /* 0x000fe2000001004a */
[----:B------:R-:W-:Y:S01]  /*c190*/  FADD.FTZ R36, R37, R36 ;  /* 0x0000002425247221 */ /* 0x000fe20000010000 */
[-C--:B------:R-:W-:Y:S01]  /*c1a0*/  FMUL.FTZ R54, R15, R43.reuse ;  /* 0x0000002b0f367220 */ /* 0x080fe20000410000 */
[C---:B------:R-:W-:Y:S01]  /*c1b0*/  FFMA.FTZ R25, R64.reuse, R50, R23 ;  /* 0x0000003240197223 */ /* 0x040fe20000010017 */
[----:B------:R-:W-:Y:S01]  /*c1c0*/  FFMA.FTZ R34, R64, R62, R29 ;  /* 0x0000003e40227223 */ /* 0x000fe2000001001d */
[----:B------:R-:W-:Y:S01]  /*c1d0*/  FADD.FTZ R29, R36, R50 ;  /* 0x00000032241d7221 */ /* 0x000fe20000010000 */
[C---:B------:R-:W-:Y:S01]  /*c1e0*/  FFMA.FTZ R23, R63.reuse, R43, R28 ;  /* 0x0000002b3f177223 */ /* 0x040fe2000001001c */
[----:B------:R-:W-:Y:S01]  /*c1f0*/  FFMA.FTZ R28, R63, R54, R25 ;  /* 0x000000363f1c7223 */ /* 0x000fe20000010019 */
[-C--:B------:R-:W-:Y:S01]  /*c200*/  FMUL.FTZ R35, R14, R59.reuse ;  /* 0x0000003b0e237220 */ /* 0x080fe20000410000 */
[----:B------:R-:W-:Y:S01]  /*c210*/  FADD.FTZ R46, R79, R46 ;  /* 0x0000002e4f2e7221 */ /* 0x000fe20000010000 */
        /* <DEDUP_REMOVED lines=8> */
[----:B------:R-:W-:Y:S01]  /*c2a0*/  FMUL.FTZ R46, R14, R56 ;  /* 0x000000380e2e7220 */ /* 0x000fe20000410000 */
[----:B------:R-:W-:Y:S01]  /*c2b0*/  FADD.FTZ R36, R37, R36 ;  /* 0x0000002425247221 */ /* 0x000fe20000010000 */
[----:B------:R-:W-:-:S02]  /*c2c0*/  FMUL.FTZ R50, R15, R41 ;  /* 0x000000290f327220 */ /* 0x000fc40000410000 */
[C---:B------:R-:W-:Y:S01]  /*c2d0*/  FFMA.FTZ R23, R58.reuse, R46, R23 ;  /* 0x0000002e3a177223 */ /* 0x040fe20000010017 */
[----:B------:R-:W-:Y:S01]  /*c2e0*/  FFMA.FTZ R34, R58, R56, R25 ;  /* 0x000000383a227223 */ /* 0x000fe20000010019 */
[----:B------:R-:W-:Y:S02]  /*c2f0*/  FADD.FTZ R25, R36, R46 ;  /* 0x0000002e24197221 */ /* 0x000fe40000010000 */
[----:B------:R-:W-:Y:S01]  /*c300*/  FFMA.FTZ R36, R57, R50, R23 ;  /* 0x0000003239247223 */ /* 0x000fe20000010017 */
[-C--:B------:R-:W-:Y:S01]  /*c310*/  FMUL.FTZ R23, R14, R52.reuse ;  /* 0x000000340e177220 */ /* 0x080fe20000410000 */
[----:B------:R-:W-:Y:S01]  /*c320*/  FFMA.FTZ R34, R55, R52, R34 ;  /* 0x0000003437227223 */ /* 0x000fe20000010022 */
[----:B------:R-:W-:Y:S01]  /*c330*/  FADD.FTZ R42, R43, R42 ;  /* 0x0000002a2b2a7221 */ /* 0x000fe20000010000 */
[----:B------:R-:W-:Y:S01]  /*c340*/  FADD.FTZ R25, R50, R25 ;  /* 0x0000001932197221 */ /* 0x000fe20000010000 */
[----:B------:R-:W-:Y:S01]  /*c350*/  FFMA.FTZ R55, R55, R23, R36 ;  /* 0x0000001737377223 */ /* 0x000fe20000010024 */
[----:B------:R-:W-:Y:S01]  /*c360*/  FMUL.FTZ R36, R15, R40 ;  /* 0x000000280f247220 */ /* 0x000fe20000410000 */
[----:B------:R-:W-:Y:S01]  /*c370*/  FFMA.FTZ R28, R57, R41, R28 ;  /* 0x00000029391c7223 */ /* 0x000fe2000001001c */
[----:B------:R-:W-:Y:S01]  /*c380*/  FADD.FTZ R41, R42, R41 ;  /* 0x000000292a297221 */ /* 0x000fe20000010000 */
[----:B------:R-:W-:Y:S01]  /*c390*/  FADD.FTZ R25, R25, R23 ;  /* 0x0000001719197221 */ /* 0x000fe20000010000 */
[----:B------:R-:W-:Y:S01]  /*c3a0*/  FFMA.FTZ R42, R53, R36, R55 ;  /* 0x00000024352a7223 */ /* 0x000fe20000010037 */
[-C--:B------:R-:W-:Y:S01]  /*c3b0*/  FMUL.FTZ R23, R14, R48.reuse ;  /* 0x000000300e177220 */ /* 0x080fe20000410000 */
[----:B------:R-:W-:Y:S01]  /*c3c0*/  FFMA.FTZ R34, R51, R48, R34 ;  /* 0x0000003033227223 */ /* 0x000fe20000010022 */
[----:B------:R-:W-:Y:S01]  /*c3d0*/  FADD.FTZ R25, R36, R25 ;  /* 0x0000001924197221 */ /* 0x000fe20000010000 */
[----:B------:R-:W-:Y:S01]  /*c3e0*/  FMUL.FTZ R36, R15, R39 ;  /* 0x000000270f247220 */ /* 0x000fe20000410000 */
[----:B------:R-:W-:Y:S01]  /*c3f0*/  FFMA.FTZ R51, R51, R23, R42 ;  /* 0x0000001733337223 */ /* 0x000fe2000001002a */
[----:B------:R-:W-:Y:S01]  /*c400*/  FMUL.FTZ R29, R14, R44 ;  /* 0x0000002c0e1d7220 */ /* 0x000fe20000410000 */
[----:B------:R-:W-:-:S02]  /*c410*/  FADD.FTZ R25, R25, R23 ;  /* 0x0000001719197221 */ /* 0x000fc40000010000 */
[----:B------:R-:W-:Y:S01]  /*c420*/  FFMA.FTZ R42, R49, R36, R51 ;  /* 0x00000024312a7223 */ /* 0x000fe20000010033 */
[----:B------:R-:W-:Y:S01]  /*c430*/  FFMA.FTZ R23, R47, R44, R34 ;  /* 0x0000002c2f177223 */ /* 0x000fe20000010022 */
[----:B------:R-:W-:Y:S01]  /*c440*/  FADD.FTZ R25, R36, R25 ;  /* 0x0000001924197221 */ /* 0x000fe20000010000 */
[----:B------:R-:W-:Y:S01]  /*c450*/  FMUL.FTZ R34, R15, R38 ;  /* 0x000000260f227220 */ /* 0x000fe20000410000 */
[----:B------:R-:W-:Y:S01]  /*c460*/  FFMA.FTZ R47, R47, R29, R42 ;  /* 0x0000001d2f2f7223 */ /* 0x000fe2000001002a */
[----:B------:R-:W-:Y:S01]  /*c470*/  FFMA.FTZ R28, R53, R40, R28 ;  /* 0x00000028351c7223 */ /* 0x000fe2000001001c */
[----:B------:R-:W-:Y:S01]  /*c480*/  FADD.FTZ R25, R25, R29 ;  /* 0x0000001d19197221 */ /* 0x000fe20000010000 */
[----:B------:R-:W-:Y:S01]  /*c490*/  FMUL.FTZ R36, R14, R76 ;  /* 0x0000004c0e247220 */ /* 0x000fe20000410000 */
[----:B------:R-:W-:Y:S01]  /*c4a0*/  FFMA.FTZ R47, R45, R34, R47 ;  /* 0x000000222d2f7223 */ /* 0x000fe2000001002f */
[----:B------:R-:W-:Y:S01]  /*c4b0*/  FFMA.FTZ R28, R49, R39, R28 ;  /* 0x00000027311c7223 */ /* 0x000fe2000001001c */
[----:B------:R-:W-:Y:S01]  /*c4c0*/  FADD.FTZ R25, R34, R25 ;  /* 0x0000001922197221 */ /* 0x000fe20000010000 */
[C---:B------:R-:W-:Y:S01]  /*c4d0*/  FFMA.FTZ R34, R10.reuse, R76, R23 ;  /* 0x0000004c0a227223 */ /* 0x040fe20000010017 */
[----:B------:R-:W-:Y:S01]  /*c4e0*/  FFMA.FTZ R47, R10, R36, R47 ;  /* 0x000000240a2f7223 */ /* 0x000fe2000001002f */
[----:B------:R-:W-:Y:S01]  /*c4f0*/  FADD.FTZ R75, R75, R70 ;  /* 0x000000464b4b7221 */ /* 0x000fe20000010000 */
[----:B------:R-:W-:Y:S01]  /*c500*/  FMUL.FTZ R10, R15, R12 ;  /* 0x0000000c0f0a7220 */ /* 0x000fe20000410000 */
[----:B------:R-:W-:Y:S01]  /*c510*/  FFMA.FTZ R28, R45, R38, R28 ;  /* 0x000000262d1c7223 */ /* 0x000fe2000001001c */
[----:B------:R-:W-:Y:S01]  /*c520*/  FADD.FTZ R25, R25, R36 ;  /* 0x0000002419197221 */ /* 0x000fe20000010000 */
[----:B------:R-:W-:Y:S01]  /*c530*/  FADD.FTZ R68, R75, R68 ;  /* 0x000000444b447221 */ /* 0x000fe20000010000 */
[----:B------:R-:W-:Y:S01]  /*c540*/  FFMA.FTZ R36, R77, R10, R47 ;  /* 0x0000000a4d247223 */ /* 0x000fe2000001002f */
[----:B------:R-:W-:Y:S01]  /*c550*/  FMUL.FTZ R23, R14, R80 ;  /* 0x000000500e177220 */ /* 0x000fe20000410000 */
[----:B------:R-:W-:Y:S01]  /*c560*/  FADD.FTZ R40, R41, R40 ;  /* 0x0000002829287221 */ /* 0x000fe20000010000 */
[----:B------:R-:W-:Y:S01]  /*c570*/  FFMA.FTZ R28, R77, R12, R28 ;  /* 0x0000000c4d1c7223 */ /* 0x000fe2000001001c */
[----:B------:R-:W-:Y:S01]  /*c580*/  FADD.FTZ R25, R10, R25 ;  /* 0x000000190a197221 */ /* 0x000fe20000010000 */
[----:B------:R-:W-:Y:S01]  /*c590*/  FADD.FTZ R65, R68, R65 ;  /* 0x0000004144417221 */ /* 0x000fe20000010000 */
[----:B------:R-:W-:Y:S01]  /*c5a0*/  FFMA.FTZ R29, R13, R23, R36 ;  /* 0x000000170d1d7223 */ /* 0x000fe20000010024 */
[-C--:B------:R-:W-:Y:S01]  /*c5b0*/  FMUL.FTZ R10, R15, R11.reuse ;  /* 0x0000000b0f0a7220 */ /* 0x080fe20000410000 */
[----:B------:R-:W-:Y:S01]  /*c5c0*/  FADD.FTZ R39, R40, R39 ;  /* 0x0000002728277221 */ /* 0x000fe20000010000 */
[----:B------:R-:W-:Y:S01]  /*c5d0*/  FFMA.FTZ R34, R13, R80, R34 ;  /* 0x000000500d227223 */ /* 0x000fe20000010022 */
[----:B------:R-:W-:Y:S01]  /*c5e0*/  FADD.FTZ R25, R25, R23 ;  /* 0x0000001719197221 */ /* 0x000fe20000010000 */
[----:B------:R-:W-:Y:S01]  /*c5f0*/  FFMA.FTZ R13, R81, R11, R28 ;  /* 0x0000000b510d7223 */ /* 0x000fe2000001001c */
[----:B------:R-:W-:Y:S01]  /*c600*/  FADD.FTZ R62, R65, R62 ;  /* 0x0000003e413e7221 */ /* 0x000fe20000010000 */
[----:B------:R-:W-:Y:S01]  /*c610*/  FFMA.FTZ R28, R81, R10, R29 ;  /* 0x0000000a511c7223 */ /* 0x000fe2000001001d */
[----:B------:R-:W-:Y:S01]  /*c620*/  FADD.FTZ R39, R39, R38 ;  /* 0x0000002627277221 */ /* 0x000fe20000010000 */
[-C--:B------:R-:W-:Y:S01]  /*c630*/  FMUL.FTZ R29, R14, R16.reuse ;  /* 0x000000100e1d7220 */ /* 0x080fe20000410000 */
[----:B------:R-:W-:Y:S01]  /*c640*/  FADD.FTZ R25, R10, R25 ;  /* 0x000000190a197221 */ /* 0x000fe20000010000 */
[----:B------:R-:W-:Y:S01]  /*c650*/  FADD.FTZ R59, R62, R59 ;  /* 0x0000003b3e3b7221 */ /* 0x000fe20000010000 */
[----:B------:R-:W-:Y:S01]  /*c660*/  FADD.FTZ R12, R39, R12 ;  /* 0x0000000c270c7221 */ /* 0x000fe20000010000 */
[C---:B------:R-:W-:Y:S01]  /*c670*/  FFMA.FTZ R23, R17.reuse, R16, R34 ;  /* 0x0000001011177223 */ /* 0x040fe20000010022 */
[----:B------:R-:W-:Y:S01]  /*c680*/  FFMA.FTZ R28, R17, R29, R28 ;  /* 0x0000001d111c7223 */ /* 0x000fe2000001001c */
[----:B------:R-:W-:Y:S01]  /*c690*/  FMUL.FTZ R17, R15, R86 ;  /* 0x000000560f117220 */ /* 0x000fe20000410000 */
[----:B------:R-:W-:Y:S01]  /*c6a0*/  FADD.FTZ R10, R25, R29 ;  /* 0x0000001d190a7221 */ /* 0x000fe20000010000 */
[----:B------:R-:W-:Y:S01]  /*c6b0*/  FADD.FTZ R59, R59, R56 ;  /* 0x000000383b3b7221 */ /* 0x000fe20000010000 */
[----:B------:R-:W-:Y:S01]  /*c6c0*/  FADD.FTZ R11, R12, R11 ;  /* 0x0000000b0c0b7221 */ /* 0x000fe20000010000 */
        /* <DEDUP_REMOVED lines=8> */
[----:B------:R-:W-:Y:S01]  /*c750*/  FADD.FTZ R59, R59, R48 ;  /* 0x000000303b3b7221 */ /* 0x000fe20000010000 */
[----:B------:R-:W-:Y:S01]  /*c760*/  FFMA.FTZ R13, R20, R86, R13 ;  /* 0x00000056140d7223 */ /* 0x000fe2000001000d */
[----:B------:R-:W-:Y:S01]  /*c770*/  FADD.FTZ R11, R11, R86 ;  /* 0x000000560b0b7221 */ /* 0x000fe20000010000 */
[----:B------:R-:W-:Y:S01]  /*c780*/  FFMA.FTZ R25, R0, R17, R84 ;  /* 0x0000001100197223 */ /* 0x000fe20000010054 */
[-C--:B------:R-:W-:Y:S01]  /*c790*/  FMUL.FTZ R12, R14, R21.reuse ;  /* 0x000000150e0c7220 */ /* 0x080fe20000410000 */
[----:B------:R-:W-:Y:S01]  /*c7a0*/  FADD.FTZ R10, R17, R10 ;  /* 0x0000000a110a7221 */ /* 0x000fe20000010000 */
[----:B------:R-:W-:Y:S01]  /*c7b0*/  FADD.FTZ R59, R59, R44 ;  /* 0x0000002c3b3b7221 */ /* 0x000fe20000010000 */
        /* <DEDUP_REMOVED lines=22> */
[----:B------:R-:W-:Y:S01]  /*c920*/  FMUL.FTZ R5, R15, R6 ;  /* 0x000000060f057220 */ /* 0x000fe20000410000 */
[----:B------:R-:W-:Y:S01]  /*c930*/  FFMA.FTZ R19, R22, R10, R19 ;  /* 0x0000000a16137223 */ /* 0x000fe20000010013 */
[----:B------:R-:W-:Y:S01]  /*c940*/  FADD.FTZ R10, R13, R10 ;  /* 0x0000000a0d0a7221 */ /* 0x000fe20000010000 */
[----:B------:R-:W-:Y:S01]  /*c950*/  FADD.FTZ R21, R16, R21 ;  /* 0x0000001510157221 */ /* 0x000fe20000010000 */
[----:B------:R-:W-:Y:S01]  /*c960*/  FADD.FTZ R89, R88, R89 ;  /* 0x0000005958597221 */ /* 0x000fe20000010000 */
[----:B------:R-:W-:Y:S01]  /*c970*/  FFMA.FTZ R4, R22, R91, R0 ;  /* 0x0000005b16047223 */ /* 0x000fe20000010000 */
[----:B------:R-:W-:Y:S01]  /*c980*/  FMUL.FTZ R13, R14, R8 ;  /* 0x000000080e0d7220 */ /* 0x000fe20000410000 */
[----:B------:R-:W-:Y:S01]  /*c990*/  FFMA.FTZ R0, R92, R5, R19 ;  /* 0x000000055c007223 */ /* 0x000fe20000010013 */
[----:B------:R-:W-:Y:S01]  /*c9a0*/  FADD.FTZ R10, R5, R10 ;  /* 0x0000000a050a7221 */ /* 0x000fe20000010000 */
[----:B------:R-:W-:Y:S01]  /*c9b0*/  FADD.FTZ R24, R21, R24 ;  /* 0x0000001815187221 */ /* 0x000fe20000010000 */
[----:B------:R-:W-:Y:S01]  /*c9c0*/  FADD.FTZ R89, R89, R90 ;  /* 0x0000005a59597221 */ /* 0x000fe20000010000 */
[----:B------:R-:W-:Y:S01]  /*c9d0*/  FMUL.FTZ R21, R15, R9 ;  /* 0x000000090f157220 */ /* 0x000fe20000410000 */
[----:B------:R-:W-:Y:S01]  /*c9e0*/  FFMA.FTZ R5, R7, R13, R0 ;  /* 0x0000000d07057223 */ /* 0x000fe20000010000 */
[----:B------:R-:W-:Y:S01]  /*c9f0*/  FADD.FTZ R12, R10, R13 ;  /* 0x0000000d0a0c7221 */ /* 0x000fe20000010000 */
[----:B------:R-:W-:Y:S01]  /*ca00*/  FADD.FTZ R91, R24, R91 ;  /* 0x0000005b185b7221 */ /* 0x000fe20000010000 */
[----:B------:R-:W-:Y:S01]  /*ca10*/  FFMA.FTZ R11, R92, R6, R11 ;  /* 0x000000065c0b7223 */ /* 0x000fe2000001000b */
[----:B------:R-:W-:Y:S01]  /*ca20*/  FADD.FTZ R10, R89, R6 ;  /* 0x00000006590a7221 */ /* 0x000fe20000010000 */
[C---:B------:R-:W-:Y:S01]  /*ca30*/  FFMA.FTZ R0, R26.reuse, R21, R5 ;  /* 0x000000151a007223 */ /* 0x040fe20000010005 */
[----:B------:R-:W-:Y:S01]  /*ca40*/  FFMA.FTZ R4, R7, R8, R4 ;  /* 0x0000000807047223 */ /* 0x000fe20000010004 */
[----:B------:R-:W-:Y:S01]  /*ca50*/  FADD.FTZ R21, R21, R12 ;  /* 0x0000000c15157221 */ /* 0x000fe20000010000 */
[----:B------:R-:W-:Y:S01]  /*ca60*/  FADD.FTZ R6, R91, R8 ;  /* 0x000000085b067221 */ /* 0x000fe20000010000 */
[----:B------:R-:W-:Y:S01]  /*ca70*/  FFMA.FTZ R5, R26, R9, R11 ;  /* 0x000000091a057223 */ /* 0x000fe2000001000b */
[----:B------:R-:W-:-:S07]  /*ca80*/  FADD.FTZ R7, R10, R9 ;  /* 0x000000090a077221 */ /* 0x000fce0000010000 */
.L_x_739:
        /* <DEDUP_REMOVED lines=10> */
[----:B-1----:R-:W-:Y:S01]  /*cb30*/  ULEA UR5, UR7, UR5, 0x18 ;  /* 0x0000000507057291 */ /* 0x002fe2000f8ec0ff */
[----:B0-----:R-:W-:-:S02]  /*cb40*/  ISETP.GT.AND P0, PT, R18, 0x1e, PT ;  /* 0x0000001e1200780c */ /* 0x001fc40003f04270 */
[C---:B------:R-:W-:Y:S02]  /*cb50*/  ISETP.GT.AND P2, PT, R18.reuse, 0xf, PT ;  /* 0x0000000f1200780c */ /* 0x040fe40003f44270 */
[----:B------:R-:W-:-:S09]  /*cb60*/  ISETP.GT.AND P1, PT, R18, 0x17, PT ;  /* 0x000000171200780c */ /* 0x000fd20003f24270 */
[----:B---3--:R-:W-:Y:S01]  /*cb70*/  @!P0 FADD.FTZ R11, R0, R11 ;  /* 0x0000000b000b8221 */ /* 0x008fe20000010000 */
[----:B------:R-:W-:Y:S01]  /*cb80*/  @!P0 FADD.FTZ R21, R8, R21 ;  /* 0x0000001508158221 */ /* 0x000fe20000010000 */
[----:B------:R-:W-:-:S03]  /*cb90*/  ISETP.GT.AND P0, PT, R18, 0x1d, PT ;  /* 0x0000001d1200780c */ /* 0x000fc60003f04270 */
[----:B------:R-:W0:Y:S04]  /*cba0*/  SHFL.DOWN PT, R0, R11, 0x2, 0x1f ;  /* 0x08401f000b007f89 */ /* 0x000e2800000e0000 */
[----:B------:R-:W1:Y:S06]  /*cbb0*/  SHFL.DOWN PT, R8, R21, 0x2, 0x1f ;  /* 0x08401f0015087f89 */ /* 0x000e6c00000e0000 */
[----:B0-----:R-:W-:Y:S01]  /*cbc0*/  @!P0 FADD.FTZ R11, R11, R0 ;  /* 0x000000000b0b8221 */ /* 0x001fe20000010000 */
[----:B-1----:R-:W-:-:S04]  /*cbd0*/  @!P0 FADD.FTZ R21, R21, R8 ;  /* 0x0000000815158221 */ /* 0x002fc80000010000 */
[----:B------:R-:W0:Y:S01]  /*cbe0*/  SHFL.DOWN PT, R0, R11, 0x4, 0x1f ;  /* 0x08801f000b007f89 */ /* 0x000e2200000e0000 */
[----:B------:R-:W-:-:S03]  /*cbf0*/  ISETP.GT.AND P0, PT, R18, 0x1b, PT ;  /* 0x0000001b1200780c */ /* 0x000fc60003f04270 */
[----:B------:R-:W1:Y:S01]  /*cc00*/  SHFL.DOWN PT, R9, R21, 0x4, 0x1f ;  /* 0x08801f0015097f89 */ /* 0x000e6200000e0000 */
[----:B------:R-:W3:Y:S09]  /*cc10*/  S2R R8, SR_TID.X ;  /* 0x0000000000087919 */ /* 0x000ef20000002100 */
[----:B0-----:R-:W-:Y:S01]  /*cc20*/  @!P0 FADD.FTZ R11, R11, R0 ;  /* 0x000000000b0b8221 */ /* 0x001fe20000010000 */
[----:B-1----:R-:W-:-:S04]  /*cc30*/  @!P0 FADD.FTZ R21, R21, R9 ;  /* 0x0000000915158221 */ /* 0x002fc80000010000 */
[----:B------:R-:W0:Y:S04]  /*cc40*/  SHFL.DOWN PT, R0, R11, 0x8, 0x1f ;  /* 0x09001f000b007f89 */ /* 0x000e2800000e0000 */
[----:B------:R-:W1:Y:S01]  /*cc50*/  SHFL.DOWN PT, R9, R21, 0x8, 0x1f ;  /* 0x09001f0015097f89 */ /* 0x000e6200000e0000 */
[C---:B---3--:R-:W-:Y:S02]  /*cc60*/  ISETP.NE.AND P0, PT, R8.reuse, RZ, PT ;  /* 0x000000ff0800720c */ /* 0x048fe40003f05270 */
[C---:B------:R-:W-:Y:S01]  /*cc70*/  ISETP.GT.U32.AND P3, PT, R8.reuse, 0x4f, PT ;  /* 0x0000004f0800780c */ /* 0x040fe20003f64070 */
[----:B0-----:R-:W-:Y:S01]  /*cc80*/  FADD.FTZ R12, R11, R0 ;  /* 0x000000000b0c7221 */ /* 0x001fe20000010000 */
[----:B------:R-:W-:Y:S01]  /*cc90*/  LEA R0, R8, UR5, 0x4 ;  /* 0x0000000508007c11 */ /* 0x000fe2000f8e20ff */
[----:B-1----:R-:W-:-:S03]  /*cca0*/  FADD.FTZ R16, R21, R9 ;  /* 0x0000000915107221 */ /* 0x002fc60000010000 */
[----:B------:R-:W-:Y:S01]  /*ccb0*/  FSEL R10, R11, R12, P1 ;  /* 0x0000000c0b0a7208 */ /* 0x000fe20000800000 */
[----:B------:R0:W-:Y:S01]  /*ccc0*/  STS.128 [R0], R4 ;  /* 0x0000000400007388 */ /* 0x0001e20000000c00 */
[----:B------:R-:W-:-:S03]  /*ccd0*/  FSEL R11, R21, R16, P1 ;  /* 0x00000010150b7208 */ /* 0x000fc60000800000 */
[----:B------:R0:W1:Y:S04]  /*cce0*/  SHFL.DOWN PT, R13, R10, 0x10, 0x1f ;  /* 0x0a001f000a0d7f89 */ /* 0x00006800000e0000 */
[----:B------:R0:W3:Y:S01]  /*ccf0*/  SHFL.DOWN PT, R17, R11, 0x10, 0x1f ;  /* 0x0a001f000b117f89 */ /* 0x0000e200000e0000 */
[----:B--2-4-:R-:W-:Y:S05]  /*cd00*/  @P2 BRA `(.L_x_741) ;  /* 0x0000000000202947 */ /* 0x014fea0003800000 */
[----:B------:R-:W-:Y:S01]  /*cd10*/  ISETP.NE.AND P1, PT, R18, RZ, PT ;  /* 0x000000ff1200720c */ /* 0x000fe20003f25270 */
[----:B01----:R-:W-:Y:S01]  /*cd20*/  FADD.FTZ R10, R12, R13 ;  /* 0x0000000d0c0a7221 */ /* 0x003fe20000010000 */
[----:B---3--:R-:W-:-:S11]  /*cd30*/  FADD.FTZ R11, R16, R17 ;  /* 0x00000011100b7221 */ /* 0x008fd60000010000 */
[----:B------:R-:W-:Y:S01]  /*cd40*/  VOTEU.ALL UP0, P1 ;  /* 0x0000000000ff7886 */ /* 0x000fe20000800000 */
[----:B------:R-:W-:-:S04]  /*cd50*/  @!P1 SHF.R.U32.HI R9, RZ, 0x2, R8 ;  /* 0x00000002ff099819 */ /* 0x000fc80000011608 */
[----:B------:R-:W-:Y:S01]  /*cd60*/  @!UP0 ULEA UR5, UR7, UR6, 0x18 ;  /* 0x0000000607058291 */ /* 0x000fe2000f8ec0ff */
[----:B------:R-:W-:-:S08]  /*cd70*/  @!P1 LOP3.LUT R9, R9, 0xf8, RZ, 0xc0, !PT ;  /* 0x000000f809099812 */ /* 0x000fd000078ec0ff */
[----:B------:R2:W-:Y:S03]  /*cd80*/  @!P1 STS.64 [R9+UR5+0x18], R10 ;  /* 0x0000180a09009988 */ /* 0x0005e60008000a05 */
.L_x_741:
[----:B------:R-:W-:Y:S05]  /*cd90*/  BSYNC.RECONVERGENT B0 ;  /* 0x0000000000007941 */ /* 0x000fea0003800200 */
.L_x_740:
[----:B------:R-:W-:Y:S06]  /*cda0*/  BAR.SYNC.DEFER_BLOCKING 0x0 ;  /* 0x0000000000007b1d */ /* 0x000fec0000010000 */
[----:B------:R-:W-:Y:S04]  /*cdb0*/  BSSY.RECONVERGENT B0, `(.L_x_742) ;  /* 0x0000033000007945 */ /* 0x000fe80003800200 */
[----:B------:R-:W-:Y:S05]  /*cdc0*/  @P0 BRA `(.L_x_743) ;  /* 0x0000000000c40947 */ /* 0x000fea0003800000 */
[----:B------:R-:W-:-:S09]  /*cdd0*/  ULEA UR5, UR7, UR6, 0x18 ;  /* 0x0000000607057291 */ /* 0x000fd2000f8ec0ff */
[----:B------:R-:W2:Y:S04]  /*cde0*/  LDS.128 R48, [UR5+0x20] ;  /* 0x00002005ff307984 */ /* 0x000ea80008000c00 */
[----:B------:R-:W4:Y:S04]  /*cdf0*/  LDS.128 R44, [UR5+0x30] ;  /* 0x00003005ff2c7984 */ /* 0x000f280008000c00 */
[----:B------:R-:W5:Y:S04]  /*ce00*/  LDS.128 R40, [UR5+0x40] ;  /* 0x00004005ff287984 */ /* 0x000f680008000c00 */
[----:B---3--:R-:W3:Y:S04]  /*ce10*/  LDS.128 R16, [UR5+0x50] ;  /* 0x00005005ff107984 */ /* 0x008ee80008000c00 */
[----:B------:R-:W1:Y:S04]  /*ce20*/  LDS.128 R36, [UR5+0x60] ;  /* 0x00006005ff247984 */ /* 0x000e680008000c00 */
[----:B------:R-:W1:Y:S01]  /*ce30*/  LDS.128 R20, [UR5+0x70] ;  /* 0x00007005ff147984 */ /* 0x000e620008000c00 */
[----:B--2---:R-:W-:Y:S01]  /*ce40*/  FADD.FTZ R9, R10, R48 ;  /* 0x000000300a097221 */ /* 0x004fe20000010000 */
[----:B0-----:R-:W-:-:S03]  /*ce50*/  FADD.FTZ R10, R11, R49 ;  /* 0x000000310b0a7221 */ /* 0x001fc60000010000 */
[----:B------:R-:W-:Y:S01]  /*ce60*/  FADD.FTZ R9, R9, R50 ;  /* 0x0000003209097221 */ /* 0x000fe20000010000 */
[----:B------:R-:W-:Y:S02]  /*ce70*/  FADD.FTZ R10, R10, R51 ;  /* 0x000000330a0a7221 */ /* 0x000fe40000010000 */
[----:B------:R-:W0:Y:S01]  /*ce80*/  LDS.128 R48, [UR5+0x80] ;  /* 0x00008005ff307984 */ /* 0x000e220008000c00 */
[----:B----4-:R-:W-:Y:S01]  /*ce90*/  FADD.FTZ R9, R9, R44 ;  /* 0x0000002c09097221 */ /* 0x010fe20000010000 */
[----:B------:R-:W-:-:S03]  /*cea0*/  FADD.FTZ R10, R10, R45 ;  /* 0x0000002d0a0a7221 */ /* 0x000fc60000010000 */
[----:B------:R-:W-:Y:S01]  /*ceb0*/  FADD.FTZ R9, R9, R46 ;  /* 0x0000002e09097221 */ /* 0x000fe20000010000 */
[----:B------:R-:W-:Y:S02]  /*cec0*/  FADD.FTZ R10, R10, R47 ;  /* 0x0000002f0a0a7221 */ /* 0x000fe40000010000 */
[----:B------:R-:W2:Y:S01]  /*ced0*/  LDS.128 R44, [UR5+0x90] ;  /* 0x00009005ff2c7984 */ /* 0x000ea20008000c00 */
[----:B-----5:R-:W-:Y:S01]  /*cee0*/  FADD.FTZ R9, R9, R40 ;  /* 0x0000002809097221 */ /* 0x020fe20000010000 */
[----:B------:R-:W-:-:S03]  /*cef0*/  FADD.FTZ R10, R10, R41 ;  /* 0x000000290a0a7221 */ /* 0x000fc60000010000 */
[----:B------:R-:W-:Y:S01]  /*cf00*/  FADD.FTZ R9, R9, R42 ;  /* 0x0000002a09097221 */ /* 0x000fe20000010000 */
[----:B------:R-:W-:Y:S02]  /*cf10*/  FADD.FTZ R10, R10, R43 ;  /* 0x0000002b0a0a7221 */ /* 0x000fe40000010000 */
[----:B------:R-:W4:Y:S01]  /*cf20*/  LDS.128 R40, [UR5+0xa0] ;  /* 0x0000a005ff287984 */ /* 0x000f220008000c00 */
[----:B---3--:R-:W-:Y:S01]  /*cf30*/  FADD.FTZ R9, R9, R16 ;  /* 0x0000001009097221 */ /* 0x008fe20000010000 */
[----:B------:R-:W-:Y:S02]  /*cf40*/  FADD.FTZ R10, R10, R17 ;  /* 0x000000110a0a7221 */ /* 0x000fe40000010000 */
[----:B------:R-:W3:Y:S01]  /*cf50*/  LDS.64 R16, [UR5+0xb0] ;  /* 0x0000b005ff107984 */ /* 0x000ee20008000a00 */
[----:B------:R-:W-:Y:S01]  /*cf60*/  FADD.FTZ R9, R9, R18 ;  /* 0x0000001209097221 */ /* 0x000fe20000010000 */
[----:B------:R-:W-:-:S03]  /*cf70*/  FADD.FTZ R10, R10, R19 ;  /* 0x000000130a0a7221 */ /* 0x000fc60000010000 */
[----:B-1----:R-:W-:Y:S01]  /*cf80*/  FADD.FTZ R9, R9, R36 ;  /* 0x0000002409097221 */ /* 0x002fe20000010000 */
        /* <DEDUP_REMOVED lines=15> */
[----:B----4-:R-:W-:Y:S01]  /*d080*/  FADD.FTZ R9, R9, R40 ;  /* 0x0000002809097221 */ /* 0x010fe20000010000 */
[----:B------:R-:W-:-:S03]  /*d090*/  FADD.FTZ R10, R10, R41 ;  /* 0x000000290a0a7221 */ /* 0x000fc60000010000 */
[----:B------:R-:W-:Y:S01]  /*d0a0*/  FADD.FTZ R9, R9, R42 ;  /* 0x0000002a09097221 */ /* 0x000fe20000010000 */
[----:B------:R-:W-:-:S03]  /*d0b0*/  FADD.FTZ R12, R10, R43 ;  /* 0x0000002b0a0c7221 */ /* 0x000fc60000010000 */
[----:B---3--:R-:W-:Y:S01]  /*d0c0*/  FADD.FTZ R10, R9, R16 ;  /* 0x00000010090a7221 */ /* 0x008fe20000010000 */
[----:B------:R-:W-:-:S07]  /*d0d0*/  FADD.FTZ R11, R12, R17 ;  /* 0x000000110c0b7221 */ /* 0x000fce0000010000 */
.L_x_743:
[----:B------:R-:W-:Y:S05]  /*d0e0*/  BSYNC.RECONVERGENT B0 ;  /* 0x0000000000007941 */ /* 0x000fea0003800200 */
.L_x_742:
[----:B------:R-:W-:Y:S06]  /*d0f0*/  BAR.SYNC.DEFER_BLOCKING 0x0 ;  /* 0x0000000000007b1d */ /* 0x000fec0000010000 */
[----:B------:R-:W-:Y:S04]  /*d100*/  BSSY.RECONVERGENT B0, `(.L_x_744) ;  /* 0x0000025000007945 */ /* 0x000fe80003800200 */
[----:B------:R-:W-:Y:S05]  /*d110*/  @P3 BRA `(.L_x_745) ;  /* 0x00000000008c3947 */ /* 0x000fea0003800000 */
[----:B------:R-:W2:Y:S04]  /*d120*/  LDS.128 R52, [R0+0x500] ;  /* 0x0005000000347984 */ /* 0x000ea80000000c00 */
[----:B------:R-:W4:Y:S04]  /*d130*/  LDS.128 R44, [R0+0xa00] ;  /* 0x000a0000002c7984 */ /* 0x000f280000000c00 */
[----:B------:R-:W5:Y:S04]  /*d140*/  LDS.128 R40, [R0+0xf00] ;  /* 0x000f000000287984 */ /* 0x000f680000000c00 */
[----:B------:R-:W1:Y:S04]  /*d150*/  LDS.128 R36, [R0+0x1400] ;  /* 0x0014000000247984 */ /* 0x000e680000000c00 */
[----:B------:R-:W1:Y:S04]  /*d160*/  LDS.128 R20, [R0+0x1900] ;  /* 0x0019000000147984 */ /* 0x000e680000000c00 */
[----:B---3--:R-:W3:Y:S04]  /*d170*/  LDS.128 R16, [R0+0x1e00] ;  /* 0x001e000000107984 */ /* 0x008ee80000000c00 */
[----:B------:R3:W3:Y:S01]  /*d180*/  LDS.128 R48, [R0+0x2300] ;  /* 0x0023000000307984 */ /* 0x0006e20000000c00 */
[----:B--2---:R-:W-:Y:S01]  /*d190*/  FADD.FTZ R9, R4, R52 ;  /* 0x0000003404097221 */ /* 0x004fe20000010000 */
[----:B0-----:R-:W-:Y:S01]  /*d1a0*/  FADD.FTZ R4, R5, R53 ;  /* 0x0000003505047221 */ /* 0x001fe20000010000 */
[----:B------:R-:W-:Y:S01]  /*d1b0*/  FADD.FTZ R5, R6, R54 ;  /* 0x0000003606057221 */ /* 0x000fe20000010000 */
[----:B------:R-:W-:Y:S01]  /*d1c0*/  FADD.FTZ R6, R7, R55 ;  /* 0x0000003707067221 */ /* 0x000fe20000010000 */
[----:B----4-:R-:W-:Y:S01]  /*d1d0*/  FADD.FTZ R9, R9, R44 ;  /* 0x0000002c09097221 */ /* 0x010fe20000010000 */
[----:B------:R-:W-:Y:S01]  /*d1e0*/  FADD.FTZ R4, R4, R45 ;  /* 0x0000002d04047221 */ /* 0x000fe20000010000 */
[----:B------:R-:W-:Y:S01]  /*d1f0*/  FADD.FTZ R5, R5, R46 ;  /* 0x0000002e05057221 */ /* 0x000fe20000010000 */
[----:B------:R-:W-:Y:S01]  /*d200*/  FADD.FTZ R6, R6, R47 ;  /* 0x0000002f06067221 */ /* 0x000fe20000010000 */
[----:B-----5:R-:W-:Y:S01]  /*d210*/  FADD.FTZ R9, R9, R40 ;  /* 0x0000002809097221 */ /* 0x020fe20000010000 */
[----:B------:R-:W-:Y:S01]  /*d220*/  FADD.FTZ R4, R4, R41 ;  /* 0x0000002904047221 */ /* 0x000fe20000010000 */
[----:B------:R-:W-:Y:S01]  /*d230*/  FADD.FTZ R5, R5, R42 ;  /* 0x0000002a05057221 */ /* 0x000fe20000010000 */
[----:B------:R-:W-:Y:S01]  /*d240*/  FADD.FTZ R6, R6, R43 ;  /* 0x0000002b06067221 */ /* 0x000fe20000010000 */
[----:B-1----:R-:W-:Y:S01]  /*d250*/  FADD.FTZ R9, R9, R36 ;  /* 0x0000002409097221 */ /* 0x002fe20000010000 */
[----:B------:R-:W-:Y:S01]  /*d260*/  FADD.FTZ R4, R4, R37 ;  /* 0x0000002504047221 */ /* 0x000fe20000010000 */
[----:B------:R-:W-:Y:S01]  /*d270*/  FADD.FTZ R5, R5, R38 ;  /* 0x0000002605057221 */ /* 0x000fe20000010000 */
[----:B------:R-:W-:Y:S01]  /*d280*/  FADD.FTZ R6, R6, R39 ;  /* 0x0000002706067221 */ /* 0x000fe20000010000 */
[----:B------:R-:W-:Y:S01]  /*d290*/  FADD.FTZ R9, R9, R20 ;  /* 0x0000001409097221 */ /* 0x000fe20000010000 */
        /* <DEDUP_REMOVED lines=11> */
.L_x_745:
[----:B------:R-:W-:Y:S05]  /*d350*/  BSYNC.RECONVERGENT B0 ;  /* 0x0000000000007941 */ /* 0x000fea0003800200 */
.L_x_744:
[----:B------:R-:W-:Y:S04]  /*d360*/  BSSY.RECONVERGENT B0, `(.L_x_746) ;  /* 0x000001e000007945 */ /* 0x000fe80003800200 */
[----:B------:R-:W-:Y:S05]  /*d370*/  @P3 BRA `(.L_x_747) ;  /* 0x0000000000703947 */ /* 0x000fea0003800000 */
[----:B------:R-:W3:Y:S01]  /*d380*/  LDC.64 R24, c[0x0][0x3f8] ;  /* 0x0000fe00ff187b82 */ /* 0x000ee20000000a00 */
[----:B------:R-:W-:-:S05]  /*d390*/  MOV R19, UR13 ;  /* 0x0000000d00137c02 */ /* 0x000fca0008000f00 */
[----:B------:R-:W-:Y:S02]  /*d3a0*/  IMAD R19, R19, 0x50, R8 ;  /* 0x0000005013137824 */ /* 0x000fe400078e0208 */
[----:B-1----:R-:W1:Y:S01]  /*d3b0*/  LDC.64 R12, c[0x0][0x3d8] ;  /* 0x0000f600ff0c7b82 */ /* 0x002e620000000a00 */
[----:B---3--:R-:W-:Y:S01]  /*d3c0*/  IMAD.WIDE.U32 R16, R24, 0x3, RZ ;  /* 0x0000000318107825 */ /* 0x008fe200078e00ff */
[C---:B--2---:R-:W-:Y:S02]  /*d3d0*/  LEA R9, R25.reuse, R25, 0x1 ;  /* 0x0000001919097211 */ /* 0x044fe400078e08ff */
[----:B------:R-:W-:Y:S02]  /*d3e0*/  LEA.HI R23, P1, R25, R24, RZ, 0x1 ;  /* 0x0000001819177211 */ /* 0x000fe400078308ff */
[----:B------:R-:W-:Y:S02]  /*d3f0*/  IADD3 R17, PT, PT, R17, R9, RZ ;  /* 0x0000000911117210 */ /* 0x000fe40007ffe0ff */
[----:B0-----:R-:W-:Y:S01]  /*d400*/  IADD3.X R0, PT, PT, RZ, R25, RZ, P1, !PT ;  /* 0x00000019ff007210 */ /* 0x001fe20000ffe4ff */
[----:B-1----:R-:W-:Y:S01]  /*d410*/  IMAD.WIDE R12, R19, 0x4, R12 ;  /* 0x00000004130c7825 */ /* 0x002fe200078e020c */
[----:B------:R-:W-:-:S02]  /*d420*/  LEA.HI R9, P1, R17, R16, RZ, 0x1 ;  /* 0x0000001011097211 */ /* 0x000fc400078308ff */
[----:B------:R-:W-:Y:S02]  /*d430*/  SHF.L.U32 R19, R23, 0x1, RZ ;  /* 0x0000000117137819 */ /* 0x000fe400000006ff */
[----:B------:R-:W-:Y:S01]  /*d440*/  SHF.L.U32 R21, R9, 0x1, RZ ;  /* 0x0000000109157819 */ /* 0x000fe200000006ff */
[----:B------:R4:W-:Y:S01]  /*d450*/  REDG.E.ADD.F32.FTZ.RN.STRONG.GPU desc[UR10][R12.64], R4 ;  /* 0x000000040c0079a6 */ /* 0x0009e2000c12f30a */
[----:B------:R-:W-:Y:S02]  /*d460*/  LOP3.LUT R19, R19, 0xfffffffc, RZ, 0xc0, !PT ;  /* 0xfffffffc13137812 */ /* 0x000fe400078ec0ff */
[----:B------:R-:W-:Y:S02]  /*d470*/  SHF.L.U64.HI R23, R23, 0x1, R0 ;  /* 0x0000000117177819 */ /* 0x000fe40000010200 */
[----:B------:R-:W-:Y:S02]  /*d480*/  LEA R18, P2, R24, R12, 0x2 ;  /* 0x0000000c18127211 */ /* 0x000fe400078410ff */
[----:B------:R-:W-:-:S02]  /*d490*/  IADD3.X R0, PT, PT, RZ, R17, RZ, P1, !PT ;  /* 0x00000011ff007210 */ /* 0x000fc40000ffe4ff */
[----:B------:R-:W-:Y:S02]  /*d4a0*/  LOP3.LUT R21, R21, 0xfffffffc, RZ, 0xc0, !PT ;  /* 0xfffffffc15157812 */ /* 0x000fe400078ec0ff */
        /* <DEDUP_REMOVED lines=9> */
.L_x_747:
[----:B------:R-:W-:Y:S05]  /*d540*/  BSYNC.RECONVERGENT B0 ;  /* 0x0000000000007941 */ /* 0x000fea0003800200 */
.L_x_746:
[----:B------:R-:W-:-:S09]  /*d550*/  UISETP.GE.U32.AND UP0, UPT, UR12, 0x2, UPT ;  /* 0x000000020c00788c */ /* 0x000fd2000bf06070 */
[----:B------:R-:W-:Y:S05]  /*d560*/  BRA.U !UP0, `(.L_x_748) ;  /* 0x0000000d08787547 */ /* 0x000fea000b800000 */
[----:B0---4-:R-:W0:Y:S01]  /*d570*/  LDC.64 R4, c[0x0][0x3d0] ;  /* 0x0000f400ff047b82 */ /* 0x011e220000000a00 */
[----:B------:R-:W-:Y:S01]  /*d580*/  ULOP3.LUT UR5, UR4, 0x1, URZ, 0xc0, !UPT ;  /* 0x0000000104057892 */ /* 0x000fe2000f8ec0ff */
[----:B------:R-:W-:Y:S03]  /*d590*/  BSSY.RECONVERGENT B0, `(.L_x_749) ;  /* 0x0000023000007945 */ /* 0x000fe60003800200 */
[----:B------:R-:W-:-:S03]  /*d5a0*/  UIMAD UR6, UR5, UR9, URZ ;  /* 0x00000009050672a4 */ /* 0x000fc6000f8e02ff */
[----:B------:R-:W4:Y:S01]  /*d5b0*/  S2UR UR29, SR_CTAID.X ;  /* 0x00000000001d79c3 */ /* 0x000f220000002500 */
[----:B------:R-:W-:-:S04]  /*d5c0*/  UIMAD UR5, UR6, UR12, URZ ;  /* 0x0000000c060572a4 */ /* 0x000fc8000f8e02ff */
[----:B------:R-:W-:-:S03]  /*d5d0*/  USHF.L.U32 UR5, UR5, 0x1, URZ ;  /* 0x0000000105057899 */ /* 0x000fc600080006ff */
[----:B------:R-:W0:Y:S03]  /*d5e0*/  S2UR UR14, SR_CTAID.Y ;  /* 0x00000000000e79c3 */ /* 0x000e260000002600 */
[----:B------:R-:W-:-:S05]  /*d5f0*/  MOV R7, UR5 ;  /* 0x0000000500077c02 */ /* 0x000fca0008000f00 */
[----:B0-----:R-:W-:Y:S01]  /*d600*/  IMAD.WIDE R4, R7, 0x4, R4 ;  /* 0x0000000407047825 */ /* 0x001fe200078e0204 */
[----:B----4-:R-:W-:Y:S06]  /*d610*/  @P0 BRA `(.L_x_750) ;  /* 0x0000000000680947 */ /* 0x010fec0003800000 */
[----:B------:R-:W0:Y:S01]  /*d620*/  LDC.64 R6, c[0x0][0x3c8] ;  /* 0x0000f200ff067b82 */ /* 0x000e220000000a00 */
[----:B------:R-:W-:Y:S02]  /*d630*/  UIADD3 UR7, UPT, UPT, UR6, UR14, URZ ;  /* 0x0000000e06077290 */ /* 0x000fe4000fffe0ff */
[----:B------:R-:W-:Y:S02]  /*d640*/  UIMAD UR13, UR29, UR9, UR14 ;  /* 0x000000091d0d72a4 */ /* 0x000fe4000f8e020e */
[----:B------:R-:W-:Y:S02]  /*d650*/  ULOP3.LUT UP0, UR5, UR4, 0x2, URZ, 0xc0, !UPT ;  /* 0x0000000204057892 */ /* 0x000fe4000f80c0ff */
[----:B-1----:R-:W-:Y:S02]  /*d660*/  MOV R13, UR7 ;  /* 0x00000007000d7c02 */ /* 0x002fe40008000f00 */
[----:B------:R-:W-:Y:S01]  /*d670*/  UIADD3 UR5, UPT, UPT, -UR5, 0x1, URZ ;  /* 0x0000000105057890 */ /* 0x000fe2000fffe1ff */
[----:B--2---:R-:W-:-:S02]  /*d680*/  MOV R9, UR13 ;  /* 0x0000000d00097c02 */ /* 0x004fc40008000f00 */
[----:B------:R-:W-:Y:S01]  /*d690*/  MOV R0, 0xffffffff ;  /* 0xffffffff00007802 */ /* 0x000fe20000000f00 */
[----:B0-----:R-:W-:-:S04]  /*d6a0*/  IMAD.WIDE.U32 R12, R13, 0x4, R6 ;  /* 0x000000040d0c7825 */ /* 0x001fc800078e0006 */
[----:B------:R-:W-:Y:S01]  /*d6b0*/  IMAD.WIDE.U32 R6, R9, 0x8, R4 ;  /* 0x0000000809067825 */ /* 0x000fe200078e0004 */
[----:B------:R-:W-:-:S04]  /*d6c0*/  MOV R9, UR5 ;  /* 0x0000000500097c02 */ /* 0x000fc80008000f00 */
[----:B------:R0:W-:Y:S01]  /*d6d0*/  STG.E.64 desc[UR10][R6.64], R10 ;  /* 0x0000000a06007986 */ /* 0x0001e2000c101b0a */
        /* <DEDUP_REMOVED lines=9> */
.L_x_751:
[----:B------:R-:W2:Y:S04]  /*d770*/  LDG.E.STRONG.GPU R0, desc[UR10][R12.64] ;  /* 0x0000000a0c007981 */ /* 0x000ea8000c1ef900 */
[----:B--2---:R-:W-:Y:S04]  /*d780*/  CCTL.IVALL ;  /* 0x00000000ff00798f */ /* 0x004fe80002000000 */
[----:B------:R0:W-:Y:S01]  /*d790*/  STL [R1], R0 ;  /* 0x0000000001007387 */ /* 0x0001e20000100800 */
[----:B------:R-:W-:-:S13]  /*d7a0*/  ISETP.NE.AND P0, PT, R0, UR5, PT ;  /* 0x0000000500007c0c */ /* 0x000fda000bf05270 */
[----:B0-----:R-:W-:Y:S05]  /*d7b0*/  @P0 BRA `(.L_x_751) ;  /* 0xfffffffc00ec0947 */ /* 0x001fea000383ffff */
.L_x_750:
[----:B------:R-:W-:Y:S05]  /*d7c0*/  BSYNC.RECONVERGENT B0 ;  /* 0x0000000000007941 */ /* 0x000fea0003800200 */
.L_x_749:
        /* <DEDUP_REMOVED lines=15> */
.L_x_753:
[----:B------:R-:W-:Y:S02]  /*d8c0*/  ISETP.NE.AND P1, PT, RZ, UR23, PT ;  /* 0x00000017ff007c0c */ /* 0x000fe4000bf25270 */
[----:B------:R-:W-:Y:S02]  /*d8d0*/  MOV R7, UR6 ;  /* 0x0000000600077c02 */ /* 0x000fe40008000f00 */
[----:B------:R-:W-:-:S13]  /*d8e0*/  ISETP.NE.OR P1, PT, R8, RZ, !P1 ;  /* 0x000000ff0800720c */ /* 0x000fda0004f25670 */
[----:B------:R-:W-:-:S06]  /*d8f0*/  @!P1 IMAD.WIDE.U32 R6, R7, 0x8, R4 ;  /* 0x0000000807069825 */ /* 0x000fcc00078e0004 */
[----:B------:R-:W4:Y:S01]  /*d900*/  @!P1 LDG.E.64 R6, desc[UR10][R6.64] ;  /* 0x0000000a06069981 */ /* 0x000f22000c1e1b00 */
[----:B------:R-:W-:Y:S01]  /*d910*/  UIADD3 UR24, UPT, UPT, UR5, 0x1, URZ ;  /* 0x0000000105187890 */ /* 0x000fe2000fffe0ff */
[----:B-1----:R-:W-:Y:S01]  /*d920*/  MOV R13, UR17 ;  /* 0x00000011000d7c02 */ /* 0x002fe20008000f00 */
[----:B------:R-:W-:Y:S01]  /*d930*/  UIADD3 UR25, UPT, UPT, UR5, 0x2, URZ ;  /* 0x0000000205197890 */ /* 0x000fe2000fffe0ff */
[----:B------:R-:W0:Y:S01]  /*d940*/  S2R R0, SR_CTAID.X ;  /* 0x0000000000007919 */ /* 0x000e220000002500 */
[----:B------:R-:W-:Y:S01]  /*d950*/  UIADD3 UR26, UPT, UPT, UR5, 0x3, URZ ;  /* 0x00000003051a7890 */ /* 0x000fe2000fffe0ff */
[----:B---3--:R-:W-:Y:S01]  /*d960*/  MOV R17, UR13 ;  /* 0x0000000d00117c02 */ /* 0x008fe20008000f00 */
[----:B------:R-:W-:Y:S01]  /*d970*/  UIADD3 UR27, UPT, UPT, UR5, 0x4, URZ ;  /* 0x00000004051b7890 */ /* 0x000fe2000fffe0ff */
[----:B------:R-:W-:Y:S02]  /*d980*/  MOV R19, UR21 ;  /* 0x0000001500137c02 */ /* 0x000fe40008000f00 */
[C---:B0-----:R-:W-:Y:S01]  /*d990*/  ISETP.NE.AND P0, PT, R0.reuse, UR24, PT ;  /* 0x0000001800007c0c */ /* 0x041fe2000bf05270 */
[----:B------:R-:W-:Y:S01]  /*d9a0*/  UIADD3 UR24, UPT, UPT, UR5, 0x5, URZ ;  /* 0x0000000505187890 */ /* 0x000fe2000fffe0ff */
[----:B------:R-:W-:Y:S01]  /*d9b0*/  ISETP.NE.AND P4, PT, R0, UR25, PT ;  /* 0x0000001900007c0c */ /* 0x000fe2000bf85270 */
[----:B------:R-:W-:Y:S01]  /*d9c0*/  UIADD3 UR25, UPT, UPT, UR5, 0x6, URZ ;  /* 0x0000000605197890 */ /* 0x000fe2000fffe0ff */
[----:B------:R-:W-:-:S02]  /*d9d0*/  ISETP.NE.OR P0, PT, R8, RZ, !P0 ;  /* 0x000000ff0800720c */ /* 0x000fc40004705670 */
[----:B------:R-:W-:Y:S01]  /*d9e0*/  ISETP.NE.AND P3, PT, R0, UR26, PT ;  /* 0x0000001a00007c0c */ /* 0x000fe2000bf65270 */
[----:B------:R-:W-:Y:S01]  /*d9f0*/  UIADD3 UR26, UPT, UPT, UR5, 0x7, URZ ;  /* 0x00000007051a7890 */ /* 0x000fe2000fffe0ff */
[----:B------:R-:W-:Y:S02]  /*da00*/  ISETP.NE.OR P4, PT, R8, RZ, !P4 ;  /* 0x000000ff0800720c */ /* 0x000fe40006785670 */
[----:B------:R-:W-:Y:S02]  /*da10*/  ISETP.NE.AND P2, PT, R0, UR27, PT ;  /* 0x0000001b00007c0c */ /* 0x000fe4000bf45270 */
[C---:B------:R-:W-:Y:S02]  /*da20*/  ISETP.NE.OR P3, PT, R8.reuse, RZ, !P3 ;  /* 0x000000ff0800720c */ /* 0x040fe40005f65670 */
[----:B------:R-:W-:Y:S02]  /*da30*/  ISETP.NE.OR P2, PT, R8, RZ, !P2 ;  /* 0x000000ff0800720c */ /* 0x000fe40005745670 */
[----:B------:R-:W-:-:S02]  /*da40*/  ISETP.NE.AND P6, PT, R0, UR25, PT ;  /* 0x0000001900007c0c */ /* 0x000fc4000bfc5270 */
[----:B------:R-:W-:-:S03]  /*da50*/  ISETP.NE.AND P5, PT, R0, UR26, PT ;  /* 0x0000001a00007c0c */ /* 0x000fc6000bfa5270 */
[----:B------:R-:W-:Y:S01]  /*da60*/  @!P4 IMAD.WIDE.U32 R12, R13, 0x8, R4 ;  /* 0x000000080d0cc825 */ /* 0x000fe200078e0004 */
[----:B------:R-:W-:-:S03]  /*da70*/  ISETP.NE.OR P6, PT, R8, RZ, !P6 ;  /* 0x000000ff0800720c */ /* 0x000fc600077c5670 */
[--C-:B------:R-:W-:Y:S01]  /*da80*/  @!P3 IMAD.WIDE.U32 R16, R17, 0x8, R4.reuse ;  /* 0x000000081110b825 */ /* 0x100fe200078e0004 */
[----:B------:R0:W3:Y:S01]  /*da90*/  @!P4 LDG.E.64 R24, desc[UR10][R12.64] ;  /* 0x0000000a0c18c981 */ /* 0x0000e2000c1e1b00 */
[----:B------:R-:W-:Y:S02]  /*daa0*/  MOV R21, UR18 ;  /* 0x0000001200157c02 */ /* 0x000fe40008000f00 */
[----:B------:R-:W-:Y:S01]  /*dab0*/  ISETP.NE.OR P5, PT, R8, RZ, !P5 ;  /* 0x000000ff0800720c */ /* 0x000fe20006fa5670 */
[--C-:B------:R-:W-:Y:S01]  /*dac0*/  @!P2 IMAD.WIDE.U32 R18, R19, 0x8, R4.reuse ;  /* 0x000000081312a825 */ /* 0x100fe200078e0004 */
[----:B------:R-:W5:Y:S01]  /*dad0*/  @!P3 LDG.E.64 R16, desc[UR10][R16.64] ;  /* 0x0000000a1010b981 */ /* 0x000f62000c1e1b00 */
[----:B--2---:R-:W-:Y:S02]  /*dae0*/  MOV R9, UR20 ;  /* 0x0000001400097c02 */ /* 0x004fe40008000f00 */
[----:B------:R-:W-:Y:S02]  /*daf0*/  MOV R29, UR19 ;  /* 0x00000013001d7c02 */ /* 0x000fe40008000f00 */
[----:B------:R-:W2:Y:S06]  /*db00*/  @!P2 LDG.E.64 R18, desc[UR10][R18.64] ;  /* 0x0000000a1212a981 */ /* 0x000eac000c1e1b00 */
[----:B0-----:R-:W-:-:S06]  /*db10*/  @!P5 IMAD.WIDE.U32 R12, R29, 0x8, R4 ;  /* 0x000000081d0cd825 */ /* 0x001fcc00078e0004 */
[----:B------:R-:W2:Y:S01]  /*db20*/  @!P5 LDG.E.64 R12, desc[UR10][R12.64] ;  /* 0x0000000a0c0cd981 */ /* 0x000ea2000c1e1b00 */
[----:B----4-:R-:W-:Y:S01]  /*db30*/  @!P1 FADD.FTZ R11, R11, R7 ;  /* 0x000000070b0b9221 */ /* 0x010fe20000010000 */
[----:B------:R-:W-:Y:S01]  /*db40*/  MOV R7, UR22 ;  /* 0x0000001600077c02 */ /* 0x000fe20008000f00 */
[----:B------:R-:W-:Y:S01]  /*db50*/  @!P1 FADD.FTZ R10, R10, R6 ;  /* 0x000000060a0a9221 */ /* 0x000fe20000010000 */
[----:B------:R-:W-:-:S03]  /*db60*/  ISETP.NE.AND P1, PT, R0, UR24, PT ;  /* 0x0000001800007c0c */ /* 0x000fc6000bf25270 */
[----:B------:R-:W-:Y:S01]  /*db70*/  @!P0 IMAD.WIDE.U32 R6, R7, 0x8, R4 ;  /* 0x0000000807068825 */ /* 0x000fe200078e0004 */
[----:B------:R-:W-:-:S04]  /*db80*/  ISETP.NE.OR P1, PT, R8, RZ, !P1 ;  /* 0x000000ff0800720c */ /* 0x000fc80004f25670 */
[----:B------:R0:W4:Y:S09]  /*db90*/  @!P0 LDG.E.64 R22, desc[UR10][R6.64] ;  /* 0x0000000a06168981 */ /* 0x000132000c1e1b00 */
[----:B------:R-:W-:-:S04]  /*dba0*/  @!P1 IMAD.WIDE.U32 R20, R21, 0x8, R4 ;  /* 0x0000000815149825 */ /* 0x000fc800078e0004 */
[----:B0-----:R-:W-:Y:S02]  /*dbb0*/  @!P6 IMAD.WIDE.U32 R6, R9, 0x8, R4 ;  /* 0x000000080906e825 */ /* 0x001fe400078e0004 */
[----:B------:R-:W2:Y:S04]  /*dbc0*/  @!P1 LDG.E.64 R20, desc[UR10][R20.64] ;  /* 0x0000000a14149981 */ /* 0x000ea8000c1e1b00 */
[----:B------:R-:W2:Y:S01]  /*dbd0*/  @!P6 LDG.E.64 R6, desc[UR10][R6.64] ;  /* 0x0000000a0606e981 */ /* 0x000ea2000c1e1b00 */
        /* <DEDUP_REMOVED lines=11> */
[----:B----4-:R-:W-:Y:S01]  /*dc90*/  @!P0 FADD.FTZ R10, R10, R22 ;  /* 0x000000160a0a8221 */ /* 0x010fe20000010000 */
[----:B------:R-:W-:-:S03]  /*dca0*/  @!P0 FADD.FTZ R11, R11, R23 ;  /* 0x000000170b0b8221 */ /* 0x000fc60000010000 */
[----:B---3--:R-:W-:Y:S01]  /*dcb0*/  @!P4 FADD.FTZ R10, R10, R24 ;  /* 0x000000180a0ac221 */ /* 0x008fe20000010000 */
[----:B------:R-:W-:-:S03]  /*dcc0*/  @!P4 FADD.FTZ R11, R11, R25 ;  /* 0x000000190b0bc221 */ /* 0x000fc60000010000 */
[----:B-----5:R-:W-:Y:S01]  /*dcd0*/  @!P3 FADD.FTZ R10, R10, R16 ;  /* 0x000000100a0ab221 */ /* 0x020fe20000010000 */
[----:B------:R-:W-:-:S03]  /*dce0*/  @!P3 FADD.FTZ R11, R11, R17 ;  /* 0x000000110b0bb221 */ /* 0x000fc60000010000 */
[----:B--2---:R-:W-:Y:S01]  /*dcf0*/  @!P2 FADD.FTZ R10, R10, R18 ;  /* 0x000000120a0aa221 */ /* 0x004fe20000010000 */
        /* <DEDUP_REMOVED lines=9> */
.L_x_752:
        /* <DEDUP_REMOVED lines=24> */
[----:B-1----:R-:W-:Y:S01]  /*df10*/  MOV R13, UR6 ;  /* 0x00000006000d7c02 */ /* 0x002fe20008000f00 */
[----:B------:R-:W-:-:S04]  /*df20*/  @!UP2 UIMAD UR6, UR13, UR9, UR14 ;  /* 0x000000090d06a2a4 */ /* 0x000fc8000f8e020e */
[----:B------:R-:W-:-:S03]  /*df30*/  @!P1 IMAD.WIDE.U32 R12, R13, 0x8, R4 ;  /* 0x000000080d0c9825 */ /* 0x000fc600078e0004 */
[----:B------:R-:W-:Y:S01]  /*df40*/  VOTEU.ALL UP1, P0 ;  /* 0x0000000000ff7886 */ /* 0x000fe20000020000 */
[----:B------:R-:W-:Y:S02]  /*df50*/  MOV R19, UR6 ;  /* 0x0000000600137c02 */ /* 0x000fe40008000f00 */
[----:B------:R-:W4:Y:S02]  /*df60*/  @!P1 LDG.E.64 R12, desc[UR10][R12.64] ;  /* 0x0000000a0c0c9981 */ /* 0x000f24000c1e1b00 */
[----:B------:R-:W-:Y:S01]  /*df70*/  @!UP1 UIMAD UR17, UR5, UR9, UR14 ;  /* 0x00000009051192a4 */ /* 0x000fe2000f8e020e */
[----:B------:R-:W-:-:S05]  /*df80*/  VOTEU.ALL UP1, P2 ;  /* 0x0000000000ff7886 */ /* 0x000fca0001020000 */
[----:B------:R-:W-:Y:S01]  /*df90*/  MOV R7, UR17 ;  /* 0x0000001100077c02 */ /* 0x000fe20008000f00 */
[----:B------:R-:W-:-:S04]  /*dfa0*/  @!UP1 UIMAD UR7, UR7, UR9, UR14 ;  /* 0x00000009070792a4 */ /* 0x000fc8000f8e020e */
[----:B------:R-:W-:Y:S02]  /*dfb0*/  @!P0 IMAD.WIDE.U32 R6, R7, 0x8, R4 ;  /* 0x0000000807068825 */ /* 0x000fe400078e0004 */
[----:B---3--:R-:W-:-:S04]  /*dfc0*/  MOV R17, UR7 ;  /* 0x0000000700117c02 */ /* 0x008fc80008000f00 */
[----:B------:R-:W2:Y:S01]  /*dfd0*/  @!P0 LDG.E.64 R6, desc[UR10][R6.64] ;  /* 0x0000000a06068981 */ /* 0x000ea2000c1e1b00 */
[----:B------:R-:W-:-:S04]  /*dfe0*/  @!P2 IMAD.WIDE.U32 R16, R17, 0x8, R4 ;  /* 0x000000081110a825 */ /* 0x000fc800078e0004 */
[----:B------:R-:W-:Y:S02]  /*dff0*/  @!P3 IMAD.WIDE.U32 R18, R19, 0x8, R4 ;  /* 0x000000081312b825 */ /* 0x000fe400078e0004 */
[----:B------:R-:W3:Y:S04]  /*e000*/  @!P2 LDG.E.64 R16, desc[UR10][R16.64] ;  /* 0x0000000a1010a981 */ /* 0x000ee8000c1e1b00 */
[----:B------:R-:W5:Y:S01]  /*e010*/  @!P3 LDG.E.64 R18, desc[UR10][R18.64] ;  /* 0x0000000a1212b981 */ /* 0x000f62000c1e1b00 */
[----:B------:R-:W-:-:S04]  /*e020*/  MOV R0, UR5 ;  /* 0x0000000500007c02 */ /* 0x000fc80008000f00 */
[----:B------:R-:W-:-:S04]  /*e030*/  IADD3 R0, PT, PT, R0, 0x4, RZ ;  /* 0x0000000400007810 */ /* 0x000fc80007ffe0ff */
[----:B------:R-:W-:Y:S01]  /*e040*/  R2UR UR5, R0 ;  /* 0x00000000000572ca */ /* 0x000fe200000e0000 */
[----:B--2---:R-:W-:Y:S01]  /*e050*/  @!P0 FADD.FTZ R10, R10, R6 ;  /* 0x000000060a0a8221 */ /* 0x004fe20000010000 */
[----:B------:R-:W-:-:S03]  /*e060*/  @!P0 FADD.FTZ R11, R11, R7 ;  /* 0x000000070b0b8221 */ /* 0x000fc60000010000 */
[----:B----4-:R-:W-:Y:S01]  /*e070*/  @!P1 FADD.FTZ R10, R10, R12 ;  /* 0x0000000c0a0a9221 */ /* 0x010fe20000010000 */
[----:B------:R-:W-:-:S03]  /*e080*/  @!P1 FADD.FTZ R11, R11, R13 ;  /* 0x0000000d0b0b9221 */ /* 0x000fc60000010000 */
[----:B---3--:R-:W-:Y:S01]  /*e090*/  @!P2 FADD.FTZ R10, R10, R16 ;  /* 0x000000100a0aa221 */ /* 0x008fe20000010000 */
[----:B------:R-:W-:-:S03]  /*e0a0*/  @!P2 FADD.FTZ R11, R11, R17 ;  /* 0x000000110b0ba221 */ /* 0x000fc60000010000 */
[----:B-----5:R-:W-:Y:S01]  /*e0b0*/  @!P3 FADD.FTZ R10, R10, R18 ;  /* 0x000000120a0ab221 */ /* 0x020fe20000010000 */
[----:B------:R-:W-:-:S07]  /*e0c0*/  @!P3 FADD.FTZ R11, R11, R19 ;  /* 0x000000130b0bb221 */ /* 0x000fce0000010000 */
.L_x_754:
[----:B------:R-:W-:Y:S05]  /*e0d0*/  BRA.U !UP0, `(.L_x_748) ;  /* 0x00000001089c7547 */ /* 0x000fea000b800000 */
[----:B--2---:R-:W0:Y:S01]  /*e0e0*/  S2R R9, SR_CTAID.X ;  /* 0x0000000000097919 */ /* 0x004e220000002500 */
[----:B------:R-:W-:Y:S02]  /*e0f0*/  UISETP.NE.AND UP0, UPT, UR18, 0x1, UPT ;  /* 0x000000011200788c */ /* 0x000fe4000bf05270 */
[----:B------:R-:W-:-:S07]  /*e100*/  ULOP3.LUT UR6, UR12, 0x1, URZ, 0xc0, !UPT ;  /* 0x000000010c067892 */ /* 0x000fce000f8ec0ff */
[----:B------:R-:W-:Y:S05]  /*e110*/  BRA.U !UP0, `(.L_x_755) ;  /* 0x0000000108587547 */ /* 0x000fea000b800000 */
[----:B------:R-:W2:Y:S01]  /*e120*/  S2R R0, SR_CTAID.X ;  /* 0x0000000000007919 */ /* 0x000ea20000002500 */
[----:B------:R-:W4:Y:S01]  /*e130*/  S2R R6, SR_CTAID.Y ;  /* 0x0000000000067919 */ /* 0x000f220000002600 */
[----:B--2---:R-:W-:Y:S02]  /*e140*/  ISETP.NE.AND P0, PT, R0, UR5, PT ;  /* 0x0000000500007c0c */ /* 0x004fe4000bf05270 */
[----:B------:R-:W-:Y:S02]  /*e150*/  MOV R0, UR5 ;  /* 0x0000000500007c02 */ /* 0x000fe40008000f00 */
[----:B------:R-:W-:Y:S02]  /*e160*/  ISETP.NE.OR P1, PT, R8, RZ, !P0 ;  /* 0x000000ff0800720c */ /* 0x000fe40004725670 */
[----:B------:R-:W-:-:S04]  /*e170*/  IADD3 R7, PT, PT, R0, 0x1, RZ ;  /* 0x0000000100077810 */ /* 0x000fc80007ffe0ff */
[----:B------:R-:W-:-:S04]  /*e180*/  ISETP.NE.AND P0, PT, R7, UR29, PT ;  /* 0x0000001d07007c0c */ /* 0x000fc8000bf05270 */
[----:B------:R-:W-:-:S03]  /*e190*/  ISETP.NE.OR P0, PT, R8, RZ, !P0 ;  /* 0x000000ff0800720c */ /* 0x000fc60004705670 */
[----:B------:R-:W-:-:S05]  /*e1a0*/  VOTEU.ALL UP0, P1 ;  /* 0x0000000000ff7886 */ /* 0x000fca0000800000 */
[----:B------:R-:W-:-:S05]  /*e1b0*/  @!UP0 UIMAD UR5, UR5, UR9, UR14 ;  /* 0x00000009050582a4 */ /* 0x000fca000f8e020e */
[----:B----4-:R-:W-:Y:S01]  /*e1c0*/  @!P0 IMAD R7, R7, UR9, R6 ;  /* 0x0000000907078c24 */ /* 0x010fe2000f8e0206 */
[----:B-1----:R-:W-:-:S03]  /*e1d0*/  MOV R13, UR5 ;  /* 0x00000005000d7c02 */ /* 0x002fc60008000f00 */
[----:B------:R-:W-:-:S04]  /*e1e0*/  @!P0 IMAD.WIDE.U32 R6, R7, 0x8, R4 ;  /* 0x0000000807068825 */ /* 0x000fc800078e0004 */
[----:B------:R-:W-:Y:S02]  /*e1f0*/  @!P1 IMAD.WIDE.U32 R12, R13, 0x8, R4 ;  /* 0x000000080d0c9825 */ /* 0x000fe400078e0004 */
[----:B------:R-:W2:Y:S04]  /*e200*/  @!P0 LDG.E.64 R6, desc[UR10][R6.64] ;  /* 0x0000000a06068981 */ /* 0x000ea8000c1e1b00 */
[----:B------:R-:W4:Y:S01]  /*e210*/  @!P1 LDG.E.64 R12, desc[UR10][R12.64] ;  /* 0x0000000a0c0c9981 */ /* 0x000f22000c1e1b00 */
[----:B------:R-:W-:-:S04]  /*e220*/  IADD3 R0, PT, PT, R0, 0x2, RZ ;  /* 0x0000000200007810 */ /* 0x000fc80007ffe0ff */
[----:B------:R-:W-:Y:S01]  /*e230*/  R2UR UR5, R0 ;  /* 0x00000000000572ca */ /* 0x000fe200000e0000 */
[----:B----4-:R-:W-:Y:S01]  /*e240*/  @!P1 FADD.FTZ R10, R10, R12 ;  /* 0x0000000c0a0a9221 */ /* 0x010fe20000010000 */
[----:B------:R-:W-:-:S03]  /*e250*/  @!P1 FADD.FTZ R11, R11, R13 ;  /* 0x0000000d0b0b9221 */ /* 0x000fc60000010000 */
[----:B--2---:R-:W-:Y:S01]  /*e260*/  @!P0 FADD.FTZ R10, R10, R6 ;  /* 0x000000060a0a8221 */ /* 0x004fe20000010000 */
[----:B------:R-:W-:-:S09]  /*e270*/  @!P0 FADD.FTZ R11, R11, R7 ;  /* 0x000000070b0b8221 */ /* 0x000fd20000010000 */
.L_x_755:
        /* <DEDUP_REMOVED lines=9> */
[----:B------:R-:W2:Y:S02]  /*e310*/  LDG.E.64 R4, desc[UR10][R4.64] ;  /* 0x0000000a04047981 */ /* 0x000ea4000c1e1b00 */
[----:B--2---:R-:W-:Y:S01]  /*e320*/  FADD.FTZ R10, R10, R4 ;  /* 0x000000040a0a7221 */ /* 0x004fe20000010000 */
[----:B------:R-:W-:-:S07]  /*e330*/  FADD.FTZ R11, R11, R5 ;  /* 0x000000050b0b7221 */ /* 0x000fce0000010000 */
.L_x_756:
[----:B------:R-:W-:Y:S05]  /*e340*/  BSYNC.RECONVERGENT B0 ;  /* 0x0000000000007941 */ /* 0x000fea0003800200 */
.L_x_748:
[----:B------:R-:W5:Y:S01]  /*e350*/  S2UR UR6, SR_CgaCtaId ;  /* 0x00000000000679c3 */ /* 0x000f620000008800 */
[----:B------:R-:W-:Y:S01]  /*e360*/  ISETP.NE.AND P0, PT, R8, RZ, PT ;  /* 0x000000ff0800720c */ /* 0x000fe20003f05270 */
[----:B------:R-:W-:Y:S01]  /*e370*/  UMOV UR5, 0x400 ;  /* 0x0000040000057882 */ /* 0x000fe20000000000 */
[----:B------:R-:W0:Y:S01]  /*e380*/  LDCU.U8 UR12, c[0x0][0x414] ;  /* 0x00008280ff0c77ac */ /* 0x000e220008000000 */
[----:B------:R-:W1:Y:S01]  /*e390*/  LDCU.64 UR20, c[0x0][0x3f8] ;  /* 0x00007f00ff1477ac */ /* 0x000e620008000a00 */
[----:B------:R-:W1:Y:S01]  /*e3a0*/  LDCU.64 UR18, c[0x0][0x400] ;  /* 0x00008000ff1277ac */ /* 0x000e620008000a00 */
[----:B0-----:R-:W-:Y:S02]  /*e3b0*/  UISETP.NE.AND UP0, UPT, UR12, URZ, UPT ;  /* 0x000000ff0c00728c */ /* 0x001fe4000bf05270 */
[----:B-----5:R-:W-:Y:S01]  /*e3c0*/  ULEA UR5, UR6, UR5, 0x18 ;  /* 0x0000000506057291 */ /* 0x020fe2000f8ec0ff */
[----:B------:R-:W0:Y:S03]  /*e3d0*/  LDCU.64 UR6, c[0x0][0x380] ;  /* 0x00007000ff0677ac */ /* 0x000e260008000a00 */
[----:B------:R-:W-:-:S05]  /*e3e0*/  PLOP3.LUT P2, PT, PT, PT, UP0, 0x80, 0x8 ;  /* 0x000000000008781c */ /* 0x000fca0003f4f008 */
[----:B------:R-:W-:Y:S01]  /*e3f0*/  @!P0 STS.64 [UR5+0xc0], R10 ;  /* 0x0000c00aff008988 */ /* 0x000fe20008000a05 */
[----:B------:R-:W-:Y:S06]  /*e400*/  BAR.SYNC.DEFER_BLOCKING 0x0 ;  /* 0x0000000000007b1d */ /* 0x000fec0000010000 */
[----:B----4-:R-:W4:Y:S01]  /*e410*/  LDS.64 R6, [UR5+0xc0] ;  /* 0x0000c005ff067984 */ /* 0x010f220008000a00 */
[----:B------:R-:W4:Y:S02]  /*e420*/  LDCU UR5, c[0x0][0x42c] ;  /* 0x00008580ff0577ac */ /* 0x000f240008000800 */
[----:B----4-:R-:W-:Y:S01]  /*e430*/  FMUL.FTZ R0, R6, UR5 ;  /* 0x0000000506007c20 */ /* 0x010fe20008410000 */
[----:B------:R-:W-:-:S02]  /*e440*/  HFMA2 R6, -RZ, RZ, 0, 0 ;  /* 0x00000000ff067431 */ /* 0x000fc400000001ff */
[----:B01----:R-:W-:-:S07]  /*e450*/  FMUL.FTZ R7, R7, UR5 ;  /* 0x0000000507077c20 */ /* 0x003fce0008410000 */
.L_x_762:
[----:B--2---:R-:W-:-:S05]  /*e460*/  LEA R11, R6, UR15, 0x2 ;  /* 0x0000000f060b7c11 */ /* 0x004fca000f8e10ff */
[----:B0-----:R-:W2:Y:S04]  /*e470*/  LDL.64 R8, [R11+0x10] ;  /* 0x000010000b087983 */ /* 0x001ea80000100a00 */
[----:B------:R-:W4:Y:S01]  /*e480*/  LDL.64 R4, [R11+0x90] ;  /* 0x000090000b047983 */ /* 0x000f220000100a00 */
[----:B------:R-:W-:Y:S01]  /*e490*/  BSSY.RECONVERGENT B0, `(.L_x_757) ;  /* 0x000003b000007945 */ /* 0x000fe20003800200 */
[--C-:B--2---:R-:W-:Y:S02]  /*e4a0*/  HADD2.F32 R10, -RZ, R8.reuse.H0_H0 ;  /* 0x20000008ff0a7230 */ /* 0x104fe40000004100 */
[----:B------:R-:W-:Y:S02]  /*e4b0*/  HADD2.F32 R8, -RZ, R8.H1_H1 ;  /* 0x30000008ff087230 */ /* 0x000fe40000004100 */
[----:B----4-:R-:W-:-:S02]  /*e4c0*/  HADD2.F32 R11, -RZ, R4.H0_H0 ;  /* 0x20000004ff0b7230 */ /* 0x010fc40000004100 */
[----:B------:R-:W-:Y:S01]  /*e4d0*/  FADD.FTZ R10, R10, -UR28 ;  /* 0x8000001c0a0a7e21 */ /* 0x000fe20008010000 */
[----:B------:R-:W-:Y:S02]  /*e4e0*/  HADD2.F32 R4, -RZ, R4.H1_H1 ;  /* 0x30000004ff047230 */ /* 0x000fe40000004100 */
[----:B------:R-:W-:Y:S01]  /*e4f0*/  FADD.FTZ R8, R8, -UR28 ;  /* 0x8000001c08087e21 */ /* 0x000fe20008010000 */
[----:B------:R-:W-:-:S03]  /*e500*/  FMUL.FTZ R25, R10, UR16 ;  /* 0x000000100a197c20 */ /* 0x000fc60008410000 */
[----:B------:R-:W-:Y:S01]  /*e510*/  FMUL.FTZ R20, R8, UR16 ;  /* 0x0000001008147c20 */ /* 0x000fe20008410000 */
[----:B------:R-:W-:-:S03]  /*e520*/  @P2 FFMA.FTZ R10, R14, R25, R2 ;  /* 0x000000190e0a2223 */ /* 0x000fc60000010002 */
[----:B------:R-:W-:Y:S01]  /*e530*/  @P2 FFMA.FTZ R8, R15, R20, R3 ;  /* 0x000000140f082223 */ /* 0x000fe20000010003 */
[----:B------:R-:W-:-:S03]  /*e540*/  @P2 FMUL.FTZ R12, R10, -1.4426950216293334961 ;  /* 0xbfb8aa3b0a0c2820 */ /* 0x000fc60000410000 */
[----:B---3--:R-:W-:-:S03]  /*e550*/  @P2 FMUL.FTZ R17, R8, -1.4426950216293334961 ;  /* 0xbfb8aa3b08112820 */ /* 0x008fc60000410000 */
[----:B------:R-:W0:Y:S08]  /*e560*/  @P2 MUFU.EX2 R12, R12 ;  /* 0x0000000c000c2308 */ /* 0x000e300000000800 */
[----:B------:R-:W1:Y:S01]  /*e570*/  @P2 MUFU.EX2 R17, R17 ;  /* 0x0000001100112308 */ /* 0x000e620000000800 */
[----:B0-----:R-:W-:-:S07]  /*e580*/  @P2 FADD.FTZ R13, R12, 1 ;  /* 0x3f8000000c0d2421 */ /* 0x001fce0000010000 */
[----:B------:R0:W2:Y:S01]  /*e590*/  @P2 MUFU.RCP R16, R13 ;  /* 0x0000000d00102308 */ /* 0x0000a20000001000 */
[----:B-1----:R-:W-:Y:S01]  /*e5a0*/  @P2 FADD.FTZ R18, R17, 1 ;  /* 0x3f80000011122421 */ /* 0x002fe20000010000 */
[----:B------:R-:W-:-:S06]  /*e5b0*/  LEA R17, R6, R27, 0x3 ;  /* 0x0000001b06117211 */ /* 0x000fcc00078e18ff */
[----:B------:R-:W1:Y:S01]  /*e5c0*/  @P2 MUFU.RCP R19, R18 ;  /* 0x0000001200132308 */ /* 0x000e620000001000 */
[----:B------:R-:W-:Y:S02]  /*e5d0*/  ISETP.GE.U32.AND P0, PT, R17, UR18, PT ;  /* 0x0000001211007c0c */ /* 0x000fe4000bf06070 */
[----:B0-----:R-:W-:-:S04]  /*e5e0*/  SHF.R.S32.HI R13, RZ, 0x1f, R17 ;  /* 0x0000001fff0d7819 */ /* 0x001fc80000011411 */
[----:B------:R-:W-:Y:S01]  /*e5f0*/  ISETP.GE.AND.EX P0, PT, R13, UR19, PT, P0 ;  /* 0x000000130d007c0c */ /* 0x000fe2000bf06300 */
[----:B--2---:R-:W-:Y:S01]  /*e600*/  @P2 FADD.FTZ R21, -R16, 1 ;  /* 0x3f80000010152421 */ /* 0x004fe20000010100 */
[----:B------:R-:W-:-:S03]  /*e610*/  @P2 FMUL.FTZ R16, R11, R16 ;  /* 0x000000100b102220 */ /* 0x000fc60000410000 */
[----:B------:R-:W-:Y:S01]  /*e620*/  @P2 FFMA.FTZ R21, R10, R21, 1 ;  /* 0x3f8000000a152423 */ /* 0x000fe20000010015 */
[----:B------:R-:W-:Y:S02]  /*e630*/  HADD2.F32 R10, -RZ, R9.H1_H1 ;  /* 0x30000009ff0a7230 */ /* 0x000fe40000004100 */
[----:B-1----:R-:W-:Y:S01]  /*e640*/  @P2 FADD.FTZ R23, -R19, 1 ;  /* 0x3f80000013172421 */ /* 0x002fe20000010100 */
[----:B------:R-:W-:Y:S02]  /*e650*/  @P2 FMUL.FTZ R19, R4, R19 ;  /* 0x0000001304132220 */ /* 0x000fe40000410000 */
[----:B------:R-:W-:Y:S01]  /*e660*/  FADD.FTZ R10, R10, -UR28 ;  /* 0x8000001c0a0a7e21 */ /* 0x000fe20008010000 */
[----:B------:R-:W-:Y:S01]  /*e670*/  @P2 FMUL.FTZ R11, R16, R21 ;  /* 0x00000015100b2220 */ /* 0x000fe20000410000 */
[----:B------:R-:W-:Y:S01]  /*e680*/  @P2 FFMA.FTZ R8, R8, R23, 1 ;  /* 0x3f80000008082423 */ /* 0x000fe20000010017 */
[----:B------:R-:W-:-:S03]  /*e690*/  IADD3 R23, PT, PT, R17, 0x8, RZ ;  /* 0x0000000811177810 */ /* 0x000fc60007ffe0ff */
[----:B------:R-:W-:Y:S01]  /*e6a0*/  @P2 FMUL.FTZ R4, R19, R8 ;  /* 0x0000000813042220 */ /* 0x000fe20000410000 */
[----:B------:R-:W-:Y:S01]  /*e6b0*/  HADD2.F32 R8, -RZ, R9.H0_H0 ;  /* 0x20000009ff087230 */ /* 0x000fe20000004100 */
[----:B------:R-:W-:Y:S01]  /*e6c0*/  ISETP.GE.U32.AND P1, PT, R23, UR18, PT ;  /* 0x0000001217007c0c */ /* 0x000fe2000bf26070 */
[----:B------:R-:W-:Y:S01]  /*e6d0*/  FFMA.FTZ R9, R0, R25, R7 ;  /* 0x0000001900097223 */ /* 0x000fe20000010007 */
[----:B------:R-:W-:Y:S02]  /*e6e0*/  SHF.R.S32.HI R22, RZ, 0x1f, R23 ;  /* 0x0000001fff167819 */ /* 0x000fe40000011417 */
[----:B------:R-:W-:Y:S01]  /*e6f0*/  FADD.FTZ R12, R8, -UR28 ;  /* 0x8000001c080c7e21 */ /* 0x000fe20008010000 */
[----:B------:R-:W-:Y:S01]  /*e700*/  FFMA.FTZ R8, R0, R20, R7 ;  /* 0x0000001400087223 */ /* 0x000fe20000010007 */
[----:B------:R-:W-:Y:S01]  /*e710*/  ISETP.GE.AND.EX P1, PT, R22, UR19, PT, P1 ;  /* 0x0000001316007c0c */ /* 0x000fe2000bf26310 */
[----:B------:R-:W-:Y:S01]  /*e720*/  FFMA.FTZ R11, R14, R11, -R9 ;  /* 0x0000000b0e0b7223 */ /* 0x000fe20000010809 */
[----:B------:R-:W-:Y:S01]  /*e730*/  FMUL.FTZ R19, R12, UR16 ;  /* 0x000000100c137c20 */ /* 0x000fe20008410000 */
[----:B------:R-:W-:Y:S01]  /*e740*/  FMUL.FTZ R12, R10, UR16 ;  /* 0x000000100a0c7c20 */ /* 0x000fe20008410000 */
[----:B------:R-:W-:Y:S01]  /*e750*/  ISETP.NE.AND P2, PT, RZ, UR12, PT ;  /* 0x0000000cff007c0c */ /* 0x000fe2000bf45270 */
[----:B------:R-:W-:Y:S01]  /*e760*/  FFMA.FTZ R10, R15, R4, -R8 ;  /* 0x000000040f0a7223 */ /* 0x000fe20000010808 */
[----:B------:R-:W-:Y:S11]  /*e770*/  @P0 BRA `(.L_x_758) ;  /* 0x0000000000300947 */ /* 0x000ff60003800000 */
[----:B------:R-:W-:Y:S01]  /*e780*/  MOV R8, R30 ;  /* 0x0000001e00087202 */ /* 0x000fe20000000f00 */
[----:B------:R-:W-:Y:S01]  /*e790*/  IMAD R4, R13, UR20, RZ ;  /* 0x000000140d047c24 */ /* 0x000fe2000f8e02ff */
[----:B------:R-:W-:-:S03]  /*e7a0*/  MOV R9, R33 ;  /* 0x0000002100097202 */ /* 0x000fc60000000f00 */
[C---:B------:R-:W-:Y:S02]  /*e7b0*/  IMAD R13, R17.reuse, UR21, R4 ;  /* 0x00000015110d7c24 */ /* 0x040fe4000f8e0204 */
[----:B------:R-:W-:Y:S01]  /*e7c0*/  FMUL.FTZ R4, R10, UR16 ;  /* 0x000000100a047c20 */ /* 0x000fe20008410000 */
[----:B------:R-:W-:-:S04]  /*e7d0*/  IMAD.WIDE.U32 R8, R17, UR20, R8 ;  /* 0x0000001411087c25 */ /* 0x000fc8000f8e0008 */
[----:B------:R-:W-:Y:S01]  /*e7e0*/  FMUL.FTZ R17, R11, UR16 ;  /* 0x000000100b117c20 */ /* 0x000fe20008410000 */
[----:B------:R-:W-:Y:S02]  /*e7f0*/  IADD3 R9, PT, PT, R9, R13, RZ ;  /* 0x0000000d09097210 */ /* 0x000fe40007ffe0ff */
[----:B------:R-:W-:-:S04]  /*e800*/  LEA R10, P0, R8, UR6, 0x1 ;  /* 0x00000006080a7c11 */ /* 0x000fc8000f8008ff */
[----:B------:R-:W-:Y:S02]  /*e810*/  LEA.HI.X R11, R8, UR7, R9, 0x1, P0 ;  /* 0x00000007080b7c11 */ /* 0x000fe400080f0c09 */
[----:B------:R-:W-:-:S05]  /*e820*/  F2FP.F16.F32.PACK_AB R9, R4, R17 ;  /* 0x000000110409723e */ /* 0x000fca00000000ff */
[----:B------:R0:W-:Y:S02]  /*e830*/  STG.E desc[UR10][R10.64], R9 ;  /* 0x000000090a007986 */ /* 0x0001e4000c10190a */
.L_x_758:
[----:B------:R-:W-:Y:S05]  /*e840*/  BSYNC.RECONVERGENT B0 ;  /* 0x0000000000007941 */ /* 0x000fea0003800200 */
.L_x_757:
[--C-:B0-----:R-:W-:Y:S02]  /*e850*/  HADD2.F32 R9, -RZ, R5.reuse.H0_H0 ;  /* 0x20000005ff097230 */ /* 0x101fe40000004100 */
[C-C-:B------:R-:W-:Y:S01]  /*e860*/  FFMA.FTZ R21, R0.reuse, R19, R7.reuse ;  /* 0x0000001300157223 */ /* 0x140fe20000010007 */
[----:B------:R-:W-:Y:S01]  /*e870*/  FFMA.FTZ R20, R0, R12, R7 ;  /* 0x0000000c00147223 */ /* 0x000fe20000010007 */
[----:B------:R-:W-:Y:S01]  /*e880*/  HADD2.F32 R4, -RZ, R5.H1_H1 ;  /* 0x30000005ff047230 */ /* 0x000fe20000004100 */
[----:B------:R-:W-:Y:S06]  /*e890*/  @!P2 BRA `(.L_x_759) ;  /* 0x000000000048a947 */ /* 0x000fec0003800000 */
        /* <DEDUP_REMOVED lines=18> */
.L_x_759:
[----:B------:R-:W-:Y:S01]  /*e9c0*/  BSSY.RECONVERGENT B0, `(.L_x_760) ;  /* 0x0000010000007945 */ /* 0x000fe20003800200 */
[----:B------:R-:W-:Y:S01]  /*e9d0*/  FFMA.FTZ R21, R14, R9, -R21 ;  /* 0x000000090e157223 */ /* 0x000fe20000010815 */
[----:B------:R-:W-:Y:S02]  /*e9e0*/  FFMA.FTZ R10, R15, R4, -R20 ;  /* 0x000000040f0a7223 */ /* 0x000fe40000010814 */
[----:B------:R-:W-:Y:S05]  /*e9f0*/  @P1 BRA `(.L_x_761) ;  /* 0x0000000000301947 */ /* 0x000fea0003800000 */
[----:B------:R-:W-:Y:S01]  /*ea00*/  MOV R4, R30 ;  /* 0x0000001e00047202 */ /* 0x000fe20000000f00 */
[----:B------:R-:W-:Y:S01]  /*ea10*/  IMAD R8, R22, UR20, RZ ;  /* 0x0000001416087c24 */ /* 0x000fe2000f8e02ff */
[----:B------:R-:W-:Y:S01]  /*ea20*/  MOV R5, R33 ;  /* 0x0000002100057202 */ /* 0x000fe20000000f00 */
[----:B------:R-:W-:Y:S01]  /*ea30*/  FMUL.FTZ R21, R21, UR16 ;  /* 0x0000001015157c20 */ /* 0x000fe20008410000 */
[----:B------:R-:W-:Y:S01]  /*ea40*/  FMUL.FTZ R10, R10, UR16 ;  /* 0x000000100a0a7c20 */ /* 0x000fe20008410000 */
[C---:B------:R-:W-:Y:S02]  /*ea50*/  IMAD R9, R23.reuse, UR21, R8 ;  /* 0x0000001517097c24 */ /* 0x040fe4000f8e0208 */
[----:B------:R-:W-:-:S05]  /*ea60*/  IMAD.WIDE.U32 R4, R23, UR20, R4 ;  /* 0x0000001417047c25 */ /* 0x000fca000f8e0004 */
[----:B------:R-:W-:Y:S02]  /*ea70*/  IADD3 R5, PT, PT, R5, R9, RZ ;  /* 0x0000000905057210 */ /* 0x000fe40007ffe0ff */
[----:B------:R-:W-:-:S04]  /*ea80*/  LEA R8, P0, R4, UR6, 0x1 ;  /* 0x0000000604087c11 */ /* 0x000fc8000f8008ff */
[----:B------:R-:W-:Y:S02]  /*ea90*/  LEA.HI.X R9, R4, UR7, R5, 0x1, P0 ;  /* 0x0000000704097c11 */ /* 0x000fe400080f0c05 */
[----:B------:R-:W-:-:S05]  /*eaa0*/  F2FP.F16.F32.PACK_AB R5, R10, R21 ;  /* 0x000000150a05723e */ /* 0x000fca00000000ff */
[----:B------:R0:W-:Y:S02]  /*eab0*/  STG.E desc[UR10][R8.64], R5 ;  /* 0x0000000508007986 */ /* 0x0001e4000c10190a */
.L_x_761:
[----:B------:R-:W-:Y:S05]  /*eac0*/  BSYNC.RECONVERGENT B0 ;  /* 0x0000000000007941 */ /* 0x000fea0003800200 */
.L_x_760:
        /* <DEDUP_REMOVED lines=10> */
.L_x_737:
        /* <DEDUP_REMOVED lines=16> */
.L_x_765:
[----:B------:R-:W-:Y:S05]  /*ec70*/  BSYNC.RECONVERGENT B0 ;  /* 0x0000000000007941 */ /* 0x000fea0003800200 */
.L_x_764:
        /* <DEDUP_REMOVED lines=11> */
.L_x_767:
[----:B------:R-:W2:Y:S04]  /*ed30*/  LDG.E.STRONG.GPU R5, desc[UR10][R2.64] ;  /* 0x0000000a02057981 */ /* 0x000ea8000c1ef900 */
[----:B--2---:R-:W-:Y:S01]  /*ed40*/  CCTL.IVALL ;  /* 0x00000000ff00798f */ /* 0x004fe20002000000 */
[----:B------:R-:W-:Y:S05]  /*ed50*/  YIELD ;  /* 0x0000000000007946 */ /* 0x000fea0003800000 */
[----:B------:R-:W-:-:S13]  /*ed60*/  ISETP.NE.AND P0, PT, R5, R0, PT ;  /* 0x000000000500720c */ /* 0x000fda0003f05270 */
[----:B------:R-:W-:Y:S05]  /*ed70*/  @P0 BRA `(.L_x_767) ;  /* 0xfffffffc00ec0947 */ /* 0x000fea000383ffff */
.L_x_766:
        /* <DEDUP_REMOVED lines=74> */
.L_x_770:
        /* <DEDUP_REMOVED lines=29> */
.L_x_769:
[----:B------:R-:W-:Y:S05]  /*f3f0*/  BSYNC.RECONVERGENT B0 ;  /* 0x0000000000007941 */ /* 0x000fea0003800200 */
.L_x_768:
        /* <DEDUP_REMOVED lines=10> */
.L_x_771:
        /* <DEDUP_REMOVED lines=82> */
.L_x_772:
        /* <DEDUP_REMOVED lines=12> */
.L_x_4894:


//--------------------- .text._Z35group_norm_nhwc_bwd_one_pass_kernelI11Fp16IOFp32WLi512ELi160ELi640EEv26Group_norm_nhwc_bwd_params --------------------------
	.section	.text._Z35group_norm_nhwc_bwd_one_pass_kernelI11Fp16IOFp32WLi512ELi160ELi640EEv26Group_norm_nhwc_bwd_params,"ax",@progbits
	.align	128
        .global         _Z35group_norm_nhwc_bwd_one_pass_kernelI11Fp16IOFp32WLi512ELi160ELi640EEv26Group_norm_nhwc_bwd_params
        .type           _Z35group_norm_nhwc_bwd_one_pass_kernelI11Fp16IOFp32WLi512ELi160ELi640EEv26Group_norm_nhwc_bwd_params,@function
        .size           _Z35group_norm_nhwc_bwd_one_pass_kernelI11Fp16IOFp32WLi512ELi160ELi640EEv26Group_norm_nhwc_bwd_params,(.L_x_4895 - _Z35group_norm_nhwc_bwd_one_pass_kernelI11Fp16IOFp32WLi512ELi160ELi640EEv26Group_norm_nhwc_bwd_params)
        .other          _Z35group_norm_nhwc_bwd_one_pass_kernelI11Fp16IOFp32WLi512ELi160ELi640EEv26Group_norm_nhwc_bwd_params,@"STO_CUDA_ENTRY STV_DEFAULT"
_Z35group_norm_nhwc_bwd_one_pass_kernelI11Fp16IOFp32WLi512ELi160ELi640EEv26Group_norm_nhwc_bwd_params:
.text._Z35group_norm_nhwc_bwd_one_pass_kernelI11Fp16IOFp32WLi512ELi160ELi640EEv26Group_norm_nhwc_bwd_params:
        /* <DEDUP_REMOVED lines=28> */
.L_x_799:
[----:B------:R-:W2:Y:S01]  /*01c0*/  LDL R8, [R1+0x468] ;  /* 0x0004680001087983 */ /* 0x000ea20000100800 */
[----:B------:R-:W1:Y:S03]  /*01d0*/  LDCU UR14, c[0x0][0x410] ;  /* 0x00008200ff0e77ac */ /* 0x000e660008000800 */
[----:B------:R-:W3:Y:S01]  /*01e0*/  LDL.LU R9, [R1+0x464] ;  /* 0x0004640001097983 */ /* 0x000ee20000300800 */
[----:B------:R-:W-:Y:S01]  /*01f0*/  IABS R7, UR8 ;  /* 0x0000000800077c13 */ /* 0x000fe20008000000 */
[----:B------:R-:W-:Y:S01]  /*0200*/  UMOV UR6, URZ ;  /* 0x000000ff00067c82 */ /* 0x000fe20008000000 */
[----:B------:R-:W4:Y:S01]  /*0210*/  LDCU.128 UR16, c[0x0][0x400] ;  /* 0x00008000ff1077ac */ /* 0x000f220008000c00 */
[----:B-1----:R-:W-:-:S04]  /*0220*/  MOV R5, UR14 ;  /* 0x0000000e00057c02 */ /* 0x002fc80008000f00 */
[----:B------:R-:W-:-:S04]  /*0230*/  IABS R5, R5 ;  /* 0x0000000500057213 */ /* 0x000fc80000000000 */
[----:B------:R-:W-:-:S13]  /*0240*/  R2UR UR13, R5 ;  /* 0x00000000050d72ca */ /* 0x000fda00000e0000 */
[----:B------:R-:W1:Y:S08]  /*0250*/  I2F.RP R5, UR13 ;  /* 0x0000000d00057d06 */ /* 0x000e700008209400 */
[----:B-1----:R-:W1:Y:S02]  /*0260*/  MUFU.RCP R5, R5 ;  /* 0x0000000500057308 */ /* 0x002e640000001000 */
[----:B-1----:R-:W-:-:S06]  /*0270*/  IADD3 R6, PT, PT, R5, 0xffffffe, RZ ;  /* 0x0ffffffe05067810 */ /* 0x002fcc0007ffe0ff */
[----:B------:R-:W1:Y:S01]  /*0280*/  F2I.FTZ.U32.TRUNC.NTZ R6, R6 ;  /* 0x0000000600067305 */ /* 0x000e62000021f000 */
[----:B------:R-:W-:Y:S02]  /*0290*/  R2UR UR9, R7 ;  /* 0x00000000070972ca */ /* 0x000fe400000e0000 */
[----:B-1----:R-:W-:-:S13]  /*02a0*/  R2UR UR7, R6 ;  /* 0x00000000060772ca */ /* 0x002fda00000e0000 */
[----:B------:R-:W-:-:S04]  /*02b0*/  UIADD3 UR5, UPT, UPT, URZ, -UR7, URZ ;  /* 0x80000007ff057290 */ /* 0x000fc8000fffe0ff */
[----:B------:R-:W-:-:S04]  /*02c0*/  UIMAD UR5, UR5, UR13, URZ ;  /* 0x0000000d050572a4 */ /* 0x000fc8000f8e02ff */
[----:B------:R-:W-:-:S04]  /*02d0*/  UIMAD.WIDE.U32 UR6, UR7, UR5, UR6 ;  /* 0x00000005070672a5 */ /* 0x000fc8000f8e0006 */
[----:B------:R-:W-:-:S04]  /*02e0*/  UIMAD.WIDE.U32 UR6, UR7, UR9, URZ ;  /* 0x00000009070672a5 */ /* 0x000fc8000f8e00ff */
[----:B------:R-:W-:-:S04]  /*02f0*/  UIADD3 UR5, UPT, UPT, -UR7, URZ, URZ ;  /* 0x000000ff07057290 */ /* 0x000fc8000fffe1ff */
[----:B------:R-:W-:-:S04]  /*0300*/  UIMAD UR5, UR13, UR5, UR9 ;  /* 0x000000050d0572a4 */ /* 0x000fc8000f8e0209 */
[----:B------:R-:W-:Y:S01]  /*0310*/  UISETP.GT.U32.AND UP2, UPT, UR13, UR5, UPT ;  /* 0x000000050d00728c */ /* 0x000fe2000bf44070 */
[----:B----4-:R-:W-:Y:S01]  /*0320*/  ISETP.GE.U32.AND P0, PT, R0, UR16, PT ;  /* 0x0000001000007c0c */ /* 0x010fe2000bf06070 */
        /* <DEDUP_REMOVED lines=18> */
[----:B------:R-:W-:Y:S01]  /*0450*/  IADD3 R19, PT, PT, R0, 0x10, RZ ;  /* 0x0000001000137810 */ /* 0x000fe20007ffe0ff */
[----:B------:R-:W1:Y:S01]  /*0460*/  LDCU.U8 UR9, c[0x0][0x414] ;  /* 0x00008280ff0977ac */ /* 0x000e620008000000 */
[----:B------:R-:W-:Y:S02]  /*0470*/  ISETP.GE.U32.AND P1, PT, R5, UR16, PT ;  /* 0x0000001005007c0c */ /* 0x000fe4000bf26070 */
[----:B------:R-:W-:Y:S02]  /*0480*/  MOV R7, UR5 ;  /* 0x0000000500077c02 */ /* 0x000fe40008000f00 */
[----:B------:R-:W-:-:S04]  /*0490*/  SHF.R.S32.HI R15, RZ, 0x1f, R5 ;  /* 0x0000001fff0f7819 */ /* 0x000fc80000011405 */
[----:B------:R-:W-:Y:S02]  /*04a0*/  ISETP.GE.AND.EX P4, PT, R15, UR17, PT, P1 ;  /* 0x000000110f007c0c */ /* 0x000fe4000bf86310 */
[----:B------:R-:W-:Y:S02]  /*04b0*/  ISETP.GE.U32.AND P1, PT, R19, UR16, PT ;  /* 0x0000001013007c0c */ /* 0x000fe4000bf26070 */
[----:B0-----:R-:W-:Y:S02]  /*04c0*/  SHF.R.S32.HI R13, RZ, 0x1f, R19 ;  /* 0x0000001fff0d7819 */ /* 0x001fe40000011413 */
[----:B------:R-:W-:Y:S02]  /*04d0*/  LOP3.LUT R4, R4, 0xfeffffff, RZ, 0xc0, !PT ;  /* 0xfeffffff04047812 */ /* 0x000fe400078ec0ff */
[----:B------:R-:W-:-:S05]  /*04e0*/  ISETP.GE.AND.EX P3, PT, R13, UR17, PT, P1 ;  /* 0x000000110d007c0c */ /* 0x000fca000bf66310 */
[----:B------:R-:W4:Y:S01]  /*04f0*/  @!P4 LDC.64 R28, c[0x0][0x3f8] ;  /* 0x0000fe00ff1ccb82 */ /* 0x000f220000000a00 */
[----:B------:R-:W-:-:S04]  /*0500*/  @P4 LOP3.LUT R4, R4, 0x1000000, RZ, 0xfc, !PT ;  /* 0x0100000004044812 */ /* 0x000fc800078efcff */
[----:B------:R-:W-:Y:S02]  /*0510*/  LOP3.LUT R4, R4, 0xff7fffff, RZ, 0xc0, !PT ;  /* 0xff7fffff04047812 */ /* 0x000fe400078ec0ff */
[----:B------:R-:W-:Y:S01]  /*0520*/  IADD3 R40, PT, PT, R0, 0x20, RZ ;  /* 0x0000002000287810 */ /* 0x000fe20007ffe0ff */
[----:B------:R-:W1:Y:S01]  /*0530*/  @!P4 LDC.64 R38, c[0x0][0x3a0] ;  /* 0x0000e800ff26cb82 */ /* 0x000e620000000a00 */
[----:B------:R-:W-:Y:S02]  /*0540*/  @P3 LOP3.LUT R4, R4, 0x800000, RZ, 0xfc, !PT ;  /* 0x0080000004043812 */ /* 0x000fe400078efcff */
[----:B------:R-:W-:-:S05]  /*0550*/  SHF.R.S32.HI R18, RZ, 0x1f, R40 ;  /* 0x0000001fff127819 */ /* 0x000fca0000011428 */
[----:B------:R-:W1:Y:S01]  /*0560*/  @!P3 LDC.64 R20, c[0x0][0x3f8] ;  /* 0x0000fe00ff14bb82 */ /* 0x000e620000000a00 */
[----:B----4-:R-:W-:-:S07]  /*0570*/  @!P4 IMAD R12, R15, R28, RZ ;  /* 0x0000001c0f0cc224 */ /* 0x010fce00078e02ff */
[----:B------:R-:W4:Y:S01]  /*0580*/  @!P4 LDC.64 R14, c[0x0][0x398] ;  /* 0x0000e600ff0ecb82 */ /* 0x000f220000000a00 */
[----:B------:R-:W-:Y:S01]  /*0590*/  @!P4 IMAD R23, R5, R29, R12 ;  /* 0x0000001d0517c224 */ /* 0x000fe200078e020c */
[----:B--2---:R-:W-:-:S13]  /*05a0*/  ISETP.GE.AND.EX P0, PT, R8, UR17, PT, P0 ;  /* 0x0000001108007c0c */ /* 0x004fda000bf06300 */
[----:B------:R-:W2:Y:S01]  /*05b0*/  @!P0 LDC.64 R16, c[0x0][0x3f8] ;  /* 0x0000fe00ff108b82 */ /* 0x000ea20000000a00 */
[----:B---3--:R-:W-:Y:S01]  /*05c0*/  IADD3 R6, P2, PT, R9, UR5, RZ ;  /* 0x0000000509067c10 */ /* 0x008fe2000ff5e0ff */
[----:B------:R-:W-:Y:S01]  /*05d0*/  USHF.R.S32.HI UR5, URZ, 0x1f, UR7 ;  /* 0x0000001fff057899 */ /* 0x000fe20008011407 */
[----:B------:R-:W-:Y:S02]  /*05e0*/  @!P0 SHF.R.S32.HI R8, RZ, 0x1f, R0 ;  /* 0x0000001fff088819 */ /* 0x000fe40000011400 */
[----:B------:R-:W-:Y:S01]  /*05f0*/  LEA.HI.X.SX32 R7, R7, RZ, 0x1, P2 ;  /* 0x000000ff07077211 */ /* 0x000fe200010f0eff */
[----:B------:R-:W-:Y:S02]  /*0600*/  UIMAD UR5, UR5, UR18, URZ ;  /* 0x00000012050572a4 */ /* 0x000fe4000f8e02ff */
[----:B------:R-:W-:Y:S01]  /*0610*/  MOV R9, UR18 ;  /* 0x0000001200097c02 */ /* 0x000fe20008000f00 */
[----:B------:R2:W-:Y:S01]  /*0620*/  @!P0 STL [R1+0x468], R8 ;  /* 0x0004680801008387 */ /* 0x0005e20000100800 */
[----:B------:R-:W3:Y:S01]  /*0630*/  @!P0 LDC.64 R36, c[0x0][0x398] ;  /* 0x0000e600ff248b82 */ /* 0x000ee20000000a00 */
[----:B------:R-:W-:-:S02]  /*0640*/  UIMAD UR5, UR7, UR19, UR5 ;  /* 0x00000013070572a4 */ /* 0x000fc4000f8e0205 */
[----:B------:R-:W-:Y:S01]  /*0650*/  IMAD.WIDE.U32 R6, R9, UR7, R6 ;  /* 0x0000000709067c25 */ /* 0x000fe2000f8e0006 */
[----:B0-----:R-:W-:Y:S01]  /*0660*/  LOP3.LUT R3, R3, 0xfffffeff, RZ, 0xc0, !PT ;  /* 0xfffffeff03037812 */ /* 0x001fe200078ec0ff */
[----:B------:R-:W0:Y:S03]  /*0670*/  LDCU.64 UR6, c[0x0][0x3b8] ;  /* 0x00007700ff0677ac */ /* 0x000e260008000a00 */
[----:B------:R-:W1:Y:S01]  /*0680*/  @!P0 LDC.64 R34, c[0x0][0x3a0] ;  /* 0x0000e800ff228b82 */ /* 0x000e620000000a00 */
[----:B------:R-:W-:Y:S01]  /*0690*/  IADD3 R9, PT, PT, R7, UR5, RZ ;  /* 0x0000000507097c10 */ /* 0x000fe2000fffe0ff */
[----:B--2---:R-:W-:-:S04]  /*06a0*/  @!P0 IMAD R8, R8, R16, RZ ;  /* 0x0000001008088224 */ /* 0x004fc800078e02ff */
[----:B------:R-:W-:Y:S01]  /*06b0*/  @!P0 IMAD R17, R0, R17, R8 ;  /* 0x0000001100118224 */ /* 0x000fe200078e0208 */
[----:B------:R-:W-:-:S05]  /*06c0*/  @!P0 MOV R8, R6 ;  /* 0x0000000600088202 */ /* 0x000fca0000000f00 */
[C---:B------:R-:W-:Y:S01]  /*06d0*/  @!P0 IMAD.WIDE.U32 R10, R0.reuse, R16, R8 ;  /* 0x00000010000a8225 */ /* 0x040fe200078e0008 */
[----:B------:R-:W-:-:S04]  /*06e0*/  IADD3 R16, PT, PT, R0, 0x18, RZ ;  /* 0x0000001800107810 */ /* 0x000fc80007ffe0ff */
[----:B------:R-:W-:Y:S02]  /*06f0*/  @!P0 IADD3 R17, PT, PT, R11, R17, RZ ;  /* 0x000000110b118210 */ /* 0x000fe40007ffe0ff */
[C---:B------:R-:W-:Y:S02]  /*0700*/  @!P0 SHF.L.U32 R11, R10.reuse, 0x1, RZ ;  /* 0x000000010a0b8819 */ /* 0x040fe400000006ff */
[----:B------:R-:W-:Y:S02]  /*0710*/  @!P0 SHF.L.U64.HI R10, R10, 0x1, R17 ;  /* 0x000000010a0a8819 */ /* 0x000fe40000010211 */
[----:B------:R-:W-:Y:S02]  /*0720*/  ISETP.GE.U32.AND P1, PT, R16, UR16, PT ;  /* 0x0000001010007c0c */ /* 0x000fe4000bf26070 */
[----:B------:R-:W-:Y:S02]  /*0730*/  SHF.R.S32.HI R17, RZ, 0x1f, R16 ;  /* 0x0000001fff117819 */ /* 0x000fe40000011410 */
[----:B---3--:R-:W-:-:S02]  /*0740*/  @!P0 IADD3 R36, P3, PT, R11, R36, RZ ;  /* 0x000000240b248210 */ /* 0x008fc40007f7e0ff */
[----:B------:R-:W-:Y:S02]  /*0750*/  ISETP.GE.AND.EX P6, PT, R17, UR17, PT, P1 ;  /* 0x0000001111007c0c */ /* 0x000fe4000bfc6310 */
[----:B-1----:R-:W-:Y:S02]  /*0760*/  @!P0 IADD3 R34, P2, PT, R11, R34, RZ ;  /* 0x000000220b228210 */ /* 0x002fe40007f5e0ff */
[----:B------:R-:W-:Y:S02]  /*0770*/  ISETP.GE.U32.AND P1, PT, R40, UR16, PT ;  /* 0x0000001028007c0c */ /* 0x000fe4000bf26070 */
[C---:B------:R-:W-:Y:S02]  /*0780*/  @!P0 IADD3.X R37, PT, PT, R10.reuse, R37, RZ, P3, !PT ;  /* 0x000000250a258210 */ /* 0x040fe40001ffe4ff */
[----:B------:R-:W-:Y:S02]  /*0790*/  @!P0 IADD3.X R35, PT, PT, R10, R35, RZ, P2, !PT ;  /* 0x000000230a238210 */ /* 0x000fe400017fe4ff */
[----:B------:R-:W-:-:S02]  /*07a0*/  LOP3.LUT P3, RZ, R4, 0x800000, RZ, 0xc0, !PT ;  /* 0x0080000004ff7812 */ /* 0x000fc4000786c0ff */
[----:B------:R-:W-:Y:S01]  /*07b0*/  @!P4 MOV R10, R6 ;  /* 0x00000006000ac202 */ /* 0x000fe20000000f00 */
[----:B------:R-:W1:Y:S01]  /*07c0*/  @!P6 LDC.64 R24, c[0x0][0x3f8] ;  /* 0x0000fe00ff18eb82 */ /* 0x000e620000000a00 */
[----:B------:R-:W-:Y:S02]  /*07d0*/  @!P4 MOV R11, R9 ;  /* 0x00000009000bc202 */ /* 0x000fe40000000f00 */
[----:B------:R-:W-:Y:S02]  /*07e0*/  ISETP.GE.AND.EX P5, PT, R18, UR17, PT, P1 ;  /* 0x0000001112007c0c */ /* 0x000fe4000bfa6310 */
[----:B------:R-:W-:Y:S01]  /*07f0*/  LOP3.LUT R4, R4, 0xffbfffff, RZ, 0xc0, !PT ;  /* 0xffbfffff04047812 */ /* 0x000fe200078ec0ff */
[----:B------:R-:W-:-:S03]  /*0800*/  @!P4 IMAD.WIDE.U32 R28, R5, R28, R10 ;  /* 0x0000001c051cc225 */ /* 0x000fc600078e000a */
[----:B------:R-:W-:Y:S01]  /*0810*/  @P6 LOP3.LUT R4, R4, 0x400000, RZ, 0xfc, !PT ;  /* 0x0040000004046812 */ /* 0x000fe200078efcff */
[----:B------:R-:W2:Y:S01]  /*0820*/  @!P3 LDC.64 R10, c[0x0][0x3a0] ;  /* 0x0000e800ff0abb82 */ /* 0x000ea20000000a00 */
[----:B------:R-:W-:Y:S02]  /*0830*/  IADD3 R5, PT, PT, R0, 0x28, RZ ;  /* 0x0000002800057810 */ /* 0x000fe40007ffe0ff */
[----:B------:R-:W-:Y:S02]  /*0840*/  LOP3.LUT R4, R4, 0xffdfffff, RZ, 0xc0, !PT ;  /* 0xffdfffff04047812 */ /* 0x000fe400078ec0ff */
[----:B------:R-:W-:Y:S02]  /*0850*/  @!P4 IADD3 R23, PT, PT, R29, R23, RZ ;  /* 0x000000171d17c210 */ /* 0x000fe40007ffe0ff */
[----:B------:R-:W-:Y:S01]  /*0860*/  @!P4 SHF.L.U32 R29, R28, 0x1, RZ ;  /* 0x000000011c1dc819 */ /* 0x000fe200000006ff */
[----:B------:R-:W-:Y:S01]  /*0870*/  @!P3 IMAD R22, R13, R20, RZ ;  /* 0x000000140d16b224 */ /* 0x000fe200078e02ff */
[----:B------:R-:W-:Y:S01]  /*0880*/  ISETP.GE.U32.AND P2, PT, R5, UR16, PT ;  /* 0x0000001005007c0c */ /* 0x000fe2000bf46070 */
[----:B------:R-:W3:Y:S01]  /*0890*/  @!P3 LDC.64 R12, c[0x0][0x398] ;  /* 0x0000e600ff0cbb82 */ /* 0x000ee20000000a00 */
[----:B------:R-:W-:-:S02]  /*08a0*/  SHF.R.S32.HI R30, RZ, 0x1f, R5 ;  /* 0x0000001fff1e7819 */ /* 0x000fc40000011405 */
[----:B------:R-:W-:Y:S02]  /*08b0*/  @P5 LOP3.LUT R4, R4, 0x200000, RZ, 0xfc, !PT ;  /* 0x0020000004045812 */ /* 0x000fe400078efcff */
[----:B------:R-:W-:Y:S02]  /*08c0*/  @!P4 SHF.L.U64.HI R28, R28, 0x1, R23 ;  /* 0x000000011c1cc819 */ /* 0x000fe40000010217 */
[----:B------:R-:W-:Y:S01]  /*08d0*/  @!P4 IADD3 R38, P1, PT, R29, R38, RZ ;  /* 0x000000261d26c210 */ /* 0x000fe20007f3e0ff */
[----:B------:R-:W0:Y:S01]  /*08e0*/  @!P5 LDC.64 R26, c[0x0][0x3f8] ;  /* 0x0000fe00ff1adb82 */ /* 0x000e220000000a00 */
[----:B------:R-:W-:Y:S02]  /*08f0*/  ISETP.GE.AND.EX P4, PT, R30, UR17, PT, P2 ;  /* 0x000000111e007c0c */ /* 0x000fe4000bf86320 */
[----:B------:R-:W-:Y:S01]  /*0900*/  LOP3.LUT P2, RZ, R4, 0x1000000, RZ, 0xc0, !PT ;  /* 0x0100000004ff7812 */ /* 0x000fe2000784c0ff */
[----:B------:R-:W-:Y:S01]  /*0910*/  @!P3 IMAD R31, R19, R21, R22 ;  /* 0x00000015131fb224 */ /* 0x000fe200078e0216 */
[----:B------:R-:W-:-:S02]  /*0920*/  @!P3 MOV R22, R6 ;  /* 0x000000060016b202 */ /* 0x000fc40000000f00 */
[----:B------:R-:W-:-:S03]  /*0930*/  @!P3 MOV R23, R9 ;  /* 0x000000090017b202 */ /* 0x000fc60000000f00 */
[----:B------:R-:W-:-:S03]  /*0940*/  @!P3 IMAD.WIDE.U32 R20, R19, R20, R22 ;  /* 0x000000141314b225 */ /* 0x000fc600078e0016 */
[----:B------:R-:W0:Y:S03]  /*0950*/  @!P6 LDC.64 R22, c[0x0][0x3a0] ;  /* 0x0000e800ff16eb82 */ /* 0x000e260000000a00 */
[----:B------:R-:W-:Y:S02]  /*0960*/  @!P2 IADD3.X R39, PT, PT, R28, R39, RZ, P1, !PT ;  /* 0x000000271c27a210 */ /* 0x000fe40000ffe4ff */
[----:B----4-:R-:W-:Y:S02]  /*0970*/  @!P2 IADD3 R32, P1, PT, R29, R14, RZ ;  /* 0x0000000e1d20a210 */ /* 0x010fe40007f3e0ff */
[----:B------:R-:W-:Y:S02]  /*0980*/  @!P3 IADD3 R19, PT, PT, R21, R31, RZ ;  /* 0x0000001f1513b210 */ /* 0x000fe40007ffe0ff */
[----:B------:R-:W-:Y:S02]  /*0990*/  @!P3 SHF.L.U32 R31, R20, 0x1, RZ ;  /* 0x00000001141fb819 */ /* 0x000fe400000006ff */
[----:B------:R-:W-:-:S02]  /*09a0*/  @!P2 IADD3.X R33, PT, PT, R28, R15, RZ, P1, !PT ;  /* 0x0000000f1c21a210 */ /* 0x000fc40000ffe4ff */
[----:B------:R-:W-:Y:S01]  /*09b0*/  @!P3 SHF.L.U64.HI R19, R20, 0x1, R19 ;  /* 0x000000011413b819 */ /* 0x000fe20000010213 */
[----:B------:R-:W4:Y:S01]  /*09c0*/  @!P6 LDC.64 R28, c[0x0][0x398] ;  /* 0x0000e600ff1ceb82 */ /* 0x000f220000000a00 */
[----:B--2---:R-:W-:Y:S01]  /*09d0*/  @!P3 IADD3 R10, P1, PT, R31, R10, RZ ;  /* 0x0000000a1f0ab210 */ /* 0x004fe20007f3e0ff */
[----:B-1----:R-:W-:Y:S01]  /*09e0*/  @!P6 IMAD R17, R17, R24, RZ ;  /* 0x000000181111e224 */ /* 0x002fe200078e02ff */
[----:B------:R-:W-:Y:S02]  /*09f0*/  @!P6 MOV R14, R6 ;  /* 0x00000006000ee202 */ /* 0x000fe40000000f00 */
[----:B------:R-:W-:Y:S02]  /*0a00*/  @!P6 MOV R15, R9 ;  /* 0x00000009000fe202 */ /* 0x000fe40000000f00 */
[----:B------:R-:W-:Y:S01]  /*0a10*/  @!P3 IADD3.X R11, PT, PT, R19, R11, RZ, P1, !PT ;  /* 0x0000000b130bb210 */ /* 0x000fe20000ffe4ff */
[----:B------:R-:W1:Y:S01]  /*0a20*/  @!P4 LDC.64 R20, c[0x0][0x3f8] ;  /* 0x0000fe00ff14cb82 */ /* 0x000e620000000a00 */
[----:B---3--:R-:W-:Y:S01]  /*0a30*/  @!P3 IADD3 R12, P1, PT, R31, R12, RZ ;  /* 0x0000000c1f0cb210 */ /* 0x008fe20007f3e0ff */
[----:B------:R-:W-:-:S02]  /*0a40*/  @!P6 IMAD R31, R16, R25, R17 ;  /* 0x00000019101fe224 */ /* 0x000fc400078e0211 */
[----:B------:R-:W-:-:S04]  /*0a50*/  @!P6 IMAD.WIDE.U32 R24, R16, R24, R14 ;  /* 0x000000181018e225 */ /* 0x000fc800078e000e */
[----:B------:R-:W2:Y:S01]  /*0a60*/  @!P5 LDC.64 R16, c[0x0][0x3a0] ;  /* 0x0000e800ff10db82 */ /* 0x000ea20000000a00 */
[----:B------:R-:W-:Y:S01]  /*0a70*/  @!P6 IADD3 R15, PT, PT, R25, R31, RZ ;  /* 0x0000001f190fe210 */ /* 0x000fe20007ffe0ff */
[----:B0-----:R-:W-:Y:S01]  /*0a80*/  @!P5 IMAD R31, R18, R26, RZ ;  /* 0x0000001a121fd224 */ /* 0x001fe200078e02ff */
[----:B------:R-:W-:Y:S02]  /*0a90*/  @!P3 IADD3.X R13, PT, PT, R19, R13, RZ, P1, !PT ;  /* 0x0000000d130db210 */ /* 0x000fe40000ffe4ff */
[C---:B------:R-:W-:Y:S02]  /*0aa0*/  @!P6 SHF.L.U32 R14, R24.reuse, 0x1, RZ ;  /* 0x00000001180ee819 */ /* 0x040fe400000006ff */
[----:B------:R-:W-:Y:S01]  /*0ab0*/  @!P6 SHF.L.U64.HI R15, R24, 0x1, R15 ;  /* 0x00000001180fe819 */ /* 0x000fe2000001020f */
[----:B------:R-:W0:Y:S01]  /*0ac0*/  @!P5 LDC.64 R18, c[0x0][0x398] ;  /* 0x0000e600ff12db82 */ /* 0x000e220000000a00 */
[----:B------:R-:W-:Y:S02]  /*0ad0*/  @!P5 MOV R24, R6 ;  /* 0x000000060018d202 */ /* 0x000fe40000000f00 */
[----:B------:R-:W-:Y:S01]  /*0ae0*/  @!P5 MOV R25, R9 ;  /* 0x000000090019d202 */ /* 0x000fe20000000f00 */
[----:B------:R3:W-:Y:S01]  /*0af0*/  @!P2 STL.64 [R1+0x210], R32 ;  /* 0x000210200100a387 */ /* 0x0007e20000100a00 */
[----:B------:R-:W-:Y:S01]  /*0b00*/  @!P5 IMAD R31, R40, R27, R31 ;  /* 0x0000001b281fd224 */ /* 0x000fe200078e021f */
[----:B------:R-:W-:Y:S01]  /*0b10*/  @!P6 IADD3 R22, P1, PT, R14, R22, RZ ;  /* 0x000000160e16e210 */ /* 0x000fe20007f3e0ff */
[----:B------:R-:W-:-:S03]  /*0b20*/  @!P5 IMAD.WIDE.U32 R26, R40, R26, R24 ;  /* 0x0000001a281ad225 */ /* 0x000fc600078e0018 */
[----:B------:R-:W-:Y:S01]  /*0b30*/  @!P6 IADD3.X R23, PT, PT, R15, R23, RZ, P1, !PT ;  /* 0x000000170f17e210 */ /* 0x000fe20000ffe4ff */
[----:B------:R-:W0:Y:S01]  /*0b40*/  @!P4 LDC.64 R24, c[0x0][0x398] ;  /* 0x0000e600ff18cb82 */ /* 0x000e220000000a00 */
[----:B----4-:R-:W-:Y:S02]  /*0b50*/  @!P6 IADD3 R14, P1, PT, R14, R28, RZ ;  /* 0x0000001c0e0ee210 */ /* 0x010fe40007f3e0ff */
[----:B------:R-:W-:-:S05]  /*0b60*/  @!P5 IADD3 R31, PT, PT, R27, R31, RZ ;  /* 0x0000001f1b1fd210 */ /* 0x000fca0007ffe0ff */
[----:B---3--:R-:W3:Y:S01]  /*0b70*/  @!P4 LDC.64 R32, c[0x0][0x3a0] ;  /* 0x0000e800ff20cb82 */ /* 0x008ee20000000a00 */
[----:B------:R-:W-:Y:S02]  /*0b80*/  @!P6 IADD3.X R15, PT, PT, R15, R29, RZ, P1, !PT ;  /* 0x0000001d0f0fe210 */ /* 0x000fe40000ffe4ff */
[C---:B------:R-:W-:Y:S02]  /*0b90*/  @!P5 SHF.L.U32 R29, R26.reuse, 0x1, RZ ;  /* 0x000000011a1dd819 */ /* 0x040fe400000006ff */
[----:B------:R-:W-:Y:S01]  /*0ba0*/  @!P5 SHF.L.U64.HI R28, R26, 0x1, R31 ;  /* 0x000000011a1cd819 */ /* 0x000fe2000001021f */
[----:B-1----:R-:W-:Y:S01]  /*0bb0*/  @!P4 IMAD R30, R30, R20, RZ ;  /* 0x000000141e1ec224 */ /* 0x002fe200078e02ff */
[----:B------:R-:W-:Y:S02]  /*0bc0*/  @!P4 MOV R26, R6 ;  /* 0x00000006001ac202 */ /* 0x000fe40000000f00 */
[----:B------:R-:W-:Y:S01]  /*0bd0*/  @!P4 MOV R27, R9 ;  /* 0x00000009001bc202 */ /* 0x000fe20000000f00 */
[----:B------:R-:W-:Y:S01]  /*0be0*/  @!P4 IMAD R21, R5, R21, R30 ;  /* 0x000000150515c224 */ /* 0x000fe200078e021e */
[----:B--2---:R-:W-:Y:S01]  /*0bf0*/  @!P5 IADD3 R16, P1, PT, R29, R16, RZ ;  /* 0x000000101d10d210 */ /* 0x004fe20007f3e0ff */
[----:B------:R-:W-:-:S03]  /*0c00*/  @!P4 IMAD.WIDE.U32 R26, R5, R20, R26 ;  /* 0x00000014051ac225 */ /* 0x000fc600078e001a */
[----:B------:R-:W-:Y:S02]  /*0c10*/  @!P5 IADD3.X R17, PT, PT, R28, R17, RZ, P1, !PT ;  /* 0x000000111c11d210 */ /* 0x000fe40000ffe4ff */
[----:B0-----:R-:W-:Y:S02]  /*0c20*/  @!P5 IADD3 R18, P1, PT, R29, R18, RZ ;  /* 0x000000121d12d210 */ /* 0x001fe40007f3e0ff */
[----:B------:R-:W-:Y:S02]  /*0c30*/  @!P4 IADD3 R21, PT, PT, R27, R21, RZ ;  /* 0x000000151b15c210 */ /* 0x000fe40007ffe0ff */
[----:B------:R-:W-:Y:S02]  /*0c40*/  @!P4 SHF.L.U32 R5, R26, 0x1, RZ ;  /* 0x000000011a05c819 */ /* 0x000fe400000006ff */
[----:B------:R-:W-:Y:S02]  /*0c50*/  @!P5 IADD3.X R19, PT, PT, R28, R19, RZ, P1, !PT ;  /* 0x000000131c13d210 */ /* 0x000fe40000ffe4ff */
[----:B------:R-:W-:-:S02]  /*0c60*/  @!P4 SHF.L.U64.HI R26, R26, 0x1, R21 ;  /* 0x000000011a1ac819 */ /* 0x000fc40000010215 */
[----:B---3--:R-:W-:-:S04]  /*0c70*/  @!P4 IADD3 R32, P1, PT, R5, R32, RZ ;  /* 0x000000200520c210 */ /* 0x008fc80007f3e0ff */
[----:B------:R-:W-:Y:S02]  /*0c80*/  @!P4 IADD3.X R33, PT, PT, R26, R33, RZ, P1, !PT ;  /* 0x000000211a21c210 */ /* 0x000fe40000ffe4ff */
[----:B------:R-:W-:Y:S02]  /*0c90*/  @!P4 IADD3 R24, P1, PT, R5, R24, RZ ;  /* 0x000000180518c210 */ /* 0x000fe40007f3e0ff */
[----:B------:R-:W-:Y:S02]  /*0ca0*/  IADD3 R5, PT, PT, R0, 0x30, RZ ;  /* 0x0000003000057810 */ /* 0x000fe40007ffe0ff */
[----:B------:R-:W-:Y:S02]  /*0cb0*/  @!P4 IADD3.X R25, PT, PT, R26, R25, RZ, P1, !PT ;  /* 0x000000191a19c210 */ /* 0x000fe40000ffe4ff */
[----:B------:R-:W-:Y:S02]  /*0cc0*/  ISETP.GE.U32.AND P1, PT, R5, UR16, PT ;  /* 0x0000001005007c0c */ /* 0x000fe4000bf26070 */
[----:B------:R-:W-:-:S04]  /*0cd0*/  SHF.R.S32.HI R29, RZ, 0x1f, R5 ;  /* 0x0000001fff1d7819 */ /* 0x000fc80000011405 */
        /* <DEDUP_REMOVED lines=33> */
[----:B------:R-:W-:Y:S01]  /*0ef0*/  LOP3.LUT R4, R4, 0xffefffff, RZ, 0xc0, !PT ;  /* 0xffefffff04047812 */ /* 0x000fe200078ec0ff */
[----:B------:R0:W-:Y:S01]  /*0f00*/  STL.64 [R1+0x8c8], R36 ;  /* 0x0008c82401007387 */ /* 0x0001e20000100a00 */
[----:B------:R-:W-:-:S02]  /*0f10*/  @!P6 IADD3.X R29, PT, PT, R30, R29, RZ, P1, !PT ;  /* 0x0000001d1e1de210 */ /* 0x000fc40000ffe4ff */
[----:B------:R-:W-:-:S04]  /*0f20*/  @P4 LOP3.LUT R4, R4, 0x100000, RZ, 0xfc, !PT ;  /* 0x0010000004044812 */ /* 0x000fc800078efcff */
[----:B------:R-:W-:Y:S01]  /*0f30*/  LOP3.LUT R4, R4, 0xfff7ffff, RZ, 0xc0, !PT ;  /* 0xfff7ffff04047812 */ /* 0x000fe200078ec0ff */
[----:B------:R1:W-:Y:S03]  /*0f40*/  @!P2 STL.64 [R1+0x390], R34 ;  /* 0x000390220100a387 */ /* 0x0003e60000100a00 */
[----:B------:R-:W-:Y:S02]  /*0f50*/  @P2 LOP3.LUT R4, R4, 0x80000, RZ, 0xfc, !PT ;  /* 0x0008000004042812 */ /* 0x000fe400078efcff */
[----:B0-----:R-:W-:Y:S02]  /*0f60*/  @!P6 IADD3 R36, P1, PT, R5, R20, RZ ;  /* 0x000000140524e210 */ /* 0x001fe40007f3e0ff */
[----:B------:R-:W-:Y:S02]  /*0f70*/  IADD3 R5, PT, PT, R0, 0x40, RZ ;  /* 0x0000004000057810 */ /* 0x000fe40007ffe0ff */
[----:B------:R-:W-:-:S02]  /*0f80*/  @!P6 IADD3.X R37, PT, PT, R30, R21, RZ, P1, !PT ;  /* 0x000000151e25e210 */ /* 0x000fc40000ffe4ff */
        /* <DEDUP_REMOVED lines=17> */
[----:B------:R-:W-:-:S03]  /*10a0*/  @P6 LOP3.LUT R4, R4, 0x40000, RZ, 0xfc, !PT ;  /* 0x0004000004046812 */ /* 0x000fc600078efcff */
[----:B------:R0:W-:Y:S01]  /*10b0*/  @!P2 STL.64 [R1+0x3a8], R34 ;  /* 0x0003a8220100a387 */ /* 0x0001e20000100a00 */
        /* <DEDUP_REMOVED lines=295> */
[----:B0-----:R-:W0:Y:S02]  /*2330*/  @!P2 LDC.64 R20, c[0x0][0x398] ;  /* 0x0000e600ff14ab82 */ /* 0x001e240000000a00 */
[----:B0-----:R-:W-:Y:S02]  /*2340*/  @!P2 IADD3 R30, P1, PT, R5, R20, RZ ;  /* 0x00000014051ea210 */ /* 0x001fe40007f3e0ff */
[----:B------:R-:W-:Y:S02]  /*2350*/  IADD3 R5, PT, PT, R0, 0xb0, RZ ;  /* 0x000000b000057810 */ /* 0x000fe40007ffe0ff */
[----:B------:R-:W-:Y:S02]  /*2360*/  @!P2 IADD3.X R31, PT, PT, R40, R21, RZ, P1, !PT ;  /* 0x00000015281fa210 */ /* 0x000fe40000ffe4ff */
[----:B------:R-:W-:-:S02]  /*2370*/  SHF.R.S32.HI R40, RZ, 0x1f, R5 ;  /* 0x0000001fff287819 */ /* 0x000fc40000011405 */
[----:B------:R-:W-:-:S04]  /*2380*/  ISETP.GE.U32.AND P1, PT, R5, UR16, PT ;  /* 0x0000001005007c0c */ /* 0x000fc8000bf26070 */
[----:B------:R-:W-:-:S13]  /*2390*/  ISETP.GE.AND.EX P3, PT, R40, UR17, PT, P1 ;  /* 0x0000001128007c0c */ /* 0x000fda000bf66310 */
[----:B------:R-:W0:Y:S01]  /*23a0*/  @!P3 LDC.64 R20, c[0x0][0x3f8] ;  /* 0x0000fe00ff14bb82 */ /* 0x000e220000000a00 */
[----:B------:R1:W-:Y:S01]  /*23b0*/  @!P2 STL.64 [R1+0x330], R30 ;  /* 0x0003301e0100a387 */ /* 0x0003e20000100a00 */
[----:B------:R-:W-:-:S06]  /*23c0*/  @!P3 MOV R41, R9 ;  /* 0x000000090029b202 */ /* 0x000fcc0000000f00 */
[----:B-1----:R-:W1:Y:S01]  /*23d0*/  @!P3 LDC.64 R30, c[0x0][0x3a0] ;  /* 0x0000e800ff1ebb82 */ /* 0x002e620000000a00 */
        /* <DEDUP_REMOVED lines=11> */
[----:B------:R-:W-:Y:S02]  /*2490*/  @P6 LOP3.LUT R3, R3, 0x100, RZ, 0xfc, !PT ;  /* 0x0000010003036812 */ /* 0x000fe400078efcff */
[----:B------:R-:W-:Y:S02]  /*24a0*/  LOP3.LUT R4, R4, 0xffffffef, RZ, 0xc0, !PT ;  /* 0xffffffef04047812 */ /* 0x000fe400078ec0ff */
[----:B------:R-:W-:Y:S02]  /*24b0*/  LOP3.LUT R3, R3, 0xffffff7f, RZ, 0xc0, !PT ;  /* 0xffffff7f03037812 */ /* 0x000fe400078ec0ff */
[----:B------:R-:W-:Y:S02]  /*24c0*/  @P2 LOP3.LUT R4, R4, 0x10, RZ, 0xfc, !PT ;  /* 0x0000001004042812 */ /* 0x000fe400078efcff */
[----:B------:R-:W-:-:S02]  /*24d0*/  @P2 LOP3.LUT R3, R3, 0x80, RZ, 0xfc, !PT ;  /* 0x0000008003032812 */ /* 0x000fc400078efcff */
[----:B0-----:R-:W-:Y:S02]  /*24e0*/  @!P3 IADD3 R30, P1, PT, R5, R20, RZ ;  /* 0x00000014051eb210 */ /* 0x001fe40007f3e0ff */
[----:B------:R-:W-:Y:S02]  /*24f0*/  IADD3 R5, PT, PT, R0, 0xb8, RZ ;  /* 0x000000b800057810 */ /* 0x000fe40007ffe0ff */
[----:B------:R-:W-:Y:S02]  /*2500*/  @!P3 IADD3.X R31, PT, PT, R40, R21, RZ, P1, !PT ;  /* 0x00000015281fb210 */ /* 0x000fe40000ffe4ff */
[----:B------:R-:W-:Y:S02]  /*2510*/  SHF.R.S32.HI R40, RZ, 0x1f, R5 ;  /* 0x0000001fff287819 */ /* 0x000fe40000011405 */
        /* <DEDUP_REMOVED lines=235> */
[----:B0-----:R-:W0:Y:S01]  /*33d0*/  @!P2 LDC.64 R30, c[0x0][0x3a0] ;  /* 0x0000e800ff1eab82 */ /* 0x001e220000000a00 */
        /* <DEDUP_REMOVED lines=10> */
[----:B------:R1:W-:Y:S02]  /*3480*/  STL.64 [R1+0x8b0], R30 ;  /* 0x0008b01e01007387 */ /* 0x0003e40000100a00 */
[----:B-1----:R-:W-:-:S04]  /*3490*/  @!P2 IADD3 R30, P1, PT, R5, R20, RZ ;  /* 0x00000014051ea210 */ /* 0x002fc80007f3e0ff */
[----:B------:R-:W-:-:S05]  /*34a0*/  @!P2 IADD3.X R31, PT, PT, R40, R21, RZ, P1, !PT ;  /* 0x00000015281fa210 */ /* 0x000fca0000ffe4ff */
[----:B------:R0:W-:Y:S01]  /*34b0*/  @!P2 STL.64 [R1+0x2b8], R30 ;  /* 0x0002b81e0100a387 */ /* 0x0001e20000100a00 */
[----:B------:R-:W-:Y:S02]  /*34c0*/  LOP3.LUT R2, R2, 0xfeffffff, RZ, 0xc0, !PT ;  /* 0xfeffffff02027812 */ /* 0x000fe400078ec0ff */
[----:B0-----:R-:W-:Y:S02]  /*34d0*/  MOV R30, R42 ;  /* 0x0000002a001e7202 */ /* 0x001fe40000000f00 */
[----:B------:R-:W-:-:S04]  /*34e0*/  IADD3 R42, PT, PT, R0, 0x110, RZ ;  /* 0x00000110002a7810 */ /* 0x000fc80007ffe0ff */
[----:B------:R-:W-:Y:S02]  /*34f0*/  SHF.R.S32.HI R5, RZ, 0x1f, R42 ;  /* 0x0000001fff057819 */ /* 0x000fe4000001142a */
[----:B------:R-:W-:Y:S02]  /*3500*/  ISETP.GE.U32.AND P1, PT, R42, UR16, PT ;  /* 0x000000102a007c0c */ /* 0x000fe4000bf26070 */
[----:B------:R-:W-:Y:S02]  /*3510*/  @P2 LOP3.LUT R2, R2, 0x1000000, RZ, 0xfc, !PT ;  /* 0x0100000002022812 */ /* 0x000fe400078efcff */
[----:B------:R-:W-:-:S13]  /*3520*/  ISETP.GE.AND.EX P2, PT, R5, UR17, PT, P1 ;  /* 0x0000001105007c0c */ /* 0x000fda000bf46310 */
[----:B------:R-:W0:Y:S01]  /*3530*/  @!P2 LDC.64 R20, c[0x0][0x3f8] ;  /* 0x0000fe00ff14ab82 */ /* 0x000e220000000a00 */
[----:B------:R-:W-:Y:S02]  /*3540*/  @!P2 MOV R40, R6 ;  /* 0x000000060028a202 */ /* 0x000fe40000000f00 */
        /* <DEDUP_REMOVED lines=8> */
[----:B------:R-:W-:Y:S02]  /*35d0*/  MOV R20, R34 ;  /* 0x0000002200147202 */ /* 0x000fe40000000f00 */
[----:B------:R-:W-:Y:S02]  /*35e0*/  MOV R21, R35 ;  /* 0x0000002300157202 */ /* 0x000fe40000000f00 */
[----:B------:R-:W2:Y:S01]  /*35f0*/  LDL.LU.64 R34, [R1+0x8d0] ;  /* 0x0008d00001227983 */ /* 0x000ea20000300a00 */
[----:B0-----:R-:W-:-:S04]  /*3600*/  @!P2 IADD3 R40, P1, PT, R42, R40, RZ ;  /* 0x000000282a28a210 */ /* 0x001fc80007f3e0ff */
[----:B------:R-:W-:-:S05]  /*3610*/  @!P2 IADD3.X R41, PT, PT, R5, R41, RZ, P1, !PT ;  /* 0x000000290529a210 */ /* 0x000fca0000ffe4ff */
[----:B------:R0:W-:Y:S02]  /*3620*/  STL.64 [R1+0x8b8], R40 ;  /* 0x0008b82801007387 */ /* 0x0001e40000100a00 */
[----:B0-----:R-:W-:Y:S02]  /*3630*/  MOV R40, R20 ;  /* 0x0000001400287202 */ /* 0x001fe40000000f00 */
[----:B------:R-:W-:Y:S02]  /*3640*/  MOV R41, R21 ;  /* 0x0000001500297202 */ /* 0x000fe40000000f00 */
[----:B------:R-:W0:Y:S01]  /*3650*/  @!P2 LDC.64 R20, c[0x0][0x398] ;  /* 0x0000e600ff14ab82 */ /* 0x000e220000000a00 */
[----:B------:R-:W-:Y:S02]  /*3660*/  MOV R31, R43 ;  /* 0x0000002b001f7202 */ /* 0x000fe40000000f00 */
[----:B------:R-:W-:Y:S02]  /*3670*/  MOV R43, R37 ;  /* 0x00000025002b7202 */ /* 0x000fe40000000f00 */
[----:B0-----:R-:W-:-:S02]  /*3680*/  @!P2 IADD3 R20, P1, PT, R42, R20, RZ ;  /* 0x000000142a14a210 */ /* 0x001fc40007f3e0ff */
[----:B------:R-:W-:Y:S02]  /*3690*/  MOV R42, R36 ;  /* 0x00000024002a7202 */ /* 0x000fe40000000f00 */
[----:B------:R-:W3:Y:S01]  /*36a0*/  LDL.LU.64 R36, [R1+0x8c8] ;  /* 0x0008c80001247983 */ /* 0x000ee20000300a00 */
[----:B------:R-:W-:Y:S01]  /*36b0*/  @!P2 IADD3.X R21, PT, PT, R5, R21, RZ, P1, !PT ;  /* 0x000000150515a210 */ /* 0x000fe20000ffe4ff */
[----:B------:R-:W-:-:S04]  /*36c0*/  HFMA2 R5, -RZ, RZ, 0, 0 ;  /* 0x00000000ff057431 */ /* 0x000fc800000001ff */
[----:B------:R0:W-:Y:S02]  /*36d0*/  STL.64 [R1+0x8c0], R20 ;  /* 0x0008c01401007387 */ /* 0x0001e40000100a00 */
[----:B0-----:R-:W-:Y:S02]  /*36e0*/  MOV R20, RZ ;  /* 0x000000ff00147202 */ /* 0x001fe40000000f00 */
[----:B--2---:R-:W2:Y:S04]  /*36f0*/  @!P0 LDG.E R5, desc[UR10][R34.64] ;  /* 0x0000000a22058981 */ /* 0x004ea8000c1e1900 */
[----:B---3--:R0:W3:Y:S01]  /*3700*/  @!P0 LDG.E R20, desc[UR10][R36.64] ;  /* 0x0000000a24148981 */ /* 0x0080e2000c1e1900 */
[----:B------:R-:W-:Y:S02]  /*3710*/  LOP3.LUT R4, R4, 0xfffffffe, RZ, 0xc0, !PT ;  /* 0xfffffffe04047812 */ /* 0x000fe400078ec0ff */
[----:B------:R-:W-:-:S02]  /*3720*/  LOP3.LUT R3, R3, 0xffffffbf, RZ, 0xc0, !PT ;  /* 0xffffffbf03037812 */ /* 0x000fc400078ec0ff */
[----:B------:R-:W-:Y:S02]  /*3730*/  @P3 LOP3.LUT R4, R4, 0x1, RZ, 0xfc, !PT ;  /* 0x0000000104043812 */ /* 0x000fe400078efcff */
[----:B------:R-:W-:Y:S02]  /*3740*/  @P3 LOP3.LUT R3, R3, 0x40, RZ, 0xfc, !PT ;  /* 0x0000004003033812 */ /* 0x000fe400078efcff */
[----:B------:R-:W-:Y:S01]  /*3750*/  LOP3.LUT P3, RZ, R4, 0x1000000, RZ, 0xc0, !PT ;  /* 0x0100000004ff7812 */ /* 0x000fe2000786c0ff */
[----:B--2---:R1:W-:Y:S02]  /*3760*/  STL [R1+0x428], R5 ;  /* 0x0004280501007387 */ /* 0x0043e40000100800 */
[----:B-1----:R-:W-:-:S04]  /*3770*/  IADD3 R5, PT, PT, R0, 0x118, RZ ;  /* 0x0000011800057810 */ /* 0x002fc80007ffe0ff */
[----:B------:R-:W-:Y:S02]  /*3780*/  SHF.R.S32.HI R34, RZ, 0x1f, R5 ;  /* 0x0000001fff227819 */ /* 0x000fe40000011405 */
[----:B------:R-:W-:-:S04]  /*3790*/  ISETP.GE.U32.AND P1, PT, R5, UR16, PT ;  /* 0x0000001005007c0c */ /* 0x000fc8000bf26070 */
[----:B------:R-:W-:-:S13]  /*37a0*/  ISETP.GE.AND.EX P5, PT, R34, UR17, PT, P1 ;  /* 0x0000001122007c0c */ /* 0x000fda000bfa6310 */
[----:B0-----:R-:W0:Y:S01]  /*37b0*/  @!P5 LDC.64 R36, c[0x0][0x3f8] ;  /* 0x0000fe00ff24db82 */ /* 0x001e220000000a00 */
[----:B------:R-:W-:Y:S01]  /*37c0*/  @!P5 MOV R35, R9 ;  /* 0x000000090023d202 */ /* 0x000fe20000000f00 */
[----:B---3--:R1:W-:Y:S02]  /*37d0*/  STL [R1+0x424], R20 ;  /* 0x0004241401007387 */ /* 0x0083e40000100800 */
[----:B-1----:R-:W-:-:S06]  /*37e0*/  HFMA2 R20, -RZ, RZ, 0, 0 ;  /* 0x00000000ff147431 */ /* 0x002fcc00000001ff */
[----:B------:R0:W2:Y:S02]  /*37f0*/  @!P3 LDG.E R20, desc[UR10][R38.64] ;  /* 0x0000000a2614b981 */ /* 0x0000a4000c1e1900 */
        /* <DEDUP_REMOVED lines=10> */
[C---:B------:R-:W-:Y:S02]  /*38a0*/  @!P5 IADD3.X R35, PT, PT, R5.reuse, R35, RZ, P1, !PT ;  /* 0x000000230523d210 */ /* 0x040fe40000ffe4ff */
[----:B-1----:R-:W-:Y:S02]  /*38b0*/  @!P5 IADD3 R36, P1, PT, R38, R36, RZ ;  /* 0x000000242624d210 */ /* 0x002fe40007f3e0ff */
[----:B------:R-:W3:Y:S01]  /*38c0*/  LDL.64 R38, [R1+0x210] ;  /* 0x0002100001267983 */ /* 0x000ee20000100a00 */
[----:B------:R-:W-:Y:S02]  /*38d0*/  LOP3.LUT P6, RZ, R4, 0x800000, RZ, 0xc0, !PT ;  /* 0x0080000004ff7812 */ /* 0x000fe400078cc0ff */
[----:B------:R-:W-:Y:S02]  /*38e0*/  @!P5 IADD3.X R37, PT, PT, R5, R37, RZ, P1, !PT ;  /* 0x000000250525d210 */ /* 0x000fe40000ffe4ff */
[----:B------:R-:W-:-:S09]  /*38f0*/  MOV R5, RZ ;  /* 0x000000ff00057202 */ /* 0x000fd20000000f00 */
[----:B------:R0:W4:Y:S02]  /*3900*/  @!P6 LDG.E R5, desc[UR10][R10.64] ;  /* 0x0000000a0a05e981 */ /* 0x000124000c1e1900 */
[----:B0-----:R-:W-:-:S06]  /*3910*/  HFMA2 R11, -RZ, RZ, 0, 0 ;  /* 0x00000000ff0b7431 */ /* 0x001fcc00000001ff */
[----:B------:R-:W4:Y:S04]  /*3920*/  @!P6 LDG.E R11, desc[UR10][R12.64] ;  /* 0x0000000a0c0be981 */ /* 0x000f28000c1e1900 */
[----:B--2---:R0:W-:Y:S02]  /*3930*/  STL [R1+0x420], R20 ;  /* 0x0004201401007387 */ /* 0x0041e40000100800 */
[----:B0-----:R-:W-:-:S06]  /*3940*/  HFMA2 R20, -RZ, RZ, 0, 0 ;  /* 0x00000000ff147431 */ /* 0x001fcc00000001ff */
[----:B---3--:R-:W2:Y:S01]  /*3950*/  @!P3 LDG.E R20, desc[UR10][R38.64] ;  /* 0x0000000a2614b981 */ /* 0x008ea2000c1e1900 */
[----:B------:R-:W-:-:S04]  /*3960*/  LOP3.LUT R2, R2, 0xff7fffff, RZ, 0xc0, !PT ;  /* 0xff7fffff02027812 */ /* 0x000fc800078ec0ff */
[----:B------:R-:W-:Y:S02]  /*3970*/  @P2 LOP3.LUT R2, R2, 0x800000, RZ, 0xfc, !PT ;  /* 0x0080000002022812 */ /* 0x000fe400078efcff */
[----:B------:R-:W-:Y:S01]  /*3980*/  LOP3.LUT P2, RZ, R4, 0x400000, RZ, 0xc0, !PT ;  /* 0x0040000004ff7812 */ /* 0x000fe2000784c0ff */
[----:B----4-:R0:W-:Y:S02]  /*3990*/  STL [R1+0x414], R11 ;  /* 0x0004140b01007387 */ /* 0x0101e40000100800 */
[----:B0-----:R-:W-:-:S10]  /*39a0*/  MOV R11, RZ ;  /* 0x000000ff000b7202 */ /* 0x001fd40000000f00 */
[----:B------:R-:W3:Y:S01]  /*39b0*/  @!P2 LDG.E R11, desc[UR10][R22.64] ;  /* 0x0000000a160ba981 */ /* 0x000ee2000c1e1900 */
[----:B------:R-:W-:-:S04]  /*39c0*/  LOP3.LUT R3, R3, 0xfffffffe, RZ, 0xc0, !PT ;  /* 0xfffffffe03037812 */ /* 0x000fc800078ec0ff */
[----:B------:R-:W-:Y:S02]  /*39d0*/  @P0 LOP3.LUT R3, R3, 0x1, RZ, 0xfc, !PT ;  /* 0x0000000103030812 */ /* 0x000fe400078efcff */
[----:B------:R-:W-:Y:S02]  /*39e0*/  LOP3.LUT R2, R2, 0xffbfffff, RZ, 0xc0, !PT ;  /* 0xffbfffff02027812 */ /* 0x000fe400078ec0ff */
[----:B------:R-:W-:Y:S02]  /*39f0*/  LOP3.LUT R3, R3, 0xffffffdf, RZ, 0xc0, !PT ;  /* 0xffffffdf03037812 */ /* 0x000fe400078ec0ff */
[----:B------:R-:W-:Y:S02]  /*3a00*/  @P5 LOP3.LUT R2, R2, 0x400000, RZ, 0xfc, !PT ;  /* 0x0040000002025812 */ /* 0x000fe400078efcff */
[----:B------:R-:W-:Y:S02]  /*3a10*/  @P5 LOP3.LUT R3, R3, 0x20, RZ, 0xfc, !PT ;  /* 0x0000002003035812 */ /* 0x000fe400078efcff */
[----:B------:R-:W-:Y:S01]  /*3a20*/  LOP3.LUT P5, RZ, R4, 0x200000, RZ, 0xc0, !PT ;  /* 0x0020000004ff7812 */ /* 0x000fe200078ac0ff */
[----:B------:R0:W-:Y:S02]  /*3a30*/  STL [R1+0x418], R5 ;  /* 0x0004180501007387 */ /* 0x0001e40000100800 */
[----:B0-----:R-:W-:-:S04]  /*3a40*/  IADD3 R5, PT, PT, R0, 0x120, RZ ;  /* 0x0000012000057810 */ /* 0x001fc80007ffe0ff */
[----:B------:R-:W-:Y:S02]  /*3a50*/  SHF.R.S32.HI R10, RZ, 0x1f, R5 ;  /* 0x0000001fff0a7819 */ /* 0x000fe40000011405 */
[----:B------:R-:W-:Y:S01]  /*3a60*/  ISETP.GE.U32.AND P1, PT, R5, UR16, PT ;  /* 0x0000001005007c0c */ /* 0x000fe2000bf26070 */
[----:B--2---:R0:W-:Y:S02]  /*3a70*/  STL [R1+0x41c], R20 ;  /* 0x00041c1401007387 */ /* 0x0041e40000100800 */
[----:B0-----:R-:W-:-:S06]  /*3a80*/  HFMA2 R20, -RZ, RZ, 0, 0 ;  /* 0x00000000ff147431 */ /* 0x001fcc00000001ff */
[----:B------:R0:W2:Y:S02]  /*3a90*/  @!P2 LDG.E R20, desc[UR10][R14.64] ;  /* 0x0000000a0e14a981 */ /* 0x0000a4000c1e1900 */
[----:B0-----:R-:W-:-:S06]  /*3aa0*/  HFMA2 R14, -RZ, RZ, 0, 0 ;  /* 0x00000000ff0e7431 */ /* 0x001fcc00000001ff */
[----:B------:R-:W4:Y:S01]  /*3ab0*/  @!P5 LDG.E R14, desc[UR10][R18.64] ;  /* 0x0000000a120ed981 */ /* 0x000f22000c1e1900 */
[----:B------:R-:W-:-:S13]  /*3ac0*/  ISETP.GE.AND.EX P3, PT, R10, UR17, PT, P1 ;  /* 0x000000110a007c0c */ /* 0x000fda000bf66310 */
[----:B------:R-:W0:Y:S01]  /*3ad0*/  @!P3 LDC.64 R12, c[0x0][0x3f8] ;  /* 0x0000fe00ff0cbb82 */ /* 0x000e220000000a00 */
[----:B---3--:R1:W-:Y:S02]  /*3ae0*/  STL [R1+0x410], R11 ;  /* 0x0004100b01007387 */ /* 0x0083e40000100800 */
[----:B-1----:R-:W-:Y:S01]  /*3af0*/  @!P3 MOV R11, R9 ;  /* 0x00000009000bb202 */ /* 0x002fe20000000f00 */
        /* <DEDUP_REMOVED lines=13> */
[----:B------:R-:W-:-:S06]  /*3bd0*/  MOV R5, RZ ;  /* 0x000000ff00057202 */ /* 0x000fcc0000000f00 */
[----:B------:R-:W3:Y:S01]  /*3be0*/  @!P5 LDG.E R5, desc[UR10][R16.64] ;  /* 0x0000000a1005d981 */ /* 0x000ee2000c1e1900 */
[----:B------:R-:W-:-:S03]  /*3bf0*/  LOP3.LUT P0, RZ, R4, 0x100000, RZ, 0xc0, !PT ;  /* 0x0010000004ff7812 */ /* 0x000fc6000780c0ff */
[----:B----4-:R0:W-:Y:S02]  /*3c00*/  STL [R1+0x404], R14 ;  /* 0x0004040e01007387 */ /* 0x0101e40000100800 */
[----:B0-----:R-:W-:-:S08]  /*3c10*/  MOV R14, RZ ;  /* 0x000000ff000e7202 */ /* 0x001fd00000000f00 */
[----:B------:R-:W4:Y:S04]  /*3c20*/  @!P0 LDG.E R14, desc[UR10][R32.64] ;  /* 0x0000000a200e8981 */ /* 0x000f28000c1e1900 */
[----:B--2---:R0:W-:Y:S01]  /*3c30*/  STL [R1+0x40c], R20 ;  /* 0x00040c1401007387 */ /* 0x0041e20000100800 */
[----:B------:R-:W-:Y:S02]  /*3c40*/  LOP3.LUT R2, R2, 0xffdfffff, RZ, 0xc0, !PT ;  /* 0xffdfffff02027812 */ /* 0x000fe400078ec0ff */
[----:B------:R-:W-:Y:S02]  /*3c50*/  LOP3.LUT P6, RZ, R3, 0x100, RZ, 0xc0, !PT ;  /* 0x0000010003ff7812 */ /* 0x000fe400078cc0ff */
[----:B------:R-:W-:Y:S01]  /*3c60*/  MOV R38, R42 ;  /* 0x0000002a00267202 */ /* 0x000fe20000000f00 */
[----:B------:R-:W2:Y:S04]  /*3c70*/  LDL.64 R32, [R1+0x2a0] ;  /* 0x0002a00001207983 */ /* 0x000ea80000100a00 */
[----:B0-----:R-:W2:Y:S04]  /*3c80*/  LDL.LU.64 R20, [R1+0x390] ;  /* 0x0003900001147983 */ /* 0x001ea80000300a00 */
[----:B---3--:R0:W-:Y:S02]  /*3c90*/  STL [R1+0x408], R5 ;  /* 0x0004080501007387 */ /* 0x0081e40000100800 */
[----:B0-----:R-:W-:-:S04]  /*3ca0*/  IADD3 R5, PT, PT, R0, 0x128, RZ ;  /* 0x0000012800057810 */ /* 0x001fc80007ffe0ff */
[----:B------:R-:W-:Y:S02]  /*3cb0*/  SHF.R.S32.HI R16, RZ, 0x1f, R5 ;  /* 0x0000001fff107819 */ /* 0x000fe40000011405 */
[----:B------:R-:W-:-:S04]  /*3cc0*/  ISETP.GE.U32.AND P1, PT, R5, UR16, PT ;  /* 0x0000001005007c0c */ /* 0x000fc8000bf26070 */
[----:B------:R-:W-:-:S13]  /*3cd0*/  ISETP.GE.AND.EX P2, PT, R16, UR17, PT, P1 ;  /* 0x0000001110007c0c */ /* 0x000fda000bf46310 */
[----:B------:R-:W-:Y:S02]  /*3ce0*/  @!P2 MOV R17, R9 ;  /* 0x000000090011a202 */ /* 0x000fe40000000f00 */
[----:B------:R-:W-:Y:S02]  /*3cf0*/  @P3 LOP3.LUT R2, R2, 0x200000, RZ, 0xfc, !PT ;  /* 0x0020000002023812 */ /* 0x000fe400078efcff */
[----:B------:R-:W-:Y:S02]  /*3d00*/  LOP3.LUT P3, RZ, R4, 0x80000, RZ, 0xc0, !PT ;  /* 0x0008000004ff7812 */ /* 0x000fe4000786c0ff */
[----:B------:R-:W-:Y:S01]  /*3d10*/  MOV R39, R43 ;  /* 0x0000002b00277202 */ /* 0x000fe20000000f00 */
[----:B----4-:R0:W-:Y:S01]  /*3d20*/  STL [R1+0x400], R14 ;  /* 0x0004000e01007387 */ /* 0x0101e20000100800 */
[----:B------:R-:W-:-:S03]  /*3d30*/  LOP3.LUT R2, R2, 0xffefffff, RZ, 0xc0, !PT ;  /* 0xffefffff02027812 */ /* 0x000fc600078ec0ff */
[----:B------:R-:W3:Y:S01]  /*3d40*/  LDL.LU.64 R42, [R1+0x3a8] ;  /* 0x0003a800012a7983 */ /* 0x000ee20000300a00 */
[----:B0-----:R-:W0:Y:S02]  /*3d50*/  @!P2 LDC.64 R14, c[0x0][0x3f8] ;  /* 0x0000fe00ff0eab82 */ /* 0x001e240000000a00 */
        /* <DEDUP_REMOVED lines=11> */
[----:B-1----:R-:W-:Y:S02]  /*3e10*/  @!P2 IADD3 R14, P1, PT, R18, R14, RZ ;  /* 0x0000000e120ea210 */ /* 0x002fe40007f3e0ff */
[----:B------:R-:W-:-:S06]  /*3e20*/  CS2R R18, SRZ ;  /* 0x0000000000127805 */ /* 0x000fcc000001ff00 */
[----:B--2---:R0:W2:Y:S01]  /*3e30*/  @!P3 LDG.E R18, desc[UR10][R20.64] ;  /* 0x0000000a1412b981 */ /* 0x0040a2000c1e1900 */
[----:B------:R-:W-:Y:S02]  /*3e40*/  @P2 LOP3.LUT R2, R2, 0x100000, RZ, 0xfc, !PT ;  /* 0x0010000002022812 */ /* 0x000fe400078efcff */
[----:B------:R-:W-:Y:S01]  /*3e50*/  @!P2 IADD3.X R15, PT, PT, R5, R15, RZ, P1, !PT ;  /* 0x0000000f050fa210 */ /* 0x000fe20000ffe4ff */
[----:B------:R1:W4:Y:S01]  /*3e60*/  @!P0 LDG.E R19, desc[UR10][R24.64] ;  /* 0x0000000a18138981 */ /* 0x000322000c1e1900 */
[----:B0-----:R-:W-:-:S06]  /*3e70*/  HFMA2 R20, -RZ, RZ, 0, 0 ;  /* 0x00000000ff147431 */ /* 0x001fcc00000001ff */
[----:B------:R-:W3:Y:S01]  /*3e80*/  @!P6 LDG.E R20, desc[UR10][R38.64] ;  /* 0x0000000a2614e981 */ /* 0x000ee2000c1e1900 */
[----:B------:R-:W-:Y:S01]  /*3e90*/  LOP3.LUT P2, RZ, R4, 0x20000, RZ, 0xc0, !PT ;  /* 0x0002000004ff7812 */ /* 0x000fe2000784c0ff */
[----:B------:R-:W-:Y:S02]  /*3ea0*/  HFMA2 R5, -RZ, RZ, 0, 0 ;  /* 0x00000000ff057431 */ /* 0x000fe400000001ff */
[----:B------:R-:W4:Y:S04]  /*3eb0*/  LDL.LU.64 R38, [R1+0x398] ;  /* 0x0003980001267983 */ /* 0x000f280000300a00 */
[----:B------:R-:W4:Y:S04]  /*3ec0*/  @!P3 LDG.E R5, desc[UR10][R26.64] ;  /* 0x0000000a1a05b981 */ /* 0x000f28000c1e1900 */
[----:B---3--:R0:W-:Y:S02]  /*3ed0*/  STL [R1+0x3ec], R20 ;  /* 0x0003ec1401007387 */ /* 0x0081e40000100800 */
[----:B0-----:R-:W-:-:S06]  /*3ee0*/  HFMA2 R20, -RZ, RZ, 0, 0 ;  /* 0x00000000ff147431 */ /* 0x001fcc00000001ff */
[----:B------:R-:W3:Y:S01]  /*3ef0*/  @!P2 LDG.E R20, desc[UR10][R40.64] ;  /* 0x0000000a2814a981 */ /* 0x000ee2000c1e1900 */
[----:B------:R-:W-:-:S03]  /*3f00*/  LOP3.LUT P3, RZ, R4, 0x10000, RZ, 0xc0, !PT ;  /* 0x0001000004ff7812 */ /* 0x000fc6000786c0ff */
[----:B--2---:R0:W-:Y:S01]  /*3f10*/  STL [R1+0x3f4], R18 ;  /* 0x0003f41201007387 */ /* 0x0041e20000100800 */
[----:B-1----:R-:W-:-:S03]  /*3f20*/  IADD3 R24, PT, PT, R0, 0x130, RZ ;  /* 0x0000013000187810 */ /* 0x002fc60007ffe0ff */
[----:B----4-:R-:W-:Y:S04]  /*3f30*/  STL [R1+0x3f8], R5 ;  /* 0x0003f80501007387 */ /* 0x010fe80000100800 */
[----:B------:R-:W-:Y:S01]  /*3f40*/  STL [R1+0x3fc], R19 ;  /* 0x0003fc1301007387 */ /* 0x000fe20000100800 */
[----:B0-----:R-:W-:Y:S02]  /*3f50*/  MOV R18, RZ ;  /* 0x000000ff00127202 */ /* 0x001fe40000000f00 */
[----:B------:R-:W-:Y:S01]  /*3f60*/  LOP3.LUT P5, RZ, R4, 0x8000, RZ, 0xc0, !PT ;  /* 0x0000800004ff7812 */ /* 0x000fe200078ac0ff */
[----:B------:R-:W2:Y:S04]  /*3f70*/  LDL.64 R40, [R1+0x268] ;  /* 0x0002680001287983 */ /* 0x000ea80000100a00 */
[----:B------:R-:W4:Y:S04]  /*3f80*/  @!P6 LDG.E R18, desc[UR10][R28.64] ;  /* 0x0000000a1c12e981 */ /* 0x000f28000c1e1900 */
[----:B---3--:R0:W-:Y:S02]  /*3f90*/  STL [R1+0x3e4], R20 ;  /* 0x0003e41401007387 */ /* 0x0081e40000100800 */
[----:B0-----:R-:W-:-:S06]  /*3fa0*/  MOV R20, RZ ;  /* 0x000000ff00147202 */ /* 0x001fcc0000000f00 */
[----:B------:R-:W3:Y:S01]  /*3fb0*/  @!P3 LDG.E R20, desc[UR10][R44.64] ;  /* 0x0000000a2c14b981 */ /* 0x000ee2000c1e1900 */
[----:B------:R-:W-:Y:S02]  /*3fc0*/  SHF.R.S32.HI R5, RZ, 0x1f, R24 ;  /* 0x0000001fff057819 */ /* 0x000fe40000011418 */
[----:B------:R-:W-:-:S04]  /*3fd0*/  ISETP.GE.U32.AND P1, PT, R24, UR16, PT ;  /* 0x0000001018007c0c */ /* 0x000fc8000bf26070 */
[----:B------:R-:W-:Y:S01]  /*3fe0*/  ISETP.GE.AND.EX P0, PT, R5, UR17, PT, P1 ;  /* 0x0000001105007c0c */ /* 0x000fe2000bf06310 */
[----:B----4-:R0:W-:Y:S01]  /*3ff0*/  STL [R1+0x3f0], R18 ;  /* 0x0003f01201007387 */ /* 0x0101e20000100800 */
[----:B------:R-:W-:-:S03]  /*4000*/  IADD3 R28, PT, PT, R0, 0x138, RZ ;  /* 0x00000138001c7810 */ /* 0x000fc60007ffe0ff */
[----:B------:R-:W4:Y:S08]  /*4010*/  LDL.LU.64 R44, [R1+0x370] ;  /* 0x00037000012c7983 */ /* 0x000f300000300a00 */
[----:B------:R-:W1:Y:S01]  /*4020*/  @!P0 LDC.64 R22, c[0x0][0x3f8] ;  /* 0x0000fe00ff168b82 */ /* 0x000e620000000a00 */
[----:B0-----:R-:W-:Y:S02]  /*4030*/  @!P0 MOV R18, R6 ;  /* 0x0000000600128202 */ /* 0x001fe40000000f00 */
[----:B------:R-:W-:-:S05]  /*4040*/  @!P0 MOV R19, R9 ;  /* 0x0000000900138202 */ /* 0x000fca0000000f00 */
[----:B------:R-:W0:Y:S01]  /*4050*/  @!P0 LDC.64 R26, c[0x0][0x398] ;  /* 0x0000e600ff1a8b82 */ /* 0x000e220000000a00 */
[----:B-1----:R-:W-:-:S04]  /*4060*/  @!P0 IMAD R5, R5, R22, RZ ;  /* 0x0000001605058224 */ /* 0x002fc800078e02ff */
[C---:B------:R-:W-:Y:S02]  /*4070*/  @!P0 IMAD R5, R24.reuse, R23, R5 ;  /* 0x0000001718058224 */ /* 0x040fe400078e0205 */
[----:B------:R-:W-:Y:S02]  /*4080*/  @!P0 IMAD.WIDE.U32 R22, R24, R22, R18 ;  /* 0x0000001618168225 */ /* 0x000fe400078e0012 */
[----:B------:R-:W1:Y:S03]  /*4090*/  @!P0 LDC.64 R18, c[0x0][0x3a0] ;  /* 0x0000e800ff128b82 */ /* 0x000e660000000a00 */
[----:B------:R-:W-:-:S04]  /*40a0*/  @!P0 IADD3 R5, PT, PT, R23, R5, RZ ;  /* 0x0000000517058210 */ /* 0x000fc80007ffe0ff */
[C---:B------:R-:W-:Y:S02]  /*40b0*/  @!P0 SHF.L.U64.HI R5, R22.reuse, 0x1, R5 ;  /* 0x0000000116058819 */ /* 0x040fe40000010205 */
[----:B------:R-:W-:-:S04]  /*40c0*/  @!P0 SHF.L.U32 R22, R22, 0x1, RZ ;  /* 0x0000000116168819 */ /* 0x000fc800000006ff */
[----:B-1----:R-:W-:-:S04]  /*40d0*/  @!P0 IADD3 R18, P1, PT, R22, R18, RZ ;  /* 0x0000001216128210 */ /* 0x002fc80007f3e0ff */
[----:B------:R-:W-:Y:S02]  /*40e0*/  @!P0 IADD3.X R19, PT, PT, R5, R19, RZ, P1, !PT ;  /* 0x0000001305138210 */ /* 0x000fe40000ffe4ff */
[----:B0-----:R-:W-:-:S04]  /*40f0*/  @!P0 IADD3 R26, P1, PT, R22, R26, RZ ;  /* 0x0000001a161a8210 */ /* 0x001fc80007f3e0ff */
[----:B------:R-:W-:Y:S02]  /*4100*/  @!P0 IADD3.X R27, PT, PT, R5, R27, RZ, P1, !PT ;  /* 0x0000001b051b8210 */ /* 0x000fe40000ffe4ff */
[----:B------:R-:W-:-:S06]  /*4110*/  MOV R5, RZ ;  /* 0x000000ff00057202 */ /* 0x000fcc0000000f00 */
[----:B------:R0:W2:Y:S04]  /*4120*/  @!P2 LDG.E R5, desc[UR10][R42.64] ;  /* 0x0000000a2a05a981 */ /* 0x0000a8000c1e1900 */
[----:B---3--:R1:W-:Y:S02]  /*4130*/  STL [R1+0x3e0], R20 ;  /* 0x0003e01401007387 */ /* 0x0083e40000100800 */
[----:B-1----:R-:W-:-:S06]  /*4140*/  HFMA2 R20, -RZ, RZ, 0, 0 ;  /* 0x00000000ff147431 */ /* 0x002fcc00000001ff */
[----:B------:R-:W3:Y:S01]  /*4150*/  @!P3 LDG.E R20, desc[UR10][R38.64] ;  /* 0x0000000a2614b981 */ /* 0x000ee2000c1e1900 */
[----:B0-----:R-:W-:Y:S02]  /*4160*/  MOV R42, R30 ;  /* 0x0000001e002a7202 */ /* 0x001fe40000000f00 */
[----:B------:R-:W-:Y:S02]  /*4170*/  MOV R43, R31 ;  /* 0x0000001f002b7202 */ /* 0x000fe40000000f00 */
[----:B------:R-:W4:Y:S01]  /*4180*/  LDL.LU.64 R30, [R1+0x388] ;  /* 0x00038800011e7983 */ /* 0x000f220000300a00 */
[----:B------:R-:W-:-:S03]  /*4190*/  ISETP.GE.U32.AND P1, PT, R28, UR16, PT ;  /* 0x000000101c007c0c */ /* 0x000fc6000bf26070 */
[----:B--2---:R0:W-:Y:S02]  /*41a0*/  STL [R1+0x3e8], R5 ;  /* 0x0003e80501007387 */ /* 0x0041e40000100800 */
[----:B0-----:R-:W-:-:S04]  /*41b0*/  SHF.R.S32.HI R5, RZ, 0x1f, R28 ;  /* 0x0000001fff057819 */ /* 0x001fc8000001141c */
[----:B------:R-:W-:-:S13]  /*41c0*/  ISETP.GE.AND.EX P6, PT, R5, UR17, PT, P1 ;  /* 0x0000001105007c0c */ /* 0x000fda000bfc6310 */
[----:B------:R-:W0:Y:S01]  /*41d0*/  @!P6 LDC.64 R24, c[0x0][0x3f8] ;  /* 0x0000fe00ff18eb82 */ /* 0x000e220000000a00 */
[----:B------:R-:W-:Y:S01]  /*41e0*/  @!P6 MOV R22, R6 ;  /* 0x000000060016e202 */ /* 0x000fe20000000f00 */
[----:B---3--:R1:W-:Y:S02]  /*41f0*/  STL [R1+0x3dc], R20 ;  /* 0x0003dc1401007387 */ /* 0x0083e40000100800 */
[----:B-1----:R-:W-:-:S06]  /*4200*/  HFMA2 R20, -RZ, RZ, 0, 0 ;  /* 0x00000000ff147431 */ /* 0x002fcc00000001ff */
[----:B------:R-:W2:Y:S01]  /*4210*/  @!P5 LDG.E R20, desc[UR10][R32.64] ;  /* 0x0000000a2014d981 */ /* 0x000ea2000c1e1900 */
        /* <DEDUP_REMOVED lines=14> */
[----:B----4-:R-:W3:Y:S01]  /*4300*/  @!P5 LDG.E R5, desc[UR10][R30.64] ;  /* 0x0000000a1e05d981 */ /* 0x010ee2000c1e1900 */
[----:B------:R-:W-:Y:S02]  /*4310*/  LOP3.LUT P2, RZ, R4, 0x4000, RZ, 0xc0, !PT ;  /* 0x0000400004ff7812 */ /* 0x000fe4000784c0ff */
[----:B------:R-:W-:-:S04]  /*4320*/  IADD3 R38, PT, PT, R0, 0x140, RZ ;  /* 0x0000014000267810 */ /* 0x000fc80007ffe0ff */
[----:B------:R-:W-:Y:S01]  /*4330*/  ISETP.GE.U32.AND P1, PT, R38, UR16, PT ;  /* 0x0000001026007c0c */ /* 0x000fe2000bf26070 */
[----:B------:R-:W4:Y:S04]  /*4340*/  LDL.LU.64 R30, [R1+0x378] ;  /* 0x00037800011e7983 */ /* 0x000f280000300a00 */
[----:B--2---:R0:W-:Y:S02]  /*4350*/  STL [R1+0x3d4], R20 ;  /* 0x0003d41401007387 */ /* 0x0041e40000100800 */
[----:B0-----:R-:W-:-:S06]  /*4360*/  MOV R20, RZ ;  /* 0x000000ff00147202 */ /* 0x001fcc0000000f00 */
[----:B------:R-:W2:Y:S01]  /*4370*/  @!P2 LDG.E R20, desc[UR10][R40.64] ;  /* 0x0000000a2814a981 */ /* 0x000ea2000c1e1900 */
[----:B------:R-:W-:Y:S02]  /*4380*/  LOP3.LUT R2, R2, 0xfff7ffff, RZ, 0xc0, !PT ;  /* 0xfff7ffff02027812 */ /* 0x000fe400078ec0ff */
[----:B------:R-:W-:Y:S01]  /*4390*/  LOP3.LUT R3, R3, 0xffffffef, RZ, 0xc0, !PT ;  /* 0xffffffef03037812 */ /* 0x000fe200078ec0ff */
[----:B------:R-:W4:Y:S04]  /*43a0*/  LDL.64 R40, [R1+0x2b0] ;  /* 0x0002b00001287983 */ /* 0x000f280000100a00 */
[----:B---3--:R0:W-:Y:S02]  /*43b0*/  STL [R1+0x3d8], R5 ;  /* 0x0003d80501007387 */ /* 0x0081e40000100800 */
[----:B0-----:R-:W-:-:S04]  /*43c0*/  SHF.R.S32.HI R5, RZ, 0x1f, R38 ;  /* 0x0000001fff057819 */ /* 0x001fc80000011426 */
        /* <DEDUP_REMOVED lines=8> */
[----:B------:R-:W-:-:S04]  /*4450*/  @!P3 IADD3 R5, PT, PT, R33, R5, RZ ;  /* 0x000000052105b210 */ /* 0x000fc80007ffe0ff */
[C---:B------:R-:W-:Y:S02]  /*4460*/  @!P3 SHF.L.U64.HI R5, R32.reuse, 0x1, R5 ;  /* 0x000000012005b819 */ /* 0x040fe40000010205 */
[----:B------:R-:W-:Y:S01]  /*4470*/  @!P3 SHF.L.U32 R32, R32, 0x1, RZ ;  /* 0x000000012020b819 */ /* 0x000fe200000006ff */
[----:B--2---:R0:W-:Y:S03]  /*4480*/  STL [R1+0x3a0], R20 ;  /* 0x0003a01401007387 */ /* 0x0041e60000100800 */
[----:B0-----:R-:W-:-:S04]  /*4490*/  @!P3 IADD3 R20, P1, PT, R32, R28, RZ ;  /* 0x0000001c2014b210 */ /* 0x001fc80007f3e0ff */
[----:B------:R-:W-:Y:S02]  /*44a0*/  @!P3 IADD3.X R21, PT, PT, R5, R29, RZ, P1, !PT ;  /* 0x0000001d0515b210 */ /* 0x000fe40000ffe4ff */
[----:B------:R-:W0:Y:S03]  /*44b0*/  @!P3 LDC.64 R28, c[0x0][0x398] ;  /* 0x0000e600ff1cbb82 */ /* 0x000e260000000a00 */
[----:B------:R0:W-:Y:S02]  /*44c0*/  @!P3 STL.64 [R1+0x268], R20 ;  /* 0x000268140100b387 */ /* 0x0001e40000100a00 */
[----:B0-----:R-:W-:-:S04]  /*44d0*/  @!P3 IADD3 R20, P1, PT, R32, R28, RZ ;  /* 0x0000001c2014b210 */ /* 0x001fc80007f3e0ff */
[----:B------:R-:W-:-:S05]  /*44e0*/  @!P3 IADD3.X R21, PT, PT, R5, R29, RZ, P1, !PT ;  /* 0x0000001d0515b210 */ /* 0x000fca0000ffe4ff */
[----:B------:R0:W-:Y:S02]  /*44f0*/  @!P3 STL.64 [R1+0x2a0], R20 ;  /* 0x0002a0140100b387 */ /* 0x0001e40000100a00 */
[----:B0-----:R-:W-:-:S06]  /*4500*/  HFMA2 R20, -RZ, RZ, 0, 0 ;  /* 0x00000000ff147431 */ /* 0x001fcc00000001ff */
[----:B------:R-:W2:Y:S01]  /*4510*/  @!P2 LDG.E R20, desc[UR10][R42.64] ;  /* 0x0000000a2a14a981 */ /* 0x000ea2000c1e1900 */
[----:B------:R-:W-:-:S04]  /*4520*/  @P0 LOP3.LUT R2, R2, 0x80000, RZ, 0xfc, !PT ;  /* 0x0008000002020812 */ /* 0x000fc800078efcff */
[----:B------:R-:W-:Y:S02]  /*4530*/  LOP3.LUT R2, R2, 0xfffbffff, RZ, 0xc0, !PT ;  /* 0xfffbffff02027812 */ /* 0x000fe400078ec0ff */
[----:B------:R-:W-:Y:S02]  /*4540*/  @P6 LOP3.LUT R3, R3, 0x10, RZ, 0xfc, !PT ;  /* 0x0000001003036812 */ /* 0x000fe400078efcff */
[----:B------:R-:W-:Y:S01]  /*4550*/  @P6 LOP3.LUT R2, R2, 0x40000, RZ, 0xfc, !PT ;  /* 0x0004000002026812 */ /* 0x000fe200078efcff */
[----:B------:R-:W3:Y:S01]  /*4560*/  LDL.LU.64 R42, [R1+0x368] ;  /* 0x00036800012a7983 */ /* 0x000ee20000300a00 */
[----:B------:R-:W-:Y:S02]  /*4570*/  LOP3.LUT P6, RZ, R4, 0x2000, RZ, 0xc0, !PT ;  /* 0x0000200004ff7812 */ /* 0x000fe400078cc0ff */
[----:B------:R-:W-:-:S11]  /*4580*/  MOV R5, RZ ;  /* 0x000000ff00057202 */ /* 0x000fd60000000f00 */
[----:B----4-:R-:W4:Y:S04]  /*4590*/  @!P6 LDG.E R5, desc[UR10][R30.64] ;  /* 0x0000000a1e05e981 */ /* 0x010f28000c1e1900 */
[----:B--2---:R0:W-:Y:S01]  /*45a0*/  STL [R1+0x3d0], R20 ;  /* 0x0003d01401007387 */ /* 0x0041e20000100800 */
[----:B------:R-:W-:Y:S02]  /*45b0*/  LOP3.LUT P0, RZ, R4, 0x1000, RZ, 0xc0, !PT ;  /* 0x0000100004ff7812 */ /* 0x000fe4000780c0ff */
[----:B------:R-:W-:Y:S01]  /*45c0*/  IADD3 R38, PT, PT, R0, 0x148, RZ ;  /* 0x0000014800267810 */ /* 0x000fe20007ffe0ff */
[----:B------:R-:W2:Y:S01]  /*45d0*/  LDL.LU.64 R30, [R1+0x360] ;  /* 0x00036000011e7983 */ /* 0x000ea20000300a00 */
[----:B0-----:R-:W-:-:S06]  /*45e0*/  HFMA2 R20, -RZ, RZ, 0, 0 ;  /* 0x00000000ff147431 */ /* 0x001fcc00000001ff */
[----:B------:R-:W3:Y:S01]  /*45f0*/  @!P6 LDG.E R20, desc[UR10][R44.64] ;  /* 0x0000000a2c14e981 */ /* 0x000ee2000c1e1900 */
[----:B------:R-:W-:Y:S02]  /*4600*/  LOP3.LUT R2, R2, 0xfffdffff, RZ, 0xc0, !PT ;  /* 0xfffdffff02027812 */ /* 0x000fe400078ec0ff */
[----:B------:R-:W-:Y:S01]  /*4610*/  ISETP.GE.U32.AND P1, PT, R38, UR16, PT ;  /* 0x0000001026007c0c */ /* 0x000fe2000bf26070 */
[----:B----4-:R0:W-:Y:S01]  /*4620*/  STL [R1+0x3c4], R5 ;  /* 0x0003c40501007387 */ /* 0x0101e20000100800 */
[----:B------:R-:W-:-:S03]  /*4630*/  @P3 LOP3.LUT R2, R2, 0x20000, RZ, 0xfc, !PT ;  /* 0x0002000002023812 */ /* 0x000fc600078efcff */
[----:B------:R-:W4:Y:S01]  /*4640*/  LDL.64 R44, [R1+0x288] ;  /* 0x00028800012c7983 */ /* 0x000f220000100a00 */
[----:B0-----:R-:W-:-:S04]  /*4650*/  SHF.R.S32.HI R5, RZ, 0x1f, R38 ;  /* 0x0000001fff057819 */ /* 0x001fc80000011426 */
[----:B------:R-:W-:-:S13]  /*4660*/  ISETP.GE.AND.EX P3, PT, R5, UR17, PT, P1 ;  /* 0x0000001105007c0c */ /* 0x000fda000bf66310 */
[----:B------:R-:W0:Y:S01]  /*4670*/  @!P3 LDC.64 R32, c[0x0][0x3f8] ;  /* 0x0000fe00ff20bb82 */ /* 0x000e220000000a00 */
[----:B---3--:R1:W-:Y:S02]  /*4680*/  STL [R1+0x3cc], R20 ;  /* 0x0003cc1401007387 */ /* 0x0083e40000100800 */
[----:B-1----:R-:W-:-:S06]  /*4690*/  MOV R20, RZ ;  /* 0x000000ff00147202 */ /* 0x002fcc0000000f00 */
[----:B------:R-:W3:Y:S01]  /*46a0*/  @!P0 LDG.E R20, desc[UR10][R40.64] ;  /* 0x0000000a28148981 */ /* 0x000ee2000c1e1900 */
[----:B0-----:R-:W-:Y:S01]  /*46b0*/  @!P3 IMAD R5, R5, R32, RZ ;  /* 0x000000200505b224 */ /* 0x001fe200078e02ff */
[----:B------:R-:W-:Y:S02]  /*46c0*/  @!P3 MOV R28, R6 ;  /* 0x00000006001cb202 */ /* 0x000fe40000000f00 */
[----:B------:R-:W-:Y:S01]  /*46d0*/  @!P3 MOV R29, R9 ;  /* 0x00000009001db202 */ /* 0x000fe20000000f00 */
[C---:B------:R-:W-:Y:S02]  /*46e0*/  @!P3 IMAD R5, R38.reuse, R33, R5 ;  /* 0x000000212605b224 */ /* 0x040fe400078e0205 */
[----:B------:R-:W-:Y:S01]  /*46f0*/  @!P3 IMAD.WIDE.U32 R32, R38, R32, R28 ;  /* 0x000000202620b225 */ /* 0x000fe200078e001c */
[----:B------:R-:W-:Y:S02]  /*4700*/  LOP3.LUT P5, RZ, R4, 0x800, RZ, 0xc0, !PT ;  /* 0x0000080004ff7812 */ /* 0x000fe400078ac0ff */
[----:B------:R-:W0:Y:S01]  /*4710*/  @!P3 LDC.64 R28, c[0x0][0x3a0] ;  /* 0x0000e800ff1cbb82 */ /* 0x000e220000000a00 */
[----:B------:R-:W4:Y:S01]  /*4720*/  LDL.64 R40, [R1+0x280] ;  /* 0x0002800001287983 */ /* 0x000f220000100a00 */
[----:B------:R-:W-:-:S02]  /*4730*/  @!P3 IADD3 R5, PT, PT, R33, R5, RZ ;  /* 0x000000052105b210 */ /* 0x000fc40007ffe0ff */
[C---:B------:R-:W-:Y:S02]  /*4740*/  @!P3 SHF.L.U32 R38, R32.reuse, 0x1, RZ ;  /* 0x000000012026b819 */ /* 0x040fe400000006ff */
[----:B------:R-:W-:Y:S02]  /*4750*/  @!P3 SHF.L.U64.HI R5, R32, 0x1, R5 ;  /* 0x000000012005b819 */ /* 0x000fe40000010205 */
[----:B------:R-:W1:Y:S01]  /*4760*/  @!P3 LDC.64 R32, c[0x0][0x398] ;  /* 0x0000e600ff20bb82 */ /* 0x000e620000000a00 */
[----:B0-----:R-:W-:-:S04]  /*4770*/  @!P3 IADD3 R28, P1, PT, R38, R28, RZ ;  /* 0x0000001c261cb210 */ /* 0x001fc80007f3e0ff */
[----:B------:R-:W-:Y:S01]  /*4780*/  @!P3 IADD3.X R29, PT, PT, R5, R29, RZ, P1, !PT ;  /* 0x0000001d051db210 */ /* 0x000fe20000ffe4ff */
[----:B---3--:R1:W-:Y:S02]  /*4790*/  STL [R1+0x3c8], R20 ;  /* 0x0003c81401007387 */ /* 0x0083e40000100800 */
[----:B-1----:R-:W-:-:S04]  /*47a0*/  @!P3 IADD3 R20, P1, PT, R38, R32, RZ ;  /* 0x000000202614b210 */ /* 0x002fc80007f3e0ff */
[----:B------:R-:W-:-:S05]  /*47b0*/  @!P3 IADD3.X R21, PT, PT, R5, R33, RZ, P1, !PT ;  /* 0x000000210515b210 */ /* 0x000fca0000ffe4ff */
[----:B------:R0:W-:Y:S02]  /*47c0*/  @!P3 STL.64 [R1+0x2b0], R20 ;  /* 0x0002b0140100b387 */ /* 0x0001e40000100a00 */
[----:B0-----:R-:W-:-:S06]  /*47d0*/  HFMA2 R20, -RZ, RZ, 0, 0 ;  /* 0x00000000ff147431 */ /* 0x001fcc00000001ff */
[----:B------:R0:W3:Y:S01]  /*47e0*/  @!P0 LDG.E R20, desc[UR10][R42.64] ;  /* 0x0000000a2a148981 */ /* 0x0000e2000c1e1900 */
[----:B------:R-:W-:-:S06]  /*47f0*/  MOV R5, RZ ;  /* 0x000000ff00057202 */ /* 0x000fcc0000000f00 */
[----:B--2---:R-:W2:Y:S01]  /*4800*/  @!P5 LDG.E R5, desc[UR10][R30.64] ;  /* 0x0000000a1e05d981 */ /* 0x004ea2000c1e1900 */
[----:B------:R-:W-:Y:S02]  /*4810*/  LOP3.LUT P2, RZ, R4, 0x400, RZ, 0xc0, !PT ;  /* 0x0000040004ff7812 */ /* 0x000fe4000784c0ff */
[----:B0-----:R-:W-:Y:S01]  /*4820*/  IADD3 R42, PT, PT, R0, 0x150, RZ ;  /* 0x00000150002a7810 */ /* 0x001fe20007ffe0ff */
[----:B---3--:R0:W-:Y:S04]  /*4830*/  STL [R1+0x3c0], R20 ;  /* 0x0003c01401007387 */ /* 0x0081e80000100800 */
[----:B------:R-:W3:Y:S01]  /*4840*/  LDL.LU.64 R30, [R1+0x350] ;  /* 0x00035000011e7983 */ /* 0x000ee20000300a00 */
[----:B0-----:R-:W-:-:S06]  /*4850*/  HFMA2 R20, -RZ, RZ, 0, 0 ;  /* 0x00000000ff147431 */ /* 0x001fcc00000001ff */
[----:B----4-:R-:W4:Y:S01]  /*4860*/  @!P5 LDG.E R20, desc[UR10][R44.64] ;  /* 0x0000000a2c14d981 */ /* 0x010f22000c1e1900 */
[----:B------:R-:W-:-:S03]  /*4870*/  ISETP.GE.U32.AND P1, PT, R42, UR16, PT ;  /* 0x000000102a007c0c */ /* 0x000fc6000bf26070 */
[----:B--2---:R0:W-:Y:S04]  /*4880*/  STL [R1+0x3bc], R5 ;  /* 0x0003bc0501007387 */ /* 0x0041e80000100800 */
[----:B------:R-:W2:Y:S01]  /*4890*/  LDL.64 R44, [R1+0x298] ;  /* 0x00029800012c7983 */ /* 0x000ea20000100a00 */
[----:B0-----:R-:W-:-:S04]  /*48a0*/  SHF.R.S32.HI R5, RZ, 0x1f, R42 ;  /* 0x0000001fff057819 */ /* 0x001fc8000001142a */
[----:B------:R-:W-:-:S13]  /*48b0*/  ISETP.GE.AND.EX P0, PT, R5, UR17, PT, P1 ;  /* 0x0000001105007c0c */ /* 0x000fda000bf06310 */
[----:B------:R-:W0:Y:S01]  /*48c0*/  @!P0 LDC.64 R32, c[0x0][0x3f8] ;  /* 0x0000fe00ff208b82 */ /* 0x000e220000000a00 */
[----:B------:R-:W-:Y:S02]  /*48d0*/  @!P0 MOV R38, R6 ;  /* 0x0000000600268202 */ /* 0x000fe40000000f00 */
[----:B------:R-:W-:Y:S01]  /*48e0*/  @!P0 MOV R39, R9 ;  /* 0x0000000900278202 */ /* 0x000fe20000000f00 */
[-C--:B0-----:R-:W-:Y:S02]  /*48f0*/  @!P0 IMAD R5, R5, R32.reuse, RZ ;  /* 0x0000002005058224 */ /* 0x081fe400078e02ff */
[----:B------:R-:W-:-:S04]  /*4900*/  @!P0 IMAD.WIDE.U32 R38, R42, R32, R38 ;  /* 0x000000202a268225 */ /* 0x000fc800078e0026 */
[----:B------:R-:W-:Y:S02]  /*4910*/  @!P0 IMAD R5, R42, R33, R5 ;  /* 0x000000212a058224 */ /* 0x000fe400078e0205 */
[----:B------:R-:W3:Y:S01]  /*4920*/  LDL.LU.64 R42, [R1+0x358] ;  /* 0x00035800012a7983 */ /* 0x000ee20000300a00 */
[----:B------:R-:W0:Y:S03]  /*4930*/  @!P0 LDC.64 R32, c[0x0][0x3a0] ;  /* 0x0000e800ff208b82 */ /* 0x000e260000000a00 */
[----:B----4-:R1:W-:Y:S02]  /*4940*/  STL [R1+0x3b8], R20 ;  /* 0x0003b81401007387 */ /* 0x0103e40000100800 */
[----:B-1----:R-:W-:-:S06]  /*4950*/  MOV R20, RZ ;  /* 0x000000ff00147202 */ /* 0x002fcc0000000f00 */
[----:B------:R-:W4:Y:S01]  /*4960*/  @!P2 LDG.E R20, desc[UR10][R40.64] ;  /* 0x0000000a2814a981 */ /* 0x000f22000c1e1900 */
[----:B------:R-:W-:-:S04]  /*4970*/  @!P0 IADD3 R5, PT, PT, R39, R5, RZ ;  /* 0x0000000527058210 */ /* 0x000fc80007ffe0ff */
[C---:B------:R-:W-:Y:S02]  /*4980*/  @!P0 SHF.L.U64.HI R5, R38.reuse, 0x1, R5 ;  /* 0x0000000126058819 */ /* 0x040fe40000010205 */
[----:B------:R-:W-:Y:S02]  /*4990*/  @!P0 SHF.L.U32 R38, R38, 0x1, RZ ;  /* 0x0000000126268819 */ /* 0x000fe400000006ff */
[----:B------:R-:W-:Y:S01]  /*49a0*/  LOP3.LUT R2, R2, 0xfffeffff, RZ, 0xc0, !PT ;  /* 0xfffeffff02027812 */ /* 0x000fe200078ec0ff */
[----:B------:R-:W2:Y:S04]  /*49b0*/  LDL.64 R40, [R1+0x248] ;  /* 0x0002480001287983 */ /* 0x000ea80000100a00 */
[----:B----4-:R0:W-:Y:S02]  /*49c0*/  STL [R1+0x3b4], R20 ;  /* 0x0003b41401007387 */ /* 0x0101e40000100800 */
        /* <DEDUP_REMOVED lines=8> */
[----:B---3--:R-:W3:Y:S01]  /*4a50*/  @!P2 LDG.E R20, desc[UR10][R42.64] ;  /* 0x0000000a2a14a981 */ /* 0x008ee2000c1e1900 */
[----:B------:R-:W-:Y:S02]  /*4a60*/  @P3 LOP3.LUT R2, R2, 0x10000, RZ, 0xfc, !PT ;  /* 0x0001000002023812 */ /* 0x000fe400078efcff */
[----:B------:R-:W-:Y:S02]  /*4a70*/  LOP3.LUT P3, RZ, R4, 0x200, RZ, 0xc0, !PT ;  /* 0x0000020004ff7812 */ /* 0x000fe4000786c0ff */
[----:B------:R-:W-:-:S11]  /*4a80*/  MOV R5, RZ ;  /* 0x000000ff00057202 */ /* 0x000fd60000000f00 */
[----:B------:R-:W4:Y:S04]  /*4a90*/  @!P3 LDG.E R5, desc[UR10][R30.64] ;  /* 0x0000000a1e05b981 */ /* 0x000f28000c1e1900 */
[----:B---3--:R0:W-:Y:S01]  /*4aa0*/  STL [R1+0x3b0], R20 ;  /* 0x0003b01401007387 */ /* 0x0081e20000100800 */
[----:B------:R-:W-:Y:S02]  /*4ab0*/  LOP3.LUT P6, RZ, R4, 0x100, RZ, 0xc0, !PT ;  /* 0x0000010004ff7812 */ /* 0x000fe400078cc0ff */
[----:B------:R-:W-:Y:S01]  /*4ac0*/  IADD3 R42, PT, PT, R0, 0x158, RZ ;  /* 0x00000158002a7810 */ /* 0x000fe20007ffe0ff */
[----:B------:R-:W3:Y:S01]  /*4ad0*/  LDL.LU.64 R30, [R1+0x338] ;  /* 0x00033800011e7983 */ /* 0x000ee20000300a00 */
[----:B0-----:R-:W-:-:S06]  /*4ae0*/  HFMA2 R20, -RZ, RZ, 0, 0 ;  /* 0x00000000ff147431 */ /* 0x001fcc00000001ff */
[----:B--2---:R-:W2:Y:S01]  /*4af0*/  @!P3 LDG.E R20, desc[UR10][R44.64] ;  /* 0x0000000a2c14b981 */ /* 0x004ea2000c1e1900 */
        /* <DEDUP_REMOVED lines=15> */
[----:B--2---:R1:W-:Y:S02]  /*4bf0*/  STL [R1+0x3a8], R20 ;  /* 0x0003a81401007387 */ /* 0x0043e40000100800 */
[----:B-1----:R-:W-:-:S06]  /*4c00*/  MOV R20, RZ ;  /* 0x000000ff00147202 */ /* 0x002fcc0000000f00 */
[----:B------:R-:W2:Y:S01]  /*4c10*/  @!P6 LDG.E R20, desc[UR10][R40.64] ;  /* 0x0000000a2814e981 */ /* 0x000ea2000c1e1900 */
[----:B------:R-:W-:-:S04]  /*4c20*/  @!P0 IADD3 R5, PT, PT, R39, R5, RZ ;  /* 0x0000000527058210 */ /* 0x000fc80007ffe0ff */
[C---:B------:R-:W-:Y:S02]  /*4c30*/  @!P0 SHF.L.U64.HI R5, R38.reuse, 0x1, R5 ;  /* 0x0000000126058819 */ /* 0x040fe40000010205 */
[----:B------:R-:W-:Y:S02]  /*4c40*/  @!P0 SHF.L.U32 R38, R38, 0x1, RZ ;  /* 0x0000000126268819 */ /* 0x000fe400000006ff */
[----:B------:R-:W-:Y:S01]  /*4c50*/  LOP3.LUT P2, RZ, R4, 0x80, RZ, 0xc0, !PT ;  /* 0x0000008004ff7812 */ /* 0x000fe2000784c0ff */
[----:B------:R-:W4:Y:S04]  /*4c60*/  LDL.64 R40, [R1+0x270] ;  /* 0x0002700001287983 */ /* 0x000f280000100a00 */
[----:B--2---:R0:W-:Y:S02]  /*4c70*/  STL [R1+0x3a4], R20 ;  /* 0x0003a41401007387 */ /* 0x0041e40000100800 */
        /* <DEDUP_REMOVED lines=8> */
[----:B---3--:R0:W2:Y:S01]  /*4d00*/  @!P6 LDG.E R20, desc[UR10][R42.64] ;  /* 0x0000000a2a14e981 */ /* 0x0080a2000c1e1900 */
[----:B------:R-:W-:-:S06]  /*4d10*/  MOV R5, RZ ;  /* 0x000000ff00057202 */ /* 0x000fcc0000000f00 */
[----:B------:R-:W3:Y:S01]  /*4d20*/  @!P2 LDG.E R5, desc[UR10][R30.64] ;  /* 0x0000000a1e05a981 */ /* 0x000ee2000c1e1900 */
[----:B------:R-:W-:Y:S02]  /*4d30*/  LOP3.LUT P3, RZ, R4, 0x40, RZ, 0xc0, !PT ;  /* 0x0000004004ff7812 */ /* 0x000fe4000786c0ff */
[----:B0-----:R-:W-:Y:S01]  /*4d40*/  IADD3 R42, PT, PT, R0, 0x160, RZ ;  /* 0x00000160002a7810 */ /* 0x001fe20007ffe0ff */
[----:B--2---:R0:W-:Y:S04]  /*4d50*/  STL [R1+0x39c], R20 ;  /* 0x00039c1401007387 */ /* 0x0041e80000100800 */
[----:B------:R-:W2:Y:S01]  /*4d60*/  LDL.LU.64 R30, [R1+0x328] ;  /* 0x00032800011e7983 */ /* 0x000ea20000300a00 */
[----:B0-----:R-:W-:-:S06]  /*4d70*/  HFMA2 R20, -RZ, RZ, 0, 0 ;  /* 0x00000000ff147431 */ /* 0x001fcc00000001ff */
[----:B----4-:R-:W4:Y:S01]  /*4d80*/  @!P2 LDG.E R20, desc[UR10][R44.64] ;  /* 0x0000000a2c14a981 */ /* 0x010f22000c1e1900 */
[----:B------:R-:W-:-:S03]  /*4d90*/  ISETP.GE.U32.AND P1, PT, R42, UR16, PT ;  /* 0x000000102a007c0c */ /* 0x000fc6000bf26070 */
[----:B---3--:R0:W-:Y:S04]  /*4da0*/  STL [R1+0x398], R5 ;  /* 0x0003980501007387 */ /* 0x0081e80000100800 */
[----:B------:R-:W3:Y:S01]  /*4db0*/  LDL.64 R44, [R1+0x290] ;  /* 0x00029000012c7983 */ /* 0x000ee20000100a00 */
        /* <DEDUP_REMOVED lines=8> */
[----:B------:R-:W2:Y:S01]  /*4e40*/  LDL.LU.64 R42, [R1+0x340] ;  /* 0x00034000012a7983 */ /* 0x000ea20000300a00 */
[----:B------:R-:W0:Y:S03]  /*4e50*/  @!P6 LDC.64 R32, c[0x0][0x3a0] ;  /* 0x0000e800ff20eb82 */ /* 0x000e260000000a00 */
[----:B----4-:R1:W-:Y:S02]  /*4e60*/  STL [R1+0x394], R20 ;  /* 0x0003941401007387 */ /* 0x0103e40000100800 */
[----:B-1----:R-:W-:-:S06]  /*4e70*/  MOV R20, RZ ;  /* 0x000000ff00147202 */ /* 0x002fcc0000000f00 */
[----:B------:R-:W4:Y:S01]  /*4e80*/  @!P3 LDG.E R20, desc[UR10][R40.64] ;  /* 0x0000000a2814b981 */ /* 0x000f22000c1e1900 */
[----:B------:R-:W-:-:S04]  /*4e90*/  @!P6 IADD3 R5, PT, PT, R39, R5, RZ ;  /* 0x000000052705e210 */ /* 0x000fc80007ffe0ff */
[C---:B------:R-:W-:Y:S02]  /*4ea0*/  @!P6 SHF.L.U64.HI R5, R38.reuse, 0x1, R5 ;  /* 0x000000012605e819 */ /* 0x040fe40000010205 */
[----:B------:R-:W-:Y:S02]  /*4eb0*/  @!P6 SHF.L.U32 R38, R38, 0x1, RZ ;  /* 0x000000012626e819 */ /* 0x000fe400000006ff */
[----:B------:R-:W-:Y:S01]  /*4ec0*/  LOP3.LUT P5, RZ, R4, 0x20, RZ, 0xc0, !PT ;  /* 0x0000002004ff7812 */ /* 0x000fe200078ac0ff */
[----:B------:R-:W3:Y:S04]  /*4ed0*/  LDL.64 R40, [R1+0x230] ;  /* 0x0002300001287983 */ /* 0x000ee80000100a00 */
        /* <DEDUP_REMOVED lines=9> */
[----:B--2---:R0:W2:Y:S01]  /*4f70*/  @!P3 LDG.E R20, desc[UR10][R42.64] ;  /* 0x0000000a2a14b981 */ /* 0x0040a2000c1e1900 */
[----:B------:R-:W-:-:S06]  /*4f80*/  MOV R5, RZ ;  /* 0x000000ff00057202 */ /* 0x000fcc0000000f00 */
[----:B------:R-:W4:Y:S01]  /*4f90*/  @!P5 LDG.E R5, desc[UR10][R30.64] ;  /* 0x0000000a1e05d981 */ /* 0x000f22000c1e1900 */
[----:B------:R-:W-:Y:S02]  /*4fa0*/  LOP3.LUT P2, RZ, R3, 0x80, RZ, 0xc0, !PT ;  /* 0x0000008003ff7812 */ /* 0x000fe4000784c0ff */
[----:B0-----:R-:W-:Y:S01]  /*4fb0*/  IADD3 R42, PT, PT, R0, 0x168, RZ ;  /* 0x00000168002a7810 */ /* 0x001fe20007ffe0ff */
[----:B--2---:R0:W-:Y:S04]  /*4fc0*/  STL [R1+0x38c], R20 ;  /* 0x00038c1401007387 */ /* 0x0041e80000100800 */
[----:B------:R-:W2:Y:S01]  /*4fd0*/  LDL.LU.64 R30, [R1+0x318] ;  /* 0x00031800011e7983 */ /* 0x000ea20000300a00 */
[----:B0-----:R-:W-:-:S06]  /*4fe0*/  HFMA2 R20, -RZ, RZ, 0, 0 ;  /* 0x00000000ff147431 */ /* 0x001fcc00000001ff */
[----:B---3--:R-:W3:Y:S01]  /*4ff0*/  @!P5 LDG.E R20, desc[UR10][R44.64] ;  /* 0x0000000a2c14d981 */ /* 0x008ee2000c1e1900 */
[----:B------:R-:W-:-:S03]  /*5000*/  ISETP.GE.U32.AND P1, PT, R42, UR16, PT ;  /* 0x000000102a007c0c */ /* 0x000fc6000bf26070 */
[----:B----4-:R0:W-:Y:S04]  /*5010*/  STL [R1+0x388], R5 ;  /* 0x0003880501007387 */ /* 0x0101e80000100800 */
        /* <DEDUP_REMOVED lines=11> */
[----:B---3--:R1:W-:Y:S02]  /*50d0*/  STL [R1+0x384], R20 ;  /* 0x0003841401007387 */ /* 0x0083e40000100800 */
[----:B-1----:R-:W-:-:S06]  /*50e0*/  MOV R20, RZ ;  /* 0x000000ff00147202 */ /* 0x002fcc0000000f00 */
[----:B------:R-:W3:Y:S01]  /*50f0*/  @!P2 LDG.E R20, desc[UR10][R40.64] ;  /* 0x0000000a2814a981 */ /* 0x000ee2000c1e1900 */
[----:B------:R-:W-:-:S04]  /*5100*/  @!P3 IADD3 R5, PT, PT, R39, R5, RZ ;  /* 0x000000052705b210 */ /* 0x000fc80007ffe0ff */
[C---:B------:R-:W-:Y:S02]  /*5110*/  @!P3 SHF.L.U64.HI R5, R38.reuse, 0x1, R5 ;  /* 0x000000012605b819 */ /* 0x040fe40000010205 */
[----:B------:R-:W-:Y:S02]  /*5120*/  @!P3 SHF.L.U32 R38, R38, 0x1, RZ ;  /* 0x000000012626b819 */ /* 0x000fe400000006ff */
[----:B------:R-:W-:Y:S01]  /*5130*/  LOP3.LUT R2, R2, 0xffffbfff, RZ, 0xc0, !PT ;  /* 0xffffbfff02027812 */ /* 0x000fe200078ec0ff */
[----:B------:R-:W4:Y:S04]  /*5140*/  LDL.64 R40, [R1+0x250] ;  /* 0x0002500001287983 */ /* 0x000f280000100a00 */
[----:B---3--:R0:W-:Y:S02]  /*5150*/  STL [R1+0x380], R20 ;  /* 0x0003801401007387 */ /* 0x0081e40000100800 */
        /* <DEDUP_REMOVED lines=9> */
[----:B------:R-:W-:-:S04]  /*51f0*/  @P0 LOP3.LUT R2, R2, 0x4000, RZ, 0xfc, !PT ;  /* 0x0000400002020812 */ /* 0x000fc800078efcff */
[----:B------:R-:W-:-:S04]  /*5200*/  LOP3.LUT R2, R2, 0xffffdfff, RZ, 0xc0, !PT ;  /* 0xffffdfff02027812 */ /* 0x000fc800078ec0ff */
[----:B------:R-:W-:Y:S02]  /*5210*/  @P6 LOP3.LUT R2, R2, 0x2000, RZ, 0xfc, !PT ;  /* 0x0000200002026812 */ /* 0x000fe400078efcff */
[----:B------:R-:W-:Y:S02]  /*5220*/  LOP3.LUT P6, RZ, R4, 0x8, RZ, 0xc0, !PT ;  /* 0x0000000804ff7812 */ /* 0x000fe400078cc0ff */
[----:B------:R-:W-:-:S11]  /*5230*/  MOV R5, RZ ;  /* 0x000000ff00057202 */ /* 0x000fd60000000f00 */
        /* <DEDUP_REMOVED lines=38> */
[----:B------:R-:W-:Y:S02]  /*54a0*/  @P3 LOP3.LUT R2, R2, 0x1000, RZ, 0xfc, !PT ;  /* 0x0000100002023812 */ /* 0x000fe400078efcff */
[C---:B------:R-:W-:Y:S02]  /*54b0*/  LOP3.LUT P3, RZ, R3.reuse, 0x40, RZ, 0xc0, !PT ;  /* 0x0000004003ff7812 */ /* 0x040fe4000786c0ff */
[C---:B------:R-:W-:Y:S02]  /*54c0*/  LOP3.LUT P6, RZ, R2.reuse, 0x80000000, RZ, 0xc0, !PT ;  /* 0x8000000002ff7812 */ /* 0x040fe400078cc0ff */
[----:B------:R-:W-:Y:S02]  /*54d0*/  LOP3.LUT R2, R2, 0xfffff7ff, RZ, 0xc0, !PT ;  /* 0xfffff7ff02027812 */ /* 0x000fe400078ec0ff */
[----:B------:R-:W-:Y:S02]  /*54e0*/  LOP3.LUT R3, R3, 0xfffffff7, RZ, 0xc0, !PT ;  /* 0xfffffff703037812 */ /* 0x000fe400078ec0ff */
[----:B------:R-:W-:-:S02]  /*54f0*/  @P2 LOP3.LUT R2, R2, 0x800, RZ, 0xfc, !PT ;  /* 0x0000080002022812 */ /* 0x000fc400078efcff */
[----:B------:R-:W-:Y:S02]  /*5500*/  @P2 LOP3.LUT R3, R3, 0x8, RZ, 0xfc, !PT ;  /* 0x0000000803032812 */ /* 0x000fe400078efcff */
[----:B------:R-:W-:Y:S02]  /*5510*/  LOP3.LUT P2, RZ, R4, 0x2, RZ, 0xc0, !PT ;  /* 0x0000000204ff7812 */ /* 0x000fe4000784c0ff */
[----:B------:R-:W-:-:S11]  /*5520*/  MOV R5, RZ ;  /* 0x000000ff00057202 */ /* 0x000fd60000000f00 */
[----:B------:R-:W4:Y:S01]  /*5530*/  @!P2 LDG.E R5, desc[UR10][R30.64] ;  /* 0x0000000a1e05a981 */ /* 0x000f22000c1e1900 */
[----:B0-----:R-:W-:-:S03]  /*5540*/  IADD3 R42, PT, PT, R0, 0x178, RZ ;  /* 0x00000178002a7810 */ /* 0x001fc60007ffe0ff */
[----:B--2---:R0:W-:Y:S04]  /*5550*/  STL [R1+0x368], R20 ;  /* 0x0003681401007387 */ /* 0x0041e80000100800 */
[----:B------:R-:W2:Y:S01]  /*5560*/  LDL.LU.64 R30, [R1+0x2f0] ;  /* 0x0002f000011e7983 */ /* 0x000ea20000300a00 */
[----:B0-----:R-:W-:-:S06]  /*5570*/  HFMA2 R20, -RZ, RZ, 0, 0 ;  /* 0x00000000ff147431 */ /* 0x001fcc00000001ff */
[----:B---3--:R-:W3:Y:S01]  /*5580*/  @!P2 LDG.E R20, desc[UR10][R44.64] ;  /* 0x0000000a2c14a981 */ /* 0x008ee2000c1e1900 */
[----:B------:R-:W-:-:S03]  /*5590*/  ISETP.GE.U32.AND P1, PT, R42, UR16, PT ;  /* 0x000000102a007c0c */ /* 0x000fc6000bf26070 */
[----:B----4-:R0:W-:Y:S04]  /*55a0*/  STL [R1+0x364], R5 ;  /* 0x0003640501007387 */ /* 0x0101e80000100800 */
[----:B------:R-:W4:Y:S01]  /*55b0*/  LDL.LU.64 R44, [R1+0x2f8] ;  /* 0x0002f800012c7983 */ /* 0x000f220000300a00 */
        /* <DEDUP_REMOVED lines=8> */
[----:B------:R-:W2:Y:S01]  /*5640*/  LDL.LU.64 R42, [R1+0x310] ;  /* 0x00031000012a7983 */ /* 0x000ea20000300a00 */
[----:B------:R-:W0:Y:S03]  /*5650*/  @!P5 LDC.64 R32, c[0x0][0x3a0] ;  /* 0x0000e800ff20db82 */ /* 0x000e260000000a00 */
[----:B---3--:R1:W-:Y:S02]  /*5660*/  STL [R1+0x360], R20 ;  /* 0x0003601401007387 */ /* 0x0083e40000100800 */
[----:B-1----:R-:W-:-:S06]  /*5670*/  MOV R20, RZ ;  /* 0x000000ff00147202 */ /* 0x002fcc0000000f00 */
[----:B------:R-:W3:Y:S01]  /*5680*/  @!P3 LDG.E R20, desc[UR10][R40.64] ;  /* 0x0000000a2814b981 */ /* 0x000ee2000c1e1900 */
[----:B------:R-:W-:-:S04]  /*5690*/  @!P5 IADD3 R5, PT, PT, R39, R5, RZ ;  /* 0x000000052705d210 */ /* 0x000fc80007ffe0ff */
[C---:B------:R-:W-:Y:S02]  /*56a0*/  @!P5 SHF.L.U64.HI R5, R38.reuse, 0x1, R5 ;  /* 0x000000012605d819 */ /* 0x040fe40000010205 */
[----:B------:R-:W-:Y:S01]  /*56b0*/  @!P5 SHF.L.U32 R38, R38, 0x1, RZ ;  /* 0x000000012626d819 */ /* 0x000fe200000006ff */
[----:B------:R-:W4:Y:S04]  /*56c0*/  LDL.64 R40, [R1+0x220] ;  /* 0x0002200001287983 */ /* 0x000f280000100a00 */
[----:B---3--:R0:W-:Y:S02]  /*56d0*/  STL [R1+0x35c], R20 ;  /* 0x00035c1401007387 */ /* 0x0081e40000100800 */
[----:B0-----:R-:W-:-:S04]  /*56e0*/  @!P5 IADD3 R20, P1, PT, R38, R32, RZ ;  /* 0x000000202614d210 */ /* 0x001fc80007f3e0ff */
[----:B------:R-:W-:Y:S02]  /*56f0*/  @!P5 IADD3.X R21, PT, PT, R5, R33, RZ, P1, !PT ;  /* 0x000000210515d210 */ /* 0x000fe40000ffe4ff */
[----:B------:R-:W0:Y:S02]  /*5700*/  @!P5 LDC.64 R32, c[0x0][0x398] ;  /* 0x0000e600ff20db82 */ /* 0x000e240000000a00 */
[----:B0-----:R-:W-:Y:S01]  /*5710*/  @!P5 IADD3 R38, P1, PT, R38, R32, RZ ;  /* 0x000000202626d210 */ /* 0x001fe20007f3e0ff */
[----:B------:R-:W-:-:S06]  /*5720*/  HFMA2 R32, -RZ, RZ, 0, 0 ;  /* 0x00000000ff207431 */ /* 0x000fcc00000001ff */
[----:B--2---:R-:W2:Y:S01]  /*5730*/  @!P3 LDG.E R32, desc[UR10][R42.64] ;  /* 0x0000000a2a20b981 */ /* 0x004ea2000c1e1900 */
[----:B------:R-:W-:Y:S02]  /*5740*/  @!P5 IADD3.X R39, PT, PT, R5, R33, RZ, P1, !PT ;  /* 0x000000210527d210 */ /* 0x000fe40000ffe4ff */
[----:B------:R-:W-:Y:S02]  /*5750*/  MOV R5, RZ ;  /* 0x000000ff00057202 */ /* 0x000fe40000000f00 */
[----:B------:R-:W-:-:S04]  /*5760*/  LOP3.LUT P2, RZ, R2, 0x40000000, RZ, 0xc0, !PT ;  /* 0x4000000002ff7812 */ /* 0x000fc8000784c0ff */
[----:B------:R-:W3:Y:S04]  /*5770*/  @!P6 LDG.E R5, desc[UR10][R30.64] ;  /* 0x0000000a1e05e981 */ /* 0x000ee8000c1e1900 */
[----:B--2---:R0:W-:Y:S01]  /*5780*/  STL [R1+0x354], R32 ;  /* 0x0003542001007387 */ /* 0x0041e20000100800 */
[----:B------:R-:W-:-:S03]  /*5790*/  IADD3 R42, PT, PT, R0, 0x180, RZ ;  /* 0x00000180002a7810 */ /* 0x000fc60007ffe0ff */
[----:B------:R-:W-:Y:S01]  /*57a0*/  @!P5 STL.64 [R1+0x260], R38 ;  /* 0x000260260100d387 */ /* 0x000fe20000100a00 */
[----:B------:R-:W-:-:S03]  /*57b0*/  LOP3.LUT R2, R2, 0xfffffbff, RZ, 0xc0, !PT ;  /* 0xfffffbff02027812 */ /* 0x000fc600078ec0ff */
[----:B------:R1:W-:Y:S01]  /*57c0*/  @!P5 STL.64 [R1+0x210], R20 ;  /* 0x000210140100d387 */ /* 0x0003e20000100a00 */
[----:B0-----:R-:W-:-:S03]  /*57d0*/  HFMA2 R32, -RZ, RZ, 0, 0 ;  /* 0x00000000ff207431 */ /* 0x001fc600000001ff */
[----:B------:R-:W2:Y:S04]  /*57e0*/  LDL.LU.64 R30, [R1+0x2d8] ;  /* 0x0002d800011e7983 */ /* 0x000ea80000300a00 */
[----:B----4-:R-:W4:Y:S01]  /*57f0*/  @!P6 LDG.E R32, desc[UR10][R44.64] ;  /* 0x0000000a2c20e981 */ /* 0x010f22000c1e1900 */
[----:B------:R-:W-:-:S03]  /*5800*/  ISETP.GE.U32.AND P1, PT, R42, UR16, PT ;  /* 0x000000102a007c0c */ /* 0x000fc6000bf26070 */
[----:B---3--:R-:W-:Y:S01]  /*5810*/  STL [R1+0x350], R5 ;  /* 0x0003500501007387 */ /* 0x008fe20000100800 */
[----:B------:R-:W-:Y:S02]  /*5820*/  @P5 LOP3.LUT R2, R2, 0x400, RZ, 0xfc, !PT ;  /* 0x0000040002025812 */ /* 0x000fe400078efcff */
[----:B------:R-:W-:Y:S01]  /*5830*/  LOP3.LUT R3, R3, 0xfffffffb, RZ, 0xc0, !PT ;  /* 0xfffffffb03037812 */ /* 0x000fe200078ec0ff */
[----:B-1----:R-:W3:Y:S04]  /*5840*/  LDL.LU.64 R20, [R1+0x8c0] ;  /* 0x0008c00001147983 */ /* 0x002ee80000300a00 */
[----:B------:R-:W2:Y:S04]  /*5850*/  LDL.LU.64 R44, [R1+0x2e0] ;  /* 0x0002e000012c7983 */ /* 0x000ea80000300a00 */
[----:B----4-:R0:W-:Y:S02]  /*5860*/  STL [R1+0x34c], R32 ;  /* 0x00034c2001007387 */ /* 0x0101e40000100800 */
[----:B0-----:R-:W-:-:S06]  /*5870*/  MOV R32, RZ ;  /* 0x000000ff00207202 */ /* 0x001fcc0000000f00 */
[----:B------:R-:W4:Y:S01]  /*5880*/  @!P2 LDG.E R32, desc[UR10][R40.64] ;  /* 0x0000000a2820a981 */ /* 0x000f22000c1e1900 */
[----:B------:R-:W-:-:S04]  /*5890*/  SHF.R.S32.HI R5, RZ, 0x1f, R42 ;  /* 0x0000001fff057819 */ /* 0x000fc8000001142a */
[----:B------:R-:W-:Y:S02]  /*58a0*/  ISETP.GE.AND.EX P3, PT, R5, UR17, PT, P1 ;  /* 0x0000001105007c0c */ /* 0x000fe4000bf66310 */
[----:B------:R-:W-:Y:S01]  /*58b0*/  LOP3.LUT P5, RZ, R2, 0x20000000, RZ, 0xc0, !PT ;  /* 0x2000000002ff7812 */ /* 0x000fe200078ac0ff */
[----:B------:R-:W3:Y:S10]  /*58c0*/  LDL.64 R40, [R1+0x240] ;  /* 0x0002400001287983 */ /* 0x000ef40000100a00 */
[----:B------:R-:W-:-:S02]  /*58d0*/  @!P3 MOV R38, R6 ;  /* 0x000000060026b202 */ /* 0x000fc40000000f00 */
[----:B------:R-:W-:Y:S01]  /*58e0*/  @!P3 MOV R39, R9 ;  /* 0x000000090027b202 */ /* 0x000fe20000000f00 */
[----:B----4-:R0:W-:Y:S02]  /*58f0*/  STL [R1+0x348], R32 ;  /* 0x0003482001007387 */ /* 0x0101e40000100800 */
[----:B0-----:R-:W0:Y:S02]  /*5900*/  @!P3 LDC.64 R32, c[0x0][0x3f8] ;  /* 0x0000fe00ff20bb82 */ /* 0x001e240000000a00 */
        /* <DEDUP_REMOVED lines=8> */
[C---:B------:R-:W-:Y:S02]  /*5990*/  @!P3 IADD3.X R43, PT, PT, R5.reuse, R33, RZ, P1, !PT ;  /* 0x00000021052bb210 */ /* 0x040fe40000ffe4ff */
[----:B------:R-:W0:Y:S03]  /*59a0*/  @!P3 LDC.64 R32, c[0x0][0x398] ;  /* 0x0000e600ff20bb82 */ /* 0x000e260000000a00 */
[----:B------:R0:W-:Y:S02]  /*59b0*/  @!P3 STL.64 [R1+0x238], R42 ;  /* 0x0002382a0100b387 */ /* 0x0001e40000100a00 */
[----:B0-----:R-:W-:Y:S01]  /*59c0*/  @!P3 IADD3 R42, P1, PT, R38, R32, RZ ;  /* 0x00000020262ab210 */ /* 0x001fe20007f3e0ff */
[----:B------:R-:W-:Y:S01]  /*59d0*/  HFMA2 R32, -RZ, RZ, 0, 0 ;  /* 0x00000000ff207431 */ /* 0x000fe200000001ff */
[----:B------:R-:W4:Y:S05]  /*59e0*/  LDL.LU.64 R38, [R1+0x300] ;  /* 0x0003000001267983 */ /* 0x000f2a0000300a00 */
[----:B--2---:R-:W2:Y:S01]  /*59f0*/  @!P5 LDG.E R32, desc[UR10][R44.64] ;  /* 0x0000000a2c20d981 */ /* 0x004ea2000c1e1900 */
[----:B------:R-:W-:-:S02]  /*5a00*/  @!P3 IADD3.X R43, PT, PT, R5, R33, RZ, P1, !PT ;  /* 0x00000021052bb210 */ /* 0x000fc40000ffe4ff */
[----:B------:R-:W-:-:S06]  /*5a10*/  MOV R5, RZ ;  /* 0x000000ff00057202 */ /* 0x000fcc0000000f00 */
[----:B------:R-:W4:Y:S01]  /*5a20*/  @!P5 LDG.E R5, desc[UR10][R30.64] ;  /* 0x0000000a1e05d981 */ /* 0x000f22000c1e1900 */
[----:B------:R-:W-:-:S03]  /*5a30*/  LOP3.LUT P6, RZ, R2, 0x8000000, RZ, 0xc0, !PT ;  /* 0x0800000002ff7812 */ /* 0x000fc600078cc0ff */
[----:B------:R-:W-:Y:S04]  /*5a40*/  @!P3 STL.64 [R1+0x220], R42 ;  /* 0x0002202a0100b387 */ /* 0x000fe80000100a00 */
[----:B--2---:R0:W-:Y:S01]  /*5a50*/  STL [R1+0x33c], R32 ;  /* 0x00033c2001007387 */ /* 0x0041e20000100800 */
[----:B------:R-:W-:-:S03]  /*5a60*/  @P3 LOP3.LUT R3, R3, 0x4, RZ, 0xfc, !PT ;  /* 0x0000000403033812 */ /* 0x000fc600078efcff */
[----:B------:R-:W2:Y:S01]  /*5a70*/  LDL.LU.64 R30, [R1+0x2c0] ;  /* 0x0002c000011e7983 */ /* 0x000ea20000300a00 */
[----:B0-----:R-:W-:-:S06]  /*5a80*/  MOV R32, RZ ;  /* 0x000000ff00207202 */ /* 0x001fcc0000000f00 */
[----:B---3--:R-:W3:Y:S01]  /*5a90*/  @!P4 LDG.E R32, desc[UR10][R40.64] ;  /* 0x0000000a2820c981 */ /* 0x008ee2000c1e1900 */
[----:B------:R-:W-:Y:S02]  /*5aa0*/  IADD3 R42, PT, PT, R0, 0x188, RZ ;  /* 0x00000188002a7810 */ /* 0x000fe40007ffe0ff */
[----:B------:R-:W-:Y:S01]  /*5ab0*/  LOP3.LUT R2, R2, 0xfffffdff, RZ, 0xc0, !PT ;  /* 0xfffffdff02027812 */ /* 0x000fe200078ec0ff */
[----:B----4-:R0:W-:Y:S01]  /*5ac0*/  STL [R1+0x340], R5 ;  /* 0x0003400501007387 */ /* 0x0101e20000100800 */
[----:B------:R-:W-:Y:S02]  /*5ad0*/  ISETP.GE.U32.AND P1, PT, R42, UR16, PT ;  /* 0x000000102a007c0c */ /* 0x000fe4000bf26070 */
[----:B------:R-:W-:Y:S02]  /*5ae0*/  @P3 LOP3.LUT R2, R2, 0x200, RZ, 0xfc, !PT ;  /* 0x0000020002023812 */ /* 0x000fe400078efcff */
[----:B0-----:R-:W-:-:S04]  /*5af0*/  SHF.R.S32.HI R5, RZ, 0x1f, R42 ;  /* 0x0000001fff057819 */ /* 0x001fc8000001142a */
[----:B------:R-:W-:Y:S01]  /*5b00*/  ISETP.GE.AND.EX P3, PT, R5, UR17, PT, P1 ;  /* 0x0000001105007c0c */ /* 0x000fe2000bf66310 */
[----:B------:R-:W-:-:S06]  /*5b10*/  HFMA2 R43, -RZ, RZ, 0, 0 ;  /* 0x00000000ff2b7431 */ /* 0x000fcc00000001ff */
[----:B------:R0:W4:Y:S06]  /*5b20*/  @!P2 LDG.E R43, desc[UR10][R38.64] ;  /* 0x0000000a262ba981 */ /* 0x00012c000c1e1900 */
[----:B------:R-:W1:Y:S01]  /*5b30*/  @!P3 LDC.64 R44, c[0x0][0x3a0] ;  /* 0x0000e800ff2cbb82 */ /* 0x000e620000000a00 */
[----:B0-----:R-:W-:Y:S02]  /*5b40*/  @!P3 MOV R38, R6 ;  /* 0x000000060026b202 */ /* 0x001fe40000000f00 */
[----:B------:R-:W-:Y:S01]  /*5b50*/  @!P3 MOV R39, R9 ;  /* 0x000000090027b202 */ /* 0x000fe20000000f00 */
[----:B---3--:R0:W-:Y:S04]  /*5b60*/  STL [R1+0x338], R32 ;  /* 0x0003382001007387 */ /* 0x0081e80000100800 */
[----:B0-----:R-:W0:Y:S02]  /*5b70*/  @!P3 LDC.64 R32, c[0x0][0x3f8] ;  /* 0x0000fe00ff20bb82 */ /* 0x001e240000000a00 */
[----:B0-----:R-:W-:-:S04]  /*5b80*/  @!P3 IMAD R5, R5, R32, RZ ;  /* 0x000000200505b224 */ /* 0x001fc800078e02ff */
[C---:B------:R-:W-:Y:S02]  /*5b90*/  @!P3 IMAD R5, R42.reuse, R33, R5 ;  /* 0x000000212a05b224 */ /* 0x040fe400078e0205 */
[----:B------:R-:W-:-:S05]  /*5ba0*/  @!P3 IMAD.WIDE.U32 R32, R42, R32, R38 ;  /* 0x000000202a20b225 */ /* 0x000fca00078e0026 */
[----:B------:R-:W-:Y:S02]  /*5bb0*/  @!P3 IADD3 R5, PT, PT, R33, R5, RZ ;  /* 0x000000052105b210 */ /* 0x000fe40007ffe0ff */
[C---:B------:R-:W-:Y:S02]  /*5bc0*/  @!P3 SHF.L.U32 R38, R32.reuse, 0x1, RZ ;  /* 0x000000012026b819 */ /* 0x040fe400000006ff */
[----:B------:R-:W-:Y:S02]  /*5bd0*/  @!P3 SHF.L.U64.HI R5, R32, 0x1, R5 ;  /* 0x000000012005b819 */ /* 0x000fe40000010205 */
[----:B------:R-:W0:Y:S01]  /*5be0*/  @!P3 LDC.64 R32, c[0x0][0x398] ;  /* 0x0000e600ff20bb82 */ /* 0x000e220000000a00 */
[----:B-1----:R-:W-:-:S04]  /*5bf0*/  @!P3 IADD3 R44, P1, PT, R38, R44, RZ ;  /* 0x0000002c262cb210 */ /* 0x002fc80007f3e0ff */
[----:B------:R-:W-:Y:S02]  /*5c00*/  @!P3 IADD3.X R45, PT, PT, R5, R45, RZ, P1, !PT ;  /* 0x0000002d052db210 */ /* 0x000fe40000ffe4ff */
[----:B0-----:R-:W-:-:S03]  /*5c10*/  @!P3 IADD3 R40, P1, PT, R38, R32, RZ ;  /* 0x000000202628b210 */ /* 0x001fc60007f3e0ff */
[----:B------:R0:W-:Y:S01]  /*5c20*/  STL.64 [R1+0x8a0], R44 ;  /* 0x0008a02c01007387 */ /* 0x0001e20000100a00 */
[----:B------:R-:W-:-:S03]  /*5c30*/  @!P3 IADD3.X R41, PT, PT, R5, R33, RZ, P1, !PT ;  /* 0x000000210529b210 */ /* 0x000fc60000ffe4ff */
[----:B------:R-:W3:Y:S04]  /*5c40*/  LDL.64 R38, [R1+0x218] ;  /* 0x0002180001267983 */ /* 0x000ee80000100a00 */
[----:B------:R-:W4:Y:S04]  /*5c50*/  LDL.LU.64 R32, [R1+0x2c8] ;  /* 0x0002c80001207983 */ /* 0x000f280000300a00 */
[----:B0-----:R-:W3:Y:S01]  /*5c60*/  LDL.LU.64 R44, [R1+0x2e8] ;  /* 0x0002e800012c7983 */ /* 0x001ee20000300a00 */
[----:B------:R-:W-:-:S06]  /*5c70*/  MOV R5, RZ ;  /* 0x000000ff00057202 */ /* 0x000fcc0000000f00 */
[----:B--2---:R0:W2:Y:S02]  /*5c80*/  @!P6 LDG.E R5, desc[UR10][R30.64] ;  /* 0x0000000a1e05e981 */ /* 0x0040a4000c1e1900 */
[----:B0-----:R-:W-:Y:S02]  /*5c90*/  HFMA2 R30, -RZ, RZ, 0, 0 ;  /* 0x00000000ff1e7431 */ /* 0x001fe400000001ff */
[----:B------:R-:W-:-:S04]  /*5ca0*/  HFMA2 R42, -RZ, RZ, 0, 0 ;  /* 0x00000000ff2a7431 */ /* 0x000fc800000001ff */
[----:B----4-:R-:W4:Y:S04]  /*5cb0*/  @!P6 LDG.E R30, desc[UR10][R32.64] ;  /* 0x0000000a201ee981 */ /* 0x010f28000c1e1900 */
[----:B---3--:R-:W3:Y:S01]  /*5cc0*/  @!P4 LDG.E R42, desc[UR10][R44.64] ;  /* 0x0000000a2c2ac981 */ /* 0x008ee2000c1e1900 */
[----:B------:R-:W-:-:S03]  /*5cd0*/  LOP3.LUT P2, RZ, R2, 0x4000000, RZ, 0xc0, !PT ;  /* 0x0400000002ff7812 */ /* 0x000fc6000784c0ff */
[----:B--2---:R-:W-:Y:S04]  /*5ce0*/  STL [R1+0x32c], R5 ;  /* 0x00032c0501007387 */ /* 0x004fe80000100800 */
[----:B------:R-:W2:Y:S04]  /*5cf0*/  LDL.LU.64 R44, [R1+0x2d0] ;  /* 0x0002d000012c7983 */ /* 0x000ea80000300a00 */
[----:B----4-:R0:W-:Y:S02]  /*5d00*/  STL [R1+0x328], R30 ;  /* 0x0003281e01007387 */ /* 0x0101e40000100800 */
[----:B0-----:R-:W-:-:S06]  /*5d10*/  MOV R30, RZ ;  /* 0x000000ff001e7202 */ /* 0x001fcc0000000f00 */
[----:B------:R0:W4:Y:S04]  /*5d20*/  @!P2 LDG.E R30, desc[UR10][R38.64] ;  /* 0x0000000a261ea981 */ /* 0x000128000c1e1900 */
[----:B---3--:R1:W-:Y:S02]  /*5d30*/  STL [R1+0x330], R42 ;  /* 0x0003302a01007387 */ /* 0x0083e40000100800 */
[----:B-1----:R-:W-:-:S04]  /*5d40*/  IADD3 R42, PT, PT, R0, 0x190, RZ ;  /* 0x00000190002a7810 */ /* 0x002fc80007ffe0ff */
[----:B------:R-:W-:Y:S02]  /*5d50*/  SHF.R.S32.HI R5, RZ, 0x1f, R42 ;  /* 0x0000001fff057819 */ /* 0x000fe4000001142a */
[----:B------:R-:W-:-:S04]  /*5d60*/  ISETP.GE.U32.AND P1, PT, R42, UR16, PT ;  /* 0x000000102a007c0c */ /* 0x000fc8000bf26070 */
[----:B------:R-:W-:-:S13]  /*5d70*/  ISETP.GE.AND.EX P4, PT, R5, UR17, PT, P1 ;  /* 0x0000001105007c0c */ /* 0x000fda000bf86310 */
[----:B0-----:R-:W0:Y:S01]  /*5d80*/  @!P4 LDC.64 R38, c[0x0][0x3f8] ;  /* 0x0000fe00ff26cb82 */ /* 0x001e220000000a00 */
        /* <DEDUP_REMOVED lines=9> */
[----:B----4-:R0:W-:Y:S03]  /*5e20*/  STL [R1+0x324], R30 ;  /* 0x0003241e01007387 */ /* 0x0101e60000100800 */
[----:B0-----:R-:W-:-:S04]  /*5e30*/  @!P4 IADD3 R30, P1, PT, R38, R32, RZ ;  /* 0x00000020261ec210 */ /* 0x001fc80007f3e0ff */
[C---:B------:R-:W-:Y:S02]  /*5e40*/  @!P4 IADD3.X R31, PT, PT, R5.reuse, R33, RZ, P1, !PT ;  /* 0x00000021051fc210 */ /* 0x040fe40000ffe4ff */
[----:B------:R-:W0:Y:S02]  /*5e50*/  @!P4 LDC.64 R32, c[0x0][0x398] ;  /* 0x0000e600ff20cb82 */ /* 0x000e240000000a00 */
[----:B0-----:R-:W-:Y:S02]  /*5e60*/  @!P4 IADD3 R32, P1, PT, R38, R32, RZ ;  /* 0x000000202620c210 */ /* 0x001fe40007f3e0ff */
[----:B------:R-:W3:Y:S02]  /*5e70*/  LDL.LU.64 R38, [R1+0x228] ;  /* 0x0002280001267983 */ /* 0x000ee40000300a00 */
[----:B------:R-:W-:-:S05]  /*5e80*/  @!P4 IADD3.X R33, PT, PT, R5, R33, RZ, P1, !PT ;  /* 0x000000210521c210 */ /* 0x000fca0000ffe4ff */
[----:B------:R0:W-:Y:S04]  /*5e90*/  STL.64 [R1+0x888], R32 ;  /* 0x0008882001007387 */ /* 0x0001e80000100a00 */
[----:B0-----:R-:W4:Y:S01]  /*5ea0*/  LDL.LU.64 R32, [R1+0x2a8] ;  /* 0x0002a80001207983 */ /* 0x001f220000300a00 */
[----:B------:R-:W-:-:S04]  /*5eb0*/  LOP3.LUT R2, R2, 0xfffffeff, RZ, 0xc0, !PT ;  /* 0xfffffeff02027812 */ /* 0x000fc800078ec0ff */
[----:B------:R-:W-:-:S04]  /*5ec0*/  @P3 LOP3.LUT R2, R2, 0x100, RZ, 0xfc, !PT ;  /* 0x0000010002023812 */ /* 0x000fc800078efcff */
[----:B------:R-:W-:Y:S01]  /*5ed0*/  LOP3.LUT P5, RZ, R2, 0x2000000, RZ, 0xc0, !PT ;  /* 0x0200000002ff7812 */ /* 0x000fe200078ac0ff */
[----:B------:R-:W-:Y:S01]  /*5ee0*/  HFMA2 R42, -RZ, RZ, 0, 0 ;  /* 0x00000000ff2a7431 */ /* 0x000fe200000001ff */
[----:B------:R-:W-:-:S05]  /*5ef0*/  MOV R5, RZ ;  /* 0x000000ff00057202 */ /* 0x000fca0000000f00 */
[----:B--2---:R-:W2:Y:S04]  /*5f00*/  @!P2 LDG.E R42, desc[UR10][R44.64] ;  /* 0x0000000a2c2aa981 */ /* 0x004ea8000c1e1900 */
[----:B------:R0:W-:Y:S04]  /*5f10*/  @!P4 STL.64 [R1+0x218], R30 ;  /* 0x0002181e0100c387 */ /* 0x0001e80000100a00 */
[----:B------:R1:W-:Y:S01]  /*5f20*/  @!P3 STL.64 [R1+0x240], R40 ;  /* 0x000240280100b387 */ /* 0x0003e20000100a00 */
[----:B------:R-:W-:-:S03]  /*5f30*/  LOP3.LUT P6, RZ, R2, 0x1000000, RZ, 0xc0, !PT ;  /* 0x0100000002ff7812 */ /* 0x000fc600078cc0ff */
[----:B------:R-:W2:Y:S04]  /*5f40*/  LDL.LU.64 R44, [R1+0x2b8] ;  /* 0x0002b800012c7983 */ /* 0x000ea80000300a00 */
[----:B0-----:R-:W2:Y:S04]  /*5f50*/  LDL.LU.64 R30, [R1+0x8b0] ;  /* 0x0008b000011e7983 */ /* 0x001ea80000300a00 */
[----:B-1----:R-:W2:Y:S04]  /*5f60*/  LDL.LU.64 R40, [R1+0x8b8] ;  /* 0x0008b80001287983 */ /* 0x002ea80000300a00 */
[----:B----4-:R0:W4:Y:S02]  /*5f70*/  @!P5 LDG.E R5, desc[UR10][R32.64] ;  /* 0x0000000a2005d981 */ /* 0x010124000c1e1900 */
[----:B0-----:R-:W-:-:S06]  /*5f80*/  HFMA2 R32, -RZ, RZ, 0, 0 ;  /* 0x00000000ff207431 */ /* 0x001fcc00000001ff */
[----:B---3--:R0:W3:Y:S04]  /*5f90*/  @!P5 LDG.E R32, desc[UR10][R38.64] ;  /* 0x0000000a2620d981 */ /* 0x0080e8000c1e1900 */
[----:B--2---:R-:W-:Y:S01]  /*5fa0*/  STL [R1+0x320], R42 ;  /* 0x0003202a01007387 */ /* 0x004fe20000100800 */
[----:B------:R-:W-:-:S03]  /*5fb0*/  LOP3.LUT P3, RZ, R2, 0x800000, RZ, 0xc0, !PT ;  /* 0x0080000002ff7812 */ /* 0x000fc6000786c0ff */
[----:B----4-:R1:W-:Y:S02]  /*5fc0*/  STL [R1+0x31c], R5 ;  /* 0x00031c0501007387 */ /* 0x0103e40000100800 */
[----:B-1----:R-:W-:-:S04]  /*5fd0*/  IADD3 R5, PT, PT, R0, 0x198, RZ ;  /* 0x0000019800057810 */ /* 0x002fc80007ffe0ff */
[----:B------:R-:W-:Y:S02]  /*5fe0*/  SHF.R.S32.HI R42, RZ, 0x1f, R5 ;  /* 0x0000001fff2a7819 */ /* 0x000fe40000011405 */
[----:B------:R-:W-:-:S04]  /*5ff0*/  ISETP.GE.U32.AND P1, PT, R5, UR16, PT ;  /* 0x0000001005007c0c */ /* 0x000fc8000bf26070 */
[----:B------:R-:W-:-:S13]  /*6000*/  ISETP.GE.AND.EX P2, PT, R42, UR17, PT, P1 ;  /* 0x000000112a007c0c */ /* 0x000fda000bf46310 */
[----:B0-----:R-:W0:Y:S01]  /*6010*/  @!P2 LDC.64 R38, c[0x0][0x3f8] ;  /* 0x0000fe00ff26ab82 */ /* 0x001e220000000a00 */
[----:B---3--:R1:W-:Y:S02]  /*6020*/  STL [R1+0x318], R32 ;  /* 0x0003182001007387 */ /* 0x0083e40000100800 */
[----:B-1----:R-:W-:-:S06]  /*6030*/  MOV R32, RZ ;  /* 0x000000ff00207202 */ /* 0x002fcc0000000f00 */
[----:B------:R1:W2:Y:S01]  /*6040*/  @!P6 LDG.E R32, desc[UR10][R30.64] ;  /* 0x0000000a1e20e981 */ /* 0x0002a2000c1e1900 */
[----:B0-----:R-:W-:Y:S01]  /*6050*/  @!P2 IMAD R42, R42, R38, RZ ;  /* 0x000000262a2aa224 */ /* 0x001fe200078e02ff */
[----:B-1----:R-:W-:Y:S02]  /*6060*/  @!P2 MOV R30, R6 ;  /* 0x00000006001ea202 */ /* 0x002fe40000000f00 */
[----:B------:R-:W-:Y:S01]  /*6070*/  @!P2 MOV R31, R9 ;  /* 0x00000009001fa202 */ /* 0x000fe20000000f00 */
[C---:B------:R-:W-:Y:S02]  /*6080*/  @!P2 IMAD R42, R5.reuse, R39, R42 ;  /* 0x00000027052aa224 */ /* 0x040fe400078e022a */
[----:B------:R-:W-:-:S03]  /*6090*/  @!P2 IMAD.WIDE.U32 R38, R5, R38, R30 ;  /* 0x000000260526a225 */ /* 0x000fc600078e001e */
[----:B------:R-:W0:Y:S02]  /*60a0*/  @!P2 LDC.64 R30, c[0x0][0x3a0] ;  /* 0x0000e800ff1eab82 */ /* 0x000e240000000a00 */
[----:B------:R-:W-:Y:S02]  /*60b0*/  @!P2 IADD3 R5, PT, PT, R39, R42, RZ ;  /* 0x0000002a2705a210 */ /* 0x000fe40007ffe0ff */
[C---:B------:R-:W-:Y:S02]  /*60c0*/  @!P2 SHF.L.U32 R42, R38.reuse, 0x1, RZ ;  /* 0x00000001262aa819 */ /* 0x040fe400000006ff */
[----:B------:R-:W-:Y:S02]  /*60d0*/  @!P2 SHF.L.U64.HI R5, R38, 0x1, R5 ;  /* 0x000000012605a819 */ /* 0x000fe40000010205 */
[----:B------:R-:W1:Y:S01]  /*60e0*/  @!P2 LDC.64 R38, c[0x0][0x398] ;  /* 0x0000e600ff26ab82 */ /* 0x000e620000000a00 */
[----:B0-----:R-:W-:-:S04]  /*60f0*/  @!P2 IADD3 R30, P1, PT, R42, R30, RZ ;  /* 0x0000001e2a1ea210 */ /* 0x001fc80007f3e0ff */
[----:B------:R-:W-:-:S05]  /*6100*/  @!P2 IADD3.X R31, PT, PT, R5, R31, RZ, P1, !PT ;  /* 0x0000001f051fa210 */ /* 0x000fca0000ffe4ff */
[----:B------:R0:W-:Y:S02]  /*6110*/  STL.64 [R1+0x890], R30 ;  /* 0x0008901e01007387 */ /* 0x0001e40000100a00 */
[----:B0-----:R-:W-:-:S06]  /*6120*/  HFMA2 R30, -RZ, RZ, 0, 0 ;  /* 0x00000000ff1e7431 */ /* 0x001fcc00000001ff */
[----:B------:R-:W3:Y:S01]  /*6130*/  @!P3 LDG.E R30, desc[UR10][R20.64] ;  /* 0x0000000a141eb981 */ /* 0x000ee2000c1e1900 */
[----:B-1----:R-:W-:-:S04]  /*6140*/  @!P2 IADD3 R38, P1, PT, R42, R38, RZ ;  /* 0x000000262a26a210 */ /* 0x002fc80007f3e0ff */
[----:B------:R-:W-:Y:S02]  /*6150*/  @!P2 IADD3.X R39, PT, PT, R5, R39, RZ, P1, !PT ;  /* 0x000000270527a210 */ /* 0x000fe40000ffe4ff */
[----:B------:R-:W-:-:S06]  /*6160*/  MOV R5, RZ ;  /* 0x000000ff00057202 */ /* 0x000fcc0000000f00 */
[----:B------:R-:W4:Y:S01]  /*6170*/  @!P3 LDG.E R5, desc[UR10][R40.64] ;  /* 0x0000000a2805b981 */ /* 0x000f22000c1e1900 */
[----:B------:R-:W-:Y:S02]  /*6180*/  LOP3.LUT P5, RZ, R3, 0x20, RZ, 0xc0, !PT ;  /* 0x0000002003ff7812 */ /* 0x000fe400078ac0ff */
[----:B------:R-:W-:-:S04]  /*6190*/  LOP3.LUT R2, R2, 0xffffff7f, RZ, 0xc0, !PT ;  /* 0xffffff7f02027812 */ /* 0x000fc800078ec0ff */
[----:B------:R-:W-:-:S04]  /*61a0*/  @P4 LOP3.LUT R2, R2, 0x80, RZ, 0xfc, !PT ;  /* 0x0000008002024812 */ /* 0x000fc800078efcff */
[----:B------:R-:W-:-:S04]  /*61b0*/  LOP3.LUT R2, R2, 0xffffffbf, RZ, 0xc0, !PT ;  /* 0xffffffbf02027812 */ /* 0x000fc800078ec0ff */
[----:B------:R-:W-:-:S04]  /*61c0*/  @P2 LOP3.LUT R2, R2, 0x40, RZ, 0xfc, !PT ;  /* 0x0000004002022812 */ /* 0x000fc800078efcff */
[C---:B------:R-:W-:Y:S02]  /*61d0*/  LOP3.LUT P2, RZ, R2.reuse, 0x200000, RZ, 0xc0, !PT ;  /* 0x0020000002ff7812 */ /* 0x040fe4000784c0ff */
[----:B------:R-:W-:Y:S01]  /*61e0*/  LOP3.LUT P3, RZ, R2, 0x100000, RZ, 0xc0, !PT ;  /* 0x0010000002ff7812 */ /* 0x000fe2000786c0ff */
[----:B--2---:R0:W-:Y:S02]  /*61f0*/  STL [R1+0x314], R32 ;  /* 0x0003142001007387 */ /* 0x0041e40000100800 */
[----:B0-----:R-:W-:-:S06]  /*6200*/  HFMA2 R32, -RZ, RZ, 0, 0 ;  /* 0x00000000ff207431 */ /* 0x001fcc00000001ff */
[----:B------:R-:W2:Y:S04]  /*6210*/  @!P6 LDG.E R32, desc[UR10][R44.64] ;  /* 0x0000000a2c20e981 */ /* 0x000ea8000c1e1900 */
[----:B---3--:R0:W-:Y:S04]  /*6220*/  STL [R1+0x308], R30 ;  /* 0x0003081e01007387 */ /* 0x0081e80000100800 */
[----:B----4-:R1:W-:Y:S01]  /*6230*/  STL [R1+0x30c], R5 ;  /* 0x00030c0501007387 */ /* 0x0103e20000100800 */
[----:B0-----:R-:W-:Y:S02]  /*6240*/  MOV R30, RZ ;  /* 0x000000ff001e7202 */ /* 0x001fe40000000f00 */
[----:B------:R-:W-:Y:S01]  /*6250*/  LOP3.LUT R2, R2, 0xffffffdf, RZ, 0xc0, !PT ;  /* 0xffffffdf02027812 */ /* 0x000fe200078ec0ff */
[----:B------:R0:W-:Y:S04]  /*6260*/  STL.64 [R1+0x878], R38 ;  /* 0x0008782601007387 */ /* 0x0001e80000100a00 */
[----:B------:R3:W4:Y:S01]  /*6270*/  @!P5 LDG.E R30, desc[UR10][R34.64] ;  /* 0x0000000a221ed981 */ /* 0x000722000c1e1900 */
[----:B-1----:R-:W-:-:S03]  /*6280*/  IADD3 R5, PT, PT, R0, 0x1a0, RZ ;  /* 0x000001a000057810 */ /* 0x002fc60007ffe0ff */
[----:B------:R-:W2:Y:S01]  /*6290*/  LDL.64 R44, [R1+0x2b0] ;  /* 0x0002b000012c7983 */ /* 0x000ea20000100a00 */
[----:B------:R-:W-:Y:S02]  /*62a0*/  SHF.R.S32.HI R40, RZ, 0x1f, R5 ;  /* 0x0000001fff287819 */ /* 0x000fe40000011405 */
[----:B------:R-:W-:Y:S01]  /*62b0*/  ISETP.GE.U32.AND P1, PT, R5, UR16, PT ;  /* 0x0000001005007c0c */ /* 0x000fe2000bf26070 */
[----:B0-----:R-:W2:Y:S03]  /*62c0*/  LDL.LU.64 R38, [R1+0x288] ;  /* 0x0002880001267983 */ /* 0x001ea60000300a00 */
[----:B------:R-:W-:-:S13]  /*62d0*/  ISETP.GE.AND.EX P6, PT, R40, UR17, PT, P1 ;  /* 0x0000001128007c0c */ /* 0x000fda000bfc6310 */
[----:B---3--:R-:W0:Y:S01]  /*62e0*/  @!P6 LDC.64 R34, c[0x0][0x3f8] ;  /* 0x0000fe00ff22eb82 */ /* 0x008e220000000a00 */
        /* <DEDUP_REMOVED lines=15> */
[----:B------:R0:W3:Y:S02]  /*63e0*/  @!P2 LDG.E R5, desc[UR10][R10.64] ;  /* 0x0000000a0a05a981 */ /* 0x0000e4000c1e1900 */
[----:B0-----:R-:W-:-:S06]  /*63f0*/  MOV R10, RZ ;  /* 0x000000ff000a7202 */ /* 0x001fcc0000000f00 */
[----:B------:R-:W2:Y:S04]  /*6400*/  @!P3 LDG.E R10, desc[UR10][R16.64] ;  /* 0x0000000a100ab981 */ /* 0x000ea8000c1e1900 */
[----:B------:R0:W-:Y:S02]  /*6410*/  STL.64 [R1+0x870], R20 ;  /* 0x0008701401007387 */ /* 0x0001e40000100a00 */
[----:B0-----:R-:W-:-:S06]  /*6420*/  HFMA2 R20, -RZ, RZ, 0, 0 ;  /* 0x00000000ff147431 */ /* 0x001fcc00000001ff */
[----:B------:R-:W2:Y:S04]  /*6430*/  @!P2 LDG.E R20, desc[UR10][R12.64] ;  /* 0x0000000a0c14a981 */ /* 0x000ea8000c1e1900 */
[----:B----4-:R0:W-:Y:S02]  /*6440*/  STL [R1+0x304], R30 ;  /* 0x0003041e01007387 */ /* 0x0101e40000100800 */
[----:B0-----:R-:W-:-:S06]  /*6450*/  HFMA2 R30, -RZ, RZ, 0, 0 ;  /* 0x00000000ff1e7431 */ /* 0x001fcc00000001ff */
[----:B------:R0:W4:Y:S01]  /*6460*/  @!P5 LDG.E R30, desc[UR10][R36.64] ;  /* 0x0000000a241ed981 */ /* 0x000122000c1e1900 */
[----:B------:R-:W-:-:S04]  /*6470*/  @P6 LOP3.LUT R2, R2, 0x20, RZ, 0xfc, !PT ;  /* 0x0000002002026812 */ /* 0x000fc800078efcff */
[C---:B------:R-:W-:Y:S02]  /*6480*/  LOP3.LUT P2, RZ, R2.reuse, 0x20000, RZ, 0xc0, !PT ;  /* 0x0002000002ff7812 */ /* 0x040fe4000784c0ff */
[----:B------:R-:W-:Y:S01]  /*6490*/  LOP3.LUT R2, R2, 0xffffffef, RZ, 0xc0, !PT ;  /* 0xffffffef02027812 */ /* 0x000fe200078ec0ff */
[----:B---3--:R1:W-:Y:S02]  /*64a0*/  STL [R1+0x2fc], R5 ;  /* 0x0002fc0501007387 */ /* 0x0083e40000100800 */
[----:B-1----:R-:W-:-:S04]  /*64b0*/  IADD3 R5, PT, PT, R0, 0x1a8, RZ ;  /* 0x000001a800057810 */ /* 0x002fc80007ffe0ff */
[----:B0-----:R-:W-:Y:S02]  /*64c0*/  SHF.R.S32.HI R36, RZ, 0x1f, R5 ;  /* 0x0000001fff247819 */ /* 0x001fe40000011405 */
[----:B------:R-:W-:-:S04]  /*64d0*/  ISETP.GE.U32.AND P1, PT, R5, UR16, PT ;  /* 0x0000001005007c0c */ /* 0x000fc8000bf26070 */
[----:B------:R-:W-:Y:S01]  /*64e0*/  ISETP.GE.AND.EX P5, PT, R36, UR17, PT, P1 ;  /* 0x0000001124007c0c */ /* 0x000fe2000bfa6310 */
[----:B--2---:R0:W-:-:S12]  /*64f0*/  STL [R1+0x2f4], R10 ;  /* 0x0002f40a01007387 */ /* 0x0041d80000100800 */
[----:B0-----:R-:W0:Y:S01]  /*6500*/  @!P5 LDC.64 R10, c[0x0][0x3f8] ;  /* 0x0000fe00ff0adb82 */ /* 0x001e220000000a00 */
[----:B------:R-:W-:Y:S02]  /*6510*/  @!P5 MOV R12, R6 ;  /* 0x00000006000cd202 */ /* 0x000fe40000000f00 */
[----:B------:R-:W-:-:S05]  /*6520*/  @!P5 MOV R13, R9 ;  /* 0x00000009000dd202 */ /* 0x000fca0000000f00 */
[----:B------:R-:W1:Y:S01]  /*6530*/  @!P5 LDC.64 R16, c[0x0][0x3a0] ;  /* 0x0000e800ff10db82 */ /* 0x000e620000000a00 */
[----:B0-----:R-:W-:-:S04]  /*6540*/  @!P5 IMAD R36, R36, R10, RZ ;  /* 0x0000000a2424d224 */ /* 0x001fc800078e02ff */
[C---:B------:R-:W-:Y:S02]  /*6550*/  @!P5 IMAD R36, R5.reuse, R11, R36 ;  /* 0x0000000b0524d224 */ /* 0x040fe400078e0224 */
[----:B------:R-:W-:Y:S02]  /*6560*/  @!P5 IMAD.WIDE.U32 R10, R5, R10, R12 ;  /* 0x0000000a050ad225 */ /* 0x000fe400078e000c */
[----:B------:R-:W0:Y:S03]  /*6570*/  @!P5 LDC.64 R12, c[0x0][0x398] ;  /* 0x0000e600ff0cdb82 */ /* 0x000e260000000a00 */
[----:B------:R-:W-:-:S04]  /*6580*/  @!P5 IADD3 R5, PT, PT, R11, R36, RZ ;  /* 0x000000240b05d210 */ /* 0x000fc80007ffe0ff */
[C---:B------:R-:W-:Y:S02]  /*6590*/  @!P5 SHF.L.U64.HI R5, R10.reuse, 0x1, R5 ;  /* 0x000000010a05d819 */ /* 0x040fe40000010205 */
[----:B------:R-:W-:-:S04]  /*65a0*/  @!P5 SHF.L.U32 R10, R10, 0x1, RZ ;  /* 0x000000010a0ad819 */ /* 0x000fc800000006ff */
[----:B-1----:R-:W-:Y:S02]  /*65b0*/  @!P5 IADD3 R16, P1, PT, R10, R16, RZ ;  /* 0x000000100a10d210 */ /* 0x002fe40007f3e0ff */
[----:B------:R-:W-:Y:S02]  /*65c0*/  LOP3.LUT P6, RZ, R3, 0x10, RZ, 0xc0, !PT ;  /* 0x0000001003ff7812 */ /* 0x000fe400078cc0ff */
[----:B------:R-:W-:Y:S02]  /*65d0*/  @!P5 IADD3.X R17, PT, PT, R5, R17, RZ, P1, !PT ;  /* 0x000000110511d210 */ /* 0x000fe40000ffe4ff */
[----:B------:R-:W-:Y:S02]  /*65e0*/  LOP3.LUT R3, R3, 0xfffffffd, RZ, 0xc0, !PT ;  /* 0xfffffffd03037812 */ /* 0x000fe400078ec0ff */
[----:B------:R-:W-:Y:S02]  /*65f0*/  @P5 LOP3.LUT R2, R2, 0x10, RZ, 0xfc, !PT ;  /* 0x0000001002025812 */ /* 0x000fe400078efcff */
[----:B0-----:R-:W-:-:S02]  /*6600*/  @!P5 IADD3 R12, P1, PT, R10, R12, RZ ;  /* 0x0000000c0a0cd210 */ /* 0x001fc40007f3e0ff */
[----:B------:R-:W-:Y:S02]  /*6610*/  @P5 LOP3.LUT R3, R3, 0x2, RZ, 0xfc, !PT ;  /* 0x0000000203035812 */ /* 0x000fe400078efcff */
[----:B------:R-:W-:Y:S02]  /*6620*/  @!P5 IADD3.X R13, PT, PT, R5, R13, RZ, P1, !PT ;  /* 0x0000000d050dd210 */ /* 0x000fe40000ffe4ff */
[----:B------:R-:W-:Y:S02]  /*6630*/  LOP3.LUT P5, RZ, R2, 0x80000, RZ, 0xc0, !PT ;  /* 0x0008000002ff7812 */ /* 0x000fe400078ac0ff */
[----:B------:R-:W-:-:S11]  /*6640*/  MOV R5, RZ ;  /* 0x000000ff00057202 */ /* 0x000fd60000000f00 */
[----:B------:R-:W2:Y:S01]  /*6650*/  @!P5 LDG.E R5, desc[UR10][R18.64] ;  /* 0x0000000a1205d981 */ /* 0x000ea2000c1e1900 */
[----:B------:R-:W-:-:S06]  /*6660*/  HFMA2 R10, -RZ, RZ, 0, 0 ;  /* 0x00000000ff0a7431 */ /* 0x000fcc00000001ff */
[----:B------:R-:W3:Y:S04]  /*6670*/  @!P6 LDG.E R10, desc[UR10][R22.64] ;  /* 0x0000000a160ae981 */ /* 0x000ee8000c1e1900 */
[----:B------:R0:W-:Y:S04]  /*6680*/  STL [R1+0x310], R32 ;  /* 0x0003102001007387 */ /* 0x0001e80000100800 */
[----:B0-----:R-:W3:Y:S04]  /*6690*/  LDL.LU.64 R32, [R1+0x268] ;  /* 0x0002680001207983 */ /* 0x001ee80000300a00 */
[----:B----4-:R0:W-:Y:S04]  /*66a0*/  STL [R1+0x300], R30 ;  /* 0x0003001e01007387 */ /* 0x0101e80000100800 */
[----:B0-----:R-:W4:Y:S04]  /*66b0*/  LDL.LU.64 R30, [R1+0x2a0] ;  /* 0x0002a000011e7983 */ /* 0x001f280000300a00 */
[----:B------:R0:W-:Y:S02]  /*66c0*/  STL [R1+0x2f8], R20 ;  /* 0x0002f81401007387 */ /* 0x0001e40000100800 */
[----:B0-----:R-:W-:-:S06]  /*66d0*/  HFMA2 R20, -RZ, RZ, 0, 0 ;  /* 0x00000000ff147431 */ /* 0x001fcc00000001ff */
[----:B------:R0:W4:Y:S04]  /*66e0*/  @!P3 LDG.E R20, desc[UR10][R14.64] ;  /* 0x0000000a0e14b981 */ /* 0x000128000c1e1900 */
[----:B--2---:R1:W-:Y:S02]  /*66f0*/  STL [R1+0x2e8], R5 ;  /* 0x0002e80501007387 */ /* 0x0043e40000100800 */
[----:B-1----:R-:W-:-:S04]  /*6700*/  IADD3 R5, PT, PT, R0, 0x1b0, RZ ;  /* 0x000001b000057810 */ /* 0x002fc80007ffe0ff */
[----:B0-----:R-:W-:Y:S02]  /*6710*/  SHF.R.S32.HI R14, RZ, 0x1f, R5 ;  /* 0x0000001fff0e7819 */ /* 0x001fe40000011405 */
[----:B------:R-:W-:-:S04]  /*6720*/  ISETP.GE.U32.AND P1, PT, R5, UR16, PT ;  /* 0x0000001005007c0c */ /* 0x000fc8000bf26070 */
[----:B------:R-:W-:Y:S01]  /*6730*/  ISETP.GE.AND.EX P3, PT, R14, UR17, PT, P1 ;  /* 0x000000110e007c0c */ /* 0x000fe2000bf66310 */
[----:B---3--:R0:W-:-:S12]  /*6740*/  STL [R1+0x2d4], R10 ;  /* 0x0002d40a01007387 */ /* 0x0081d80000100800 */
[----:B0-----:R-:W0:Y:S01]  /*6750*/  @!P3 LDC.64 R10, c[0x0][0x3f8] ;  /* 0x0000fe00ff0abb82 */ /* 0x001e220000000a00 */
[----:B------:R-:W-:Y:S01]  /*6760*/  @!P3 MOV R15, R9 ;  /* 0x00000009000fb202 */ /* 0x000fe20000000f00 */
[----:B0-----:R-:W-:Y:S01]  /*6770*/  @!P3 IMAD R18, R14, R10, RZ ;  /* 0x0000000a0e12b224 */ /* 0x001fe200078e02ff */
[----:B------:R-:W-:-:S03]  /*6780*/  @!P3 MOV R14, R6 ;  /* 0x00000006000eb202 */ /* 0x000fc60000000f00 */
[C---:B------:R-:W-:Y:S02]  /*6790*/  @!P3 IMAD R18, R5.reuse, R11, R18 ;  /* 0x0000000b0512b224 */ /* 0x040fe400078e0212 */
[----:B------:R-:W-:Y:S02]  /*67a0*/  @!P3 IMAD.WIDE.U32 R10, R5, R10, R14 ;  /* 0x0000000a050ab225 */ /* 0x000fe400078e000e */
[----:B------:R-:W0:Y:S03]  /*67b0*/  @!P3 LDC.64 R14, c[0x0][0x3a0] ;  /* 0x0000e800ff0ebb82 */ /* 0x000e260000000a00 */
[----:B------:R-:W-:-:S05]  /*67c0*/  @!P3 IADD3 R5, PT, PT, R11, R18, RZ ;  /* 0x000000120b05b210 */ /* 0x000fca0007ffe0ff */
[----:B------:R-:W1:Y:S01]  /*67d0*/  @!P3 LDC.64 R18, c[0x0][0x398] ;  /* 0x0000e600ff12bb82 */ /* 0x000e620000000a00 */
[C---:B------:R-:W-:Y:S02]  /*67e0*/  @!P3 SHF.L.U64.HI R5, R10.reuse, 0x1, R5 ;  /* 0x000000010a05b819 */ /* 0x040fe40000010205 */
[----:B------:R-:W-:-:S04]  /*67f0*/  @!P3 SHF.L.U32 R10, R10, 0x1, RZ ;  /* 0x000000010a0ab819 */ /* 0x000fc800000006ff */
[----:B0-----:R-:W-:-:S04]  /*6800*/  @!P3 IADD3 R14, P1, PT, R10, R14, RZ ;  /* 0x0000000e0a0eb210 */ /* 0x001fc80007f3e0ff */
[----:B------:R-:W-:Y:S02]  /*6810*/  @!P3 IADD3.X R15, PT, PT, R5, R15, RZ, P1, !PT ;  /* 0x0000000f050fb210 */ /* 0x000fe40000ffe4ff */
[----:B-1----:R-:W-:Y:S02]  /*6820*/  @!P3 IADD3 R18, P1, PT, R10, R18, RZ ;  /* 0x000000120a12b210 */ /* 0x002fe40007f3e0ff */
[----:B------:R-:W-:-:S06]  /*6830*/  MOV R10, RZ ;  /* 0x000000ff000a7202 */ /* 0x000fcc0000000f00 */
[----:B----4-:R-:W2:Y:S04]  /*6840*/  @!P2 LDG.E R10, desc[UR10][R30.64] ;  /* 0x0000000a1e0aa981 */ /* 0x010ea8000c1e1900 */
[----:B------:R0:W-:Y:S04]  /*6850*/  STL.64 [R1+0x868], R14 ;  /* 0x0008680e01007387 */ /* 0x0001e80000100a00 */
[----:B------:R-:W3:Y:S01]  /*6860*/  LDL.64 R30, [R1+0x248] ;  /* 0x00024800011e7983 */ /* 0x000ee20000100a00 */
[----:B0-----:R-:W-:-:S06]  /*6870*/  CS2R R14, SRZ ;  /* 0x00000000000e7805 */ /* 0x001fcc000001ff00 */
[----:B------:R-:W4:Y:S04]  /*6880*/  @!P2 LDG.E R14, desc[UR10][R32.64] ;  /* 0x0000000a200ea981 */ /* 0x000f28000c1e1900 */
[----:B------:R-:W3:Y:S04]  /*6890*/  LDL.LU.64 R32, [R1+0x280] ;  /* 0x0002800001207983 */ /* 0x000ee80000300a00 */
[----:B------:R0:W-:Y:S02]  /*68a0*/  STL.64 [R1+0x860], R12 ;  /* 0x0008600c01007387 */ /* 0x0001e40000100a00 */
[----:B0-----:R-:W-:Y:S01]  /*68b0*/  HFMA2 R12, -RZ, RZ, 0, 0 ;  /* 0x00000000ff0c7431 */ /* 0x001fe200000001ff */
[----:B------:R-:W-:-:S05]  /*68c0*/  @!P3 IADD3.X R19, PT, PT, R5, R19, RZ, P1, !PT ;  /* 0x000000130513b210 */ /* 0x000fca0000ffe4ff */
[----:B------:R0:W4:Y:S02]  /*68d0*/  @!P6 LDG.E R12, desc[UR10][R24.64] ;  /* 0x0000000a180ce981 */ /* 0x000124000c1e1900 */
[----:B0-----:R-:W-:-:S04]  /*68e0*/  IADD3 R24, PT, PT, R0, 0x1b8, RZ ;  /* 0x000001b800187810 */ /* 0x001fc80007ffe0ff */
[----:B------:R-:W-:Y:S02]  /*68f0*/  SHF.R.S32.HI R5, RZ, 0x1f, R24 ;  /* 0x0000001fff057819 */ /* 0x000fe40000011418 */
[----:B------:R-:W-:-:S04]  /*6900*/  ISETP.GE.U32.AND P1, PT, R24, UR16, PT ;  /* 0x0000001018007c0c */ /* 0x000fc8000bf26070 */
[----:B------:R-:W-:Y:S01]  /*6910*/  ISETP.GE.AND.EX P6, PT, R5, UR17, PT, P1 ;  /* 0x0000001105007c0c */ /* 0x000fe2000bfc6310 */
[----:B------:R-:W-:Y:S01]  /*6920*/  STL [R1+0x898], R34 ;  /* 0x0008982201007387 */ /* 0x000fe20000100800 */
[----:B------:R-:W-:-:S03]  /*6930*/  LOP3.LUT R2, R2, 0xfffffff7, RZ, 0xc0, !PT ;  /* 0xfffffff702027812 */ /* 0x000fc600078ec0ff */
[----:B------:R0:W-:Y:S01]  /*6940*/  STL [R1+0x880], R35 ;  /* 0x0008802301007387 */ /* 0x0001e20000100800 */
[----:B------:R-:W-:-:S07]  /*6950*/  @P3 LOP3.LUT R2, R2, 0x8, RZ, 0xfc, !PT ;  /* 0x0000000802023812 */ /* 0x000fce00078efcff */
[----:B------:R-:W1:Y:S01]  /*6960*/  @!P6 LDC.64 R36, c[0x0][0x398] ;  /* 0x0000e600ff24eb82 */ /* 0x000e620000000a00 */
[----:B0-----:R-:W-:-:S06]  /*6970*/  CS2R R34, SRZ ;  /* 0x0000000000227805 */ /* 0x001fcc000001ff00 */
[----:B------:R-:W4:Y:S01]  /*6980*/  @!P5 LDG.E R34, desc[UR10][R26.64] ;  /* 0x0000000a1a22d981 */ /* 0x000f22000c1e1900 */
[----:B------:R-:W-:Y:S02]  /*6990*/  LOP3.LUT P5, RZ, R2, 0x10000, RZ, 0xc0, !PT ;  /* 0x0001000002ff7812 */ /* 0x000fe400078ac0ff */
[----:B------:R-:W-:Y:S02]  /*69a0*/  @!P6 MOV R22, R6 ;  /* 0x000000060016e202 */ /* 0x000fe40000000f00 */
[----:B------:R-:W-:-:S09]  /*69b0*/  @!P6 MOV R23, R9 ;  /* 0x000000090017e202 */ /* 0x000fd20000000f00 */
[----:B------:R0:W4:Y:S02]  /*69c0*/  @!P5 LDG.E R35, desc[UR10][R28.64] ;  /* 0x0000000a1c23d981 */ /* 0x000124000c1e1900 */
[----:B0-----:R-:W0:Y:S01]  /*69d0*/  @!P6 LDC.64 R28, c[0x0][0x3a0] ;  /* 0x0000e800ff1ceb82 */ /* 0x001e220000000a00 */
[----:B------:R-:W-:-:S13]  /*69e0*/  LOP3.LUT P3, RZ, R2, 0x8000, RZ, 0xc0, !PT ;  /* 0x0000800002ff7812 */ /* 0x000fda000786c0ff */
[----:B------:R4:W4:Y:S04]  /*69f0*/  @!P3 LDG.E R15, desc[UR10][R38.64] ;  /* 0x0000000a260fb981 */ /* 0x000928000c1e1900 */
[----:B------:R-:W4:Y:S04]  /*6a00*/  LDL.LU.64 R38, [R1+0x270] ;  /* 0x0002700001267983 */ /* 0x000f280000300a00 */
[----:B--2---:R2:W-:Y:S02]  /*6a10*/  STL [R1+0x2c8], R10 ;  /* 0x0002c80a01007387 */ /* 0x0045e40000100800 */
[----:B--2---:R-:W2:Y:S02]  /*6a20*/  @!P6 LDC.64 R10, c[0x0][0x3f8] ;  /* 0x0000fe00ff0aeb82 */ /* 0x004ea40000000a00 */
[----:B--2---:R-:W-:-:S04]  /*6a30*/  @!P6 IMAD R5, R5, R10, RZ ;  /* 0x0000000a0505e224 */ /* 0x004fc800078e02ff */
[C---:B------:R-:W-:Y:S02]  /*6a40*/  @!P6 IMAD R5, R24.reuse, R11, R5 ;  /* 0x0000000b1805e224 */ /* 0x040fe400078e0205 */
[----:B------:R-:W-:-:S05]  /*6a50*/  @!P6 IMAD.WIDE.U32 R10, R24, R10, R22 ;  /* 0x0000000a180ae225 */ /* 0x000fca00078e0016 */
[----:B------:R-:W-:-:S04]  /*6a60*/  @!P6 IADD3 R5, PT, PT, R11, R5, RZ ;  /* 0x000000050b05e210 */ /* 0x000fc80007ffe0ff */
[C---:B------:R-:W-:Y:S02]  /*6a70*/  @!P6 SHF.L.U64.HI R5, R10.reuse, 0x1, R5 ;  /* 0x000000010a05e819 */ /* 0x040fe40000010205 */
[----:B------:R-:W-:-:S04]  /*6a80*/  @!P6 SHF.L.U32 R10, R10, 0x1, RZ ;  /* 0x000000010a0ae819 */ /* 0x000fc800000006ff */
[----:B0-----:R-:W-:-:S04]  /*6a90*/  @!P6 IADD3 R28, P1, PT, R10, R28, RZ ;  /* 0x0000001c0a1ce210 */ /* 0x001fc80007f3e0ff */
[----:B------:R-:W-:Y:S02]  /*6aa0*/  @!P6 IADD3.X R29, PT, PT, R5, R29, RZ, P1, !PT ;  /* 0x0000001d051de210 */ /* 0x000fe40000ffe4ff */
[----:B-1----:R-:W-:-:S04]  /*6ab0*/  @!P6 IADD3 R36, P1, PT, R10, R36, RZ ;  /* 0x000000240a24e210 */ /* 0x002fc80007f3e0ff */
[----:B------:R-:W-:Y:S02]  /*6ac0*/  @!P6 IADD3.X R37, PT, PT, R5, R37, RZ, P1, !PT ;  /* 0x000000250525e210 */ /* 0x000fe40000ffe4ff */
[----:B------:R-:W-:-:S06]  /*6ad0*/  MOV R5, RZ ;  /* 0x000000ff00057202 */ /* 0x000fcc0000000f00 */
[----:B---3--:R-:W2:Y:S01]  /*6ae0*/  @!P3 LDG.E R5, desc[UR10][R32.64] ;  /* 0x0000000a2005b981 */ /* 0x008ea2000c1e1900 */
[----:B------:R-:W-:-:S03]  /*6af0*/  HFMA2 R10, -RZ, RZ, 0, 0 ;  /* 0x00000000ff0a7431 */ /* 0x000fc600000001ff */
[----:B----4-:R0:W-:Y:S01]  /*6b00*/  STL [R1+0x2d0], R12 ;  /* 0x0002d00c01007387 */ /* 0x0101e20000100800 */
[----:B------:R-:W-:Y:S02]  /*6b10*/  IADD3 R24, PT, PT, R0, 0x1c0, RZ ;  /* 0x000001c000187810 */ /* 0x000fe40007ffe0ff */
[----:B------:R-:W-:Y:S01]  /*6b20*/  LOP3.LUT R2, R2, 0xfffffffb, RZ, 0xc0, !PT ;  /* 0xfffffffb02027812 */ /* 0x000fe200078ec0ff */
[----:B------:R-:W3:Y:S04]  /*6b30*/  LDL.LU.64 R32, [R1+0x278] ;  /* 0x0002780001207983 */ /* 0x000ee80000300a00 */
[----:B------:R-:W4:Y:S01]  /*6b40*/  @!P0 LDG.E R10, desc[UR10][R30.64] ;  /* 0x0000000a1e0a8981 */ /* 0x000f22000c1e1900 */
[----:B0-----:R-:W-:Y:S01]  /*6b50*/  HFMA2 R12, -RZ, RZ, 0, 0 ;  /* 0x00000000ff0c7431 */ /* 0x001fe200000001ff */
[----:B------:R-:W-:-:S02]  /*6b60*/  ISETP.GE.U32.AND P1, PT, R24, UR16, PT ;  /* 0x0000001018007c0c */ /* 0x000fc4000bf26070 */
[----:B------:R-:W-:Y:S01]  /*6b70*/  @P6 LOP3.LUT R2, R2, 0x4, RZ, 0xfc, !PT ;  /* 0x0000000402026812 */ /* 0x000fe200078efcff */
[----:B------:R-:W3:Y:S04]  /*6b80*/  LDL.LU.64 R30, [R1+0x230] ;  /* 0x00023000011e7983 */ /* 0x000ee80000300a00 */
[----:B------:R-:W3:Y:S01]  /*6b90*/  @!P5 LDG.E R12, desc[UR10][R44.64] ;  /* 0x0000000a2c0cd981 */ /* 0x000ee2000c1e1900 */
[----:B------:R-:W-:-:S03]  /*6ba0*/  LOP3.LUT P2, RZ, R2, 0x2000, RZ, 0xc0, !PT ;  /* 0x0000200002ff7812 */ /* 0x000fc6000784c0ff */
[----:B------:R-:W3:Y:S04]  /*6bb0*/  LDL.64 R44, [R1+0x298] ;  /* 0x00029800012c7983 */ /* 0x000ee80000100a00 */
[----:B--2---:R0:W-:Y:S02]  /*6bc0*/  STL [R1+0x2a8], R5 ;  /* 0x0002a80501007387 */ /* 0x0041e40000100800 */
[----:B0-----:R-:W-:-:S04]  /*6bd0*/  SHF.R.S32.HI R5, RZ, 0x1f, R24 ;  /* 0x0000001fff057819 */ /* 0x001fc80000011418 */
[----:B------:R-:W-:Y:S01]  /*6be0*/  ISETP.GE.AND.EX P5, PT, R5, UR17, PT, P1 ;  /* 0x0000001105007c0c */ /* 0x000fe2000bfa6310 */
[----:B----4-:R0:W-:-:S12]  /*6bf0*/  STL [R1+0x2a0], R10 ;  /* 0x0002a00a01007387 */ /* 0x0101d80000100800 */
        /* <DEDUP_REMOVED lines=11> */
[----:B0-----:R-:W-:-:S04]  /*6cb0*/  @!P5 IADD3 R24, P1, PT, R10, R24, RZ ;  /* 0x000000180a18d210 */ /* 0x001fc80007f3e0ff */
[----:B------:R-:W-:Y:S02]  /*6cc0*/  @!P5 IADD3.X R25, PT, PT, R5, R25, RZ, P1, !PT ;  /* 0x000000190519d210 */ /* 0x000fe40000ffe4ff */
[----:B-1----:R-:W-:Y:S01]  /*6cd0*/  @!P5 IADD3 R26, P1, PT, R10, R26, RZ ;  /* 0x0000001a0a1ad210 */ /* 0x002fe20007f3e0ff */
[----:B------:R-:W-:-:S06]  /*6ce0*/  HFMA2 R10, -RZ, RZ, 0, 0 ;  /* 0x00000000ff0a7431 */ /* 0x000fcc00000001ff */
[----:B------:R-:W2:Y:S01]  /*6cf0*/  @!P2 LDG.E R10, desc[UR10][R38.64] ;  /* 0x0000000a260aa981 */ /* 0x000ea2000c1e1900 */
[----:B------:R-:W-:Y:S02]  /*6d00*/  @!P5 IADD3.X R27, PT, PT, R5, R27, RZ, P1, !PT ;  /* 0x0000001b051bd210 */ /* 0x000fe40000ffe4ff */
[----:B------:R-:W-:Y:S02]  /*6d10*/  MOV R5, RZ ;  /* 0x000000ff00057202 */ /* 0x000fe40000000f00 */
[----:B------:R-:W-:-:S04]  /*6d20*/  LOP3.LUT P3, RZ, R2, 0x1000, RZ, 0xc0, !PT ;  /* 0x0000100002ff7812 */ /* 0x000fc8000786c0ff */
[----:B---3--:R-:W3:Y:S04]  /*6d30*/  @!P2 LDG.E R5, desc[UR10][R32.64] ;  /* 0x0000000a2005a981 */ /* 0x008ee8000c1e1900 */
[----:B------:R0:W-:Y:S04]  /*6d40*/  STL [R1+0x2ac], R12 ;  /* 0x0002ac0c01007387 */ /* 0x0001e80000100800 */
[----:B------:R-:W4:Y:S01]  /*6d50*/  LDL.LU.64 R32, [R1+0x258] ;  /* 0x0002580001207983 */ /* 0x000f220000300a00 */
[----:B0-----:R-:W-:-:S06]  /*6d60*/  HFMA2 R12, -RZ, RZ, 0, 0 ;  /* 0x00000000ff0c7431 */ /* 0x001fcc00000001ff */
[----:B------:R-:W4:Y:S04]  /*6d70*/  @!P0 LDG.E R12, desc[UR10][R44.64] ;  /* 0x0000000a2c0c8981 */ /* 0x000f28000c1e1900 */
[----:B------:R-:W4:Y:S04]  /*6d80*/  LDL.64 R44, [R1+0x290] ;  /* 0x00029000012c7983 */ /* 0x000f280000100a00 */
[----:B--2---:R0:W-:Y:S02]  /*6d90*/  STL [R1+0x284], R10 ;  /* 0x0002840a01007387 */ /* 0x0041e40000100800 */
[----:B0-----:R-:W-:-:S06]  /*6da0*/  MOV R10, RZ ;  /* 0x000000ff000a7202 */ /* 0x001fcc0000000f00 */
[----:B------:R-:W2:Y:S01]  /*6db0*/  @!P3 LDG.E R10, desc[UR10][R30.64] ;  /* 0x0000000a1e0ab981 */ /* 0x000ea2000c1e1900 */
[----:B------:R-:W-:-:S03]  /*6dc0*/  IADD3 R40, PT, PT, R0, 0x1c8, RZ ;  /* 0x000001c800287810 */ /* 0x000fc60007ffe0ff */
[----:B---3--:R0:W-:Y:S01]  /*6dd0*/  STL [R1+0x288], R5 ;  /* 0x0002880501007387 */ /* 0x0081e20000100800 */
[----:B------:R-:W-:Y:S02]  /*6de0*/  ISETP.GE.U32.AND P1, PT, R40, UR16, PT ;  /* 0x0000001028007c0c */ /* 0x000fe4000bf26070 */
[----:B0-----:R-:W-:-:S04]  /*6df0*/  SHF.R.S32.HI R5, RZ, 0x1f, R40 ;  /* 0x0000001fff057819 */ /* 0x001fc80000011428 */
[----:B------:R-:W-:-:S13]  /*6e00*/  ISETP.GE.AND.EX P0, PT, R5, UR17, PT, P1 ;  /* 0x0000001105007c0c */ /* 0x000fda000bf06310 */
[----:B------:R-:W-:Y:S02]  /*6e10*/  @!P0 MOV R22, R6 ;  /* 0x0000000600168202 */ /* 0x000fe40000000f00 */
[----:B------:R-:W-:Y:S01]  /*6e20*/  @!P0 MOV R23, R9 ;  /* 0x0000000900178202 */ /* 0x000fe20000000f00 */
[----:B----4-:R-:W-:Y:S01]  /*6e30*/  STL [R1+0x28c], R12 ;  /* 0x00028c0c01007387 */ /* 0x010fe20000100800 */
[----:B------:R-:W-:-:S03]  /*6e40*/  LOP3.LUT P2, RZ, R3, 0x8, RZ, 0xc0, !PT ;  /* 0x0000000803ff7812 */ /* 0x000fc6000784c0ff */
[----:B------:R0:W-:Y:S04]  /*6e50*/  STL.64 [R1+0x8a8], R16 ;  /* 0x0008a81001007387 */ /* 0x0001e80000100a00 */
[----:B------:R1:W-:Y:S04]  /*6e60*/  STL [R1+0x2ec], R20 ;  /* 0x0002ec1401007387 */ /* 0x0003e80000100800 */
[----:B0-----:R-:W3:Y:S04]  /*6e70*/  LDL.LU.64 R16, [R1+0x250] ;  /* 0x0002500001107983 */ /* 0x001ee80000300a00 */
[----:B-1----:R-:W4:Y:S01]  /*6e80*/  LDL.LU.64 R20, [R1+0x210] ;  /* 0x0002100001147983 */ /* 0x002f220000300a00 */
[----:B------:R-:W-:-:S06]  /*6e90*/  CS2R R38, SRZ ;  /* 0x0000000000267805 */ /* 0x000fcc000001ff00 */
[----:B------:R-:W4:Y:S04]  /*6ea0*/  @!P3 LDG.E R38, desc[UR10][R44.64] ;  /* 0x0000000a2c26b981 */ /* 0x000f28000c1e1900 */
[----:B------:R-:W4:Y:S04]  /*6eb0*/  LDL.64 R44, [R1+0x260] ;  /* 0x00026000012c7983 */ /* 0x000f280000100a00 */
[----:B--2---:R0:W-:Y:S02]  /*6ec0*/  STL [R1+0x280], R10 ;  /* 0x0002800a01007387 */ /* 0x0041e40000100800 */
[----:B0-----:R-:W0:Y:S02]  /*6ed0*/  @!P0 LDC.64 R10, c[0x0][0x3f8] ;  /* 0x0000fe00ff0a8b82 */ /* 0x001e240000000a00 */
        /* <DEDUP_REMOVED lines=11> */
[----:B------:R-:W-:Y:S01]  /*6f90*/  @!P0 IADD3.X R13, PT, PT, R5, R11, RZ, P1, !PT ;  /* 0x0000000b050d8210 */ /* 0x000fe20000ffe4ff */
[----:B------:R-:W-:-:S06]  /*6fa0*/  HFMA2 R5, -RZ, RZ, 0, 0 ;  /* 0x00000000ff057431 */ /* 0x000fcc00000001ff */
[----:B------:R-:W2:Y:S01]  /*6fb0*/  @!P2 LDG.E R5, desc[UR10][R32.64] ;  /* 0x0000000a2005a981 */ /* 0x000ea2000c1e1900 */
[----:B------:R-:W-:-:S04]  /*6fc0*/  IADD3 R42, PT, PT, R0, 0x1d0, RZ ;  /* 0x000001d0002a7810 */ /* 0x000fc80007ffe0ff */
[----:B------:R-:W-:Y:S02]  /*6fd0*/  ISETP.GE.U32.AND P1, PT, R42, UR16, PT ;  /* 0x000000102a007c0c */ /* 0x000fe4000bf26070 */
[----:B------:R-:W-:Y:S02]  /*6fe0*/  LOP3.LUT R2, R2, 0xfffffffd, RZ, 0xc0, !PT ;  /* 0xfffffffd02027812 */ /* 0x000fe400078ec0ff */
[----:B------:R-:W-:Y:S01]  /*6ff0*/  MOV R31, RZ ;  /* 0x000000ff001f7202 */ /* 0x000fe20000000f00 */
[----:B------:R-:W2:Y:S01]  /*7000*/  LDL.LU.64 R32, [R1+0x220] ;  /* 0x0002200001207983 */ /* 0x000ea20000300a00 */
[----:B------:R-:W-:-:S04]  /*7010*/  @P5 LOP3.LUT R2, R2, 0x2, RZ, 0xfc, !PT ;  /* 0x0000000202025812 */ /* 0x000fc800078efcff */
[----:B------:R-:W-:Y:S01]  /*7020*/  LOP3.LUT P5, RZ, R2, 0x400, RZ, 0xc0, !PT ;  /* 0x0000040002ff7812 */ /* 0x000fe200078ac0ff */
[----:B---3--:R-:W3:-:S12]  /*7030*/  @!P2 LDG.E R31, desc[UR10][R16.64] ;  /* 0x0000000a101fa981 */ /* 0x008ed8000c1e1900 */
[----:B----4-:R0:W4:Y:S04]  /*7040*/  @!P5 LDG.E R39, desc[UR10][R20.64] ;  /* 0x0000000a1427d981 */ /* 0x010128000c1e1900 */
[----:B--2---:R1:W-:Y:S02]  /*7050*/  STL [R1+0x274], R5 ;  /* 0x0002740501007387 */ /* 0x0043e40000100800 */
[----:B-1----:R-:W-:-:S04]  /*7060*/  SHF.R.S32.HI R5, RZ, 0x1f, R42 ;  /* 0x0000001fff057819 */ /* 0x002fc8000001142a */
[----:B------:R-:W-:-:S13]  /*7070*/  ISETP.GE.AND.EX P1, PT, R5, UR17, PT, P1 ;  /* 0x0000001105007c0c */ /* 0x000fda000bf26310 */
[----:B------:R-:W1:Y:S01]  /*7080*/  @!P1 LDC.64 R10, c[0x0][0x3f8] ;  /* 0x0000fe00ff0a9b82 */ /* 0x000e620000000a00 */
[----:B------:R-:W-:Y:S02]  /*7090*/  @!P1 MOV R40, R6 ;  /* 0x0000000600289202 */ /* 0x000fe40000000f00 */
[----:B------:R-:W-:Y:S01]  /*70a0*/  @!P1 MOV R41, R9 ;  /* 0x0000000900299202 */ /* 0x000fe20000000f00 */
[-C--:B-1----:R-:W-:Y:S02]  /*70b0*/  @!P1 IMAD R5, R5, R10.reuse, RZ ;  /* 0x0000000a05059224 */ /* 0x082fe400078e02ff */
        /* <DEDUP_REMOVED lines=8> */
[----:B------:R-:W0:Y:S02]  /*7140*/  @!P1 LDC.64 R10, c[0x0][0x398] ;  /* 0x0000e600ff0a9b82 */ /* 0x000e240000000a00 */
[----:B0-----:R-:W-:Y:S01]  /*7150*/  @!P1 IADD3 R16, P2, PT, R40, R10, RZ ;  /* 0x0000000a28109210 */ /* 0x001fe20007f5e0ff */
[----:B------:R-:W-:Y:S01]  /*7160*/  HFMA2 R10, -RZ, RZ, 0, 0 ;  /* 0x00000000ff0a7431 */ /* 0x000fe200000001ff */
[----:B------:R-:W2:Y:S05]  /*7170*/  LDL.LU.64 R40, [R1+0x238] ;  /* 0x0002380001287983 */ /* 0x000eaa0000300a00 */
[----:B------:R-:W3:Y:S04]  /*7180*/  @!P5 LDG.E R10, desc[UR10][R44.64] ;  /* 0x0000000a2c0ad981 */ /* 0x000ee8000c1e1900 */
[----:B------:R-:W4:Y:S01]  /*7190*/  LDL.LU.64 R44, [R1+0x8a0] ;  /* 0x0008a000012c7983 */ /* 0x000f220000300a00 */
[----:B------:R-:W-:-:S02]  /*71a0*/  LOP3.LUT P3, RZ, R3, 0x4, RZ, 0xc0, !PT ;  /* 0x0000000403ff7812 */ /* 0x000fc4000786c0ff */
[----:B------:R-:W-:Y:S02]  /*71b0*/  @!P1 IADD3.X R17, PT, PT, R5, R11, RZ, P2, !PT ;  /* 0x0000000b05119210 */ /* 0x000fe400017fe4ff */
[----:B------:R-:W-:Y:S02]  /*71c0*/  MOV R5, RZ ;  /* 0x000000ff00057202 */ /* 0x000fe40000000f00 */
[----:B------:R-:W-:Y:S02]  /*71d0*/  LOP3.LUT R2, R2, 0xfffffffe, RZ, 0xc0, !PT ;  /* 0xfffffffe02027812 */ /* 0x000fe400078ec0ff */
[----:B------:R-:W-:Y:S02]  /*71e0*/  LOP3.LUT R4, R4, 0x7fffffff, RZ, 0xc0, !PT ;  /* 0x7fffffff04047812 */ /* 0x000fe400078ec0ff */
[----:B------:R-:W-:Y:S01]  /*71f0*/  @P0 LOP3.LUT R2, R2, 0x1, RZ, 0xfc, !PT ;  /* 0x0000000102020812 */ /* 0x000fe200078efcff */
[----:B------:R-:W-:Y:S01]  /*7200*/  @!P1 STL.64 [R1+0x2b0], R16 ;  /* 0x0002b01001009387 */ /* 0x000fe20000100a00 */
[----:B------:R-:W-:-:S02]  /*7210*/  @P1 LOP3.LUT R4, R4, 0x80000000, RZ, 0xfc, !PT ;  /* 0x8000000004041812 */ /* 0x000fc400078efcff */
[----:B------:R-:W-:Y:S02]  /*7220*/  LOP3.LUT P1, RZ, R2, 0x100, RZ, 0xc0, !PT ;  /* 0x0000010002ff7812 */ /* 0x000fe4000782c0ff */
[----:B------:R-:W-:Y:S01]  /*7230*/  MOV R30, RZ ;  /* 0x000000ff001e7202 */ /* 0x000fe20000000f00 */
[----:B--2---:R-:W2:Y:S04]  /*7240*/  @!P3 LDG.E R5, desc[UR10][R40.64] ;  /* 0x0000000a2805b981 */ /* 0x004ea8000c1e1900 */
[----:B---3--:R0:W-:Y:S01]  /*7250*/  STL [R1+0x250], R10 ;  /* 0x0002500a01007387 */ /* 0x0081e20000100800 */
[----:B------:R-:W-:-:S03]  /*7260*/  IADD3 R42, PT, PT, R0, 0x1d8, RZ ;  /* 0x000001d8002a7810 */ /* 0x000fc60007ffe0ff */
[----:B----4-:R-:W-:Y:S01]  /*7270*/  STL [R1+0x820], R44 ;  /* 0x0008202c01007387 */ /* 0x010fe20000100800 */
[----:B0-----:R-:W-:-:S03]  /*7280*/  HFMA2 R10, -RZ, RZ, 0, 0 ;  /* 0x00000000ff0a7431 */ /* 0x001fc600000001ff */
[----:B------:R0:W3:Y:S04]  /*7290*/  @!P1 LDG.E R30, desc[UR10][R44.64] ;  /* 0x0000000a2c1e9981 */ /* 0x0000e8000c1e1900 */
[----:B------:R-:W-:Y:S04]  /*72a0*/  STL [R1+0x834], R44 ;  /* 0x0008342c01007387 */ /* 0x000fe80000100800 */
[----:B------:R-:W4:Y:S01]  /*72b0*/  @!P3 LDG.E R10, desc[UR10][R32.64] ;  /* 0x0000000a200ab981 */ /* 0x000f22000c1e1900 */
[----:B------:R-:W-:-:S03]  /*72c0*/  ISETP.GE.U32.AND P2, PT, R42, UR16, PT ;  /* 0x000000102a007c0c */ /* 0x000fc6000bf46070 */
[----:B------:R-:W-:Y:S04]  /*72d0*/  STL [R1+0x83c], R44 ;  /* 0x00083c2c01007387 */ /* 0x000fe80000100800 */
[----:B------:R-:W-:Y:S04]  /*72e0*/  STL [R1+0x844], R44 ;  /* 0x0008442c01007387 */ /* 0x000fe80000100800 */
[----:B------:R-:W-:Y:S04]  /*72f0*/  STL [R1+0x848], R44 ;  /* 0x0008482c01007387 */ /* 0x000fe80000100800 */
[----:B------:R0:W-:Y:S04]  /*7300*/  STL [R1+0x850], R44 ;  /* 0x0008502c01007387 */ /* 0x0001e80000100800 */
[----:B------:R-:W-:Y:S04]  /*7310*/  STL [R1+0x828], R45 ;  /* 0x0008282d01007387 */ /* 0x000fe80000100800 */
[----:B------:R-:W-:Y:S01]  /*7320*/  STL [R1+0x82c], R45 ;  /* 0x00082c2d01007387 */ /* 0x000fe20000100800 */
[----:B0-----:R-:W-:-:S03]  /*7330*/  MOV R44, R31 ;  /* 0x0000001f002c7202 */ /* 0x001fc60000000f00 */
[----:B------:R-:W-:Y:S04]  /*7340*/  STL [R1+0x830], R45 ;  /* 0x0008302d01007387 */ /* 0x000fe80000100800 */
[----:B------:R0:W-:Y:S04]  /*7350*/  STL [R1+0x838], R45 ;  /* 0x0008382d01007387 */ /* 0x0001e80000100800 */
[----:B------:R-:W3:Y:S01]  /*7360*/  LDL.LU.64 R32, [R1+0x240] ;  /* 0x0002400001207983 */ /* 0x000ee20000300a00 */
[----:B------:R-:W-:-:S03]  /*7370*/  LOP3.LUT P5, RZ, R2, 0x40, RZ, 0xc0, !PT ;  /* 0x0000004002ff7812 */ /* 0x000fc600078ac0ff */
[----:B------:R-:W3:Y:S01]  /*7380*/  LDL.LU.64 R16, [R1+0x8a8] ;  /* 0x0008a80001107983 */ /* 0x000ee20000300a00 */
[----:B0-----:R-:W-:-:S03]  /*7390*/  MOV R45, R43 ;  /* 0x0000002b002d7202 */ /* 0x001fc60000000f00 */
[----:B--2---:R0:W-:Y:S02]  /*73a0*/  STL [R1+0x254], R5 ;  /* 0x0002540501007387 */ /* 0x0041e40000100800 */
[----:B0-----:R-:W-:-:S04]  /*73b0*/  SHF.R.S32.HI R5, RZ, 0x1f, R42 ;  /* 0x0000001fff057819 */ /* 0x001fc8000001142a */
[----:B------:R-:W-:Y:S01]  /*73c0*/  ISETP.GE.AND.EX P2, PT, R5, UR17, PT, P2 ;  /* 0x0000001105007c0c */ /* 0x000fe2000bf46320 */
[----:B----4-:R0:W-:-:S12]  /*73d0*/  STL [R1+0x258], R10 ;  /* 0x0002580a01007387 */ /* 0x0101d80000100800 */
[----:B0-----:R-:W0:Y:S01]  /*73e0*/  @!P2 LDC.64 R10, c[0x0][0x3f8] ;  /* 0x0000fe00ff0aab82 */ /* 0x001e220000000a00 */
[----:B------:R-:W-:Y:S02]  /*73f0*/  @!P2 MOV R40, R6 ;  /* 0x000000060028a202 */ /* 0x000fe40000000f00 */
[----:B------:R-:W-:Y:S01]  /*7400*/  @!P2 MOV R41, R9 ;  /* 0x000000090029a202 */ /* 0x000fe20000000f00 */
[-C--:B0-----:R-:W-:Y:S02]  /*7410*/  @!P2 IMAD R5, R5, R10.reuse, RZ ;  /* 0x0000000a0505a224 */ /* 0x081fe400078e02ff */
[----:B------:R-:W-:-:S04]  /*7420*/  @!P2 IMAD.WIDE.U32 R40, R42, R10, R40 ;  /* 0x0000000a2a28a225 */ /* 0x000fc800078e0028 */
[----:B------:R-:W-:Y:S02]  /*7430*/  @!P2 IMAD R5, R42, R11, R5 ;  /* 0x0000000b2a05a224 */ /* 0x000fe400078e0205 */
[----:B------:R-:W0:Y:S01]  /*7440*/  @!P2 LDC.64 R10, c[0x0][0x3a0] ;  /* 0x0000e800ff0aab82 */ /* 0x000e220000000a00 */
[----:B------:R-:W2:Y:S02]  /*7450*/  LDL.LU.64 R42, [R1+0x218] ;  /* 0x00021800012a7983 */ /* 0x000ea40000300a00 */
[----:B------:R-:W-:-:S04]  /*7460*/  @!P2 IADD3 R5, PT, PT, R41, R5, RZ ;  /* 0x000000052905a210 */ /* 0x000fc80007ffe0ff */
[C---:B------:R-:W-:Y:S02]  /*7470*/  @!P2 SHF.L.U64.HI R5, R40.reuse, 0x1, R5 ;  /* 0x000000012805a819 */ /* 0x040fe40000010205 */
[----:B------:R-:W-:Y:S02]  /*7480*/  @!P2 SHF.L.U32 R40, R40, 0x1, RZ ;  /* 0x000000012828a819 */ /* 0x000fe400000006ff */
[----:B---3--:R-:W-:Y:S02]  /*7490*/  MOV R41, R30 ;  /* 0x0000001e00297202 */ /* 0x008fe40000000f00 */
[----:B0-----:R-:W-:-:S04]  /*74a0*/  @!P2 IADD3 R30, P3, PT, R40, R10, RZ ;  /* 0x0000000a281ea210 */ /* 0x001fc80007f7e0ff */
[C---:B------:R-:W-:Y:S02]  /*74b0*/  @!P2 IADD3.X R31, PT, PT, R5.reuse, R11, RZ, P3, !PT ;  /* 0x0000000b051fa210 */ /* 0x040fe40001ffe4ff */
[----:B------:R-:W0:Y:S03]  /*74c0*/  @!P2 LDC.64 R10, c[0x0][0x398] ;  /* 0x0000e600ff0aab82 */ /* 0x000e260000000a00 */
[----:B------:R0:W-:Y:S02]  /*74d0*/  @!P2 STL.64 [R1+0x298], R30 ;  /* 0x0002981e0100a387 */ /* 0x0001e40000100a00 */
[----:B0-----:R-:W-:Y:S02]  /*74e0*/  @!P2 IADD3 R30, P3, PT, R40, R10, RZ ;  /* 0x0000000a281ea210 */ /* 0x001fe40007f7e0ff */
[----:B------:R-:W3:Y:S02]  /*74f0*/  LDL.LU R40, [R1+0x310] ;  /* 0x0003100001287983 */ /* 0x000ee40000300800 */
[----:B------:R-:W-:-:S02]  /*7500*/  @!P2 IADD3.X R31, PT, PT, R5, R11, RZ, P3, !PT ;  /* 0x0000000b051fa210 */ /* 0x000fc40001ffe4ff */
[----:B------:R-:W-:-:S03]  /*7510*/  MOV R11, R41 ;  /* 0x00000029000b7202 */ /* 0x000fc60000000f00 */
[----:B------:R0:W-:Y:S04]  /*7520*/  @!P2 STL.64 [R1+0x290], R30 ;  /* 0x0002901e0100a387 */ /* 0x0001e80000100a00 */
[----:B0-----:R-:W4:Y:S01]  /*7530*/  LDL.LU.64 R30, [R1+0x890] ;  /* 0x00089000011e7983 */ /* 0x001f220000300a00 */
[----:B---3--:R-:W-:Y:S02]  /*7540*/  MOV R5, R40 ;  /* 0x0000002800057202 */ /* 0x008fe40000000f00 */
[----:B------:R-:W-:-:S06]  /*7550*/  CS2R R40, SRZ ;  /* 0x0000000000287805 */ /* 0x000fcc000001ff00 */
[----:B------:R-:W3:Y:S04]  /*7560*/  @!P1 LDG.E R41, desc[UR10][R32.64] ;  /* 0x0000000a20299981 */ /* 0x000ee8000c1e1900 */
[----:B--2---:R-:W2:Y:S04]  /*7570*/  @!P4 LDG.E R40, desc[UR10][R42.64] ;  /* 0x0000000a2a28c981 */ /* 0x004ea8000c1e1900 */
[----:B------:R-:W4:Y:S04]  /*7580*/  LDL.LU.64 R32, [R1+0x888] ;  /* 0x0008880001207983 */ /* 0x000f280000300a00 */
[----:B---3--:R-:W-:Y:S04]  /*7590*/  STL [R1+0x530], R41 ;  /* 0x0005302901007387 */ /* 0x008fe80000100800 */
[----:B--2---:R0:W-:Y:S02]  /*75a0*/  STL.64 [R1+0x538], R40 ;  /* 0x0005382801007387 */ /* 0x0041e40000100a00 */
[----:B0-----:R-:W-:-:S06]  /*75b0*/  HFMA2 R41, -RZ, RZ, 0, 0 ;  /* 0x00000000ff297431 */ /* 0x001fcc00000001ff */
[----:B----4-:R0:W2:Y:S02]  /*75c0*/  @!P4 LDG.E R41, desc[UR10][R32.64] ;  /* 0x0000000a2029c981 */ /* 0x0100a4000c1e1900 */
[----:B0-----:R-:W-:Y:S01]  /*75d0*/  MOV R33, R5 ;  /* 0x0000000500217202 */ /* 0x001fe20000000f00 */
[----:B------:R-:W-:-:S06]  /*75e0*/  HFMA2 R5, -RZ, RZ, 0, 0 ;  /* 0x00000000ff057431 */ /* 0x000fcc00000001ff */
[----:B------:R0:W3:Y:S01]  /*75f0*/  @!P5 LDG.E R5, desc[UR10][R30.64] ;  /* 0x0000000a1e05d981 */ /* 0x0000e2000c1e1900 */
[----:B------:R-:W-:-:S04]  /*7600*/  IADD3 R42, PT, PT, R0, 0x1e0, RZ ;  /* 0x000001e0002a7810 */ /* 0x000fc80007ffe0ff */
[----:B------:R-:W-:Y:S02]  /*7610*/  SHF.R.S32.HI R43, RZ, 0x1f, R42 ;  /* 0x0000001fff2b7819 */ /* 0x000fe4000001142a */
[----:B------:R-:W-:-:S04]  /*7620*/  ISETP.GE.U32.AND P3, PT, R42, UR16, PT ;  /* 0x000000102a007c0c */ /* 0x000fc8000bf66070 */
[----:B------:R-:W-:Y:S02]  /*7630*/  ISETP.GE.AND.EX P3, PT, R43, UR17, PT, P3 ;  /* 0x000000112b007c0c */ /* 0x000fe4000bf66330 */
[----:B------:R-:W-:Y:S01]  /*7640*/  MOV R10, R34 ;  /* 0x00000022000a7202 */ /* 0x000fe20000000f00 */
        /* <DEDUP_REMOVED lines=8> */
[----:B0-----:R-:W-:-:S02]  /*76d0*/  @!P3 MOV R30, R6 ;  /* 0x00000006001eb202 */ /* 0x001fc40000000f00 */
[----:B------:R-:W-:Y:S01]  /*76e0*/  @!P3 MOV R31, R9 ;  /* 0x00000009001fb202 */ /* 0x000fe20000000f00 */
[----:B------:R-:W-:Y:S04]  /*76f0*/  STL [R1+0x804], R42 ;  /* 0x0008042a01007387 */ /* 0x000fe80000100800 */
[----:B------:R-:W-:Y:S01]  /*7700*/  STL [R1+0x80c], R42 ;  /* 0x00080c2a01007387 */ /* 0x000fe20000100800 */
[----:B-1----:R-:W-:-:S03]  /*7710*/  MOV R40, R10 ;  /* 0x0000000a00287202 */ /* 0x002fc60000000f00 */
[----:B------:R-:W-:Y:S04]  /*7720*/  STL [R1+0x810], R42 ;  /* 0x0008102a01007387 */ /* 0x000fe80000100800 */
[----:B------:R-:W-:Y:S04]  /*7730*/  STL [R1+0x818], R43 ;  /* 0x0008182b01007387 */ /* 0x000fe80000100800 */
[----:B------:R-:W4:Y:S04]  /*7740*/  LDL.LU R34, [R1+0x898] ;  /* 0x0008980001227983 */ /* 0x000f280000300800 */
[----:B--2---:R0:W-:Y:S02]  /*7750*/  STL [R1+0x238], R41 ;  /* 0x0002382901007387 */ /* 0x0041e40000100800 */
[----:B0-----:R-:W-:-:S02]  /*7760*/  MOV R41, R11 ;  /* 0x0000000b00297202 */ /* 0x001fc40000000f00 */
[----:B------:R-:W0:Y:S02]  /*7770*/  @!P3 LDC.64 R10, c[0x0][0x3f8] ;  /* 0x0000fe00ff0abb82 */ /* 0x000e240000000a00 */
[-C--:B0-----:R-:W-:Y:S02]  /*7780*/  @!P3 IMAD R32, R43, R10.reuse, RZ ;  /* 0x0000000a2b20b224 */ /* 0x081fe400078e02ff */
[----:B------:R-:W-:-:S04]  /*7790*/  @!P3 IMAD.WIDE.U32 R30, R42, R10, R30 ;  /* 0x0000000a2a1eb225 */ /* 0x000fc800078e001e */
[----:B------:R-:W-:Y:S02]  /*77a0*/  @!P3 IMAD R32, R42, R11, R32 ;  /* 0x0000000b2a20b224 */ /* 0x000fe400078e0220 */
[----:B------:R-:W0:Y:S03]  /*77b0*/  @!P3 LDC.64 R10, c[0x0][0x3a0] ;  /* 0x0000e800ff0abb82 */ /* 0x000e260000000a00 */
[----:B------:R-:W-:-:S04]  /*77c0*/  @!P3 IADD3 R31, PT, PT, R31, R32, RZ ;  /* 0x000000201f1fb210 */ /* 0x000fc80007ffe0ff */
[C---:B------:R-:W-:Y:S02]  /*77d0*/  @!P3 SHF.L.U64.HI R31, R30.reuse, 0x1, R31 ;  /* 0x000000011e1fb819 */ /* 0x040fe4000001021f */
[----:B------:R-:W-:Y:S02]  /*77e0*/  @!P3 SHF.L.U32 R30, R30, 0x1, RZ ;  /* 0x000000011e1eb819 */ /* 0x000fe400000006ff */
[----:B------:R-:W-:Y:S02]  /*77f0*/  MOV R32, R14 ;  /* 0x0000000e00207202 */ /* 0x000fe40000000f00 */
[----:B------:R-:W-:Y:S02]  /*7800*/  MOV R42, R15 ;  /* 0x0000000f002a7202 */ /* 0x000fe40000000f00 */
[----:B0-----:R-:W-:-:S04]  /*7810*/  @!P3 IADD3 R14, P4, PT, R30, R10, RZ ;  /* 0x0000000a1e0eb210 */ /* 0x001fc80007f9e0ff */
[----:B------:R-:W-:Y:S02]  /*7820*/  @!P3 IADD3.X R15, PT, PT, R31, R11, RZ, P4, !PT ;  /* 0x0000000b1f0fb210 */ /* 0x000fe400027fe4ff */
[----:B------:R-:W0:Y:S01]  /*7830*/  @!P3 LDC.64 R10, c[0x0][0x398] ;  /* 0x0000e600ff0abb82 */ /* 0x000e220000000a00 */
[----:B------:R-:W-:Y:S01]  /*7840*/  MOV R43, R38 ;  /* 0x00000026002b7202 */ /* 0x000fe20000000f00 */
[----:B---3--:R-:W-:Y:S04]  /*7850*/  STL [R1+0x518], R5 ;  /* 0x0005180501007387 */ /* 0x008fe80000100800 */
[----:B------:R-:W-:Y:S04]  /*7860*/  STL [R1+0x52c], R5 ;  /* 0x00052c0501007387 */ /* 0x000fe80000100800 */
[----:B------:R-:W-:Y:S04]  /*7870*/  STL [R1+0x540], R5 ;  /* 0x0005400501007387 */ /* 0x000fe80000100800 */
[----:B------:R-:W-:Y:S04]  /*7880*/  STL [R1+0x54c], R5 ;  /* 0x00054c0501007387 */ /* 0x000fe80000100800 */
[----:B------:R-:W-:Y:S04]  /*7890*/  STL [R1+0x558], R5 ;  /* 0x0005580501007387 */ /* 0x000fe80000100800 */
[----:B------:R1:W-:Y:S01]  /*78a0*/  STL [R1+0x570], R5 ;  /* 0x0005700501007387 */ /* 0x0003e20000100800 */
[----:B0-----:R-:W-:-:S02]  /*78b0*/  @!P3 IADD3 R38, P4, PT, R30, R10, RZ ;  /* 0x0000000a1e26b210 */ /* 0x001fc40007f9e0ff */
[----:B-1----:R-:W-:Y:S02]  /*78c0*/  MOV R5, R39 ;  /* 0x0000002700057202 */ /* 0x002fe40000000f00 */
[----:B------:R-:W-:-:S05]  /*78d0*/  @!P3 IADD3.X R39, PT, PT, R31, R11, RZ, P4, !PT ;  /* 0x0000000b1f27b210 */ /* 0x000fca00027fe4ff */
[----:B------:R0:W-:Y:S01]  /*78e0*/  @!P3 STL.64 [R1+0x260], R38 ;  /* 0x000260260100b387 */ /* 0x0001e20000100a00 */
[----:B------:R-:W-:-:S03]  /*78f0*/  MOV R30, R20 ;  /* 0x00000014001e7202 */ /* 0x000fc60000000f00 */
[----:B0-----:R-:W2:Y:S01]  /*7900*/  LDL.LU.64 R38, [R1+0x878] ;  /* 0x0008780001267983 */ /* 0x001ea20000300a00 */
[----:B------:R-:W-:-:S03]  /*7910*/  MOV R31, R21 ;  /* 0x00000015001f7202 */ /* 0x000fc60000000f00 */
[----:B------:R-:W3:Y:S01]  /*7920*/  LDL.LU.64 R20, [R1+0x870] ;  /* 0x0008700001147983 */ /* 0x000ee20000300a00 */
[----:B------:R-:W-:-:S03]  /*7930*/  MOV R10, R35 ;  /* 0x00000023000a7202 */ /* 0x000fc60000000f00 */
[----:B------:R-:W4:Y:S01]  /*7940*/  LDL.LU R35, [R1+0x880] ;  /* 0x0008800001237983 */ /* 0x000f220000300800 */
[----:B------:R-:W-:Y:S01]  /*7950*/  MOV R11, R10 ;  /* 0x0000000a000b7202 */ /* 0x000fe20000000f00 */
[----:B------:R-:W-:Y:S01]  /*7960*/  HFMA2 R10, -RZ, RZ, 0, 0 ;  /* 0x00000000ff0a7431 */ /* 0x000fe200000001ff */
[----:B------:R-:W-:-:S05]  /*7970*/  LOP3.LUT P1, RZ, R2, 0x20, RZ, 0xc0, !PT ;  /* 0x0000002002ff7812 */ /* 0x000fca000782c0ff */
[----:B--2---:R0:W2:Y:S02]  /*7980*/  @!P5 LDG.E R10, desc[UR10][R38.64] ;  /* 0x0000000a260ad981 */ /* 0x0040a4000c1e1900 */
[----:B0-----:R-:W-:Y:S01]  /*7990*/  MOV R38, R11 ;  /* 0x0000000b00267202 */ /* 0x001fe20000000f00 */
[----:B------:R-:W-:Y:S01]  /*79a0*/  HFMA2 R11, -RZ, RZ, 0, 0 ;  /* 0x00000000ff0b7431 */ /* 0x000fe200000001ff */
[----:B------:R-:W2:Y:S05]  /*79b0*/  LDL.LU R39, [R1+0x314] ;  /* 0x0003140001277983 */ /* 0x000eaa0000300800 */
[----:B---3--:R0:W3:Y:S01]  /*79c0*/  @!P1 LDG.E R11, desc[UR10][R20.64] ;  /* 0x0000000a140b9981 */ /* 0x0080e2000c1e1900 */
[----:B------:R-:W-:-:S02]  /*79d0*/  LOP3.LUT P5, RZ, R3, 0x2, RZ, 0xc0, !PT ;  /* 0x0000000203ff7812 */ /* 0x000fc400078ac0ff */
[----:B0-----:R-:W-:-:S06]  /*79e0*/  CS2R R20, SRZ ;  /* 0x0000000000147805 */ /* 0x001fcc000001ff00 */
[----:B----4-:R0:W4:Y:S05]  /*79f0*/  @!P1 LDG.E R20, desc[UR10][R34.64] ;  /* 0x0000000a22149981 */ /* 0x01012a000c1e1900 */
[----:B------:R1:W4:Y:S01]  /*7a00*/  @!P5 LDG.E R21, desc[UR10][R16.64] ;  /* 0x0000000a1015d981 */ /* 0x000322000c1e1900 */
[----:B0-----:R-:W-:Y:S02]  /*7a10*/  MOV R34, R14 ;  /* 0x0000000e00227202 */ /* 0x001fe40000000f00 */
[----:B------:R-:W-:Y:S02]  /*7a20*/  MOV R35, R15 ;  /* 0x0000000f00237202 */ /* 0x000fe40000000f00 */
[----:B------:R-:W4:Y:S04]  /*7a30*/  LDL.LU.64 R14, [R1+0x868] ;  /* 0x00086800010e7983 */ /* 0x000f280000300a00 */
[----:B--2---:R-:W-:Y:S04]  /*7a40*/  STL [R1+0x504], R10 ;  /* 0x0005040a01007387 */ /* 0x004fe80000100800 */
[----:B---3--:R-:W-:Y:S04]  /*7a50*/  STL.64 [R1+0x510], R10 ;  /* 0x0005100a01007387 */ /* 0x008fe80000100a00 */
[----:B------:R0:W-:Y:S04]  /*7a60*/  STL.64 [R1+0x550], R10 ;  /* 0x0005500a01007387 */ /* 0x0001e80000100a00 */
[----:B------:R2:W-:Y:S01]  /*7a70*/  STL [R1+0x500], R11 ;  /* 0x0005000b01007387 */ /* 0x0005e20000100800 */
[----:B0-----:R-:W-:-:S02]  /*7a80*/  MOV R10, R32 ;  /* 0x00000020000a7202 */ /* 0x001fc40000000f00 */
[----:B------:R-:W-:Y:S02]  /*7a90*/  IADD3 R32, PT, PT, R0, 0x1e8, RZ ;  /* 0x000001e800207810 */ /* 0x000fe40007ffe0ff */
[----:B--2---:R-:W-:Y:S02]  /*7aa0*/  MOV R11, R33 ;  /* 0x00000021000b7202 */ /* 0x004fe40000000f00 */
[----:B------:R-:W-:Y:S02]  /*7ab0*/  SHF.R.S32.HI R33, RZ, 0x1f, R32 ;  /* 0x0000001fff217819 */ /* 0x000fe40000011420 */
[----:B------:R-:W-:-:S04]  /*7ac0*/  ISETP.GE.U32.AND P4, PT, R32, UR16, PT ;  /* 0x0000001020007c0c */ /* 0x000fc8000bf86070 */
[----:B------:R-:W-:-:S13]  /*7ad0*/  ISETP.GE.AND.EX P4, PT, R33, UR17, PT, P4 ;  /* 0x0000001121007c0c */ /* 0x000fda000bf86340 */
[----:B-1----:R-:W0:Y:S01]  /*7ae0*/  @!P4 LDC.64 R16, c[0x0][0x3f8] ;  /* 0x0000fe00ff10cb82 */ /* 0x002e220000000a00 */
[----:B----4-:R-:W-:Y:S04]  /*7af0*/  STL [R1+0x4f4], R20 ;  /* 0x0004f41401007387 */ /* 0x010fe80000100800 */
[----:B------:R-:W-:Y:S04]  /*7b00*/  STL [R1+0x4f0], R21 ;  /* 0x0004f01501007387 */ /* 0x000fe80000100800 */
[----:B------:R1:W-:Y:S02]  /*7b10*/  STL.64 [R1+0x4f8], R20 ;  /* 0x0004f81401007387 */ /* 0x0003e40000100a00 */
[----:B-1----:R-:W-:-:S02]  /*7b20*/  MOV R20, R34 ;  /* 0x0000002200147202 */ /* 0x002fc40000000f00 */
[----:B------:R-:W-:Y:S02]  /*7b30*/  MOV R21, R35 ;  /* 0x0000002300157202 */ /* 0x000fe40000000f00 */
[----:B------:R-:W-:Y:S02]  /*7b40*/  MOV R35, R10 ;  /* 0x0000000a00237202 */ /* 0x000fe40000000f00 */
[----:B------:R-:W-:Y:S02]  /*7b50*/  MOV R34, R11 ;  /* 0x0000000b00227202 */ /* 0x000fe40000000f00 */
[----:B------:R-:W-:Y:S02]  /*7b60*/  MOV R10, R30 ;  /* 0x0000001e000a7202 */ /* 0x000fe40000000f00 */
[----:B------:R-:W-:Y:S01]  /*7b70*/  MOV R11, R31 ;  /* 0x0000001f000b7202 */ /* 0x000fe20000000f00 */
[----:B0-----:R-:W-:Y:S01]  /*7b80*/  @!P4 IMAD R33, R33, R16, RZ ;  /* 0x000000102121c224 */ /* 0x001fe200078e02ff */
[----:B------:R-:W-:-:S02]  /*7b90*/  @!P4 MOV R30, R6 ;  /* 0x00000006001ec202 */ /* 0x000fc40000000f00 */
[----:B------:R-:W-:Y:S01]  /*7ba0*/  @!P4 MOV R31, R9 ;  /* 0x00000009001fc202 */ /* 0x000fe20000000f00 */
[C---:B------:R-:W-:Y:S02]  /*7bb0*/  @!P4 IMAD R33, R32.reuse, R17, R33 ;  /* 0x000000112021c224 */ /* 0x040fe400078e0221 */
[----:B------:R-:W-:Y:S02]  /*7bc0*/  @!P4 IMAD.WIDE.U32 R30, R32, R16, R30 ;  /* 0x00000010201ec225 */ /* 0x000fe400078e001e */
[----:B------:R-:W0:Y:S03]  /*7bd0*/  @!P4 LDC.64 R16, c[0x0][0x3a0] ;  /* 0x0000e800ff10cb82 */ /* 0x000e260000000a00 */
[----:B------:R-:W-:-:S04]  /*7be0*/  @!P4 IADD3 R31, PT, PT, R31, R33, RZ ;  /* 0x000000211f1fc210 */ /* 0x000fc80007ffe0ff */
[C---:B------:R-:W-:Y:S02]  /*7bf0*/  @!P4 SHF.L.U64.HI R31, R30.reuse, 0x1, R31 ;  /* 0x000000011e1fc819 */ /* 0x040fe4000001021f */
[----:B------:R-:W-:Y:S01]  /*7c00*/  @!P4 SHF.L.U32 R30, R30, 0x1, RZ ;  /* 0x000000011e1ec819 */ /* 0x000fe200000006ff */
[----:B------:R-:W-:Y:S01]  /*7c10*/  STL [R1+0x584], R33 ;  /* 0x0005842101007387 */ /* 0x000fe20000100800 */
[----:B------:R-:W-:-:S03]  /*7c20*/  MOV R32, R38 ;  /* 0x0000002600207202 */ /* 0x000fc60000000f00 */
[----:B------:R-:W-:Y:S04]  /*7c30*/  STL [R1+0x58c], R33 ;  /* 0x00058c2101007387 */ /* 0x000fe80000100800 */
[----:B------:R-:W-:Y:S04]  /*7c40*/  STL [R1+0x594], R33 ;  /* 0x0005942101007387 */ /* 0x000fe80000100800 */
[----:B------:R-:W-:Y:S01]  /*7c50*/  STL [R1+0x5e4], R33 ;  /* 0x0005e42101007387 */ /* 0x000fe20000100800 */
[----:B0-----:R-:W-:-:S03]  /*7c60*/  @!P4 IADD3 R38, P5, PT, R30, R16, RZ ;  /* 0x000000101e26c210 */ /* 0x001fc60007fbe0ff */
[----:B------:R-:W-:Y:S04]  /*7c70*/  STL [R1+0x614], R33 ;  /* 0x0006142101007387 */ /* 0x000fe80000100800 */
[----:B------:R-:W-:Y:S04]  /*7c80*/  STL [R1+0x61c], R33 ;  /* 0x00061c2101007387 */ /* 0x000fe80000100800 */
[----:B------:R-:W-:Y:S04]  /*7c90*/  STL [R1+0x64c], R33 ;  /* 0x00064c2101007387 */ /* 0x000fe80000100800 */
[----:B------:R0:W-:Y:S02]  /*7ca0*/  STL [R1+0x654], R33 ;  /* 0x0006542101007387 */ /* 0x0001e40000100800 */
[----:B0-----:R-:W-:-:S02]  /*7cb0*/  MOV R33, R39 ;  /* 0x0000002700217202 */ /* 0x001fc40000000f00 */
[----:B------:R-:W-:Y:S02]  /*7cc0*/  @!P4 IADD3.X R39, PT, PT, R31, R17, RZ, P5, !PT ;  /* 0x000000111f27c210 */ /* 0x000fe40002ffe4ff */
[----:B------:R-:W0:Y:S01]  /*7cd0*/  @!P4 LDC.64 R16, c[0x0][0x398] ;  /* 0x0000e600ff10cb82 */ /* 0x000e220000000a00 */
[----:B------:R-:W-:Y:S04]  /*7ce0*/  STL [R1+0x4e0], R38 ;  /* 0x0004e02601007387 */ /* 0x000fe80000100800 */
[----:B------:R-:W-:Y:S04]  /*7cf0*/  STL.64 [R1+0x4e8], R38 ;  /* 0x0004e82601007387 */ /* 0x000fe80000100a00 */
[----:B------:R-:W-:Y:S04]  /*7d00*/  STL.64 [R1+0x520], R38 ;  /* 0x0005202601007387 */ /* 0x000fe80000100a00 */
[----:B------:R1:W-:Y:S04]  /*7d10*/  STL.64 [R1+0x568], R38 ;  /* 0x0005682601007387 */ /* 0x0003e80000100a00 */
[----:B------:R2:W-:Y:S01]  /*7d20*/  STL [R1+0x4dc], R39 ;  /* 0x0004dc2701007387 */ /* 0x0005e20000100800 */
[----:B-1----:R-:W-:-:S02]  /*7d30*/  MOV R38, R12 ;  /* 0x0000000c00267202 */ /* 0x002fc40000000f00 */
[----:B0-----:R-:W-:Y:S02]  /*7d40*/  @!P4 IADD3 R12, P5, PT, R30, R16, RZ ;  /* 0x000000101e0cc210 */ /* 0x001fe40007fbe0ff */
[----:B--2---:R-:W-:Y:S02]  /*7d50*/  MOV R39, R13 ;  /* 0x0000000d00277202 */ /* 0x004fe40000000f00 */
[----:B------:R-:W-:-:S05]  /*7d60*/  @!P4 IADD3.X R13, PT, PT, R31, R17, RZ, P5, !PT ;  /* 0x000000111f0dc210 */ /* 0x000fca0002ffe4ff */
[----:B------:R0:W-:Y:S04]  /*7d70*/  @!P4 STL.64 [R1+0x248], R12 ;  /* 0x0002480c0100c387 */ /* 0x0001e80000100a00 */
[----:B0-----:R-:W2:Y:S01]  /*7d80*/  LDL.LU.64 R12, [R1+0x860] ;  /* 0x00086000010c7983 */ /* 0x001ea20000300a00 */
[----:B------:R-:W-:-:S04]  /*7d90*/  LOP3.LUT R4, R4, 0xbfffffff, RZ, 0xc0, !PT ;  /* 0xbfffffff04047812 */ /* 0x000fc800078ec0ff */
[----:B------:R-:W-:-:S04]  /*7da0*/  @P3 LOP3.LUT R4, R4, 0x40000000, RZ, 0xfc, !PT ;  /* 0x4000000004043812 */ /* 0x000fc800078efcff */
[----:B------:R-:W-:-:S04]  /*7db0*/  LOP3.LUT R4, R4, 0xdfffffff, RZ, 0xc0, !PT ;  /* 0xdfffffff04047812 */ /* 0x000fc800078ec0ff */
[----:B------:R-:W-:Y:S02]  /*7dc0*/  @P4 LOP3.LUT R4, R4, 0x20000000, RZ, 0xfc, !PT ;  /* 0x2000000004044812 */ /* 0x000fe400078efcff */
[----:B------:R-:W-:Y:S01]  /*7dd0*/  LOP3.LUT P4, RZ, R2, 0x10, RZ, 0xc0, !PT ;  /* 0x0000001002ff7812 */ /* 0x000fe2000788c0ff */
[----:B------:R-:W-:-:S12]  /*7de0*/  HFMA2 R16, -RZ, RZ, 0, 0 ;  /* 0x00000000ff107431 */ /* 0x000fd800000001ff */
[----:B--2---:R0:W2:Y:S04]  /*7df0*/  @!P4 LDG.E R16, desc[UR10][R12.64] ;  /* 0x0000000a0c10c981 */ /* 0x0040a8000c1e1900 */
[----:B------:R-:W3:Y:S01]  /*7e00*/  LDL.LU R12, [R1+0x308] ;  /* 0x00030800010c7983 */ /* 0x000ee20000300800 */
[----:B------:R-:W-:Y:S02]  /*7e10*/  LOP3.LUT P3, RZ, R2, 0x8, RZ, 0xc0, !PT ;  /* 0x0000000802ff7812 */ /* 0x000fe4000786c0ff */
[----:B0-----:R-:W-:-:S11]  /*7e20*/  MOV R13, RZ ;  /* 0x000000ff000d7202 */ /* 0x001fd60000000f00 */
[----:B------:R3:W4:Y:S02]  /*7e30*/  @!P3 LDG.E R13, desc[UR10][R14.64] ;  /* 0x0000000a0e0db981 */ /* 0x000724000c1e1900 */
[----:B---3--:R-:W-:Y:S01]  /*7e40*/  MOV R14, R12 ;  /* 0x0000000c000e7202 */ /* 0x008fe20000000f00 */
[----:B------:R-:W-:-:S06]  /*7e50*/  HFMA2 R12, -RZ, RZ, 0, 0 ;  /* 0x00000000ff0c7431 */ /* 0x000fcc00000001ff */
[----:B------:R0:W3:Y:S02]  /*7e60*/  @!P3 LDG.E R12, desc[UR10][R18.64] ;  /* 0x0000000a120cb981 */ /* 0x0000e4000c1e1900 */
[----:B0-----:R-:W-:Y:S01]  /*7e70*/  MOV R19, R14 ;  /* 0x0000000e00137202 */ /* 0x001fe20000000f00 */
[----:B------:R-:W-:Y:S01]  /*7e80*/  HFMA2 R14, -RZ, RZ, 0, 0 ;  /* 0x00000000ff0e7431 */ /* 0x000fe200000001ff */
[----:B------:R-:W2:Y:S05]  /*7e90*/  LDL.LU R18, [R1+0x328] ;  /* 0x0003280001127983 */ /* 0x000eaa0000300800 */
[----:B------:R0:W2:Y:S01]  /*7ea0*/  @!P6 LDG.E R14, desc[UR10][R28.64] ;  /* 0x0000000a1c0ee981 */ /* 0x0000a2000c1e1900 */
[----:B------:R-:W-:-:S02]  /*7eb0*/  MOV R17, R45 ;  /* 0x0000002d00117202 */ /* 0x000fc40000000f00 */
[----:B------:R-:W-:Y:S01]  /*7ec0*/  IADD3 R15, PT, PT, R0, 0x1f0, RZ ;  /* 0x000001f0000f7810 */ /* 0x000fe20007ffe0ff */
[----:B----4-:R-:W-:Y:S04]  /*7ed0*/  STL [R1+0x548], R13 ;  /* 0x0005480d01007387 */ /* 0x010fe80000100800 */
[----:B------:R-:W-:Y:S01]  /*7ee0*/  STL [R1+0x57c], R13 ;  /* 0x00057c0d01007387 */ /* 0x000fe20000100800 */
[----:B------:R-:W-:-:S03]  /*7ef0*/  ISETP.GE.U32.AND P5, PT, R15, UR16, PT ;  /* 0x000000100f007c0c */ /* 0x000fc6000bfa6070 */
        /* <DEDUP_REMOVED lines=9> */
[----:B------:R-:W-:Y:S01]  /*7f90*/  LOP3.LUT P1, RZ, R2, 0x2, RZ, 0xc0, !PT ;  /* 0x0000000202ff7812 */ /* 0x000fe2000782c0ff */
[----:B------:R-:W-:Y:S04]  /*7fa0*/  STL [R1+0x644], R37 ;  /* 0x0006442501007387 */ /* 0x000fe80000100800 */
[----:B------:R-:W-:Y:S01]  /*7fb0*/  STL [R1+0x680], R37 ;  /* 0x0006802501007387 */ /* 0x000fe20000100800 */
[----:B-1----:R-:W-:Y:S02]  /*7fc0*/  MOV R13, R17 ;  /* 0x00000011000d7202 */ /* 0x002fe40000000f00 */
[----:B------:R-:W-:Y:S01]  /*7fd0*/  SHF.R.S32.HI R17, RZ, 0x1f, R15 ;  /* 0x0000001fff117819 */ /* 0x000fe2000001140f */
[----:B------:R-:W-:Y:S03]  /*7fe0*/  STL [R1+0x688], R37 ;  /* 0x0006882501007387 */ /* 0x000fe60000100800 */
[----:B------:R-:W-:Y:S01]  /*7ff0*/  ISETP.GE.AND.EX P5, PT, R17, UR17, PT, P5 ;  /* 0x0000001111007c0c */ /* 0x000fe2000bfa6350 */
[----:B------:R-:W-:Y:S04]  /*8000*/  STL [R1+0x690], R37 ;  /* 0x0006902501007387 */ /* 0x000fe80000100800 */
[----:B------:R-:W-:Y:S04]  /*8010*/  STL [R1+0x6d0], R37 ;  /* 0x0006d02501007387 */ /* 0x000fe80000100800 */
[----:B------:R-:W-:Y:S04]  /*8020*/  STL [R1+0x6d8], R37 ;  /* 0x0006d82501007387 */ /* 0x000fe80000100800 */
[----:B0-----:R-:W-:-:S02]  /*8030*/  @!P5 MOV R28, R6 ;  /* 0x00000006001cd202 */ /* 0x001fc40000000f00 */
[----:B------:R-:W-:Y:S01]  /*8040*/  MOV R31, R42 ;  /* 0x0000002a001f7202 */ /* 0x000fe20000000f00 */
[----:B------:R-:W-:Y:S01]  /*8050*/  STL [R1+0x660], R36 ;  /* 0x0006602401007387 */ /* 0x000fe20000100800 */
[----:B------:R-:W-:-:S03]  /*8060*/  @!P5 MOV R29, R9 ;  /* 0x00000009001dd202 */ /* 0x000fc60000000f00 */
[----:B---3--:R-:W-:Y:S04]  /*8070*/  STL [R1+0x4d0], R12 ;  /* 0x0004d00c01007387 */ /* 0x008fe80000100800 */
[----:B------:R0:W-:Y:S04]  /*8080*/  STL [R1+0x5b0], R12 ;  /* 0x0005b00c01007387 */ /* 0x0001e80000100800 */
[----:B--2---:R-:W-:Y:S01]  /*8090*/  STL [R1+0x4c8], R14 ;  /* 0x0004c80e01007387 */ /* 0x004fe20000100800 */
[----:B0-----:R-:W-:-:S03]  /*80a0*/  MOV R12, R19 ;  /* 0x00000013000c7202 */ /* 0x001fc60000000f00 */
        /* <DEDUP_REMOVED lines=8> */
[----:B------:R-:W-:-:S03]  /*8130*/  @P5 LOP3.LUT R4, R4, 0x8000000, RZ, 0xfc, !PT ;  /* 0x0800000004045812 */ /* 0x000fc600078efcff */
[----:B------:R-:W2:Y:S01]  /*8140*/  LDL.LU R42, [R1+0x41c] ;  /* 0x00041c00012a7983 */ /* 0x000ea20000300800 */
[----:B------:R-:W-:-:S03]  /*8150*/  MOV R30, R35 ;  /* 0x00000023001e7202 */ /* 0x000fc60000000f00 */
[----:B------:R-:W-:Y:S01]  /*8160*/  STL [R1+0x66c], R36 ;  /* 0x00066c2401007387 */ /* 0x000fe20000100800 */
[----:B0-----:R-:W-:Y:S02]  /*8170*/  MOV R14, R18 ;  /* 0x00000012000e7202 */ /* 0x001fe40000000f00 */
[----:B------:R-:W0:Y:S01]  /*8180*/  @!P5 LDC.64 R18, c[0x0][0x3f8] ;  /* 0x0000fe00ff12db82 */ /* 0x000e220000000a00 */
[----:B------:R-:W-:Y:S04]  /*8190*/  STL [R1+0x674], R36 ;  /* 0x0006742401007387 */ /* 0x000fe80000100800 */
[----:B------:R-:W-:Y:S04]  /*81a0*/  STL [R1+0x67c], R36 ;  /* 0x00067c2401007387 */ /* 0x000fe80000100800 */
[----:B------:R-:W-:Y:S04]  /*81b0*/  STL [R1+0x684], R36 ;  /* 0x0006842401007387 */ /* 0x000fe80000100800 */
[----:B------:R-:W-:Y:S04]  /*81c0*/  STL [R1+0x724], R2 ;  /* 0x0007240201007387 */ /* 0x000fe80000100800 */
[----:B------:R-:W-:Y:S04]  /*81d0*/  STL [R1+0x72c], R2 ;  /* 0x00072c0201007387 */ /* 0x000fe80000100800 */
[----:B------:R-:W-:Y:S01]  /*81e0*/  STL [R1+0x4e4], R16 ;  /* 0x0004e41001007387 */ /* 0x000fe20000100800 */
[----:B0-----:R-:W-:-:S03]  /*81f0*/  @!P5 IMAD R17, R17, R18, RZ ;  /* 0x000000121111d224 */ /* 0x001fc600078e02ff */
[----:B------:R-:W-:Y:S01]  /*8200*/  STL [R1+0x508], R16 ;  /* 0x0005081001007387 */ /* 0x000fe20000100800 */
[----:B------:R-:W-:-:S03]  /*8210*/  @!P5 IMAD.WIDE.U32 R28, R15, R18, R28 ;  /* 0x000000120f1cd225 */ /* 0x000fc600078e001c */
[----:B------:R-:W-:Y:S01]  /*8220*/  STL [R1+0x51c], R16 ;  /* 0x00051c1001007387 */ /* 0x000fe20000100800 */
[----:B------:R-:W-:Y:S02]  /*8230*/  @!P5 IMAD R17, R15, R19, R17 ;  /* 0x000000130f11d224 */ /* 0x000fe400078e0211 */
[----:B------:R-:W0:Y:S01]  /*8240*/  @!P5 LDC.64 R18, c[0x0][0x3a0] ;  /* 0x0000e800ff12db82 */ /* 0x000e220000000a00 */
[----:B------:R-:W-:Y:S02]  /*8250*/  STL [R1+0x534], R16 ;  /* 0x0005341001007387 */ /* 0x000fe40000100800 */
[----:B------:R-:W-:Y:S02]  /*8260*/  @!P5 IADD3 R15, PT, PT, R29, R17, RZ ;  /* 0x000000111d0fd210 */ /* 0x000fe40007ffe0ff */
[C---:B------:R-:W-:Y:S01]  /*8270*/  @!P5 SHF.L.U32 R17, R28.reuse, 0x1, RZ ;  /* 0x000000011c11d819 */ /* 0x040fe200000006ff */
[----:B------:R-:W3:Y:S01]  /*8280*/  LDL.LU R29, [R1+0x374] ;  /* 0x00037400011d7983 */ /* 0x000ee20000300800 */
[----:B------:R-:W-:-:S03]  /*8290*/  @!P5 SHF.L.U64.HI R15, R28, 0x1, R15 ;  /* 0x000000011c0fd819 */ /* 0x000fc6000001020f */
[----:B------:R-:W4:Y:S04]  /*82a0*/  LDL.LU R28, [R1+0x31c] ;  /* 0x00031c00011c7983 */ /* 0x000f280000300800 */
[----:B------:R-:W-:Y:S04]  /*82b0*/  STL [R1+0x544], R16 ;  /* 0x0005441001007387 */ /* 0x000fe80000100800 */
[----:B------:R-:W-:Y:S04]  /*82c0*/  STL [R1+0x55c], R16 ;  /* 0x00055c1001007387 */ /* 0x000fe80000100800 */
[----:B------:R-:W-:Y:S01]  /*82d0*/  STL [R1+0x560], R16 ;  /* 0x0005601001007387 */ /* 0x000fe20000100800 */
[----:B0-----:R-:W-:-:S03]  /*82e0*/  @!P5 IADD3 R18, P6, PT, R17, R18, RZ ;  /* 0x000000121112d210 */ /* 0x001fc60007fde0ff */
[----:B------:R-:W-:Y:S01]  /*82f0*/  STL [R1+0x578], R16 ;  /* 0x0005781001007387 */ /* 0x000fe20000100800 */
[----:B------:R-:W-:-:S03]  /*8300*/  @!P5 IADD3.X R19, PT, PT, R15, R19, RZ, P6, !PT ;  /* 0x000000130f13d210 */ /* 0x000fc600037fe4ff */
        /* <DEDUP_REMOVED lines=13> */
[----:B------:R-:W-:Y:S04]  /*83e0*/  STL [R1+0x590], R16 ;  /* 0x0005901001007387 */ /* 0x000fe80000100800 */
[----:B------:R-:W-:Y:S04]  /*83f0*/  STL [R1+0x598], R16 ;  /* 0x0005981001007387 */ /* 0x000fe80000100800 */
[----:B------:R-:W-:Y:S04]  /*8400*/  STL [R1+0x5a0], R16 ;  /* 0x0005a01001007387 */ /* 0x000fe80000100800 */
[----:B------:R-:W-:Y:S04]  /*8410*/  STL [R1+0x5a8], R16 ;  /* 0x0005a81001007387 */ /* 0x000fe80000100800 */
[----:B------:R-:W-:Y:S04]  /*8420*/  STL [R1+0x5d0], R16 ;  /* 0x0005d01001007387 */ /* 0x000fe80000100800 */
[----:B------:R0:W-:Y:S01]  /*8430*/  STL [R1+0x600], R16 ;  /* 0x0006001001007387 */ /* 0x0001e20000100800 */
[----:B------:R-:W-:-:S03]  /*8440*/  MOV R35, R41 ;  /* 0x0000002900237202 */ /* 0x000fc60000000f00 */
[----:B------:R-:W4:Y:S01]  /*8450*/  LDL.LU R45, [R1+0x428] ;  /* 0x00042800012d7983 */ /* 0x000f220000300800 */
[----:B---3--:R-:W-:-:S03]  /*8460*/  MOV R19, R29 ;  /* 0x0000001d00137202 */ /* 0x008fc60000000f00 */
[----:B--2---:R-:W-:Y:S01]  /*8470*/  STL [R1+0x84c], R42 ;  /* 0x00084c2a01007387 */ /* 0x004fe20000100800 */
[----:B----4-:R-:W-:-:S03]  /*8480*/  MOV R18, R28 ;  /* 0x0000001c00127202 */ /* 0x010fc60000000f00 */
[----:B------:R-:W-:Y:S01]  /*8490*/  STL [R1+0x854], R42 ;  /* 0x0008542a01007387 */ /* 0x000fe20000100800 */
[----:B------:R-:W1:Y:S03]  /*84a0*/  @!P5 LDC.64 R28, c[0x0][0x398] ;  /* 0x0000e600ff1cdb82 */ /* 0x000e660000000a00 */
[----:B0-----:R-:W2:Y:S01]  /*84b0*/  LDL.LU R16, [R1+0x2ec] ;  /* 0x0002ec0001107983 */ /* 0x001ea20000300800 */
[----:B-1----:R-:W-:-:S03]  /*84c0*/  @!P5 IADD3 R28, P6, PT, R17, R28, RZ ;  /* 0x0000001c111cd210 */ /* 0x002fc60007fde0ff */
[----:B------:R-:W3:Y:S01]  /*84d0*/  LDL.LU R17, [R1+0x364] ;  /* 0x0003640001117983 */ /* 0x000ee20000300800 */
[----:B------:R-:W-:Y:S02]  /*84e0*/  @!P5 IADD3.X R29, PT, PT, R15, R29, RZ, P6, !PT ;  /* 0x0000001d0f1dd210 */ /* 0x000fe400037fe4ff */
[----:B------:R-:W-:Y:S01]  /*84f0*/  LOP3.LUT P5, RZ, R2, 0x4, RZ, 0xc0, !PT ;  /* 0x0000000402ff7812 */ /* 0x000fe200078ac0ff */
[----:B------:R-:W-:Y:S02]  /*8500*/  HFMA2 R15, -RZ, RZ, 0, 0 ;  /* 0x00000000ff0f7431 */ /* 0x000fe400000001ff */
[----:B------:R-:W-:Y:S04]  /*8510*/  STL [R1+0x4bc], R29 ;  /* 0x0004bc1d01007387 */ /* 0x000fe80000100800 */
[----:B------:R-:W-:Y:S06]  /*8520*/  STL [R1+0x4d4], R29 ;  /* 0x0004d41d01007387 */ /* 0x000fec0000100800 */
[----:B------:R3:W4:Y:S04]  /*8530*/  @!P5 LDG.E R15, desc[UR10][R36.64] ;  /* 0x0000000a240fd981 */ /* 0x000728000c1e1900 */
        /* <DEDUP_REMOVED lines=8> */
[----:B0-----:R-:W2:Y:S01]  /*85c0*/  LDL.LU R29, [R1+0x340] ;  /* 0x00034000011d7983 */ /* 0x001ea20000300800 */
[----:B---3--:R-:W-:Y:S01]  /*85d0*/  MOV R37, R17 ;  /* 0x0000001100257202 */ /* 0x008fe20000000f00 */
[----:B------:R-:W-:-:S06]  /*85e0*/  HFMA2 R17, -RZ, RZ, 0, 0 ;  /* 0x00000000ff117431 */ /* 0x000fcc00000001ff */
[----:B------:R0:W3:Y:S02]  /*85f0*/  @!P1 LDG.E R17, desc[UR10][R24.64] ;  /* 0x0000000a18119981 */ /* 0x0000e4000c1e1900 */
[----:B0-----:R-:W-:-:S06]  /*8600*/  CS2R R24, SRZ ;  /* 0x0000000000187805 */ /* 0x001fcc000001ff00 */
[----:B------:R-:W3:Y:S04]  /*8610*/  @!P1 LDG.E R24, desc[UR10][R26.64] ;  /* 0x0000000a1a189981 */ /* 0x000ee8000c1e1900 */
[----:B------:R-:W3:Y:S01]  /*8620*/  @!P0 LDG.E R25, desc[UR10][R22.64] ;  /* 0x0000000a16198981 */ /* 0x000ee2000c1e1900 */
[----:B------:R-:W-:Y:S02]  /*8630*/  MOV R2, R19 ;  /* 0x0000001300027202 */ /* 0x000fe40000000f00 */
[----:B------:R-:W-:Y:S02]  /*8640*/  MOV R19, R14 ;  /* 0x0000000e00137202 */ /* 0x000fe40000000f00 */
[----:B------:R-:W-:Y:S02]  /*8650*/  MOV R14, R12 ;  /* 0x0000000c000e7202 */ /* 0x000fe40000000f00 */
[----:B------:R-:W-:-:S02]  /*8660*/  MOV R12, R31 ;  /* 0x0000001f000c7202 */ /* 0x000fc40000000f00 */
[----:B------:R-:W-:Y:S01]  /*8670*/  PRMT R42, RZ, 0x7610, R42 ;  /* 0x00007610ff2a7816 */ /* 0x000fe2000000002a */
[----:B------:R-:W-:Y:S01]  /*8680*/  STL [R1+0x4cc], R28 ;  /* 0x0004cc1c01007387 */ /* 0x000fe20000100800 */
[----:B------:R-:W-:-:S03]  /*8690*/  MOV R41, R44 ;  /* 0x0000002c00297202 */ /* 0x000fc60000000f00 */
[----:B------:R-:W-:Y:S04]  /*86a0*/  STL [R1+0x610], R28 ;  /* 0x0006101c01007387 */ /* 0x000fe80000100800 */
[----:B------:R-:W-:Y:S04]  /*86b0*/  STL [R1+0x624], R28 ;  /* 0x0006241c01007387 */ /* 0x000fe80000100800 */
[----:B------:R-:W-:Y:S04]  /*86c0*/  STL [R1+0x62c], R28 ;  /* 0x00062c1c01007387 */ /* 0x000fe80000100800 */
[----:B------:R-:W-:Y:S01]  /*86d0*/  STL [R1+0x634], R28 ;  /* 0x0006341c01007387 */ /* 0x000fe20000100800 */
[----:B--2---:R-:W-:-:S02]  /*86e0*/  MOV R36, R29 ;  /* 0x0000001d00247202 */ /* 0x004fc40000000f00 */
[----:B------:R-:W-:Y:S01]  /*86f0*/  MOV R29, R13 ;  /* 0x0000000d001d7202 */ /* 0x000fe20000000f00 */
[----:B------:R-:W-:Y:S01]  /*8700*/  STL [R1+0x63c], R28 ;  /* 0x00063c1c01007387 */ /* 0x000fe20000100800 */
[----:B------:R-:W-:Y:S02]  /*8710*/  MOV R13, R30 ;  /* 0x0000001e000d7202 */ /* 0x000fe40000000f00 */
[----:B------:R-:W-:Y:S01]  /*8720*/  IADD3 R30, PT, PT, R0, 0x1f8, RZ ;  /* 0x000001f8001e7810 */ /* 0x000fe20007ffe0ff */
[----:B------:R-:W-:Y:S03]  /*8730*/  STL [R1+0x664], R28 ;  /* 0x0006641c01007387 */ /* 0x000fe60000100800 */
[----:B------:R-:W-:Y:S01]  /*8740*/  SHF.R.S32.HI R31, RZ, 0x1f, R30 ;  /* 0x0000001fff1f7819 */ /* 0x000fe2000001141e */
[----:B------:R0:W-:Y:S04]  /*8750*/  STL [R1+0x698], R28 ;  /* 0x0006981c01007387 */ /* 0x0001e80000100800 */
[----:B------:R-:W2:Y:S04]  /*8760*/  LDL.LU R44, [R1+0x424] ;  /* 0x00042400012c7983 */ /* 0x000ea80000300800 */
[----:B----4-:R-:W-:Y:S04]  /*8770*/  STL [R1+0x4d8], R15 ;  /* 0x0004d80f01007387 */ /* 0x010fe80000100800 */
[----:B0-----:R-:W4:Y:S04]  /*8780*/  LDL.LU R28, [R1+0x330] ;  /* 0x00033000011c7983 */ /* 0x001f280000300800 */
        /* <DEDUP_REMOVED lines=57> */
[----:B---3--:R-:W-:Y:S04]  /*8b20*/  STL [R1+0x6a0], R17 ;  /* 0x0006a01101007387 */ /* 0x008fe80000100800 */
        /* <DEDUP_REMOVED lines=8> */
[----:B------:R-:W-:Y:S01]  /*8bb0*/  STL [R1+0x6e8], R24 ;  /* 0x0006e81801007387 */ /* 0x000fe20000100800 */
[----:B0-----:R-:W-:-:S03]  /*8bc0*/  PRMT R17, R42, 0x7610, R17 ;  /* 0x000076102a117816 */ /* 0x001fc60000000011 */
        /* <DEDUP_REMOVED lines=31> */
[----:B------:R0:W-:Y:S04]  /*8dc0*/  STL.S16 [R1+0x240], R42 ;  /* 0x0002402a01007387 */ /* 0x0001e80000100600 */
[----:B------:R-:W-:Y:S04]  /*8dd0*/  STL.S16 [R1+0x23e], RZ ;  /* 0x00023eff01007387 */ /* 0x000fe80000100600 */
[----:B0-----:R-:W3:Y:S01]  /*8de0*/  LDL.LU.S16 R42, [R1+0x23e] ;  /* 0x00023e00012a7983 */ /* 0x001ee20000300600 */
[----:B------:R-:W-:-:S02]  /*8df0*/  LOP3.LUT P0, RZ, R3, 0x1, RZ, 0xc0, !PT ;  /* 0x0000000103ff7812 */ /* 0x000fc4000780c0ff */
[----:B------:R-:W-:Y:S01]  /*8e00*/  PRMT R0, RZ, 0x7610, R0 ;  /* 0x00007610ff007816 */ /* 0x000fe20000000000 */
[----:B--2---:R-:W-:Y:S03]  /*8e10*/  STL [R1+0x110], R44 ;  /* 0x0001102c01007387 */ /* 0x004fe60000100800 */
[----:B------:R-:W-:Y:S01]  /*8e20*/  PRMT R15, R0, 0x7610, R15 ;  /* 0x00007610000f7816 */ /* 0x000fe2000000000f */
[----:B------:R0:W-:Y:S06]  /*8e30*/  STL.S16 [R1+0x244], R0 ;  /* 0x0002440001007387 */ /* 0x0001ec0000100600 */
[C---:B------:R-:W-:Y:S01]  /*8e40*/  @!P0 PRMT R17, R44.reuse, 0x7610, R17 ;  /* 0x000076102c118816 */ /* 0x040fe20000000011 */
[----:B------:R-:W-:Y:S04]  /*8e50*/  STL.S16 [R1+0x242], RZ ;  /* 0x000242ff01007387 */ /* 0x000fe80000100600 */
[----:B0-----:R-:W2:Y:S01]  /*8e60*/  LDL.LU.S16 R0, [R1+0x242] ;  /* 0x0002420001007983 */ /* 0x001ea20000300600 */
[----:B---3--:R-:W-:-:S03]  /*8e70*/  @!P0 PRMT R42, R44, 0x7632, R42 ;  /* 0x000076322c2a8816 */ /* 0x008fc6000000002a */
[----:B------:R-:W3:Y:S04]  /*8e80*/  LDL.LU R44, [R1+0x850] ;  /* 0x00085000012c7983 */ /* 0x000ee80000300800 */
[----:B------:R0:W-:Y:S04]  /*8e90*/  @!P0 STL.S16 [R1+0x23e], R42 ;  /* 0x00023e2a01008387 */ /* 0x0001e80000100600 */
[----:B0-----:R-:W4:Y:S01]  /*8ea0*/  LDL.LU R42, [R1+0x854] ;  /* 0x00085400012a7983 */ /* 0x001f220000300800 */
[C---:B------:R-:W-:Y:S02]  /*8eb0*/  @!P0 PRMT R15, R45.reuse, 0x7610, R15 ;  /* 0x000076102d0f8816 */ /* 0x040fe4000000000f */
[----:B--2---:R-:W-:Y:S01]  /*8ec0*/  @!P0 PRMT R0, R45, 0x7632, R0 ;  /* 0x000076322d008816 */ /* 0x004fe20000000000 */
[----:B------:R0:W-:Y:S04]  /*8ed0*/  STL [R1+0x10], R45 ;  /* 0x0000102d01007387 */ /* 0x0001e80000100800 */
[----:B------:R-:W-:Y:S04]  /*8ee0*/  STL.S16 [R1+0x232], RZ ;  /* 0x000232ff01007387 */ /* 0x000fe80000100600 */
[----:B0-----:R-:W2:Y:S01]  /*8ef0*/  LDL.LU R45, [R1+0x420] ;  /* 0x00042000012d7983 */ /* 0x001ea20000300800 */
[----:B---3--:R-:W-:-:S05]  /*8f00*/  PRMT R44, RZ, 0x7610, R44 ;  /* 0x00007610ff2c7816 */ /* 0x008fca000000002c */
[----:B------:R0:W-:Y:S01]  /*8f10*/  STL.S16 [R1+0x23c], R44 ;  /* 0x00023c2c01007387 */ /* 0x0001e20000100600 */
[----:B----4-:R-:W-:-:S03]  /*8f20*/  PRMT R42, R44, 0x7610, R42 ;  /* 0x000076102c2a7816 */ /* 0x010fc6000000002a */
[----:B0-----:R-:W3:Y:S01]  /*8f30*/  LDL.LU.S16 R44, [R1+0x232] ;  /* 0x00023200012c7983 */ /* 0x001ee20000300600 */
[----:B------:R-:W-:-:S04]  /*8f40*/  LOP3.LUT R4, R4, 0xefffffff, RZ, 0xc0, !PT ;  /* 0xefffffff04047812 */ /* 0x000fc800078ec0ff */
[----:B------:R-:W-:-:S04]  /*8f50*/  @P5 LOP3.LUT R4, R4, 0x10000000, RZ, 0xfc, !PT ;  /* 0x1000000004045812 */ /* 0x000fc800078efcff */
[----:B------:R-:W-:-:S13]  /*8f60*/  LOP3.LUT P5, RZ, R4, 0x1000000, RZ, 0xc0, !PT ;  /* 0x0100000004ff7812 */ /* 0x000fda00078ac0ff */
[----:B--2---:R-:W-:-:S05]  /*8f70*/  @!P5 PRMT R42, R45, 0x7610, R42 ;  /* 0x000076102d2ad816 */ /* 0x004fca000000002a */
[----:B------:R0:W-:Y:S04]  /*8f80*/  @!P5 STL.S16 [R1+0x23c], R42 ;  /* 0x00023c2a0100d387 */ /* 0x0001e80000100600 */
[----:B0-----:R-:W2:Y:S01]  /*8f90*/  LDL.LU R42, [R1+0x84c] ;  /* 0x00084c00012a7983 */ /* 0x001ea20000300800 */
[----:B---3--:R-:W-:-:S05]  /*8fa0*/  @!P5 PRMT R44, R45, 0x7632, R44 ;  /* 0x000076322d2cd816 */ /* 0x008fca000000002c */
[----:B------:R0:W-:Y:S04]  /*8fb0*/  @!P5 STL.S16 [R1+0x232], R44 ;  /* 0x0002322c0100d387 */ /* 0x0001e80000100600 */
[----:B0-----:R-:W3:Y:S01]  /*8fc0*/  LDL.LU R44, [R1+0x848] ;  /* 0x00084800012c7983 */ /* 0x001ee20000300800 */
[----:B------:R-:W-:-:S05]  /*8fd0*/  PRMT R24, RZ, 0x7610, R24 ;  /* 0x00007610ff187816 */ /* 0x000fca0000000018 */
[----:B------:R-:W-:Y:S04]  /*8fe0*/  STL.S16 [R1+0x236], R24 ;  /* 0x0002361801007387 */ /* 0x000fe80000100600 */
[----:B------:R0:W-:Y:S04]  /*8ff0*/  @!P0 STL.S16 [R1+0x240], R17 ;  /* 0x0002401101008387 */ /* 0x0001e80000100600 */
[----:B0-----:R-:W4:Y:S01]  /*9000*/  LDL.LU R17, [R1+0x858] ;  /* 0x0008580001117983 */ /* 0x001f220000300800 */
[----:B---3--:R-:W-:-:S04]  /*9010*/  PRMT R44, R24, 0x7610, R44 ;  /* 0x00007610182c7816 */ /* 0x008fc8000000002c */
[----:B--2---:R-:W-:-:S05]  /*9020*/  @!P5 PRMT R44, R42, 0x7610, R44 ;  /* 0x000076102a2cd816 */ /* 0x004fca000000002c */
[----:B------:R0:W-:Y:S04]  /*9030*/  @!P5 STL.S16 [R1+0x236], R44 ;  /* 0x0002362c0100d387 */ /* 0x0001e80000100600 */
[----:B0-----:R-:W2:Y:S04]  /*9040*/  LDL.LU R44, [R1+0x844] ;  /* 0x00084400012c7983 */ /* 0x001ea80000300800 */
[----:B------:R0:W-:Y:S04]  /*9050*/  STL [R1+0x14], R45 ;  /* 0x0000142d01007387 */ /* 0x0001e80000100800 */
[----:B------:R-:W-:Y:S04]  /*9060*/  STL.S16 [R1+0x2b8], RZ ;  /* 0x0002b8ff01007387 */ /* 0x000fe80000100600 */
[----:B0-----:R-:W3:Y:S01]  /*9070*/  LDL.LU R45, [R1+0x418] ;  /* 0x00041800012d7983 */ /* 0x001ee20000300800 */
[----:B------:R-:W-:-:S04]  /*9080*/  ISETP.GE.U32.AND P6, PT, R30, UR16, PT ;  /* 0x000000101e007c0c */ /* 0x000fc8000bfc6070 */
[----:B------:R-:W-:-:S13]  /*9090*/  ISETP.GE.AND.EX P6, PT, R31, UR17, PT, P6 ;  /* 0x000000111f007c0c */ /* 0x000fda000bfc6360 */
[----:B------:R-:W0:Y:S01]  /*90a0*/  @!P6 LDC.64 R22, c[0x0][0x3f8] ;  /* 0x0000fe00ff16eb82 */ /* 0x000e220000000a00 */
[----:B------:R-:W-:Y:S02]  /*90b0*/  @!P6 MOV R26, R6 ;  /* 0x00000006001ae202 */ /* 0x000fe40000000f00 */
[----:B------:R-:W-:Y:S01]  /*90c0*/  @!P6 MOV R27, R9 ;  /* 0x00000009001be202 */ /* 0x000fe20000000f00 */
[----:B0-----:R-:W-:Y:S01]  /*90d0*/  @!P6 IMAD R3, R31, R22, RZ ;  /* 0x000000161f03e224 */ /* 0x001fe200078e02ff */
[----:B--2---:R-:W-:-:S04]  /*90e0*/  PRMT R44, RZ, 0x7610, R44 ;  /* 0x00007610ff2c7816 */ /* 0x004fc8000000002c */
[----:B----4-:R-:W-:Y:S01]  /*90f0*/  PRMT R17, R44, 0x7610, R17 ;  /* 0x000076102c117816 */ /* 0x010fe20000000011 */
[----:B------:R0:W-:Y:S04]  /*9100*/  STL.S16 [R1+0x246], R44 ;  /* 0x0002462c01007387 */ /* 0x0001e80000100600 */
[----:B0-----:R-:W2:Y:S01]  /*9110*/  LDL.LU.S16 R44, [R1+0x2b8] ;  /* 0x0002b800012c7983 */ /* 0x001ea20000300600 */
[C---:B------:R-:W-:Y:S02]  /*9120*/  @!P6 IMAD R3, R30.reuse, R23, R3 ;  /* 0x000000171e03e224 */ /* 0x040fe400078e0203 */
[----:B------:R-:W-:Y:S02]  /*9130*/  @!P6 IMAD.WIDE.U32 R26, R30, R22, R26 ;  /* 0x000000161e1ae225 */ /* 0x000fe400078e001a */
[----:B------:R-:W0:Y:S03]  /*9140*/  @!P6 LDC.64 R22, c[0x0][0x3a0] ;  /* 0x0000e800ff16eb82 */ /* 0x000e260000000a00 */
[----:B------:R-:W-:-:S02]  /*9150*/  @!P6 IADD3 R3, PT, PT, R27, R3, RZ ;  /* 0x000000031b03e210 */ /* 0x000fc40007ffe0ff */
[C---:B------:R-:W-:Y:S02]  /*9160*/  @!P6 SHF.L.U32 R30, R26.reuse, 0x1, RZ ;  /* 0x000000011a1ee819 */ /* 0x040fe400000006ff */
[----:B------:R-:W-:Y:S02]  /*9170*/  @!P6 SHF.L.U64.HI R3, R26, 0x1, R3 ;  /* 0x000000011a03e819 */ /* 0x000fe40000010203 */
[----:B------:R-:W1:Y:S01]  /*9180*/  @!P6 LDC.64 R26, c[0x0][0x398] ;  /* 0x0000e600ff1aeb82 */ /* 0x000e620000000a00 */
[----:B------:R-:W-:Y:S02]  /*9190*/  LOP3.LUT P3, RZ, R4, 0x400000, RZ, 0xc0, !PT ;  /* 0x0040000004ff7812 */ /* 0x000fe4000786c0ff */
[----:B0-----:R-:W-:-:S04]  /*91a0*/  @!P6 IADD3 R22, P1, PT, R30, R22, RZ ;  /* 0x000000161e16e210 */ /* 0x001fc80007f3e0ff */
[----:B------:R-:W-:Y:S02]  /*91b0*/  @!P6 IADD3.X R23, PT, PT, R3, R23, RZ, P1, !PT ;  /* 0x000000170317e210 */ /* 0x000fe40000ffe4ff */
[----:B-1----:R-:W-:-:S04]  /*91c0*/  @!P6 IADD3 R26, P1, PT, R30, R26, RZ ;  /* 0x0000001a1e1ae210 */ /* 0x002fc80007f3e0ff */
[----:B------:R-:W-:Y:S02]  /*91d0*/  @!P6 IADD3.X R27, PT, PT, R3, R27, RZ, P1, !PT ;  /* 0x0000001b031be210 */ /* 0x000fe40000ffe4ff */
[C---:B------:R-:W-:Y:S02]  /*91e0*/  LOP3.LUT P1, RZ, R4.reuse, 0x200000, RZ, 0xc0, !PT ;  /* 0x0020000004ff7812 */ /* 0x040fe4000782c0ff */
[----:B------:R-:W-:-:S04]  /*91f0*/  LOP3.LUT R4, R4, 0xfbffffff, RZ, 0xc0, !PT ;  /* 0xfbffffff04047812 */ /* 0x000fc800078ec0ff */
[----:B------:R-:W-:-:S04]  /*9200*/  @P6 LOP3.LUT R4, R4, 0x4000000, RZ, 0xfc, !PT ;  /* 0x0400000004046812 */ /* 0x000fc800078efcff */
[----:B------:R-:W-:Y:S01]  /*9210*/  LOP3.LUT P6, RZ, R4, 0x800000, RZ, 0xc0, !PT ;  /* 0x0080000004ff7812 */ /* 0x000fe200078cc0ff */
[----:B------:R-:W-:Y:S04]  /*9220*/  STL.S16 [R1+0x234], RZ ;  /* 0x000234ff01007387 */ /* 0x000fe80000100600 */
[----:B---3--:R0:W-:Y:S04]  /*9230*/  STL [R1+0x18], R45 ;  /* 0x0000182d01007387 */ /* 0x0081e80000100800 */
[----:B------:R-:W3:Y:S04]  /*9240*/  LDL.S16 R24, [R1+0x234] ;  /* 0x0002340001187983 */ /* 0x000ee80000100600 */
[----:B------:R-:W-:-:S02]  /*9250*/  @!P6 PRMT R17, R45, 0x7610, R17 ;  /* 0x000076102d11e816 */ /* 0x000fc40000000011 */
[----:B--2---:R-:W-:Y:S02]  /*9260*/  @!P6 PRMT R44, R45, 0x7632, R44 ;  /* 0x000076322d2ce816 */ /* 0x004fe4000000002c */
[----:B0-----:R-:W2:Y:S04]  /*9270*/  LDL.LU R45, [R1+0x838] ;  /* 0x00083800012d7983 */ /* 0x001ea80000300800 */
[----:B------:R0:W-:Y:S04]  /*9280*/  @!P6 STL.S16 [R1+0x2b8], R44 ;  /* 0x0002b82c0100e387 */ /* 0x0001e80000100600 */
[----:B0-----:R-:W4:Y:S04]  /*9290*/  LDL.LU R44, [R1+0x83c] ;  /* 0x00083c00012c7983 */ /* 0x001f280000300800 */
[----:B------:R-:W-:Y:S01]  /*92a0*/  STL.S16 [R1+0x2e4], RZ ;  /* 0x0002e4ff01007387 */ /* 0x000fe20000100600 */
[----:B---3--:R-:W-:-:S05]  /*92b0*/  @!P5 PRMT R24, R42, 0x7632, R24 ;  /* 0x000076322a18d816 */ /* 0x008fca0000000018 */
[----:B------:R0:W-:Y:S04]  /*92c0*/  @!P5 STL.S16 [R1+0x234], R24 ;  /* 0x000234180100d387 */ /* 0x0001e80000100600 */
[----:B0-----:R-:W3:Y:S01]  /*92d0*/  LDL.LU R24, [R1+0x414] ;  /* 0x0004140001187983 */ /* 0x001ee20000300800 */
[----:B--2---:R-:W-:-:S05]  /*92e0*/  PRMT R45, RZ, 0x7610, R45 ;  /* 0x00007610ff2d7816 */ /* 0x004fca000000002d */
[----:B------:R0:W-:Y:S01]  /*92f0*/  STL.S16 [R1+0x2ba], R45 ;  /* 0x0002ba2d01007387 */ /* 0x0001e20000100600 */
[----:B----4-:R-:W-:-:S03]  /*9300*/  PRMT R44, R45, 0x7610, R44 ;  /* 0x000076102d2c7816 */ /* 0x010fc6000000002c */
[----:B0-----:R-:W3:Y:S04]  /*9310*/  LDL.LU.S16 R45, [R1+0x2e4] ;  /* 0x0002e400012d7983 */ /* 0x001ee80000300600 */
[----:B------:R0:W-:Y:S04]  /*9320*/  @!P6 STL.S16 [R1+0x246], R17 ;  /* 0x000246110100e387 */ /* 0x0001e80000100600 */
[----:B------:R1:W-:Y:S04]  /*9330*/  @!P0 STL.S16 [R1+0x244], R15 ;  /* 0x0002440f01008387 */ /* 0x0003e80000100600 */
[----:B0-----:R-:W2:Y:S01]  /*9340*/  LDL.LU R17, [R1+0x840] ;  /* 0x0008400001117983 */ /* 0x001ea20000300800 */
[----:B-1----:R-:W-:-:S02]  /*9350*/  MOV R15, R36 ;  /* 0x00000024000f7202 */ /* 0x002fc40000000f00 */
[----:B------:R-:W-:Y:S02]  /*9360*/  MOV R36, R28 ;  /* 0x0000001c00247202 */ /* 0x000fe40000000f00 */
[----:B------:R-:W-:Y:S02]  /*9370*/  MOV R28, R18 ;  /* 0x00000012001c7202 */ /* 0x000fe40000000f00 */
[----:B------:R-:W-:Y:S02]  /*9380*/  MOV R18, R33 ;  /* 0x0000002100127202 */ /* 0x000fe40000000f00 */
[----:B------:R-:W-:Y:S02]  /*9390*/  MOV R33, R34 ;  /* 0x0000002200217202 */ /* 0x000fe40000000f00 */
[----:B------:R-:W-:Y:S02]  /*93a0*/  MOV R34, R43 ;  /* 0x0000002b00227202 */ /* 0x000fe40000000f00 */
[----:B------:R-:W4:Y:S01]  /*93b0*/  LDL.LU R43, [R1+0x410] ;  /* 0x00041000012b7983 */ /* 0x000f220000300800 */
[----:B---3--:R-:W-:-:S05]  /*93c0*/  @!P6 PRMT R45, R24, 0x7632, R45 ;  /* 0x00007632182de816 */ /* 0x008fca000000002d */
[----:B------:R0:W-:Y:S04]  /*93d0*/  @!P6 STL.S16 [R1+0x2e4], R45 ;  /* 0x0002e42d0100e387 */ /* 0x0001e80000100600 */
[----:B0-----:R-:W3:Y:S01]  /*93e0*/  LDL.LU R45, [R1+0x830] ;  /* 0x00083000012d7983 */ /* 0x001ee20000300800 */
[----:B--2---:R-:W-:-:S05]  /*93f0*/  PRMT R17, RZ, 0x7610, R17 ;  /* 0x00007610ff117816 */ /* 0x004fca0000000011 */
[----:B------:R-:W-:Y:S01]  /*9400*/  STL.S16 [R1+0x230], R17 ;  /* 0x0002301101007387 */ /* 0x000fe20000100600 */
[----:B---3--:R-:W-:-:S04]  /*9410*/  PRMT R45, R17, 0x7610, R45 ;  /* 0x00007610112d7816 */ /* 0x008fc8000000002d */
[----:B----4-:R-:W-:-:S05]  /*9420*/  @!P3 PRMT R45, R43, 0x7610, R45 ;  /* 0x000076102b2db816 */ /* 0x010fca000000002d */
[----:B------:R0:W-:Y:S04]  /*9430*/  @!P3 STL.S16 [R1+0x230], R45 ;  /* 0x0002302d0100b387 */ /* 0x0001e80000100600 */
[----:B0-----:R-:W2:Y:S01]  /*9440*/  LDL.LU R45, [R1+0x82c] ;  /* 0x00082c00012d7983 */ /* 0x001ea20000300800 */
[----:B------:R-:W-:Y:S02]  /*9450*/  PRMT R25, RZ, 0x7610, R25 ;  /* 0x00007610ff197816 */ /* 0x000fe40000000019 */
[----:B------:R-:W-:Y:S01]  /*9460*/  @!P6 PRMT R44, R24, 0x7610, R44 ;  /* 0x00007610182ce816 */ /* 0x000fe2000000002c */
[----:B------:R0:W-:Y:S04]  /*9470*/  STL [R1+0x118], R24 ;  /* 0x0001181801007387 */ /* 0x0001e80000100800 */
[----:B------:R-:W-:Y:S04]  /*9480*/  STL.S16 [R1+0x218], RZ ;  /* 0x000218ff01007387 */ /* 0x000fe80000100600 */
[----:B------:R1:W-:Y:S04]  /*9490*/  STL.S16 [R1+0x2e6], R25 ;  /* 0x0002e61901007387 */ /* 0x0003e80000100600 */
[----:B------:R-:W-:Y:S04]  /*94a0*/  STL.S16 [R1+0x2f0], RZ ;  /* 0x0002f0ff01007387 */ /* 0x000fe80000100600 */
[----:B0-----:R-:W3:Y:S04]  /*94b0*/  LDL.LU R24, [R1+0x40c] ;  /* 0x00040c0001187983 */ /* 0x001ee80000300800 */
[----:B------:R-:W4:Y:S01]  /*94c0*/  LDL.LU.S16 R17, [R1+0x218] ;  /* 0x0002180001117983 */ /* 0x000f220000300600 */
[----:B--2---:R-:W-:-:S03]  /*94d0*/  PRMT R45, R25, 0x7610, R45 ;  /* 0x00007610192d7816 */ /* 0x004fc6000000002d */
[----:B-1----:R-:W2:Y:S04]  /*94e0*/  LDL.LU.S16 R25, [R1+0x2f0] ;  /* 0x0002f00001197983 */ /* 0x002ea80000300600 */
[----:B------:R0:W-:Y:S04]  /*94f0*/  STL [R1+0x1c], R43 ;  /* 0x00001c2b01007387 */ /* 0x0001e80000100800 */
[----:B------:R-:W-:Y:S01]  /*9500*/  STL.S16 [R1+0x226], RZ ;  /* 0x000226ff01007387 */ /* 0x000fe20000100600 */
[----:B---3--:R-:W-:-:S03]  /*9510*/  @!P3 PRMT R45, R24, 0x7610, R45 ;  /* 0x00007610182db816 */ /* 0x008fc6000000002d */
[----:B------:R1:W-:Y:S01]  /*9520*/  STL [R1+0x11c], R24 ;  /* 0x00011c1801007387 */ /* 0x0003e20000100800 */
[----:B----4-:R-:W-:-:S03]  /*9530*/  @!P3 PRMT R17, R43, 0x7632, R17 ;  /* 0x000076322b11b816 */ /* 0x010fc60000000011 */
[----:B0-----:R-:W3:Y:S01]  /*9540*/  LDL.LU R43, [R1+0x408] ;  /* 0x00040800012b7983 */ /* 0x001ee20000300800 */
[----:B--2---:R-:W-:-:S03]  /*9550*/  @!P3 PRMT R25, R24, 0x7632, R25 ;  /* 0x000076321819b816 */ /* 0x004fc60000000019 */
[----:B-1----:R-:W3:Y:S04]  /*9560*/  LDL.LU.S16 R24, [R1+0x226] ;  /* 0x0002260001187983 */ /* 0x002ee80000300600 */
[----:B------:R0:W-:Y:S04]  /*9570*/  STL [R1+0x114], R42 ;  /* 0x0001142a01007387 */ /* 0x0001e80000100800 */
[----:B------:R-:W-:Y:S04]  /*9580*/  STL.S16 [R1+0x22c], RZ ;  /* 0x00022cff01007387 */ /* 0x000fe80000100600 */
[----:B------:R1:W-:Y:S04]  /*9590*/  @!P3 STL.S16 [R1+0x2e6], R45 ;  /* 0x0002e62d0100b387 */ /* 0x0003e80000100600 */
[----:B0-----:R-:W2:Y:S04]  /*95a0*/  LDL.LU R42, [R1+0x404] ;  /* 0x00040400012a7983 */ /* 0x001ea80000300800 */
[----:B-1----:R-:W4:Y:S01]  /*95b0*/  LDL.LU R45, [R1+0x828] ;  /* 0x00082800012d7983 */ /* 0x002f220000300800 */
[----:B---3--:R-:W-:-:S05]  /*95c0*/  @!P1 PRMT R24, R43, 0x7610, R24 ;  /* 0x000076102b189816 */ /* 0x008fca0000000018 */
[----:B------:R0:W-:Y:S04]  /*95d0*/  @!P1 STL.S16 [R1+0x226], R24 ;  /* 0x0002261801009387 */ /* 0x0001e80000100600 */
[----:B0-----:R-:W2:Y:S01]  /*95e0*/  LDL.LU.S16 R24, [R1+0x22c] ;  /* 0x00022c0001187983 */ /* 0x001ea20000300600 */
[----:B----4-:R-:W-:-:S03]  /*95f0*/  PRMT R45, RZ, 0x7610, R45 ;  /* 0x00007610ff2d7816 */ /* 0x010fc6000000002d */
[----:B------:R0:W-:Y:S01]  /*9600*/  STL [R1+0x20], R43 ;  /* 0x0000202b01007387 */ /* 0x0001e20000100800 */
[----:B------:R-:W-:-:S03]  /*9610*/  @!P1 PRMT R45, R43, 0x7632, R45 ;  /* 0x000076322b2d9816 */ /* 0x000fc6000000002d */
[----:B------:R-:W-:Y:S04]  /*9620*/  STL.S16 [R1+0x222], RZ ;  /* 0x000222ff01007387 */ /* 0x000fe80000100600 */
[----:B0-----:R-:W3:Y:S01]  /*9630*/  LDL.LU R43, [R1+0x400] ;  /* 0x00040000012b7983 */ /* 0x001ee20000300800 */
[----:B--2---:R-:W-:-:S05]  /*9640*/  @!P1 PRMT R24, R42, 0x7610, R24 ;  /* 0x000076102a189816 */ /* 0x004fca0000000018 */
[----:B------:R0:W-:Y:S04]  /*9650*/  @!P1 STL.S16 [R1+0x22c], R24 ;  /* 0x00022c1801009387 */ /* 0x0001e80000100600 */
[----:B0-----:R-:W3:Y:S01]  /*9660*/  LDL.LU.S16 R24, [R1+0x222] ;  /* 0x0002220001187983 */ /* 0x001ee20000300600 */
[----:B------:R-:W-:-:S03]  /*9670*/  LOP3.LUT P5, RZ, R4, 0x100000, RZ, 0xc0, !PT ;  /* 0x0010000004ff7812 */ /* 0x000fc600078ac0ff */
[----:B------:R0:W-:Y:S04]  /*9680*/  @!P6 STL.S16 [R1+0x2ba], R44 ;  /* 0x0002ba2c0100e387 */ /* 0x0001e80000100600 */
[----:B------:R1:W-:Y:S04]  /*9690*/  @!P0 STL.S16 [R1+0x242], R0 ;  /* 0x0002420001008387 */ /* 0x0003e80000100600 */
[----:B0-----:R-:W2:Y:S04]  /*96a0*/  LDL.LU R44, [R1+0x834] ;  /* 0x00083400012c7983 */ /* 0x001ea80000300800 */
[----:B-1----:R-:W4:Y:S04]  /*96b0*/  LDL.LU R0, [R1+0x85c] ;  /* 0x00085c0001007983 */ /* 0x002f280000300800 */
[----:B------:R0:W-:Y:S04]  /*96c0*/  @!P3 STL.S16 [R1+0x2f0], R25 ;  /* 0x0002f0190100b387 */ /* 0x0001e80000100600 */
[----:B0-----:R-:W4:Y:S01]  /*96d0*/  LDL.LU R25, [R1+0x824] ;  /* 0x0008240001197983 */ /* 0x001f220000300800 */
[----:B---3--:R-:W-:-:S05]  /*96e0*/  @!P5 PRMT R24, R43, 0x7610, R24 ;  /* 0x000076102b18d816 */ /* 0x008fca0000000018 */
[----:B------:R0:W-:Y:S04]  /*96f0*/  @!P5 STL.S16 [R1+0x222], R24 ;  /* 0x000222180100d387 */ /* 0x0001e80000100600 */
[----:B0-----:R-:W3:Y:S01]  /*9700*/  LDL.LU R24, [R1+0x81c] ;  /* 0x00081c0001187983 */ /* 0x001ee20000300800 */
[----:B--2---:R-:W-:-:S04]  /*9710*/  PRMT R44, RZ, 0x7610, R44 ;  /* 0x00007610ff2c7816 */ /* 0x004fc8000000002c */
[----:B----4-:R-:W-:Y:S01]  /*9720*/  PRMT R0, R44, 0x7610, R0 ;  /* 0x000076102c007816 */ /* 0x010fe20000000000 */
[----:B------:R0:W-:Y:S03]  /*9730*/  STL [R1+0x120], R42 ;  /* 0x0001202a01007387 */ /* 0x0001e60000100800 */
[----:B------:R-:W-:Y:S01]  /*9740*/  @!P1 PRMT R0, R42, 0x7632, R0 ;  /* 0x000076322a009816 */ /* 0x000fe20000000000 */
[----:B------:R-:W-:Y:S04]  /*9750*/  STL.S16 [R1+0x22e], RZ ;  /* 0x00022eff01007387 */ /* 0x000fe80000100600 */
[----:B0-----:R-:W2:Y:S01]  /*9760*/  LDL.LU R42, [R1+0x3fc] ;  /* 0x0003fc00012a7983 */ /* 0x001ea20000300800 */
[----:B---3--:R-:W-:-:S04]  /*9770*/  PRMT R24, RZ, 0x7610, R24 ;  /* 0x00007610ff187816 */ /* 0x008fc80000000018 */
[----:B------:R-:W-:Y:S01]  /*9780*/  PRMT R25, R24, 0x7610, R25 ;  /* 0x0000761018197816 */ /* 0x000fe20000000019 */
[----:B------:R0:W-:Y:S04]  /*9790*/  STL.S16 [R1+0x224], R24 ;  /* 0x0002241801007387 */ /* 0x0001e80000100600 */
[----:B0-----:R-:W3:Y:S01]  /*97a0*/  LDL.S16 R24, [R1+0x22e] ;  /* 0x00022e0001187983 */ /* 0x001ee20000100600 */
[----:B--2---:R-:W-:-:S03]  /*97b0*/  @!P5 PRMT R25, R42, 0x7610, R25 ;  /* 0x000076102a19d816 */ /* 0x004fc60000000019 */
[----:B------:R0:W-:Y:S04]  /*97c0*/  @!P3 STL.S16 [R1+0x218], R17 ;  /* 0x000218110100b387 */ /* 0x0001e80000100600 */
[----:B------:R1:W-:Y:S04]  /*97d0*/  STL [R1+0x124], R42 ;  /* 0x0001242a01007387 */ /* 0x0003e80000100800 */
[----:B------:R-:W-:Y:S04]  /*97e0*/  STL.S16 [R1+0x21c], RZ ;  /* 0x00021cff01007387 */ /* 0x000fe80000100600 */
[----:B0-----:R-:W2:Y:S01]  /*97f0*/  LDL.LU R17, [R1+0x3f8] ;  /* 0x0003f80001117983 */ /* 0x001ea20000300800 */
[----:B---3--:R-:W-:-:S03]  /*9800*/  @!P5 PRMT R24, R42, 0x7632, R24 ;  /* 0x000076322a18d816 */ /* 0x008fc60000000018 */
[----:B-1----:R-:W2:Y:S01]  /*9810*/  LDL.LU.S16 R42, [R1+0x21c] ;  /* 0x00021c00012a7983 */ /* 0x002ea20000300600 */
[----:B------:R-:W-:-:S03]  /*9820*/  LOP3.LUT P6, RZ, R4, 0x80000, RZ, 0xc0, !PT ;  /* 0x0008000004ff7812 */ /* 0x000fc600078cc0ff */
[----:B------:R0:W-:Y:S04]  /*9830*/  STL.S16 [R1+0x228], R44 ;  /* 0x0002282c01007387 */ /* 0x0001e80000100600 */
[----:B0-----:R-:W3:Y:S06]  /*9840*/  LDL.LU R44, [R1+0x820] ;  /* 0x00082000012c7983 */ /* 0x001eec0000300800 */
[----:B--2---:R-:W-:-:S05]  /*9850*/  @!P6 PRMT R42, R17, 0x7610, R42 ;  /* 0x00007610112ae816 */ /* 0x004fca000000002a */
[----:B------:R0:W-:Y:S04]  /*9860*/  @!P6 STL.S16 [R1+0x21c], R42 ;  /* 0x00021c2a0100e387 */ /* 0x0001e80000100600 */
[----:B0-----:R-:W2:Y:S01]  /*9870*/  LDL.LU R42, [R1+0x810] ;  /* 0x00081000012a7983 */ /* 0x001ea20000300800 */
[----:B---3--:R-:W-:Y:S02]  /*9880*/  PRMT R44, RZ, 0x7610, R44 ;  /* 0x00007610ff2c7816 */ /* 0x008fe4000000002c */
[----:B------:R-:W-:Y:S01]  /*9890*/  PRMT R31, RZ, 0x7610, R31 ;  /* 0x00007610ff1f7816 */ /* 0x000fe2000000001f */
[----:B------:R0:W-:Y:S01]  /*98a0*/  STL [R1+0x24], R43 ;  /* 0x0000242b01007387 */ /* 0x0001e20000100800 */
[----:B------:R-:W-:-:S03]  /*98b0*/  @!P5 PRMT R44, R43, 0x7632, R44 ;  /* 0x000076322b2cd816 */ /* 0x000fc6000000002c */
[----:B------:R1:W-:Y:S04]  /*98c0*/  @!P5 STL.S16 [R1+0x224], R25 ;  /* 0x000224190100d387 */ /* 0x0003e80000100600 */
[----:B0-----:R-:W3:Y:S04]  /*98d0*/  LDL.LU R43, [R1+0x818] ;  /* 0x00081800012b7983 */ /* 0x001ee80000300800 */
[----:B------:R0:W-:Y:S04]  /*98e0*/  STL.S16 [R1+0x220], R31 ;  /* 0x0002201f01007387 */ /* 0x0001e80000100600 */
[----:B------:R-:W-:Y:S04]  /*98f0*/  STL.S16 [R1+0x21e], RZ ;  /* 0x00021eff01007387 */ /* 0x000fe80000100600 */
[----:B-1----:R-:W4:Y:S01]  /*9900*/  LDL.LU R25, [R1+0x3f4] ;  /* 0x0003f40001197983 */ /* 0x002f220000300800 */
[----:B--2---:R-:W-:-:S03]  /*9910*/  PRMT R42, R31, 0x7610, R42 ;  /* 0x000076101f2a7816 */ /* 0x004fc6000000002a */
[----:B0-----:R-:W2:Y:S04]  /*9920*/  LDL.S16 R31, [R1+0x21e] ;  /* 0x00021e00011f7983 */ /* 0x001ea80000100600 */
[----:B------:R0:W-:Y:S04]  /*9930*/  STL [R1+0x28], R17 ;  /* 0x0000281101007387 */ /* 0x0001e80000100800 */
[----:B------:R-:W-:Y:S01]  /*9940*/  STL.S16 [R1+0x216], RZ ;  /* 0x000216ff01007387 */ /* 0x000fe20000100600 */
[----:B---3--:R-:W-:-:S04]  /*9950*/  PRMT R43, R43, 0x5410, RZ ;  /* 0x000054102b2b7816 */ /* 0x008fc800000000ff */
[----:B------:R-:W-:Y:S02]  /*9960*/  @!P6 PRMT R43, R43, 0x7610, R17 ;  /* 0x000076102b2be816 */ /* 0x000fe40000000011 */
[----:B0-----:R-:W3:Y:S01]  /*9970*/  LDL.LU R17, [R1+0x3f0] ;  /* 0x0003f00001117983 */ /* 0x001ee20000300800 */
[----:B----4-:R-:W-:-:S03]  /*9980*/  @!P6 PRMT R42, R25, 0x7610, R42 ;  /* 0x00007610192ae816 */ /* 0x010fc6000000002a */
[----:B------:R0:W-:Y:S01]  /*9990*/  STL [R1+0x128], R25 ;  /* 0x0001281901007387 */ /* 0x0001e20000100800 */
[----:B--2---:R-:W-:-:S03]  /*99a0*/  @!P6 PRMT R31, R25, 0x7632, R31 ;  /* 0x00007632191fe816 */ /* 0x004fc6000000001f */
[----:B0-----:R-:W3:Y:S01]  /*99b0*/  LDL.LU.S16 R25, [R1+0x216] ;  /* 0x0002160001197983 */ /* 0x001ee20000300600 */
[----:B------:R-:W-:-:S03]  /*99c0*/  LOP3.LUT P3, RZ, R4, 0x40000, RZ, 0xc0, !PT ;  /* 0x0004000004ff7812 */ /* 0x000fc6000786c0ff */
[----:B------:R0:W-:Y:S04]  /*99d0*/  @!P6 STL.S16 [R1+0x220], R42 ;  /* 0x0002202a0100e387 */ /* 0x0001e80000100600 */
[----:B------:R1:W-:Y:S04]  /*99e0*/  @!P5 STL.S16 [R1+0x22e], R24 ;  /* 0x00022e180100d387 */ /* 0x0003e80000100600 */
[----:B0-----:R-:W2:Y:S04]  /*99f0*/  LDL.LU R42, [R1+0x80c] ;  /* 0x00080c00012a7983 */ /* 0x001ea80000300800 */
[----:B-1----:R-:W4:Y:S04]  /*9a00*/  LDL.LU R24, [R1+0x814] ;  /* 0x0008140001187983 */ /* 0x002f280000300800 */
[----:B------:R0:W-:Y:S04]  /*9a10*/  @!P1 STL.S16 [R1+0x228], R0 ;  /* 0x0002280001009387 */ /* 0x0001e80000100600 */
[----:B------:R-:W-:Y:S04]  /*9a20*/  STL.S16 [R1+0x21a], RZ ;  /* 0x00021aff01007387 */ /* 0x000fe80000100600 */
[----:B0-----:R-:W4:Y:S01]  /*9a30*/  LDL.LU R0, [R1+0x3ec] ;  /* 0x0003ec0001007983 */ /* 0x001f220000300800 */
[----:B---3--:R-:W-:-:S05]  /*9a40*/  @!P3 PRMT R25, R17, 0x7610, R25 ;  /* 0x000076101119b816 */ /* 0x008fca0000000019 */
[----:B------:R0:W-:Y:S04]  /*9a50*/  @!P3 STL.S16 [R1+0x216], R25 ;  /* 0x000216190100b387 */ /* 0x0001e80000100600 */
[----:B0-----:R-:W3:Y:S01]  /*9a60*/  LDL.S16 R25, [R1+0x21a] ;  /* 0x00021a0001197983 */ /* 0x001ee20000100600 */
[----:B--2---:R-:W-:Y:S02]  /*9a70*/  PRMT R42, RZ, 0x7610, R42 ;  /* 0x00007610ff2a7816 */ /* 0x004fe4000000002a */
[----:B------:R-:W-:Y:S02]  /*9a80*/  PRMT R43, RZ, 0x7610, R43 ;  /* 0x00007610ff2b7816 */ /* 0x000fe4000000002b */
[----:B----4-:R-:W-:Y:S01]  /*9a90*/  PRMT R24, R42, 0x7610, R24 ;  /* 0x000076102a187816 */ /* 0x010fe20000000018 */
[----:B------:R0:W-:Y:S01]  /*9aa0*/  STL [R1+0x2c], R17 ;  /* 0x00002c1101007387 */ /* 0x0001e20000100800 */
[----:B------:R-:W-:-:S03]  /*9ab0*/  @!P3 PRMT R43, R17, 0x7632, R43 ;  /* 0x00007632112bb816 */ /* 0x000fc6000000002b */
[----:B------:R-:W-:Y:S04]  /*9ac0*/  STL.S16 [R1+0x210], RZ ;  /* 0x000210ff01007387 */ /* 0x000fe80000100600 */
[----:B0-----:R-:W2:Y:S01]  /*9ad0*/  LDL.LU R17, [R1+0x3e8] ;  /* 0x0003e80001117983 */ /* 0x001ea20000300800 */
[----:B------:R-:W-:-:S03]  /*9ae0*/  @!P3 PRMT R24, R0, 0x7632, R24 ;  /* 0x000076320018b816 */ /* 0x000fc60000000018 */
[----:B------:R0:W-:Y:S01]  /*9af0*/  STL [R1+0x12c], R0 ;  /* 0x00012c0001007387 */ /* 0x0001e20000100800 */
[----:B---3--:R-:W-:-:S03]  /*9b00*/  @!P3 PRMT R25, R0, 0x7610, R25 ;  /* 0x000076100019b816 */ /* 0x008fc60000000019 */
[----:B0-----:R-:W2:Y:S01]  /*9b10*/  LDL.LU.S16 R0, [R1+0x210] ;  /* 0x0002100001007983 */ /* 0x001ea20000300600 */
[----:B------:R-:W-:-:S03]  /*9b20*/  LOP3.LUT P1, RZ, R4, 0x20000, RZ, 0xc0, !PT ;  /* 0x0002000004ff7812 */ /* 0x000fc6000782c0ff */
[----:B------:R0:W-:Y:S04]  /*9b30*/  @!P6 STL.S16 [R1+0x21e], R31 ;  /* 0x00021e1f0100e387 */ /* 0x0001e80000100600 */
[----:B------:R-:W-:Y:S04]  /*9b40*/  STL.S16 [R1+0x22a], R42 ;  /* 0x00022a2a01007387 */ /* 0x000fe80000100600 */
[----:B0-----:R-:W3:Y:S04]  /*9b50*/  LDL.LU R31, [R1+0x808] ;  /* 0x00080800011f7983 */ /* 0x001ee80000300800 */
[----:B------:R0:W-:Y:S04]  /*9b60*/  @!P3 STL.S16 [R1+0x22a], R24 ;  /* 0x00022a180100b387 */ /* 0x0001e80000100600 */
[----:B------:R-:W-:Y:S04]  /*9b70*/  STL.S16 [R1+0x214], RZ ;  /* 0x000214ff01007387 */ /* 0x000fe80000100600 */
[----:B------:R-:W-:Y:S04]  /*9b80*/  STL [R1+0x7c8], R6 ;  /* 0x0007c80601007387 */ /* 0x000fe80000100800 */
        /* <DEDUP_REMOVED lines=8> */
[----:B------:R-:W-:Y:S04]  /*9c10*/  STL.S16 [R1+0x2f2], RZ ;  /* 0x0002f2ff01007387 */ /* 0x000fe80000100600 */
[----:B------:R-:W4:Y:S01]  /*9c20*/  LDL.LU R42, [R1+0x804] ;  /* 0x00080400012a7983 */ /* 0x000f220000300800 */
[----:B--2---:R-:W-:-:S05]  /*9c30*/  @!P1 PRMT R0, R17, 0x7610, R0 ;  /* 0x0000761011009816 */ /* 0x004fca0000000000 */
[----:B------:R0:W-:Y:S04]  /*9c40*/  @!P1 STL.S16 [R1+0x210], R0 ;  /* 0x0002100001009387 */ /* 0x0001e80000100600 */
[----:B0-----:R-:W2:Y:S01]  /*9c50*/  LDL.S16 R0, [R1+0x214] ;  /* 0x0002140001007983 */ /* 0x001ea20000100600 */
[----:B------:R-:W-:-:S04]  /*9c60*/  PRMT R6, RZ, 0x7610, R6 ;  /* 0x00007610ff067816 */ /* 0x000fc80000000006 */
[----:B---3--:R-:W-:Y:S01]  /*9c70*/  PRMT R31, R6, 0x7610, R31 ;  /* 0x00007610061f7816 */ /* 0x008fe2000000001f */
[----:B------:R0:W-:Y:S03]  /*9c80*/  STL.S16 [R1+0x212], R6 ;  /* 0x0002120601007387 */ /* 0x0001e60000100600 */
[----:B----4-:R-:W-:Y:S01]  /*9c90*/  @!P1 PRMT R31, R24, 0x7632, R31 ;  /* 0x00007632181f9816 */ /* 0x010fe2000000001f */
[----:B------:R-:W-:Y:S04]  /*9ca0*/  STL [R1+0x130], R24 ;  /* 0x0001301801007387 */ /* 0x000fe80000100800 */
[----:B------:R1:W-:Y:S01]  /*9cb0*/  @!P1 STL.S16 [R1+0x212], R31 ;  /* 0x0002121f01009387 */ /* 0x0003e20000100600 */
[----:B------:R-:W-:-:S03]  /*9cc0*/  LOP3.LUT P5, RZ, R4, 0x10000, RZ, 0xc0, !PT ;  /* 0x0001000004ff7812 */ /* 0x000fc600078ac0ff */
[----:B------:R3:W-:Y:S04]  /*9cd0*/  STL [R1+0x30], R17 ;  /* 0x0000301101007387 */ /* 0x0007e80000100800 */
[----:B0-----:R-:W4:Y:S04]  /*9ce0*/  LDL.LU R6, [R1+0x800] ;  /* 0x0008000001067983 */ /* 0x001f280000300800 */
[----:B-1----:R-:W4:Y:S01]  /*9cf0*/  LDL.S16 R31, [R1+0x2f2] ;  /* 0x0002f200011f7983 */ /* 0x002f220000100600 */
[----:B--2---:R-:W-:-:S03]  /*9d00*/  @!P1 PRMT R0, R24, 0x7610, R0 ;  /* 0x0000761018009816 */ /* 0x004fc60000000000 */
[----:B------:R-:W4:Y:S01]  /*9d10*/  LDL.LU R24, [R1+0x3dc] ;  /* 0x0003dc0001187983 */ /* 0x000f220000300800 */
[----:B------:R-:W-:-:S04]  /*9d20*/  PRMT R42, R42, 0x5410, RZ ;  /* 0x000054102a2a7816 */ /* 0x000fc800000000ff */
[----:B------:R-:W-:Y:S02]  /*9d30*/  @!P1 PRMT R42, R42, 0x7610, R17 ;  /* 0x000076102a2a9816 */ /* 0x000fe40000000011 */
[----:B---3--:R-:W2:Y:S01]  /*9d40*/  LDL.LU R17, [R1+0x3e0] ;  /* 0x0003e00001117983 */ /* 0x008ea20000300800 */
[----:B----4-:R-:W-:-:S05]  /*9d50*/  @!P5 PRMT R31, R24, 0x7632, R31 ;  /* 0x00007632181fd816 */ /* 0x010fca000000001f */
[----:B------:R0:W-:Y:S04]  /*9d60*/  @!P5 STL.S16 [R1+0x2f2], R31 ;  /* 0x0002f21f0100d387 */ /* 0x0001e80000100600 */
[----:B0-----:R-:W3:Y:S01]  /*9d70*/  LDL.LU R31, [R1+0x7fc] ;  /* 0x0007fc00011f7983 */ /* 0x001ee20000300800 */
[----:B------:R-:W-:Y:S02]  /*9d80*/  PRMT R44, R44, 0x5410, RZ ;  /* 0x000054102c2c7816 */ /* 0x000fe400000000ff */
[----:B------:R-:W-:Y:S01]  /*9d90*/  PRMT R42, RZ, 0x7610, R42 ;  /* 0x00007610ff2a7816 */ /* 0x000fe2000000002a */
[----:B--2---:R0:W-:Y:S01]  /*9da0*/  STL [R1+0x34], R17 ;  /* 0x0000341101007387 */ /* 0x0041e20000100800 */
[----:B------:R-:W-:Y:S02]  /*9db0*/  @!P5 PRMT R44, R44, 0x5410, R17 ;  /* 0x000054102c2cd816 */ /* 0x000fe40000000011 */
[----:B------:R-:W-:Y:S01]  /*9dc0*/  @!P5 PRMT R42, R17, 0x7632, R42 ;  /* 0x00007632112ad816 */ /* 0x000fe2000000002a */
[----:B------:R-:W-:Y:S04]  /*9dd0*/  STL.S16 [R1+0x336], RZ ;  /* 0x000336ff01007387 */ /* 0x000fe80000100600 */
[----:B0-----:R-:W2:Y:S01]  /*9de0*/  LDL.LU R17, [R1+0x3d8] ;  /* 0x0003d80001117983 */ /* 0x001ea20000300800 */
[----:B---3--:R-:W-:-:S04]  /*9df0*/  PRMT R31, RZ, 0x7610, R31 ;  /* 0x00007610ff1f7816 */ /* 0x008fc8000000001f */
[----:B------:R-:W-:Y:S01]  /*9e00*/  PRMT R6, R31, 0x7610, R6 ;  /* 0x000076101f067816 */ /* 0x000fe20000000006 */
[----:B------:R0:W-:Y:S04]  /*9e10*/  STL.S16 [R1+0x334], R31 ;  /* 0x0003341f01007387 */ /* 0x0001e80000100600 */
[----:B0-----:R-:W3:Y:S01]  /*9e20*/  LDL.S16 R31, [R1+0x336] ;  /* 0x00033600011f7983 */ /* 0x001ee20000100600 */
[----:B------:R-:W-:-:S13]  /*9e30*/  LOP3.LUT P6, RZ, R4, 0x8000, RZ, 0xc0, !PT ;  /* 0x0000800004ff7812 */ /* 0x000fda00078cc0ff */
[----:B--2---:R-:W-:-:S05]  /*9e40*/  @!P6 PRMT R6, R17, 0x7610, R6 ;  /* 0x000076101106e816 */ /* 0x004fca0000000006 */
[----:B------:R0:W-:Y:S04]  /*9e50*/  @!P6 STL.S16 [R1+0x334], R6 ;  /* 0x000334060100e387 */ /* 0x0001e80000100600 */
[----:B0-----:R-:W2:Y:S04]  /*9e60*/  LDL.LU R6, [R1+0x7f8] ;  /* 0x0007f80001067983 */ /* 0x001ea80000300800 */
[----:B------:R0:W-:Y:S04]  /*9e70*/  @!P3 STL.S16 [R1+0x21a], R25 ;  /* 0x00021a190100b387 */ /* 0x0001e80000100600 */
[----:B0-----:R-:W4:Y:S01]  /*9e80*/  LDL.LU R25, [R1+0x3d4] ;  /* 0x0003d40001197983 */ /* 0x001f220000300800 */
[----:B---3--:R-:W-:-:S05]  /*9e90*/  @!P6 PRMT R31, R17, 0x7632, R31 ;  /* 0x00007632111fe816 */ /* 0x008fca000000001f */
[----:B------:R0:W-:Y:S04]  /*9ea0*/  @!P6 STL.S16 [R1+0x336], R31 ;  /* 0x0003361f0100e387 */ /* 0x0001e80000100600 */
[----:B0-----:R-:W3:Y:S01]  /*9eb0*/  LDL.LU R31, [R1+0x7f4] ;  /* 0x0007f400011f7983 */ /* 0x001ee20000300800 */
[----:B--2---:R-:W-:-:S05]  /*9ec0*/  PRMT R6, RZ, 0x7610, R6 ;  /* 0x00007610ff067816 */ /* 0x004fca0000000006 */
[----:B------:R0:W-:Y:S01]  /*9ed0*/  STL.S16 [R1+0x35a], R6 ;  /* 0x00035a0601007387 */ /* 0x0001e20000100600 */
[----:B---3--:R-:W-:-:S03]  /*9ee0*/  PRMT R31, R6, 0x7610, R31 ;  /* 0x00007610061f7816 */ /* 0x008fc6000000001f */
[----:B0-----:R-:W2:Y:S01]  /*9ef0*/  LDL.LU R6, [R1+0x7f0] ;  /* 0x0007f00001067983 */ /* 0x001ea20000300800 */
[----:B----4-:R-:W-:-:S05]  /*9f00*/  @!P6 PRMT R31, R25, 0x7632, R31 ;  /* 0x00007632191fe816 */ /* 0x010fca000000001f */
[----:B------:R0:W-:Y:S04]  /*9f10*/  @!P6 STL.S16 [R1+0x35a], R31 ;  /* 0x00035a1f0100e387 */ /* 0x0001e80000100600 */
[----:B0-----:R-:W3:Y:S04]  /*9f20*/  LDL.LU R31, [R1+0x7ec] ;  /* 0x0007ec00011f7983 */ /* 0x001ee80000300800 */
[----:B------:R0:W-:Y:S04]  /*9f30*/  @!P1 STL.S16 [R1+0x214], R0 ;  /* 0x0002140001009387 */ /* 0x0001e80000100600 */
[----:B------:R-:W-:Y:S04]  /*9f40*/  STL.S16 [R1+0x37e], RZ ;  /* 0x00037eff01007387 */ /* 0x000fe80000100600 */
[----:B0-----:R-:W4:Y:S01]  /*9f50*/  LDL.LU R0, [R1+0x3a0] ;  /* 0x0003a00001007983 */ /* 0x001f220000300800 */
[----:B---3--:R-:W-:-:S04]  /*9f60*/  PRMT R31, RZ, 0x7610, R31 ;  /* 0x00007610ff1f7816 */ /* 0x008fc8000000001f */
[----:B--2---:R-:W-:Y:S01]  /*9f70*/  PRMT R6, R31, 0x7610, R6 ;  /* 0x000076101f067816 */ /* 0x004fe20000000006 */
[----:B------:R0:W-:Y:S04]  /*9f80*/  STL.S16 [R1+0x37c], R31 ;  /* 0x00037c1f01007387 */ /* 0x0001e80000100600 */
[----:B0-----:R-:W2:Y:S01]  /*9f90*/  LDL.S16 R31, [R1+0x37e] ;  /* 0x00037e00011f7983 */ /* 0x001ea20000100600 */
[----:B------:R-:W-:-:S03]  /*9fa0*/  LOP3.LUT P3, RZ, R4, 0x4000, RZ, 0xc0, !PT ;  /* 0x0000400004ff7812 */ /* 0x000fc6000786c0ff */
[----:B------:R0:W-:Y:S04]  /*9fb0*/  STL [R1+0x38], R17 ;  /* 0x0000381101007387 */ /* 0x0001e80000100800 */
[----:B------:R-:W-:Y:S06]  /*9fc0*/  STL.S16 [R1+0x358], RZ ;  /* 0x000358ff01007387 */ /* 0x000fec0000100600 */
[C---:B----4-:R-:W-:Y:S01]  /*9fd0*/  @!P3 PRMT R6, R0.reuse, 0x7610, R6 ;  /* 0x000076100006b816 */ /* 0x050fe20000000006 */
[----:B0-----:R-:W3:Y:S04]  /*9fe0*/  LDL.LU.S16 R17, [R1+0x358] ;  /* 0x0003580001117983 */ /* 0x001ee80000300600 */
[----:B------:R0:W-:Y:S04]  /*9ff0*/  @!P3 STL.S16 [R1+0x37c], R6 ;  /* 0x00037c060100b387 */ /* 0x0001e80000100600 */
[----:B0-----:R-:W4:Y:S01]  /*a000*/  LDL.LU R6, [R1+0x7e8] ;  /* 0x0007e80001067983 */ /* 0x001f220000300800 */
[----:B--2---:R-:W-:-:S05]  /*a010*/  @!P3 PRMT R31, R0, 0x7632, R31 ;  /* 0x00007632001fb816 */ /* 0x004fca000000001f */
[----:B------:R0:W-:Y:S04]  /*a020*/  @!P3 STL.S16 [R1+0x37e], R31 ;  /* 0x00037e1f0100b387 */ /* 0x0001e80000100600 */
[----:B0-----:R-:W2:Y:S01]  /*a030*/  LDL.LU R31, [R1+0x7e4] ;  /* 0x0007e400011f7983 */ /* 0x001ea20000300800 */
[----:B---3--:R-:W-:-:S03]  /*a040*/  @!P6 PRMT R17, R25, 0x7610, R17 ;  /* 0x000076101911e816 */ /* 0x008fc60000000011 */
[----:B------:R0:W-:Y:S04]  /*a050*/  STL [R1+0x138], R25 ;  /* 0x0001381901007387 */ /* 0x0001e80000100800 */
[----:B------:R-:W-:Y:S04]  /*a060*/  STL.S16 [R1+0x3d4], RZ ;  /* 0x0003d4ff01007387 */ /* 0x000fe80000100600 */
[----:B0-----:R-:W3:Y:S01]  /*a070*/  LDL.LU R25, [R1+0x3d0] ;  /* 0x0003d00001197983 */ /* 0x001ee20000300800 */
[----:B--2---:R-:W-:-:S04]  /*a080*/  PRMT R31, RZ, 0x7610, R31 ;  /* 0x00007610ff1f7816 */ /* 0x004fc8000000001f */
[----:B----4-:R-:W-:Y:S01]  /*a090*/  PRMT R6, R31, 0x7610, R6 ;  /* 0x000076101f067816 */ /* 0x010fe20000000006 */
[----:B------:R0:W-:Y:S04]  /*a0a0*/  STL.S16 [R1+0x3a0], R31 ;  /* 0x0003a01f01007387 */ /* 0x0001e80000100600 */
[----:B0-----:R-:W2:Y:S01]  /*a0b0*/  LDL.LU.S16 R31, [R1+0x3d4] ;  /* 0x0003d400011f7983 */ /* 0x001ea20000300600 */
[----:B---3--:R-:W-:-:S05]  /*a0c0*/  @!P3 PRMT R6, R25, 0x7610, R6 ;  /* 0x000076101906b816 */ /* 0x008fca0000000006 */
[----:B------:R0:W-:Y:S04]  /*a0d0*/  @!P3 STL.S16 [R1+0x3a0], R6 ;  /* 0x0003a0060100b387 */ /* 0x0001e80000100600 */
[----:B0-----:R-:W3:Y:S01]  /*a0e0*/  LDL.LU R6, [R1+0x7e0] ;  /* 0x0007e00001067983 */ /* 0x001ee20000300800 */
[----:B--2---:R-:W-:-:S05]  /*a0f0*/  @!P3 PRMT R31, R25, 0x7632, R31 ;  /* 0x00007632191fb816 */ /* 0x004fca000000001f */
[----:B------:R0:W-:Y:S04]  /*a100*/  @!P3 STL.S16 [R1+0x3d4], R31 ;  /* 0x0003d41f0100b387 */ /* 0x0001e80000100600 */
[----:B0-----:R-:W2:Y:S04]  /*a110*/  LDL.LU R31, [R1+0x7dc] ;  /* 0x0007dc00011f7983 */ /* 0x001ea80000300800 */
[----:B------:R0:W-:Y:S04]  /*a120*/  STL [R1+0x3c], R0 ;  /* 0x00003c0001007387 */ /* 0x0001e80000100800 */
[----:B------:R-:W-:Y:S04]  /*a130*/  STL.S16 [R1+0x3d0], RZ ;  /* 0x0003d0ff01007387 */ /* 0x000fe80000100600 */
[----:B0-----:R-:W4:Y:S01]  /*a140*/  LDL.LU R0, [R1+0x3c4] ;  /* 0x0003c40001007983 */ /* 0x001f220000300800 */
[----:B--2---:R-:W-:-:S04]  /*a150*/  PRMT R31, RZ, 0x7610, R31 ;  /* 0x00007610ff1f7816 */ /* 0x004fc8000000001f */
[----:B---3--:R-:W-:Y:S01]  /*a160*/  PRMT R6, R31, 0x7610, R6 ;  /* 0x000076101f067816 */ /* 0x008fe20000000006 */
[----:B------:R0:W-:Y:S04]  /*a170*/  STL.S16 [R1+0x3a2], R31 ;  /* 0x0003a21f01007387 */ /* 0x0001e80000100600 */
[----:B0-----:R-:W2:Y:S01]  /*a180*/  LDL.LU.S16 R31, [R1+0x3d0] ;  /* 0x0003d000011f7983 */ /* 0x001ea20000300600 */
[----:B------:R-:W-:Y:S02]  /*a190*/  LOP3.LUT P1, RZ, R4, 0x2000, RZ, 0xc0, !PT ;  /* 0x0000200004ff7812 */ /* 0x000fe4000782c0ff */
[----:B------:R-:W-:-:S11]  /*a1a0*/  PRMT R45, R45, 0x5410, RZ ;  /* 0x000054102d2d7816 */ /* 0x000fd600000000ff */
[----:B----4-:R-:W-:-:S05]  /*a1b0*/  @!P1 PRMT R6, R0, 0x7610, R6 ;  /* 0x0000761000069816 */ /* 0x010fca0000000006 */
[----:B------:R0:W-:Y:S01]  /*a1c0*/  @!P1 STL.S16 [R1+0x3a2], R6 ;  /* 0x0003a20601009387 */ /* 0x0001e20000100600 */
[----:B------:R-:W-:-:S03]  /*a1d0*/  @!P5 PRMT R45, R45, 0x5410, R24 ;  /* 0x000054102d2dd816 */ /* 0x000fc60000000018 */
[----:B0-----:R-:W3:Y:S04]  /*a1e0*/  LDL.LU R6, [R1+0x7d8] ;  /* 0x0007d80001067983 */ /* 0x001ee80000300800 */
[----:B------:R0:W-:Y:S04]  /*a1f0*/  STL [R1+0x134], R24 ;  /* 0x0001341801007387 */ /* 0x0001e80000100800 */
[----:B0-----:R-:W4:Y:S01]  /*a200*/  LDL.LU R24, [R1+0x3cc] ;  /* 0x0003cc0001187983 */ /* 0x001f220000300800 */
[----:B--2---:R-:W-:-:S05]  /*a210*/  @!P1 PRMT R31, R0, 0x7632, R31 ;  /* 0x00007632001f9816 */ /* 0x004fca000000001f */
[----:B------:R0:W-:Y:S04]  /*a220*/  @!P1 STL.S16 [R1+0x3d0], R31 ;  /* 0x0003d01f01009387 */ /* 0x0001e80000100600 */
[----:B0-----:R-:W2:Y:S01]  /*a230*/  LDL.LU R31, [R1+0x7d4] ;  /* 0x0007d400011f7983 */ /* 0x001ea20000300800 */
[----:B---3--:R-:W-:-:S05]  /*a240*/  PRMT R6, RZ, 0x7610, R6 ;  /* 0x00007610ff067816 */ /* 0x008fca0000000006 */
[----:B------:R0:W-:Y:S01]  /*a250*/  STL.S16 [R1+0x3d2], R6 ;  /* 0x0003d20601007387 */ /* 0x0001e20000100600 */
[----:B--2---:R-:W-:-:S03]  /*a260*/  PRMT R31, R6, 0x7610, R31 ;  /* 0x00007610061f7816 */ /* 0x004fc6000000001f */
        /* <DEDUP_REMOVED lines=10> */
[----:B0-----:R-:W2:Y:S01]  /*a310*/  LDL.LU.S16 R31, [R1+0x3cc] ;  /* 0x0003cc00011f7983 */ /* 0x001ea20000300600 */
        /* <DEDUP_REMOVED lines=17> */
[----:B0-----:R-:W2:Y:S01]  /*a430*/  LDL.S16 R31, [R1+0x3ca] ;  /* 0x0003ca00011f7983 */ /* 0x001ea20000100600 */
        /* <DEDUP_REMOVED lines=12> */
[----:B0-----:R-:W2:Y:S01]  /*a500*/  LDL.S16 R31, [R1+0x3c2] ;  /* 0x0003c200011f7983 */ /* 0x001ea20000100600 */
[----:B------:R-:W-:-:S13]  /*a510*/  LOP3.LUT P6, RZ, R4, 0x800, RZ, 0xc0, !PT ;  /* 0x0000080004ff7812 */ /* 0x000fda00078cc0ff */
[----:B----4-:R-:W-:-:S05]  /*a520*/  @!P6 PRMT R6, R17, 0x7610, R6 ;  /* 0x000076101106e816 */ /* 0x010fca0000000006 */
[----:B------:R0:W-:Y:S04]  /*a530*/  @!P6 STL.S16 [R1+0x3c0], R6 ;  /* 0x0003c0060100e387 */ /* 0x0001e80000100600 */
        /* <DEDUP_REMOVED lines=51> */
[----:B------:R-:W-:-:S03]  /*a870*/  LOP3.LUT P1, RZ, R4, 0x200, RZ, 0xc0, !PT ;  /* 0x0000020004ff7812 */ /* 0x000fc6000782c0ff */
[----:B----4-:R-:W-:Y:S10]  /*a880*/  STL [R1+0x50], R0 ;  /* 0x0000500001007387 */ /* 0x010ff40000100800 */
[----:B------:R-:W-:-:S05]  /*a890*/  @!P1 PRMT R6, R0, 0x7610, R6 ;  /* 0x0000761000069816 */ /* 0x000fca0000000006 */
[----:B------:R0:W-:Y:S04]  /*a8a0*/  @!P1 STL.S16 [R1+0x3b0], R6 ;  /* 0x0003b00601009387 */ /* 0x0001e80000100600 */
[----:B0-----:R-:W3:Y:S01]  /*a8b0*/  LDL.LU R6, [R1+0x798] ;  /* 0x0007980001067983 */ /* 0x001ee20000300800 */
[----:B--2---:R-:W-:-:S03]  /*a8c0*/  @!P1 PRMT R31, R0, 0x7632, R31 ;  /* 0x00007632001f9816 */ /* 0x004fc6000000001f */
[----:B------:R-:W2:Y:S04]  /*a8d0*/  LDL.LU R0, [R1+0x790] ;  /* 0x0007900001007983 */ /* 0x000ea80000300800 */
[----:B------:R0:W-:Y:S04]  /*a8e0*/  STL [R1+0x144], R24 ;  /* 0x0001441801007387 */ /* 0x0001e80000100800 */
[----:B------:R1:W-:Y:S04]  /*a8f0*/  @!P6 STL.S16 [R1+0x3bc], R17 ;  /* 0x0003bc110100e387 */ /* 0x0003e80000100600 */
[----:B0-----:R-:W4:Y:S04]  /*a900*/  LDL.LU R24, [R1+0x3a8] ;  /* 0x0003a80001187983 */ /* 0x001f280000300800 */
[----:B------:R-:W-:Y:S04]  /*a910*/  STL.S16 [R1+0x3aa], RZ ;  /* 0x0003aaff01007387 */ /* 0x000fe80000100600 */
[----:B-1----:R-:W4:Y:S04]  /*a920*/  LDL.LU R17, [R1+0x3a4] ;  /* 0x0003a40001117983 */ /* 0x002f280000300800 */
[----:B------:R0:W-:Y:S04]  /*a930*/  @!P1 STL.S16 [R1+0x3b2], R31 ;  /* 0x0003b21f01009387 */ /* 0x0001e80000100600 */
[----:B0-----:R-:W4:Y:S01]  /*a940*/  LDL.LU R31, [R1+0x794] ;  /* 0x00079400011f7983 */ /* 0x001f220000300800 */
[----:B--2---:R-:W-:-:S04]  /*a950*/  PRMT R0, RZ, 0x7610, R0 ;  /* 0x00007610ff007816 */ /* 0x004fc80000000000 */
[----:B---3--:R-:W-:Y:S01]  /*a960*/  PRMT R6, R0, 0x7610, R6 ;  /* 0x0000761000067816 */ /* 0x008fe20000000006 */
[----:B------:R0:W-:Y:S04]  /*a970*/  STL.S16 [R1+0x3a8], R0 ;  /* 0x0003a80001007387 */ /* 0x0001e80000100600 */
[----:B0-----:R-:W2:Y:S01]  /*a980*/  LDL.S16 R0, [R1+0x3aa] ;  /* 0x0003aa0001007983 */ /* 0x001ea20000100600 */
[----:B------:R-:W-:-:S03]  /*a990*/  LOP3.LUT P5, RZ, R4, 0x100, RZ, 0xc0, !PT ;  /* 0x0000010004ff7812 */ /* 0x000fc600078ac0ff */
[----:B------:R-:W-:Y:S04]  /*a9a0*/  STL [R1+0x488], R7 ;  /* 0x0004880701007387 */ /* 0x000fe80000100800 */
[----:B------:R-:W-:Y:S04]  /*a9b0*/  STL [R1+0x768], R7 ;  /* 0x0007680701007387 */ /* 0x000fe80000100800 */
[----:B------:R0:W-:Y:S02]  /*a9c0*/  STL [R1+0x78c], R7 ;  /* 0x00078c0701007387 */ /* 0x0001e40000100800 */
[----:B----4-:R-:W-:-:S02]  /*a9d0*/  @!P5 PRMT R6, R17, 0x7610, R6 ;  /* 0x000076101106d816 */ /* 0x010fc40000000006 */
[----:B------:R-:W-:Y:S01]  /*a9e0*/  STL.S16 [R1+0x3ae], RZ ;  /* 0x0003aeff01007387 */ /* 0x000fe20000100600 */
[----:B0-----:R-:W-:-:S03]  /*a9f0*/  PRMT R7, RZ, 0x7610, R7 ;  /* 0x00007610ff077816 */ /* 0x001fc60000000007 */
[----:B------:R0:W-:Y:S01]  /*aa00*/  @!P5 STL.S16 [R1+0x3a8], R6 ;  /* 0x0003a8060100d387 */ /* 0x0001e20000100600 */
[----:B------:R-:W-:-:S03]  /*aa10*/  PRMT R31, R7, 0x7610, R31 ;  /* 0x00007610071f7816 */ /* 0x000fc6000000001f */
[----:B------:R1:W-:Y:S04]  /*aa20*/  STL.S16 [R1+0x3ac], R7 ;  /* 0x0003ac0701007387 */ /* 0x0003e80000100600 */
[----:B0-----:R-:W3:Y:S04]  /*aa30*/  LDL.LU R6, [R1+0x788] ;  /* 0x0007880001067983 */ /* 0x001ee80000300800 */
[----:B-1----:R-:W4:Y:S01]  /*aa40*/  LDL.S16 R7, [R1+0x3ae] ;  /* 0x0003ae0001077983 */ /* 0x002f220000100600 */
[----:B--2---:R-:W-:-:S05]  /*aa50*/  @!P5 PRMT R0, R17, 0x7632, R0 ;  /* 0x000076321100d816 */ /* 0x004fca0000000000 */
[----:B------:R0:W-:Y:S04]  /*aa60*/  @!P5 STL.S16 [R1+0x3aa], R0 ;  /* 0x0003aa000100d387 */ /* 0x0001e80000100600 */
[----:B0-----:R-:W2:Y:S01]  /*aa70*/  LDL.LU R0, [R1+0x784] ;  /* 0x0007840001007983 */ /* 0x001ea20000300800 */
[----:B------:R-:W-:-:S03]  /*aa80*/  @!P1 PRMT R31, R24, 0x7610, R31 ;  /* 0x00007610181f9816 */ /* 0x000fc6000000001f */
[----:B------:R0:W-:Y:S04]  /*aa90*/  STL [R1+0x150], R24 ;  /* 0x0001501801007387 */ /* 0x0001e80000100800 */
[----:B------:R-:W-:Y:S01]  /*aaa0*/  STL.S16 [R1+0x3a6], RZ ;  /* 0x0003a6ff01007387 */ /* 0x000fe20000100600 */
[----:B----4-:R-:W-:-:S03]  /*aab0*/  @!P1 PRMT R7, R24, 0x7632, R7 ;  /* 0x0000763218079816 */ /* 0x010fc60000000007 */
[----:B0-----:R-:W4:Y:S01]  /*aac0*/  LDL.LU R24, [R1+0x39c] ;  /* 0x00039c0001187983 */ /* 0x001f220000300800 */
[----:B--2---:R-:W-:-:S04]  /*aad0*/  PRMT R0, RZ, 0x7610, R0 ;  /* 0x00007610ff007816 */ /* 0x004fc80000000000 */
[----:B---3--:R-:W-:Y:S01]  /*aae0*/  PRMT R6, R0, 0x7610, R6 ;  /* 0x0000761000067816 */ /* 0x008fe20000000006 */
[----:B------:R0:W-:Y:S04]  /*aaf0*/  STL.S16 [R1+0x3a4], R0 ;  /* 0x0003a40001007387 */ /* 0x0001e80000100600 */
[----:B0-----:R-:W2:Y:S01]  /*ab00*/  LDL.S16 R0, [R1+0x3a6] ;  /* 0x0003a60001007983 */ /* 0x001ea20000100600 */
[----:B----4-:R-:W-:-:S05]  /*ab10*/  @!P5 PRMT R6, R24, 0x7610, R6 ;  /* 0x000076101806d816 */ /* 0x010fca0000000006 */
        /* <DEDUP_REMOVED lines=13> */
[----:B------:R0:W-:Y:S10]  /*abf0*/  @!P1 STL.S16 [R1+0x3ae], R7 ;  /* 0x0003ae0701009387 */ /* 0x0001f40000100600 */
[C---:B----4-:R-:W-:Y:S01]  /*ac00*/  @!P6 PRMT R6, R17.reuse, 0x7610, R6 ;  /* 0x000076101106e816 */ /* 0x050fe20000000006 */
[----:B------:R-:W-:Y:S04]  /*ac10*/  STL [R1+0x58], R17 ;  /* 0x0000581101007387 */ /* 0x000fe80000100800 */
[----:B------:R1:W-:Y:S04]  /*ac20*/  @!P6 STL.S16 [R1+0x39c], R6 ;  /* 0x00039c060100e387 */ /* 0x0003e80000100600 */
[----:B0-----:R-:W3:Y:S04]  /*ac30*/  LDL.LU R7, [R1+0x78c] ;  /* 0x00078c0001077983 */ /* 0x001ee80000300800 */
[----:B-1----:R-:W4:Y:S01]  /*ac40*/  LDL.LU R6, [R1+0x778] ;  /* 0x0007780001067983 */ /* 0x002f220000300800 */
[----:B--2---:R-:W-:-:S03]  /*ac50*/  @!P6 PRMT R0, R17, 0x7632, R0 ;  /* 0x000076321100e816 */ /* 0x004fc60000000000 */
[----:B------:R-:W2:Y:S04]  /*ac60*/  LDL.LU R17, [R1+0x770] ;  /* 0x0007700001117983 */ /* 0x000ea80000300800 */
[----:B------:R0:W-:Y:S04]  /*ac70*/  @!P6 STL.S16 [R1+0x39e], R0 ;  /* 0x00039e000100e387 */ /* 0x0001e80000100600 */
[----:B0-----:R-:W3:Y:S04]  /*ac80*/  LDL.LU R0, [R1+0x774] ;  /* 0x0007740001007983 */ /* 0x001ee80000300800 */
[----:B------:R0:W-:Y:S04]  /*ac90*/  STL [R1+0x14c], R25 ;  /* 0x00014c1901007387 */ /* 0x0001e80000100800 */
[----:B------:R1:W-:Y:S01]  /*aca0*/  @!P1 STL.S16 [R1+0x3ac], R31 ;  /* 0x0003ac1f01009387 */ /* 0x0003e20000100600 */
[----:B----4-:R-:W-:-:S03]  /*acb0*/  PRMT R6, RZ, 0x7610, R6 ;  /* 0x00007610ff067816 */ /* 0x010fc60000000006 */
[----:B0-----:R-:W4:Y:S04]  /*acc0*/  LDL.LU R25, [R1+0x394] ;  /* 0x0003940001197983 */ /* 0x001f280000300800 */
[----:B------:R0:W-:Y:S04]  /*acd0*/  STL.S16 [R1+0x398], R6 ;  /* 0x0003980601007387 */ /* 0x0001e80000100600 */
[----:B------:R-:W-:Y:S04]  /*ace0*/  STL.S16 [R1+0x39a], RZ ;  /* 0x00039aff01007387 */ /* 0x000fe80000100600 */
[----:B------:R-:W-:Y:S04]  /*acf0*/  STL.S16 [R1+0x396], RZ ;  /* 0x000396ff01007387 */ /* 0x000fe80000100600 */
[----:B-1----:R-:W4:Y:S01]  /*ad00*/  LDL.LU R31, [R1+0x390] ;  /* 0x00039000011f7983 */ /* 0x002f220000300800 */
[----:B--2---:R-:W-:-:S03]  /*ad10*/  PRMT R17, R6, 0x7610, R17 ;  /* 0x0000761006117816 */ /* 0x004fc60000000011 */
[----:B0-----:R-:W2:Y:S01]  /*ad20*/  LDL.S16 R6, [R1+0x39a] ;  /* 0x00039a0001067983 */ /* 0x001ea20000100600 */
[----:B---3--:R-:W-:-:S04]  /*ad30*/  PRMT R0, RZ, 0x7610, R0 ;  /* 0x00007610ff007816 */ /* 0x008fc80000000000 */
[----:B------:R-:W-:Y:S01]  /*ad40*/  PRMT R7, R0, 0x7610, R7 ;  /* 0x0000761000077816 */ /* 0x000fe20000000007 */
[----:B------:R0:W-:Y:S04]  /*ad50*/  STL.S16 [R1+0x394], R0 ;  /* 0x0003940001007387 */ /* 0x0001e80000100600 */
[----:B0-----:R-:W3:Y:S01]  /*ad60*/  LDL.S16 R0, [R1+0x396] ;  /* 0x0003960001007983 */ /* 0x001ee20000100600 */
[----:B------:R-:W-:-:S13]  /*ad70*/  LOP3.LUT P3, RZ, R4, 0x40, RZ, 0xc0, !PT ;  /* 0x0000004004ff7812 */ /* 0x000fda000786c0ff */
[----:B----4-:R-:W-:Y:S01]  /*ad80*/  @!P3 PRMT R7, R31, 0x7610, R7 ;  /* 0x000076101f07b816 */ /* 0x010fe20000000007 */
[----:B------:R-:W-:Y:S01]  /*ad90*/  STL [R1+0x5c], R31 ;  /* 0x00005c1f01007387 */ /* 0x000fe20000100800 */
[----:B--2---:R-:W-:-:S05]  /*ada0*/  @!P6 PRMT R6, R25, 0x7632, R6 ;  /* 0x000076321906e816 */ /* 0x004fca0000000006 */
[----:B------:R0:W-:Y:S04]  /*adb0*/  @!P6 STL.S16 [R1+0x39a], R6 ;  /* 0x00039a060100e387 */ /* 0x0001e80000100600 */
[----:B0-----:R-:W2:Y:S01]  /*adc0*/  LDL.LU R6, [R1+0x76c] ;  /* 0x00076c0001067983 */ /* 0x001ea20000300800 */
[----:B---3--:R-:W-:-:S03]  /*add0*/  @!P3 PRMT R0, R31, 0x7632, R0 ;  /* 0x000076321f00b816 */ /* 0x008fc60000000000 */
[----:B------:R-:W3:Y:S01]  /*ade0*/  LDL.LU R31, [R1+0x764] ;  /* 0x00076400011f7983 */ /* 0x000ee20000300800 */
[----:B------:R-:W-:-:S03]  /*adf0*/  @!P6 PRMT R17, R25, 0x7610, R17 ;  /* 0x000076101911e816 */ /* 0x000fc60000000011 */
[----:B------:R0:W-:Y:S04]  /*ae00*/  STL [R1+0x158], R25 ;  /* 0x0001581901007387 */ /* 0x0001e80000100800 */
[----:B------:R-:W-:Y:S04]  /*ae10*/  STL.S16 [R1+0x392], RZ ;  /* 0x000392ff01007387 */ /* 0x000fe80000100600 */
[----:B0-----:R-:W4:Y:S01]  /*ae20*/  LDL.LU R25, [R1+0x38c] ;  /* 0x00038c0001197983 */ /* 0x001f220000300800 */
[----:B---3--:R-:W-:-:S04]  /*ae30*/  PRMT R31, RZ, 0x7610, R31 ;  /* 0x00007610ff1f7816 */ /* 0x008fc8000000001f */
[----:B--2---:R-:W-:Y:S01]  /*ae40*/  PRMT R6, R31, 0x7610, R6 ;  /* 0x000076101f067816 */ /* 0x004fe20000000006 */
[----:B------:R0:W-:Y:S04]  /*ae50*/  STL.S16 [R1+0x390], R31 ;  /* 0x0003901f01007387 */ /* 0x0001e80000100600 */
[----:B0-----:R-:W2:Y:S01]  /*ae60*/  LDL.S16 R31, [R1+0x392] ;  /* 0x00039200011f7983 */ /* 0x001ea20000100600 */
[----:B----4-:R-:W-:-:S03]  /*ae70*/  @!P3 PRMT R6, R25, 0x7610, R6 ;  /* 0x000076101906b816 */ /* 0x010fc60000000006 */
[----:B------:R0:W-:Y:S01]  /*ae80*/  STL [R1+0x15c], R25 ;  /* 0x00015c1901007387 */ /* 0x0001e20000100800 */
[----:B--2---:R-:W-:-:S03]  /*ae90*/  @!P3 PRMT R31, R25, 0x7632, R31 ;  /* 0x00007632191fb816 */ /* 0x004fc6000000001f */
[----:B0-----:R-:W2:Y:S04]  /*aea0*/  LDL.LU R25, [R1+0x758] ;  /* 0x0007580001197983 */ /* 0x001ea80000300800 */
[----:B------:R0:W-:Y:S04]  /*aeb0*/  @!P3 STL.S16 [R1+0x392], R31 ;  /* 0x0003921f0100b387 */ /* 0x0001e80000100600 */
[----:B0-----:R-:W3:Y:S04]  /*aec0*/  LDL.LU R31, [R1+0x75c] ;  /* 0x00075c00011f7983 */ /* 0x001ee80000300800 */
[----:B------:R0:W-:Y:S04]  /*aed0*/  @!P3 STL.S16 [R1+0x396], R0 ;  /* 0x000396000100b387 */ /* 0x0001e80000100600 */
[----:B------:R-:W-:Y:S04]  /*aee0*/  STL.S16 [R1+0x38e], RZ ;  /* 0x00038eff01007387 */ /* 0x000fe80000100600 */
[----:B0-----:R-:W4:Y:S01]  /*aef0*/  LDL.LU R0, [R1+0x388] ;  /* 0x0003880001007983 */ /* 0x001f220000300800 */
[----:B--2---:R-:W-:-:S05]  /*af00*/  PRMT R25, RZ, 0x7610, R25 ;  /* 0x00007610ff197816 */ /* 0x004fca0000000019 */
[----:B------:R0:W-:Y:S01]  /*af10*/  STL.S16 [R1+0x38c], R25 ;  /* 0x00038c1901007387 */ /* 0x0001e20000100600 */
[----:B---3--:R-:W-:-:S03]  /*af20*/  PRMT R31, R25, 0x7610, R31 ;  /* 0x00007610191f7816 */ /* 0x008fc6000000001f */
[----:B0-----:R-:W2:Y:S01]  /*af30*/  LDL.S16 R25, [R1+0x38e] ;  /* 0x00038e0001197983 */ /* 0x001ea20000100600 */
[----:B------:R-:W-:-:S13]  /*af40*/  LOP3.LUT P1, RZ, R4, 0x20, RZ, 0xc0, !PT ;  /* 0x0000002004ff7812 */ /* 0x000fda000782c0ff */
[----:B----4-:R-:W-:-:S05]  /*af50*/  @!P1 PRMT R31, R0, 0x7610, R31 ;  /* 0x00007610001f9816 */ /* 0x010fca000000001f */
[----:B------:R0:W-:Y:S04]  /*af60*/  @!P1 STL.S16 [R1+0x38c], R31 ;  /* 0x00038c1f01009387 */ /* 0x0001e80000100600 */
[----:B0-----:R-:W3:Y:S01]  /*af70*/  LDL.LU R31, [R1+0x754] ;  /* 0x00075400011f7983 */ /* 0x001ee20000300800 */
[----:B--2---:R-:W-:-:S05]  /*af80*/  @!P1 PRMT R25, R0, 0x7632, R25 ;  /* 0x0000763200199816 */ /* 0x004fca0000000019 */
[----:B------:R0:W-:Y:S04]  /*af90*/  @!P1 STL.S16 [R1+0x38e], R25 ;  /* 0x00038e1901009387 */ /* 0x0001e80000100600 */
[----:B0-----:R-:W2:Y:S04]  /*afa0*/  LDL.LU R25, [R1+0x750] ;  /* 0x0007500001197983 */ /* 0x001ea80000300800 */
[----:B------:R0:W-:Y:S04]  /*afb0*/  STL [R1+0x154], R24 ;  /* 0x0001541801007387 */ /* 0x0001e80000100800 */
[----:B------:R1:W-:Y:S04]  /*afc0*/  @!P6 STL.S16 [R1+0x398], R17 ;  /* 0x000398110100e387 */ /* 0x0003e80000100600 */
[----:B------:R4:W-:Y:S04]  /*afd0*/  STL [R1+0x60], R0 ;  /* 0x0000600001007387 */ /* 0x0009e80000100800 */
[----:B0-----:R-:W3:Y:S04]  /*afe0*/  LDL.LU R24, [R1+0x384] ;  /* 0x0003840001187983 */ /* 0x001ee80000300800 */
[----:B------:R-:W-:Y:S04]  /*aff0*/  STL.S16 [R1+0x386], RZ ;  /* 0x000386ff01007387 */ /* 0x000fe80000100600 */
[----:B-1----:R-:W3:Y:S04]  /*b000*/  LDL.LU R17, [R1+0x380] ;  /* 0x0003800001117983 */ /* 0x002ee80000300800 */
[----:B----4-:R-:W4:Y:S04]  /*b010*/  LDL.LU R0, [R1+0x74c] ;  /* 0x00074c0001007983 */ /* 0x010f280000300800 */
[----:B------:R0:W-:Y:S04]  /*b020*/  @!P3 STL.S16 [R1+0x390], R6 ;  /* 0x000390060100b387 */ /* 0x0001e80000100600 */
[----:B0-----:R-:W4:Y:S01]  /*b030*/  LDL.LU R6, [R1+0x760] ;  /* 0x0007600001067983 */ /* 0x001f220000300800 */
[----:B--2---:R-:W-:-:S04]  /*b040*/  PRMT R25, RZ, 0x7610, R25 ;  /* 0x00007610ff197816 */ /* 0x004fc80000000019 */
[----:B---3--:R-:W-:Y:S01]  /*b050*/  PRMT R31, R25, 0x7610, R31 ;  /* 0x00007610191f7816 */ /* 0x008fe2000000001f */
[----:B------:R0:W-:Y:S04]  /*b060*/  STL.S16 [R1+0x384], R25 ;  /* 0x0003841901007387 */ /* 0x0001e80000100600 */
[----:B0-----:R-:W2:Y:S01]  /*b070*/  LDL.S16 R25, [R1+0x386] ;  /* 0x0003860001197983 */ /* 0x001ea20000100600 */
[----:B------:R-:W-:-:S03]  /*b080*/  LOP3.LUT P5, RZ, R4, 0x10, RZ, 0xc0, !PT ;  /* 0x0000001004ff7812 */ /* 0x000fc600078ac0ff */
[----:B------:R-:W-:Y:S01]  /*b090*/  STL.S16 [R1+0x38a], RZ ;  /* 0x00038aff01007387 */ /* 0x000fe20000100600 */
[----:B----4-:R-:W-:-:S05]  /*b0a0*/  PRMT R0, RZ, 0x7610, R0 ;  /* 0x00007610ff007816 */ /* 0x010fca0000000000 */
[----:B------:R0:W-:Y:S04]  /*b0b0*/  STL.S16 [R1+0x388], R0 ;  /* 0x0003880001007387 */ /* 0x0001e80000100600 */
[----:B------:R-:W-:Y:S01]  /*b0c0*/  @!P5 PRMT R31, R17, 0x7610, R31 ;  /* 0x00007610111fd816 */ /* 0x000fe2000000001f */
[----:B------:R1:W-:Y:S01]  /*b0d0*/  STL [R1+0x64], R17 ;  /* 0x0000641101007387 */ /* 0x0003e20000100800 */
[----:B------:R-:W-:-:S03]  /*b0e0*/  PRMT R6, R0, 0x7610, R6 ;  /* 0x0000761000067816 */ /* 0x000fc60000000006 */
[----:B0-----:R-:W3:Y:S01]  /*b0f0*/  LDL.S16 R0, [R1+0x38a] ;  /* 0x00038a0001007983 */ /* 0x001ee20000100600 */
[----:B--2---:R-:W-:-:S03]  /*b100*/  @!P5 PRMT R25, R17, 0x7632, R25 ;  /* 0x000076321119d816 */ /* 0x004fc60000000019 */
[----:B-1----:R-:W2:Y:S04]  /*b110*/  LDL.LU R17, [R1+0x73c] ;  /* 0x00073c0001117983 */ /* 0x002ea80000300800 */
[----:B------:R0:W-:Y:S04]  /*b120*/  @!P5 STL.S16 [R1+0x386], R25 ;  /* 0x000386190100d387 */ /* 0x0001e80000100600 */
[----:B0-----:R-:W4:Y:S04]  /*b130*/  LDL.LU R25, [R1+0x740] ;  /* 0x0007400001197983 */ /* 0x001f280000300800 */
[----:B------:R-:W-:Y:S01]  /*b140*/  STL.S16 [R1+0x382], RZ ;  /* 0x000382ff01007387 */ /* 0x000fe20000100600 */
[----:B---3--:R-:W-:-:S05]  /*b150*/  @!P1 PRMT R0, R24, 0x7632, R0 ;  /* 0x0000763218009816 */ /* 0x008fca0000000000 */
[----:B------:R0:W-:Y:S04]  /*b160*/  @!P1 STL.S16 [R1+0x38a], R0 ;  /* 0x00038a0001009387 */ /* 0x0001e80000100600 */
[----:B0-----:R-:W3:Y:S01]  /*b170*/  LDL.LU R0, [R1+0x378] ;  /* 0x0003780001007983 */ /* 0x001ee20000300800 */
[----:B----4-:R-:W-:-:S04]  /*b180*/  PRMT R25, RZ, 0x7610, R25 ;  /* 0x00007610ff197816 */ /* 0x010fc80000000019 */
[----:B--2---:R-:W-:Y:S01]  /*b190*/  PRMT R17, R25, 0x7610, R17 ;  /* 0x0000761019117816 */ /* 0x004fe20000000011 */
[----:B------:R0:W-:Y:S04]  /*b1a0*/  STL.S16 [R1+0x380], R25 ;  /* 0x0003801901007387 */ /* 0x0001e80000100600 */
[----:B0-----:R-:W2:Y:S01]  /*b1b0*/  LDL.S16 R25, [R1+0x382] ;  /* 0x0003820001197983 */ /* 0x001ea20000100600 */
[----:B------:R-:W-:-:S03]  /*b1c0*/  @!P1 PRMT R6, R24, 0x7610, R6 ;  /* 0x0000761018069816 */ /* 0x000fc60000000006 */
[----:B------:R-:W-:Y:S04]  /*b1d0*/  @!P3 STL.S16 [R1+0x394], R7 ;  /* 0x000394070100b387 */ /* 0x000fe80000100600 */
[----:B------:R-:W-:Y:S01]  /*b1e0*/  @!P1 STL.S16 [R1+0x388], R6 ;  /* 0x0003880601009387 */ /* 0x000fe20000100600 */
[----:B---3--:R-:W-:-:S03]  /*b1f0*/  @!P5 PRMT R17, R0, 0x7610, R17 ;  /* 0x000076100011d816 */ /* 0x008fc60000000011 */
[----:B------:R-:W-:Y:S04]  /*b200*/  STL [R1+0x160], R24 ;  /* 0x0001601801007387 */ /* 0x000fe80000100800 */
[----:B------:R-:W-:Y:S04]  /*b210*/  @!P5 STL.S16 [R1+0x384], R31 ;  /* 0x0003841f0100d387 */ /* 0x000fe80000100600 */
[----:B------:R0:W-:Y:S04]  /*b220*/  @!P5 STL.S16 [R1+0x380], R17 ;  /* 0x000380110100d387 */ /* 0x0001e80000100600 */
[----:B------:R-:W-:Y:S04]  /*b230*/  STL [R1+0x480], R8 ;  /* 0x0004800801007387 */ /* 0x000fe80000100800 */
[----:B------:R-:W-:Y:S01]  /*b240*/  STL [R1+0x478], R9 ;  /* 0x0004780901007387 */ /* 0x000fe20000100800 */
[----:B0-----:R-:W-:-:S03]  /*b250*/  MOV R17, R37 ;  /* 0x0000002500117202 */ /* 0x001fc60000000f00 */
[----:B------:R-:W3:Y:S04]  /*b260*/  LDL.LU R7, [R1+0x768] ;  /* 0x0007680001077983 */ /* 0x000ee80000300800 */
[----:B------:R-:W4:Y:S04]  /*b270*/  LDL.LU R6, [R1+0x748] ;  /* 0x0007480001067983 */ /* 0x000f280000300800 */
[----:B------:R-:W3:Y:S04]  /*b280*/  LDL.LU R24, [R1+0x370] ;  /* 0x0003700001187983 */ /* 0x000ee80000300800 */
[----:B------:R-:W4:Y:S04]  /*b290*/  LDL.LU R31, [R1+0x744] ;  /* 0x00074400011f7983 */ /* 0x000f280000300800 */
[----:B------:R-:W-:Y:S01]  /*b2a0*/  STL [R1+0x164], R0 ;  /* 0x0001640001007387 */ /* 0x000fe20000100800 */
[----:B--2---:R-:W-:-:S05]  /*b2b0*/  @!P5 PRMT R25, R0, 0x7632, R25 ;  /* 0x000076320019d816 */ /* 0x004fca0000000019 */
[----:B------:R0:W-:Y:S04]  /*b2c0*/  @!P5 STL.S16 [R1+0x382], R25 ;  /* 0x000382190100d387 */ /* 0x0001e80000100600 */
[----:B0-----:R-:W2:Y:S04]  /*b2d0*/  LDL.LU R25, [R1+0x738] ;  /* 0x0007380001197983 */ /* 0x001ea80000300800 */
[----:B------:R-:W3:Y:S04]  /*b2e0*/  LDL.LU R37, [R1+0x368] ;  /* 0x0003680001257983 */ /* 0x000ee80000300800 */
[----:B------:R-:W4:Y:S04]  /*b2f0*/  LDL.LU R0, [R1+0x734] ;  /* 0x0007340001007983 */ /* 0x000f280000300800 */
[----:B------:R-:W-:Y:S01]  /*b300*/  STL.S16 [R1+0x37a], RZ ;  /* 0x00037aff01007387 */ /* 0x000fe20000100600 */
[----:B------:R-:W-:-:S02]  /*b310*/  LOP3.LUT P6, RZ, R4, 0x8, RZ, 0xc0, !PT ;  /* 0x0000000804ff7812 */ /* 0x000fc400078cc0ff */
[----:B----4-:R-:W-:-:S04]  /*b320*/  PRMT R0, RZ, 0x7610, R0 ;  /* 0x00007610ff007816 */ /* 0x010fc80000000000 */
[----:B------:R-:W-:Y:S01]  /*b330*/  PRMT R31, R0, 0x7610, R31 ;  /* 0x00007610001f7816 */ /* 0x000fe2000000001f */
[----:B------:R0:W-:Y:S04]  /*b340*/  STL.S16 [R1+0x378], R0 ;  /* 0x0003780001007387 */ /* 0x0001e80000100600 */
[----:B0-----:R-:W4:Y:S02]  /*b350*/  LDL.S16 R0, [R1+0x37a] ;  /* 0x00037a0001007983 */ /* 0x001f240000100600 */
[C---:B------:R-:W-:Y:S02]  /*b360*/  @!P6 PRMT R31, R2.reuse, 0x7610, R31 ;  /* 0x00007610021fe816 */ /* 0x040fe4000000001f */
[----:B------:R0:W-:Y:S01]  /*b370*/  STL [R1+0x68], R2 ;  /* 0x0000680201007387 */ /* 0x0001e20000100800 */
[----:B----4-:R-:W-:-:S03]  /*b380*/  @!P6 PRMT R0, R2, 0x7632, R0 ;  /* 0x000076320200e816 */ /* 0x010fc60000000000 */
[----:B0-----:R-:W4:Y:S04]  /*b390*/  LDL.LU R2, [R1+0x72c] ;  /* 0x00072c0001027983 */ /* 0x001f280000300800 */
[----:B------:R-:W-:Y:S01]  /*b3a0*/  STL.S16 [R1+0x376], RZ ;  /* 0x000376ff01007387 */ /* 0x000fe20000100600 */
[----:B----4-:R-:W-:-:S04]  /*b3b0*/  PRMT R2, RZ, 0x7610, R2 ;  /* 0x00007610ff027816 */ /* 0x010fc80000000002 */
[----:B--2---:R-:W-:Y:S01]  /*b3c0*/  PRMT R25, R2, 0x7610, R25 ;  /* 0x0000761002197816 */ /* 0x004fe20000000019 */
[----:B------:R0:W-:Y:S04]  /*b3d0*/  STL.S16 [R1+0x374], R2 ;  /* 0x0003740201007387 */ /* 0x0001e80000100600 */
[----:B0-----:R-:W2:Y:S01]  /*b3e0*/  LDL.S16 R2, [R1+0x376] ;  /* 0x0003760001027983 */ /* 0x001ea20000100600 */
[----:B---3--:R-:W-:-:S03]  /*b3f0*/  @!P6 PRMT R25, R24, 0x7610, R25 ;  /* 0x000076101819e816 */ /* 0x008fc60000000019 */
[----:B------:R-:W-:Y:S04]  /*b400*/  STL [R1+0x168], R24 ;  /* 0x0001681801007387 */ /* 0x000fe80000100800 */
[----:B------:R0:W-:Y:S04]  /*b410*/  @!P6 STL.S16 [R1+0x374], R25 ;  /* 0x000374190100e387 */ /* 0x0001e80000100600 */
[----:B0-----:R-:W3:Y:S01]  /*b420*/  LDL.LU R25, [R1+0x728] ;  /* 0x0007280001197983 */ /* 0x001ee20000300800 */
[----:B--2---:R-:W-:-:S03]  /*b430*/  @!P6 PRMT R2, R24, 0x7632, R2 ;  /* 0x000076321802e816 */ /* 0x004fc60000000002 */
[----:B------:R-:W2:Y:S04]  /*b440*/  LDL.LU R24, [R1+0x720] ;  /* 0x0007200001187983 */ /* 0x000ea80000300800 */
[----:B------:R0:W-:Y:S04]  /*b450*/  @!P6 STL.S16 [R1+0x37a], R0 ;  /* 0x00037a000100e387 */ /* 0x0001e80000100600 */
[----:B------:R-:W-:Y:S04]  /*b460*/  STL.S16 [R1+0x372], RZ ;  /* 0x000372ff01007387 */ /* 0x000fe80000100600 */
[----:B0-----:R-:W4:Y:S01]  /*b470*/  LDL.LU R0, [R1+0x36c] ;  /* 0x00036c0001007983 */ /* 0x001f220000300800 */
[----:B--2---:R-:W-:-:S04]  /*b480*/  PRMT R24, RZ, 0x7610, R24 ;  /* 0x00007610ff187816 */ /* 0x004fc80000000018 */
[----:B---3--:R-:W-:Y:S01]  /*b490*/  PRMT R25, R24, 0x7610, R25 ;  /* 0x0000761018197816 */ /* 0x008fe20000000019 */
[----:B------:R0:W-:Y:S04]  /*b4a0*/  STL.S16 [R1+0x370], R24 ;  /* 0x0003701801007387 */ /* 0x0001e80000100600 */
[----:B0-----:R-:W2:Y:S01]  /*b4b0*/  LDL.S16 R24, [R1+0x372] ;  /* 0x0003720001187983 */ /* 0x001ea20000100600 */
[----:B------:R-:W-:-:S03]  /*b4c0*/  LOP3.LUT P3, RZ, R4, 0x4, RZ, 0xc0, !PT ;  /* 0x0000000404ff7812 */ /* 0x000fc6000786c0ff */
[----:B----4-:R0:W-:Y:S10]  /*b4d0*/  STL [R1+0x6c], R0 ;  /* 0x00006c0001007387 */ /* 0x0101f40000100800 */
[----:B------:R-:W-:-:S02]  /*b4e0*/  @!P3 PRMT R25, R0, 0x7610, R25 ;  /* 0x000076100019b816 */ /* 0x000fc40000000019 */
[----:B--2---:R-:W-:Y:S02]  /*b4f0*/  @!P3 PRMT R24, R0, 0x7632, R24 ;  /* 0x000076320018b816 */ /* 0x004fe40000000018 */
[----:B0-----:R-:W2:Y:S04]  /*b500*/  LDL.LU R0, [R1+0x714] ;  /* 0x0007140001007983 */ /* 0x001ea80000300800 */
[----:B------:R0:W-:Y:S04]  /*b510*/  @!P3 STL.S16 [R1+0x372], R24 ;  /* 0x000372180100b387 */ /* 0x0001e80000100600 */
[----:B0-----:R-:W3:Y:S04]  /*b520*/  LDL.LU R24, [R1+0x718] ;  /* 0x0007180001187983 */ /* 0x001ee80000300800 */
[----:B------:R-:W-:Y:S01]  /*b530*/  STL.S16 [R1+0x36e], RZ ;  /* 0x00036eff01007387 */ /* 0x000fe20000100600 */
[----:B--2---:R-:W-:-:S05]  /*b540*/  PRMT R0, RZ, 0x7610, R0 ;  /* 0x00007610ff007816 */ /* 0x004fca0000000000 */
[----:B------:R0:W-:Y:S01]  /*b550*/  STL.S16 [R1+0x36c], R0 ;  /* 0x00036c0001007387 */ /* 0x0001e20000100600 */
[----:B---3--:R-:W-:-:S03]  /*b560*/  PRMT R24, R0, 0x7610, R24 ;  /* 0x0000761000187816 */ /* 0x008fc60000000018 */
[----:B0-----:R-:W2:Y:S04]  /*b570*/  LDL.S16 R0, [R1+0x36e] ;  /* 0x00036e0001007983 */ /* 0x001ea80000100600 */
[----:B------:R0:W-:Y:S04]  /*b580*/  @!P3 STL.S16 [R1+0x370], R25 ;  /* 0x000370190100b387 */ /* 0x0001e80000100600 */
[----:B0-----:R-:W3:Y:S01]  /*b590*/  LDL.LU R25, [R1+0x71c] ;  /* 0x00071c0001197983 */ /* 0x001ee20000300800 */
[----:B--2---:R-:W-:-:S05]  /*b5a0*/  @!P3 PRMT R0, R37, 0x7632, R0 ;  /* 0x000076322500b816 */ /* 0x004fca0000000000 */
[----:B------:R0:W-:Y:S04]  /*b5b0*/  @!P3 STL.S16 [R1+0x36e], R0 ;  /* 0x00036e000100b387 */ /* 0x0001e80000100600 */
[----:B0-----:R-:W2:Y:S01]  /*b5c0*/  LDL.LU R0, [R1+0x710] ;  /* 0x0007100001007983 */ /* 0x001ea20000300800 */
[----:B------:R-:W-:-:S03]  /*b5d0*/  LOP3.LUT P1, RZ, R4, 0x2, RZ, 0xc0, !PT ;  /* 0x0000000204ff7812 */ /* 0x000fc6000782c0ff */
[----:B------:R0:W-:Y:S04]  /*b5e0*/  @!P6 STL.S16 [R1+0x378], R31 ;  /* 0x0003781f0100e387 */ /* 0x0001e80000100600 */
[----:B0-----:R-:W4:Y:S01]  /*b5f0*/  LDL.LU R31, [R1+0x730] ;  /* 0x00073000011f7983 */ /* 0x001f220000300800 */
[----:B--2---:R-:W-:-:S04]  /*b600*/  PRMT R0, RZ, 0x7610, R0 ;  /* 0x00007610ff007816 */ /* 0x004fc80000000000 */
[----:B---3--:R-:W-:-:S04]  /*b610*/  PRMT R25, R0, 0x7610, R25 ;  /* 0x0000761000197816 */ /* 0x008fc80000000019 */
[----:B------:R-:W-:Y:S01]  /*b620*/  @!P1 PRMT R25, R17, 0x7610, R25 ;  /* 0x0000761011199816 */ /* 0x000fe20000000019 */
[----:B------:R-:W-:Y:S04]  /*b630*/  STL.S16 [R1+0x368], R0 ;  /* 0x0003680001007387 */ /* 0x000fe80000100600 */
[----:B------:R0:W-:Y:S04]  /*b640*/  @!P1 STL.S16 [R1+0x368], R25 ;  /* 0x0003681901009387 */ /* 0x0001e80000100600 */
[----:B0-----:R-:W2:Y:S01]  /*b650*/  LDL.LU R25, [R1+0x70c] ;  /* 0x00070c0001197983 */ /* 0x001ea20000300800 */
[----:B------:R-:W-:-:S03]  /*b660*/  @!P3 PRMT R24, R37, 0x7610, R24 ;  /* 0x000076102518b816 */ /* 0x000fc60000000018 */
[----:B------:R0:W-:Y:S04]  /*b670*/  STL [R1+0x16c], R37 ;  /* 0x00016c2501007387 */ /* 0x0001e80000100800 */
[----:B------:R-:W-:Y:S04]  /*b680*/  STL.S16 [R1+0x366], RZ ;  /* 0x000366ff01007387 */ /* 0x000fe80000100600 */
[----:B0-----:R-:W3:Y:S01]  /*b690*/  LDL.LU R37, [R1+0x360] ;  /* 0x0003600001257983 */ /* 0x001ee20000300800 */
[----:B--2---:R-:W-:-:S04]  /*b6a0*/  PRMT R25, RZ, 0x7610, R25 ;  /* 0x00007610ff197816 */ /* 0x004fc80000000019 */
[----:B----4-:R-:W-:Y:S01]  /*b6b0*/  PRMT R31, R25, 0x7610, R31 ;  /* 0x00007610191f7816 */ /* 0x010fe2000000001f */
[----:B------:R0:W-:Y:S04]  /*b6c0*/  STL.S16 [R1+0x364], R25 ;  /* 0x0003641901007387 */ /* 0x0001e80000100600 */
[----:B0-----:R-:W2:Y:S01]  /*b6d0*/  LDL.S16 R25, [R1+0x366] ;  /* 0x0003660001197983 */ /* 0x001ea20000100600 */
[----:B---3--:R-:W-:-:S03]  /*b6e0*/  @!P1 PRMT R31, R37, 0x7610, R31 ;  /* 0x00007610251f9816 */ /* 0x008fc6000000001f */
[----:B------:R-:W-:Y:S04]  /*b6f0*/  STL.S16 [R1+0x36a], RZ ;  /* 0x00036aff01007387 */ /* 0x000fe80000100600 */
[----:B------:R-:W3:Y:S04]  /*b700*/  LDL.S16 R0, [R1+0x36a] ;  /* 0x00036a0001007983 */ /* 0x000ee80000100600 */
[----:B------:R0:W-:Y:S04]  /*b710*/  @!P1 STL.S16 [R1+0x364], R31 ;  /* 0x0003641f01009387 */ /* 0x0001e80000100600 */
[----:B0-----:R-:W4:Y:S01]  /*b720*/  LDL.LU R31, [R1+0x708] ;  /* 0x00070800011f7983 */ /* 0x001f220000300800 */
[----:B--2---:R-:W-:-:S05]  /*b730*/  @!P1 PRMT R25, R37, 0x7632, R25 ;  /* 0x0000763225199816 */ /* 0x004fca0000000019 */
[----:B------:R0:W-:Y:S04]  /*b740*/  @!P1 STL.S16 [R1+0x366], R25 ;  /* 0x0003661901009387 */ /* 0x0001e80000100600 */
[----:B0-----:R-:W2:Y:S01]  /*b750*/  LDL.LU R25, [R1+0x704] ;  /* 0x0007040001197983 */ /* 0x001ea20000300800 */
[----:B---3--:R-:W-:-:S03]  /*b760*/  @!P1 PRMT R0, R17, 0x7632, R0 ;  /* 0x0000763211009816 */ /* 0x008fc60000000000 */
[----:B------:R-:W-:Y:S04]  /*b770*/  STL.S16 [R1+0x362], RZ ;  /* 0x000362ff01007387 */ /* 0x000fe80000100600 */
[----:B------:R0:W-:Y:S04]  /*b780*/  @!P1 STL.S16 [R1+0x36a], R0 ;  /* 0x00036a0001009387 */ /* 0x0001e80000100600 */
[----:B0-----:R-:W3:Y:S01]  /*b790*/  LDL.LU R0, [R1+0x35c] ;  /* 0x00035c0001007983 */ /* 0x001ee20000300800 */
[----:B--2---:R-:W-:-:S04]  /*b7a0*/  PRMT R25, RZ, 0x7610, R25 ;  /* 0x00007610ff197816 */ /* 0x004fc80000000019 */
[----:B----4-:R-:W-:Y:S01]  /*b7b0*/  PRMT R31, R25, 0x7610, R31 ;  /* 0x00007610191f7816 */ /* 0x010fe2000000001f */
[----:B------:R0:W-:Y:S04]  /*b7c0*/  STL.S16 [R1+0x360], R25 ;  /* 0x0003601901007387 */ /* 0x0001e80000100600 */
[----:B0-----:R-:W2:Y:S01]  /*b7d0*/  LDL.S16 R25, [R1+0x362] ;  /* 0x0003620001197983 */ /* 0x001ea20000100600 */
[----:B------:R-:W-:-:S13]  /*b7e0*/  LOP3.LUT P5, RZ, R4, 0x1, RZ, 0xc0, !PT ;  /* 0x0000000104ff7812 */ /* 0x000fda00078ac0ff */
[----:B---3--:R-:W-:-:S05]  /*b7f0*/  @!P5 PRMT R31, R0, 0x7610, R31 ;  /* 0x00007610001fd816 */ /* 0x008fca000000001f */
[----:B------:R0:W-:Y:S04]  /*b800*/  @!P5 STL.S16 [R1+0x360], R31 ;  /* 0x0003601f0100d387 */ /* 0x0001e80000100600 */
[----:B0-----:R-:W3:Y:S01]  /*b810*/  LDL.LU R31, [R1+0x700] ;  /* 0x00070000011f7983 */ /* 0x001ee20000300800 */
[----:B--2---:R-:W-:-:S05]  /*b820*/  @!P5 PRMT R25, R0, 0x7632, R25 ;  /* 0x000076320019d816 */ /* 0x004fca0000000019 */
[----:B------:R0:W-:Y:S04]  /*b830*/  @!P5 STL.S16 [R1+0x362], R25 ;  /* 0x000362190100d387 */ /* 0x0001e80000100600 */
[----:B0-----:R-:W2:Y:S04]  /*b840*/  LDL.LU R25, [R1+0x6fc] ;  /* 0x0006fc0001197983 */ /* 0x001ea80000300800 */
[----:B------:R0:W-:Y:S04]  /*b850*/  @!P3 STL.S16 [R1+0x36c], R24 ;  /* 0x00036c180100b387 */ /* 0x0001e80000100600 */
[----:B------:R-:W-:Y:S04]  /*b860*/  STL.S16 [R1+0x35e], RZ ;  /* 0x00035eff01007387 */ /* 0x000fe80000100600 */
[----:B0-----:R-:W4:Y:S01]  /*b870*/  LDL.LU R24, [R1+0x354] ;  /* 0x0003540001187983 */ /* 0x001f220000300800 */
[----:B--2---:R-:W-:-:S04]  /*b880*/  PRMT R25, RZ, 0x7610, R25 ;  /* 0x00007610ff197816 */ /* 0x004fc80000000019 */
[----:B---3--:R-:W-:Y:S01]  /*b890*/  PRMT R31, R25, 0x7610, R31 ;  /* 0x00007610191f7816 */ /* 0x008fe2000000001f */
        /* <DEDUP_REMOVED lines=9> */
[----:B0-----:R-:W4:Y:S04]  /*b930*/  LDL.LU R2, [R1+0x724] ;  /* 0x0007240001027983 */ /* 0x001f280000300800 */
[----:B------:R0:W-:Y:S04]  /*b940*/  STL [R1+0x70], R17 ;  /* 0x0000701101007387 */ /* 0x0001e80000100800 */
[----:B------:R-:W-:Y:S01]  /*b950*/  STL.S16 [R1+0x356], RZ ;  /* 0x000356ff01007387 */ /* 0x000fe20000100600 */
[----:B0-----:R-:W-:-:S03]  /*b960*/  MOV R17, R15 ;  /* 0x0000000f00117202 */ /* 0x001fc60000000f00 */
[----:B------:R-:W4:Y:S01]  /*b970*/  LDL.LU R15, [R1+0x350] ;  /* 0x00035000010f7983 */ /* 0x000f220000300800 */
[----:B--2---:R-:W-:-:S05]  /*b980*/  PRMT R24, RZ, 0x7610, R24 ;  /* 0x00007610ff187816 */ /* 0x004fca0000000018 */
[----:B------:R0:W-:Y:S01]  /*b990*/  STL.S16 [R1+0x354], R24 ;  /* 0x0003541801007387 */ /* 0x0001e20000100600 */
[----:B---3--:R-:W-:-:S03]  /*b9a0*/  PRMT R25, R24, 0x7610, R25 ;  /* 0x0000761018197816 */ /* 0x008fc60000000019 */
[----:B0-----:R-:W2:Y:S01]  /*b9b0*/  LDL.S16 R24, [R1+0x356] ;  /* 0x0003560001187983 */ /* 0x001ea20000100600 */
[----:B----4-:R-:W-:-:S13]  /*b9c0*/  LOP3.LUT P6, RZ, R2, 0x80000000, RZ, 0xc0, !PT ;  /* 0x8000000002ff7812 */ /* 0x010fda00078cc0ff */
[C---:B------:R-:W-:Y:S01]  /*b9d0*/  @!P6 PRMT R25, R15.reuse, 0x7610, R25 ;  /* 0x000076100f19e816 */ /* 0x040fe20000000019 */
[----:B------:R0:W-:Y:S01]  /*b9e0*/  STL [R1+0x78], R15 ;  /* 0x0000780f01007387 */ /* 0x0001e20000100800 */
[----:B--2---:R-:W-:-:S03]  /*b9f0*/  @!P6 PRMT R24, R15, 0x7632, R24 ;  /* 0x000076320f18e816 */ /* 0x004fc60000000018 */
[----:B0-----:R-:W2:Y:S04]  /*ba00*/  LDL.LU R15, [R1+0x6e4] ;  /* 0x0006e400010f7983 */ /* 0x001ea80000300800 */
[----:B------:R0:W-:Y:S04]  /*ba10*/  @!P6 STL.S16 [R1+0x356], R24 ;  /* 0x000356180100e387 */ /* 0x0001e80000100600 */
[----:B0-----:R-:W3:Y:S04]  /*ba20*/  LDL.LU R24, [R1+0x6e8] ;  /* 0x0006e80001187983 */ /* 0x001ee80000300800 */
[----:B------:R0:W-:Y:S04]  /*ba30*/  STL [R1+0x170], R37 ;  /* 0x0001702501007387 */ /* 0x0001e80000100800 */
[----:B------:R-:W-:Y:S04]  /*ba40*/  STL.S16 [R1+0x352], RZ ;  /* 0x000352ff01007387 */ /* 0x000fe80000100600 */
[----:B0-----:R-:W4:Y:S01]  /*ba50*/  LDL.LU R37, [R1+0x34c] ;  /* 0x00034c0001257983 */ /* 0x001f220000300800 */
[----:B--2---:R-:W-:-:S05]  /*ba60*/  PRMT R15, RZ, 0x7610, R15 ;  /* 0x00007610ff0f7816 */ /* 0x004fca000000000f */
[----:B------:R0:W-:Y:S01]  /*ba70*/  STL.S16 [R1+0x350], R15 ;  /* 0x0003500f01007387 */ /* 0x0001e20000100600 */
[----:B---3--:R-:W-:-:S03]  /*ba80*/  PRMT R24, R15, 0x7610, R24 ;  /* 0x000076100f187816 */ /* 0x008fc60000000018 */
[----:B0-----:R-:W2:Y:S01]  /*ba90*/  LDL.S16 R15, [R1+0x352] ;  /* 0x00035200010f7983 */ /* 0x001ea20000100600 */
[----:B----4-:R-:W-:-:S03]  /*baa0*/  @!P6 PRMT R24, R37, 0x7610, R24 ;  /* 0x000076102518e816 */ /* 0x010fc60000000018 */
        /* <DEDUP_REMOVED lines=12> */
[----:B------:R-:W-:-:S03]  /*bb70*/  LOP3.LUT P3, RZ, R2, 0x40000000, RZ, 0xc0, !PT ;  /* 0x4000000002ff7812 */ /* 0x000fc6000786c0ff */
[----:B------:R-:W-:Y:S10]  /*bb80*/  STL.S16 [R1+0x348], RZ ;  /* 0x000348ff01007387 */ /* 0x000ff40000100600 */
[C---:B----4-:R-:W-:Y:S01]  /*bb90*/  @!P3 PRMT R15, R0.reuse, 0x7610, R15 ;  /* 0x00007610000fb816 */ /* 0x050fe2000000000f */
[----:B------:R-:W-:Y:S04]  /*bba0*/  STL [R1+0x7c], R0 ;  /* 0x00007c0001007387 */ /* 0x000fe80000100800 */
[----:B------:R0:W-:Y:S04]  /*bbb0*/  @!P3 STL.S16 [R1+0x34c], R15 ;  /* 0x00034c0f0100b387 */ /* 0x0001e80000100600 */
[----:B0-----:R-:W3:Y:S01]  /*bbc0*/  LDL.LU R15, [R1+0x6d4] ;  /* 0x0006d400010f7983 */ /* 0x001ee20000300800 */
[----:B--2---:R-:W-:-:S03]  /*bbd0*/  @!P3 PRMT R37, R0, 0x7632, R37 ;  /* 0x000076320025b816 */ /* 0x004fc60000000025 */
[----:B------:R-:W2:Y:S04]  /*bbe0*/  LDL.LU.S16 R0, [R1+0x348] ;  /* 0x0003480001007983 */ /* 0x000ea80000300600 */
[----:B------:R0:W-:Y:S04]  /*bbf0*/  @!P3 STL.S16 [R1+0x34e], R37 ;  /* 0x00034e250100b387 */ /* 0x0001e80000100600 */
[----:B0-----:R-:W4:Y:S04]  /*bc00*/  LDL.LU R37, [R1+0x6d0] ;  /* 0x0006d00001257983 */ /* 0x001f280000300800 */
[----:B------:R-:W-:Y:S01]  /*bc10*/  STL [R1+0x17c], R29 ;  /* 0x00017c1d01007387 */ /* 0x000fe20000100800 */
[----:B---3--:R-:W-:-:S02]  /*bc20*/  PRMT R15, RZ, 0x7610, R15 ;  /* 0x00007610ff0f7816 */ /* 0x008fc4000000000f */
[----:B--2---:R-:W-:-:S05]  /*bc30*/  @!P3 PRMT R0, R29, 0x7610, R0 ;  /* 0x000076101d00b816 */ /* 0x004fca0000000000 */
[----:B------:R0:W-:Y:S01]  /*bc40*/  @!P3 STL.S16 [R1+0x348], R0 ;  /* 0x000348000100b387 */ /* 0x0001e20000100600 */
[----:B----4-:R-:W-:-:S03]  /*bc50*/  PRMT R37, R15, 0x7610, R37 ;  /* 0x000076100f257816 */ /* 0x010fc60000000025 */
[----:B0-----:R-:W2:Y:S01]  /*bc60*/  LDL.LU R0, [R1+0x6cc] ;  /* 0x0006cc0001007983 */ /* 0x001ea20000300800 */
[----:B------:R-:W-:-:S03]  /*bc70*/  @!P3 PRMT R37, R29, 0x7632, R37 ;  /* 0x000076321d25b816 */ /* 0x000fc60000000025 */
[----:B------:R-:W3:Y:S04]  /*bc80*/  LDL.LU R29, [R1+0x6c8] ;  /* 0x0006c800011d7983 */ /* 0x000ee80000300800 */
[----:B------:R-:W-:Y:S01]  /*bc90*/  STL.S16 [R1+0x346], RZ ;  /* 0x000346ff01007387 */ /* 0x000fe20000100600 */
[----:B--2---:R-:W-:-:S05]  /*bca0*/  PRMT R0, RZ, 0x7610, R0 ;  /* 0x00007610ff007816 */ /* 0x004fca0000000000 */
[----:B------:R0:W-:Y:S01]  /*bcb0*/  STL.S16 [R1+0x344], R0 ;  /* 0x0003440001007387 */ /* 0x0001e20000100600 */
[----:B---3--:R-:W-:-:S03]  /*bcc0*/  PRMT R29, R0, 0x7610, R29 ;  /* 0x00007610001d7816 */ /* 0x008fc6000000001d */
[----:B0-----:R-:W2:Y:S01]  /*bcd0*/  LDL.S16 R0, [R1+0x346] ;  /* 0x0003460001007983 */ /* 0x001ea20000100600 */
[----:B------:R-:W-:-:S03]  /*bce0*/  LOP3.LUT P1, RZ, R2, 0x20000000, RZ, 0xc0, !PT ;  /* 0x2000000002ff7812 */ /* 0x000fc6000782c0ff */
[----:B------:R0:W-:Y:S10]  /*bcf0*/  STL [R1+0x80], R17 ;  /* 0x0000801101007387 */ /* 0x0001f40000100800 */
[----:B------:R-:W-:-:S02]  /*bd00*/  @!P1 PRMT R29, R17, 0x7610, R29 ;  /* 0x00007610111d9816 */ /* 0x000fc4000000001d */
[----:B--2---:R-:W-:Y:S02]  /*bd10*/  @!P1 PRMT R0, R17, 0x7632, R0 ;  /* 0x0000763211009816 */ /* 0x004fe40000000000 */
[----:B0-----:R-:W2:Y:S04]  /*bd20*/  LDL.LU R17, [R1+0x6c0] ;  /* 0x0006c00001117983 */ /* 0x001ea80000300800 */
[----:B------:R0:W-:Y:S04]  /*bd30*/  @!P1 STL.S16 [R1+0x346], R0 ;  /* 0x0003460001009387 */ /* 0x0001e80000100600 */
[----:B0-----:R-:W3:Y:S04]  /*bd40*/  LDL.LU R0, [R1+0x6c4] ;  /* 0x0006c40001007983 */ /* 0x001ee80000300800 */
[----:B------:R0:W-:Y:S04]  /*bd50*/  STL.S16 [R1+0x34a], R15 ;  /* 0x00034a0f01007387 */ /* 0x0001e80000100600 */
[----:B------:R-:W-:Y:S04]  /*bd60*/  STL.S16 [R1+0x342], RZ ;  /* 0x000342ff01007387 */ /* 0x000fe80000100600 */
[----:B0-----:R-:W4:Y:S01]  /*bd70*/  LDL.LU R15, [R1+0x33c] ;  /* 0x00033c00010f7983 */ /* 0x001f220000300800 */
[----:B--2---:R-:W-:-:S05]  /*bd80*/  PRMT R17, RZ, 0x7610, R17 ;  /* 0x00007610ff117816 */ /* 0x004fca0000000011 */
[----:B------:R0:W-:Y:S01]  /*bd90*/  STL.S16 [R1+0x340], R17 ;  /* 0x0003401101007387 */ /* 0x0001e20000100600 */
[----:B---3--:R-:W-:-:S03]  /*bda0*/  PRMT R0, R17, 0x7610, R0 ;  /* 0x0000761011007816 */ /* 0x008fc60000000000 */
[----:B0-----:R-:W2:Y:S01]  /*bdb0*/  LDL.S16 R17, [R1+0x342] ;  /* 0x0003420001117983 */ /* 0x001ea20000100600 */
[----:B----4-:R-:W-:-:S03]  /*bdc0*/  @!P1 PRMT R0, R15, 0x7610, R0 ;  /* 0x000076100f009816 */ /* 0x010fc60000000000 */
[----:B------:R-:W-:Y:S04]  /*bdd0*/  STL [R1+0x180], R15 ;  /* 0x0001800f01007387 */ /* 0x000fe80000100800 */
[----:B------:R0:W-:Y:S02]  /*bde0*/  @!P3 STL.S16 [R1+0x34a], R37 ;  /* 0x00034a250100b387 */ /* 0x0001e40000100600 */
[----:B0-----:R-:W-:Y:S02]  /*bdf0*/  MOV R37, R19 ;  /* 0x0000001300257202 */ /* 0x001fe40000000f00 */
[----:B------:R-:W3:Y:S01]  /*be00*/  LDL.LU R19, [R1+0x338] ;  /* 0x0003380001137983 */ /* 0x000ee20000300800 */
[----:B--2---:R-:W-:-:S03]  /*be10*/  @!P1 PRMT R17, R15, 0x7632, R17 ;  /* 0x000076320f119816 */ /* 0x004fc60000000011 */
[----:B------:R-:W2:Y:S04]  /*be20*/  LDL.LU R15, [R1+0x6b4] ;  /* 0x0006b400010f7983 */ /* 0x000ea80000300800 */
[----:B------:R0:W-:Y:S04]  /*be30*/  @!P1 STL.S16 [R1+0x342], R17 ;  /* 0x0003421101009387 */ /* 0x0001e80000100600 */
[----:B0-----:R-:W4:Y:S04]  /*be40*/  LDL.LU R17, [R1+0x6b8] ;  /* 0x0006b80001117983 */ /* 0x001f280000300800 */
[----:B------:R-:W-:Y:S01]  /*be50*/  @!P5 STL.S16 [R1+0x35c], R31 ;  /* 0x00035c1f0100d387 */ /* 0x000fe20000100600 */
[----:B------:R-:W-:-:S03]  /*be60*/  LOP3.LUT P5, RZ, R2, 0x10000000, RZ, 0xc0, !PT ;  /* 0x1000000002ff7812 */ /* 0x000fc600078ac0ff */
[----:B------:R-:W-:Y:S04]  /*be70*/  STL.S16 [R1+0x33e], RZ ;  /* 0x00033eff01007387 */ /* 0x000fe80000100600 */
[----:B------:R0:W-:Y:S04]  /*be80*/  @!P1 STL.S16 [R1+0x340], R0 ;  /* 0x0003400001009387 */ /* 0x0001e80000100600 */
[----:B---3--:R-:W-:Y:S04]  /*be90*/  STL [R1+0x84], R19 ;  /* 0x0000841301007387 */ /* 0x008fe80000100800 */
[----:B------:R1:W-:Y:S04]  /*bea0*/  @!P1 STL.S16 [R1+0x344], R29 ;  /* 0x0003441d01009387 */ /* 0x0003e80000100600 */
[----:B0-----:R-:W3:Y:S04]  /*beb0*/  LDL.LU R0, [R1+0x6bc] ;  /* 0x0006bc0001007983 */ /* 0x001ee80000300800 */
[----:B------:R-:W-:Y:S01]  /*bec0*/  STL.S16 [R1+0x330], RZ ;  /* 0x000330ff01007387 */ /* 0x000fe20000100600 */
[----:B--2---:R-:W-:-:S03]  /*bed0*/  PRMT R15, RZ, 0x7610, R15 ;  /* 0x00007610ff0f7816 */ /* 0x004fc6000000000f */
[----:B------:R-:W-:Y:S04]  /*bee0*/  @!P6 STL.S16 [R1+0x354], R25 ;  /* 0x000354190100e387 */ /* 0x000fe80000100600 */
[----:B------:R0:W-:Y:S01]  /*bef0*/  STL.S16 [R1+0x33c], R15 ;  /* 0x00033c0f01007387 */ /* 0x0001e20000100600 */
[----:B-1----:R-:W-:-:S03]  /*bf00*/  MOV R29, R28 ;  /* 0x0000001c001d7202 */ /* 0x002fc60000000f00 */
[----:B------:R-:W2:Y:S04]  /*bf10*/  LDL.LU R28, [R1+0x32c] ;  /* 0x00032c00011c7983 */ /* 0x000ea80000300800 */
[----:B------:R-:W-:Y:S01]  /*bf20*/  @!P6 STL.S16 [R1+0x350], R24 ;  /* 0x000350180100e387 */ /* 0x000fe20000100600 */
[----:B----4-:R-:W-:-:S03]  /*bf30*/  PRMT R17, R15, 0x7610, R17 ;  /* 0x000076100f117816 */ /* 0x010fc60000000011 */
[----:B0-----:R-:W4:Y:S01]  /*bf40*/  LDL.S16 R15, [R1+0x33e] ;  /* 0x00033e00010f7983 */ /* 0x001f220000100600 */
[----:B------:R-:W-:-:S03]  /*bf50*/  @!P5 PRMT R17, R19, 0x7610, R17 ;  /* 0x000076101311d816 */ /* 0x000fc60000000011 */
[----:B------:R-:W-:Y:S04]  /*bf60*/  STL [R1+0x188], R37 ;  /* 0x0001882501007387 */ /* 0x000fe80000100800 */
[----:B------:R0:W-:Y:S04]  /*bf70*/  @!P5 STL.S16 [R1+0x33c], R17 ;  /* 0x00033c110100d387 */ /* 0x0001e80000100600 */
[----:B------:R-:W-:Y:S04]  /*bf80*/  STL.S16 [R1+0x33a], RZ ;  /* 0x00033aff01007387 */ /* 0x000fe80000100600 */
[----:B------:R-:W-:Y:S04]  /*bf90*/  STL [R1+0x184], R36 ;  /* 0x0001842401007387 */ /* 0x000fe80000100800 */
[----:B0-----:R-:W2:Y:S01]  /*bfa0*/  LDL.LU R17, [R1+0x6b0] ;  /* 0x0006b00001117983 */ /* 0x001ea20000300800 */
[----:B---3--:R-:W-:-:S03]  /*bfb0*/  PRMT R0, RZ, 0x7610, R0 ;  /* 0x00007610ff007816 */ /* 0x008fc60000000000 */
[----:B------:R-:W-:Y:S04]  /*bfc0*/  STL.S16 [R1+0x32e], RZ ;  /* 0x00032eff01007387 */ /* 0x000fe80000100600 */
[----:B------:R-:W-:Y:S04]  /*bfd0*/  STL.S16 [R1+0x338], R0 ;  /* 0x0003380001007387 */ /* 0x000fe80000100600 */
[----:B------:R-:W-:Y:S01]  /*bfe0*/  STL.S16 [R1+0x32a], RZ ;  /* 0x00032aff01007387 */ /* 0x000fe20000100600 */
[C---:B------:R-:W-:Y:S02]  /*bff0*/  LOP3.LUT P3, RZ, R2.reuse, 0x4000000, RZ, 0xc0, !PT ;  /* 0x0400000002ff7812 */ /* 0x040fe4000786c0ff */
[----:B------:R-:W-:Y:S01]  /*c000*/  LOP3.LUT P1, RZ, R2, 0x2000000, RZ, 0xc0, !PT ;  /* 0x0200000002ff7812 */ /* 0x000fe2000782c0ff */
[----:B------:R-:W-:Y:S04]  /*c010*/  STL [R1+0x90], R29 ;  /* 0x0000901d01007387 */ /* 0x000fe80000100800 */
[----:B------:R-:W-:Y:S04]  /*c020*/  STL.S16 [R1+0x31e], RZ ;  /* 0x00031eff01007387 */ /* 0x000fe80000100600 */
[----:B------:R-:W-:Y:S04]  /*c030*/  STL [R1+0x94], R18 ;  /* 0x0000941201007387 */ /* 0x000fe80000100800 */
[----:B------:R-:W-:Y:S04]  /*c040*/  STL.S16 [R1+0x316], RZ ;  /* 0x000316ff01007387 */ /* 0x000fe80000100600 */
[----:B------:R-:W-:Y:S04]  /*c050*/  STL [R1+0x194], R33 ;  /* 0x0001942101007387 */ /* 0x000fe80000100800 */
[----:B------:R-:W-:Y:S04]  /*c060*/  STL.S16 [R1+0x312], RZ ;  /* 0x000312ff01007387 */ /* 0x000fe80000100600 */
[----:B------:R-:W-:Y:S04]  /*c070*/  STL.S16 [R1+0x308], RZ ;  /* 0x000308ff01007387 */ /* 0x000fe80000100600 */
[----:B------:R-:W-:Y:S04]  /*c080*/  STL.S16 [R1+0x3d6], RZ ;  /* 0x0003d6ff01007387 */ /* 0x000fe80000100600 */
[----:B------:R-:W-:Y:S04]  /*c090*/  STL.S16 [R1+0x3dc], RZ ;  /* 0x0003dcff01007387 */ /* 0x000fe80000100600 */
[----:B------:R-:W-:Y:S04]  /*c0a0*/  STL.S16 [R1+0x3de], RZ ;  /* 0x0003deff01007387 */ /* 0x000fe80000100600 */
[----:B------:R-:W-:Y:S04]  /*c0b0*/  STL.S16 [R1+0x3e0], RZ ;  /* 0x0003e0ff01007387 */ /* 0x000fe80000100600 */
[----:B------:R-:W-:Y:S04]  /*c0c0*/  STL.S16 [R1+0x3e2], RZ ;  /* 0x0003e2ff01007387 */ /* 0x000fe80000100600 */
[----:B------:R-:W-:Y:S04]  /*c0d0*/  STL [R1+0x1a8], R40 ;  /* 0x0001a82801007387 */ /* 0x000fe80000100800 */
[----:B------:R-:W-:Y:S04]  /*c0e0*/  STL.S16 [R1+0x3e4], RZ ;  /* 0x0003e4ff01007387 */ /* 0x000fe80000100600 */
[----:B------:R-:W-:Y:S04]  /*c0f0*/  STL.S16 [R1+0x2e2], RZ ;  /* 0x0002e2ff01007387 */ /* 0x000fe80000100600 */
[----:B------:R-:W-:Y:S04]  /*c100*/  STL [R1+0xb0], R13 ;  /* 0x0000b00d01007387 */ /* 0x000fe80000100800 */
[----:B------:R-:W-:Y:S04]  /*c110*/  STL.S16 [R1+0x2ce], RZ ;  /* 0x0002ceff01007387 */ /* 0x000fe80000100600 */
[----:B------:R-:W-:Y:S04]  /*c120*/  STL.S16 [R1+0x2be], RZ ;  /* 0x0002beff01007387 */ /* 0x000fe80000100600 */
[----:B------:R-:W-:Y:S04]  /*c130*/  STL [R1+0xb4], R32 ;  /* 0x0000b42001007387 */ /* 0x000fe80000100800 */
[----:B------:R-:W3:Y:S04]  /*c140*/  LDL.LU R31, [R1+0x6f8] ;  /* 0x0006f800011f7983 */ /* 0x000ee80000300800 */
[----:B------:R-:W3:Y:S04]  /*c150*/  LDL.LU R25, [R1+0x6ec] ;  /* 0x0006ec0001197983 */ /* 0x000ee80000300800 */
[----:B------:R-:W3:Y:S01]  /*c160*/  LDL.LU R24, [R1+0x6e0] ;  /* 0x0006e00001187983 */ /* 0x000ee20000300800 */
[----:B----4-:R-:W-:-:S03]  /*c170*/  @!P5 PRMT R15, R19, 0x7632, R15 ;  /* 0x00007632130fd816 */ /* 0x010fc6000000000f */
[----:B------:R-:W4:Y:S04]  /*c180*/  LDL.LU R19, [R1+0x6a8] ;  /* 0x0006a80001137983 */ /* 0x000f280000300800 */
[----:B------:R0:W-:Y:S04]  /*c190*/  @!P5 STL.S16 [R1+0x33e], R15 ;  /* 0x00033e0f0100d387 */ /* 0x0001e80000100600 */
[----:B0-----:R-:W3:Y:S01]  /*c1a0*/  LDL.LU R15, [R1+0x6ac] ;  /* 0x0006ac00010f7983 */ /* 0x001ee20000300800 */
[----:B--2---:R-:W-:Y:S02]  /*c1b0*/  PRMT R17, R0, 0x7610, R17 ;  /* 0x0000761000117816 */ /* 0x004fe40000000011 */
[----:B------:R-:W-:Y:S01]  /*c1c0*/  LOP3.LUT P6, RZ, R2, 0x8000000, RZ, 0xc0, !PT ;  /* 0x0800000002ff7812 */ /* 0x000fe200078cc0ff */
[----:B------:R-:W-:Y:S01]  /*c1d0*/  STL [R1+0x88], R28 ;  /* 0x0000881c01007387 */ /* 0x000fe20000100800 */
[----:B------:R-:W-:-:S03]  /*c1e0*/  @!P5 PRMT R17, R36, 0x7610, R17 ;  /* 0x000076102411d816 */ /* 0x000fc60000000011 */
[----:B------:R-:W2:Y:S04]  /*c1f0*/  LDL.S16 R0, [R1+0x33a] ;  /* 0x00033a0001007983 */ /* 0x000ea80000100600 */
[----:B------:R0:W-:Y:S04]  /*c200*/  @!P5 STL.S16 [R1+0x338], R17 ;  /* 0x000338110100d387 */ /* 0x0001e80000100600 */
[----:B0-----:R-:W2:Y:S01]  /*c210*/  LDL.LU.S16 R17, [R1+0x330] ;  /* 0x0003300001117983 */ /* 0x001ea20000300600 */
[----:B----4-:R-:W-:-:S05]  /*c220*/  PRMT R19, RZ, 0x7610, R19 ;  /* 0x00007610ff137816 */ /* 0x010fca0000000013 */
[----:B------:R-:W-:Y:S01]  /*c230*/  STL.S16 [R1+0x332], R19 ;  /* 0x0003321301007387 */ /* 0x000fe20000100600 */
[----:B---3--:R-:W-:-:S04]  /*c240*/  PRMT R15, R19, 0x7610, R15 ;  /* 0x00007610130f7816 */ /* 0x008fc8000000000f */
[----:B------:R-:W-:-:S05]  /*c250*/  @!P6 PRMT R15, R28, 0x7632, R15 ;  /* 0x000076321c0fe816 */ /* 0x000fca000000000f */
[----:B------:R0:W-:Y:S04]  /*c260*/  @!P6 STL.S16 [R1+0x332], R15 ;  /* 0x0003320f0100e387 */ /* 0x0001e80000100600 */
[----:B0-----:R-:W3:Y:S01]  /*c270*/  LDL.LU R15, [R1+0x69c] ;  /* 0x00069c00010f7983 */ /* 0x001ee20000300800 */
[----:B--2---:R-:W-:-:S03]  /*c280*/  @!P6 PRMT R17, R28, 0x7610, R17 ;  /* 0x000076101c11e816 */ /* 0x004fc60000000011 */
[----:B------:R-:W2:Y:S01]  /*c290*/  LDL.LU R28, [R1+0x698] ;  /* 0x00069800011c7983 */ /* 0x000ea20000300800 */
[----:B---3--:R-:W-:-:S05]  /*c2a0*/  PRMT R15, RZ, 0x7610, R15 ;  /* 0x00007610ff0f7816 */ /* 0x008fca000000000f */
[----:B------:R0:W-:Y:S01]  /*c2b0*/  STL.S16 [R1+0x32c], R15 ;  /* 0x00032c0f01007387 */ /* 0x0001e20000100600 */
[----:B--2---:R-:W-:-:S03]  /*c2c0*/  PRMT R28, R15, 0x7610, R28 ;  /* 0x000076100f1c7816 */ /* 0x004fc6000000001c */
[----:B0-----:R-:W2:Y:S01]  /*c2d0*/  LDL.S16 R15, [R1+0x32e] ;  /* 0x00032e00010f7983 */ /* 0x001ea20000100600 */
[C---:B------:R-:W-:Y:S02]  /*c2e0*/  @!P6 PRMT R28, R37.reuse, 0x7610, R28 ;  /* 0x00007610251ce816 */ /* 0x040fe4000000001c */
[----:B--2---:R-:W-:Y:S02]  /*c2f0*/  @!P6 PRMT R15, R37, 0x7632, R15 ;  /* 0x00007632250fe816 */ /* 0x004fe4000000000f */
[----:B------:R-:W2:Y:S04]  /*c300*/  LDL.LU R37, [R1+0x690] ;  /* 0x0006900001257983 */ /* 0x000ea80000300800 */
[----:B------:R0:W-:Y:S04]  /*c310*/  @!P6 STL.S16 [R1+0x32e], R15 ;  /* 0x00032e0f0100e387 */ /* 0x0001e80000100600 */
[----:B0-----:R-:W3:Y:S01]  /*c320*/  LDL.LU R15, [R1+0x694] ;  /* 0x00069400010f7983 */ /* 0x001ee20000300800 */
[----:B------:R-:W-:-:S03]  /*c330*/  @!P5 PRMT R0, R36, 0x7632, R0 ;  /* 0x000076322400d816 */ /* 0x000fc60000000000 */
[----:B------:R-:W4:Y:S01]  /*c340*/  LDL.LU R36, [R1+0x324] ;  /* 0x0003240001247983 */ /* 0x000f220000300800 */
        /* <DEDUP_REMOVED lines=9> */
[----:B0-----:R-:W3:Y:S01]  /*c3e0*/  LDL.LU R37, [R1+0x688] ;  /* 0x0006880001257983 */ /* 0x001ee20000300800 */
[----:B------:R-:W-:-:S03]  /*c3f0*/  MOV R19, R14 ;  /* 0x0000000e00137202 */ /* 0x000fc60000000f00 */
[----:B------:R-:W-:Y:S04]  /*c400*/  STL.S16 [R1+0x326], RZ ;  /* 0x000326ff01007387 */ /* 0x000fe80000100600 */
        /* <DEDUP_REMOVED lines=11> */
[----:B------:R-:W-:Y:S01]  /*c4c0*/  STL.S16 [R1+0x322], RZ ;  /* 0x000322ff01007387 */ /* 0x000fe20000100600 */
[----:B--2---:R-:W-:-:S05]  /*c4d0*/  PRMT R14, RZ, 0x7610, R14 ;  /* 0x00007610ff0e7816 */ /* 0x004fca000000000e */
[----:B------:R0:W-:Y:S01]  /*c4e0*/  STL.S16 [R1+0x320], R14 ;  /* 0x0003200e01007387 */ /* 0x0001e20000100600 */
[----:B---3--:R-:W-:-:S03]  /*c4f0*/  PRMT R36, R14, 0x7610, R36 ;  /* 0x000076100e247816 */ /* 0x008fc60000000024 */
[----:B0-----:R-:W2:Y:S01]  /*c500*/  LDL.S16 R14, [R1+0x322] ;  /* 0x00032200010e7983 */ /* 0x001ea20000100600 */
[----:B------:R-:W-:-:S05]  /*c510*/  @!P1 PRMT R36, R29, 0x7610, R36 ;  /* 0x000076101d249816 */ /* 0x000fca0000000024 */
[----:B------:R0:W-:Y:S04]  /*c520*/  @!P1 STL.S16 [R1+0x320], R36 ;  /* 0x0003202401009387 */ /* 0x0001e80000100600 */
[----:B0-----:R-:W3:Y:S01]  /*c530*/  LDL.LU R36, [R1+0x674] ;  /* 0x0006740001247983 */ /* 0x001ee20000300800 */
[----:B--2---:R-:W-:-:S03]  /*c540*/  @!P1 PRMT R14, R29, 0x7632, R14 ;  /* 0x000076321d0e9816 */ /* 0x004fc6000000000e */
[----:B------:R-:W2:Y:S04]  /*c550*/  LDL.LU R29, [R1+0x670] ;  /* 0x00067000011d7983 */ /* 0x000ea80000300800 */
[----:B------:R0:W-:Y:S04]  /*c560*/  @!P6 STL.S16 [R1+0x32c], R28 ;  /* 0x00032c1c0100e387 */ /* 0x0001e80000100600 */
[----:B0-----:R-:W4:Y:S01]  /*c570*/  LDL.LU R28, [R1+0x318] ;  /* 0x00031800011c7983 */ /* 0x001f220000300800 */
[----:B--2---:R-:W-:-:S04]  /*c580*/  PRMT R29, RZ, 0x7610, R29 ;  /* 0x00007610ff1d7816 */ /* 0x004fc8000000001d */
[----:B---3--:R-:W-:Y:S01]  /*c590*/  PRMT R36, R29, 0x7610, R36 ;  /* 0x000076101d247816 */ /* 0x008fe20000000024 */
[----:B------:R0:W-:Y:S04]  /*c5a0*/  STL.S16 [R1+0x31c], R29 ;  /* 0x00031c1d01007387 */ /* 0x0001e80000100600 */
[----:B0-----:R-:W2:Y:S01]  /*c5b0*/  LDL.S16 R29, [R1+0x31e] ;  /* 0x00031e00011d7983 */ /* 0x001ea20000100600 */
[----:B----4-:R-:W-:-:S03]  /*c5c0*/  @!P1 PRMT R36, R28, 0x7610, R36 ;  /* 0x000076101c249816 */ /* 0x010fc60000000024 */
[----:B------:R-:W-:Y:S04]  /*c5d0*/  STL [R1+0x190], R28 ;  /* 0x0001901c01007387 */ /* 0x000fe80000100800 */
[----:B------:R0:W-:Y:S04]  /*c5e0*/  @!P1 STL.S16 [R1+0x31c], R36 ;  /* 0x00031c2401009387 */ /* 0x0001e80000100600 */
[----:B0-----:R-:W3:Y:S01]  /*c5f0*/  LDL.LU R36, [R1+0x66c] ;  /* 0x00066c0001247983 */ /* 0x001ee20000300800 */
[----:B--2---:R-:W-:-:S03]  /*c600*/  @!P1 PRMT R29, R28, 0x7632, R29 ;  /* 0x000076321c1d9816 */ /* 0x004fc6000000001d */
[----:B------:R-:W2:Y:S04]  /*c610*/  LDL.LU R28, [R1+0x664] ;  /* 0x00066400011c7983 */ /* 0x000ea80000300800 */
[----:B------:R-:W-:Y:S04]  /*c620*/  STL.S16 [R1+0x31a], RZ ;  /* 0x00031aff01007387 */ /* 0x000fe80000100600 */
[----:B------:R-:W-:Y:S01]  /*c630*/  @!P5 STL.S16 [R1+0x33a], R0 ;  /* 0x00033a000100d387 */ /* 0x000fe20000100600 */
[----:B--2---:R-:W-:-:S03]  /*c640*/  PRMT R28, RZ, 0x7610, R28 ;  /* 0x00007610ff1c7816 */ /* 0x004fc6000000001c */
[----:B------:R0:W-:Y:S01]  /*c650*/  @!P1 STL.S16 [R1+0x31e], R29 ;  /* 0x00031e1d01009387 */ /* 0x0001e20000100600 */
[----:B---3--:R-:W-:-:S03]  /*c660*/  PRMT R36, R28, 0x7610, R36 ;  /* 0x000076101c247816 */ /* 0x008fc60000000024 */
[----:B------:R1:W-:Y:S01]  /*c670*/  STL.S16 [R1+0x318], R28 ;  /* 0x0003181c01007387 */ /* 0x0003e20000100600 */
[----:B------:R-:W-:-:S03]  /*c680*/  LOP3.LUT P5, RZ, R2, 0x1000000, RZ, 0xc0, !PT ;  /* 0x0100000002ff7812 */ /* 0x000fc600078ac0ff */
[----:B------:R2:W-:Y:S04]  /*c690*/  @!P1 STL.S16 [R1+0x322], R14 ;  /* 0x0003220e01009387 */ /* 0x0005e80000100600 */
[----:B0-----:R-:W3:Y:S04]  /*c6a0*/  LDL.LU R29, [R1+0x668] ;  /* 0x00066800011d7983 */ /* 0x001ee80000300800 */
[----:B-1----:R-:W4:Y:S02]  /*c6b0*/  LDL.S16 R28, [R1+0x31a] ;  /* 0x00031a00011c7983 */ /* 0x002f240000100600 */
[----:B------:R-:W-:-:S02]  /*c6c0*/  @!P5 PRMT R36, R18, 0x7610, R36 ;  /* 0x000076101224d816 */ /* 0x000fc40000000024 */
[----:B--2---:R-:W2:Y:S04]  /*c6d0*/  LDL.LU R14, [R1+0x30c] ;  /* 0x00030c00010e7983 */ /* 0x004ea80000300800 */
[----:B------:R-:W-:Y:S04]  /*c6e0*/  @!P6 STL.S16 [R1+0x330], R17 ;  /* 0x000330110100e387 */ /* 0x000fe80000100600 */
[----:B------:R0:W-:Y:S04]  /*c6f0*/  @!P3 STL.S16 [R1+0x324], R37 ;  /* 0x000324250100b387 */ /* 0x0001e80000100600 */
[----:B------:R-:W-:Y:S04]  /*c700*/  STL [R1+0x198], R19 ;  /* 0x0001981301007387 */ /* 0x000fe80000100800 */
[----:B------:R1:W-:Y:S04]  /*c710*/  @!P3 STL.S16 [R1+0x328], R15 ;  /* 0x0003280f0100b387 */ /* 0x0003e80000100600 */
[----:B------:R-:W3:Y:S01]  /*c720*/  LDL.LU R0, [R1+0x6a4] ;  /* 0x0006a40001007983 */ /* 0x000ee20000300800 */
[----:B----4-:R-:W-:-:S03]  /*c730*/  @!P5 PRMT R28, R18, 0x7632, R28 ;  /* 0x00007632121cd816 */ /* 0x010fc6000000001c */
[----:B------:R-:W-:Y:S04]  /*c740*/  STL.S16 [R1+0x30c], RZ ;  /* 0x00030cff01007387 */ /* 0x000fe80000100600 */
[----:B------:R-:W4:Y:S01]  /*c750*/  LDL.LU R18, [R1+0x65c] ;  /* 0x00065c0001127983 */ /* 0x000f220000300800 */
[----:B------:R-:W-:-:S03]  /*c760*/  LOP3.LUT P6, RZ, R2, 0x800000, RZ, 0xc0, !PT ;  /* 0x0080000002ff7812 */ /* 0x000fc600078cc0ff */
[----:B--2---:R-:W-:Y:S04]  /*c770*/  STL [R1+0x98], R14 ;  /* 0x0000980e01007387 */ /* 0x004fe80000100800 */
[----:B0-----:R-:W2:Y:S01]  /*c780*/  LDL.LU R37, [R1+0x680] ;  /* 0x0006800001257983 */ /* 0x001ea20000300800 */
[----:B------:R-:W-:-:S03]  /*c790*/  LOP3.LUT P1, RZ, R2, 0x200000, RZ, 0xc0, !PT ;  /* 0x0020000002ff7812 */ /* 0x000fc6000782c0ff */
[----:B------:R-:W-:Y:S04]  /*c7a0*/  @!P5 STL.S16 [R1+0x318], R36 ;  /* 0x000318240100d387 */ /* 0x000fe80000100600 */
[----:B------:R0:W-:Y:S01]  /*c7b0*/  @!P5 STL.S16 [R1+0x31a], R28 ;  /* 0x00031a1c0100d387 */ /* 0x0001e20000100600 */
[----:B------:R-:W-:-:S03]  /*c7c0*/  LOP3.LUT P3, RZ, R2, 0x400000, RZ, 0xc0, !PT ;  /* 0x0040000002ff7812 */ /* 0x000fc6000786c0ff */
[----:B------:R-:W2:Y:S04]  /*c7d0*/  LDL.LU R17, [R1+0x6a0] ;  /* 0x0006a00001117983 */ /* 0x000ea80000300800 */
[----:B-1----:R-:W2:Y:S04]  /*c7e0*/  LDL.LU R15, [R1+0x68c] ;  /* 0x00068c00010f7983 */ /* 0x002ea80000300800 */
[----:B0-----:R-:W2:Y:S04]  /*c7f0*/  LDL.LU R28, [R1+0x304] ;  /* 0x00030400011c7983 */ /* 0x001ea80000300800 */
[----:B------:R-:W2:Y:S01]  /*c800*/  LDL.LU R36, [R1+0x660] ;  /* 0x0006600001247983 */ /* 0x000ea20000300800 */
[----:B----4-:R-:W-:-:S04]  /*c810*/  PRMT R18, RZ, 0x7610, R18 ;  /* 0x00007610ff127816 */ /* 0x010fc80000000012 */
[----:B---3--:R-:W-:Y:S01]  /*c820*/  PRMT R29, R18, 0x7610, R29 ;  /* 0x00007610121d7816 */ /* 0x008fe2000000001d */
[----:B------:R0:W-:Y:S04]  /*c830*/  STL.S16 [R1+0x314], R18 ;  /* 0x0003141201007387 */ /* 0x0001e80000100600 */
[----:B0-----:R-:W3:Y:S01]  /*c840*/  LDL.S16 R18, [R1+0x316] ;  /* 0x0003160001127983 */ /* 0x001ee20000100600 */
[----:B------:R-:W-:-:S05]  /*c850*/  @!P5 PRMT R29, R33, 0x7610, R29 ;  /* 0x00007610211dd816 */ /* 0x000fca000000001d */
[----:B------:R0:W-:Y:S04]  /*c860*/  @!P5 STL.S16 [R1+0x314], R29 ;  /* 0x0003141d0100d387 */ /* 0x0001e80000100600 */
[----:B0-----:R-:W4:Y:S01]  /*c870*/  LDL.LU R29, [R1+0x658] ;  /* 0x00065800011d7983 */ /* 0x001f220000300800 */
[----:B---3--:R-:W-:-:S03]  /*c880*/  @!P5 PRMT R18, R33, 0x7632, R18 ;  /* 0x000076322112d816 */ /* 0x008fc60000000012 */
[----:B------:R-:W3:Y:S02]  /*c890*/  LDL.LU R33, [R1+0x654] ;  /* 0x0006540001217983 */ /* 0x000ee40000300800 */
[----:B---3--:R-:W-:-:S04]  /*c8a0*/  PRMT R33, RZ, 0x7610, R33 ;  /* 0x00007610ff217816 */ /* 0x008fc80000000021 */
[----:B----4-:R-:W-:Y:S01]  /*c8b0*/  PRMT R29, R33, 0x7610, R29 ;  /* 0x00007610211d7816 */ /* 0x010fe2000000001d */
[----:B------:R0:W-:Y:S04]  /*c8c0*/  STL.S16 [R1+0x310], R33 ;  /* 0x0003102101007387 */ /* 0x0001e80000100600 */
[----:B0-----:R-:W3:Y:S01]  /*c8d0*/  LDL.S16 R33, [R1+0x312] ;  /* 0x0003120001217983 */ /* 0x001ee20000100600 */
[----:B------:R-:W-:-:S05]  /*c8e0*/  @!P6 PRMT R29, R14, 0x7610, R29 ;  /* 0x000076100e1de816 */ /* 0x000fca000000001d */
[----:B------:R0:W-:Y:S04]  /*c8f0*/  @!P6 STL.S16 [R1+0x310], R29 ;  /* 0x0003101d0100e387 */ /* 0x0001e80000100600 */
[----:B0-----:R-:W4:Y:S01]  /*c900*/  LDL.LU R29, [R1+0x650] ;  /* 0x00065000011d7983 */ /* 0x001f220000300800 */
[----:B---3--:R-:W-:-:S05]  /*c910*/  @!P6 PRMT R33, R14, 0x7632, R33 ;  /* 0x000076320e21e816 */ /* 0x008fca0000000021 */
[----:B------:R0:W-:Y:S01]  /*c920*/  @!P6 STL.S16 [R1+0x312], R33 ;  /* 0x000312210100e387 */ /* 0x0001e20000100600 */
[----:B------:R-:W-:-:S03]  /*c930*/  MOV R14, R16 ;  /* 0x00000010000e7202 */ /* 0x000fc60000000f00 */
[----:B------:R-:W3:Y:S04]  /*c940*/  LDL.LU.S16 R16, [R1+0x30c] ;  /* 0x00030c0001107983 */ /* 0x000ee80000300600 */
[----:B0-----:R-:W2:Y:S01]  /*c950*/  LDL.LU R33, [R1+0x64c] ;  /* 0x00064c0001217983 */ /* 0x001ea20000300800 */
[----:B----4-:R-:W-:-:S05]  /*c960*/  PRMT R29, RZ, 0x7610, R29 ;  /* 0x00007610ff1d7816 */ /* 0x010fca000000001d */
[----:B------:R0:W-:Y:S01]  /*c970*/  STL.S16 [R1+0x30e], R29 ;  /* 0x00030e1d01007387 */ /* 0x0001e20000100600 */
[----:B---3--:R-:W-:Y:S02]  /*c980*/  @!P6 PRMT R16, R19, 0x7610, R16 ;  /* 0x000076101310e816 */ /* 0x008fe40000000010 */
[----:B--2---:R-:W-:Y:S02]  /*c990*/  PRMT R33, R29, 0x7610, R33 ;  /* 0x000076101d217816 */ /* 0x004fe40000000021 */
[----:B0-----:R-:W2:Y:S02]  /*c9a0*/  LDL.LU R29, [R1+0x648] ;  /* 0x00064800011d7983 */ /* 0x001ea40000300800 */
[----:B------:R-:W-:Y:S02]  /*c9b0*/  @!P6 PRMT R33, R19, 0x7632, R33 ;  /* 0x000076321321e816 */ /* 0x000fe40000000021 */
[----:B------:R-:W3:Y:S01]  /*c9c0*/  LDL.LU.S16 R19, [R1+0x308] ;  /* 0x0003080001137983 */ /* 0x000ee20000300600 */
[----:B------:R-:W-:-:S03]  /*c9d0*/  PRMT R37, RZ, 0x7610, R37 ;  /* 0x00007610ff257816 */ /* 0x000fc60000000025 */
[----:B------:R0:W-:Y:S04]  /*c9e0*/  STL [R1+0x9c], R28 ;  /* 0x00009c1c01007387 */ /* 0x0001e80000100800 */
[----:B------:R-:W-:Y:S01]  /*c9f0*/  STL.S16 [R1+0x30a], R37 ;  /* 0x00030a2501007387 */ /* 0x000fe20000100600 */
[----:B--2---:R-:W-:-:S03]  /*ca00*/  PRMT R29, R37, 0x7610, R29 ;  /* 0x00007610251d7816 */ /* 0x004fc6000000001d */
[----:B------:R1:W-:Y:S01]  /*ca10*/  @!P5 STL.S16 [R1+0x316], R18 ;  /* 0x000316120100d387 */ /* 0x0003e20000100600 */
[----:B---3--:R-:W-:-:S03]  /*ca20*/  @!P3 PRMT R19, R28, 0x7610, R19 ;  /* 0x000076101c13b816 */ /* 0x008fc60000000013 */
[----:B------:R-:W-:Y:S01]  /*ca30*/  STL.S16 [R1+0x306], RZ ;  /* 0x000306ff01007387 */ /* 0x000fe20000100600 */
[----:B------:R-:W-:-:S03]  /*ca40*/  @!P3 PRMT R29, R28, 0x7632, R29 ;  /* 0x000076321c1db816 */ /* 0x000fc6000000001d */
[----:B0-----:R-:W2:Y:S04]  /*ca50*/  LDL.LU R28, [R1+0x63c] ;  /* 0x00063c00011c7983 */ /* 0x001ea80000300800 */
[----:B------:R0:W-:Y:S04]  /*ca60*/  @!P3 STL.S16 [R1+0x30a], R29 ;  /* 0x00030a1d0100b387 */ /* 0x0001e80000100600 */
[----:B-1----:R-:W3:Y:S04]  /*ca70*/  LDL.LU R18, [R1+0x300] ;  /* 0x0003000001127983 */ /* 0x002ee80000300800 */
[----:B------:R1:W-:Y:S04]  /*ca80*/  @!P6 STL.S16 [R1+0x30c], R16 ;  /* 0x00030c100100e387 */ /* 0x0003e80000100600 */
[----:B0-----:R-:W4:Y:S04]  /*ca90*/  LDL.LU R29, [R1+0x640] ;  /* 0x00064000011d7983 */ /* 0x001f280000300800 */
[----:B------:R0:W-:Y:S04]  /*caa0*/  @!P6 STL.S16 [R1+0x30e], R33 ;  /* 0x00030e210100e387 */ /* 0x0001e80000100600 */
[----:B-1----:R-:W3:Y:S04]  /*cab0*/  LDL.LU R16, [R1+0x2fc] ;  /* 0x0002fc0001107983 */ /* 0x002ee80000300800 */
[----:B------:R-:W-:Y:S04]  /*cac0*/  STL [R1+0x1a4], R14 ;  /* 0x0001a40e01007387 */ /* 0x000fe80000100800 */
[----:B------:R-:W3:Y:S01]  /*cad0*/  LDL.LU R37, [R1+0x644] ;  /* 0x0006440001257983 */ /* 0x000ee20000300800 */
[----:B--2---:R-:W-:-:S03]  /*cae0*/  PRMT R28, RZ, 0x7610, R28 ;  /* 0x00007610ff1c7816 */ /* 0x004fc6000000001c */
[----:B0-----:R-:W2:Y:S04]  /*caf0*/  LDL.LU R33, [R1+0x2f8] ;  /* 0x0002f80001217983 */ /* 0x001ea80000300800 */
[----:B------:R0:W-:Y:S01]  /*cb00*/  STL.S16 [R1+0x304], R28 ;  /* 0x0003041c01007387 */ /* 0x0001e20000100600 */
[----:B----4-:R-:W-:-:S03]  /*cb10*/  PRMT R29, R28, 0x7610, R29 ;  /* 0x000076101c1d7816 */ /* 0x010fc6000000001d */
[----:B0-----:R-:W4:Y:S01]  /*cb20*/  LDL.S16 R28, [R1+0x306] ;  /* 0x00030600011c7983 */ /* 0x001f220000100600 */
[----:B---3--:R-:W-:-:S03]  /*cb30*/  @!P3 PRMT R29, R18, 0x7610, R29 ;  /* 0x00007610121db816 */ /* 0x008fc6000000001d */
[----:B------:R0:W-:Y:S01]  /*cb40*/  STL [R1+0x19c], R18 ;  /* 0x00019c1201007387 */ /* 0x0001e20000100800 */
[----:B----4-:R-:W-:-:S03]  /*cb50*/  @!P3 PRMT R28, R18, 0x7632, R28 ;  /* 0x00007632121cb816 */ /* 0x010fc6000000001c */
[----:B0-----:R-:W3:Y:S04]  /*cb60*/  LDL.LU R18, [R1+0x630] ;  /* 0x0006300001127983 */ /* 0x001ee80000300800 */
[----:B------:R0:W-:Y:S04]  /*cb70*/  @!P3 STL.S16 [R1+0x306], R28 ;  /* 0x0003061c0100b387 */ /* 0x0001e80000100600 */
[----:B0-----:R-:W4:Y:S01]  /*cb80*/  LDL.LU R28, [R1+0x634] ;  /* 0x00063400011c7983 */ /* 0x001f220000300800 */
[----:B---3--:R-:W-:-:S05]  /*cb90*/  PRMT R18, RZ, 0x7610, R18 ;  /* 0x00007610ff127816 */ /* 0x008fca0000000012 */
[----:B------:R0:W-:Y:S01]  /*cba0*/  STL.S16 [R1+0x3ce], R18 ;  /* 0x0003ce1201007387 */ /* 0x0001e20000100600 */
[----:B----4-:R-:W-:-:S03]  /*cbb0*/  PRMT R28, R18, 0x7610, R28 ;  /* 0x00007610121c7816 */ /* 0x010fc6000000001c */
[----:B0-----:R-:W3:Y:S01]  /*cbc0*/  LDL.S16 R18, [R1+0x3d6] ;  /* 0x0003d60001127983 */ /* 0x001ee20000100600 */
[----:B------:R-:W-:-:S05]  /*cbd0*/  @!P1 PRMT R28, R16, 0x7610, R28 ;  /* 0x00007610101c9816 */ /* 0x000fca000000001c */
[----:B------:R0:W-:Y:S04]  /*cbe0*/  @!P1 STL.S16 [R1+0x3ce], R28 ;  /* 0x0003ce1c01009387 */ /* 0x0001e80000100600 */
[----:B0-----:R-:W4:Y:S01]  /*cbf0*/  LDL.LU R28, [R1+0x62c] ;  /* 0x00062c00011c7983 */ /* 0x001f220000300800 */
[----:B---3--:R-:W-:-:S05]  /*cc00*/  @!P1 PRMT R18, R16, 0x7632, R18 ;  /* 0x0000763210129816 */ /* 0x008fca0000000012 */
[----:B------:R0:W-:Y:S04]  /*cc10*/  @!P1 STL.S16 [R1+0x3d6], R18 ;  /* 0x0003d61201009387 */ /* 0x0001e80000100600 */
[----:B0-----:R-:W3:Y:S04]  /*cc20*/  LDL.LU R18, [R1+0x628] ;  /* 0x0006280001127983 */ /* 0x001ee80000300800 */
[----:B------:R-:W-:Y:S01]  /*cc30*/  STL.S16 [R1+0x2fe], RZ ;  /* 0x0002feff01007387 */ /* 0x000fe20000100600 */
[----:B---3--:R-:W-:-:S04]  /*cc40*/  PRMT R18, RZ, 0x7610, R18 ;  /* 0x00007610ff127816 */ /* 0x008fc80000000012 */
[----:B----4-:R-:W-:Y:S01]  /*cc50*/  PRMT R28, R18, 0x7610, R28 ;  /* 0x00007610121c7816 */ /* 0x010fe2000000001c */
[----:B------:R0:W-:Y:S04]  /*cc60*/  STL.S16 [R1+0x2fc], R18 ;  /* 0x0002fc1201007387 */ /* 0x0001e80000100600 */
[----:B0-----:R-:W3:Y:S01]  /*cc70*/  LDL.S16 R18, [R1+0x2fe] ;  /* 0x0002fe0001127983 */ /* 0x001ee20000100600 */
[----:B--2---:R-:W-:-:S03]  /*cc80*/  @!P1 PRMT R28, R33, 0x7610, R28 ;  /* 0x00007610211c9816 */ /* 0x004fc6000000001c */
[----:B------:R0:W-:Y:S01]  /*cc90*/  STL [R1+0x1a0], R33 ;  /* 0x0001a02101007387 */ /* 0x0001e20000100800 */
[----:B---3--:R-:W-:-:S03]  /*cca0*/  @!P1 PRMT R18, R33, 0x7632, R18 ;  /* 0x0000763221129816 */ /* 0x008fc60000000012 */
[----:B0-----:R-:W2:Y:S04]  /*ccb0*/  LDL.LU R33, [R1+0x61c] ;  /* 0x00061c0001217983 */ /* 0x001ea80000300800 */
[----:B------:R0:W-:Y:S04]  /*ccc0*/  @!P1 STL.S16 [R1+0x2fe], R18 ;  /* 0x0002fe1201009387 */ /* 0x0001e80000100600 */
[----:B0-----:R-:W3:Y:S04]  /*ccd0*/  LDL.LU R18, [R1+0x620] ;  /* 0x0006200001127983 */ /* 0x001ee80000300800 */
[----:B------:R0:W-:Y:S04]  /*cce0*/  @!P3 STL.S16 [R1+0x308], R19 ;  /* 0x000308130100b387 */ /* 0x0001e80000100600 */
[----:B0-----:R-:W4:Y:S01]  /*ccf0*/  LDL.LU R19, [R1+0x2f4] ;  /* 0x0002f40001137983 */ /* 0x001f220000300800 */
[----:B--2---:R-:W-:-:S05]  /*cd00*/  PRMT R33, RZ, 0x7610, R33 ;  /* 0x00007610ff217816 */ /* 0x004fca0000000021 */
[----:B------:R0:W-:Y:S01]  /*cd10*/  STL.S16 [R1+0x3d8], R33 ;  /* 0x0003d82101007387 */ /* 0x0001e20000100600 */
[----:B---3--:R-:W-:-:S03]  /*cd20*/  PRMT R18, R33, 0x7610, R18 ;  /* 0x0000761021127816 */ /* 0x008fc60000000012 */
[----:B0-----:R-:W4:Y:S01]  /*cd30*/  LDL.LU.S16 R33, [R1+0x3dc] ;  /* 0x0003dc0001217983 */ /* 0x001f220000300600 */
[----:B------:R-:W-:-:S03]  /*cd40*/  LOP3.LUT P5, RZ, R2, 0x100000, RZ, 0xc0, !PT ;  /* 0x0010000002ff7812 */ /* 0x000fc600078ac0ff */
[----:B------:R0:W-:Y:S04]  /*cd50*/  @!P1 STL.S16 [R1+0x2fc], R28 ;  /* 0x0002fc1c01009387 */ /* 0x0001e80000100600 */
[----:B0-----:R-:W2:Y:S06]  /*cd60*/  LDL.LU R28, [R1+0x624] ;  /* 0x00062400011c7983 */ /* 0x001eac0000300800 */
[----:B----4-:R-:W-:-:S05]  /*cd70*/  @!P5 PRMT R33, R19, 0x7632, R33 ;  /* 0x000076321321d816 */ /* 0x010fca0000000021 */
[----:B------:R0:W-:Y:S04]  /*cd80*/  @!P5 STL.S16 [R1+0x3dc], R33 ;  /* 0x0003dc210100d387 */ /* 0x0001e80000100600 */
[----:B0-----:R-:W3:Y:S01]  /*cd90*/  LDL.LU R33, [R1+0x614] ;  /* 0x0006140001217983 */ /* 0x001ee20000300800 */
[----:B--2---:R-:W-:-:S05]  /*cda0*/  PRMT R28, RZ, 0x7610, R28 ;  /* 0x00007610ff1c7816 */ /* 0x004fca000000001c */
[----:B------:R0:W-:Y:S01]  /*cdb0*/  STL.S16 [R1+0x3da], R28 ;  /* 0x0003da1c01007387 */ /* 0x0001e20000100600 */
[----:B---3--:R-:W-:-:S03]  /*cdc0*/  PRMT R33, R28, 0x7610, R33 ;  /* 0x000076101c217816 */ /* 0x008fc60000000021 */
[----:B0-----:R-:W2:Y:S01]  /*cdd0*/  LDL.S16 R28, [R1+0x3de] ;  /* 0x0003de00011c7983 */ /* 0x001ea20000100600 */
[----:B------:R-:W-:Y:S02]  /*cde0*/  @!P5 PRMT R18, R19, 0x7610, R18 ;  /* 0x000076101312d816 */ /* 0x000fe40000000012 */
[----:B------:R-:W-:-:S03]  /*cdf0*/  @!P5 PRMT R33, R14, 0x7610, R33 ;  /* 0x000076100e21d816 */ /* 0x000fc60000000021 */
[----:B------:R0:W-:Y:S04]  /*ce00*/  @!P5 STL.S16 [R1+0x3d8], R18 ;  /* 0x0003d8120100d387 */ /* 0x0001e80000100600 */
[----:B0-----:R-:W3:Y:S01]  /*ce10*/  LDL.LU R18, [R1+0x618] ;  /* 0x0006180001127983 */ /* 0x001ee20000300800 */
[----:B--2---:R-:W-:-:S03]  /*ce20*/  @!P5 PRMT R28, R14, 0x7632, R28 ;  /* 0x000076320e1cd816 */ /* 0x004fc6000000001c */
[----:B------:R-:W2:Y:S04]  /*ce30*/  LDL.LU R14, [R1+0x60c] ;  /* 0x00060c00010e7983 */ /* 0x000ea80000300800 */
[----:B------:R0:W-:Y:S04]  /*ce40*/  STL [R1+0xa0], R16 ;  /* 0x0000a01001007387 */ /* 0x0001e80000100800 */
[----:B0-----:R-:W4:Y:S01]  /*ce50*/  LDL.LU R16, [R1+0x2e8] ;  /* 0x0002e80001107983 */ /* 0x001f220000300800 */
[----:B--2---:R-:W-:-:S04]  /*ce60*/  PRMT R14, RZ, 0x7610, R14 ;  /* 0x00007610ff0e7816 */ /* 0x004fc8000000000e */
[----:B---3--:R-:W-:Y:S01]  /*ce70*/  PRMT R18, R14, 0x7610, R18 ;  /* 0x000076100e127816 */ /* 0x008fe20000000012 */
[----:B------:R0:W-:Y:S04]  /*ce80*/  STL.S16 [R1+0x2ec], R14 ;  /* 0x0002ec0e01007387 */ /* 0x0001e80000100600 */
[----:B0-----:R-:W2:Y:S01]  /*ce90*/  LDL.LU.S16 R14, [R1+0x3e0] ;  /* 0x0003e000010e7983 */ /* 0x001ea20000300600 */
[----:B------:R-:W-:-:S03]  /*cea0*/  LOP3.LUT P6, RZ, R2, 0x80000, RZ, 0xc0, !PT ;  /* 0x0008000002ff7812 */ /* 0x000fc600078cc0ff */
[----:B----4-:R0:W-:Y:S10]  /*ceb0*/  STL [R1+0xa8], R16 ;  /* 0x0000a81001007387 */ /* 0x0101f40000100800 */
[----:B------:R-:W-:-:S02]  /*cec0*/  @!P6 PRMT R18, R16, 0x7610, R18 ;  /* 0x000076101012e816 */ /* 0x000fc40000000012 */
[----:B--2---:R-:W-:Y:S02]  /*ced0*/  @!P6 PRMT R14, R16, 0x7632, R14 ;  /* 0x00007632100ee816 */ /* 0x004fe4000000000e */
[----:B0-----:R-:W2:Y:S04]  /*cee0*/  LDL.LU R16, [R1+0x600] ;  /* 0x0006000001107983 */ /* 0x001ea80000300800 */
[----:B------:R0:W-:Y:S04]  /*cef0*/  @!P6 STL.S16 [R1+0x3e0], R14 ;  /* 0x0003e00e0100e387 */ /* 0x0001e80000100600 */
[----:B0-----:R-:W3:Y:S02]  /*cf00*/  LDL.LU R14, [R1+0x604] ;  /* 0x00060400010e7983 */ /* 0x001ee40000300800 */
[----:B---3--:R-:W-:-:S04]  /*cf10*/  PRMT R14, RZ, 0x7610, R14 ;  /* 0x00007610ff0e7816 */ /* 0x008fc8000000000e */
[----:B--2---:R-:W-:Y:S01]  /*cf20*/  PRMT R16, R14, 0x7610, R16 ;  /* 0x000076100e107816 */ /* 0x004fe20000000010 */
[----:B------:R0:W-:Y:S04]  /*cf30*/  STL.S16 [R1+0x2ee], R14 ;  /* 0x0002ee0e01007387 */ /* 0x0001e80000100600 */
[----:B0-----:R-:W2:Y:S01]  /*cf40*/  LDL.S16 R14, [R1+0x3e2] ;  /* 0x0003e200010e7983 */ /* 0x001ea20000100600 */
[C---:B------:R-:W-:Y:S02]  /*cf50*/  @!P6 PRMT R16, R40.reuse, 0x7610, R16 ;  /* 0x000076102810e816 */ /* 0x040fe40000000010 */
[----:B--2---:R-:W-:Y:S02]  /*cf60*/  @!P6 PRMT R14, R40, 0x7632, R14 ;  /* 0x00007632280ee816 */ /* 0x004fe4000000000e */
[----:B------:R-:W2:Y:S04]  /*cf70*/  LDL.LU R40, [R1+0x5f8] ;  /* 0x0005f80001287983 */ /* 0x000ea80000300800 */
[----:B------:R0:W-:Y:S04]  /*cf80*/  @!P6 STL.S16 [R1+0x3e2], R14 ;  /* 0x0003e20e0100e387 */ /* 0x0001e80000100600 */
[----:B0-----:R-:W3:Y:S04]  /*cf90*/  LDL.LU R14, [R1+0x5fc] ;  /* 0x0005fc00010e7983 */ /* 0x001ee80000300800 */
[----:B------:R0:W-:Y:S04]  /*cfa0*/  STL [R1+0xa4], R19 ;  /* 0x0000a41301007387 */ /* 0x0001e80000100800 */
[----:B0-----:R-:W4:Y:S01]  /*cfb0*/  LDL.LU R19, [R1+0x2d4] ;  /* 0x0002d40001137983 */ /* 0x001f220000300800 */
[----:B--2---:R-:W-:-:S05]  /*cfc0*/  PRMT R40, RZ, 0x7610, R40 ;  /* 0x00007610ff287816 */ /* 0x004fca0000000028 */
[----:B------:R0:W-:Y:S01]  /*cfd0*/  STL.S16 [R1+0x2e0], R40 ;  /* 0x0002e02801007387 */ /* 0x0001e20000100600 */
[----:B---3--:R-:W-:-:S03]  /*cfe0*/  PRMT R14, R40, 0x7610, R14 ;  /* 0x00007610280e7816 */ /* 0x008fc6000000000e */
[----:B0-----:R-:W2:Y:S04]  /*cff0*/  LDL.LU.S16 R40, [R1+0x3e4] ;  /* 0x0003e40001287983 */ /* 0x001ea80000300600 */
[----:B------:R-:W-:Y:S01]  /*d000*/  @!P3 STL.S16 [R1+0x304], R29 ;  /* 0x0003041d0100b387 */ /* 0x000fe20000100600 */
[----:B------:R-:W-:-:S03]  /*d010*/  LOP3.LUT P3, RZ, R2, 0x40000, RZ, 0xc0, !PT ;  /* 0x0004000002ff7812 */ /* 0x000fc6000786c0ff */
[----:B------:R0:W-:Y:S04]  /*d020*/  @!P5 STL.S16 [R1+0x3da], R33 ;  /* 0x0003da210100d387 */ /* 0x0001e80000100600 */
[----:B----4-:R-:W-:Y:S04]  /*d030*/  STL [R1+0xac], R19 ;  /* 0x0000ac1301007387 */ /* 0x010fe80000100800 */
[----:B------:R1:W-:Y:S02]  /*d040*/  @!P6 STL.S16 [R1+0x2ec], R18 ;  /* 0x0002ec120100e387 */ /* 0x0003e40000100600 */
[----:B------:R-:W-:-:S02]  /*d050*/  @!P3 PRMT R14, R19, 0x7610, R14 ;  /* 0x00007610130eb816 */ /* 0x000fc4000000000e */
[----:B0-----:R-:W3:Y:S04]  /*d060*/  LDL.LU R33, [R1+0x2d0] ;  /* 0x0002d00001217983 */ /* 0x001ee80000300800 */
[----:B------:R0:W-:Y:S04]  /*d070*/  @!P3 STL.S16 [R1+0x2e0], R14 ;  /* 0x0002e00e0100b387 */ /* 0x0001e80000100600 */
[----:B-1----:R-:W4:Y:S01]  /*d080*/  LDL.LU R18, [R1+0x608] ;  /* 0x0006080001127983 */ /* 0x002f220000300800 */
[----:B------:R-:W-:-:S03]  /*d090*/  LOP3.LUT P1, RZ, R2, 0x20000, RZ, 0xc0, !PT ;  /* 0x0002000002ff7812 */ /* 0x000fc6000782c0ff */
[----:B------:R1:W-:Y:S04]  /*d0a0*/  @!P6 STL.S16 [R1+0x2ee], R16 ;  /* 0x0002ee100100e387 */ /* 0x0003e80000100600 */
[----:B0-----:R-:W4:Y:S04]  /*d0b0*/  LDL.LU R14, [R1+0x5f4] ;  /* 0x0005f400010e7983 */ /* 0x001f280000300800 */
[----:B------:R-:W-:Y:S04]  /*d0c0*/  @!P5 STL.S16 [R1+0x3de], R28 ;  /* 0x0003de1c0100d387 */ /* 0x000fe80000100600 */
[----:B------:R-:W4:Y:S01]  /*d0d0*/  LDL.LU R29, [R1+0x638] ;  /* 0x00063800011d7983 */ /* 0x000f220000300800 */
[----:B--2---:R-:W-:-:S03]  /*d0e0*/  @!P3 PRMT R40, R19, 0x7632, R40 ;  /* 0x000076321328b816 */ /* 0x004fc60000000028 */
[----:B------:R-:W-:Y:S04]  /*d0f0*/  STL.S16 [R1+0x2d2], RZ ;  /* 0x0002d2ff01007387 */ /* 0x000fe80000100600 */
[----:B------:R0:W-:Y:S04]  /*d100*/  @!P3 STL.S16 [R1+0x3e4], R40 ;  /* 0x0003e4280100b387 */ /* 0x0001e80000100600 */
[----:B------:R-:W2:Y:S04]  /*d110*/  LDL.S16 R19, [R1+0x2e2] ;  /* 0x0002e20001137983 */ /* 0x000ea80000100600 */
[----:B-1----:R-:W4:Y:S04]  /*d120*/  LDL.LU R16, [R1+0x2c8] ;  /* 0x0002c80001107983 */ /* 0x002f280000300800 */
[----:B0-----:R-:W4:Y:S04]  /*d130*/  LDL.LU R40, [R1+0x5f0] ;  /* 0x0005f00001287983 */ /* 0x001f280000300800 */
[----:B---3--:R0:W-:Y:S04]  /*d140*/  STL [R1+0x1ac], R33 ;  /* 0x0001ac2101007387 */ /* 0x0081e80000100800 */
[----:B------:R-:W3:Y:S01]  /*d150*/  LDL.LU R28, [R1+0x610] ;  /* 0x00061000011c7983 */ /* 0x000ee20000300800 */
[----:B--2---:R-:W-:-:S02]  /*d160*/  @!P3 PRMT R19, R33, 0x7610, R19 ;  /* 0x000076102113b816 */ /* 0x004fc40000000013 */
[----:B----4-:R-:W-:-:S04]  /*d170*/  PRMT R40, RZ, 0x7610, R40 ;  /* 0x00007610ff287816 */ /* 0x010fc80000000028 */
[----:B------:R-:W-:-:S04]  /*d180*/  PRMT R14, R40, 0x7610, R14 ;  /* 0x00007610280e7816 */ /* 0x000fc8000000000e */
[----:B------:R-:W-:Y:S02]  /*d190*/  @!P3 PRMT R14, R33, 0x7632, R14 ;  /* 0x00007632210eb816 */ /* 0x000fe4000000000e */
[----:B0-----:R-:W2:Y:S01]  /*d1a0*/  LDL.LU R33, [R1+0x5e4] ;  /* 0x0005e40001217983 */ /* 0x001ea20000300800 */
[----:B------:R-:W-:-:S05]  /*d1b0*/  PRMT R18, RZ, 0x7610, R18 ;  /* 0x00007610ff127816 */ /* 0x000fca0000000012 */
[----:B------:R0:W-:Y:S01]  /*d1c0*/  STL.S16 [R1+0x2d0], R18 ;  /* 0x0002d01201007387 */ /* 0x0001e20000100600 */
[----:B--2---:R-:W-:-:S03]  /*d1d0*/  PRMT R33, R18, 0x7610, R33 ;  /* 0x0000761012217816 */ /* 0x004fc60000000021 */
[----:B0-----:R-:W2:Y:S01]  /*d1e0*/  LDL.S16 R18, [R1+0x2d2] ;  /* 0x0002d20001127983 */ /* 0x001ea20000100600 */
[----:B------:R-:W-:-:S03]  /*d1f0*/  @!P1 PRMT R33, R13, 0x7610, R33 ;  /* 0x000076100d219816 */ /* 0x000fc60000000021 */
[----:B------:R-:W-:Y:S04]  /*d200*/  STL.S16 [R1+0x3e6], R40 ;  /* 0x0003e62801007387 */ /* 0x000fe80000100600 */
[----:B------:R0:W-:Y:S04]  /*d210*/  @!P3 STL.S16 [R1+0x3e6], R14 ;  /* 0x0003e60e0100b387 */ /* 0x0001e80000100600 */
[----:B------:R-:W-:Y:S04]  /*d220*/  STL [R1+0x1b0], R16 ;  /* 0x0001b01001007387 */ /* 0x000fe80000100800 */
[----:B------:R1:W-:Y:S04]  /*d230*/  @!P3 STL.S16 [R1+0x2e2], R19 ;  /* 0x0002e2130100b387 */ /* 0x0003e80000100600 */
[----:B0-----:R-:W4:Y:S04]  /*d240*/  LDL.LU R14, [R1+0x5e8] ;  /* 0x0005e800010e7983 */ /* 0x001f280000300800 */
[----:B------:R-:W-:Y:S04]  /*d250*/  STL.S16 [R1+0x2ca], RZ ;  /* 0x0002caff01007387 */ /* 0x000fe80000100600 */
[----:B-1----:R-:W3:Y:S04]  /*d260*/  LDL.LU R19, [R1+0x5ec] ;  /* 0x0005ec0001137983 */ /* 0x002ee80000300800 */
[----:B------:R-:W3:Y:S01]  /*d270*/  LDL.LU R40, [R1+0x2ac] ;  /* 0x0002ac0001287983 */ /* 0x000ee20000300800 */
[----:B--2---:R-:W-:-:S03]  /*d280*/  @!P1 PRMT R18, R13, 0x7632, R18 ;  /* 0x000076320d129816 */ /* 0x004fc60000000012 */
[----:B------:R-:W2:Y:S02]  /*d290*/  LDL.LU R13, [R1+0x5dc] ;  /* 0x0005dc00010d7983 */ /* 0x000ea40000300800 */
[----:B--2---:R-:W-:-:S04]  /*d2a0*/  PRMT R13, RZ, 0x7610, R13 ;  /* 0x00007610ff0d7816 */ /* 0x004fc8000000000d */
[----:B----4-:R-:W-:Y:S01]  /*d2b0*/  PRMT R14, R13, 0x7610, R14 ;  /* 0x000076100d0e7816 */ /* 0x010fe2000000000e */
[----:B------:R0:W-:Y:S04]  /*d2c0*/  STL.S16 [R1+0x2cc], R13 ;  /* 0x0002cc0d01007387 */ /* 0x0001e80000100600 */
[----:B0-----:R-:W2:Y:S01]  /*d2d0*/  LDL.S16 R13, [R1+0x2ce] ;  /* 0x0002ce00010d7983 */ /* 0x001ea20000100600 */
[----:B------:R-:W-:-:S05]  /*d2e0*/  @!P1 PRMT R14, R16, 0x7610, R14 ;  /* 0x00007610100e9816 */ /* 0x000fca000000000e */
[----:B------:R0:W-:Y:S04]  /*d2f0*/  @!P1 STL.S16 [R1+0x2cc], R14 ;  /* 0x0002cc0e01009387 */ /* 0x0001e80000100600 */
[----:B0-----:R-:W4:Y:S01]  /*d300*/  LDL.LU R14, [R1+0x5d8] ;  /* 0x0005d800010e7983 */ /* 0x001f220000300800 */
[----:B--2---:R-:W-:-:S03]  /*d310*/  @!P1 PRMT R13, R16, 0x7632, R13 ;  /* 0x00007632100d9816 */ /* 0x004fc6000000000d */
[----:B------:R-:W2:Y:S04]  /*d320*/  LDL.LU R16, [R1+0x5d0] ;  /* 0x0005d00001107983 */ /* 0x000ea80000300800 */
[----:B------:R0:W-:Y:S04]  /*d330*/  @!P1 STL.S16 [R1+0x2ce], R13 ;  /* 0x0002ce0d01009387 */ /* 0x0001e80000100600 */
[----:B0-----:R-:W4:Y:S01]  /*d340*/  LDL.LU R13, [R1+0x5d4] ;  /* 0x0005d400010d7983 */ /* 0x001f220000300800 */
[----:B--2---:R-:W-:-:S04]  /*d350*/  PRMT R16, RZ, 0x7610, R16 ;  /* 0x00007610ff107816 */ /* 0x004fc80000000010 */
[----:B---3--:R-:W-:Y:S01]  /*d360*/  PRMT R19, R16, 0x7610, R19 ;  /* 0x0000761010137816 */ /* 0x008fe20000000013 */
[----:B------:R0:W-:Y:S01]  /*d370*/  STL.S16 [R1+0x2c8], R16 ;  /* 0x0002c81001007387 */ /* 0x0001e20000100600 */
[----:B----4-:R-:W-:-:S03]  /*d380*/  PRMT R13, RZ, 0x7610, R13 ;  /* 0x00007610ff0d7816 */ /* 0x010fc6000000000d */
[----:B0-----:R-:W2:Y:S01]  /*d390*/  LDL.S16 R16, [R1+0x2ca] ;  /* 0x0002ca0001107983 */ /* 0x001ea20000100600 */
[----:B------:R-:W-:-:S03]  /*d3a0*/  PRMT R14, R13, 0x7610, R14 ;  /* 0x000076100d0e7816 */ /* 0x000fc6000000000e */
[----:B------:R0:W-:Y:S04]  /*d3b0*/  STL.S16 [R1+0x2bc], R13 ;  /* 0x0002bc0d01007387 */ /* 0x0001e80000100600 */
[----:B0-----:R-:W3:Y:S01]  /*d3c0*/  LDL.S16 R13, [R1+0x2be] ;  /* 0x0002be00010d7983 */ /* 0x001ee20000100600 */
[----:B------:R-:W-:-:S03]  /*d3d0*/  LOP3.LUT P5, RZ, R2, 0x10000, RZ, 0xc0, !PT ;  /* 0x0001000002ff7812 */ /* 0x000fc600078ac0ff */
[----:B------:R0:W-:Y:S04]  /*d3e0*/  @!P1 STL.S16 [R1+0x2d0], R33 ;  /* 0x0002d02101009387 */ /* 0x0001e80000100600 */
[----:B------:R1:W-:Y:S06]  /*d3f0*/  @!P1 STL.S16 [R1+0x2d2], R18 ;  /* 0x0002d21201009387 */ /* 0x0003ec0000100600 */
[----:B------:R-:W-:Y:S01]  /*d400*/  @!P5 PRMT R19, R32, 0x7610, R19 ;  /* 0x000076102013d816 */ /* 0x000fe20000000013 */
[----:B0-----:R-:W4:Y:S01]  /*d410*/  LDL.LU R33, [R1+0x2a8] ;  /* 0x0002a80001217983 */ /* 0x001f220000300800 */
[----:B------:R-:W-:-:S03]  /*d420*/  @!P5 PRMT R14, R40, 0x7610, R14 ;  /* 0x00007610280ed816 */ /* 0x000fc6000000000e */
[----:B------:R0:W-:Y:S04]  /*d430*/  @!P5 STL.S16 [R1+0x2c8], R19 ;  /* 0x0002c8130100d387 */ /* 0x0001e80000100600 */
[----:B------:R0:W-:Y:S04]  /*d440*/  @!P5 STL.S16 [R1+0x2bc], R14 ;  /* 0x0002bc0e0100d387 */ /* 0x0001e80000100600 */
[----:B-1----:R-:W4:Y:S04]  /*d450*/  LDL.LU R18, [R1+0x5e0] ;  /* 0x0005e00001127983 */ /* 0x002f280000300800 */
[----:B0-----:R-:W4:Y:S04]  /*d460*/  LDL.LU R19, [R1+0x5cc] ;  /* 0x0005cc0001137983 */ /* 0x001f280000300800 */
[----:B------:R-:W4:Y:S04]  /*d470*/  LDL.LU R14, [R1+0x5c8] ;  /* 0x0005c800010e7983 */ /* 0x000f280000300800 */
[----:B------:R-:W-:Y:S01]  /*d480*/  STL [R1+0x1b4], R40 ;  /* 0x0001b42801007387 */ /* 0x000fe20000100800 */
[----:B--2---:R-:W-:-:S02]  /*d490*/  @!P5 PRMT R16, R32, 0x7632, R16 ;  /* 0x000076322010d816 */ /* 0x004fc40000000010 */
[----:B------:R-:W-:Y:S02]  /*d4a0*/  MOV R32, R5 ;  /* 0x0000000500207202 */ /* 0x000fe40000000f00 */
[----:B------:R-:W2:Y:S04]  /*d4b0*/  LDL.LU R5, [R1+0x28c] ;  /* 0x00028c0001057983 */ /* 0x000ea80000300800 */
[----:B------:R0:W-:Y:S01]  /*d4c0*/  @!P5 STL.S16 [R1+0x2ca], R16 ;  /* 0x0002ca100100d387 */ /* 0x0001e20000100600 */
[----:B---3--:R-:W-:-:S03]  /*d4d0*/  @!P5 PRMT R13, R40, 0x7632, R13 ;  /* 0x00007632280dd816 */ /* 0x008fc6000000000d */
[----:B0-----:R-:W3:Y:S04]  /*d4e0*/  LDL.LU R16, [R1+0x2a0] ;  /* 0x0002a00001107983 */ /* 0x001ee80000300800 */
[----:B------:R0:W-:Y:S04]  /*d4f0*/  @!P5 STL.S16 [R1+0x2be], R13 ;  /* 0x0002be0d0100d387 */ /* 0x0001e80000100600 */
[----:B------:R-:W4:Y:S04]  /*d500*/  LDL.LU R40, [R1+0x5c0] ;  /* 0x0005c00001287983 */ /* 0x000f280000300800 */
[----:B0-----:R-:W2:Y:S04]  /*d510*/  LDL.LU R13, [R1+0x5c4] ;  /* 0x0005c400010d7983 */ /* 0x001ea80000300800 */
[----:B------:R-:W-:Y:S01]  /*d520*/  STL.S16 [R1+0x2ae], RZ ;  /* 0x0002aeff01007387 */ /* 0x000fe20000100600 */
[----:B------:R-:W-:-:S02]  /*d530*/  LOP3.LUT P6, RZ, R2, 0x8000, RZ, 0xc0, !PT ;  /* 0x0000800002ff7812 */ /* 0x000fc400078cc0ff */
[----:B----4-:R-:W-:-:S05]  /*d540*/  PRMT R40, RZ, 0x7610, R40 ;  /* 0x00007610ff287816 */ /* 0x010fca0000000028 */
[----:B------:R0:W-:Y:S01]  /*d550*/  STL.S16 [R1+0x2ac], R40 ;  /* 0x0002ac2801007387 */ /* 0x0001e20000100600 */
[----:B--2---:R-:W-:-:S03]  /*d560*/  PRMT R13, R40, 0x7610, R13 ;  /* 0x00007610280d7816 */ /* 0x004fc6000000000d */
[----:B0-----:R-:W2:Y:S02]  /*d570*/  LDL.S16 R40, [R1+0x2ae] ;  /* 0x0002ae0001287983 */ /* 0x001ea40000100600 */
[----:B------:R-:W-:-:S05]  /*d580*/  @!P6 PRMT R13, R33, 0x7610, R13 ;  /* 0x00007610210de816 */ /* 0x000fca000000000d */
[----:B------:R0:W-:Y:S04]  /*d590*/  @!P6 STL.S16 [R1+0x2ac], R13 ;  /* 0x0002ac0d0100e387 */ /* 0x0001e80000100600 */
[----:B0-----:R-:W4:Y:S01]  /*d5a0*/  LDL.LU R13, [R1+0x5bc] ;  /* 0x0005bc00010d7983 */ /* 0x001f220000300800 */
[----:B--2---:R-:W-:-:S05]  /*d5b0*/  @!P6 PRMT R40, R33, 0x7632, R40 ;  /* 0x000076322128e816 */ /* 0x004fca0000000028 */
[----:B------:R0:W-:Y:S04]  /*d5c0*/  @!P6 STL.S16 [R1+0x2ae], R40 ;  /* 0x0002ae280100e387 */ /* 0x0001e80000100600 */
[----:B0-----:R-:W2:Y:S01]  /*d5d0*/  LDL.LU R40, [R1+0x5b8] ;  /* 0x0005b80001287983 */ /* 0x001ea20000300800 */
[----:B----4-:R-:W-:-:S03]  /*d5e0*/  PRMT R13, RZ, 0x7610, R13 ;  /* 0x00007610ff0d7816 */ /* 0x010fc6000000000d */
[----:B------:R-:W-:Y:S04]  /*d5f0*/  STL.S16 [R1+0x2aa], RZ ;  /* 0x0002aaff01007387 */ /* 0x000fe80000100600 */
[----:B------:R0:W-:Y:S01]  /*d600*/  STL.S16 [R1+0x2a8], R13 ;  /* 0x0002a80d01007387 */ /* 0x0001e20000100600 */
[----:B--2---:R-:W-:-:S03]  /*d610*/  PRMT R40, R13, 0x7610, R40 ;  /* 0x000076100d287816 */ /* 0x004fc60000000028 */
[----:B0-----:R-:W2:Y:S01]  /*d620*/  LDL.S16 R13, [R1+0x2aa] ;  /* 0x0002aa00010d7983 */ /* 0x001ea20000100600 */
[----:B------:R-:W-:-:S03]  /*d630*/  @!P6 PRMT R40, R12, 0x7610, R40 ;  /* 0x000076100c28e816 */ /* 0x000fc60000000028 */
[----:B------:R0:W-:Y:S04]  /*d640*/  STL [R1+0x1b8], R12 ;  /* 0x0001b80c01007387 */ /* 0x0001e80000100800 */
[----:B------:R-:W-:Y:S01]  /*d650*/  STL.S16 [R1+0x2a4], RZ ;  /* 0x0002a4ff01007387 */ /* 0x000fe20000100600 */
[----:B--2---:R-:W-:-:S03]  /*d660*/  @!P6 PRMT R13, R12, 0x7632, R13 ;  /* 0x000076320c0de816 */ /* 0x004fc6000000000d */
[----:B0-----:R-:W2:Y:S04]  /*d670*/  LDL.LU.S16 R12, [R1+0x2a4] ;  /* 0x0002a400010c7983 */ /* 0x001ea80000300600 */
[----:B------:R0:W-:Y:S04]  /*d680*/  @!P6 STL.S16 [R1+0x2aa], R13 ;  /* 0x0002aa0d0100e387 */ /* 0x0001e80000100600 */
[----:B0-----:R-:W4:Y:S01]  /*d690*/  LDL.LU R13, [R1+0x5b4] ;  /* 0x0005b400010d7983 */ /* 0x001f220000300800 */
[----:B------:R-:W-:Y:S02]  /*d6a0*/  LOP3.LUT P3, RZ, R2, 0x4000, RZ, 0xc0, !PT ;  /* 0x0000400002ff7812 */ /* 0x000fe4000786c0ff */
[----:B------:R-:W-:Y:S01]  /*d6b0*/  PRMT R15, RZ, 0x7610, R15 ;  /* 0x00007610ff0f7816 */ /* 0x000fe2000000000f */
[----:B---3--:R0:W-:Y:S04]  /*d6c0*/  STL [R1+0xbc], R16 ;  /* 0x0000bc1001007387 */ /* 0x0081e80000100800 */
[----:B------:R-:W-:Y:S06]  /*d6d0*/  STL.S16 [R1+0x2a6], R15 ;  /* 0x0002a60f01007387 */ /* 0x000fec0000100600 */
[----:B--2---:R-:W-:-:S02]  /*d6e0*/  @!P3 PRMT R12, R16, 0x7610, R12 ;  /* 0x00007610100cb816 */ /* 0x004fc4000000000c */
[----:B----4-:R-:W-:Y:S01]  /*d6f0*/  PRMT R13, R15, 0x7610, R13 ;  /* 0x000076100f0d7816 */ /* 0x010fe2000000000d */
[----:B------:R-:W-:Y:S03]  /*d700*/  STL.S16 [R1+0x2a2], RZ ;  /* 0x0002a2ff01007387 */ /* 0x000fe60000100600 */
[----:B------:R-:W-:Y:S01]  /*d710*/  @!P3 PRMT R13, R16, 0x7632, R13 ;  /* 0x00007632100db816 */ /* 0x000fe2000000000d */
[----:B------:R1:W-:Y:S04]  /*d720*/  STL [R1+0xb8], R33 ;  /* 0x0000b82101007387 */ /* 0x0003e80000100800 */
[----:B0-----:R-:W2:Y:S04]  /*d730*/  LDL.LU R16, [R1+0x5a8] ;  /* 0x0005a80001107983 */ /* 0x001ea80000300800 */
[----:B------:R0:W-:Y:S04]  /*d740*/  @!P3 STL.S16 [R1+0x2a6], R13 ;  /* 0x0002a60d0100b387 */ /* 0x0001e80000100600 */
[----:B------:R-:W-:Y:S04]  /*d750*/  STL.S16 [R1+0x3e8], RZ ;  /* 0x0003e8ff01007387 */ /* 0x000fe80000100600 */
[----:B-1----:R-:W3:Y:S04]  /*d760*/  LDL.LU R33, [R1+0x288] ;  /* 0x0002880001217983 */ /* 0x002ee80000300800 */
[----:B0-----:R-:W4:Y:S01]  /*d770*/  LDL.LU R13, [R1+0x5ac] ;  /* 0x0005ac00010d7983 */ /* 0x001f220000300800 */
[----:B------:R-:W-:-:S03]  /*d780*/  LOP3.LUT P1, RZ, R2, 0x2000, RZ, 0xc0, !PT ;  /* 0x0000200002ff7812 */ /* 0x000fc6000782c0ff */
[----:B------:R0:W-:Y:S04]  /*d790*/  @!P6 STL.S16 [R1+0x2a8], R40 ;  /* 0x0002a8280100e387 */ /* 0x0001e80000100600 */
[----:B------:R-:W-:Y:S04]  /*d7a0*/  STL.S16 [R1+0x3ea], RZ ;  /* 0x0003eaff01007387 */ /* 0x000fe80000100600 */
[----:B------:R-:W3:Y:S04]  /*d7b0*/  LDL.LU R15, [R1+0x280] ;  /* 0x00028000010f7983 */ /* 0x000ee80000300800 */
[----:B0-----:R-:W3:Y:S01]  /*d7c0*/  LDL.LU R40, [R1+0x284] ;  /* 0x0002840001287983 */ /* 0x001ee20000300800 */
[----:B--2---:R-:W-:-:S05]  /*d7d0*/  PRMT R16, RZ, 0x7610, R16 ;  /* 0x00007610ff107816 */ /* 0x004fca0000000010 */
[----:B------:R0:W-:Y:S01]  /*d7e0*/  STL.S16 [R1+0x2a0], R16 ;  /* 0x0002a01001007387 */ /* 0x0001e20000100600 */
[----:B----4-:R-:W-:-:S03]  /*d7f0*/  PRMT R13, R16, 0x7610, R13 ;  /* 0x00007610100d7816 */ /* 0x010fc6000000000d */
[----:B0-----:R-:W2:Y:S01]  /*d800*/  LDL.S16 R16, [R1+0x2a2] ;  /* 0x0002a20001107983 */ /* 0x001ea20000100600 */
[----:B------:R-:W-:-:S05]  /*d810*/  @!P3 PRMT R13, R5, 0x7610, R13 ;  /* 0x00007610050db816 */ /* 0x000fca000000000d */
[----:B------:R0:W-:Y:S04]  /*d820*/  @!P3 STL.S16 [R1+0x2a0], R13 ;  /* 0x0002a00d0100b387 */ /* 0x0001e80000100600 */
[----:B0-----:R-:W4:Y:S01]  /*d830*/  LDL.LU R13, [R1+0x5a4] ;  /* 0x0005a400010d7983 */ /* 0x001f220000300800 */
[----:B--2---:R-:W-:-:S05]  /*d840*/  @!P3 PRMT R16, R5, 0x7632, R16 ;  /* 0x000076320510b816 */ /* 0x004fca0000000010 */
[----:B------:R0:W-:Y:S04]  /*d850*/  @!P3 STL.S16 [R1+0x2a2], R16 ;  /* 0x0002a2100100b387 */ /* 0x0001e80000100600 */
[----:B0-----:R-:W2:Y:S02]  /*d860*/  LDL.LU R16, [R1+0x5a0] ;  /* 0x0005a00001107983 */ /* 0x001ea40000300800 */
[----:B--2---:R-:W-:-:S04]  /*d870*/  PRMT R16, RZ, 0x7610, R16 ;  /* 0x00007610ff107816 */ /* 0x004fc80000000010 */
[----:B----4-:R-:W-:Y:S01]  /*d880*/  PRMT R13, R16, 0x7610, R13 ;  /* 0x00007610100d7816 */ /* 0x010fe2000000000d */
[----:B------:R0:W-:Y:S04]  /*d890*/  STL.S16 [R1+0x28c], R16 ;  /* 0x00028c1001007387 */ /* 0x0001e80000100600 */
[----:B0-----:R-:W2:Y:S01]  /*d8a0*/  LDL.LU.S16 R16, [R1+0x3e8] ;  /* 0x0003e80001107983 */ /* 0x001ea20000300600 */
[----:B---3--:R-:W-:-:S03]  /*d8b0*/  @!P1 PRMT R13, R33, 0x7610, R13 ;  /* 0x00007610210d9816 */ /* 0x008fc6000000000d */
[----:B------:R0:W-:Y:S01]  /*d8c0*/  STL [R1+0xc0], R33 ;  /* 0x0000c02101007387 */ /* 0x0001e20000100800 */
[----:B--2---:R-:W-:-:S03]  /*d8d0*/  @!P1 PRMT R16, R33, 0x7632, R16 ;  /* 0x0000763221109816 */ /* 0x004fc60000000010 */
[----:B0-----:R-:W2:Y:S04]  /*d8e0*/  LDL.LU R33, [R1+0x594] ;  /* 0x0005940001217983 */ /* 0x001ea80000300800 */
[----:B------:R0:W-:Y:S04]  /*d8f0*/  @!P1 STL.S16 [R1+0x3e8], R16 ;  /* 0x0003e81001009387 */ /* 0x0001e80000100600 */
[----:B0-----:R-:W3:Y:S01]  /*d900*/  LDL.LU R16, [R1+0x598] ;  /* 0x0005980001107983 */ /* 0x001ee20000300800 */
[----:B--2---:R-:W-:-:S05]  /*d910*/  PRMT R33, RZ, 0x7610, R33 ;  /* 0x00007610ff217816 */ /* 0x004fca0000000021 */
[----:B------:R0:W-:Y:S01]  /*d920*/  STL.S16 [R1+0x28e], R33 ;  /* 0x00028e2101007387 */ /* 0x0001e20000100600 */
[----:B---3--:R-:W-:-:S03]  /*d930*/  PRMT R16, R33, 0x7610, R16 ;  /* 0x0000761021107816 */ /* 0x008fc60000000010 */
[----:B0-----:R-:W2:Y:S01]  /*d940*/  LDL.S16 R33, [R1+0x3ea] ;  /* 0x0003ea0001217983 */ /* 0x001ea20000100600 */
[----:B------:R-:W-:-:S03]  /*d950*/  @!P1 PRMT R16, R40, 0x7610, R16 ;  /* 0x0000761028109816 */ /* 0x000fc60000000010 */
        /* <DEDUP_REMOVED lines=9> */
[----:B0-----:R-:W2:Y:S01]  /*d9f0*/  LDL.LU.S16 R40, [R1+0x3ec] ;  /* 0x0003ec0001287983 */ /* 0x001ea20000300600 */
[----:B------:R-:W-:-:S13]  /*da00*/  LOP3.LUT P5, RZ, R2, 0x1000, RZ, 0xc0, !PT ;  /* 0x0000100002ff7812 */ /* 0x000fda00078ac0ff */
[----:B------:R-:W-:-:S05]  /*da10*/  @!P5 PRMT R33, R15, 0x7610, R33 ;  /* 0x000076100f21d816 */ /* 0x000fca0000000021 */
[----:B------:R0:W-:Y:S04]  /*da20*/  @!P5 STL.S16 [R1+0x284], R33 ;  /* 0x000284210100d387 */ /* 0x0001e80000100600 */
[----:B0-----:R-:W3:Y:S04]  /*da30*/  LDL.LU R33, [R1+0x584] ;  /* 0x0005840001217983 */ /* 0x001ee80000300800 */
[----:B------:R0:W-:Y:S04]  /*da40*/  STL [R1+0x1bc], R5 ;  /* 0x0001bc0501007387 */ /* 0x0001e80000100800 */
[----:B------:R1:W-:Y:S04]  /*da50*/  @!P1 STL.S16 [R1+0x28c], R13 ;  /* 0x00028c0d01009387 */ /* 0x0003e80000100600 */
[----:B0-----:R-:W4:Y:S04]  /*da60*/  LDL.LU R5, [R1+0x274] ;  /* 0x0002740001057983 */ /* 0x001f280000300800 */
[----:B-1----:R-:W4:Y:S04]  /*da70*/  LDL.LU R13, [R1+0x59c] ;  /* 0x00059c00010d7983 */ /* 0x002f280000300800 */
[----:B------:R0:W-:Y:S04]  /*da80*/  @!P1 STL.S16 [R1+0x28e], R16 ;  /* 0x00028e1001009387 */ /* 0x0001e80000100600 */
[----:B0-----:R-:W4:Y:S01]  /*da90*/  LDL.LU R16, [R1+0x590] ;  /* 0x0005900001107983 */ /* 0x001f220000300800 */
[----:B--2---:R-:W-:-:S05]  /*daa0*/  @!P5 PRMT R40, R15, 0x7632, R40 ;  /* 0x000076320f28d816 */ /* 0x004fca0000000028 */
[----:B------:R0:W-:Y:S04]  /*dab0*/  @!P5 STL.S16 [R1+0x3ec], R40 ;  /* 0x0003ec280100d387 */ /* 0x0001e80000100600 */
[----:B0-----:R-:W2:Y:S01]  /*dac0*/  LDL.LU R40, [R1+0x580] ;  /* 0x0005800001287983 */ /* 0x001ea20000300800 */
[----:B------:R-:W-:Y:S02]  /*dad0*/  LOP3.LUT P6, RZ, R2, 0x800, RZ, 0xc0, !PT ;  /* 0x0000080002ff7812 */ /* 0x000fe400078cc0ff */
[----:B---3--:R-:W-:-:S05]  /*dae0*/  PRMT R33, RZ, 0x7610, R33 ;  /* 0x00007610ff217816 */ /* 0x008fca0000000021 */
[----:B------:R-:W-:Y:S01]  /*daf0*/  STL.S16 [R1+0x3f0], R33 ;  /* 0x0003f02101007387 */ /* 0x000fe20000100600 */
[----:B----4-:R-:W-:-:S03]  /*db00*/  PRMT R13, RZ, 0x7610, R13 ;  /* 0x00007610ff0d7816 */ /* 0x010fc6000000000d */
[----:B------:R-:W-:Y:S04]  /*db10*/  STL.S16 [R1+0x278], RZ ;  /* 0x000278ff01007387 */ /* 0x000fe80000100600 */
[----:B------:R-:W-:Y:S01]  /*db20*/  STL.S16 [R1+0x286], R13 ;  /* 0x0002860d01007387 */ /* 0x000fe20000100600 */
[----:B------:R-:W-:-:S04]  /*db30*/  PRMT R16, R13, 0x7610, R16 ;  /* 0x000076100d107816 */ /* 0x000fc80000000010 */
[----:B------:R-:W-:-:S05]  /*db40*/  @!P5 PRMT R16, R34, 0x7610, R16 ;  /* 0x000076102210d816 */ /* 0x000fca0000000010 */
[----:B------:R0:W-:Y:S04]  /*db50*/  @!P5 STL.S16 [R1+0x286], R16 ;  /* 0x000286100100d387 */ /* 0x0001e80000100600 */
[----:B0-----:R-:W3:Y:S01]  /*db60*/  LDL.LU.S16 R16, [R1+0x278] ;  /* 0x0002780001107983 */ /* 0x001ee20000300600 */
[----:B--2---:R-:W-:Y:S02]  /*db70*/  PRMT R40, R33, 0x7610, R40 ;  /* 0x0000761021287816 */ /* 0x004fe40000000028 */
[----:B------:R-:W-:Y:S01]  /*db80*/  LOP3.LUT P0, RZ, R2, 0x1, RZ, 0xc0, !PT ;  /* 0x0000000102ff7812 */ /* 0x000fe2000780c0ff */
[----:B------:R-:W-:Y:S01]  /*db90*/  STL [R1+0xc8], R5 ;  /* 0x0000c80501007387 */ /* 0x000fe20000100800 */
[----:B------:R-:W-:-:S03]  /*dba0*/  @!P6 PRMT R40, R5, 0x7632, R40 ;  /* 0x000076320528e816 */ /* 0x000fc60000000028 */
[----:B------:R-:W-:Y:S04]  /*dbb0*/  STL.S16 [R1+0x27a], RZ ;  /* 0x00027aff01007387 */ /* 0x000fe80000100600 */
[----:B------:R0:W-:Y:S04]  /*dbc0*/  @!P6 STL.S16 [R1+0x3f0], R40 ;  /* 0x0003f0280100e387 */ /* 0x0001e80000100600 */
[----:B------:R1:W-:Y:S04]  /*dbd0*/  STL [R1+0xc4], R15 ;  /* 0x0000c40f01007387 */ /* 0x0003e80000100800 */
[----:B------:R-:W-:Y:S04]  /*dbe0*/  @!P3 STL.S16 [R1+0x2a4], R12 ;  /* 0x0002a40c0100b387 */ /* 0x000fe80000100600 */
[----:B0-----:R-:W2:Y:S01]  /*dbf0*/  LDL.LU R40, [R1+0x574] ;  /* 0x0005740001287983 */ /* 0x001ea20000300800 */
[----:B---3--:R-:W-:-:S03]  /*dc00*/  @!P6 PRMT R16, R5, 0x7610, R16 ;  /* 0x000076100510e816 */ /* 0x008fc60000000010 */
[----:B------:R-:W-:Y:S04]  /*dc10*/  STL.S16 [R1+0x3ee], RZ ;  /* 0x0003eeff01007387 */ /* 0x000fe80000100600 */
[----:B------:R0:W-:Y:S04]  /*dc20*/  @!P6 STL.S16 [R1+0x278], R16 ;  /* 0x000278100100e387 */ /* 0x0001e80000100600 */
[----:B------:R-:W3:Y:S01]  /*dc30*/  LDL.S16 R5, [R1+0x27a] ;  /* 0x00027a0001057983 */ /* 0x000ee20000100600 */
[----:B-1----:R-:W-:-:S03]  /*dc40*/  MOV R15, R32 ;  /* 0x00000020000f7202 */ /* 0x002fc60000000f00 */
[----:B------:R-:W4:Y:S04]  /*dc50*/  LDL.LU R32, [R1+0x250] ;  /* 0x0002500001207983 */ /* 0x000f280000300800 */
[----:B0-----:R-:W3:Y:S01]  /*dc60*/  LDL.LU R16, [R1+0x578] ;  /* 0x0005780001107983 */ /* 0x001ee20000300800 */
[----:B------:R-:W-:Y:S02]  /*dc70*/  LOP3.LUT P3, RZ, R2, 0x400, RZ, 0xc0, !PT ;  /* 0x0000040002ff7812 */ /* 0x000fe4000786c0ff */
[----:B------:R-:W-:Y:S01]  /*dc80*/  LOP3.LUT P1, RZ, R4, 0x80000000, RZ, 0xc0, !PT ;  /* 0x8000000004ff7812 */ /* 0x000fe2000782c0ff */
[----:B------:R-:W4:Y:S04]  /*dc90*/  LDL.S16 R13, [R1+0x3ee] ;  /* 0x0003ee00010d7983 */ /* 0x000f280000100600 */
[----:B------:R-:W-:Y:S04]  /*dca0*/  STL.S16 [R1+0x2dc], RZ ;  /* 0x0002dcff01007387 */ /* 0x000fe80000100600 */
[----:B------:R-:W-:Y:S04]  /*dcb0*/  STL [R1+0x1c8], R41 ;  /* 0x0001c82901007387 */ /* 0x000fe80000100800 */
[----:B------:R-:W4:Y:S04]  /*dcc0*/  LDL.LU R33, [R1+0x254] ;  /* 0x0002540001217983 */ /* 0x000f280000300800 */
[----:B------:R-:W-:Y:S04]  /*dcd0*/  STL [R1+0x1c4], R34 ;  /* 0x0001c42201007387 */ /* 0x000fe80000100800 */
[----:B------:R-:W-:Y:S04]  /*dce0*/  STL.S16 [R1+0x2c4], RZ ;  /* 0x0002c4ff01007387 */ /* 0x000fe80000100600 */
[----:B------:R-:W-:Y:S04]  /*dcf0*/  STL.S16 [R1+0x2c0], RZ ;  /* 0x0002c0ff01007387 */ /* 0x000fe80000100600 */
[----:B------:R-:W-:Y:S01]  /*dd00*/  STL.S16 [R1+0x3fa], RZ ;  /* 0x0003faff01007387 */ /* 0x000fe20000100600 */
[----:B------:R-:W-:-:S03]  /*dd10*/  PRMT R0, RZ, 0x7610, R0 ;  /* 0x00007610ff007816 */ /* 0x000fc60000000000 */
[----:B------:R-:W-:Y:S01]  /*dd20*/  STL [R1+0xd4], R35 ;  /* 0x0000d42301007387 */ /* 0x000fe20000100800 */
[----:B------:R-:W-:-:S03]  /*dd30*/  PRMT R36, RZ, 0x7610, R36 ;  /* 0x00007610ff247816 */ /* 0x000fc60000000024 */
[----:B------:R-:W4:Y:S01]  /*dd40*/  LDL.LU R12, [R1+0x5b0] ;  /* 0x0005b000010c7983 */ /* 0x000f220000300800 */
[----:B--2---:R-:W-:-:S04]  /*dd50*/  PRMT R40, RZ, 0x7610, R40 ;  /* 0x00007610ff287816 */ /* 0x004fc80000000028 */
[----:B------:R-:W-:-:S04]  /*dd60*/  PRMT R30, R40, 0x7610, R30 ;  /* 0x00007610281e7816 */ /* 0x000fc8000000001e */
[----:B------:R-:W-:Y:S01]  /*dd70*/  @!P6 PRMT R30, R41, 0x7632, R30 ;  /* 0x00007632291ee816 */ /* 0x000fe2000000001e */
[----:B------:R-:W-:Y:S04]  /*dd80*/  STL.S16 [R1+0x3f2], R40 ;  /* 0x0003f22801007387 */ /* 0x000fe80000100600 */
[----:B------:R0:W-:Y:S02]  /*dd90*/  @!P6 STL.S16 [R1+0x3f2], R30 ;  /* 0x0003f21e0100e387 */ /* 0x0001e40000100600 */
[----:B0-----:R-:W-:-:S06]  /*dda0*/  HFMA2 R30, -RZ, RZ, 0, 0 ;  /* 0x00000000ff1e7431 */ /* 0x001fcc00000001ff */
[----:B------:R0:W2:Y:S04]  /*ddb0*/  @!P0 LDG.E R30, desc[UR10][R38.64] ;  /* 0x0000000a261e8981 */ /* 0x0000a8000c1e1900 */
[----:B------:R-:W0:Y:S01]  /*ddc0*/  LDL.LU.64 R38, [R1+0x568] ;  /* 0x0005680001267983 */ /* 0x000e220000300a00 */
[----:B---3--:R-:W-:-:S05]  /*ddd0*/  PRMT R16, RZ, 0x7610, R16 ;  /* 0x00007610ff107816 */ /* 0x008fca0000000010 */
[----:B------:R-:W-:Y:S01]  /*dde0*/  STL.S16 [R1+0x2da], R16 ;  /* 0x0002da1001007387 */ /* 0x000fe20000100600 */
[----:B------:R-:W-:-:S03]  /*ddf0*/  @!P6 PRMT R5, R41, 0x7610, R5 ;  /* 0x000076102905e816 */ /* 0x000fc60000000005 */
[----:B------:R-:W3:Y:S04]  /*de00*/  LDL.LU.64 R40, [R1+0x2b0] ;  /* 0x0002b00001287983 */ /* 0x000ee80000300a00 */
[----:B------:R1:W-:Y:S04]  /*de10*/  @!P6 STL.S16 [R1+0x27a], R5 ;  /* 0x00027a050100e387 */ /* 0x0003e80000100600 */
[----:B-1----:R-:W4:Y:S01]  /*de20*/  LDL.LU R5, [R1+0x570] ;  /* 0x0005700001057983 */ /* 0x002f220000300800 */
[----:B0-----:R-:W-:-:S03]  /*de30*/  PRMT R38, R16, 0x7610, R38 ;  /* 0x0000761010267816 */ /* 0x001fc60000000026 */
[----:B------:R-:W2:Y:S01]  /*de40*/  LDL.LU R16, [R1+0x560] ;  /* 0x0005600001107983 */ /* 0x000ea20000300800 */
[----:B----4-:R-:W-:-:S04]  /*de50*/  PRMT R5, RZ, 0x7610, R5 ;  /* 0x00007610ff057816 */ /* 0x010fc80000000005 */
[----:B------:R-:W-:Y:S01]  /*de60*/  PRMT R39, R5, 0x7610, R39 ;  /* 0x0000761005277816 */ /* 0x000fe20000000027 */
[----:B------:R0:W-:Y:S04]  /*de70*/  STL.S16 [R1+0x2d8], R5 ;  /* 0x0002d80501007387 */ /* 0x0001e80000100600 */
[----:B0-----:R-:W4:Y:S01]  /*de80*/  LDL.LU.S16 R5, [R1+0x2dc] ;  /* 0x0002dc0001057983 */ /* 0x001f220000300600 */
[----:B--2---:R-:W-:-:S04]  /*de90*/  PRMT R16, RZ, 0x7610, R16 ;  /* 0x00007610ff107816 */ /* 0x004fc80000000010 */
[----:B------:R-:W-:-:S04]  /*dea0*/  PRMT R31, R16, 0x7610, R31 ;  /* 0x00007610101f7816 */ /* 0x000fc8000000001f */
[----:B------:R-:W-:Y:S01]  /*deb0*/  @!P3 PRMT R31, R32, 0x7632, R31 ;  /* 0x00007632201fb816 */ /* 0x000fe2000000001f */
[----:B------:R0:W-:Y:S04]  /*dec0*/  STL.S16 [R1+0x2de], R16 ;  /* 0x0002de1001007387 */ /* 0x0001e80000100600 */
[----:B------:R1:W-:Y:S04]  /*ded0*/  @!P3 STL.S16 [R1+0x2de], R31 ;  /* 0x0002de1f0100b387 */ /* 0x0003e80000100600 */
[----:B0-----:R-:W2:Y:S01]  /*dee0*/  LDL.LU R16, [R1+0x55c] ;  /* 0x00055c0001107983 */ /* 0x001ea20000300800 */
[----:B-1----:R-:W-:-:S06]  /*def0*/  MOV R31, RZ ;  /* 0x000000ff001f7202 */ /* 0x002fcc0000000f00 */
[----:B------:R0:W2:Y:S04]  /*df00*/  @!P1 LDG.E R31, desc[UR10][R10.64] ;  /* 0x0000000a0a1f9981 */ /* 0x0000a8000c1e1900 */
[----:B------:R-:W0:Y:S01]  /*df10*/  LDL.LU.64 R10, [R1+0x550] ;  /* 0x00055000010a7983 */ /* 0x000e220000300a00 */
[----:B------:R-:W-:Y:S02]  /*df20*/  @!P5 PRMT R13, R34, 0x7632, R13 ;  /* 0x00007632220dd816 */ /* 0x000fe4000000000d */
[----:B------:R-:W-:Y:S01]  /*df30*/  @!P3 PRMT R38, R32, 0x7610, R38 ;  /* 0x000076102026b816 */ /* 0x000fe20000000026 */
[----:B------:R1:W-:Y:S04]  /*df40*/  STL [R1+0x1cc], R32 ;  /* 0x0001cc2001007387 */ /* 0x0003e80000100800 */
[----:B------:R3:W-:Y:S01]  /*df50*/  @!P5 STL.S16 [R1+0x3ee], R13 ;  /* 0x0003ee0d0100d387 */ /* 0x0007e20000100600 */
[----:B------:R-:W-:-:S03]  /*df60*/  LOP3.LUT P5, RZ, R2, 0x200, RZ, 0xc0, !PT ;  /* 0x0000020002ff7812 */ /* 0x000fc600078ac0ff */
[----:B------:R-:W2:Y:S01]  /*df70*/  LDL.LU R34, [R1+0x258] ;  /* 0x0002580001227983 */ /* 0x000ea20000300800 */
[----:B----4-:R-:W-:Y:S01]  /*df80*/  @!P3 PRMT R5, R15, 0x7632, R5 ;  /* 0x000076320f05b816 */ /* 0x010fe20000000005 */
[----:B-1----:R-:W-:-:S04]  /*df90*/  HFMA2 R32, -RZ, RZ, 0, 0 ;  /* 0x00000000ff207431 */ /* 0x002fc800000001ff */
[----:B------:R1:W-:Y:S04]  /*dfa0*/  @!P3 STL.S16 [R1+0x2dc], R5 ;  /* 0x0002dc050100b387 */ /* 0x0003e80000100600 */
[----:B---3--:R-:W3:Y:S04]  /*dfb0*/  LDL.LU R13, [R1+0x57c] ;  /* 0x00057c00010d7983 */ /* 0x008ee80000300800 */
[----:B------:R4:W3:Y:S04]  /*dfc0*/  @!P1 LDG.E R32, desc[UR10][R40.64] ;  /* 0x0000000a28209981 */ /* 0x0008e8000c1e1900 */
[----:B-1----:R-:W4:Y:S04]  /*dfd0*/  LDL.LU R5, [R1+0x558] ;  /* 0x0005580001057983 */ /* 0x002f280000300800 */
[----:B------:R-:W3:Y:S01]  /*dfe0*/  LDL.LU.64 R40, [R1+0x538] ;  /* 0x0005380001287983 */ /* 0x000ee20000300a00 */
[----:B0-----:R-:W-:-:S04]  /*dff0*/  PRMT R11, RZ, 0x7610, R11 ;  /* 0x00007610ff0b7816 */ /* 0x001fc8000000000b */
[----:B--2---:R-:W-:-:S04]  /*e000*/  PRMT R16, R11, 0x7610, R16 ;  /* 0x000076100b107816 */ /* 0x004fc80000000010 */
[----:B------:R-:W-:Y:S01]  /*e010*/  @!P5 PRMT R16, R33, 0x7610, R16 ;  /* 0x000076102110d816 */ /* 0x000fe20000000010 */
[----:B------:R0:W-:Y:S04]  /*e020*/  STL.S16 [R1+0x27c], R11 ;  /* 0x00027c0b01007387 */ /* 0x0001e80000100600 */
[----:B------:R1:W-:Y:S01]  /*e030*/  @!P5 STL.S16 [R1+0x27c], R16 ;  /* 0x00027c100100d387 */ /* 0x0003e20000100600 */
[----:B------:R-:W-:-:S03]  /*e040*/  LOP3.LUT P6, RZ, R2, 0x100, RZ, 0xc0, !PT ;  /* 0x0000010002ff7812 */ /* 0x000fc600078cc0ff */
[----:B0-----:R-:W2:Y:S04]  /*e050*/  LDL.LU.S16 R11, [R1+0x2c0] ;  /* 0x0002c000010b7983 */ /* 0x001ea80000300600 */
[----:B-1----:R-:W2:Y:S01]  /*e060*/  LDL.LU R16, [R1+0x544] ;  /* 0x0005440001107983 */ /* 0x002ea20000300800 */
[----:B----4-:R-:W-:-:S04]  /*e070*/  PRMT R5, RZ, 0x7610, R5 ;  /* 0x00007610ff057816 */ /* 0x010fc80000000005 */
[----:B------:R-:W-:Y:S01]  /*e080*/  PRMT R10, R5, 0x7610, R10 ;  /* 0x00007610050a7816 */ /* 0x000fe2000000000a */
[----:B------:R0:W-:Y:S01]  /*e090*/  STL.S16 [R1+0x27e], R5 ;  /* 0x00027e0501007387 */ /* 0x0001e20000100600 */
[----:B---3--:R-:W-:-:S03]  /*e0a0*/  PRMT R41, RZ, 0x7610, R41 ;  /* 0x00007610ff297816 */ /* 0x008fc60000000029 */
[----:B0-----:R-:W3:Y:S04]  /*e0b0*/  LDL.LU R5, [R1+0x54c] ;  /* 0x00054c0001057983 */ /* 0x001ee80000300800 */
[----:B------:R0:W-:Y:S01]  /*e0c0*/  STL.S16 [R1+0x2b4], R41 ;  /* 0x0002b42901007387 */ /* 0x0001e20000100600 */
[----:B--2---:R-:W-:-:S03]  /*e0d0*/  PRMT R16, R41, 0x7610, R16 ;  /* 0x0000761029107816 */ /* 0x004fc60000000010 */
[----:B0-----:R-:W2:Y:S01]  /*e0e0*/  LDL.LU.S16 R41, [R1+0x2c4] ;  /* 0x0002c40001297983 */ /* 0x001ea20000300600 */
[----:B------:R-:W-:-:S05]  /*e0f0*/  PRMT R13, RZ, 0x7610, R13 ;  /* 0x00007610ff0d7816 */ /* 0x000fca000000000d */
[----:B------:R-:W-:Y:S01]  /*e100*/  STL.S16 [R1+0x2c2], R13 ;  /* 0x0002c20d01007387 */ /* 0x000fe20000100600 */
[----:B---3--:R-:W-:Y:S02]  /*e110*/  PRMT R5, R13, 0x7610, R5 ;  /* 0x000076100d057816 */ /* 0x008fe40000000005 */
[----:B------:R-:W-:Y:S01]  /*e120*/  @!P6 PRMT R16, R35, 0x7610, R16 ;  /* 0x000076102310e816 */ /* 0x000fe20000000010 */
[----:B------:R-:W-:Y:S01]  /*e130*/  STL [R1+0xcc], R15 ;  /* 0x0000cc0f01007387 */ /* 0x000fe20000100800 */
[----:B------:R-:W-:Y:S02]  /*e140*/  @!P5 PRMT R5, R34, 0x7632, R5 ;  /* 0x000076322205d816 */ /* 0x000fe40000000005 */
[----:B------:R-:W-:Y:S02]  /*e150*/  @!P5 PRMT R11, R33, 0x7632, R11 ;  /* 0x00007632210bd816 */ /* 0x000fe4000000000b */
[----:B------:R-:W-:Y:S01]  /*e160*/  @!P3 PRMT R39, R15, 0x7610, R39 ;  /* 0x000076100f27b816 */ /* 0x000fe20000000027 */
[----:B------:R0:W-:Y:S01]  /*e170*/  @!P5 STL.S16 [R1+0x2c2], R5 ;  /* 0x0002c2050100d387 */ /* 0x0001e20000100600 */
[----:B--2---:R-:W-:-:S03]  /*e180*/  @!P6 PRMT R41, R35, 0x7632, R41 ;  /* 0x000076322329e816 */ /* 0x004fc60000000029 */
[----:B0-----:R-:W2:Y:S04]  /*e190*/  LDL.LU R5, [R1+0x540] ;  /* 0x0005400001057983 */ /* 0x001ea80000300800 */
[----:B------:R0:W-:Y:S04]  /*e1a0*/  @!P6 STL.S16 [R1+0x2c4], R41 ;  /* 0x0002c4290100e387 */ /* 0x0001e80000100600 */
[----:B------:R1:W-:Y:S01]  /*e1b0*/  @!P6 STL.S16 [R1+0x2b4], R16 ;  /* 0x0002b4100100e387 */ /* 0x0003e20000100600 */
[----:B------:R-:W-:-:S03]  /*e1c0*/  @!P5 PRMT R10, R34, 0x7610, R10 ;  /* 0x00007610220ad816 */ /* 0x000fc6000000000a */
[----:B------:R-:W3:Y:S04]  /*e1d0*/  LDL.LU R15, [R1+0x238] ;  /* 0x00023800010f7983 */ /* 0x000ee80000300800 */
[----:B0-----:R-:W4:Y:S04]  /*e1e0*/  LDL.LU R41, [R1+0x530] ;  /* 0x0005300001297983 */ /* 0x001f280000300800 */
[----:B-1----:R-:W3:Y:S04]  /*e1f0*/  LDL.LU R16, [R1+0x534] ;  /* 0x0005340001107983 */ /* 0x002ee80000300800 */
[----:B------:R-:W-:Y:S04]  /*e200*/  @!P3 STL.S16 [R1+0x2da], R38 ;  /* 0x0002da260100b387 */ /* 0x000fe80000100600 */
[----:B------:R-:W-:Y:S01]  /*e210*/  STL [R1+0x1d0], R34 ;  /* 0x0001d02201007387 */ /* 0x000fe20000100800 */
[----:B------:R-:W-:-:S03]  /*e220*/  PRMT R40, RZ, 0x7610, R40 ;  /* 0x00007610ff287816 */ /* 0x000fc60000000028 */
[----:B------:R-:W-:Y:S01]  /*e230*/  STL [R1+0xd0], R33 ;  /* 0x0000d02101007387 */ /* 0x000fe20000100800 */
[----:B------:R-:W-:-:S03]  /*e240*/  @!P1 PRMT R0, R31, 0x7632, R0 ;  /* 0x000076321f009816 */ /* 0x000fc60000000000 */
[----:B------:R-:W3:Y:S01]  /*e250*/  LDL.LU R13, [R1+0x548] ;  /* 0x00054800010d7983 */ /* 0x000ee20000300800 */
[----:B--2---:R-:W-:-:S04]  /*e260*/  PRMT R5, RZ, 0x7610, R5 ;  /* 0x00007610ff057816 */ /* 0x004fc80000000005 */
[----:B----4-:R-:W-:-:S05]  /*e270*/  @!P6 PRMT R5, R41, 0x7610, R5 ;  /* 0x000076102905e816 */ /* 0x010fca0000000005 */
[----:B------:R0:W-:Y:S04]  /*e280*/  STL.S16 [R1+0x2b6], R5 ;  /* 0x0002b60501007387 */ /* 0x0001e80000100600 */
[----:B0-----:R-:W2:Y:S04]  /*e290*/  LDL.LU R5, [R1+0x52c] ;  /* 0x00052c0001057983 */ /* 0x001ea80000300800 */
[----:B------:R-:W-:Y:S04]  /*e2a0*/  @!P5 STL.S16 [R1+0x27e], R10 ;  /* 0x00027e0a0100d387 */ /* 0x000fe80000100600 */
[----:B------:R0:W-:Y:S04]  /*e2b0*/  @!P5 STL.S16 [R1+0x2c0], R11 ;  /* 0x0002c00b0100d387 */ /* 0x0001e80000100600 */
[----:B0-----:R-:W4:Y:S01]  /*e2c0*/  LDL.LU.64 R10, [R1+0x290] ;  /* 0x00029000010a7983 */ /* 0x001f220000300a00 */
[----:B--2---:R-:W-:-:S04]  /*e2d0*/  PRMT R5, RZ, 0x7610, R5 ;  /* 0x00007610ff057816 */ /* 0x004fc80000000005 */
[----:B---3--:R-:W-:Y:S01]  /*e2e0*/  PRMT R16, R5, 0x7610, R16 ;  /* 0x0000761005107816 */ /* 0x008fe20000000010 */
[----:B------:R0:W-:Y:S04]  /*e2f0*/  STL.S16 [R1+0x3f6], R5 ;  /* 0x0003f60501007387 */ /* 0x0001e80000100600 */
[----:B0-----:R-:W2:Y:S04]  /*e300*/  LDL.LU.S16 R5, [R1+0x3fa] ;  /* 0x0003fa0001057983 */ /* 0x001ea80000300600 */
[----:B------:R0:W-:Y:S01]  /*e310*/  @!P3 STL.S16 [R1+0x2d8], R39 ;  /* 0x0002d8270100b387 */ /* 0x0001e20000100600 */
[----:B------:R-:W-:Y:S01]  /*e320*/  LOP3.LUT P3, RZ, R2, 0x80, RZ, 0xc0, !PT ;  /* 0x0000008002ff7812 */ /* 0x000fe2000786c0ff */
[----:B------:R-:W-:-:S02]  /*e330*/  HFMA2 R34, -RZ, RZ, 0, 0 ;  /* 0x00000000ff227431 */ /* 0x000fc400000001ff */
[----:B0-----:R-:W3:Y:S04]  /*e340*/  LDL.LU.64 R38, [R1+0x298] ;  /* 0x0002980001267983 */ /* 0x001ee80000300a00 */
[----:B----4-:R0:W4:Y:S04]  /*e350*/  @!P2 LDG.E R34, desc[UR10][R10.64] ;  /* 0x0000000a0a22a981 */ /* 0x010128000c1e1900 */
[----:B------:R-:W0:Y:S02]  /*e360*/  LDL.LU.64 R10, [R1+0x510] ;  /* 0x00051000010a7983 */ /* 0x000e240000300a00 */
[----:B--2---:R-:W-:-:S05]  /*e370*/  @!P3 PRMT R5, R15, 0x7632, R5 ;  /* 0x000076320f05b816 */ /* 0x004fca0000000005 */
[----:B------:R1:W-:Y:S04]  /*e380*/  @!P3 STL.S16 [R1+0x3fa], R5 ;  /* 0x0003fa050100b387 */ /* 0x0003e80000100600 */
[----:B-1----:R-:W2:Y:S01]  /*e390*/  LDL.LU R5, [R1+0x518] ;  /* 0x0005180001057983 */ /* 0x002ea20000300800 */
[----:B------:R-:W-:Y:S02]  /*e3a0*/  MOV R33, RZ ;  /* 0x000000ff00217202 */ /* 0x000fe40000000f00 */
[----:B------:R-:W-:Y:S02]  /*e3b0*/  LOP3.LUT P5, RZ, R2, 0x40, RZ, 0xc0, !PT ;  /* 0x0000004002ff7812 */ /* 0x000fe400078ac0ff */
[----:B------:R-:W-:Y:S02]  /*e3c0*/  @!P6 PRMT R40, R41, 0x7632, R40 ;  /* 0x000076322928e816 */ /* 0x000fe40000000028 */
[----:B---3--:R1:W3:Y:S04]  /*e3d0*/  @!P2 LDG.E R33, desc[UR10][R38.64] ;  /* 0x0000000a2621a981 */ /* 0x0082e8000c1e1900 */
[----:B------:R4:W-:Y:S04]  /*e3e0*/  STL.S16 [R1+0x2c6], R40 ;  /* 0x0002c62801007387 */ /* 0x0009e80000100600 */
[----:B------:R-:W1:Y:S01]  /*e3f0*/  LDL.LU.64 R38, [R1+0x520] ;  /* 0x0005200001267983 */ /* 0x000e620000300a00 */
[----:B0-----:R-:W-:-:S03]  /*e400*/  PRMT R10, RZ, 0x7610, R10 ;  /* 0x00007610ff0a7816 */ /* 0x001fc6000000000a */
[----:B----4-:R-:W4:Y:S01]  /*e410*/  LDL.LU R40, [R1+0x528] ;  /* 0x0005280001287983 */ /* 0x010f220000300800 */
[----:B--2---:R-:W-:-:S05]  /*e420*/  @!P5 PRMT R10, R5, 0x7632, R10 ;  /* 0x00007632050ad816 */ /* 0x004fca000000000a */
[----:B------:R0:W-:Y:S04]  /*e430*/  STL.S16 [R1+0x400], R10 ;  /* 0x0004000a01007387 */ /* 0x0001e80000100600 */
[----:B0-----:R-:W2:Y:S01]  /*e440*/  LDL.LU R10, [R1+0x504] ;  /* 0x00050400010a7983 */ /* 0x001ea20000300800 */
[----:B------:R-:W-:Y:S02]  /*e450*/  @!P3 PRMT R16, R15, 0x7610, R16 ;  /* 0x000076100f10b816 */ /* 0x000fe40000000010 */
[----:B-1----:R-:W-:Y:S01]  /*e460*/  PRMT R39, RZ, 0x7610, R39 ;  /* 0x00007610ff277816 */ /* 0x002fe20000000027 */
[----:B------:R0:W-:Y:S01]  /*e470*/  STL.S16 [R1+0x436], R0 ;  /* 0x0004360001007387 */ /* 0x0001e20000100600 */
[----:B------:R-:W-:Y:S02]  /*e480*/  PRMT R38, RZ, 0x7610, R38 ;  /* 0x00007610ff267816 */ /* 0x000fe40000000026 */
[C---:B----4-:R-:W-:Y:S01]  /*e490*/  @!P3 PRMT R39, R40.reuse, 0x7610, R39 ;  /* 0x000076102827b816 */ /* 0x050fe20000000027 */
[----:B------:R1:W-:Y:S01]  /*e4a0*/  @!P3 STL.S16 [R1+0x3f6], R16 ;  /* 0x0003f6100100b387 */ /* 0x0003e20000100600 */
[----:B------:R-:W-:-:S03]  /*e4b0*/  @!P3 PRMT R38, R40, 0x7632, R38 ;  /* 0x000076322826b816 */ /* 0x000fc60000000026 */
[----:B0-----:R-:W4:Y:S01]  /*e4c0*/  LDL.LU R0, [R1+0x4b0] ;  /* 0x0004b00001007983 */ /* 0x001f220000300800 */
[----:B------:R-:W-:Y:S02]  /*e4d0*/  LOP3.LUT P3, RZ, R4, 0x40000000, RZ, 0xc0, !PT ;  /* 0x4000000004ff7812 */ /* 0x000fe4000786c0ff */
[----:B------:R-:W-:Y:S01]  /*e4e0*/  MOV R35, RZ ;  /* 0x000000ff00237202 */ /* 0x000fe20000000f00 */
[----:B-1----:R-:W3:Y:S01]  /*e4f0*/  LDL.LU R16, [R1+0x51c] ;  /* 0x00051c0001107983 */ /* 0x002ee20000300800 */
[----:B------:R-:W-:-:S09]  /*e500*/  PRMT R11, RZ, 0x7610, R11 ;  /* 0x00007610ff0b7816 */ /* 0x000fd2000000000b */
[----:B------:R0:W3:Y:S04]  /*e510*/  @!P3 LDG.E R35, desc[UR10][R20.64] ;  /* 0x0000000a1423b981 */ /* 0x0000e8000c1e1900 */
[----:B------:R-:W0:Y:S01]  /*e520*/  LDL.LU.64 R20, [R1+0x4f8] ;  /* 0x0004f80001147983 */ /* 0x000e220000300a00 */
[----:B--2---:R-:W-:-:S05]  /*e530*/  @!P5 PRMT R11, R10, 0x7610, R11 ;  /* 0x000076100a0bd816 */ /* 0x004fca000000000b */
[----:B------:R1:W-:Y:S04]  /*e540*/  STL.S16 [R1+0x3fe], R11 ;  /* 0x0003fe0b01007387 */ /* 0x0003e80000100600 */
[----:B-1----:R-:W2:Y:S01]  /*e550*/  LDL.LU R11, [R1+0x500] ;  /* 0x00050000010b7983 */ /* 0x002ea20000300800 */
[----:B----4-:R-:W-:-:S04]  /*e560*/  PRMT R0, RZ, 0x7610, R0 ;  /* 0x00007610ff007816 */ /* 0x010fc80000000000 */
[----:B------:R-:W-:Y:S02]  /*e570*/  @!P1 PRMT R0, R32, 0x7610, R0 ;  /* 0x0000761020009816 */ /* 0x000fe40000000000 */
[----:B------:R-:W-:-:S03]  /*e580*/  LOP3.LUT P6, RZ, R2, 0x20, RZ, 0xc0, !PT ;  /* 0x0000002002ff7812 */ /* 0x000fc600078cc0ff */
[----:B------:R1:W-:Y:S04]  /*e590*/  STL.S16 [R1+0x432], R0 ;  /* 0x0004320001007387 */ /* 0x0003e80000100600 */
[----:B-1----:R-:W4:Y:S01]  /*e5a0*/  LDL.LU R0, [R1+0x4ac] ;  /* 0x0004ac0001007983 */ /* 0x002f220000300800 */
[----:B0-----:R-:W-:-:S05]  /*e5b0*/  PRMT R20, RZ, 0x7610, R20 ;  /* 0x00007610ff147816 */ /* 0x001fca0000000014 */
[----:B--2---:R-:W-:-:S05]  /*e5c0*/  @!P6 PRMT R20, R11, 0x7632, R20 ;  /* 0x000076320b14e816 */ /* 0x004fca0000000014 */
[----:B------:R0:W-:Y:S04]  /*e5d0*/  STL.S16 [R1+0x408], R20 ;  /* 0x0004081401007387 */ /* 0x0001e80000100600 */
[----:B0-----:R-:W2:Y:S01]  /*e5e0*/  LDL.LU R20, [R1+0x4f4] ;  /* 0x0004f40001147983 */ /* 0x001ea20000300800 */
[----:B----4-:R-:W-:-:S04]  /*e5f0*/  PRMT R0, RZ, 0x7610, R0 ;  /* 0x00007610ff007816 */ /* 0x010fc80000000000 */
[----:B---3--:R-:W-:Y:S02]  /*e600*/  @!P2 PRMT R0, R33, 0x7632, R0 ;  /* 0x000076322100a816 */ /* 0x008fe40000000000 */
[----:B------:R-:W-:-:S03]  /*e610*/  PRMT R16, RZ, 0x7610, R16 ;  /* 0x00007610ff107816 */ /* 0x000fc60000000010 */
[----:B------:R0:W-:Y:S01]  /*e620*/  STL.S16 [R1+0x440], R0 ;  /* 0x0004400001007387 */ /* 0x0001e20000100600 */
[----:B------:R-:W-:Y:S02]  /*e630*/  @!P5 PRMT R16, R5, 0x7610, R16 ;  /* 0x000076100510d816 */ /* 0x000fe40000000010 */
[----:B------:R-:W-:Y:S01]  /*e640*/  PRMT R21, RZ, 0x7610, R21 ;  /* 0x00007610ff157816 */ /* 0x000fe20000000015 */
[----:B0-----:R-:W3:Y:S04]  /*e650*/  LDL.LU R0, [R1+0x4a4] ;  /* 0x0004a40001007983 */ /* 0x001ee80000300800 */
[----:B------:R0:W-:Y:S04]  /*e660*/  STL.S16 [R1+0x3fc], R16 ;  /* 0x0003fc1001007387 */ /* 0x0001e80000100600 */
[----:B------:R-:W-:Y:S04]  /*e670*/  STL.S16 [R1+0x3f8], R38 ;  /* 0x0003f82601007387 */ /* 0x000fe80000100600 */
[----:B0-----:R-:W4:Y:S04]  /*e680*/  LDL.LU R16, [R1+0x508] ;  /* 0x0005080001107983 */ /* 0x001f280000300800 */
[----:B------:R0:W-:Y:S04]  /*e690*/  STL.S16 [R1+0x3f4], R39 ;  /* 0x0003f42701007387 */ /* 0x0001e80000100600 */
[----:B0-----:R-:W4:Y:S01]  /*e6a0*/  LDL.LU.64 R38, [R1+0x260] ;  /* 0x0002600001267983 */ /* 0x001f220000300a00 */
[----:B--2---:R-:W-:-:S05]  /*e6b0*/  @!P6 PRMT R21, R20, 0x7610, R21 ;  /* 0x000076101415e816 */ /* 0x004fca0000000015 */
[----:B------:R0:W-:Y:S04]  /*e6c0*/  STL.S16 [R1+0x406], R21 ;  /* 0x0004061501007387 */ /* 0x0001e80000100600 */
[----:B0-----:R-:W2:Y:S01]  /*e6d0*/  LDL.LU R21, [R1+0x4f0] ;  /* 0x0004f00001157983 */ /* 0x001ea20000300800 */
[----:B------:R-:W-:Y:S02]  /*e6e0*/  @!P6 PRMT R36, R20, 0x7632, R36 ;  /* 0x000076321424e816 */ /* 0x000fe40000000024 */
[----:B---3--:R-:W-:-:S03]  /*e6f0*/  PRMT R0, RZ, 0x7610, R0 ;  /* 0x00007610ff007816 */ /* 0x008fc60000000000 */
[----:B------:R0:W-:Y:S01]  /*e700*/  STL.S16 [R1+0x40a], R36 ;  /* 0x00040a2401007387 */ /* 0x0001e20000100600 */
[----:B------:R-:W-:Y:S01]  /*e710*/  @!P2 PRMT R0, R34, 0x7632, R0 ;  /* 0x000076322200a816 */ /* 0x000fe20000000000 */
[----:B0-----:R-:W-:-:S04]  /*e720*/  HFMA2 R36, -RZ, RZ, 0, 0 ;  /* 0x00000000ff247431 */ /* 0x001fc800000001ff */
[----:B------:R0:W-:Y:S01]  /*e730*/  STL.S16 [R1+0x442], R0 ;  /* 0x0004420001007387 */ /* 0x0001e20000100600 */
[----:B----4-:R-:W-:-:S03]  /*e740*/  PRMT R16, RZ, 0x7610, R16 ;  /* 0x00007610ff107816 */ /* 0x010fc60000000010 */
[----:B0-----:R-:W3:Y:S04]  /*e750*/  LDL.LU R0, [R1+0x49c] ;  /* 0x00049c0001007983 */ /* 0x001ee80000300800 */
[----:B------:R0:W4:Y:S04]  /*e760*/  @!P3 LDG.E R36, desc[UR10][R38.64] ;  /* 0x0000000a2624b981 */ /* 0x000128000c1e1900 */
[----:B------:R-:W0:Y:S01]  /*e770*/  LDL.LU.64 R38, [R1+0x4e8] ;  /* 0x0004e80001267983 */ /* 0x000e220000300a00 */
[----:B--2---:R-:W-:-:S05]  /*e780*/  @!P4 PRMT R16, R21, 0x7610, R16 ;  /* 0x000076101510c816 */ /* 0x004fca0000000010 */
[----:B------:R1:W-:Y:S04]  /*e790*/  STL.S16 [R1+0x40c], R16 ;  /* 0x00040c1001007387 */ /* 0x0003e80000100600 */
[----:B-1----:R-:W2:Y:S01]  /*e7a0*/  LDL.LU R16, [R1+0x4e4] ;  /* 0x0004e40001107983 */ /* 0x002ea20000300800 */
[----:B------:R-:W-:Y:S02]  /*e7b0*/  PRMT R19, RZ, 0x7610, R19 ;  /* 0x00007610ff137816 */ /* 0x000fe40000000013 */
[----:B---3--:R-:W-:-:S04]  /*e7c0*/  PRMT R0, RZ, 0x7610, R0 ;  /* 0x00007610ff007816 */ /* 0x008fc80000000000 */
[----:B------:R-:W-:Y:S02]  /*e7d0*/  @!P3 PRMT R0, R35, 0x7632, R0 ;  /* 0x000076322300b816 */ /* 0x000fe40000000000 */
[----:B------:R-:W-:-:S03]  /*e7e0*/  @!P5 PRMT R19, R10, 0x7632, R19 ;  /* 0x000076320a13d816 */ /* 0x000fc60000000013 */
[----:B------:R1:W-:Y:S01]  /*e7f0*/  STL.S16 [R1+0x448], R0 ;  /* 0x0004480001007387 */ /* 0x0003e20000100600 */
[----:B0-----:R-:W-:Y:S02]  /*e800*/  PRMT R38, RZ, 0x7610, R38 ;  /* 0x00007610ff267816 */ /* 0x001fe40000000026 */
[----:B------:R-:W-:Y:S01]  /*e810*/  PRMT R39, RZ, 0x7610, R39 ;  /* 0x00007610ff277816 */ /* 0x000fe20000000027 */
[----:B-1----:R-:W3:Y:S01]  /*e820*/  LDL.LU R0, [R1+0x494] ;  /* 0x0004940001007983 */ /* 0x002ee20000300800 */
[----:B------:R-:W-:Y:S02]  /*e830*/  @!P4 PRMT R38, R21, 0x7632, R38 ;  /* 0x000076321526c816 */ /* 0x000fe40000000026 */
[----:B------:R-:W-:-:S03]  /*e840*/  LOP3.LUT P5, RZ, R2, 0x8, RZ, 0xc0, !PT ;  /* 0x0000000802ff7812 */ /* 0x000fc600078ac0ff */
[----:B------:R0:W-:Y:S01]  /*e850*/  STL.S16 [R1+0x410], R38 ;  /* 0x0004102601007387 */ /* 0x0001e20000100600 */
[----:B------:R-:W-:Y:S02]  /*e860*/  PRMT R12, RZ, 0x7610, R12 ;  /* 0x00007610ff0c7816 */ /* 0x000fe4000000000c */
[----:B------:R-:W-:Y:S01]  /*e870*/  PRMT R18, RZ, 0x7610, R18 ;  /* 0x00007610ff127816 */ /* 0x000fe20000000012 */
[----:B0-----:R-:W4:Y:S06]  /*e880*/  LDL.LU R38, [R1+0x4e0] ;  /* 0x0004e00001267983 */ /* 0x001f2c0000300800 */
[----:B------:R-:W-:-:S02]  /*e890*/  @!P5 PRMT R12, R13, 0x7632, R12 ;  /* 0x000076320d0cd816 */ /* 0x000fc4000000000c */
[----:B------:R-:W-:Y:S01]  /*e8a0*/  @!P6 PRMT R18, R11, 0x7610, R18 ;  /* 0x000076100b12e816 */ /* 0x000fe20000000012 */
[----:B------:R-:W-:Y:S04]  /*e8b0*/  STL.S16 [R1+0x402], R19 ;  /* 0x0004021301007387 */ /* 0x000fe80000100600 */
[----:B------:R0:W-:Y:S04]  /*e8c0*/  STL.S16 [R1+0x418], R12 ;  /* 0x0004180c01007387 */ /* 0x0001e80000100600 */
[----:B------:R1:W-:Y:S04]  /*e8d0*/  STL.S16 [R1+0x404], R18 ;  /* 0x0004041201007387 */ /* 0x0003e80000100600 */
[----:B0-----:R-:W4:Y:S04]  /*e8e0*/  LDL.LU R12, [R1+0x4d0] ;  /* 0x0004d000010c7983 */ /* 0x001f280000300800 */
[----:B-1----:R-:W4:Y:S01]  /*e8f0*/  LDL.LU.64 R18, [R1+0x248] ;  /* 0x0002480001127983 */ /* 0x002f220000300a00 */
[----:B--2---:R-:W-:-:S05]  /*e900*/  @!P4 PRMT R39, R16, 0x7610, R39 ;  /* 0x000076101027c816 */ /* 0x004fca0000000027 */
[----:B------:R0:W-:Y:S04]  /*e910*/  STL.S16 [R1+0x40e], R39 ;  /* 0x00040e2701007387 */ /* 0x0001e80000100600 */
[----:B0-----:R-:W2:Y:S01]  /*e920*/  LDL.LU R39, [R1+0x4dc] ;  /* 0x0004dc0001277983 */ /* 0x001ea20000300800 */
[----:B------:R-:W-:-:S04]  /*e930*/  PRMT R37, RZ, 0x7610, R37 ;  /* 0x00007610ff257816 */ /* 0x000fc80000000025 */
[----:B------:R-:W-:Y:S02]  /*e940*/  @!P4 PRMT R37, R16, 0x7632, R37 ;  /* 0x000076321025c816 */ /* 0x000fe40000000025 */
[----:B------:R-:W-:-:S03]  /*e950*/  LOP3.LUT P4, RZ, R4, 0x20000000, RZ, 0xc0, !PT ;  /* 0x2000000004ff7812 */ /* 0x000fc6000788c0ff */
[----:B------:R0:W-:Y:S02]  /*e960*/  STL.S16 [R1+0x412], R37 ;  /* 0x0004122501007387 */ /* 0x0001e40000100600 */
[----:B0-----:R-:W-:Y:S02]  /*e970*/  MOV R37, RZ ;  /* 0x000000ff00257202 */ /* 0x001fe40000000f00 */
[----:B---3--:R-:W-:-:S04]  /*e980*/  PRMT R0, RZ, 0x7610, R0 ;  /* 0x00007610ff007816 */ /* 0x008fc80000000000 */
[----:B----4-:R-:W-:-:S05]  /*e990*/  @!P3 PRMT R0, R36, 0x7632, R0 ;  /* 0x000076322400b816 */ /* 0x010fca0000000000 */
[----:B------:R0:W-:Y:S01]  /*e9a0*/  STL.S16 [R1+0x44a], R0 ;  /* 0x00044a0001007387 */ /* 0x0001e20000100600 */
[----:B------:R-:W-:-:S03]  /*e9b0*/  PRMT R14, RZ, 0x7610, R14 ;  /* 0x00007610ff0e7816 */ /* 0x000fc6000000000e */
[----:B0-----:R-:W3:Y:S01]  /*e9c0*/  LDL.LU R0, [R1+0x48c] ;  /* 0x00048c0001007983 */ /* 0x001ee20000300800 */
[----:B------:R-:W-:-:S05]  /*e9d0*/  @!P5 PRMT R14, R12, 0x7632, R14 ;  /* 0x000076320c0ed816 */ /* 0x000fca000000000e */
[----:B------:R0:W-:Y:S04]  /*e9e0*/  STL.S16 [R1+0x41a], R14 ;  /* 0x00041a0e01007387 */ /* 0x0001e80000100600 */
[----:B0-----:R-:W4:Y:S04]  /*e9f0*/  LDL.LU R14, [R1+0x4c8] ;  /* 0x0004c800010e7983 */ /* 0x001f280000300800 */
[----:B--2---:R0:W2:Y:S02]  /*ea00*/  @!P4 LDG.E R37, desc[UR10][R38.64] ;  /* 0x0000000a2625c981 */ /* 0x0040a4000c1e1900 */
[----:B0-----:R-:W-:-:S02]  /*ea10*/  MOV R38, R15 ;  /* 0x0000000f00267202 */ /* 0x001fc40000000f00 */
[----:B------:R-:W4:Y:S04]  /*ea20*/  LDL.LU R15, [R1+0x4d8] ;  /* 0x0004d800010f7983 */ /* 0x000f280000300800 */
[----:B------:R0:W-:Y:S02]  /*ea30*/  STL [R1+0x1d8], R38 ;  /* 0x0001d82601007387 */ /* 0x0001e40000100800 */
[----:B0-----:R-:W-:-:S06]  /*ea40*/  HFMA2 R38, -RZ, RZ, 0, 0 ;  /* 0x00000000ff267431 */ /* 0x001fcc00000001ff */
[----:B------:R0:W4:Y:S04]  /*ea50*/  @!P4 LDG.E R38, desc[UR10][R18.64] ;  /* 0x0000000a1226c981 */ /* 0x000128000c1e1900 */
[----:B------:R-:W0:Y:S01]  /*ea60*/  LDL.LU.64 R18, [R1+0x4c0] ;  /* 0x0004c00001127983 */ /* 0x000e220000300a00 */
[----:B------:R-:W-:Y:S02]  /*ea70*/  PRMT R29, RZ, 0x7610, R29 ;  /* 0x00007610ff1d7816 */ /* 0x000fe4000000001d */
[----:B------:R-:W-:Y:S02]  /*ea80*/  PRMT R28, RZ, 0x7610, R28 ;  /* 0x00007610ff1c7816 */ /* 0x000fe4000000001c */
[----:B------:R-:W-:Y:S02]  /*ea90*/  @!P5 PRMT R29, R13, 0x7610, R29 ;  /* 0x000076100d1dd816 */ /* 0x000fe4000000001d */
[----:B---3--:R-:W-:-:S02]  /*eaa0*/  PRMT R0, RZ, 0x7610, R0 ;  /* 0x00007610ff007816 */ /* 0x008fc40000000000 */
[----:B------:R-:W-:Y:S01]  /*eab0*/  @!P5 PRMT R28, R12, 0x7610, R28 ;  /* 0x000076100c1cd816 */ /* 0x000fe2000000001c */
[----:B------:R1:W-:Y:S01]  /*eac0*/  STL.S16 [R1+0x414], R29 ;  /* 0x0004141d01007387 */ /* 0x0003e20000100600 */
[----:B------:R-:W-:-:S03]  /*ead0*/  LOP3.LUT P5, RZ, R4, 0x10000000, RZ, 0xc0, !PT ;  /* 0x1000000004ff7812 */ /* 0x000fc600078ac0ff */
[----:B-1----:R-:W3:Y:S01]  /*eae0*/  LDL.LU R29, [R1+0x4d4] ;  /* 0x0004d400011d7983 */ /* 0x002ee20000300800 */
[----:B--2---:R-:W-:-:S05]  /*eaf0*/  @!P4 PRMT R0, R37, 0x7632, R0 ;  /* 0x000076322500c816 */ /* 0x004fca0000000000 */
[----:B------:R1:W-:Y:S04]  /*eb00*/  STL.S16 [R1+0x450], R0 ;  /* 0x0004500001007387 */ /* 0x0003e80000100600 */
[----:B-1----:R-:W2:Y:S01]  /*eb10*/  LDL.LU R0, [R1+0x484] ;  /* 0x0004840001007983 */ /* 0x002ea20000300800 */
[----:B0-----:R-:W-:Y:S02]  /*eb20*/  PRMT R18, RZ, 0x7610, R18 ;  /* 0x00007610ff127816 */ /* 0x001fe40000000012 */
[----:B------:R-:W-:Y:S02]  /*eb30*/  PRMT R19, RZ, 0x7610, R19 ;  /* 0x00007610ff137816 */ /* 0x000fe40000000013 */
[----:B----4-:R-:W-:Y:S02]  /*eb40*/  @!P5 PRMT R18, R14, 0x7632, R18 ;  /* 0x000076320e12d816 */ /* 0x010fe40000000012 */
[----:B------:R-:W-:-:S03]  /*eb50*/  @!P5 PRMT R19, R15, 0x7610, R19 ;  /* 0x000076100f13d816 */ /* 0x000fc60000000013 */
[----:B------:R0:W-:Y:S04]  /*eb60*/  STL.S16 [R1+0x420], R18 ;  /* 0x0004201201007387 */ /* 0x0001e80000100600 */
[----:B------:R1:W-:Y:S04]  /*eb70*/  STL.S16 [R1+0x41e], R19 ;  /* 0x00041e1301007387 */ /* 0x0003e80000100600 */
[----:B0-----:R-:W4:Y:S04]  /*eb80*/  LDL.LU R18, [R1+0x4b8] ;  /* 0x0004b80001127983 */ /* 0x001f280000300800 */
[----:B-1----:R-:W4:Y:S01]  /*eb90*/  LDL.LU R19, [R1+0x4b4] ;  /* 0x0004b40001137983 */ /* 0x002f220000300800 */
[----:B---3--:R-:W-:-:S02]  /*eba0*/  PRMT R29, RZ, 0x7610, R29 ;  /* 0x00007610ff1d7816 */ /* 0x008fc4000000001d */
[----:B------:R-:W-:Y:S02]  /*ebb0*/  PRMT R39, RZ, 0x7610, R39 ;  /* 0x00007610ff277816 */ /* 0x000fe40000000027 */
[----:B------:R-:W-:Y:S02]  /*ebc0*/  @!P5 PRMT R29, R14, 0x7610, R29 ;  /* 0x000076100e1dd816 */ /* 0x000fe4000000001d */
[----:B------:R-:W-:Y:S02]  /*ebd0*/  @!P5 PRMT R39, R15, 0x7632, R39 ;  /* 0x000076320f27d816 */ /* 0x000fe40000000027 */
[----:B------:R-:W-:Y:S02]  /*ebe0*/  PRMT R6, RZ, 0x7610, R6 ;  /* 0x00007610ff067816 */ /* 0x000fe40000000006 */
[----:B------:R-:W-:Y:S02]  /*ebf0*/  LOP3.LUT P5, RZ, R4, 0x8000000, RZ, 0xc0, !PT ;  /* 0x0800000004ff7812 */ /* 0x000fe400078ac0ff */
[----:B------:R-:W-:Y:S01]  /*ec00*/  @!P2 PRMT R6, R33, 0x7610, R6 ;  /* 0x000076102106a816 */ /* 0x000fe20000000006 */
[----:B------:R0:W-:Y:S04]  /*ec10*/  STL.S16 [R1+0x422], R39 ;  /* 0x0004222701007387 */ /* 0x0001e80000100600 */
[----:B------:R1:W-:Y:S01]  /*ec20*/  STL.S16 [R1+0x43c], R6 ;  /* 0x00043c0601007387 */ /* 0x0003e20000100600 */
[----:B0-----:R-:W-:-:S03]  /*ec30*/  MOV R39, RZ ;  /* 0x000000ff00277202 */ /* 0x001fc60000000f00 */
[----:B-1----:R-:W3:Y:S04]  /*ec40*/  LDL.LU R6, [R1+0x4a8] ;  /* 0x0004a80001067983 */ /* 0x002ee80000300800 */
[----:B------:R0:W-:Y:S04]  /*ec50*/  STL.S16 [R1+0x416], R28 ;  /* 0x0004161c01007387 */ /* 0x0001e80000100600 */
[----:B------:R1:W-:Y:S04]  /*ec60*/  STL.S16 [R1+0x41c], R29 ;  /* 0x00041c1d01007387 */ /* 0x0003e80000100600 */
[----:B0-----:R-:W3:Y:S04]  /*ec70*/  LDL.LU R28, [R1+0x4cc] ;  /* 0x0004cc00011c7983 */ /* 0x001ee80000300800 */
[----:B-1----:R-:W3:Y:S01]  /*ec80*/  LDL.LU R29, [R1+0x4bc] ;  /* 0x0004bc00011d7983 */ /* 0x002ee20000300800 */
[----:B--2---:R-:W-:-:S04]  /*ec90*/  PRMT R0, RZ, 0x7610, R0 ;  /* 0x00007610ff007816 */ /* 0x004fc80000000000 */
[----:B------:R-:W-:-:S05]  /*eca0*/  @!P4 PRMT R0, R38, 0x7632, R0 ;  /* 0x000076322600c816 */ /* 0x000fca0000000000 */
[----:B------:R0:W-:Y:S04]  /*ecb0*/  STL.S16 [R1+0x452], R0 ;  /* 0x0004520001007387 */ /* 0x0001e80000100600 */
[----:B0-----:R-:W2:Y:S04]  /*ecc0*/  LDL.LU R0, [R1+0x47c] ;  /* 0x00047c0001007983 */ /* 0x001ea80000300800 */
[----:B----4-:R0:W4:Y:S01]  /*ecd0*/  @!P5 LDG.E R39, desc[UR10][R18.64] ;  /* 0x0000000a1227d981 */ /* 0x010122000c1e1900 */
[----:B------:R-:W-:Y:S02]  /*ece0*/  LOP3.LUT P6, RZ, R2, 0x2, RZ, 0xc0, !PT ;  /* 0x0000000202ff7812 */ /* 0x000fe400078cc0ff */
[----:B0-----:R-:W-:-:S02]  /*ecf0*/  PRMT R18, RZ, 0x7610, R18 ;  /* 0x00007610ff127816 */ /* 0x001fc40000000012 */
[----:B------:R-:W-:-:S09]  /*ed00*/  PRMT R19, RZ, 0x7610, R19 ;  /* 0x00007610ff137816 */ /* 0x000fd20000000013 */
[C---:B------:R-:W-:Y:S02]  /*ed10*/  @!P6 PRMT R18, R17.reuse, 0x7610, R18 ;  /* 0x000076101112e816 */ /* 0x040fe40000000012 */
[----:B------:R-:W-:-:S03]  /*ed20*/  @!P6 PRMT R19, R17, 0x7632, R19 ;  /* 0x000076321113e816 */ /* 0x000fc60000000013 */
[----:B------:R-:W-:Y:S01]  /*ed30*/  STL.S16 [R1+0x424], R18 ;  /* 0x0004241201007387 */ /* 0x000fe20000100600 */
[----:B---3--:R-:W-:-:S03]  /*ed40*/  PRMT R6, RZ, 0x7610, R6 ;  /* 0x00007610ff067816 */ /* 0x008fc60000000006 */
[----:B------:R0:W-:Y:S01]  /*ed50*/  STL.S16 [R1+0x428], R19 ;  /* 0x0004281301007387 */ /* 0x0001e20000100600 */
[----:B------:R-:W-:-:S05]  /*ed60*/  @!P2 PRMT R6, R34, 0x7610, R6 ;  /* 0x000076102206a816 */ /* 0x000fca0000000006 */
[----:B------:R1:W-:Y:S01]  /*ed70*/  STL.S16 [R1+0x43e], R6 ;  /* 0x00043e0601007387 */ /* 0x0003e20000100600 */
[----:B0-----:R-:W-:-:S06]  /*ed80*/  CS2R R18, SRZ ;  /* 0x0000000000127805 */ /* 0x001fcc000001ff00 */
[----:B------:R-:W3:Y:S04]  /*ed90*/  @!P5 LDG.E R18, desc[UR10][R28.64] ;  /* 0x0000000a1c12d981 */ /* 0x000ee8000c1e1900 */
[----:B-1----:R-:W3:Y:S01]  /*eda0*/  LDL.LU R6, [R1+0x4a0] ;  /* 0x0004a00001067983 */ /* 0x002ee20000300800 */
[----:B--2---:R-:W-:Y:S02]  /*edb0*/  PRMT R0, RZ, 0x7610, R0 ;  /* 0x00007610ff007816 */ /* 0x004fe40000000000 */
[----:B------:R-:W-:Y:S01]  /*edc0*/  PRMT R3, RZ, 0x7610, R3 ;  /* 0x00007610ff037816 */ /* 0x000fe20000000003 */
[----:B------:R-:W-:Y:S01]  /*edd0*/  STL [R1+0x1dc], R10 ;  /* 0x0001dc0a01007387 */ /* 0x000fe20000100800 */
[----:B------:R-:W-:-:S03]  /*ede0*/  PRMT R2, RZ, 0x7610, R2 ;  /* 0x00007610ff027816 */ /* 0x000fc60000000002 */
[----:B------:R0:W-:Y:S04]  /*edf0*/  STL [R1+0xe0], R11 ;  /* 0x0000e00b01007387 */ /* 0x0001e80000100800 */
[----:B------:R-:W-:Y:S01]  /*ee00*/  STL [R1+0x1e0], R20 ;  /* 0x0001e01401007387 */ /* 0x000fe20000100800 */
[----:B------:R-:W-:-:S03]  /*ee10*/  UIMAD.WIDE UR6, UR8, 0x8, UR6 ;  /* 0x00000008080678a5 */ /* 0x000fc6000f8e0206 */
[----:B------:R-:W-:Y:S04]  /*ee20*/  STL [R1+0xe4], R21 ;  /* 0x0000e41501007387 */ /* 0x000fe80000100800 */
[----:B------:R-:W-:Y:S04]  /*ee30*/  STL [R1+0x1d4], R41 ;  /* 0x0001d42901007387 */ /* 0x000fe80000100800 */
[----:B------:R-:W-:Y:S04]  /*ee40*/  STL [R1+0xd8], R40 ;  /* 0x0000d82801007387 */ /* 0x000fe80000100800 */
[----:B------:R-:W-:Y:S01]  /*ee50*/  STL [R1+0xdc], R5 ;  /* 0x0000dc0501007387 */ /* 0x000fe20000100800 */
[----:B------:R-:W-:Y:S01]  /*ee60*/  PRMT R7, RZ, 0x7610, R7 ;  /* 0x00007610ff077816 */ /* 0x000fe20000000007 */
[----:B0-----:R-:W0:Y:S01]  /*ee70*/  LDC.64 R10, c[0x0][0x3a8] ;  /* 0x0000ea00ff0a7b82 */ /* 0x001e220000000a00 */
[----:B------:R-:W-:-:S02]  /*ee80*/  PRMT R8, RZ, 0x7610, R8 ;  /* 0x00007610ff087816 */ /* 0x000fc40000000008 */
[----:B------:R-:W-:Y:S01]  /*ee90*/  PRMT R9, RZ, 0x7610, R9 ;  /* 0x00007610ff097816 */ /* 0x000fe20000000009 */
[----:B------:R-:W-:Y:S01]  /*eea0*/  STL [R1+0xf4], R25 ;  /* 0x0000f41901007387 */ /* 0x000fe20000100800 */
[----:B----4-:R-:W-:-:S03]  /*eeb0*/  @!P5 PRMT R0, R39, 0x7632, R0 ;  /* 0x000076322700d816 */ /* 0x010fc60000000000 */
[----:B------:R-:W-:Y:S04]  /*eec0*/  STL [R1+0x1f4], R30 ;  /* 0x0001f41e01007387 */ /* 0x000fe80000100800 */
[----:B------:R1:W-:Y:S04]  /*eed0*/  STL.S16 [R1+0x458], R0 ;  /* 0x0004580001007387 */ /* 0x0003e80000100600 */
[----:B------:R-:W-:Y:S04]  /*eee0*/  STL [R1+0xf8], R31 ;  /* 0x0000f81f01007387 */ /* 0x000fe80000100800 */
[----:B------:R-:W-:Y:S04]  /*eef0*/  STL [R1+0x1f8], R32 ;  /* 0x0001f82001007387 */ /* 0x000fe80000100800 */
[----:B-1----:R-:W2:Y:S01]  /*ef00*/  LDL.LU R0, [R1+0x474] ;  /* 0x0004740001007983 */ /* 0x002ea20000300800 */
[----:B------:R-:W-:-:S03]  /*ef10*/  @!P6 PRMT R3, R24, 0x7610, R3 ;  /* 0x000076101803e816 */ /* 0x000fc60000000003 */
[----:B------:R-:W-:Y:S04]  /*ef20*/  STL [R1+0xfc], R33 ;  /* 0x0000fc2101007387 */ /* 0x000fe80000100800 */
[----:B------:R1:W-:Y:S01]  /*ef30*/  STL.S16 [R1+0x426], R3 ;  /* 0x0004260301007387 */ /* 0x0003e20000100600 */
[----:B------:R-:W-:-:S03]  /*ef40*/  @!P6 PRMT R2, R24, 0x7632, R2 ;  /* 0x000076321802e816 */ /* 0x000fc60000000002 */
[----:B------:R-:W-:Y:S04]  /*ef50*/  STL [R1+0x1fc], R34 ;  /* 0x0001fc2201007387 */ /* 0x000fe80000100800 */
[----:B------:R-:W-:Y:S01]  /*ef60*/  STL [R1+0x100], R35 ;  /* 0x0001002301007387 */ /* 0x000fe20000100800 */
[----:B-1----:R-:W1:Y:S03]  /*ef70*/  S2R R3, SR_TID.X ;  /* 0x0000000000037919 */ /* 0x002e660000002100 */
[----:B------:R1:W-:Y:S01]  /*ef80*/  STL.S16 [R1+0x42e], R2 ;  /* 0x00042e0201007387 */ /* 0x0003e20000100600 */
[----:B------:R-:W-:-:S03]  /*ef90*/  LOP3.LUT P6, RZ, R4, 0x4000000, RZ, 0xc0, !PT ;  /* 0x0400000004ff7812 */ /* 0x000fc600078cc0ff */
[----:B------:R-:W-:Y:S01]  /*efa0*/  STL [R1+0x200], R36 ;  /* 0x0002002401007387 */ /* 0x000fe20000100800 */
[----:B---3--:R-:W-:-:S03]  /*efb0*/  PRMT R6, RZ, 0x7610, R6 ;  /* 0x00007610ff067816 */ /* 0x008fc60000000006 */
[----:B------:R3:W-:Y:S01]  /*efc0*/  STL [R1+0x104], R37 ;  /* 0x0001042501007387 */ /* 0x0007e20000100800 */
[----:B------:R-:W-:Y:S02]  /*efd0*/  PRMT R41, RZ, 0x7610, R41 ;  /* 0x00007610ff297816 */ /* 0x000fe40000000029 */
[----:B------:R-:W-:Y:S01]  /*efe0*/  PRMT R40, RZ, 0x7610, R40 ;  /* 0x00007610ff287816 */ /* 0x000fe20000000028 */
[----:B------:R-:W-:Y:S01]  /*eff0*/  STL [R1+0x204], R38 ;  /* 0x0002042601007387 */ /* 0x000fe20000100800 */
[----:B------:R-:W-:Y:S02]  /*f000*/  PRMT R5, RZ, 0x7610, R5 ;  /* 0x00007610ff057816 */ /* 0x000fe40000000005 */
[----:B------:R-:W-:Y:S01]  /*f010*/  @!P4 PRMT R7, R37, 0x7610, R7 ;  /* 0x000076102507c816 */ /* 0x000fe20000000007 */
[----:B------:R4:W3:Y:S01]  /*f020*/  @!P6 LDG.E R19, desc[UR10][R22.64] ;  /* 0x0000000a1613e981 */ /* 0x0008e2000c1e1900 */
[----:B------:R-:W-:Y:S02]  /*f030*/  @!P4 PRMT R8, R38, 0x7610, R8 ;  /* 0x000076102608c816 */ /* 0x000fe40000000008 */
[----:B------:R-:W-:Y:S01]  /*f040*/  @!P5 PRMT R9, R39, 0x7610, R9 ;  /* 0x000076102709d816 */ /* 0x000fe20000000009 */
[----:B------:R-:W-:Y:S04]  /*f050*/  STL [R1+0x108], R39 ;  /* 0x0001082701007387 */ /* 0x000fe80000100800 */
[----:B------:R-:W5:Y:S01]  /*f060*/  LDL.S16 R28, [R1+0x220] ;  /* 0x00022000011c7983 */ /* 0x000f620000100600 */
[----:B-1----:R-:W-:-:S03]  /*f070*/  LOP3.LUT R2, R3, 0xffff, RZ, 0xc0, !PT ;  /* 0x0000ffff03027812 */ /* 0x002fc600078ec0ff */
[----:B------:R-:W5:Y:S02]  /*f080*/  LDL.S16 R29, [R1+0x21a] ;  /* 0x00021a00011d7983 */ /* 0x000f640000100600 */
[----:B------:R-:W-:Y:S01]  /*f090*/  IMAD R2, R2, 0x334, RZ ;  /* 0x0000033402027824 */ /* 0x000fe200078e02ff */
[----:B------:R-:W-:Y:S01]  /*f0a0*/  @!P3 PRMT R6, R35, 0x7610, R6 ;  /* 0x000076102306b816 */ /* 0x000fe20000000006 */
[----:B------:R-:W5:Y:S03]  /*f0b0*/  LDL.S16 R33, [R1+0x210] ;  /* 0x0002100001217983 */ /* 0x000f660000100600 */
[----:B------:R-:W-:Y:S01]  /*f0c0*/  SHF.R.U32.HI R2, RZ, 0x10, R2 ;  /* 0x00000010ff027819 */ /* 0x000fe20000011602 */
[----:B------:R-:W5:Y:S03]  /*f0d0*/  LDL.S16 R34, [R1+0x3a2] ;  /* 0x0003a20001227983 */ /* 0x000f660000100600 */
[----:B------:R-:W-:-:S02]  /*f0e0*/  PRMT R2, R2, 0x9910, RZ ;  /* 0x0000991002027816 */ /* 0x000fc400000000ff */
[----:B--2---:R-:W-:-:S03]  /*f0f0*/  PRMT R0, RZ, 0x7610, R0 ;  /* 0x00007610ff007816 */ /* 0x004fc60000000000 */
[----:B------:R-:W-:Y:S01]  /*f100*/  IMAD R2, R2, 0x50, RZ ;  /* 0x0000005002027824 */ /* 0x000fe200078e02ff */
[----:B------:R-:W-:Y:S02]  /*f110*/  PRMT R4, RZ, 0x7610, R4 ;  /* 0x00007610ff047816 */ /* 0x000fe40000000004 */
[----:B------:R-:W-:Y:S02]  /*f120*/  @!P0 PRMT R41, R25, 0x7632, R41 ;  /* 0x0000763219298816 */ /* 0x000fe40000000029 */
[C---:B------:R-:W-:Y:S02]  /*f130*/  @!P0 PRMT R40, R30.reuse, 0x7610, R40 ;  /* 0x000076101e288816 */ /* 0x040fe40000000028 */
[----:B------:R-:W-:Y:S01]  /*f140*/  @!P0 PRMT R5, R30, 0x7632, R5 ;  /* 0x000076321e058816 */ /* 0x000fe20000000005 */
[----:B----4-:R-:W-:Y:S01]  /*f150*/  HFMA2 R22, -RZ, RZ, 0, 0 ;  /* 0x00000000ff167431 */ /* 0x010fe200000001ff */
[----:B------:R-:W-:Y:S01]  /*f160*/  IADD3 R2, PT, PT, RZ, -R2, RZ ;  /* 0x80000002ff027210 */ /* 0x000fe20007ffe0ff */
[----:B------:R-:W-:Y:S03]  /*f170*/  STL.S16 [R1+0x44c], R7 ;  /* 0x00044c0701007387 */ /* 0x000fe60000100600 */
[----:B------:R-:W-:Y:S01]  /*f180*/  PRMT R2, R2, 0x7710, RZ ;  /* 0x0000771002027816 */ /* 0x000fe200000000ff */
[----:B------:R-:W-:Y:S03]  /*f190*/  STL.S16 [R1+0x44e], R8 ;  /* 0x00044e0801007387 */ /* 0x000fe60000100600 */
[----:B------:R-:W-:Y:S01]  /*f1a0*/  IADD3 R2, PT, PT, R2, R3, RZ ;  /* 0x0000000302027210 */ /* 0x000fe20007ffe0ff */
[----:B------:R-:W-:Y:S03]  /*f1b0*/  STL.S16 [R1+0x454], R9 ;  /* 0x0004540901007387 */ /* 0x000fe60000100600 */
[----:B------:R-:W-:Y:S01]  /*f1c0*/  SHF.L.U32 R2, R2, 0x1, RZ ;  /* 0x0000000102027819 */ /* 0x000fe200000006ff */
[----:B------:R-:W5:Y:S03]  /*f1d0*/  LDL.S16 R35, [R1+0x3d2] ;  /* 0x0003d20001237983 */ /* 0x000f660000100600 */
[----:B------:R-:W-:Y:S01]  /*f1e0*/  LOP3.LUT R20, R2, 0xffff, RZ, 0xc0, !PT ;  /* 0x0000ffff02147812 */ /* 0x000fe200078ec0ff */
[----:B---3--:R-:W5:Y:S01]  /*f1f0*/  LDL.S16 R37, [R1+0x358] ;  /* 0x0003580001257983 */ /* 0x008f620000100600 */
[----:B------:R-:W-:-:S02]  /*f200*/  MOV R2, UR13 ;  /* 0x0000000d00027c02 */ /* 0x000fc40008000f00 */
[----:B------:R-:W-:Y:S01]  /*f210*/  @!P5 PRMT R0, R18, 0x7610, R0 ;  /* 0x000076101200d816 */ /* 0x000fe20000000000 */
[----:B------:R1:W-:Y:S02]  /*f220*/  STL.S16 [R1+0x444], R6 ;  /* 0x0004440601007387 */ /* 0x0003e40000100600 */
[----:B------:R-:W-:Y:S02]  /*f230*/  IMAD R2, R2, 0xa0, R20 ;  /* 0x000000a002027824 */ /* 0x000fe400078e0214 */
[----:B------:R0:W-:Y:S04]  /*f240*/  STL [R1+0x464], R20 ;  /* 0x0004641401007387 */ /* 0x0001e80000100800 */
[----:B------:R2:W-:Y:S04]  /*f250*/  STL.S16 [R1+0x456], R0 ;  /* 0x0004560001007387 */ /* 0x0005e80000100600 */
[----:B-1----:R-:W3:Y:S01]  /*f260*/  LDL.LU R6, [R1+0x498] ;  /* 0x0004980001067983 */ /* 0x002ee20000300800 */
[----:B0-----:R-:W-:Y:S01]  /*f270*/  IMAD.WIDE R20, R2, 0x4, R10 ;  /* 0x0000000402147825 */ /* 0x001fe200078e020a */
[----:B------:R-:W-:-:S02]  /*f280*/  MOV R10, UR6 ;  /* 0x00000006000a7c02 */ /* 0x000fc40008000f00 */
[----:B------:R-:W5:Y:S01]  /*f290*/  LDL.S16 R38, [R1+0x2f2] ;  /* 0x0002f20001267983 */ /* 0x000f620000100600 */
[----:B------:R-:W-:-:S03]  /*f2a0*/  MOV R11, UR7 ;  /* 0x00000007000b7c02 */ /* 0x000fc60008000f00 */
[----:B--2---:R-:W2:Y:S04]  /*f2b0*/  LDL.LU R0, [R1+0x470] ;  /* 0x0004700001007983 */ /* 0x004ea80000300800 */
[----:B------:R-:W4:Y:S01]  /*f2c0*/  LDG.E.64 R10, desc[UR10][R10.64] ;  /* 0x0000000a0a0a7981 */ /* 0x000f22000c1e1b00 */
[----:B------:R-:W-:Y:S02]  /*f2d0*/  @!P0 PRMT R4, R25, 0x7610, R4 ;  /* 0x0000761019048816 */ /* 0x000fe40000000004 */
[----:B------:R-:W-:Y:S01]  /*f2e0*/  ISETP.NE.AND P0, PT, RZ, UR9, PT ;  /* 0x00000009ff007c0c */ /* 0x000fe2000bf05270 */
[----:B------:R-:W-:Y:S04]  /*f2f0*/  STL.S16 [R1+0x438], R5 ;  /* 0x0004380501007387 */ /* 0x000fe80000100600 */
[----:B------:R0:W-:Y:S04]  /*f300*/  STL.S16 [R1+0x42a], R4 ;  /* 0x00042a0401007387 */ /* 0x0001e80000100600 */
[----:B------:R-:W4:Y:S04]  /*f310*/  @!P6 LDG.E R22, desc[UR10][R26.64] ;  /* 0x0000000a1a16e981 */ /* 0x000f28000c1e1900 */
[----:B------:R1:W-:Y:S01]  /*f320*/  STL.S16 [R1+0x434], R41 ;  /* 0x0004342901007387 */ /* 0x0003e20000100600 */
[----:B0-----:R-:W0:Y:S03]  /*f330*/  @P0 LDC.64 R4, c[0x0][0x3b0] ;  /* 0x0000ec00ff040b82 */ /* 0x001e260000000a00 */
[----:B------:R1:W-:Y:S04]  /*f340*/  STL.S16 [R1+0x430], R40 ;  /* 0x0004302801007387 */ /* 0x0003e80000100600 */
[----:B------:R-:W5:Y:S04]  /*f350*/  LDL.S16 R27, [R1+0x216] ;  /* 0x00021600011b7983 */ /* 0x000f680000100600 */
[----:B-1----:R-:W5:Y:S04]  /*f360*/  LDL.S16 R41, [R1+0x3c6] ;  /* 0x0003c60001297983 */ /* 0x002f680000100600 */
[----:B------:R-:W5:Y:S04]  /*f370*/  LDL.S16 R40, [R1+0x3b4] ;  /* 0x0003b40001287983 */ /* 0x000f680000100600 */
[----:B------:R-:W5:Y:S04]  /*f380*/  LDL.S16 R25, [R1+0x21c] ;  /* 0x00021c0001197983 */ /* 0x000f680000100600 */
[----:B------:R-:W5:Y:S01]  /*f390*/  LDL.S16 R30, [R1+0x214] ;  /* 0x00021400011e7983 */ /* 0x000f620000100600 */
[----:B0-----:R-:W-:Y:S01]  /*f3a0*/  @P0 IMAD.WIDE R4, R2, 0x4, R4 ;  /* 0x0000000402040825 */ /* 0x001fe200078e0204 */
[----:B------:R-:W-:-:S02]  /*f3b0*/  CS2R R2, SRZ ;  /* 0x0000000000027805 */ /* 0x000fc4000001ff00 */
[----:B------:R-:W5:Y:S04]  /*f3c0*/  LDL.LU R7, [R1+0x488] ;  /* 0x0004880001077983 */ /* 0x000f680000300800 */
[----:B------:R-:W5:Y:S04]  /*f3d0*/  LDL.LU R8, [R1+0x480] ;  /* 0x0004800001087983 */ /* 0x000f680000300800 */
[----:B------:R-:W5:Y:S04]  /*f3e0*/  @P0 LDG.E.64 R2, desc[UR10][R4.64] ;  /* 0x0000000a04020981 */ /* 0x000f68000c1e1b00 */
[----:B------:R-:W5:Y:S04]  /*f3f0*/  LDL.LU R9, [R1+0x478] ;  /* 0x0004780001097983 */ /* 0x000f680000300800 */
[----:B------:R-:W5:Y:S04]  /*f400*/  LDL.S16 R39, [R1+0x21e] ;  /* 0x00021e0001277983 */ /* 0x000f680000100600 */
[----:B------:R0:W5:Y:S02]  /*f410*/  LDG.E.64 R4, desc[UR10][R20.64] ;  /* 0x0000000a14047981 */ /* 0x000164000c1e1b00 */
[----:B0-----:R-:W-:-:S04]  /*f420*/  PRMT R21, RZ, 0x7610, R21 ;  /* 0x00007610ff157816 */ /* 0x001fc80000000015 */
[----:B------:R-:W-:Y:S02]  /*f430*/  @!P1 PRMT R21, R31, 0x7610, R21 ;  /* 0x000076101f159816 */ /* 0x000fe40000000015 */
[----:B------:R0:W5:Y:S01]  /*f440*/  LDL.S16 R31, [R1+0x334] ;  /* 0x00033400011f7983 */ /* 0x0001620000100600 */
[----:B---3--:R-:W-:-:S04]  /*f450*/  PRMT R6, RZ, 0x7610, R6 ;  /* 0x00007610ff067816 */ /* 0x008fc80000000006 */
[----:B------:R-:W-:Y:S02]  /*f460*/  @!P3 PRMT R6, R36, 0x7610, R6 ;  /* 0x000076102406b816 */ /* 0x000fe40000000006 */
[----:B------:R0:W5:Y:S01]  /*f470*/  LDL.S16 R36, [R1+0x22a] ;  /* 0x00022a0001247983 */ /* 0x0001620000100600 */
[----:B--2---:R-:W-:Y:S02]  /*f480*/  PRMT R0, RZ, 0x7610, R0 ;  /* 0x00007610ff007816 */ /* 0x004fe40000000000 */
[----:B----4-:R-:W-:Y:S02]  /*f490*/  R2UR UR28, R10 ;  /* 0x000000000a1c72ca */ /* 0x010fe400000e0000 */
[----:B------:R-:W-:Y:S02]  /*f4a0*/  @!P6 PRMT R0, R19, 0x7632, R0 ;  /* 0x000076321300e816 */ /* 0x000fe40000000000 */
[----:B------:R-:W-:Y:S01]  /*f4b0*/  PRMT R10, RZ, 0x7610, R10 ;  /* 0x00007610ff0a7816 */ /* 0x000fe2000000000a */
[----:B------:R1:W-:Y:S03]  /*f4c0*/  STL.S16 [R1+0x446], R6 ;  /* 0x0004460601007387 */ /* 0x0003e60000100600 */
[----:B------:R-:W-:Y:S01]  /*f4d0*/  @!P1 PRMT R10, R32, 0x7632, R10 ;  /* 0x00007632200a9816 */ /* 0x000fe2000000000a */
[----:B------:R2:W-:Y:S04]  /*f4e0*/  STL.S16 [R1+0x460], R0 ;  /* 0x0004600001007387 */ /* 0x0005e80000100600 */
[----:B------:R0:W5:Y:S04]  /*f4f0*/  LDL.S16 R32, [R1+0x212] ;  /* 0x0002120001207983 */ /* 0x0001680000100600 */
[----:B-1----:R0:W5:Y:S04]  /*f500*/  LDL.LU R6, [R1+0x490] ;  /* 0x0004900001067983 */ /* 0x0021680000300800 */
[----:B--2---:R0:W5:Y:S04]  /*f510*/  LDL.LU R0, [R1+0x46c] ;  /* 0x00046c0001007983 */ /* 0x0041680000300800 */
[----:B------:R1:W-:Y:S02]  /*f520*/  STL.S16 [R1+0x43a], R10 ;  /* 0x00043a0a01007387 */ /* 0x0003e40000100600 */
[----:B-1----:R-:W-:-:S05]  /*f530*/  MOV R10, UR28 ;  /* 0x0000001c000a7c02 */ /* 0x002fca0008000f00 */
[----:B------:R-:W-:-:S05]  /*f540*/  FFMA.FTZ R10, -R10, UR28, R11 ;  /* 0x0000001c0a0a7c23 */ /* 0x000fca000801010b */
[----:B------:R-:W-:-:S13]  /*f550*/  FSETP.GTU.FTZ.AND P0, PT, R10, RZ, PT ;  /* 0x000000ff0a00720b */ /* 0x000fda0003f1c000 */
[----:B------:R-:W-:-:S05]  /*f560*/  VOTEU.ANY UP0, P0 ;  /* 0x0000000000ff7886 */ /* 0x000fca0000000100 */
[----:B------:R-:W1:Y:S01]  /*f570*/  @UP0 LDCU UR5, c[0x0][0x3c0] ;  /* 0x00007800ff0507ac */ /* 0x000e620008000800 */
[----:B------:R-:W-:Y:S01]  /*f580*/  PLOP3.LUT P0, PT, PT, PT, UP0, 0x80, 0x8 ;  /* 0x000000000008781c */ /* 0x000fe20003f0f008 */
[----:B------:R2:W-:Y:S01]  /*f590*/  STL [R1+0xec], R14 ;  /* 0x0000ec0e01007387 */ /* 0x0005e20000100800 */
[----:B------:R-:W-:Y:S02]  /*f5a0*/  PRMT R23, RZ, 0x7610, R23 ;  /* 0x00007610ff177816 */ /* 0x000fe40000000017 */
[----:B------:R-:W-:Y:S01]  /*f5b0*/  PRMT R26, RZ, 0x7610, R26 ;  /* 0x00007610ff1a7816 */ /* 0x000fe2000000001a */
[----:B------:R3:W-:Y:S01]  /*f5c0*/  STL [R1+0x1f0], R24 ;  /* 0x0001f01801007387 */ /* 0x0007e20000100800 */
[----:B------:R-:W-:Y:S02]  /*f5d0*/  @!P5 PRMT R23, R18, 0x7632, R23 ;  /* 0x000076321217d816 */ /* 0x000fe40000000017 */
[----:B--2---:R-:W-:-:S05]  /*f5e0*/  PRMT R14, RZ, 0x7610, R14 ;  /* 0x00007610ff0e7816 */ /* 0x004fca000000000e */
[----:B-1----:R-:W-:Y:S01]  /*f5f0*/  @P0 FADD.FTZ R10, R10, UR5 ;  /* 0x000000050a0a0e21 */ /* 0x002fe20008010000 */
[----:B---3--:R-:W-:Y:S02]  /*f600*/  PRMT R24, RZ, 0x7610, R24 ;  /* 0x00007610ff187816 */ /* 0x008fe40000000018 */
[----:B------:R-:W-:-:S03]  /*f610*/  @!P6 PRMT R26, R22, 0x7610, R26 ;  /* 0x00007610161ae816 */ /* 0x000fc6000000001a */
[----:B------:R-:W1:Y:S01]  /*f620*/  @P0 MUFU.RSQ R10, R10 ;  /* 0x0000000a000a0308 */ /* 0x000e620000001400 */
[----:B------:R-:W-:Y:S02]  /*f630*/  @!P6 PRMT R24, R19, 0x7610, R24 ;  /* 0x000076101318e816 */ /* 0x000fe40000000018 */
[----:B------:R-:W-:Y:S01]  /*f640*/  @!P6 PRMT R14, R22, 0x7632, R14 ;  /* 0x00007632160ee816 */ /* 0x000fe2000000000e */
[----:B------:R0:W-:Y:S04]  /*f650*/  STL [R1+0x1e4], R16 ;  /* 0x0001e41001007387 */ /* 0x0001e80000100800 */
[----:B------:R0:W-:Y:S04]  /*f660*/  STL [R1+0xe8], R13 ;  /* 0x0000e80d01007387 */ /* 0x0001e80000100800 */
[----:B------:R0:W-:Y:S04]  /*f670*/  STL [R1+0x1e8], R12 ;  /* 0x0001e80c01007387 */ /* 0x0001e80000100800 */
[----:B------:R0:W-:Y:S04]  /*f680*/  STL [R1+0x1ec], R15 ;  /* 0x0001ec0f01007387 */ /* 0x0001e80000100800 */
[----:B------:R0:W-:Y:S04]  /*f690*/  STL [R1+0xf0], R17 ;  /* 0x0000f01101007387 */ /* 0x0001e80000100800 */
[----:B------:R0:W-:Y:S04]  /*f6a0*/  STL.S16 [R1+0x42c], R21 ;  /* 0x00042c1501007387 */ /* 0x0001e80000100600 */
[----:B------:R0:W-:Y:S04]  /*f6b0*/  STL [R1+0x208], R18 ;  /* 0x0002081201007387 */ /* 0x0001e80000100800 */
[----:B------:R0:W-:Y:S04]  /*f6c0*/  STL [R1+0x10c], R19 ;  /* 0x00010c1301007387 */ /* 0x0001e80000100800 */
[----:B------:R0:W-:Y:S04]  /*f6d0*/  STL [R1+0x20c], R22 ;  /* 0x00020c1601007387 */ /* 0x0001e80000100800 */
[----:B------:R0:W-:Y:S04]  /*f6e0*/  STL.S16 [R1+0x45a], R23 ;  /* 0x00045a1701007387 */ /* 0x0001e80000100600 */
[----:B------:R0:W-:Y:S04]  /*f6f0*/  STL.S16 [R1+0x45c], R24 ;  /* 0x00045c1801007387 */ /* 0x0001e80000100600 */
[----:B------:R0:W-:Y:S04]  /*f700*/  STL.S16 [R1+0x45e], R26 ;  /* 0x00045e1a01007387 */ /* 0x0001e80000100600 */
[----:B------:R0:W-:Y:S01]  /*f710*/  STL.S16 [R1+0x462], R14 ;  /* 0x0004620e01007387 */ /* 0x0001e20000100600 */
[----:B------:R-:W-:Y:S01]  /*f720*/  UISETP.NE.AND UP1, UPT, UR9, URZ, UPT ;  /* 0x000000ff0900728c */ /* 0x000fe2000bf25270 */
[----:B-1----:R-:W-:Y:S01]  /*f730*/  @P0 R2UR UR5, R10 ;  /* 0x000000000a0502ca */ /* 0x002fe200000e0000 */
[----:B------:R-:W-:-:S12]  /*f740*/  UMOV UR16, 0x3f800000 ;  /* 0x3f80000000107882 */ /* 0x000fd80000000000 */
[----:B------:R-:W-:Y:S01]  /*f750*/  @UP0 UMOV UR16, UR5 ;  /* 0x0000000500100c82 */ /* 0x000fe20008000000 */
[----:B0-----:R-:W-:Y:S05]  /*f760*/  BRA.U UP1, `(.L_x_774) ;  /* 0x0000005901e07547 */ /* 0x001fea000b800000 */
[----:B------:R-:W2:Y:S04]  /*f770*/  LDL.S16 R14, [R1+0x242] ;  /* 0x00024200010e7983 */ /* 0x000ea80000100600 */
[----:B-----5:R2:W-:Y:S02]  /*f780*/  STL [R1+0x4c8], R29 ;  /* 0x0004c81d01007387 */ /* 0x0205e40000100800 */
[----:B--2---:R-:W-:Y:S02]  /*f790*/  PRMT R29, R14, 0x7610, R29 ;  /* 0x000076100e1d7816 */ /* 0x004fe4000000001d */
[----:B------:R-:W2:Y:S04]  /*f7a0*/  LDL.LU.S16 R14, [R1+0x240] ;  /* 0x00024000010e7983 */ /* 0x000ea80000300600 */
[----:B------:R-:W-:Y:S04]  /*f7b0*/  STL [R1+0x4c0], R33 ;  /* 0x0004c02101007387 */ /* 0x000fe80000100800 */
[----:B------:R0:W-:Y:S04]  /*f7c0*/  STL [R1+0x4c4], R36 ;  /* 0x0004c42401007387 */ /* 0x0001e80000100800 */
[----:B------:R1:W-:Y:S04]  /*f7d0*/  STL [R1+0x4b4], R32 ;  /* 0x0004b42001007387 */ /* 0x0003e80000100800 */
[----:B------:R3:W-:Y:S01]  /*f7e0*/  STL [R1+0x4a4], R34 ;  /* 0x0004a42201007387 */ /* 0x0007e20000100800 */
[----:B0-----:R-:W-:-:S03]  /*f7f0*/  PRMT R36, R29, 0x7610, R36 ;  /* 0x000076101d247816 */ /* 0x001fc60000000024 */
[----:B------:R0:W-:Y:S04]  /*f800*/  STL [R1+0x490], R23 ;  /* 0x0004901701007387 */ /* 0x0001e80000100800 */
[----:B------:R4:W-:Y:S04]  /*f810*/  STL [R1+0x478], R6 ;  /* 0x0004780601007387 */ /* 0x0009e80000100800 */
[----:B------:R4:W-:Y:S04]  /*f820*/  STL [R1+0x4b8], R42 ;  /* 0x0004b82a01007387 */ /* 0x0009e80000100800 */
[----:B------:R4:W-:Y:S04]  /*f830*/  STL [R1+0x4bc], R30 ;  /* 0x0004bc1e01007387 */ /* 0x0009e80000100800 */
[----:B------:R4:W-:Y:S04]  /*f840*/  STL [R1+0x4ac], R31 ;  /* 0x0004ac1f01007387 */ /* 0x0009e80000100800 */
[----:B------:R4:W-:Y:S01]  /*f850*/  STL [R1+0x4b0], R38 ;  /* 0x0004b02601007387 */ /* 0x0009e20000100800 */
[----:B--2---:R-:W-:-:S03]  /*f860*/  PRMT R33, R14, 0x7610, R33 ;  /* 0x000076100e217816 */ /* 0x004fc60000000021 */
[----:B------:R2:W-:Y:S04]  /*f870*/  STL [R1+0x4a8], R37 ;  /* 0x0004a82501007387 */ /* 0x0005e80000100800 */
[----:B------:R-:W1:Y:S04]  /*f880*/  LDL.S16 R14, [R1+0x23e] ;  /* 0x00023e00010e7983 */ /* 0x000e680000100600 */
[----:B------:R2:W-:Y:S04]  /*f890*/  STL [R1+0x49c], R41 ;  /* 0x00049c2901007387 */ /* 0x0005e80000100800 */
        /* <DEDUP_REMOVED lines=11> */
[----:B------:R-:W2:Y:S01]  /*f950*/  LDL.LU R29, [R1+0x4c8] ;  /* 0x0004c800011d7983 */ /* 0x000ea20000300800 */
[----:B-1----:R-:W-:-:S03]  /*f960*/  PRMT R32, R14, 0x7610, R32 ;  /* 0x000076100e207816 */ /* 0x002fc60000000020 */
[----:B------:R-:W3:Y:S02]  /*f970*/  LDL.LU.S16 R14, [R1+0x23c] ;  /* 0x00023c00010e7983 */ /* 0x000ee40000300600 */
[----:B---3--:R-:W-:Y:S02]  /*f980*/  PRMT R34, R14, 0x7610, R34 ;  /* 0x000076100e227816 */ /* 0x008fe40000000022 */
[----:B------:R-:W0:Y:S02]  /*f990*/  LDL.S16 R14, [R1+0x236] ;  /* 0x00023600010e7983 */ /* 0x000e240000100600 */
[----:B0-----:R-:W-:Y:S02]  /*f9a0*/  PRMT R23, R14, 0x7610, R23 ;  /* 0x000076100e177816 */ /* 0x001fe40000000017 */
[----:B------:R-:W4:Y:S02]  /*f9b0*/  LDL.S16 R14, [R1+0x232] ;  /* 0x00023200010e7983 */ /* 0x000f240000100600 */
[----:B----4-:R-:W-:-:S02]  /*f9c0*/  PRMT R6, R14, 0x7610, R6 ;  /* 0x000076100e067816 */ /* 0x010fc40000000006 */
[----:B------:R-:W3:Y:S01]  /*f9d0*/  LDL.LU.S16 R14, [R1+0x234] ;  /* 0x00023400010e7983 */ /* 0x000ee20000300600 */
[----:B------:R-:W-:Y:S02]  /*f9e0*/  PRMT R42, R33, 0x7610, R42 ;  /* 0x00007610212a7816 */ /* 0x000fe4000000002a */
[----:B------:R-:W-:Y:S01]  /*f9f0*/  PRMT R30, R36, 0x7610, R30 ;  /* 0x00007610241e7816 */ /* 0x000fe2000000001e */
[----:B------:R-:W4:Y:S01]  /*fa00*/  LDL.LU R33, [R1+0x4c0] ;  /* 0x0004c00001217983 */ /* 0x000f220000300800 */
[----:B------:R-:W-:Y:S02]  /*fa10*/  PRMT R31, R42, 0x7610, R31 ;  /* 0x000076102a1f7816 */ /* 0x000fe4000000001f */
[----:B------:R-:W-:Y:S01]  /*fa20*/  PRMT R38, R30, 0x7610, R38 ;  /* 0x000076101e267816 */ /* 0x000fe20000000026 */
[----:B------:R-:W4:Y:S01]  /*fa30*/  LDL.LU R36, [R1+0x4c4] ;  /* 0x0004c40001247983 */ /* 0x000f220000300800 */
[----:B--2---:R-:W-:Y:S02]  /*fa40*/  PRMT R37, R32, 0x7610, R37 ;  /* 0x0000761020257816 */ /* 0x004fe40000000025 */
[----:B------:R-:W-:Y:S01]  /*fa50*/  PRMT R41, R31, 0x7610, R41 ;  /* 0x000076101f297816 */ /* 0x000fe20000000029 */
[----:B------:R-:W2:Y:S01]  /*fa60*/  LDL.LU R30, [R1+0x4bc] ;  /* 0x0004bc00011e7983 */ /* 0x000ea20000300800 */
[----:B---3--:R-:W-:-:S03]  /*fa70*/  PRMT R15, R14, 0x7610, R15 ;  /* 0x000076100e0f7816 */ /* 0x008fc6000000000f */
[----:B------:R-:W3:Y:S04]  /*fa80*/  LDL.LU R42, [R1+0x4b8] ;  /* 0x0004b800012a7983 */ /* 0x000ee80000300800 */
[----:B------:R-:W4:Y:S01]  /*fa90*/  LDL.S16 R14, [R1+0x244] ;  /* 0x00024400010e7983 */ /* 0x000f220000100600 */
[----:B------:R-:W-:Y:S02]  /*faa0*/  PRMT R35, R38, 0x7610, R35 ;  /* 0x0000761026237816 */ /* 0x000fe40000000023 */
[----:B------:R-:W-:Y:S01]  /*fab0*/  PRMT R40, R37, 0x7610, R40 ;  /* 0x0000761025287816 */ /* 0x000fe20000000028 */
[----:B------:R-:W2:Y:S01]  /*fac0*/  LDL.LU R32, [R1+0x4b4] ;  /* 0x0004b40001207983 */ /* 0x000ea20000300800 */
[----:B------:R-:W-:Y:S02]  /*fad0*/  PRMT R26, R41, 0x7610, R26 ;  /* 0x00007610291a7816 */ /* 0x000fe4000000001a */
[----:B------:R-:W-:Y:S01]  /*fae0*/  PRMT R24, R35, 0x7610, R24 ;  /* 0x0000761023187816 */ /* 0x000fe20000000018 */
[----:B------:R-:W2:Y:S01]  /*faf0*/  LDL.LU R38, [R1+0x4b0] ;  /* 0x0004b00001267983 */ /* 0x000ea20000300800 */
[----:B------:R-:W-:-:S02]  /*fb00*/  PRMT R9, R40, 0x7610, R9 ;  /* 0x0000761028097816 */ /* 0x000fc40000000009 */
[----:B------:R-:W-:Y:S01]  /*fb10*/  PRMT R7, R23, 0x7610, R7 ;  /* 0x0000761017077816 */ /* 0x000fe20000000007 */
[----:B------:R-:W2:Y:S01]  /*fb20*/  LDL.LU R31, [R1+0x4ac] ;  /* 0x0004ac00011f7983 */ /* 0x000ea20000300800 */
        /* <DEDUP_REMOVED lines=15> */
[----:B------:R-:W-:Y:S01]  /*fc20*/  PRMT R17, R10, 0x7610, R17 ;  /* 0x000076100a117816 */ /* 0x000fe20000000011 */
[----:B------:R-:W-:Y:S01]  /*fc30*/  HADD2.F32 R10, -RZ, R12.H0_H0 ;  /* 0x2000000cff0a7230 */ /* 0x000fe20000004100 */
[----:B------:R-:W-:Y:S01]  /*fc40*/  PRMT R8, R21, 0x7610, R8 ;  /* 0x0000761015087816 */ /* 0x000fe20000000008 */
[----:B------:R-:W-:Y:S01]  /*fc50*/  HADD2.F32 R13, -RZ, R13.H0_H0 ;  /* 0x2000000dff0d7230 */ /* 0x000fe20000004100 */
[----:B------:R-:W-:Y:S01]  /*fc60*/  PRMT R20, R15, 0x7610, R20 ;  /* 0x000076100f147816 */ /* 0x000fe20000000014 */
[----:B------:R-:W-:-:S02]  /*fc70*/  HADD2.F32 R12, -RZ, R16.H0_H0 ;  /* 0x20000010ff0c7230 */ /* 0x000fc40000004100 */
[----:B------:R-:W-:Y:S01]  /*fc80*/  FMUL.FTZ R16, R4, R10 ;  /* 0x0000000a04107220 */ /* 0x000fe20000410000 */
[----:B------:R-:W-:Y:S01]  /*fc90*/  PRMT R22, R8, 0x7610, R22 ;  /* 0x0000761008167816 */ /* 0x000fe20000000016 */
[----:B------:R-:W-:Y:S01]  /*fca0*/  FADD.FTZ R13, R13, -UR28 ;  /* 0x8000001c0d0d7e21 */ /* 0x000fe20008010000 */
[----:B------:R-:W-:Y:S02]  /*fcb0*/  HADD2.F32 R17, -RZ, R17.H0_H0 ;  /* 0x20000011ff117230 */ /* 0x000fe40000004100 */
[----:B------:R-:W-:Y:S01]  /*fcc0*/  FADD.FTZ R15, RZ, R16 ;  /* 0x00000010ff0f7221 */ /* 0x000fe20000010000 */
[----:B------:R-:W-:Y:S01]  /*fcd0*/  PRMT R19, R22, 0x7610, R19 ;  /* 0x0000761016137816 */ /* 0x000fe20000000013 */
[----:B------:R-:W-:Y:S01]  /*fce0*/  FMUL.FTZ R13, R13, UR16 ;  /* 0x000000100d0d7c20 */ /* 0x000fe20008410000 */
[----:B------:R-:W3:Y:S04]  /*fcf0*/  LDL.LU.S16 R22, [R1+0x230] ;  /* 0x0002300001167983 */ /* 0x000ee80000300600 */
[----:B------:R-:W2:Y:S04]  /*fd00*/  LDL.LU R34, [R1+0x4a4] ;  /* 0x0004a40001227983 */ /* 0x000ea80000300800 */
[----:B------:R-:W2:Y:S04]  /*fd10*/  LDL.LU R21, [R1+0x494] ;  /* 0x0004940001157983 */ /* 0x000ea80000300800 */
[----:B------:R-:W2:Y:S04]  /*fd20*/  LDL.LU R24, [R1+0x48c] ;  /* 0x00048c0001187983 */ /* 0x000ea80000300800 */
[----:B------:R-:W2:Y:S04]  /*fd30*/  LDL.LU R26, [R1+0x488] ;  /* 0x00048800011a7983 */ /* 0x000ea80000300800 */
[----:B------:R0:W5:Y:S04]  /*fd40*/  LDL.LU R9, [R1+0x484] ;  /* 0x0004840001097983 */ /* 0x0001680000300800 */
[----:B------:R0:W5:Y:S04]  /*fd50*/  LDL.LU R8, [R1+0x480] ;  /* 0x0004800001087983 */ /* 0x0001680000300800 */
[----:B------:R0:W5:Y:S04]  /*fd60*/  LDL.LU R7, [R1+0x47c] ;  /* 0x00047c0001077983 */ /* 0x0001680000300800 */
[----:B------:R0:W5:Y:S04]  /*fd70*/  LDL.LU R6, [R1+0x478] ;  /* 0x0004780001067983 */ /* 0x0001680000300800 */
[----:B------:R0:W5:Y:S04]  /*fd80*/  LDL.LU R3, [R1+0x474] ;  /* 0x0004740001037983 */ /* 0x0001680000300800 */
[----:B------:R0:W5:Y:S04]  /*fd90*/  LDL.LU R2, [R1+0x470] ;  /* 0x0004700001027983 */ /* 0x0001680000300800 */
[----:B------:R0:W5:Y:S01]  /*fda0*/  LDL.LU R0, [R1+0x46c] ;  /* 0x00046c0001007983 */ /* 0x0001620000300800 */
[----:B----4-:R-:W-:-:S05]  /*fdb0*/  HADD2.F32 R11, -RZ, R14.H0_H0 ;  /* 0x2000000eff0b7230 */ /* 0x010fca0000004100 */
[----:B------:R-:W-:-:S04]  /*fdc0*/  FADD.FTZ R11, R11, -UR28 ;  /* 0x8000001c0b0b7e21 */ /* 0x000fc80008010000 */
[----:B------:R-:W-:Y:S01]  /*fdd0*/  FMUL.FTZ R11, R11, UR16 ;  /* 0x000000100b0b7c20 */ /* 0x000fe20008410000 */
[----:B------:R-:W-:-:S03]  /*fde0*/  FMUL.FTZ R14, R5, R12 ;  /* 0x0000000c050e7220 */ /* 0x000fc60000410000 */
[----:B------:R-:W-:Y:S01]  /*fdf0*/  FFMA.FTZ R16, R11, R16, RZ ;  /* 0x000000100b107223 */ /* 0x000fe200000100ff */
[----:B------:R-:W-:-:S03]  /*fe00*/  FADD.FTZ R15, R14, R15 ;  /* 0x0000000f0e0f7221 */ /* 0x000fc60000010000 */
[----:B------:R-:W-:Y:S01]  /*fe10*/  FFMA.FTZ R16, R13, R14, R16 ;  /* 0x0000000e0d107223 */ /* 0x000fe20000010010 */
[----:B------:R-:W-:Y:S02]  /*fe20*/  HADD2.F32 R14, -RZ, R19.H0_H0 ;  /* 0x20000013ff0e7230 */ /* 0x000fe40000004100 */
[----:B------:R-:W-:Y:S01]  /*fe30*/  FFMA.FTZ R11, R10, R11, RZ ;  /* 0x0000000b0a0b7223 */ /* 0x000fe200000100ff */
[----:B------:R-:W-:Y:S01]  /*fe40*/  FFMA.FTZ R13, R12, R13, RZ ;  /* 0x0000000d0c0d7223 */ /* 0x000fe200000100ff */
[----:B------:R-:W4:Y:S01]  /*fe50*/  LDL.S16 R19, [R1+0x2e6] ;  /* 0x0002e60001137983 */ /* 0x000f220000100600 */
[----:B------:R-:W-:Y:S01]  /*fe60*/  FADD.FTZ R14, R14, -UR28 ;  /* 0x8000001c0e0e7e21 */ /* 0x000fe20008010000 */
[----:B------:R-:W-:-:S03]  /*fe70*/  FADD.FTZ R10, RZ, R10 ;  /* 0x0000000aff0a7221 */ /* 0x000fc60000010000 */
[----:B------:R-:W-:Y:S01]  /*fe80*/  FMUL.FTZ R14, R14, UR16 ;  /* 0x000000100e0e7c20 */ /* 0x000fe20008410000 */
[----:B------:R-:W-:-:S03]  /*fe90*/  FADD.FTZ R10, R17, R10 ;  /* 0x0000000a110a7221 */ /* 0x000fc60000010000 */
[----:B------:R-:W-:Y:S01]  /*fea0*/  FFMA.FTZ R11, R17, R14, R11 ;  /* 0x0000000e110b7223 */ /* 0x000fe2000001000b */
[----:B------:R-:W-:-:S04]  /*feb0*/  FMUL.FTZ R17, R4, R17 ;  /* 0x0000001104117220 */ /* 0x000fc80000410000 */
[----:B------:R-:W-:Y:S01]  /*fec0*/  FFMA.FTZ R16, R14, R17, R16 ;  /* 0x000000110e107223 */ /* 0x000fe20000010010 */
[----:B------:R-:W-:Y:S02]  /*fed0*/  HADD2.F32 R14, -RZ, R18.H0_H0 ;  /* 0x20000012ff0e7230 */ /* 0x000fe40000004100 */
[----:B------:R-:W-:Y:S01]  /*fee0*/  FADD.FTZ R12, RZ, R12 ;  /* 0x0000000cff0c7221 */ /* 0x000fe20000010000 */
[----:B------:R-:W-:Y:S02]  /*fef0*/  HADD2.F32 R18, -RZ, R20.H0_H0 ;  /* 0x20000014ff127230 */ /* 0x000fe40000004100 */
[----:B------:R-:W-:Y:S01]  /*ff00*/  FADD.FTZ R15, R15, R17 ;  /* 0x000000110f0f7221 */ /* 0x000fe20000010000 */
[----:B------:R-:W2:Y:S01]  /*ff10*/  LDL.LU.S16 R20, [R1+0x2f0] ;  /* 0x0002f00001147983 */ /* 0x000ea20000300600 */
[----:B------:R-:W-:Y:S01]  /*ff20*/  FADD.FTZ R14, R14, -UR28 ;  /* 0x8000001c0e0e7e21 */ /* 0x000fe20008010000 */
[----:B------:R-:W-:Y:S02]  /*ff30*/  FADD.FTZ R12, R18, R12 ;  /* 0x0000000c120c7221 */ /* 0x000fe40000010000 */
[----:B------:R-:W3:Y:S01]  /*ff40*/  LDL.S16 R17, [R1+0x2ba] ;  /* 0x0002ba0001117983 */ /* 0x000ee20000100600 */
[----:B------:R-:W-:-:S04]  /*ff50*/  FMUL.FTZ R14, R14, UR16 ;  /* 0x000000100e0e7c20 */ /* 0x000fc80008410000 */
[----:B------:R-:W-:Y:S01]  /*ff60*/  FFMA.FTZ R13, R18, R14, R13 ;  /* 0x0000000e120d7223 */ /* 0x000fe2000001000d */
[----:B------:R-:W-:-:S04]  /*ff70*/  FMUL.FTZ R18, R5, R18 ;  /* 0x0000001205127220 */ /* 0x000fc80000410000 */
[----:B------:R-:W-:Y:S02]  /*ff80*/  FFMA.FTZ R16, R14, R18, R16 ;  /* 0x000000120e107223 */ /* 0x000fe40000010010 */
[----:B------:R-:W4:Y:S01]  /*ff90*/  LDL.LU.S16 R14, [R1+0x246] ;  /* 0x00024600010e7983 */ /* 0x000f220000300600 */
[----:B------:R-:W-:-:S03]  /*ffa0*/  FADD.FTZ R15, R18, R15 ;  /* 0x0000000f120f7221 */ /* 0x000fc60000010000 */
[----:B------:R-:W2:Y:S01]  /*ffb0*/  LDL.LU.S16 R18, [R1+0x2e4] ;  /* 0x0002e40001127983 */ /* 0x000ea20000300600 */
[----:B---3--:R-:W-:Y:S02]  /*ffc0*/  HADD2.F32 R17, -RZ, R17.H0_H0 ;  /* 0x20000011ff117230 */ /* 0x008fe40000004100 */
[----:B----4-:R-:W-:-:S05]  /*ffd0*/  HADD2.F32 R14, -RZ, R14.H0_H0 ;  /* 0x2000000eff0e7230 */ /* 0x010fca0000004100 */
[----:B------:R-:W-:-:S04]  /*ffe0*/  FADD.FTZ R14, R14, -UR28 ;  /* 0x8000001c0e0e7e21 */ /* 0x000fc80008010000 */
[----:B------:R-:W-:Y:S01]  /*fff0*/  FMUL.FTZ R14, R14, UR16 ;  /* 0x000000100e0e7c20 */ /* 0x000fe20008410000 */
[----:B------:R-:W-:-:S03]  /*10000*/  FADD.FTZ R10, R10, R17 ;  /* 0x000000110a0a7221 */ /* 0x000fc60000010000 */
[----:B------:R-:W-:Y:S01]  /*10010*/  FFMA.FTZ R11, R17, R14, R11 ;  /* 0x0000000e110b7223 */ /* 0x000fe2000001000b */
[----:B------:R-:W-:-:S04]  /*10020*/  FMUL.FTZ R17, R4, R17 ;  /* 0x0000001104117220 */ /* 0x000fc80000410000 */
[----:B------:R-:W-:Y:S02]  /*10030*/  FFMA.FTZ R16, R14, R17, R16 ;  /* 0x000000110e107223 */ /* 0x000fe40000010010 */
[----:B------:R-:W3:Y:S01]  /*10040*/  LDL.LU.S16 R14, [R1+0x2b8] ;  /* 0x0002b800010e7983 */ /* 0x000ee20000300600 */
[----:B--2---:R-:W-:Y:S02]  /*10050*/  HADD2.F32 R18, -RZ, R18.H0_H0 ;  /* 0x20000012ff127230 */ /* 0x004fe40000004100 */
[----:B------:R-:W-:-:S03]  /*10060*/  FADD.FTZ R15, R15, R17 ;  /* 0x000000110f0f7221 */ /* 0x000fc60000010000 */
[----:B------:R-:W-:Y:S01]  /*10070*/  FADD.FTZ R12, R12, R18 ;  /* 0x000000120c0c7221 */ /* 0x000fe20000010000 */
[----:B---3--:R-:W-:-:S05]  /*10080*/  HADD2.F32 R14, -RZ, R14.H0_H0 ;  /* 0x2000000eff0e7230 */ /* 0x008fca0000004100 */
[----:B------:R-:W-:-:S04]  /*10090*/  FADD.FTZ R14, R14, -UR28 ;  /* 0x8000001c0e0e7e21 */ /* 0x000fc80008010000 */
[----:B------:R-:W-:-:S04]  /*100a0*/  FMUL.FTZ R14, R14, UR16 ;  /* 0x000000100e0e7c20 */ /* 0x000fc80008410000 */
[----:B------:R-:W-:Y:S01]  /*100b0*/  FFMA.FTZ R13, R18, R14, R13 ;  /* 0x0000000e120d7223 */ /* 0x000fe2000001000d */
[----:B------:R-:W-:-:S04]  /*100c0*/  FMUL.FTZ R18, R5, R18 ;  /* 0x0000001205127220 */ /* 0x000fc80000410000 */
[----:B------:R-:W-:Y:S01]  /*100d0*/  FFMA.FTZ R16, R14, R18, R16 ;  /* 0x000000120e107223 */ /* 0x000fe20000010010 */
[----:B------:R-:W-:Y:S02]  /*100e0*/  FADD.FTZ R15, R18, R15 ;  /* 0x0000000f120f7221 */ /* 0x000fe40000010000 */
[----:B------:R-:W2:Y:S01]  /*100f0*/  LDL.LU.S16 R18, [R1+0x218] ;  /* 0x0002180001127983 */ /* 0x000ea20000300600 */
[----:B------:R-:W-:Y:S02]  /*10100*/  HADD2.F32 R14, -RZ, R22.H0_H0 ;  /* 0x20000016ff0e7230 */ /* 0x000fe40000004100 */
[----:B------:R-:W-:Y:S01]  /*10110*/  HADD2.F32 R17, -RZ, R19.H0_H0 ;  /* 0x20000013ff117230 */ /* 0x000fe20000004100 */
[----:B------:R-:W3:Y:S02]  /*10120*/  LDL.LU.S16 R22, [R1+0x222] ;  /* 0x0002220001167983 */ /* 0x000ee40000300600 */
[----:B------:R-:W-:Y:S02]  /*10130*/  FADD.FTZ R14, R14, -UR28 ;  /* 0x8000001c0e0e7e21 */ /* 0x000fe40008010000 */
[----:B------:R-:W4:Y:S02]  /*10140*/  LDL.S16 R19, [R1+0x224] ;  /* 0x0002240001137983 */ /* 0x000f240000100600 */
[----:B------:R-:W-:Y:S01]  /*10150*/  FMUL.FTZ R14, R14, UR16 ;  /* 0x000000100e0e7c20 */ /* 0x000fe20008410000 */
[----:B------:R-:W-:-:S03]  /*10160*/  FADD.FTZ R10, R10, R17 ;  /* 0x000000110a0a7221 */ /* 0x000fc60000010000 */
[----:B------:R-:W-:Y:S01]  /*10170*/  FFMA.FTZ R11, R17, R14, R11 ;  /* 0x0000000e110b7223 */ /* 0x000fe2000001000b */
[----:B------:R-:W-:-:S04]  /*10180*/  FMUL.FTZ R17, R4, R17 ;  /* 0x0000001104117220 */ /* 0x000fc80000410000 */
[----:B------:R-:W-:Y:S01]  /*10190*/  FFMA.FTZ R16, R14, R17, R16 ;  /* 0x000000110e107223 */ /* 0x000fe20000010010 */
[----:B------:R-:W-:Y:S02]  /*101a0*/  FADD.FTZ R15, R15, R17 ;  /* 0x000000110f0f7221 */ /* 0x000fe40000010000 */
[----:B------:R-:W3:Y:S01]  /*101b0*/  LDL.LU.S16 R17, [R1+0x22c] ;  /* 0x00022c0001117983 */ /* 0x000ee20000300600 */
[----:B--2---:R-:W-:Y:S02]  /*101c0*/  HADD2.F32 R14, -RZ, R18.H0_H0 ;  /* 0x20000012ff0e7230 */ /* 0x004fe40000004100 */
[----:B------:R-:W-:Y:S02]  /*101d0*/  HADD2.F32 R18, -RZ, R20.H0_H0 ;  /* 0x20000014ff127230 */ /* 0x000fe40000004100 */
[----:B------:R-:W2:Y:S01]  /*101e0*/  LDL.S16 R20, [R1+0x22e] ;  /* 0x00022e0001147983 */ /* 0x000ea20000100600 */
[----:B------:R-:W-:-:S04]  /*101f0*/  FADD.FTZ R14, R14, -UR28 ;  /* 0x8000001c0e0e7e21 */ /* 0x000fc80008010000 */
[----:B------:R-:W-:Y:S01]  /*10200*/  FMUL.FTZ R14, R14, UR16 ;  /* 0x000000100e0e7c20 */ /* 0x000fe20008410000 */
[----:B------:R-:W-:-:S03]  /*10210*/  FADD.FTZ R12, R12, R18 ;  /* 0x000000120c0c7221 */ /* 0x000fc60000010000 */
[----:B------:R-:W-:Y:S01]  /*10220*/  FFMA.FTZ R13, R18, R14, R13 ;  /* 0x0000000e120d7223 */ /* 0x000fe2000001000d */
[----:B------:R-:W-:-:S04]  /*10230*/  FMUL.FTZ R18, R5, R18 ;  /* 0x0000001205127220 */ /* 0x000fc80000410000 */
[----:B------:R-:W-:Y:S02]  /*10240*/  FFMA.FTZ R16, R14, R18, R16 ;  /* 0x000000120e107223 */ /* 0x000fe40000010010 */
[----:B------:R-:W4:Y:S01]  /*10250*/  LDL.LU.S16 R14, [R1+0x226] ;  /* 0x00022600010e7983 */ /* 0x000f220000300600 */
[----:B------:R-:W-:-:S03]  /*10260*/  FADD.FTZ R15, R18, R15 ;  /* 0x0000000f120f7221 */ /* 0x000fc60000010000 */
[----:B------:R-:W2:Y:S01]  /*10270*/  LDL.LU.S16 R18, [R1+0x228] ;  /* 0x0002280001127983 */ /* 0x000ea20000300600 */
[----:B---3--:R-:W-:-:S05]  /*10280*/  HADD2.F32 R17, -RZ, R17.H0_H0 ;  /* 0x20000011ff117230 */ /* 0x008fca0000004100 */
[----:B------:R-:W-:Y:S01]  /*10290*/  FADD.FTZ R10, R10, R17 ;  /* 0x000000110a0a7221 */ /* 0x000fe20000010000 */
[----:B----4-:R-:W-:-:S05]  /*102a0*/  HADD2.F32 R14, -RZ, R14.H0_H0 ;  /* 0x2000000eff0e7230 */ /* 0x010fca0000004100 */
[----:B------:R-:W-:-:S04]  /*102b0*/  FADD.FTZ R14, R14, -UR28 ;  /* 0x8000001c0e0e7e21 */ /* 0x000fc80008010000 */
[----:B------:R-:W-:-:S04]  /*102c0*/  FMUL.FTZ R14, R14, UR16 ;  /* 0x000000100e0e7c20 */ /* 0x000fc80008410000 */
[----:B------:R-:W-:Y:S01]  /*102d0*/  FFMA.FTZ R11, R17, R14, R11 ;  /* 0x0000000e110b7223 */ /* 0x000fe2000001000b */
[----:B------:R-:W-:-:S04]  /*102e0*/  FMUL.FTZ R17, R4, R17 ;  /* 0x0000001104117220 */ /* 0x000fc80000410000 */
[----:B------:R-:W-:Y:S01]  /*102f0*/  FFMA.FTZ R16, R14, R17, R16 ;  /* 0x000000110e107223 */ /* 0x000fe20000010010 */
[----:B------:R-:W-:Y:S02]  /*10300*/  HADD2.F32 R14, -RZ, R45.H0_H0 ;  /* 0x2000002dff0e7230 */ /* 0x000fe40000004100 */
[----:B--2---:R-:W-:-:S03]  /*10310*/  HADD2.F32 R18, -RZ, R18.H0_H0 ;  /* 0x20000012ff127230 */ /* 0x004fc60000004100 */
[----:B------:R-:W-:-:S04]  /*10320*/  FADD.FTZ R14, R14, -UR28 ;  /* 0x8000001c0e0e7e21 */ /* 0x000fc80008010000 */
[----:B------:R-:W-:Y:S01]  /*10330*/  FMUL.FTZ R14, R14, UR16 ;  /* 0x000000100e0e7c20 */ /* 0x000fe20008410000 */
[----:B------:R-:W-:-:S03]  /*10340*/  FADD.FTZ R12, R12, R18 ;  /* 0x000000120c0c7221 */ /* 0x000fc60000010000 */
[----:B------:R-:W-:Y:S01]  /*10350*/  FFMA.FTZ R13, R18, R14, R13 ;  /* 0x0000000e120d7223 */ /* 0x000fe2000001000d */
[----:B------:R-:W-:-:S04]  /*10360*/  FMUL.FTZ R18, R5, R18 ;  /* 0x0000001205127220 */ /* 0x000fc80000410000 */
[----:B------:R-:W-:Y:S01]  /*10370*/  FFMA.FTZ R16, R14, R18, R16 ;  /* 0x000000120e107223 */ /* 0x000fe20000010010 */
[----:B------:R-:W-:Y:S02]  /*10380*/  HADD2.F32 R14, -RZ, R22.H0_H0 ;  /* 0x20000016ff0e7230 */ /* 0x000fe40000004100 */
[----:B------:R-:W-:Y:S01]  /*10390*/  FADD.FTZ R15, R15, R17 ;  /* 0x000000110f0f7221 */ /* 0x000fe20000010000 */
[----:B------:R-:W-:Y:S01]  /*103a0*/  HADD2.F32 R17, -RZ, R19.H0_H0 ;  /* 0x20000013ff117230 */ /* 0x000fe20000004100 */
[----:B------:R-:W2:Y:S01]  /*103b0*/  LDL.LU.S16 R22, [R1+0x336] ;  /* 0x0003360001167983 */ /* 0x000ea20000300600 */
        /* <DEDUP_REMOVED lines=8> */
[----:B------:R-:W-:Y:S02]  /*10440*/  HADD2.F32 R18, -RZ, R20.H0_H0 ;  /* 0x20000014ff127230 */ /* 0x000fe40000004100 */
[----:B------:R-:W-:Y:S02]  /*10450*/  HADD2.F32 R19, -RZ, R42.H1_H1 ;  /* 0x3000002aff137230 */ /* 0x000fe40000004100 */
[----:B------:R-:W-:Y:S01]  /*10460*/  FADD.FTZ R14, R14, -UR28 ;  /* 0x8000001c0e0e7e21 */ /* 0x000fe20008010000 */
[----:B------:R-:W-:Y:S01]  /*10470*/  FADD.FTZ R15, R15, R17 ;  /* 0x000000110f0f7221 */ /* 0x000fe20000010000 */
[----:B------:R-:W-:Y:S01]  /*10480*/  HADD2.F32 R44, -RZ, R44.H1_H1 ;  /* 0x3000002cff2c7230 */ /* 0x000fe20000004100 */
[----:B------:R-:W3:Y:S01]  /*10490*/  LDL.S16 R20, [R1+0x37e] ;  /* 0x00037e0001147983 */ /* 0x000ee20000100600 */
[----:B------:R-:W-:Y:S01]  /*104a0*/  FMUL.FTZ R14, R14, UR16 ;  /* 0x000000100e0e7c20 */ /* 0x000fe20008410000 */
[----:B------:R-:W-:-:S03]  /*104b0*/  FADD.FTZ R12, R12, R18 ;  /* 0x000000120c0c7221 */ /* 0x000fc60000010000 */
[----:B------:R-:W-:Y:S01]  /*104c0*/  FFMA.FTZ R13, R18, R14, R13 ;  /* 0x0000000e120d7223 */ /* 0x000fe2000001000d */
[----:B------:R-:W-:-:S04]  /*104d0*/  FMUL.FTZ R18, R5, R18 ;  /* 0x0000001205127220 */ /* 0x000fc80000410000 */
[----:B------:R-:W-:Y:S01]  /*104e0*/  FFMA.FTZ R16, R14, R18, R16 ;  /* 0x000000120e107223 */ /* 0x000fe20000010010 */
[----:B------:R-:W-:Y:S02]  /*104f0*/  HADD2.F32 R14, -RZ, R25.H0_H0 ;  /* 0x20000019ff0e7230 */ /* 0x000fe40000004100 */
[----:B------:R-:W-:Y:S02]  /*10500*/  HADD2.F32 R17, -RZ, R28.H0_H0 ;  /* 0x2000001cff117230 */ /* 0x000fe40000004100 */
[----:B------:R-:W-:Y:S01]  /*10510*/  FADD.FTZ R15, R18, R15 ;  /* 0x0000000f120f7221 */ /* 0x000fe20000010000 */
[----:B------:R-:W4:Y:S01]  /*10520*/  LDL.LU.S16 R28, [R1+0x3a0] ;  /* 0x0003a000011c7983 */ /* 0x000f220000300600 */
[----:B------:R-:W-:-:S03]  /*10530*/  FADD.FTZ R14, R14, -UR28 ;  /* 0x8000001c0e0e7e21 */ /* 0x000fc60008010000 */
[----:B------:R-:W3:Y:S01]  /*10540*/  LDL.S16 R25, [R1+0x3d4] ;  /* 0x0003d40001197983 */ /* 0x000ee20000100600 */
[----:B------:R-:W-:Y:S01]  /*10550*/  FMUL.FTZ R14, R14, UR16 ;  /* 0x000000100e0e7c20 */ /* 0x000fe20008410000 */
[----:B------:R-:W-:-:S03]  /*10560*/  FADD.FTZ R10, R10, R17 ;  /* 0x000000110a0a7221 */ /* 0x000fc60000010000 */
[----:B------:R-:W-:Y:S01]  /*10570*/  FFMA.FTZ R11, R17, R14, R11 ;  /* 0x0000000e110b7223 */ /* 0x000fe2000001000b */
[----:B------:R-:W-:-:S04]  /*10580*/  FMUL.FTZ R17, R4, R17 ;  /* 0x0000001104117220 */ /* 0x000fc80000410000 */
[----:B------:R-:W-:Y:S01]  /*10590*/  FFMA.FTZ R16, R14, R17, R16 ;  /* 0x000000110e107223 */ /* 0x000fe20000010010 */
[----:B------:R-:W-:Y:S01]  /*105a0*/  FADD.FTZ R15, R15, R17 ;  /* 0x000000110f0f7221 */ /* 0x000fe20000010000 */
[----:B------:R-:W-:Y:S02]  /*105b0*/  HADD2.F32 R17, -RZ, R39.H0_H0 ;  /* 0x20000027ff117230 */ /* 0x000fe40000004100 */
[----:B------:R-:W3:Y:S01]  /*105c0*/  LDL.LU.S16 R39, [R1+0x37c] ;  /* 0x00037c0001277983 */ /* 0x000ee20000300600 */
[----:B------:R-:W-:-:S03]  /*105d0*/  HADD2.F32 R18, -RZ, R27.H0_H0 ;  /* 0x2000001bff127230 */ /* 0x000fc60000004100 */
[----:B------:R-:W3:Y:S01]  /*105e0*/  LDL.LU.S16 R27, [R1+0x35a] ;  /* 0x00035a00011b7983 */ /* 0x000ee20000300600 */
[----:B------:R-:W-:-:S05]  /*105f0*/  HADD2.F32 R14, -RZ, R43.H1_H1 ;  /* 0x3000002bff0e7230 */ /* 0x000fca0000004100 */
[----:B------:R-:W-:-:S04]  /*10600*/  FADD.FTZ R14, R14, -UR28 ;  /* 0x8000001c0e0e7e21 */ /* 0x000fc80008010000 */
[----:B------:R-:W-:Y:S01]  /*10610*/  FMUL.FTZ R14, R14, UR16 ;  /* 0x000000100e0e7c20 */ /* 0x000fe20008410000 */
[----:B------:R-:W-:-:S03]  /*10620*/  FADD.FTZ R12, R12, R17 ;  /* 0x000000110c0c7221 */ /* 0x000fc60000010000 */
[----:B------:R-:W-:Y:S01]  /*10630*/  FFMA.FTZ R13, R17, R14, R13 ;  /* 0x0000000e110d7223 */ /* 0x000fe2000001000d */
[----:B------:R-:W-:Y:S01]  /*10640*/  FMUL.FTZ R17, R5, R17 ;  /* 0x0000001105117220 */ /* 0x000fe20000410000 */
[----:B------:R-:W-:-:S03]  /*10650*/  FADD.FTZ R18, R18, -UR28 ;  /* 0x8000001c12127e21 */ /* 0x000fc60008010000 */
[----:B------:R-:W-:Y:S01]  /*10660*/  FFMA.FTZ R16, R14, R17, R16 ;  /* 0x000000110e107223 */ /* 0x000fe20000010010 */
[----:B------:R-:W-:Y:S02]  /*10670*/  HADD2.F32 R14, -RZ, R29.H0_H0 ;  /* 0x2000001dff0e7230 */ /* 0x000fe40000004100 */
[----:B------:R-:W-:Y:S01]  /*10680*/  FMUL.FTZ R18, R18, UR16 ;  /* 0x0000001012127c20 */ /* 0x000fe20008410000 */
[----:B------:R-:W-:Y:S02]  /*10690*/  HADD2.F32 R43, -RZ, R43.H0_H0 ;  /* 0x2000002bff2b7230 */ /* 0x000fe40000004100 */
[----:B------:R-:W-:Y:S01]  /*106a0*/  FADD.FTZ R15, R17, R15 ;  /* 0x0000000f110f7221 */ /* 0x000fe20000010000 */
[----:B------:R-:W-:Y:S01]  /*106b0*/  FADD.FTZ R19, R19, -UR28 ;  /* 0x8000001c13137e21 */ /* 0x000fe20008010000 */
[----:B------:R-:W-:Y:S01]  /*106c0*/  FADD.FTZ R10, R10, R14 ;  /* 0x0000000e0a0a7221 */ /* 0x000fe20000010000 */
[----:B------:R-:W-:Y:S01]  /*106d0*/  FFMA.FTZ R11, R14, R18, R11 ;  /* 0x000000120e0b7223 */ /* 0x000fe2000001000b */
[----:B------:R-:W-:Y:S01]  /*106e0*/  FMUL.FTZ R14, R4, R14 ;  /* 0x0000000e040e7220 */ /* 0x000fe20000410000 */
[----:B------:R-:W-:Y:S01]  /*106f0*/  FADD.FTZ R43, R43, -UR28 ;  /* 0x8000001c2b2b7e21 */ /* 0x000fe20008010000 */
[----:B------:R-:W-:-:S02]  /*10700*/  HADD2.F32 R42, -RZ, R42.H0_H0 ;  /* 0x2000002aff2a7230 */ /* 0x000fc40000004100 */
[----:B------:R-:W-:Y:S01]  /*10710*/  FADD.FTZ R44, R44, -UR28 ;  /* 0x8000001c2c2c7e21 */ /* 0x000fe20008010000 */
[----:B------:R-:W-:Y:S01]  /*10720*/  FFMA.FTZ R16, R18, R14, R16 ;  /* 0x0000000e12107223 */ /* 0x000fe20000010010 */
[----:B------:R-:W-:Y:S01]  /*10730*/  FADD.FTZ R15, R15, R14 ;  /* 0x0000000e0f0f7221 */ /* 0x000fe20000010000 */
[----:B------:R-:W-:Y:S02]  /*10740*/  HADD2.F32 R14, -RZ, R33.H0_H0 ;  /* 0x20000021ff0e7230 */ /* 0x000fe40000004100 */
[----:B------:R-:W-:Y:S01]  /*10750*/  FMUL.FTZ R43, R43, UR16 ;  /* 0x000000102b2b7c20 */ /* 0x000fe20008410000 */
[----:B------:R-:W-:Y:S02]  /*10760*/  HADD2.F32 R17, -RZ, R36.H0_H0 ;  /* 0x20000024ff117230 */ /* 0x000fe40000004100 */
[----:B------:R-:W-:Y:S01]  /*10770*/  FMUL.FTZ R19, R19, UR16 ;  /* 0x0000001013137c20 */ /* 0x000fe20008410000 */
[----:B------:R-:W-:Y:S02]  /*10780*/  HADD2.F32 R18, -RZ, R30.H0_H0 ;  /* 0x2000001eff127230 */ /* 0x000fe40000004100 */
[----:B------:R-:W-:Y:S01]  /*10790*/  FADD.FTZ R14, R14, -UR28 ;  /* 0x8000001c0e0e7e21 */ /* 0x000fe20008010000 */
[----:B------:R-:W-:-:S02]  /*107a0*/  HADD2.F32 R45, -RZ, R45.H1_H1 ;  /* 0x3000002dff2d7230 */ /* 0x000fc40000004100 */
[----:B------:R-:W-:Y:S01]  /*107b0*/  FADD.FTZ R12, R12, R17 ;  /* 0x000000110c0c7221 */ /* 0x000fe20000010000 */
[----:B------:R-:W-:Y:S01]  /*107c0*/  FFMA.FTZ R13, R17, R43, R13 ;  /* 0x0000002b110d7223 */ /* 0x000fe2000001000d */
[----:B------:R-:W-:Y:S01]  /*107d0*/  FMUL.FTZ R17, R5, R17 ;  /* 0x0000001105117220 */ /* 0x000fe20000410000 */
[----:B------:R-:W-:Y:S01]  /*107e0*/  FMUL.FTZ R14, R14, UR16 ;  /* 0x000000100e0e7c20 */ /* 0x000fe20008410000 */
[----:B------:R-:W-:Y:S01]  /*107f0*/  FADD.FTZ R10, R10, R18 ;  /* 0x000000120a0a7221 */ /* 0x000fe20000010000 */
[----:B------:R-:W-:Y:S01]  /*10800*/  FADD.FTZ R42, R42, -UR28 ;  /* 0x8000001c2a2a7e21 */ /* 0x000fe20008010000 */
[----:B------:R-:W-:Y:S01]  /*10810*/  FFMA.FTZ R16, R43, R17, R16 ;  /* 0x000000112b107223 */ /* 0x000fe20000010010 */
[----:B------:R-:W-:Y:S01]  /*10820*/  FADD.FTZ R15, R17, R15 ;  /* 0x0000000f110f7221 */ /* 0x000fe20000010000 */
[----:B------:R-:W-:Y:S01]  /*10830*/  FMUL.FTZ R17, R4, R18 ;  /* 0x0000001204117220 */ /* 0x000fe20000410000 */
[----:B------:R-:W-:Y:S01]  /*10840*/  FFMA.FTZ R11, R18, R14, R11 ;  /* 0x0000000e120b7223 */ /* 0x000fe2000001000b */
[----:B------:R-:W-:-:S02]  /*10850*/  HADD2.F32 R18, -RZ, R32.H0_H0 ;  /* 0x20000020ff127230 */ /* 0x000fc40000004100 */
[----:B------:R-:W-:Y:S01]  /*10860*/  FMUL.FTZ R44, R44, UR16 ;  /* 0x000000102c2c7c20 */ /* 0x000fe20008410000 */
[----:B------:R-:W-:Y:S01]  /*10870*/  FFMA.FTZ R16, R14, R17, R16 ;  /* 0x000000110e107223 */ /* 0x000fe20000010010 */
[----:B------:R-:W-:Y:S01]  /*10880*/  FADD.FTZ R15, R15, R17 ;  /* 0x000000110f0f7221 */ /* 0x000fe20000010000 */
[----:B------:R-:W3:Y:S01]  /*10890*/  LDL.LU.S16 R29, [R1+0x3ca] ;  /* 0x0003ca00011d7983 */ /* 0x000ee20000300600 */
[----:B------:R-:W-:Y:S01]  /*108a0*/  FMUL.FTZ R14, R5, R18 ;  /* 0x00000012050e7220 */ /* 0x000fe20000410000 */
[----:B------:R-:W-:Y:S01]  /*108b0*/  FADD.FTZ R12, R12, R18 ;  /* 0x000000120c0c7221 */ /* 0x000fe20000010000 */
[----:B------:R-:W-:Y:S01]  /*108c0*/  FFMA.FTZ R13, R18, R19, R13 ;  /* 0x00000013120d7223 */ /* 0x000fe2000001000d */
[----:B------:R-:W3:Y:S01]  /*108d0*/  LDL.LU.S16 R36, [R1+0x43e] ;  /* 0x00043e0001247983 */ /* 0x000ee20000300600 */
[----:B------:R-:W-:Y:S01]  /*108e0*/  FADD.FTZ R15, R14, R15 ;  /* 0x0000000f0e0f7221 */ /* 0x000fe20000010000 */
[----:B------:R-:W-:Y:S01]  /*108f0*/  FFMA.FTZ R16, R19, R14, R16 ;  /* 0x0000000e13107223 */ /* 0x000fe20000010010 */
[----:B------:R-:W-:-:S02]  /*10900*/  HADD2.F32 R14, -RZ, R38.H0_H0 ;  /* 0x20000026ff0e7230 */ /* 0x000fc40000004100 */
[----:B------:R-:W-:Y:S01]  /*10910*/  FMUL.FTZ R42, R42, UR16 ;  /* 0x000000102a2a7c20 */ /* 0x000fe20008410000 */
[----:B------:R-:W-:Y:S02]  /*10920*/  HADD2.F32 R17, -RZ, R31.H0_H0 ;  /* 0x2000001fff117230 */ /* 0x000fe40000004100 */
[----:B------:R-:W-:Y:S01]  /*10930*/  FADD.FTZ R10, R10, R45 ;  /* 0x0000002d0a0a7221 */ /* 0x000fe20000010000 */
        /* <DEDUP_REMOVED lines=12> */
[----:B------:R-:W3:Y:S01]  /*10a00*/  LDL.S16 R33, [R1+0x44c] ;  /* 0x00044c0001217983 */ /* 0x000ee20000100600 */
[----:B------:R-:W-:Y:S01]  /*10a10*/  FMUL.FTZ R19, R4, R18 ;  /* 0x0000001204137220 */ /* 0x000fe20000410000 */
[----:B------:R-:W-:Y:S01]  /*10a20*/  FADD.FTZ R10, R10, R18 ;  /* 0x000000120a0a7221 */ /* 0x000fe20000010000 */
[----:B------:R-:W-:Y:S02]  /*10a30*/  FFMA.FTZ R11, R18, R17, R11 ;  /* 0x00000011120b7223 */ /* 0x000fe4000001000b */
[----:B------:R-:W-:Y:S01]  /*10a40*/  FFMA.FTZ R16, R17, R19, R16 ;  /* 0x0000001311107223 */ /* 0x000fe20000010010 */
[----:B------:R-:W-:Y:S01]  /*10a50*/  FADD.FTZ R15, R15, R19 ;  /* 0x000000130f0f7221 */ /* 0x000fe20000010000 */
[----:B--2---:R-:W-:-:S02]  /*10a60*/  HADD2.F32 R14, -RZ, R22.H0_H0 ;  /* 0x20000016ff0e7230 */ /* 0x004fc40000004100 */
[----:B------:R-:W2:Y:S03]  /*10a70*/  LDL.LU.S16 R22, [R1+0x3d0] ;  /* 0x0003d00001167983 */ /* 0x000ea60000300600 */
[----:B------:R-:W-:-:S04]  /*10a80*/  FADD.FTZ R14, R14, -UR28 ;  /* 0x8000001c0e0e7e21 */ /* 0x000fc80008010000 */
[----:B------:R-:W-:Y:S01]  /*10a90*/  FMUL.FTZ R14, R14, UR16 ;  /* 0x000000100e0e7c20 */ /* 0x000fe20008410000 */
[----:B----4-:R-:W-:Y:S02]  /*10aa0*/  HADD2.F32 R19, -RZ, R28.H0_H0 ;  /* 0x2000001cff137230 */ /* 0x010fe40000004100 */
[----:B------:R-:W4:Y:S01]  /*10ab0*/  LDL.S16 R28, [R1+0x3c8] ;  /* 0x0003c800011c7983 */ /* 0x000f220000100600 */
[----:B---3--:R-:W-:-:S03]  /*10ac0*/  HADD2.F32 R18, -RZ, R39.H0_H0 ;  /* 0x20000027ff127230 */ /* 0x008fc60000004100 */
[----:B------:R-:W3:Y:S01]  /*10ad0*/  LDL.LU.S16 R39, [R1+0x3c4] ;  /* 0x0003c40001277983 */ /* 0x000ee20000300600 */
[----:B------:R-:W-:Y:S02]  /*10ae0*/  HADD2.F32 R17, -RZ, R27.H0_H0 ;  /* 0x2000001bff117230 */ /* 0x000fe40000004100 */
[----:B------:R-:W-:Y:S01]  /*10af0*/  FADD.FTZ R18, R18, -UR28 ;  /* 0x8000001c12127e21 */ /* 0x000fe20008010000 */
[----:B------:R-:W-:Y:S02]  /*10b00*/  HADD2.F32 R20, -RZ, R20.H0_H0 ;  /* 0x20000014ff147230 */ /* 0x000fe40000004100 */
[----:B------:R-:W-:Y:S01]  /*10b10*/  FADD.FTZ R10, R10, R19 ;  /* 0x000000130a0a7221 */ /* 0x000fe20000010000 */
[----:B------:R-:W4:Y:S01]  /*10b20*/  LDL.LU.S16 R27, [R1+0x3c2] ;  /* 0x0003c200011b7983 */ /* 0x000f220000300600 */
[----:B------:R-:W-:Y:S01]  /*10b30*/  FADD.FTZ R12, R12, R17 ;  /* 0x000000110c0c7221 */ /* 0x000fe20000010000 */
[----:B------:R-:W-:Y:S01]  /*10b40*/  FFMA.FTZ R13, R17, R14, R13 ;  /* 0x0000000e110d7223 */ /* 0x000fe2000001000d */
[----:B------:R-:W-:-:S04]  /*10b50*/  FMUL.FTZ R17, R5, R17 ;  /* 0x0000001105117220 */ /* 0x000fc80000410000 */
[----:B------:R-:W-:Y:S01]  /*10b60*/  FFMA.FTZ R16, R14, R17, R16 ;  /* 0x000000110e107223 */ /* 0x000fe20000010010 */
[----:B------:R-:W-:Y:S02]  /*10b70*/  HADD2.F32 R14, -RZ, R25.H0_H0 ;  /* 0x20000019ff0e7230 */ /* 0x000fe40000004100 */
[----:B------:R-:W4:Y:S01]  /*10b80*/  LDL.S16 R25, [R1+0x3cc] ;  /* 0x0003cc0001197983 */ /* 0x000f220000100600 */
[----:B------:R-:W-:Y:S01]  /*10b90*/  FMUL.FTZ R18, R18, UR16 ;  /* 0x0000001012127c20 */ /* 0x000fe20008410000 */
[----:B------:R-:W-:Y:S01]  /*10ba0*/  FADD.FTZ R20, R20, -UR28 ;  /* 0x8000001c14147e21 */ /* 0x000fe20008010000 */
[----:B------:R-:W-:Y:S02]  /*10bb0*/  FADD.FTZ R15, R17, R15 ;  /* 0x0000000f110f7221 */ /* 0x000fe40000010000 */
[----:B------:R-:W-:Y:S01]  /*10bc0*/  FFMA.FTZ R11, R19, R18, R11 ;  /* 0x00000012130b7223 */ /* 0x000fe2000001000b */
[----:B------:R-:W-:Y:S01]  /*10bd0*/  FMUL.FTZ R19, R4, R19 ;  /* 0x0000001304137220 */ /* 0x000fe20000410000 */
[----:B------:R-:W-:Y:S01]  /*10be0*/  FMUL.FTZ R20, R20, UR16 ;  /* 0x0000001014147c20 */ /* 0x000fe20008410000 */
[----:B------:R-:W-:-:S02]  /*10bf0*/  HADD2.F32 R17, -RZ, R34.H0_H0 ;  /* 0x20000022ff117230 */ /* 0x000fc40000004100 */
[----:B------:R-:W-:Y:S01]  /*10c00*/  FADD.FTZ R12, R12, R14 ;  /* 0x0000000e0c0c7221 */ /* 0x000fe20000010000 */
[----:B------:R-:W-:Y:S01]  /*10c10*/  FFMA.FTZ R16, R18, R19, R16 ;  /* 0x0000001312107223 */ /* 0x000fe20000010010 */
[----:B------:R-:W-:Y:S01]  /*10c20*/  FADD.FTZ R15, R15, R19 ;  /* 0x000000130f0f7221 */ /* 0x000fe20000010000 */
[----:B------:R-:W-:Y:S01]  /*10c30*/  FMUL.FTZ R18, R5, R14 ;  /* 0x0000000e05127220 */ /* 0x000fe20000410000 */
[----:B------:R-:W-:Y:S01]  /*10c40*/  FFMA.FTZ R13, R14, R20, R13 ;  /* 0x000000140e0d7223 */ /* 0x000fe2000001000d */
[----:B------:R-:W-:Y:S02]  /*10c50*/  FADD.FTZ R17, R17, -UR28 ;  /* 0x8000001c11117e21 */ /* 0x000fe40008010000 */
[----:B------:R-:W-:Y:S01]  /*10c60*/  FADD.FTZ R15, R18, R15 ;  /* 0x0000000f120f7221 */ /* 0x000fe20000010000 */
[----:B------:R-:W-:Y:S01]  /*10c70*/  FFMA.FTZ R16, R20, R18, R16 ;  /* 0x0000001214107223 */ /* 0x000fe20000010010 */
[----:B------:R-:W-:Y:S01]  /*10c80*/  FMUL.FTZ R17, R17, UR16 ;  /* 0x0000001011117c20 */ /* 0x000fe20008410000 */
[----:B------:R-:W-:-:S05]  /*10c90*/  HADD2.F32 R19, -RZ, R35.H0_H0 ;  /* 0x20000023ff137230 */ /* 0x000fca0000004100 */
[----:B------:R-:W-:Y:S01]  /*10ca0*/  FADD.FTZ R12, R12, R19 ;  /* 0x000000130c0c7221 */ /* 0x000fe20000010000 */
[----:B--2---:R-:W-:Y:S02]  /*10cb0*/  HADD2.F32 R14, -RZ, R22.H0_H0 ;  /* 0x20000016ff0e7230 */ /* 0x004fe40000004100 */
[----:B------:R-:W2:Y:S03]  /*10cc0*/  LDL.S16 R22, [R1+0x3c0] ;  /* 0x0003c00001167983 */ /* 0x000ea60000100600 */
[----:B------:R-:W-:-:S04]  /*10cd0*/  FADD.FTZ R14, R14, -UR28 ;  /* 0x8000001c0e0e7e21 */ /* 0x000fc80008010000 */
[----:B------:R-:W-:-:S04]  /*10ce0*/  FMUL.FTZ R14, R14, UR16 ;  /* 0x000000100e0e7c20 */ /* 0x000fc80008410000 */
[----:B------:R-:W-:Y:S01]  /*10cf0*/  FFMA.FTZ R13, R19, R14, R13 ;  /* 0x0000000e130d7223 */ /* 0x000fe2000001000d */
[----:B------:R-:W-:Y:S01]  /*10d00*/  FMUL.FTZ R19, R5, R19 ;  /* 0x0000001305137220 */ /* 0x000fe20000410000 */
[----:B---3--:R-:W-:Y:S02]  /*10d10*/  HADD2.F32 R18, -RZ, R39.H0_H0 ;  /* 0x20000027ff127230 */ /* 0x008fe40000004100 */
[----:B------:R-:W3:Y:S03]  /*10d20*/  LDL.S16 R39, [R1+0x3bc] ;  /* 0x0003bc0001277983 */ /* 0x000ee60000100600 */
[----:B------:R-:W-:Y:S01]  /*10d30*/  FADD.FTZ R10, R10, R18 ;  /* 0x000000120a0a7221 */ /* 0x000fe20000010000 */
[----:B------:R-:W-:Y:S01]  /*10d40*/  FFMA.FTZ R11, R18, R17, R11 ;  /* 0x00000011120b7223 */ /* 0x000fe2000001000b */
[----:B------:R-:W-:-:S04]  /*10d50*/  FMUL.FTZ R18, R4, R18 ;  /* 0x0000001204127220 */ /* 0x000fc80000410000 */
[----:B------:R-:W-:Y:S01]  /*10d60*/  FFMA.FTZ R16, R17, R18, R16 ;  /* 0x0000001211107223 */ /* 0x000fe20000010010 */
[----:B----4-:R-:W-:Y:S02]  /*10d70*/  HADD2.F32 R17, -RZ, R28.H0_H0 ;  /* 0x2000001cff117230 */ /* 0x010fe40000004100 */
[----:B------:R-:W4:Y:S01]  /*10d80*/  LDL.LU.S16 R28, [R1+0x3be] ;  /* 0x0003be00011c7983 */ /* 0x000f220000300600 */
[----:B------:R-:W-:Y:S01]  /*10d90*/  FFMA.FTZ R16, R14, R19, R16 ;  /* 0x000000130e107223 */ /* 0x000fe20000010010 */
[----:B------:R-:W-:Y:S02]  /*10da0*/  HADD2.F32 R14, -RZ, R25.H0_H0 ;  /* 0x20000019ff0e7230 */ /* 0x000fe40000004100 */
[----:B------:R-:W4:Y:S01]  /*10db0*/  LDL.S16 R25, [R1+0x3b8] ;  /* 0x0003b80001197983 */ /* 0x000f220000100600 */
[----:B------:R-:W-:Y:S02]  /*10dc0*/  HADD2.F32 R20, -RZ, R41.H0_H0 ;  /* 0x20000029ff147230 */ /* 0x000fe40000004100 */
[----:B------:R-:W-:-:S03]  /*10dd0*/  FADD.FTZ R15, R15, R18 ;  /* 0x000000120f0f7221 */ /* 0x000fc60000010000 */
        /* <DEDUP_REMOVED lines=9> */
[----:B------:R-:W-:Y:S02]  /*10e70*/  HADD2.F32 R18, -RZ, R29.H0_H0 ;  /* 0x2000001dff127230 */ /* 0x000fe40000004100 */
[----:B------:R-:W-:Y:S01]  /*10e80*/  FMUL.FTZ R14, R14, UR16 ;  /* 0x000000100e0e7c20 */ /* 0x000fe20008410000 */
[----:B--2---:R-:W-:Y:S01]  /*10e90*/  HADD2.F32 R17, -RZ, R22.H0_H0 ;  /* 0x20000016ff117230 */ /* 0x004fe20000004100 */
[----:B------:R-:W2:Y:S04]  /*10ea0*/  LDL.S16 R29, [R1+0x3b0] ;  /* 0x0003b000011d7983 */ /* 0x000ea80000100600 */
[----:B------:R-:W2:Y:S01]  /*10eb0*/  LDL.LU.S16 R22, [R1+0x3ba] ;  /* 0x0003ba0001167983 */ /* 0x000ea20000300600 */
[----:B------:R-:W-:Y:S01]  /*10ec0*/  FADD.FTZ R17, R17, -UR28 ;  /* 0x8000001c11117e21 */ /* 0x000fe20008010000 */
[----:B------:R-:W-:Y:S01]  /*10ed0*/  FADD.FTZ R12, R12, R18 ;  /* 0x000000120c0c7221 */ /* 0x000fe20000010000 */
[----:B------:R-:W-:Y:S01]  /*10ee0*/  FFMA.FTZ R13, R18, R14, R13 ;  /* 0x0000000e120d7223 */ /* 0x000fe2000001000d */
[----:B------:R-:W-:Y:S01]  /*10ef0*/  FMUL.FTZ R18, R5, R18 ;  /* 0x0000001205127220 */ /* 0x000fe20000410000 */
[----:B------:R-:W-:-:S03]  /*10f00*/  FMUL.FTZ R17, R17, UR16 ;  /* 0x0000001011117c20 */ /* 0x000fc60008410000 */
[----:B------:R-:W-:Y:S01]  /*10f10*/  FFMA.FTZ R16, R14, R18, R16 ;  /* 0x000000120e107223 */ /* 0x000fe20000010010 */
[----:B---3--:R-:W-:Y:S02]  /*10f20*/  HADD2.F32 R19, -RZ, R39.H0_H0 ;  /* 0x20000027ff137230 */ /* 0x008fe40000004100 */
[----:B------:R-:W3:Y:S03]  /*10f30*/  LDL.LU.S16 R39, [R1+0x3b6] ;  /* 0x0003b60001277983 */ /* 0x000ee60000300600 */
[----:B------:R-:W-:Y:S01]  /*10f40*/  FADD.FTZ R10, R10, R19 ;  /* 0x000000130a0a7221 */ /* 0x000fe20000010000 */
[----:B------:R-:W-:Y:S01]  /*10f50*/  FFMA.FTZ R11, R19, R17, R11 ;  /* 0x00000011130b7223 */ /* 0x000fe2000001000b */
[----:B------:R-:W-:Y:S01]  /*10f60*/  FMUL.FTZ R19, R4, R19 ;  /* 0x0000001304137220 */ /* 0x000fe20000410000 */
[----:B----4-:R-:W-:Y:S02]  /*10f70*/  HADD2.F32 R14, -RZ, R28.H0_H0 ;  /* 0x2000001cff0e7230 */ /* 0x010fe40000004100 */
[----:B------:R-:W4:Y:S01]  /*10f80*/  LDL.S16 R28, [R1+0x3ac] ;  /* 0x0003ac00011c7983 */ /* 0x000f220000100600 */
[----:B------:R-:W-:Y:S01]  /*10f90*/  FFMA.FTZ R16, R17, R19, R16 ;  /* 0x0000001311107223 */ /* 0x000fe20000010010 */
[----:B------:R-:W-:-:S02]  /*10fa0*/  HADD2.F32 R17, -RZ, R25.H0_H0 ;  /* 0x20000019ff117230 */ /* 0x000fc40000004100 */
[----:B------:R-:W4:Y:S01]  /*10fb0*/  LDL.LU.S16 R25, [R1+0x3b2] ;  /* 0x0003b20001197983 */ /* 0x000f220000300600 */
[----:B------:R-:W-:Y:S02]  /*10fc0*/  HADD2.F32 R20, -RZ, R27.H0_H0 ;  /* 0x2000001bff147230 */ /* 0x000fe40000004100 */
[----:B------:R-:W-:Y:S01]  /*10fd0*/  FADD.FTZ R15, R18, R15 ;  /* 0x0000000f120f7221 */ /* 0x000fe20000010000 */
[----:B------:R-:W-:Y:S01]  /*10fe0*/  FADD.FTZ R12, R12, R14 ;  /* 0x0000000e0c0c7221 */ /* 0x000fe20000010000 */
[----:B------:R-:W4:Y:S01]  /*10ff0*/  LDL.S16 R27, [R1+0x3a8] ;  /* 0x0003a800011b7983 */ /* 0x000f220000100600 */
[----:B------:R-:W-:-:S04]  /*11000*/  FADD.FTZ R20, R20, -UR28 ;  /* 0x8000001c14147e21 */ /* 0x000fc80008010000 */
[----:B------:R-:W-:Y:S01]  /*11010*/  FMUL.FTZ R20, R20, UR16 ;  /* 0x0000001014147c20 */ /* 0x000fe20008410000 */
[----:B------:R-:W-:Y:S01]  /*11020*/  FADD.FTZ R15, R15, R19 ;  /* 0x000000130f0f7221 */ /* 0x000fe20000010000 */
[----:B------:R-:W-:Y:S02]  /*11030*/  FMUL.FTZ R18, R5, R14 ;  /* 0x0000000e05127220 */ /* 0x000fe40000410000 */
[----:B------:R-:W-:Y:S01]  /*11040*/  FFMA.FTZ R13, R14, R20, R13 ;  /* 0x000000140e0d7223 */ /* 0x000fe2000001000d */
[----:B------:R-:W-:Y:S01]  /*11050*/  FADD.FTZ R17, R17, -UR28 ;  /* 0x8000001c11117e21 */ /* 0x000fe20008010000 */
[----:B------:R-:W-:Y:S01]  /*11060*/  FADD.FTZ R15, R18, R15 ;  /* 0x0000000f120f7221 */ /* 0x000fe20000010000 */
[----:B------:R-:W-:Y:S01]  /*11070*/  FFMA.FTZ R16, R20, R18, R16 ;  /* 0x0000001214107223 */ /* 0x000fe20000010010 */
[----:B------:R-:W-:Y:S02]  /*11080*/  HADD2.F32 R18, -RZ, R40.H0_H0 ;  /* 0x20000028ff127230 */ /* 0x000fe40000004100 */
[----:B------:R-:W-:-:S03]  /*11090*/  FMUL.FTZ R17, R17, UR16 ;  /* 0x0000001011117c20 */ /* 0x000fc60008410000 */
[----:B------:R-:W-:Y:S01]  /*110a0*/  FADD.FTZ R10, R10, R18 ;  /* 0x000000120a0a7221 */ /* 0x000fe20000010000 */
[----:B------:R-:W-:Y:S01]  /*110b0*/  FFMA.FTZ R11, R18, R17, R11 ;  /* 0x00000011120b7223 */ /* 0x000fe2000001000b */
[----:B------:R-:W-:-:S04]  /*110c0*/  FMUL.FTZ R18, R4, R18 ;  /* 0x0000001204127220 */ /* 0x000fc80000410000 */
[----:B------:R-:W-:Y:S01]  /*110d0*/  FFMA.FTZ R16, R17, R18, R16 ;  /* 0x0000001211107223 */ /* 0x000fe20000010010 */
[----:B--2---:R-:W-:Y:S02]  /*110e0*/  HADD2.F32 R14, -RZ, R22.H0_H0 ;  /* 0x20000016ff0e7230 */ /* 0x004fe40000004100 */
[----:B------:R-:W2:Y:S03]  /*110f0*/  LDL.LU.S16 R22, [R1+0x3ae] ;  /* 0x0003ae0001167983 */ /* 0x000ea60000300600 */
[----:B------:R-:W-:-:S04]  /*11100*/  FADD.FTZ R14, R14, -UR28 ;  /* 0x8000001c0e0e7e21 */ /* 0x000fc80008010000 */
[----:B------:R-:W-:Y:S01]  /*11110*/  FMUL.FTZ R14, R14, UR16 ;  /* 0x000000100e0e7c20 */ /* 0x000fe20008410000 */
[----:B---3--:R-:W-:Y:S02]  /*11120*/  HADD2.F32 R19, -RZ, R39.H0_H0 ;  /* 0x20000027ff137230 */ /* 0x008fe40000004100 */
[----:B------:R-:W3:Y:S03]  /*11130*/  LDL.S16 R39, [R1+0x3a4] ;  /* 0x0003a40001277983 */ /* 0x000ee60000100600 */
[----:B------:R-:W-:Y:S01]  /*11140*/  FADD.FTZ R12, R12, R19 ;  /* 0x000000130c0c7221 */ /* 0x000fe20000010000 */
[----:B------:R-:W-:Y:S01]  /*11150*/  FFMA.FTZ R13, R19, R14, R13 ;  /* 0x0000000e130d7223 */ /* 0x000fe2000001000d */
[----:B------:R-:W-:Y:S01]  /*11160*/  FMUL.FTZ R19, R5, R19 ;  /* 0x0000001305137220 */ /* 0x000fe20000410000 */
[----:B----4-:R-:W-:Y:S02]  /*11170*/  HADD2.F32 R17, -RZ, R28.H0_H0 ;  /* 0x2000001cff117230 */ /* 0x010fe40000004100 */
[----:B------:R-:W4:Y:S01]  /*11180*/  LDL.LU.S16 R28, [R1+0x3a6] ;  /* 0x0003a600011c7983 */ /* 0x000f220000300600 */
[----:B------:R-:W-:Y:S01]  /*11190*/  FFMA.FTZ R16, R14, R19, R16 ;  /* 0x000000130e107223 */ /* 0x000fe20000010010 */
[----:B------:R-:W-:-:S02]  /*111a0*/  HADD2.F32 R14, -RZ, R25.H0_H0 ;  /* 0x20000019ff0e7230 */ /* 0x000fc40000004100 */
[----:B------:R-:W4:Y:S01]  /*111b0*/  LDL.S16 R25, [R1+0x39c] ;  /* 0x00039c0001197983 */ /* 0x000f220000100600 */
[----:B------:R-:W-:-:S03]  /*111c0*/  HADD2.F32 R20, -RZ, R29.H0_H0 ;  /* 0x2000001dff147230 */ /* 0x000fc60000004100 */
[----:B------:R-:W4:Y:S02]  /*111d0*/  LDL.LU.S16 R29, [R1+0x3aa] ;  /* 0x0003aa00011d7983 */ /* 0x000f240000300600 */
[----:B------:R-:W-:Y:S01]  /*111e0*/  FADD.FTZ R20, R20, -UR28 ;  /* 0x8000001c14147e21 */ /* 0x000fe20008010000 */
[----:B------:R-:W-:-:S03]  /*111f0*/  FADD.FTZ R15, R15, R18 ;  /* 0x000000120f0f7221 */ /* 0x000fc60000010000 */
[----:B------:R-:W-:Y:S01]  /*11200*/  FMUL.FTZ R20, R20, UR16 ;  /* 0x0000001014147c20 */ /* 0x000fe20008410000 */
[----:B------:R-:W-:Y:S01]  /*11210*/  FADD.FTZ R15, R19, R15 ;  /* 0x0000000f130f7221 */ /* 0x000fe20000010000 */
[----:B------:R-:W-:Y:S01]  /*11220*/  FMUL.FTZ R18, R4, R17 ;  /* 0x0000001104127220 */ /* 0x000fe20000410000 */
[----:B------:R-:W-:Y:S01]  /*11230*/  FADD.FTZ R10, R10, R17 ;  /* 0x000000110a0a7221 */ /* 0x000fe20000010000 */
[----:B------:R-:W-:Y:S01]  /*11240*/  FFMA.FTZ R11, R17, R20, R11 ;  /* 0x00000014110b7223 */ /* 0x000fe2000001000b */
[----:B------:R-:W-:Y:S02]  /*11250*/  HADD2.F32 R17, -RZ, R27.H0_H0 ;  /* 0x2000001bff117230 */ /* 0x000fe40000004100 */
[----:B------:R-:W-:Y:S01]  /*11260*/  FADD.FTZ R14, R14, -UR28 ;  /* 0x8000001c0e0e7e21 */ /* 0x000fe20008010000 */
[----:B------:R-:W4:Y:S01]  /*11270*/  LDL.LU.S16 R27, [R1+0x39e] ;  /* 0x00039e00011b7983 */ /* 0x000f220000300600 */
[----:B------:R-:W-:Y:S01]  /*11280*/  FADD.FTZ R15, R15, R18 ;  /* 0x000000120f0f7221 */ /* 0x000fe20000010000 */
[----:B------:R-:W-:Y:S01]  /*11290*/  FFMA.FTZ R16, R20, R18, R16 ;  /* 0x0000001214107223 */ /* 0x000fe20000010010 */
[----:B------:R-:W-:Y:S01]  /*112a0*/  FADD.FTZ R17, R17, -UR28 ;  /* 0x8000001c11117e21 */ /* 0x000fe20008010000 */
[----:B------:R-:W-:-:S03]  /*112b0*/  FMUL.FTZ R14, R14, UR16 ;  /* 0x000000100e0e7c20 */ /* 0x000fc60008410000 */
[----:B------:R-:W-:Y:S01]  /*112c0*/  FMUL.FTZ R17, R17, UR16 ;  /* 0x0000001011117c20 */ /* 0x000fe20008410000 */
[----:B--2---:R-:W-:Y:S02]  /*112d0*/  HADD2.F32 R18, -RZ, R22.H0_H0 ;  /* 0x20000016ff127230 */ /* 0x004fe40000004100 */
[----:B------:R-:W2:Y:S03]  /*112e0*/  LDL.S16 R22, [R1+0x398] ;  /* 0x0003980001167983 */ /* 0x000ea60000100600 */
[----:B------:R-:W-:Y:S01]  /*112f0*/  FADD.FTZ R12, R12, R18 ;  /* 0x000000120c0c7221 */ /* 0x000fe20000010000 */
[----:B------:R-:W-:Y:S01]  /*11300*/  FFMA.FTZ R13, R18, R14, R13 ;  /* 0x0000000e120d7223 */ /* 0x000fe2000001000d */
[----:B------:R-:W-:-:S04]  /*11310*/  FMUL.FTZ R18, R5, R18 ;  /* 0x0000001205127220 */ /* 0x000fc80000410000 */
        /* <DEDUP_REMOVED lines=11> */
[----:B------:R-:W-:-:S03]  /*113d0*/  HADD2.F32 R20, -RZ, R29.H0_H0 ;  /* 0x2000001dff147230 */ /* 0x000fc60000004100 */
[----:B------:R-:W4:Y:S02]  /*113e0*/  LDL.S16 R29, [R1+0x394] ;  /* 0x00039400011d7983 */ /* 0x000f240000100600 */
        /* <DEDUP_REMOVED lines=9> */
[----:B------:R-:W4:Y:S01]  /*11480*/  LDL.S16 R27, [R1+0x38c] ;  /* 0x00038c00011b7983 */ /* 0x000f220000100600 */
[----:B------:R-:W-:Y:S01]  /*11490*/  FADD.FTZ R15, R18, R15 ;  /* 0x0000000f120f7221 */ /* 0x000fe20000010000 */
[----:B------:R-:W-:Y:S01]  /*114a0*/  FFMA.FTZ R16, R20, R18, R16 ;  /* 0x0000001214107223 */ /* 0x000fe20000010010 */
[----:B------:R-:W-:Y:S01]  /*114b0*/  FADD.FTZ R14, R14, -UR28 ;  /* 0x8000001c0e0e7e21 */ /* 0x000fe20008010000 */
[----:B------:R-:W-:-:S03]  /*114c0*/  FMUL.FTZ R17, R17, UR16 ;  /* 0x0000001011117c20 */ /* 0x000fc60008410000 */
[----:B------:R-:W-:Y:S01]  /*114d0*/  FMUL.FTZ R14, R14, UR16 ;  /* 0x000000100e0e7c20 */ /* 0x000fe20008410000 */
[----:B--2---:R-:W-:Y:S02]  /*114e0*/  HADD2.F32 R18, -RZ, R22.H0_H0 ;  /* 0x20000016ff127230 */ /* 0x004fe40000004100 */
[----:B------:R-:W2:Y:S03]  /*114f0*/  LDL.LU.S16 R22, [R1+0x392] ;  /* 0x0003920001167983 */ /* 0x000ea60000300600 */
[----:B------:R-:W-:Y:S01]  /*11500*/  FADD.FTZ R10, R10, R18 ;  /* 0x000000120a0a7221 */ /* 0x000fe20000010000 */
[----:B------:R-:W-:Y:S01]  /*11510*/  FFMA.FTZ R11, R18, R17, R11 ;  /* 0x00000011120b7223 */ /* 0x000fe2000001000b */
[----:B------:R-:W-:-:S04]  /*11520*/  FMUL.FTZ R18, R4, R18 ;  /* 0x0000001204127220 */ /* 0x000fc80000410000 */
[----:B------:R-:W-:Y:S01]  /*11530*/  FFMA.FTZ R16, R17, R18, R16 ;  /* 0x0000001211107223 */ /* 0x000fe20000010010 */
        /* <DEDUP_REMOVED lines=339> */
[----:B------:R-:W4:Y:S01]  /*12a70*/  LDL.LU.S16 R25, [R1+0x3ce] ;  /* 0x0003ce0001197983 */ /* 0x000f220000300600 */
        /* <DEDUP_REMOVED lines=495> */
[----:B------:R-:W-:Y:S02]  /*14970*/  HADD2.F32 R20, -RZ, R29.H0_H0 ;  /* 0x2000001dff147230 */ /* 0x000fe40000004100 */
[----:B------:R-:W-:Y:S01]  /*14980*/  FADD.FTZ R15, R18, R15 ;  /* 0x0000000f120f7221 */ /* 0x000fe20000010000 */
[----:B------:R-:W-:Y:S01]  /*14990*/  FADD.FTZ R12, R12, R14 ;  /* 0x0000000e0c0c7221 */ /* 0x000fe20000010000 */
[----:B------:R-:W-:Y:S01]  /*149a0*/  FADD.FTZ R17, R17, -UR28 ;  /* 0x8000001c11117e21 */ /* 0x000fe20008010000 */
[----:B------:R-:W4:Y:S01]  /*149b0*/  LDL.S16 R29, [R1+0x448] ;  /* 0x00044800011d7983 */ /* 0x000f220000100600 */
[----:B------:R-:W-:Y:S01]  /*149c0*/  FADD.FTZ R20, R20, -UR28 ;  /* 0x8000001c14147e21 */ /* 0x000fe20008010000 */
[----:B------:R-:W-:-:S03]  /*149d0*/  FADD.FTZ R15, R15, R19 ;  /* 0x000000130f0f7221 */ /* 0x000fc60000010000 */
[----:B------:R-:W-:Y:S01]  /*149e0*/  FMUL.FTZ R20, R20, UR16 ;  /* 0x0000001014147c20 */ /* 0x000fe20008410000 */
[----:B------:R-:W-:-:S03]  /*149f0*/  FMUL.FTZ R18, R5, R14 ;  /* 0x0000000e05127220 */ /* 0x000fc60000410000 */
[----:B------:R-:W-:Y:S01]  /*14a00*/  FFMA.FTZ R13, R14, R20, R13 ;  /* 0x000000140e0d7223 */ /* 0x000fe2000001000d */
[----:B------:R-:W-:Y:S02]  /*14a10*/  HADD2.F32 R14, -RZ, R27.H0_H0 ;  /* 0x2000001bff0e7230 */ /* 0x000fe40000004100 */
[----:B------:R-:W-:Y:S01]  /*14a20*/  FADD.FTZ R15, R18, R15 ;  /* 0x0000000f120f7221 */ /* 0x000fe20000010000 */
[----:B------:R-:W4:Y:S01]  /*14a30*/  LDL.S16 R27, [R1+0x43c] ;  /* 0x00043c00011b7983 */ /* 0x000f220000100600 */
[----:B------:R-:W-:Y:S01]  /*14a40*/  FFMA.FTZ R16, R20, R18, R16 ;  /* 0x0000001214107223 */ /* 0x000fe20000010010 */
[----:B------:R-:W-:Y:S01]  /*14a50*/  FMUL.FTZ R17, R17, UR16 ;  /* 0x0000001011117c20 */ /* 0x000fe20008410000 */
[----:B------:R-:W-:Y:S01]  /*14a60*/  FADD.FTZ R14, R14, -UR28 ;  /* 0x8000001c0e0e7e21 */ /* 0x000fe20008010000 */
[----:B------:R-:W-:-:S03]  /*14a70*/  HADD2.F32 R19, -RZ, R21.H0_H0 ;  /* 0x20000015ff137230 */ /* 0x000fc60000004100 */
        /* <DEDUP_REMOVED lines=9> */
[----:B------:R-:W-:Y:S01]  /*14b10*/  FMUL.FTZ R21, R5, R20 ;  /* 0x0000001405157220 */ /* 0x000fe20000410000 */
[----:B------:R-:W-:-:S03]  /*14b20*/  FFMA.FTZ R13, R20, R14, R13 ;  /* 0x0000000e140d7223 */ /* 0x000fc6000001000d */
[----:B------:R-:W-:Y:S01]  /*14b30*/  FFMA.FTZ R17, R14, R21, R17 ;  /* 0x000000150e117223 */ /* 0x000fe20000010011 */
[----:B----4-:R-:W-:Y:S02]  /*14b40*/  HADD2.F32 R16, -RZ, R28.H0_H0 ;  /* 0x2000001cff107230 */ /* 0x010fe40000004100 */
[----:B------:R-:W4:Y:S01]  /*14b50*/  LDL.LU.S16 R28, [R1+0x442] ;  /* 0x00044200011c7983 */ /* 0x000f220000300600 */
[----:B------:R-:W-:-:S03]  /*14b60*/  HADD2.F32 R14, -RZ, R25.H0_H0 ;  /* 0x20000019ff0e7230 */ /* 0x000fc60000004100 */
[----:B------:R-:W4:Y:S01]  /*14b70*/  LDL.S16 R25, [R1+0x444] ;  /* 0x0004440001197983 */ /* 0x000f220000100600 */
[----:B------:R-:W-:Y:S01]  /*14b80*/  FADD.FTZ R19, R19, -UR28 ;  /* 0x8000001c13137e21 */ /* 0x000fe20008010000 */
[----:B------:R-:W-:Y:S01]  /*14b90*/  FADD.FTZ R12, R12, R20 ;  /* 0x000000140c0c7221 */ /* 0x000fe20000010000 */
[----:B------:R-:W-:Y:S02]  /*14ba0*/  FADD.FTZ R20, R15, R18 ;  /* 0x000000120f147221 */ /* 0x000fe40000010000 */
[----:B------:R-:W-:Y:S01]  /*14bb0*/  FMUL.FTZ R18, R19, UR16 ;  /* 0x0000001013127c20 */ /* 0x000fe20008410000 */
[----:B------:R-:W-:Y:S01]  /*14bc0*/  FMUL.FTZ R15, R4, R16 ;  /* 0x00000010040f7220 */ /* 0x000fe20000410000 */
[----:B------:R-:W-:Y:S01]  /*14bd0*/  FADD.FTZ R20, R21, R20 ;  /* 0x0000001415147221 */ /* 0x000fe20000010000 */
[----:B------:R-:W-:Y:S01]  /*14be0*/  FADD.FTZ R10, R10, R16 ;  /* 0x000000100a0a7221 */ /* 0x000fe20000010000 */
[----:B------:R-:W-:Y:S01]  /*14bf0*/  FFMA.FTZ R11, R16, R18, R11 ;  /* 0x00000012100b7223 */ /* 0x000fe2000001000b */
[----:B------:R-:W-:Y:S01]  /*14c00*/  FFMA.FTZ R17, R18, R15, R17 ;  /* 0x0000000f12117223 */ /* 0x000fe20000010011 */
[----:B------:R-:W-:Y:S01]  /*14c10*/  FADD.FTZ R20, R20, R15 ;  /* 0x0000000f14147221 */ /* 0x000fe20000010000 */
[----:B------:R-:W-:-:S02]  /*14c20*/  HADD2.F32 R16, -RZ, R27.H0_H0 ;  /* 0x2000001bff107230 */ /* 0x000fc40000004100 */
[----:B------:R-:W4:Y:S01]  /*14c30*/  LDL.LU.S16 R27, [R1+0x446] ;  /* 0x00044600011b7983 */ /* 0x000f220000300600 */
[----:B------:R-:W-:Y:S02]  /*14c40*/  FADD.FTZ R18, R14, -UR28 ;  /* 0x8000001c0e127e21 */ /* 0x000fe40008010000 */
[----:B------:R-:W-:Y:S01]  /*14c50*/  FADD.FTZ R16, R16, -UR28 ;  /* 0x8000001c10107e21 */ /* 0x000fe20008010000 */
[----:B------:R-:W-:Y:S02]  /*14c60*/  HADD2.F32 R14, -RZ, R36.H0_H0 ;  /* 0x20000024ff0e7230 */ /* 0x000fe40000004100 */
[----:B------:R-:W-:Y:S01]  /*14c70*/  FMUL.FTZ R18, R18, UR16 ;  /* 0x0000001012127c20 */ /* 0x000fe20008410000 */
[----:B------:R-:W4:Y:S01]  /*14c80*/  LDL.LU.S16 R36, [R1+0x452] ;  /* 0x0004520001247983 */ /* 0x000f220000300600 */
[----:B------:R-:W-:Y:S01]  /*14c90*/  FMUL.FTZ R16, R16, UR16 ;  /* 0x0000001010107c20 */ /* 0x000fe20008410000 */
[----:B------:R-:W-:Y:S01]  /*14ca0*/  FADD.FTZ R10, R10, R14 ;  /* 0x0000000e0a0a7221 */ /* 0x000fe20000010000 */
[----:B------:R-:W-:-:S02]  /*14cb0*/  FMUL.FTZ R21, R4, R14 ;  /* 0x0000000e04157220 */ /* 0x000fc40000410000 */
[----:B------:R-:W-:Y:S01]  /*14cc0*/  FFMA.FTZ R11, R14, R16, R11 ;  /* 0x000000100e0b7223 */ /* 0x000fe2000001000b */
[----:B--2---:R-:W-:-:S05]  /*14cd0*/  HADD2.F32 R22, -RZ, R22.H0_H0 ;  /* 0x20000016ff167230 */ /* 0x004fca0000004100 */
[----:B------:R-:W-:Y:S01]  /*14ce0*/  FMUL.FTZ R19, R5, R22 ;  /* 0x0000001605137220 */ /* 0x000fe20000410000 */
[----:B------:R-:W-:-:S03]  /*14cf0*/  FFMA.FTZ R13, R22, R18, R13 ;  /* 0x00000012160d7223 */ /* 0x000fc6000001000d */
[----:B------:R-:W-:-:S04]  /*14d00*/  FFMA.FTZ R17, R18, R19, R17 ;  /* 0x0000001312117223 */ /* 0x000fc80000010011 */
[----:B------:R-:W-:Y:S01]  /*14d10*/  FFMA.FTZ R18, R16, R21, R17 ;  /* 0x0000001510127223 */ /* 0x000fe20000010011 */
[----:B---3--:R-:W-:Y:S02]  /*14d20*/  HADD2.F32 R15, -RZ, R39.H0_H0 ;  /* 0x20000027ff0f7230 */ /* 0x008fe40000004100 */
[----:B------:R-:W2:Y:S01]  /*14d30*/  LDL.LU.S16 R39, [R1+0x44a] ;  /* 0x00044a0001277983 */ /* 0x000ea20000300600 */
[----:B----4-:R-:W-:-:S03]  /*14d40*/  HADD2.F32 R14, -RZ, R28.H0_H0 ;  /* 0x2000001cff0e7230 */ /* 0x010fc60000004100 */
[----:B------:R-:W3:Y:S01]  /*14d50*/  LDL.LU.S16 R28, [R1+0x44e] ;  /* 0x00044e00011c7983 */ /* 0x000ee20000300600 */
[----:B------:R-:W-:-:S03]  /*14d60*/  HADD2.F32 R17, -RZ, R25.H0_H0 ;  /* 0x20000019ff117230 */ /* 0x000fc60000004100 */
[----:B------:R-:W4:Y:S01]  /*14d70*/  LDL.S16 R25, [R1+0x450] ;  /* 0x0004500001197983 */ /* 0x000f220000100600 */
[----:B------:R-:W-:Y:S01]  /*14d80*/  FADD.FTZ R15, R15, -UR28 ;  /* 0x8000001c0f0f7e21 */ /* 0x000fe20008010000 */
[----:B------:R-:W-:Y:S01]  /*14d90*/  FADD.FTZ R20, R19, R20 ;  /* 0x0000001413147221 */ /* 0x000fe20000010000 */
[----:B------:R-:W-:Y:S01]  /*14da0*/  FADD.FTZ R12, R12, R22 ;  /* 0x000000160c0c7221 */ /* 0x000fe20000010000 */
[----:B------:R-:W-:Y:S01]  /*14db0*/  FMUL.FTZ R16, R5, R14 ;  /* 0x0000000e05107220 */ /* 0x000fe20000410000 */
[----:B------:R-:W-:Y:S01]  /*14dc0*/  FMUL.FTZ R15, R15, UR16 ;  /* 0x000000100f0f7c20 */ /* 0x000fe20008410000 */
[----:B------:R-:W-:Y:S01]  /*14dd0*/  FADD.FTZ R19, R20, R21 ;  /* 0x0000001514137221 */ /* 0x000fe20000010000 */
[----:B------:R-:W-:Y:S02]  /*14de0*/  HADD2.F32 R20, -RZ, R29.H0_H0 ;  /* 0x2000001dff147230 */ /* 0x000fe40000004100 */
[----:B------:R-:W-:Y:S01]  /*14df0*/  FADD.FTZ R12, R12, R14 ;  /* 0x0000000e0c0c7221 */ /* 0x000fe20000010000 */
[----:B------:R-:W-:Y:S01]  /*14e00*/  FFMA.FTZ R13, R14, R15, R13 ;  /* 0x0000000f0e0d7223 */ /* 0x000fe2000001000d */
[----:B------:R-:W4:Y:S01]  /*14e10*/  LDL.S16 R29, [R1+0x454] ;  /* 0x00045400011d7983 */ /* 0x000f220000100600 */
[----:B------:R-:W-:Y:S01]  /*14e20*/  FADD.FTZ R14, R16, R19 ;  /* 0x00000013100e7221 */ /* 0x000fe20000010000 */
[----:B------:R-:W-:Y:S01]  /*14e30*/  FFMA.FTZ R15, R15, R16, R18 ;  /* 0x000000100f0f7223 */ /* 0x000fe20000010012 */
[----:B------:R-:W-:Y:S01]  /*14e40*/  FADD.FTZ R20, R20, -UR28 ;  /* 0x8000001c14147e21 */ /* 0x000fe20008010000 */
[----:B------:R-:W-:-:S02]  /*14e50*/  HADD2.F32 R16, -RZ, R27.H0_H0 ;  /* 0x2000001bff107230 */ /* 0x000fc40000004100 */
[----:B------:R-:W4:Y:S01]  /*14e60*/  LDL.LU.S16 R27, [R1+0x456] ;  /* 0x00045600011b7983 */ /* 0x000f220000300600 */
[----:B------:R-:W-:Y:S01]  /*14e70*/  FADD.FTZ R17, R17, -UR28 ;  /* 0x8000001c11117e21 */ /* 0x000fe20008010000 */
[----:B------:R-:W-:-:S03]  /*14e80*/  FMUL.FTZ R20, R20, UR16 ;  /* 0x0000001014147c20 */ /* 0x000fc60008410000 */
[----:B------:R-:W-:Y:S01]  /*14e90*/  FMUL.FTZ R22, R17, UR16 ;  /* 0x0000001011167c20 */ /* 0x000fe20008410000 */
[----:B------:R-:W-:-:S04]  /*14ea0*/  FMUL.FTZ R17, R4, R16 ;  /* 0x0000001004117220 */ /* 0x000fc80000410000 */
[----:B------:R-:W-:Y:S01]  /*14eb0*/  FADD.FTZ R14, R14, R17 ;  /* 0x000000110e0e7221 */ /* 0x000fe20000010000 */
[----:B------:R-:W-:Y:S01]  /*14ec0*/  FFMA.FTZ R15, R22, R17, R15 ;  /* 0x00000011160f7223 */ /* 0x000fe2000001000f */
[----:B--2---:R-:W-:Y:S02]  /*14ed0*/  HADD2.F32 R18, -RZ, R39.H0_H0 ;  /* 0x20000027ff127230 */ /* 0x004fe40000004100 */
[----:B------:R-:W2:Y:S03]  /*14ee0*/  LDL.LU.S16 R39, [R1+0x458] ;  /* 0x0004580001277983 */ /* 0x000ea60000300600 */
[----:B------:R-:W-:Y:S01]  /*14ef0*/  FADD.FTZ R12, R12, R18 ;  /* 0x000000120c0c7221 */ /* 0x000fe20000010000 */
[----:B------:R-:W-:Y:S01]  /*14f00*/  FFMA.FTZ R13, R18, R20, R13 ;  /* 0x00000014120d7223 */ /* 0x000fe2000001000d */
[----:B------:R-:W-:Y:S01]  /*14f10*/  FMUL.FTZ R19, R5, R18 ;  /* 0x0000001205137220 */ /* 0x000fe20000410000 */
[----:B---3--:R-:W-:-:S02]  /*14f20*/  HADD2.F32 R18, -RZ, R28.H0_H0 ;  /* 0x2000001cff127230 */ /* 0x008fc40000004100 */
[----:B------:R-:W3:Y:S01]  /*14f30*/  LDL.S16 R28, [R1+0x460] ;  /* 0x00046000011c7983 */ /* 0x000ee20000100600 */
[----:B----4-:R-:W-:-:S03]  /*14f40*/  HADD2.F32 R17, -RZ, R25.H0_H0 ;  /* 0x20000019ff117230 */ /* 0x010fc60000004100 */
[----:B------:R-:W4:Y:S01]  /*14f50*/  LDL.LU.S16 R25, [R1+0x462] ;  /* 0x0004620001197983 */ /* 0x000f220000300600 */
[----:B------:R-:W-:Y:S02]  /*14f60*/  HADD2.F32 R21, -RZ, R33.H0_H0 ;  /* 0x20000021ff157230 */ /* 0x000fe40000004100 */
[----:B------:R-:W-:Y:S01]  /*14f70*/  FADD.FTZ R10, R10, R16 ;  /* 0x000000100a0a7221 */ /* 0x000fe20000010000 */
[----:B------:R-:W-:Y:S02]  /*14f80*/  FFMA.FTZ R11, R16, R22, R11 ;  /* 0x00000016100b7223 */ /* 0x000fe4000001000b */
[----:B------:R-:W-:Y:S01]  /*14f90*/  FADD.FTZ R21, R21, -UR28 ;  /* 0x8000001c15157e21 */ /* 0x000fe20008010000 */
[----:B------:R-:W-:Y:S01]  /*14fa0*/  FFMA.FTZ R15, R20, R19, R15 ;  /* 0x00000013140f7223 */ /* 0x000fe2000001000f */
[----:B------:R-:W-:Y:S01]  /*14fb0*/  FADD.FTZ R16, R19, R14 ;  /* 0x0000000e13107221 */ /* 0x000fe20000010000 */
[----:B------:R-:W-:Y:S01]  /*14fc0*/  FMUL.FTZ R19, R4, R18 ;  /* 0x0000001204137220 */ /* 0x000fe20000410000 */
[----:B------:R-:W-:Y:S01]  /*14fd0*/  FMUL.FTZ R20, R21, UR16 ;  /* 0x0000001015147c20 */ /* 0x000fe20008410000 */
[----:B------:R-:W-:-:S02]  /*14fe0*/  HADD2.F32 R14, -RZ, R36.H0_H0 ;  /* 0x20000024ff0e7230 */ /* 0x000fc40000004100 */
[----:B------:R-:W-:Y:S01]  /*14ff0*/  FADD.FTZ R17, R17, -UR28 ;  /* 0x8000001c11117e21 */ /* 0x000fe20008010000 */
[----:B------:R-:W-:Y:S01]  /*15000*/  FFMA.FTZ R11, R18, R20, R11 ;  /* 0x00000014120b7223 */ /* 0x000fe2000001000b */
[----:B------:R-:W-:Y:S01]  /*15010*/  FFMA.FTZ R20, R20, R19, R15 ;  /* 0x0000001314147223 */ /* 0x000fe2000001000f */
[----:B------:R-:W-:Y:S02]  /*15020*/  HADD2.F32 R15, -RZ, R29.H0_H0 ;  /* 0x2000001dff0f7230 */ /* 0x000fe40000004100 */
[----:B------:R-:W-:Y:S01]  /*15030*/  FADD.FTZ R21, R16, R19 ;  /* 0x0000001310157221 */ /* 0x000fe20000010000 */
[----:B------:R-:W-:Y:S01]  /*15040*/  FADD.FTZ R10, R10, R18 ;  /* 0x000000120a0a7221 */ /* 0x000fe20000010000 */
[----:B------:R-:W-:Y:S02]  /*15050*/  HADD2.F32 R16, -RZ, R27.H0_H0 ;  /* 0x2000001bff107230 */ /* 0x000fe40000004100 */
[----:B------:R-:W-:Y:S01]  /*15060*/  FMUL.FTZ R18, R5, R14 ;  /* 0x0000000e05127220 */ /* 0x000fe20000410000 */
[----:B------:R-:W-:Y:S01]  /*15070*/  FMUL.FTZ R19, R17, UR16 ;  /* 0x0000001011137c20 */ /* 0x000fe20008410000 */
[----:B------:R-:W-:-:S02]  /*15080*/  FADD.FTZ R15, R15, -UR28 ;  /* 0x8000001c0f0f7e21 */ /* 0x000fc40008010000 */
[----:B------:R-:W-:Y:S01]  /*15090*/  FADD.FTZ R21, R18, R21 ;  /* 0x0000001512157221 */ /* 0x000fe20000010000 */
[----:B------:R-:W-:Y:S01]  /*150a0*/  FFMA.FTZ R20, R19, R18, R20 ;  /* 0x0000001213147223 */ /* 0x000fe20000010014 */
[----:B------:R-:W-:Y:S01]  /*150b0*/  FMUL.FTZ R22, R4, R16 ;  /* 0x0000001004167220 */ /* 0x000fe20000410000 */
[----:B------:R-:W-:Y:S01]  /*150c0*/  FMUL.FTZ R15, R15, UR16 ;  /* 0x000000100f0f7c20 */ /* 0x000fe20008410000 */
[----:B------:R-:W-:Y:S02]  /*150d0*/  HADD2.F32 R18, -RZ, R23.H0_H0 ;  /* 0x20000017ff127230 */ /* 0x000fe40000004100 */
[----:B------:R-:W-:Y:S02]  /*150e0*/  HADD2.F32 R24, -RZ, R24.H0_H0 ;  /* 0x20000018ff187230 */ /* 0x000fe40000004100 */
[----:B------:R-:W-:Y:S01]  /*150f0*/  FADD.FTZ R23, R21, R22 ;  /* 0x0000001615177221 */ /* 0x000fe20000010000 */
[----:B------:R-:W-:Y:S01]  /*15100*/  FFMA.FTZ R22, R15, R22, R20 ;  /* 0x000000160f167223 */ /* 0x000fe20000010014 */
[----:B------:R-:W-:Y:S01]  /*15110*/  FMUL.FTZ R20, R5, R18 ;  /* 0x0000001205147220 */ /* 0x000fe20000410000 */
[----:B------:R-:W-:Y:S01]  /*15120*/  FADD.FTZ R21, R12, R14 ;  /* 0x0000000e0c157221 */ /* 0x000fe20000010000 */
[----:B------:R-:W-:-:S02]  /*15130*/  HADD2.F32 R26, -RZ, R26.H0_H0 ;  /* 0x2000001aff1a7230 */ /* 0x000fc40000004100 */
[----:B------:R-:W-:Y:S01]  /*15140*/  FADD.FTZ R24, R24, -UR28 ;  /* 0x8000001c18187e21 */ /* 0x000fe20008010000 */
[----:B------:R-:W-:Y:S01]  /*15150*/  FFMA.FTZ R13, R14, R19, R13 ;  /* 0x000000130e0d7223 */ /* 0x000fe2000001000d */
[----:B------:R-:W-:Y:S01]  /*15160*/  FADD.FTZ R23, R20, R23 ;  /* 0x0000001714177221 */ /* 0x000fe20000010000 */
[----:B------:R-:W-:Y:S01]  /*15170*/  FMUL.FTZ R14, R4, R26 ;  /* 0x0000001a040e7220 */ /* 0x000fe20000410000 */
[----:B------:R-:W-:Y:S01]  /*15180*/  FMUL.FTZ R19, R24, UR16 ;  /* 0x0000001018137c20 */ /* 0x000fe20008410000 */
[----:B------:R-:W-:Y:S01]  /*15190*/  FADD.FTZ R10, R10, R16 ;  /* 0x000000100a0a7221 */ /* 0x000fe20000010000 */
[----:B------:R-:W-:Y:S01]  /*151a0*/  FFMA.FTZ R11, R16, R15, R11 ;  /* 0x0000000f100b7223 */ /* 0x000fe2000001000b */
[----:B------:R-:W-:Y:S01]  /*151b0*/  FADD.FTZ R24, R23, R14 ;  /* 0x0000000e17187221 */ /* 0x000fe20000010000 */
[----:B------:R-:W-:Y:S01]  /*151c0*/  FADD.FTZ R21, R21, R18 ;  /* 0x0000001215157221 */ /* 0x000fe20000010000 */
[----:B--2---:R-:W-:-:S05]  /*151d0*/  HADD2.F32 R17, -RZ, R39.H0_H0 ;  /* 0x20000027ff117230 */ /* 0x004fca0000004100 */
[----:B------:R-:W-:-:S04]  /*151e0*/  FADD.FTZ R17, R17, -UR28 ;  /* 0x8000001c11117e21 */ /* 0x000fc80008010000 */
[----:B------:R-:W-:Y:S01]  /*151f0*/  FMUL.FTZ R17, R17, UR16 ;  /* 0x0000001011117c20 */ /* 0x000fe20008410000 */
[----:B---3--:R-:W-:-:S03]  /*15200*/  HADD2.F32 R12, -RZ, R28.H0_H0 ;  /* 0x2000001cff0c7230 */ /* 0x008fc60000004100 */
[----:B------:R-:W-:Y:S01]  /*15210*/  FFMA.FTZ R22, R17, R20, R22 ;  /* 0x0000001411167223 */ /* 0x000fe20000010016 */
[----:B----4-:R-:W-:Y:S02]  /*15220*/  HADD2.F32 R20, -RZ, R25.H0_H0 ;  /* 0x20000019ff147230 */ /* 0x010fe40000004100 */
[----:B------:R-:W-:Y:S01]  /*15230*/  FADD.FTZ R12, R12, -UR28 ;  /* 0x8000001c0c0c7e21 */ /* 0x000fe20008010000 */
[----:B------:R-:W-:Y:S01]  /*15240*/  FFMA.FTZ R23, R19, R14, R22 ;  /* 0x0000000e13177223 */ /* 0x000fe20000010016 */
        /* <DEDUP_REMOVED lines=9> */
[----:B0-----:R-:W-:Y:S06]  /*152e0*/  BRA `(.L_x_775) ;  /* 0x000000b000087947 */ /* 0x001fec0003800000 */
.L_x_774:
[----:B------:R-:W2:Y:S04]  /*152f0*/  LDL.LU.S16 R18, [R1+0x242] ;  /* 0x0002420001127983 */ /* 0x000ea80000300600 */
[----:B------:R-:W3:Y:S04]  /*15300*/  LDL.S16 R10, [R1+0x244] ;  /* 0x00024400010a7983 */ /* 0x000ee80000100600 */
[----:B------:R-:W4:Y:S04]  /*15310*/  LDL.S16 R19, [R1+0x240] ;  /* 0x0002400001137983 */ /* 0x000f280000100600 */
[----:B------:R-:W4:Y:S04]  /*15320*/  LDL.S16 R17, [R1+0x23e] ;  /* 0x00023e0001117983 */ /* 0x000f280000100600 */
[----:B------:R-:W4:Y:S04]  /*15330*/  LDL.LU.S16 R16, [R1+0x23c] ;  /* 0x00023c0001107983 */ /* 0x000f280000300600 */
[----:B------:R-:W4:Y:S04]  /*15340*/  LDL.S16 R21, [R1+0x232] ;  /* 0x0002320001157983 */ /* 0x000f280000100600 */
[----:B------:R-:W4:Y:S04]  /*15350*/  LDL.LU.S16 R20, [R1+0x234] ;  /* 0x0002340001147983 */ /* 0x000f280000300600 */
[----:B------:R-:W4:Y:S04]  /*15360*/  LDL.LU.S16 R26, [R1+0x246] ;  /* 0x00024600011a7983 */ /* 0x000f280000300600 */
[----:B------:R-:W4:Y:S04]  /*15370*/  LDL.S16 R23, [R1+0x2ba] ;  /* 0x0002ba0001177983 */ /* 0x000f280000100600 */
[----:B------:R-:W4:Y:S01]  /*15380*/  LDL.LU.S16 R22, [R1+0x2b8] ;  /* 0x0002b80001167983 */ /* 0x000f220000300600 */
[----:B--2---:R-:W-:-:S03]  /*15390*/  HADD2.F32 R14, -RZ, R18.H0_H0 ;  /* 0x20000012ff0e7230 */ /* 0x004fc60000004100 */
[----:B------:R-:W2:Y:S01]  /*153a0*/  LDL.S16 R18, [R1+0x236] ;  /* 0x0002360001127983 */ /* 0x000ea20000100600 */
[----:B---3--:R-:W-:-:S05]  /*153b0*/  HADD2.F32 R10, -RZ, R10.H0_H0 ;  /* 0x2000000aff0a7230 */ /* 0x008fca0000004100 */
[----:B------:R-:W-:-:S04]  /*153c0*/  FADD.FTZ R10, R10, -UR28 ;  /* 0x8000001c0a0a7e21 */ /* 0x000fc80008010000 */
[----:B------:R-:W-:-:S04]  /*153d0*/  FMUL.FTZ R10, R10, UR16 ;  /* 0x000000100a0a7c20 */ /* 0x000fc80008410000 */
[----:B-----5:R-:W-:-:S04]  /*153e0*/  FFMA.FTZ R12, R4, R10, R2 ;  /* 0x0000000a040c7223 */ /* 0x020fc80000010002 */
[----:B------:R-:W-:-:S06]  /*153f0*/  FMUL.FTZ R11, R12, -1.4426950216293334961 ;  /* 0xbfb8aa3b0c0b7820 */ /* 0x000fcc0000410000 */
[----:B------:R-:W0:Y:S02]  /*15400*/  MUFU.EX2 R11, R11 ;  /* 0x0000000b000b7308 */ /* 0x000e240000000800 */
[----:B0-----:R-:W-:-:S06]  /*15410*/  FADD.FTZ R11, R11, 1 ;  /* 0x3f8000000b0b7421 */ /* 0x001fcc0000010000 */
[----:B------:R-:W0:Y:S01]  /*15420*/  MUFU.RCP R11, R11 ;  /* 0x0000000b000b7308 */ /* 0x000e220000001000 */
[----:B----4-:R-:W-:Y:S02]  /*15430*/  HADD2.F32 R13, -RZ, R19.H0_H0 ;  /* 0x20000013ff0d7230 */ /* 0x010fe40000004100 */
[----:B------:R-:W-:-:S03]  /*15440*/  FADD.FTZ R14, R14, -UR28 ;  /* 0x8000001c0e0e7e21 */ /* 0x000fc60008010000 */
        /* <DEDUP_REMOVED lines=10> */
[----:B------:R-:W-:-:S05]  /*154f0*/  HADD2.F32 R15, -RZ, R17.H0_H0 ;  /* 0x20000011ff0f7230 */ /* 0x000fca0000004100 */
[----:B0-----:R-:W-:Y:S01]  /*15500*/  FMUL.FTZ R15, R15, R14 ;  /* 0x0000000e0f0f7220 */ /* 0x001fe20000410000 */
[----:B------:R-:W-:-:S04]  /*15510*/  FADD.FTZ R14, -R14, 1 ;  /* 0x3f8000000e0e7421 */ /* 0x000fc80000010100 */
[----:B------:R-:W-:Y:S01]  /*15520*/  FFMA.FTZ R13, R13, R14, 1 ;  /* 0x3f8000000d0d7423 */ /* 0x000fe2000001000e */
[----:B------:R-:W-:-:S03]  /*15530*/  FMUL.FTZ R14, R4, R12 ;  /* 0x0000000c040e7220 */ /* 0x000fc60000410000 */
[----:B------:R-:W-:Y:S01]  /*15540*/  FMUL.FTZ R13, R15, R13 ;  /* 0x0000000d0f0d7220 */ /* 0x000fe20000410000 */
[----:B------:R-:W-:Y:S01]  /*15550*/  FFMA.FTZ R19, R10, R14, RZ ;  /* 0x0000000e0a137223 */ /* 0x000fe200000100ff */
[----:B------:R-:W-:Y:S02]  /*15560*/  FADD.FTZ R14, RZ, R14 ;  /* 0x0000000eff0e7221 */ /* 0x000fe40000010000 */
[----:B------:R-:W-:-:S04]  /*15570*/  FMUL.FTZ R15, R5, R13 ;  /* 0x0000000d050f7220 */ /* 0x000fc80000410000 */
[----:B------:R-:W-:Y:S01]  /*15580*/  FFMA.FTZ R19, R11, R15, R19 ;  /* 0x0000000f0b137223 */ /* 0x000fe20000010013 */
[----:B------:R-:W-:Y:S01]  /*15590*/  FADD.FTZ R14, R15, R14 ;  /* 0x0000000e0f0e7221 */ /* 0x000fe20000010000 */
[----:B------:R-:W-:-:S05]  /*155a0*/  HADD2.F32 R15, -RZ, R16.H0_H0 ;  /* 0x20000010ff0f7230 */ /* 0x000fca0000004100 */
        /* <DEDUP_REMOVED lines=8> */
[----:B------:R-:W-:Y:S01]  /*15630*/  FFMA.FTZ R11, R11, R13, RZ ;  /* 0x0000000d0b0b7223 */ /* 0x000fe200000100ff */
[----:B------:R-:W-:Y:S01]  /*15640*/  FADD.FTZ R13, RZ, R13 ;  /* 0x0000000dff0d7221 */ /* 0x000fe20000010000 */
[----:B--2---:R-:W-:-:S05]  /*15650*/  HADD2.F32 R18, -RZ, R18.H0_H0 ;  /* 0x20000012ff127230 */ /* 0x004fca0000004100 */
[----:B0-----:R-:W-:Y:S01]  /*15660*/  FMUL.FTZ R18, R18, R17 ;  /* 0x0000001112127220 */ /* 0x001fe20000410000 */
[----:B------:R-:W-:-:S04]  /*15670*/  FADD.FTZ R17, -R17, 1 ;  /* 0x3f80000011117421 */ /* 0x000fc80000010100 */
[----:B------:R-:W-:Y:S01]  /*15680*/  FFMA.FTZ R17, R16, R17, 1 ;  /* 0x3f80000010117423 */ /* 0x000fe20000010011 */
[----:B------:R-:W-:Y:S01]  /*15690*/  FFMA.FTZ R16, R10, R12, RZ ;  /* 0x0000000c0a107223 */ /* 0x000fe200000100ff */
[----:B------:R-:W-:Y:S02]  /*156a0*/  FADD.FTZ R10, RZ, R12 ;  /* 0x0000000cff0a7221 */ /* 0x000fe40000010000 */
[----:B------:R-:W-:-:S04]  /*156b0*/  FMUL.FTZ R18, R18, R17 ;  /* 0x0000001112127220 */ /* 0x000fc80000410000 */
[----:B------:R-:W-:Y:S01]  /*156c0*/  FADD.FTZ R10, R10, R18 ;  /* 0x000000120a0a7221 */ /* 0x000fe20000010000 */
[-C--:B------:R-:W-:Y:S01]  /*156d0*/  FFMA.FTZ R12, R15, R18.reuse, R16 ;  /* 0x000000120f0c7223 */ /* 0x080fe20000010010 */
[----:B------:R-:W-:-:S04]  /*156e0*/  FMUL.FTZ R18, R4, R18 ;  /* 0x0000001204127220 */ /* 0x000fc80000410000 */
[----:B------:R-:W-:Y:S01]  /*156f0*/  FFMA.FTZ R19, R15, R18, R19 ;  /* 0x000000120f137223 */ /* 0x000fe20000010013 */
[----:B------:R-:W-:Y:S02]  /*15700*/  HADD2.F32 R15, -RZ, R21.H0_H0 ;  /* 0x20000015ff0f7230 */ /* 0x000fe40000004100 */
[----:B------:R-:W2:Y:S03]  /*15710*/  LDL.S16 R21, [R1+0x2e4] ;  /* 0x0002e40001157983 */ /* 0x000ea60000100600 */
        /* <DEDUP_REMOVED lines=10> */
[----:B------:R-:W-:-:S04]  /*157c0*/  FMUL.FTZ R17, R20, R17 ;  /* 0x0000001114117220 */ /* 0x000fc80000410000 */
[----:B------:R-:W-:Y:S01]  /*157d0*/  FADD.FTZ R13, R13, R17 ;  /* 0x000000110d0d7221 */ /* 0x000fe20000010000 */
[-C--:B------:R-:W-:Y:S01]  /*157e0*/  FFMA.FTZ R11, R15, R17.reuse, R11 ;  /* 0x000000110f0b7223 */ /* 0x080fe2000001000b */
[----:B------:R-:W-:-:S04]  /*157f0*/  FMUL.FTZ R17, R5, R17 ;  /* 0x0000001105117220 */ /* 0x000fc80000410000 */
[----:B------:R-:W-:Y:S01]  /*15800*/  FFMA.FTZ R19, R15, R17, R19 ;  /* 0x000000110f137223 */ /* 0x000fe20000010013 */
[----:B------:R-:W-:Y:S02]  /*15810*/  HADD2.F32 R15, -RZ, R26.H0_H0 ;  /* 0x2000001aff0f7230 */ /* 0x000fe40000004100 */
[----:B------:R-:W3:Y:S03]  /*15820*/  LDL.LU.S16 R26, [R1+0x230] ;  /* 0x00023000011a7983 */ /* 0x000ee60000300600 */
[----:B------:R-:W-:Y:S01]  /*15830*/  FADD.FTZ R15, R15, -UR28 ;  /* 0x8000001c0f0f7e21 */ /* 0x000fe20008010000 */
[----:B------:R-:W-:-:S03]  /*15840*/  FADD.FTZ R14, R14, R18 ;  /* 0x000000120e0e7221 */ /* 0x000fc60000010000 */
        /* <DEDUP_REMOVED lines=8> */
[----:B------:R-:W4:Y:S03]  /*158d0*/  LDL.LU.S16 R23, [R1+0x218] ;  /* 0x0002180001177983 */ /* 0x000f260000300600 */
[----:B0-----:R-:W-:Y:S01]  /*158e0*/  FMUL.FTZ R18, R18, R17 ;  /* 0x0000001112127220 */ /* 0x001fe20000410000 */
[----:B------:R-:W-:-:S04]  /*158f0*/  FADD.FTZ R17, -R17, 1 ;  /* 0x3f80000011117421 */ /* 0x000fc80000010100 */
[----:B------:R-:W-:Y:S01]  /*15900*/  FFMA.FTZ R17, R16, R17, 1 ;  /* 0x3f80000010117423 */ /* 0x000fe20000010011 */
[----:B------:R-:W-:Y:S02]  /*15910*/  HADD2.F32 R16, -RZ, R22.H0_H0 ;  /* 0x20000016ff107230 */ /* 0x000fe40000004100 */
[----:B------:R-:W4:Y:S01]  /*15920*/  LDL.LU.S16 R22, [R1+0x2e6] ;  /* 0x0002e60001167983 */ /* 0x000f220000300600 */
[----:B------:R-:W-:Y:S02]  /*15930*/  FMUL.FTZ R18, R18, R17 ;  /* 0x0000001112127220 */ /* 0x000fe40000410000 */
[----:B------:R-:W-:Y:S02]  /*15940*/  FADD.FTZ R16, R16, -UR28 ;  /* 0x8000001c10107e21 */ /* 0x000fe40008010000 */
[----:B------:R-:W-:Y:S01]  /*15950*/  FADD.FTZ R10, R10, R18 ;  /* 0x000000120a0a7221 */ /* 0x000fe20000010000 */
[-C--:B------:R-:W-:Y:S01]  /*15960*/  FFMA.FTZ R12, R15, R18.reuse, R12 ;  /* 0x000000120f0c7223 */ /* 0x080fe2000001000c */
        /* <DEDUP_REMOVED lines=8> */
[----:B--2---:R-:W-:Y:S02]  /*159f0*/  HADD2.F32 R20, -RZ, R21.H0_H0 ;  /* 0x20000015ff147230 */ /* 0x004fe40000004100 */
[----:B------:R-:W2:Y:S03]  /*15a00*/  LDL.LU.S16 R21, [R1+0x2f0] ;  /* 0x0002f00001157983 */ /* 0x000ea60000300600 */
[----:B0-----:R-:W-:Y:S01]  /*15a10*/  FMUL.FTZ R20, R20, R17 ;  /* 0x0000001114147220 */ /* 0x001fe20000410000 */
[----:B------:R-:W-:-:S04]  /*15a20*/  FADD.FTZ R17, -R17, 1 ;  /* 0x3f80000011117421 */ /* 0x000fc80000010100 */
[----:B------:R-:W-:Y:S01]  /*15a30*/  FFMA.FTZ R17, R15, R17, 1 ;  /* 0x3f8000000f117423 */ /* 0x000fe20000010011 */
[----:B---3--:R-:W-:Y:S02]  /*15a40*/  HADD2.F32 R15, -RZ, R26.H0_H0 ;  /* 0x2000001aff0f7230 */ /* 0x008fe40000004100 */
[----:B------:R-:W3:Y:S01]  /*15a50*/  LDL.S16 R26, [R1+0x226] ;  /* 0x00022600011a7983 */ /* 0x000ee20000100600 */
[----:B------:R-:W-:Y:S02]  /*15a60*/  FMUL.FTZ R17, R20, R17 ;  /* 0x0000001114117220 */ /* 0x000fe40000410000 */
[----:B------:R-:W-:Y:S02]  /*15a70*/  FADD.FTZ R15, R15, -UR28 ;  /* 0x8000001c0f0f7e21 */ /* 0x000fe40008010000 */
[----:B------:R-:W-:Y:S01]  /*15a80*/  FADD.FTZ R13, R13, R17 ;  /* 0x000000110d0d7221 */ /* 0x000fe20000010000 */
[-C--:B------:R-:W-:Y:S01]  /*15a90*/  FFMA.FTZ R11, R16, R17.reuse, R11 ;  /* 0x00000011100b7223 */ /* 0x080fe2000001000b */
        /* <DEDUP_REMOVED lines=8> */
[----:B------:R-:W0:Y:S01]  /*15b20*/  MUFU.RCP R18, R18 ;  /* 0x0000001200127308 */ /* 0x000e220000001000 */
[----:B----4-:R-:W-:Y:S02]  /*15b30*/  HADD2.F32 R20, -RZ, R22.H0_H0 ;  /* 0x20000016ff147230 */ /* 0x010fe40000004100 */
[----:B------:R-:W4:Y:S03]  /*15b40*/  LDL.S16 R22, [R1+0x22c] ;  /* 0x00022c0001167983 */ /* 0x000f260000100600 */
[----:B0-----:R-:W-:Y:S01]  /*15b50*/  FMUL.FTZ R20, R20, R18 ;  /* 0x0000001214147220 */ /* 0x001fe20000410000 */
[----:B------:R-:W-:-:S04]  /*15b60*/  FADD.FTZ R18, -R18, 1 ;  /* 0x3f80000012127421 */ /* 0x000fc80000010100 */
[----:B------:R-:W-:Y:S01]  /*15b70*/  FFMA.FTZ R18, R16, R18, 1 ;  /* 0x3f80000010127423 */ /* 0x000fe20000010012 */
[----:B------:R-:W-:Y:S02]  /*15b80*/  HADD2.F32 R16, -RZ, R23.H0_H0 ;  /* 0x20000017ff107230 */ /* 0x000fe40000004100 */
[----:B------:R-:W-:Y:S01]  /*15b90*/  FADD.FTZ R14, R17, R14 ;  /* 0x0000000e110e7221 */ /* 0x000fe20000010000 */
[----:B------:R-:W4:Y:S02]  /*15ba0*/  LDL.LU.S16 R23, [R1+0x228] ;  /* 0x0002280001177983 */ /* 0x000f240000300600 */
[----:B------:R-:W-:-:S04]  /*15bb0*/  FADD.FTZ R16, R16, -UR28 ;  /* 0x8000001c10107e21 */ /* 0x000fc80008010000 */
[----:B------:R-:W-:Y:S01]  /*15bc0*/  FMUL.FTZ R16, R16, UR16 ;  /* 0x0000001010107c20 */ /* 0x000fe20008410000 */
[----:B------:R-:W-:-:S03]  /*15bd0*/  FMUL.FTZ R20, R20, R18 ;  /* 0x0000001214147220 */ /* 0x000fc60000410000 */
[----:B------:R-:W-:-:S04]  /*15be0*/  FFMA.FTZ R17, R5, R16, R3 ;  /* 0x0000001005117223 */ /* 0x000fc80000010003 */
[----:B------:R-:W-:-:S06]  /*15bf0*/  FMUL.FTZ R18, R17, -1.4426950216293334961 ;  /* 0xbfb8aa3b11127820 */ /* 0x000fcc0000410000 */
[----:B------:R-:W0:Y:S02]  /*15c00*/  MUFU.EX2 R18, R18 ;  /* 0x0000001200127308 */ /* 0x000e240000000800 */
[----:B0-----:R-:W-:-:S06]  /*15c10*/  FADD.FTZ R18, R18, 1 ;  /* 0x3f80000012127421 */ /* 0x001fcc0000010000 */
[----:B------:R-:W0:Y:S01]  /*15c20*/  MUFU.RCP R18, R18 ;  /* 0x0000001200127308 */ /* 0x000e220000001000 */
[----:B------:R1:W-:Y:S04]  /*15c30*/  STL [R1+0x478], R8 ;  /* 0x0004780801007387 */ /* 0x0003e80000100800 */
[----:B-1----:R-:W4:Y:S01]  /*15c40*/  LDL.LU.S16 R8, [R1+0x224] ;  /* 0x0002240001087983 */ /* 0x002f220000300600 */
[----:B--2---:R-:W-:-:S05]  /*15c50*/  HADD2.F32 R21, -RZ, R21.H0_H0 ;  /* 0x20000015ff157230 */ /* 0x004fca0000004100 */
[----:B0-----:R-:W-:Y:S01]  /*15c60*/  FMUL.FTZ R21, R21, R18 ;  /* 0x0000001215157220 */ /* 0x001fe20000410000 */
[----:B------:R-:W-:-:S04]  /*15c70*/  FADD.FTZ R18, -R18, 1 ;  /* 0x3f80000012127421 */ /* 0x000fc80000010100 */
[----:B------:R-:W-:Y:S01]  /*15c80*/  FFMA.FTZ R17, R17, R18, 1 ;  /* 0x3f80000011117423 */ /* 0x000fe20000010012 */
[----:B---3--:R-:W-:Y:S02]  /*15c90*/  HADD2.F32 R18, -RZ, R26.H0_H0 ;  /* 0x2000001aff127230 */ /* 0x008fe40000004100 */
[----:B------:R-:W2:Y:S04]  /*15ca0*/  LDL.LU.S16 R26, [R1+0x222] ;  /* 0x00022200011a7983 */ /* 0x000ea80000300600 */
[----:B------:R0:W-:Y:S04]  /*15cb0*/  STL [R1+0x47c], R9 ;  /* 0x00047c0901007387 */ /* 0x0001e80000100800 */
[----:B0-----:R-:W3:Y:S01]  /*15cc0*/  LDL.LU.S16 R9, [R1+0x22e] ;  /* 0x00022e0001097983 */ /* 0x001ee20000300600 */
[----:B------:R-:W-:Y:S01]  /*15cd0*/  FADD.FTZ R18, R18, -UR28 ;  /* 0x8000001c12127e21 */ /* 0x000fe20008010000 */
[----:B------:R-:W-:Y:S01]  /*15ce0*/  FADD.FTZ R10, R10, R20 ;  /* 0x000000140a0a7221 */ /* 0x000fe20000010000 */
[-C--:B------:R-:W-:Y:S01]  /*15cf0*/  FFMA.FTZ R12, R15, R20.reuse, R12 ;  /* 0x000000140f0c7223 */ /* 0x080fe2000001000c */
[----:B------:R-:W-:Y:S01]  /*15d00*/  FMUL.FTZ R20, R4, R20 ;  /* 0x0000001404147220 */ /* 0x000fe20000410000 */
[----:B------:R-:W-:-:S03]  /*15d10*/  FMUL.FTZ R18, R18, UR16 ;  /* 0x0000001012127c20 */ /* 0x000fc60008410000 */
[----:B------:R-:W-:Y:S01]  /*15d20*/  FFMA.FTZ R19, R15, R20, R19 ;  /* 0x000000140f137223 */ /* 0x000fe20000010013 */
[----:B------:R-:W-:Y:S01]  /*15d30*/  FFMA.FTZ R15, R4, R18, R2 ;  /* 0x00000012040f7223 */ /* 0x000fe20000010002 */
[----:B------:R-:W-:-:S03]  /*15d40*/  FMUL.FTZ R17, R21, R17 ;  /* 0x0000001115117220 */ /* 0x000fc60000410000 */
[----:B------:R-:W-:-:S06]  /*15d50*/  FMUL.FTZ R21, R15, -1.4426950216293334961 ;  /* 0xbfb8aa3b0f157820 */ /* 0x000fcc0000410000 */
[----:B------:R-:W0:Y:S02]  /*15d60*/  MUFU.EX2 R21, R21 ;  /* 0x0000001500157308 */ /* 0x000e240000000800 */
[----:B0-----:R-:W-:-:S06]  /*15d70*/  FADD.FTZ R21, R21, 1 ;  /* 0x3f80000015157421 */ /* 0x001fcc0000010000 */
[----:B------:R-:W0:Y:S01]  /*15d80*/  MUFU.RCP R21, R21 ;  /* 0x0000001500157308 */ /* 0x000e220000001000 */
[----:B----4-:R-:W-:-:S05]  /*15d90*/  HADD2.F32 R22, -RZ, R22.H0_H0 ;  /* 0x20000016ff167230 */ /* 0x010fca0000004100 */
[----:B0-----:R-:W-:Y:S01]  /*15da0*/  FMUL.FTZ R22, R22, R21 ;  /* 0x0000001516167220 */ /* 0x001fe20000410000 */
[----:B------:R-:W-:-:S04]  /*15db0*/  FADD.FTZ R21, -R21, 1 ;  /* 0x3f80000015157421 */ /* 0x000fc80000010100 */
[----:B------:R-:W-:Y:S01]  /*15dc0*/  FFMA.FTZ R15, R15, R21, 1 ;  /* 0x3f8000000f0f7423 */ /* 0x000fe20000010015 */
[----:B------:R-:W-:-:S05]  /*15dd0*/  HADD2.F32 R21, -RZ, R45.H0_H0 ;  /* 0x2000002dff157230 */ /* 0x000fca0000004100 */
[----:B------:R-:W-:Y:S01]  /*15de0*/  FADD.FTZ R21, R21, -UR28 ;  /* 0x8000001c15157e21 */ /* 0x000fe20008010000 */
[----:B------:R-:W-:-:S03]  /*15df0*/  FADD.FTZ R14, R14, R20 ;  /* 0x000000140e0e7221 */ /* 0x000fc60000010000 */
[----:B------:R-:W-:Y:S01]  /*15e00*/  FMUL.FTZ R21, R21, UR16 ;  /* 0x0000001015157c20 */ /* 0x000fe20008410000 */
[----:B------:R-:W-:-:S03]  /*15e10*/  FMUL.FTZ R15, R22, R15 ;  /* 0x0000000f160f7220 */ /* 0x000fc60000410000 */
        /* <DEDUP_REMOVED lines=8> */
[----:B0-----:R-:W-:Y:S01]  /*15ea0*/  FMUL.FTZ R23, R23, R22 ;  /* 0x0000001617177220 */ /* 0x001fe20000410000 */
[----:B------:R-:W-:-:S04]  /*15eb0*/  FADD.FTZ R22, -R22, 1 ;  /* 0x3f80000016167421 */ /* 0x000fc80000010100 */
[----:B------:R-:W-:-:S04]  /*15ec0*/  FFMA.FTZ R20, R20, R22, 1 ;  /* 0x3f80000014147423 */ /* 0x000fc80000010016 */
[----:B------:R-:W-:Y:S01]  /*15ed0*/  FMUL.FTZ R20, R23, R20 ;  /* 0x0000001417147220 */ /* 0x000fe20000410000 */
[----:B------:R-:W-:Y:S02]  /*15ee0*/  HADD2.F32 R23, -RZ, R8.H0_H0 ;  /* 0x20000008ff177230 */ /* 0x000fe40000004100 */
[----:B------:R-:W-:Y:S01]  /*15ef0*/  FADD.FTZ R10, R10, R15 ;  /* 0x0000000f0a0a7221 */ /* 0x000fe20000010000 */
[----:B------:R-:W-:Y:S01]  /*15f00*/  HADD2.F32 R30, -RZ, R30.H0_H0 ;  /* 0x2000001eff1e7230 */ /* 0x000fe20000004100 */
[----:B------:R0:W-:Y:S04]  /*15f10*/  STL [R1+0x474], R7 ;  /* 0x0004740701007387 */ /* 0x0001e80000100800 */
[----:B------:R1:W-:Y:S04]  /*15f20*/  STL [R1+0x470], R6 ;  /* 0x0004700601007387 */ /* 0x0003e80000100800 */
[----:B------:R-:W4:Y:S04]  /*15f30*/  LDL.LU.S16 R8, [R1+0x3a0] ;  /* 0x0003a00001087983 */ /* 0x000f280000300600 */
[----:B0-----:R-:W4:Y:S04]  /*15f40*/  LDL.LU.S16 R7, [R1+0x35a] ;  /* 0x00035a0001077983 */ /* 0x001f280000300600 */
[----:B-1----:R-:W4:Y:S01]  /*15f50*/  LDL.S16 R6, [R1+0x37c] ;  /* 0x00037c0001067983 */ /* 0x002f220000100600 */
[----:B--2---:R-:W-:-:S02]  /*15f60*/  HADD2.F32 R22, -RZ, R26.H0_H0 ;  /* 0x2000001aff167230 */ /* 0x004fc40000004100 */
[----:B------:R-:W-:-:S03]  /*15f70*/  FMUL.FTZ R26, R5, R17 ;  /* 0x00000011051a7220 */ /* 0x000fc60000410000 */
        /* <DEDUP_REMOVED lines=21> */
[----:B---3--:R-:W-:Y:S02]  /*160d0*/  HADD2.F32 R22, -RZ, R9.H0_H0 ;  /* 0x20000009ff167230 */ /* 0x008fe40000004100 */
[----:B------:R-:W2:Y:S03]  /*160e0*/  LDL.LU.S16 R9, [R1+0x336] ;  /* 0x0003360001097983 */ /* 0x000ea60000300600 */
[----:B0-----:R-:W-:Y:S01]  /*160f0*/  FMUL.FTZ R22, R22, R19 ;  /* 0x0000001316167220 */ /* 0x001fe20000410000 */
[----:B------:R-:W-:-:S04]  /*16100*/  FADD.FTZ R19, -R19, 1 ;  /* 0x3f80000013137421 */ /* 0x000fc80000010100 */
[----:B------:R-:W-:-:S04]  /*16110*/  FFMA.FTZ R19, R14, R19, 1 ;  /* 0x3f8000000e137423 */ /* 0x000fc80000010013 */
[----:B------:R-:W-:Y:S01]  /*16120*/  FMUL.FTZ R22, R22, R19 ;  /* 0x0000001316167220 */ /* 0x000fe20000410000 */
[----:B------:R-:W-:-:S05]  /*16130*/  HADD2.F32 R19, -RZ, R25.H0_H0 ;  /* 0x20000019ff137230 */ /* 0x000fca0000004100 */
[----:B------:R-:W-:Y:S01]  /*16140*/  FADD.FTZ R19, R19, -UR28 ;  /* 0x8000001c13137e21 */ /* 0x000fe20008010000 */
[----:B------:R-:W-:-:S03]  /*16150*/  FFMA.FTZ R25, R18, R15, R12 ;  /* 0x0000000f12197223 */ /* 0x000fc6000001000c */
[----:B------:R-:W-:Y:S01]  /*16160*/  FMUL.FTZ R19, R19, UR16 ;  /* 0x0000001013137c20 */ /* 0x000fe20008410000 */
[----:B------:R-:W-:-:S03]  /*16170*/  FMUL.FTZ R15, R4, R15 ;  /* 0x0000000f040f7220 */ /* 0x000fc60000410000 */
[----:B------:R-:W-:Y:S01]  /*16180*/  FFMA.FTZ R14, R4, R19, R2 ;  /* 0x00000013040e7223 */ /* 0x000fe20000010002 */
[----:B------:R-:W-:-:S03]  /*16190*/  FFMA.FTZ R12, R18, R15, R24 ;  /* 0x0000000f120c7223 */ /* 0x000fc60000010018 */
        /* <DEDUP_REMOVED lines=8> */
[----:B------:R-:W-:-:S05]  /*16220*/  HADD2.F32 R14, -RZ, R43.H1_H1 ;  /* 0x3000002bff0e7230 */ /* 0x000fca0000004100 */
        /* <DEDUP_REMOVED lines=13> */
[----:B------:R-:W-:-:S05]  /*16300*/  HADD2.F32 R15, -RZ, R27.H0_H0 ;  /* 0x2000001bff0f7230 */ /* 0x000fca0000004100 */
[----:B------:R-:W-:Y:S01]  /*16310*/  FADD.FTZ R15, R15, -UR28 ;  /* 0x8000001c0f0f7e21 */ /* 0x000fe20008010000 */
[----:B------:R-:W-:Y:S01]  /*16320*/  FMUL.FTZ R18, R26, R18 ;  /* 0x000000121a127220 */ /* 0x000fe20000410000 */
[----:B------:R-:W-:Y:S02]  /*16330*/  FADD.FTZ R26, R13, R20 ;  /* 0x000000140d1a7221 */ /* 0x000fe40000010000 */
[----:B------:R-:W-:Y:S01]  /*16340*/  FMUL.FTZ R15, R15, UR16 ;  /* 0x000000100f0f7c20 */ /* 0x000fe20008410000 */
[-C--:B------:R-:W-:Y:S01]  /*16350*/  FFMA.FTZ R27, R21, R20.reuse, R11 ;  /* 0x00000014151b7223 */ /* 0x080fe2000001000b */
[----:B------:R-:W-:Y:S02]  /*16360*/  FMUL.FTZ R20, R5, R20 ;  /* 0x0000001405147220 */ /* 0x000fe40000410000 */
[----:B------:R-:W-:Y:S02]  /*16370*/  FFMA.FTZ R11, R4, R15, R2 ;  /* 0x0000000f040b7223 */ /* 0x000fe40000010002 */
[----:B------:R-:W-:-:S02]  /*16380*/  FFMA.FTZ R13, R21, R20, R12 ;  /* 0x00000014150d7223 */ /* 0x000fc4000001000c */
        /* <DEDUP_REMOVED lines=27> */
[CC--:B------:R-:W-:Y:S01]  /*16540*/  FFMA.FTZ R25, R17.reuse, R23.reuse, R25 ;  /* 0x0000001711197223 */ /* 0x0c0fe20000010019 */
[C---:B------:R-:W-:Y:S02]  /*16550*/  FMUL.FTZ R23, R4.reuse, R23 ;  /* 0x0000001704177220 */ /* 0x040fe40000410000 */
[----:B------:R-:W-:Y:S02]  /*16560*/  FFMA.FTZ R10, R4, R11, R2 ;  /* 0x0000000b040a7223 */ /* 0x000fe40000010002 */
[----:B------:R-:W-:-:S02]  /*16570*/  FFMA.FTZ R17, R17, R23, R13 ;  /* 0x0000001711117223 */ /* 0x000fc4000001000d */
[----:B------:R-:W-:-:S06]  /*16580*/  FMUL.FTZ R13, R10, -1.4426950216293334961 ;  /* 0xbfb8aa3b0a0d7820 */ /* 0x000fcc0000410000 */
[----:B------:R-:W0:Y:S01]  /*16590*/  MUFU.EX2 R13, R13 ;  /* 0x0000000d000d7308 */ /* 0x000e220000000800 */
[----:B------:R-:W-:Y:S02]  /*165a0*/  HADD2.F32 R36, -RZ, R42.H1_H1 ;  /* 0x3000002aff247230 */ /* 0x000fe40000004100 */
[----:B0-----:R-:W-:-:S06]  /*165b0*/  FADD.FTZ R13, R13, 1 ;  /* 0x3f8000000d0d7421 */ /* 0x001fcc0000010000 */
[----:B------:R-:W0:Y:S01]  /*165c0*/  MUFU.RCP R13, R13 ;  /* 0x0000000d000d7308 */ /* 0x000e220000001000 */
[----:B------:R-:W-:-:S04]  /*165d0*/  FADD.FTZ R36, R36, -UR28 ;  /* 0x8000001c24247e21 */ /* 0x000fc80008010000 */
[----:B------:R-:W-:Y:S01]  /*165e0*/  FMUL.FTZ R36, R36, UR16 ;  /* 0x0000001024247c20 */ /* 0x000fe20008410000 */
[----:B------:R-:W-:Y:S01]  /*165f0*/  FADD.FTZ R29, R29, R23 ;  /* 0x000000171d1d7221 */ /* 0x000fe20000010000 */
[----:B0-----:R-:W-:Y:S01]  /*16600*/  FMUL.FTZ R30, R30, R13 ;  /* 0x0000000d1e1e7220 */ /* 0x001fe20000410000 */
[----:B------:R-:W-:-:S04]  /*16610*/  FADD.FTZ R13, -R13, 1 ;  /* 0x3f8000000d0d7421 */ /* 0x000fc80000010100 */
[----:B------:R-:W-:Y:S01]  /*16620*/  FFMA.FTZ R13, R10, R13, 1 ;  /* 0x3f8000000a0d7423 */ /* 0x000fe2000001000d */
[----:B------:R-:W-:-:S04]  /*16630*/  FFMA.FTZ R10, R5, R36, R3 ;  /* 0x00000024050a7223 */ /* 0x000fc80000010003 */
[----:B------:R-:W-:-:S06]  /*16640*/  FMUL.FTZ R23, R10, -1.4426950216293334961 ;  /* 0xbfb8aa3b0a177820 */ /* 0x000fcc0000410000 */
[----:B------:R-:W0:Y:S01]  /*16650*/  MUFU.EX2 R23, R23 ;  /* 0x0000001700177308 */ /* 0x000e220000000800 */
[----:B------:R-:W-:Y:S02]  /*16660*/  HADD2.F32 R33, -RZ, R44.H1_H1 ;  /* 0x3000002cff217230 */ /* 0x000fe40000004100 */
[----:B0-----:R-:W-:-:S06]  /*16670*/  FADD.FTZ R23, R23, 1 ;  /* 0x3f80000017177421 */ /* 0x001fcc0000010000 */
[----:B------:R-:W0:Y:S01]  /*16680*/  MUFU.RCP R23, R23 ;  /* 0x0000001700177308 */ /* 0x000e220000001000 */
[----:B------:R-:W-:Y:S01]  /*16690*/  FMUL.FTZ R13, R30, R13 ;  /* 0x0000000d1e0d7220 */ /* 0x000fe20000410000 */
[----:B------:R-:W-:Y:S01]  /*166a0*/  FADD.FTZ R33, R33, -UR28 ;  /* 0x8000001c21217e21 */ /* 0x000fe20008010000 */
[----:B------:R-:W-:Y:S02]  /*166b0*/  HADD2.F32 R30, -RZ, R32.H0_H0 ;  /* 0x20000020ff1e7230 */ /* 0x000fe40000004100 */
[----:B------:R-:W-:Y:S01]  /*166c0*/  FADD.FTZ R26, R26, R22 ;  /* 0x000000161a1a7221 */ /* 0x000fe20000010000 */
[-C--:B------:R-:W-:Y:S01]  /*166d0*/  FFMA.FTZ R27, R16, R22.reuse, R27 ;  /* 0x00000016101b7223 */ /* 0x080fe2000001001b */
[----:B------:R-:W-:Y:S01]  /*166e0*/  FMUL.FTZ R22, R5, R22 ;  /* 0x0000001605167220 */ /* 0x000fe20000410000 */
[----:B------:R-:W-:-:S03]  /*166f0*/  FMUL.FTZ R33, R33, UR16 ;  /* 0x0000001021217c20 */ /* 0x000fc60008410000 */
[----:B------:R-:W-:Y:S01]  /*16700*/  FFMA.FTZ R17, R16, R22, R17 ;  /* 0x0000001610117223 */ /* 0x000fe20000010011 */
        /* <DEDUP_REMOVED lines=8> */
[----:B------:R-:W-:-:S05]  /*16790*/  HADD2.F32 R39, -RZ, R45.H1_H1 ;  /* 0x3000002dff277230 */ /* 0x000fca0000004100 */
[----:B0-----:R-:W-:Y:S01]  /*167a0*/  FMUL.FTZ R39, R39, R23 ;  /* 0x0000001727277220 */ /* 0x001fe20000410000 */
[----:B------:R-:W-:-:S04]  /*167b0*/  FADD.FTZ R23, -R23, 1 ;  /* 0x3f80000017177421 */ /* 0x000fc80000010100 */
[----:B------:R-:W-:-:S04]  /*167c0*/  FFMA.FTZ R23, R16, R23, 1 ;  /* 0x3f80000010177423 */ /* 0x000fc80000010017 */
[----:B------:R-:W-:Y:S01]  /*167d0*/  FMUL.FTZ R39, R39, R23 ;  /* 0x0000001727277220 */ /* 0x000fe20000410000 */
[----:B------:R-:W-:Y:S01]  /*167e0*/  FADD.FTZ R23, R22, R29 ;  /* 0x0000001d16177221 */ /* 0x000fe20000010000 */
[----:B--2---:R-:W-:Y:S02]  /*167f0*/  HADD2.F32 R29, -RZ, R9.H0_H0 ;  /* 0x20000009ff1d7230 */ /* 0x004fe40000004100 */
[----:B------:R-:W2:Y:S01]  /*16800*/  LDL.LU.S16 R9, [R1+0x37e] ;  /* 0x00037e0001097983 */ /* 0x000ea20000300600 */
        /* <DEDUP_REMOVED lines=9> */
[----:B------:R-:W-:-:S05]  /*168a0*/  HADD2.F32 R31, -RZ, R31.H0_H0 ;  /* 0x2000001fff1f7230 */ /* 0x000fca0000004100 */
[----:B------:R-:W-:Y:S01]  /*168b0*/  FADD.FTZ R31, R31, -UR28 ;  /* 0x8000001c1f1f7e21 */ /* 0x000fe20008010000 */
[----:B0-----:R-:W-:Y:S01]  /*168c0*/  FMUL.FTZ R38, R38, R22 ;  /* 0x0000001626267220 */ /* 0x001fe20000410000 */
[----:B------:R-:W-:-:S04]  /*168d0*/  FADD.FTZ R22, -R22, 1 ;  /* 0x3f80000016167421 */ /* 0x000fc80000010100 */
[----:B------:R-:W-:Y:S01]  /*168e0*/  FFMA.FTZ R22, R16, R22, 1 ;  /* 0x3f80000010167423 */ /* 0x000fe20000010016 */
[----:B------:R-:W-:-:S03]  /*168f0*/  FMUL.FTZ R31, R31, UR16 ;  /* 0x000000101f1f7c20 */ /* 0x000fc60008410000 */
[----:B------:R-:W-:Y:S01]  /*16900*/  FMUL.FTZ R38, R38, R22 ;  /* 0x0000001626267220 */ /* 0x000fe20000410000 */
[-C--:B------:R-:W-:Y:S01]  /*16910*/  FFMA.FTZ R22, R19, R24.reuse, R25 ;  /* 0x0000001813167223 */ /* 0x080fe20000010019 */
[----:B------:R-:W-:Y:S01]  /*16920*/  FMUL.FTZ R25, R4, R24 ;  /* 0x0000001804197220 */ /* 0x000fe20000410000 */
[----:B------:R-:W-:-:S03]  /*16930*/  FADD.FTZ R16, R28, R24 ;  /* 0x000000181c107221 */ /* 0x000fc60000010000 */
[----:B------:R-:W-:Y:S01]  /*16940*/  FFMA.FTZ R24, R19, R25, R17 ;  /* 0x0000001913187223 */ /* 0x000fe20000010011 */
[----:B------:R-:W-:-:S04]  /*16950*/  FFMA.FTZ R17, R4, R31, R2 ;  /* 0x0000001f04117223 */ /* 0x000fc80000010002 */
[----:B------:R-:W-:-:S06]  /*16960*/  FMUL.FTZ R19, R17, -1.4426950216293334961 ;  /* 0xbfb8aa3b11137820 */ /* 0x000fcc0000410000 */
[----:B------:R-:W0:Y:S02]  /*16970*/  MUFU.EX2 R19, R19 ;  /* 0x0000001300137308 */ /* 0x000e240000000800 */
[----:B0-----:R-:W-:-:S06]  /*16980*/  FADD.FTZ R19, R19, 1 ;  /* 0x3f80000013137421 */ /* 0x001fcc0000010000 */
[----:B------:R-:W0:Y:S01]  /*16990*/  MUFU.RCP R19, R19 ;  /* 0x0000001300137308 */ /* 0x000e220000001000 */
[----:B------:R-:W-:Y:S02]  /*169a0*/  HADD2.F32 R37, -RZ, R37.H0_H0 ;  /* 0x20000025ff257230 */ /* 0x000fe40000004100 */
        /* <DEDUP_REMOVED lines=9> */
[----:B------:R-:W-:Y:S01]  /*16a40*/  FMUL.FTZ R10, R30, R10 ;  /* 0x0000000a1e0a7220 */ /* 0x000fe20000410000 */
[----:B----4-:R-:W-:Y:S02]  /*16a50*/  HADD2.F32 R30, -RZ, R7.H0_H0 ;  /* 0x20000007ff1e7230 */ /* 0x010fe40000004100 */
[----:B------:R-:W3:Y:S01]  /*16a60*/  LDL.S16 R7, [R1+0x3d4] ;  /* 0x0003d40001077983 */ /* 0x000ee20000100600 */
[----:B0-----:R-:W-:-:S06]  /*16a70*/  FADD.FTZ R19, R19, 1 ;  /* 0x3f80000013137421 */ /* 0x001fcc0000010000 */
[----:B------:R-:W0:Y:S01]  /*16a80*/  MUFU.RCP R19, R19 ;  /* 0x0000001300137308 */ /* 0x000e220000001000 */
[----:B------:R-:W-:Y:S01]  /*16a90*/  FADD.FTZ R23, R23, R25 ;  /* 0x0000001917177221 */ /* 0x000fe20000010000 */
[----:B------:R-:W-:Y:S02]  /*16aa0*/  HADD2.F32 R25, -RZ, R6.H0_H0 ;  /* 0x20000006ff197230 */ /* 0x000fe40000004100 */
[----:B------:R-:W-:Y:S02]  /*16ab0*/  HADD2.F32 R28, -RZ, R8.H0_H0 ;  /* 0x20000008ff1c7230 */ /* 0x000fe40000004100 */
[----:B------:R-:W-:Y:S01]  /*16ac0*/  FADD.FTZ R16, R16, R21 ;  /* 0x0000001510107221 */ /* 0x000fe20000010000 */
[----:B------:R-:W4:Y:S01]  /*16ad0*/  LDL.LU.S16 R8, [R1+0x3c4] ;  /* 0x0003c40001087983 */ /* 0x000f220000300600 */
[----:B------:R-:W-:-:S03]  /*16ae0*/  FADD.FTZ R25, R25, -UR28 ;  /* 0x8000001c19197e21 */ /* 0x000fc60008010000 */
[----:B------:R-:W4:Y:S01]  /*16af0*/  LDL.S16 R6, [R1+0x3c8] ;  /* 0x0003c80001067983 */ /* 0x000f220000100600 */
[----:B0-----:R-:W-:Y:S01]  /*16b00*/  FMUL.FTZ R30, R30, R19 ;  /* 0x000000131e1e7220 */ /* 0x001fe20000410000 */
[----:B------:R-:W-:-:S04]  /*16b10*/  FADD.FTZ R19, -R19, 1 ;  /* 0x3f80000013137421 */ /* 0x000fc80000010100 */
[----:B------:R-:W-:Y:S01]  /*16b20*/  FFMA.FTZ R19, R17, R19, 1 ;  /* 0x3f80000011137423 */ /* 0x000fe20000010013 */
[----:B------:R-:W-:-:S03]  /*16b30*/  FADD.FTZ R17, R26, R18 ;  /* 0x000000121a117221 */ /* 0x000fc60000010000 */
[----:B------:R-:W-:Y:S01]  /*16b40*/  FMUL.FTZ R30, R30, R19 ;  /* 0x000000131e1e7220 */ /* 0x000fe20000410000 */
        /* <DEDUP_REMOVED lines=12> */
[----:B--2---:R-:W-:Y:S02]  /*16c10*/  HADD2.F32 R14, -RZ, R9.H0_H0 ;  /* 0x20000009ff0e7230 */ /* 0x004fe40000004100 */
[----:B------:R-:W2:Y:S03]  /*16c20*/  LDL.LU.S16 R9, [R1+0x3d0] ;  /* 0x0003d00001097983 */ /* 0x000ea60000300600 */
        /* <DEDUP_REMOVED lines=9> */
[----:B---3--:R-:W-:Y:S02]  /*16cc0*/  HADD2.F32 R26, -RZ, R7.H0_H0 ;  /* 0x20000007ff1a7230 */ /* 0x008fe40000004100 */
[----:B------:R-:W-:Y:S01]  /*16cd0*/  HADD2.F32 R35, -RZ, R35.H0_H0 ;  /* 0x20000023ff237230 */ /* 0x000fe20000004100 */
[----:B------:R-:W3:Y:S02]  /*16ce0*/  LDL.LU.S16 R7, [R1+0x3ca] ;  /* 0x0003ca0001077983 */ /* 0x000ee40000300600 */
[----:B0-----:R-:W-:Y:S01]  /*16cf0*/  FMUL.FTZ R26, R26, R18 ;  /* 0x000000121a1a7220 */ /* 0x001fe20000410000 */
[----:B------:R-:W-:-:S04]  /*16d00*/  FADD.FTZ R18, -R18, 1 ;  /* 0x3f80000012127421 */ /* 0x000fc80000010100 */
[----:B------:R-:W-:-:S04]  /*16d10*/  FFMA.FTZ R18, R14, R18, 1 ;  /* 0x3f8000000e127423 */ /* 0x000fc80000010012 */
[----:B------:R-:W-:Y:S01]  /*16d20*/  FMUL.FTZ R26, R26, R18 ;  /* 0x000000121a1a7220 */ /* 0x000fe20000410000 */
[----:B------:R-:W-:Y:S02]  /*16d30*/  HADD2.F32 R18, -RZ, R34.H0_H0 ;  /* 0x20000022ff127230 */ /* 0x000fe40000004100 */
[----:B------:R-:W-:-:S03]  /*16d40*/  FFMA.FTZ R34, R15, R21, R22 ;  /* 0x000000150f227223 */ /* 0x000fc60000010016 */
        /* <DEDUP_REMOVED lines=8> */
[----:B------:R-:W-:Y:S01]  /*16dd0*/  FFMA.FTZ R15, R15, R14, R24 ;  /* 0x0000000e0f0f7223 */ /* 0x000fe20000010018 */
[----:B----4-:R-:W-:Y:S02]  /*16de0*/  HADD2.F32 R24, -RZ, R8.H0_H0 ;  /* 0x20000008ff187230 */ /* 0x010fe40000004100 */
[----:B------:R-:W-:Y:S01]  /*16df0*/  FADD.FTZ R14, R23, R14 ;  /* 0x0000000e170e7221 */ /* 0x000fe20000010000 */
[----:B------:R-:W4:Y:S02]  /*16e00*/  LDL.S16 R8, [R1+0x3c0] ;  /* 0x0003c00001087983 */ /* 0x000f240000100600 */
[----:B0-----:R-:W-:Y:S01]  /*16e10*/  FMUL.FTZ R24, R24, R21 ;  /* 0x0000001518187220 */ /* 0x001fe20000410000 */
[----:B------:R-:W-:-:S04]  /*16e20*/  FADD.FTZ R21, -R21, 1 ;  /* 0x3f80000015157421 */ /* 0x000fc80000010100 */
[----:B------:R-:W-:Y:S01]  /*16e30*/  FFMA.FTZ R21, R18, R21, 1 ;  /* 0x3f80000012157423 */ /* 0x000fe20000010015 */
[----:B--2---:R-:W-:Y:S02]  /*16e40*/  HADD2.F32 R18, -RZ, R9.H0_H0 ;  /* 0x20000009ff127230 */ /* 0x004fe40000004100 */
[----:B------:R-:W2:Y:S03]  /*16e50*/  LDL.S16 R9, [R1+0x3cc] ;  /* 0x0003cc0001097983 */ /* 0x000ea60000100600 */
        /* <DEDUP_REMOVED lines=13> */
[CC--:B------:R-:W-:Y:S01]  /*16f30*/  FFMA.FTZ R41, R12.reuse, R20.reuse, R19 ;  /* 0x000000140c297223 */ /* 0x0c0fe20000010013 */
[----:B------:R-:W-:Y:S02]  /*16f40*/  FMUL.FTZ R18, R5, R20 ;  /* 0x0000001405127220 */ /* 0x000fe40000410000 */
[----:B------:R-:W-:Y:S02]  /*16f50*/  FADD.FTZ R35, R35, -UR28 ;  /* 0x8000001c23237e21 */ /* 0x000fe40008010000 */
[----:B------:R-:W-:Y:S02]  /*16f60*/  FFMA.FTZ R12, R12, R18, R15 ;  /* 0x000000120c0c7223 */ /* 0x000fe4000001000f */
        /* <DEDUP_REMOVED lines=8> */
[----:B------:R-:W4:Y:S03]  /*16ff0*/  LDL.S16 R6, [R1+0x3bc] ;  /* 0x0003bc0001067983 */ /* 0x000f260000100600 */
        /* <DEDUP_REMOVED lines=24> */
[C---:B------:R-:W-:Y:S01]  /*17180*/  FFMA.FTZ R34, R11.reuse, R13, R34 ;  /* 0x0000000d0b227223 */ /* 0x040fe20000010022 */
[----:B------:R-:W-:Y:S02]  /*17190*/  FFMA.FTZ R12, R11, R43, R12 ;  /* 0x0000002b0b0c7223 */ /* 0x000fe4000001000c */
[----:B------:R-:W-:Y:S01]  /*171a0*/  FFMA.FTZ R11, R4, R15, R2 ;  /* 0x0000000f040b7223 */ /* 0x000fe20000010002 */
[----:B------:R-:W-:-:S03]  /*171b0*/  FADD.FTZ R44, R16, R13 ;  /* 0x0000000d102c7221 */ /* 0x000fc60000010000 */
        /* <DEDUP_REMOVED lines=20> */
[----:B------:R-:W-:Y:S01]  /*17300*/  FMUL.FTZ R18, R35, R18 ;  /* 0x0000001223127220 */ /* 0x000fe20000410000 */
[----:B---3--:R-:W-:Y:S02]  /*17310*/  HADD2.F32 R35, -RZ, R7.H0_H0 ;  /* 0x20000007ff237230 */ /* 0x008fe40000004100 */
[----:B------:R-:W3:Y:S03]  /*17320*/  LDL.S16 R7, [R1+0x3b0] ;  /* 0x0003b00001077983 */ /* 0x000ee60000100600 */
[----:B0-----:R-:W-:Y:S01]  /*17330*/  FMUL.FTZ R35, R35, R14 ;  /* 0x0000000e23237220 */ /* 0x001fe20000410000 */
[----:B------:R-:W-:-:S04]  /*17340*/  FADD.FTZ R14, -R14, 1 ;  /* 0x3f8000000e0e7421 */ /* 0x000fc80000010100 */
[----:B------:R-:W-:Y:S01]  /*17350*/  FFMA.FTZ R14, R11, R14, 1 ;  /* 0x3f8000000b0e7423 */ /* 0x000fe2000001000e */
[----:B----4-:R-:W-:Y:S02]  /*17360*/  HADD2.F32 R11, -RZ, R8.H0_H0 ;  /* 0x20000008ff0b7230 */ /* 0x010fe40000004100 */
[----:B------:R-:W-:Y:S01]  /*17370*/  FADD.FTZ R42, R42, R10 ;  /* 0x0000000a2a2a7221 */ /* 0x000fe20000010000 */
[C---:B------:R-:W-:Y:S01]  /*17380*/  FFMA.FTZ R41, R36.reuse, R10, R41 ;  /* 0x0000000a24297223 */ /* 0x040fe20000010029 */
[----:B------:R-:W-:Y:S01]  /*17390*/  FMUL.FTZ R14, R35, R14 ;  /* 0x0000000e230e7220 */ /* 0x000fe20000410000 */
[----:B------:R-:W-:Y:S02]  /*173a0*/  HADD2.F32 R40, -RZ, R40.H0_H0 ;  /* 0x20000028ff287230 */ /* 0x000fe40000004100 */
[----:B------:R-:W-:Y:S01]  /*173b0*/  FADD.FTZ R11, R11, -UR28 ;  /* 0x8000001c0b0b7e21 */ /* 0x000fe20008010000 */
[----:B------:R-:W-:Y:S01]  /*173c0*/  FMUL.FTZ R10, R5, R10 ;  /* 0x0000000a050a7220 */ /* 0x000fe20000410000 */
[----:B------:R-:W4:Y:S02]  /*173d0*/  LDL.S16 R8, [R1+0x3ac] ;  /* 0x0003ac0001087983 */ /* 0x000f240000100600 */
[----:B------:R-:W-:Y:S01]  /*173e0*/  FMUL.FTZ R11, R11, UR16 ;  /* 0x000000100b0b7c20 */ /* 0x000fe20008410000 */
[----:B------:R-:W-:-:S03]  /*173f0*/  FFMA.FTZ R36, R36, R10, R12 ;  /* 0x0000000a24247223 */ /* 0x000fc6000001000c */
        /* <DEDUP_REMOVED lines=8> */
[----:B------:R-:W-:Y:S02]  /*17480*/  HADD2.F32 R45, -RZ, R6.H0_H0 ;  /* 0x20000006ff2d7230 */ /* 0x000fe40000004100 */
[----:B------:R-:W4:Y:S01]  /*17490*/  LDL.LU.S16 R6, [R1+0x3ae] ;  /* 0x0003ae0001067983 */ /* 0x000f220000300600 */
[----:B--2---:R-:W-:-:S03]  /*174a0*/  HADD2.F32 R35, -RZ, R9.H0_H0 ;  /* 0x20000009ff237230 */ /* 0x004fc60000004100 */
[----:B------:R-:W2:Y:S02]  /*174b0*/  LDL.LU.S16 R9, [R1+0x3b2] ;  /* 0x0003b20001097983 */ /* 0x000ea40000300600 */
        /* <DEDUP_REMOVED lines=10> */
[----:B-1----:R-:W2:Y:S01]  /*17560*/  LDL.S16 R0, [R1+0x3a8] ;  /* 0x0003a80001007983 */ /* 0x002ea20000100600 */
[----:B0-----:R-:W-:Y:S01]  /*17570*/  FMUL.FTZ R45, R45, R40 ;  /* 0x000000282d2d7220 */ /* 0x001fe20000410000 */
[----:B------:R-:W-:-:S04]  /*17580*/  FADD.FTZ R40, -R40, 1 ;  /* 0x3f80000028287421 */ /* 0x000fc80000010100 */
[----:B------:R-:W-:Y:S01]  /*17590*/  FFMA.FTZ R10, R10, R40, 1 ;  /* 0x3f8000000a0a7423 */ /* 0x000fe20000010028 */
[----:B---3--:R-:W-:-:S05]  /*175a0*/  HADD2.F32 R40, -RZ, R7.H0_H0 ;  /* 0x20000007ff287230 */ /* 0x008fca0000004100 */
[----:B------:R-:W-:Y:S01]  /*175b0*/  FADD.FTZ R40, R40, -UR28 ;  /* 0x8000001c28287e21 */ /* 0x000fe20008010000 */
[----:B------:R-:W-:Y:S01]  /*175c0*/  FADD.FTZ R44, R44, R39 ;  /* 0x000000272c2c7221 */ /* 0x000fe20000010000 */
[-C--:B------:R-:W-:Y:S02]  /*175d0*/  FFMA.FTZ R34, R33, R39.reuse, R34 ;  /* 0x0000002721227223 */ /* 0x080fe40000010022 */
        /* <DEDUP_REMOVED lines=8> */
[----:B------:R4:W0:Y:S02]  /*17660*/  MUFU.RCP R40, R36 ;  /* 0x0000002400287308 */ /* 0x0008240000001000 */
[----:B----4-:R-:W-:Y:S02]  /*17670*/  HADD2.F32 R36, -RZ, R8.H0_H0 ;  /* 0x20000008ff247230 */ /* 0x010fe40000004100 */
[----:B------:R-:W3:Y:S03]  /*17680*/  LDL.S16 R8, [R1+0x3a4] ;  /* 0x0003a40001087983 */ /* 0x000ee60000100600 */
[----:B0-----:R-:W-:Y:S01]  /*17690*/  FMUL.FTZ R36, R36, R40 ;  /* 0x0000002824247220 */ /* 0x001fe20000410000 */
[----:B------:R-:W-:-:S04]  /*176a0*/  FADD.FTZ R40, -R40, 1 ;  /* 0x3f80000028287421 */ /* 0x000fc80000010100 */
[----:B------:R-:W-:-:S04]  /*176b0*/  FFMA.FTZ R45, R45, R40, 1 ;  /* 0x3f8000002d2d7423 */ /* 0x000fc80000010028 */
[----:B------:R-:W-:Y:S01]  /*176c0*/  FMUL.FTZ R36, R36, R45 ;  /* 0x0000002d24247220 */ /* 0x000fe20000410000 */
[----:B------:R-:W-:Y:S02]  /*176d0*/  HADD2.F32 R45, -RZ, R6.H0_H0 ;  /* 0x20000006ff2d7230 */ /* 0x000fe40000004100 */
[----:B------:R-:W4:Y:S01]  /*176e0*/  LDL.LU.S16 R6, [R1+0x3a6] ;  /* 0x0003a60001067983 */ /* 0x000f220000300600 */
[----:B--2---:R-:W-:-:S03]  /*176f0*/  HADD2.F32 R40, -RZ, R9.H0_H0 ;  /* 0x20000009ff287230 */ /* 0x004fc60000004100 */
[----:B------:R-:W2:Y:S02]  /*17700*/  LDL.LU.S16 R9, [R1+0x3aa] ;  /* 0x0003aa0001097983 */ /* 0x000ea40000300600 */
[----:B------:R-:W-:Y:S02]  /*17710*/  FADD.FTZ R40, R40, -UR28 ;  /* 0x8000001c28287e21 */ /* 0x000fe40008010000 */
[----:B------:R0:W-:Y:S01]  /*17720*/  STL [R1+0x21c], R7 ;  /* 0x00021c0701007387 */ /* 0x0001e20000100800 */
[----:B------:R-:W-:Y:S01]  /*17730*/  FADD.FTZ R43, R43, R39 ;  /* 0x000000272b2b7221 */ /* 0x000fe20000010000 */
        /* <DEDUP_REMOVED lines=10> */
[----:B------:R-:W2:Y:S03]  /*177e0*/  LDL.S16 R0, [R1+0x39c] ;  /* 0x00039c0001007983 */ /* 0x000ea60000100600 */
[----:B------:R-:W-:Y:S01]  /*177f0*/  FADD.FTZ R39, R39, -UR28 ;  /* 0x8000001c27277e21 */ /* 0x000fe20008010000 */
[----:B------:R-:W-:-:S03]  /*17800*/  FMUL.FTZ R40, R45, R40 ;  /* 0x000000282d287220 */ /* 0x000fc60000410000 */
[----:B------:R-:W-:Y:S01]  /*17810*/  FMUL.FTZ R45, R39, UR16 ;  /* 0x00000010272d7c20 */ /* 0x000fe20008410000 */
[----:B------:R-:W-:Y:S01]  /*17820*/  FADD.FTZ R42, R42, R38 ;  /* 0x000000262a2a7221 */ /* 0x000fe20000010000 */
[CC--:B------:R-:W-:Y:S01]  /*17830*/  FFMA.FTZ R41, R32.reuse, R38.reuse, R41 ;  /* 0x0000002620297223 */ /* 0x0c0fe20000010029 */
[----:B------:R-:W-:Y:S02]  /*17840*/  FMUL.FTZ R38, R5, R38 ;  /* 0x0000002605267220 */ /* 0x000fe40000410000 */
[----:B------:R0:W-:Y:S02]  /*17850*/  STL [R1+0x22c], R45 ;  /* 0x00022c2d01007387 */ /* 0x0001e40000100800 */
[----:B------:R-:W-:Y:S01]  /*17860*/  FFMA.FTZ R32, R32, R38, R33 ;  /* 0x0000002620207223 */ /* 0x000fe20000010021 */
[----:B0-----:R-:W-:-:S04]  /*17870*/  FFMA.FTZ R45, R4, R45, R2 ;  /* 0x0000002d042d7223 */ /* 0x001fc80000010002 */
[----:B------:R-:W-:-:S06]  /*17880*/  FMUL.FTZ R33, R45, -1.4426950216293334961 ;  /* 0xbfb8aa3b2d217820 */ /* 0x000fcc0000410000 */
[----:B------:R-:W0:Y:S02]  /*17890*/  MUFU.EX2 R33, R33 ;  /* 0x0000002100217308 */ /* 0x000e240000000800 */
[----:B0-----:R-:W-:-:S06]  /*178a0*/  FADD.FTZ R33, R33, 1 ;  /* 0x3f80000021217421 */ /* 0x001fcc0000010000 */
[----:B------:R3:W0:Y:S02]  /*178b0*/  MUFU.RCP R39, R33 ;  /* 0x0000002100277308 */ /* 0x0006240000001000 */
[----:B---3--:R-:W-:Y:S02]  /*178c0*/  HADD2.F32 R33, -RZ, R8.H0_H0 ;  /* 0x20000008ff217230 */ /* 0x008fe40000004100 */
[----:B------:R-:W3:Y:S03]  /*178d0*/  LDL.S16 R8, [R1+0x398] ;  /* 0x0003980001087983 */ /* 0x000ee60000100600 */
[----:B0-----:R-:W-:Y:S01]  /*178e0*/  FMUL.FTZ R33, R33, R39 ;  /* 0x0000002721217220 */ /* 0x001fe20000410000 */
[----:B------:R-:W-:-:S04]  /*178f0*/  FADD.FTZ R39, -R39, 1 ;  /* 0x3f80000027277421 */ /* 0x000fc80000010100 */
[----:B------:R-:W-:-:S04]  /*17900*/  FFMA.FTZ R45, R45, R39, 1 ;  /* 0x3f8000002d2d7423 */ /* 0x000fc80000010027 */
[----:B------:R-:W-:Y:S01]  /*17910*/  FMUL.FTZ R33, R33, R45 ;  /* 0x0000002d21217220 */ /* 0x000fe20000410000 */
[----:B----4-:R-:W-:Y:S02]  /*17920*/  HADD2.F32 R45, -RZ, R6.H0_H0 ;  /* 0x20000006ff2d7230 */ /* 0x010fe40000004100 */
[----:B------:R-:W4:Y:S01]  /*17930*/  LDL.LU.S16 R6, [R1+0x39a] ;  /* 0x00039a0001067983 */ /* 0x000f220000300600 */
[----:B--2---:R-:W-:-:S03]  /*17940*/  HADD2.F32 R39, -RZ, R9.H0_H0 ;  /* 0x20000009ff277230 */ /* 0x004fc60000004100 */
[----:B------:R-:W2:Y:S02]  /*17950*/  LDL.LU.S16 R9, [R1+0x39e] ;  /* 0x00039e0001097983 */ /* 0x000ea40000300600 */
[----:B------:R-:W-:-:S04]  /*17960*/  FADD.FTZ R39, R39, -UR28 ;  /* 0x8000001c27277e21 */ /* 0x000fc80008010000 */
[----:B------:R-:W-:Y:S01]  /*17970*/  FMUL.FTZ R39, R39, UR16 ;  /* 0x0000001027277c20 */ /* 0x000fe20008410000 */
[----:B------:R-:W-:-:S04]  /*17980*/  FADD.FTZ R43, R38, R43 ;  /* 0x0000002b262b7221 */ /* 0x000fc80000010000 */
[----:B------:R0:W-:Y:S02]  /*17990*/  STL [R1+0x234], R39 ;  /* 0x0002342701007387 */ /* 0x0001e40000100800 */
[----:B0-----:R-:W-:-:S04]  /*179a0*/  FFMA.FTZ R39, R5, R39, R3 ;  /* 0x0000002705277223 */ /* 0x001fc80000010003 */
        /* <DEDUP_REMOVED lines=8> */
[----:B------:R-:W2:Y:S01]  /*17a30*/  LDL.S16 R0, [R1+0x394] ;  /* 0x0003940001007983 */ /* 0x000ea20000100600 */
[----:B------:R-:W-:Y:S02]  /*17a40*/  FMUL.FTZ R39, R45, R39 ;  /* 0x000000272d277220 */ /* 0x000fe40000410000 */
[----:B------:R-:W-:-:S03]  /*17a50*/  FADD.FTZ R38, R38, -UR28 ;  /* 0x8000001c26267e21 */ /* 0x000fc60008010000 */
[----:B------:R0:W-:Y:S01]  /*17a60*/  STL [R1+0x4b0], R39 ;  /* 0x0004b02701007387 */ /* 0x0001e20000100800 */
[----:B------:R-:W-:Y:S01]  /*17a70*/  FADD.FTZ R44, R44, R37 ;  /* 0x000000252c2c7221 */ /* 0x000fe20000010000 */
[-C--:B------:R-:W-:Y:S01]  /*17a80*/  FFMA.FTZ R34, R31, R37.reuse, R34 ;  /* 0x000000251f227223 */ /* 0x080fe20000010022 */
[----:B------:R-:W-:Y:S01]  /*17a90*/  FMUL.FTZ R37, R4, R37 ;  /* 0x0000002504257220 */ /* 0x000fe20000410000 */
[----:B0-----:R-:W-:-:S03]  /*17aa0*/  FMUL.FTZ R39, R38, UR16 ;  /* 0x0000001026277c20 */ /* 0x001fc60008410000 */
[----:B------:R-:W-:Y:S01]  /*17ab0*/  FFMA.FTZ R31, R31, R37, R32 ;  /* 0x000000251f1f7223 */ /* 0x000fe20000010020 */
[----:B------:R-:W-:-:S04]  /*17ac0*/  FFMA.FTZ R45, R4, R39, R2 ;  /* 0x00000027042d7223 */ /* 0x000fc80000010002 */
        /* <DEDUP_REMOVED lines=27> */
[----:B------:R-:W-:Y:S02]  /*17c80*/  HADD2.F32 R37, -RZ, R0.H0_H0 ;  /* 0x20000000ff257230 */ /* 0x000fe40000004100 */
[----:B------:R-:W2:Y:S03]  /*17c90*/  LDL.S16 R0, [R1+0x38c] ;  /* 0x00038c0001007983 */ /* 0x000ea60000100600 */
[----:B------:R-:W-:Y:S01]  /*17ca0*/  FADD.FTZ R37, R37, -UR28 ;  /* 0x8000001c25257e21 */ /* 0x000fe20008010000 */
[----:B------:R-:W-:Y:S01]  /*17cb0*/  FADD.FTZ R42, R42, R30 ;  /* 0x0000001e2a2a7221 */ /* 0x000fe20000010000 */
[----:B------:R-:W-:Y:S02]  /*17cc0*/  FFMA.FTZ R41, R29, R30, R41 ;  /* 0x0000001e1d297223 */ /* 0x000fe40000010029 */
[----:B-1----:R-:W-:Y:S01]  /*17cd0*/  FMUL.FTZ R39, R37, UR16 ;  /* 0x0000001025277c20 */ /* 0x002fe20008410000 */
[----:B------:R-:W-:Y:S01]  /*17ce0*/  FMUL.FTZ R38, R45, R38 ;  /* 0x000000262d267220 */ /* 0x000fe20000410000 */
[----:B------:R-:W-:-:S02]  /*17cf0*/  FMUL.FTZ R30, R5, R30 ;  /* 0x0000001e051e7220 */ /* 0x000fc40000410000 */
[----:B------:R-:W-:Y:S02]  /*17d00*/  FFMA.FTZ R45, R4, R39, R2 ;  /* 0x00000027042d7223 */ /* 0x000fe40000010002 */
[----:B------:R-:W-:Y:S02]  /*17d10*/  FFMA.FTZ R29, R29, R30, R31 ;  /* 0x0000001e1d1d7223 */ /* 0x000fe4000001001f */
        /* <DEDUP_REMOVED lines=31> */
[-C--:B------:R-:W-:Y:S02]  /*17f10*/  FFMA.FTZ R34, R27, R28.reuse, R34 ;  /* 0x0000001c1b227223 */ /* 0x080fe40000010022 */
        /* <DEDUP_REMOVED lines=329> */
[----:B------:R-:W-:Y:S01]  /*193b0*/  FADD.FTZ R42, R42, R10 ;  /* 0x0000000a2a2a7221 */ /* 0x000fe20000010000 */
[-C--:B------:R-:W-:Y:S01]  /*193c0*/  FFMA.FTZ R41, R35, R10.reuse, R41 ;  /* 0x0000000a23297223 */ /* 0x080fe20000010029 */
[----:B------:R-:W-:Y:S01]  /*193d0*/  FMUL.FTZ R13, R45, R13 ;  /* 0x0000000d2d0d7220 */ /* 0x000fe20000410000 */
[----:B------:R-:W2:Y:S01]  /*193e0*/  LDL.S16 R0, [R1+0x330] ;  /* 0x0003300001007983 */ /* 0x000ea20000100600 */
[----:B------:R-:W-:Y:S01]  /*193f0*/  FADD.FTZ R12, R12, -UR28 ;  /* 0x8000001c0c0c7e21 */ /* 0x000fe20008010000 */
[----:B------:R-:W-:-:S03]  /*19400*/  FMUL.FTZ R10, R5, R10 ;  /* 0x0000000a050a7220 */ /* 0x000fc60000410000 */
[----:B-1----:R-:W-:Y:S01]  /*19410*/  FMUL.FTZ R39, R12, UR16 ;  /* 0x000000100c277c20 */ /* 0x002fe20008410000 */
[----:B------:R-:W-:-:S03]  /*19420*/  FFMA.FTZ R35, R35, R10, R11 ;  /* 0x0000000a23237223 */ /* 0x000fc6000001000b */
[----:B------:R-:W-:-:S04]  /*19430*/  FFMA.FTZ R45, R4, R39, R2 ;  /* 0x00000027042d7223 */ /* 0x000fc80000010002 */
[----:B------:R-:W-:-:S06]  /*19440*/  FMUL.FTZ R11, R45, -1.4426950216293334961 ;  /* 0xbfb8aa3b2d0b7820 */ /* 0x000fcc0000410000 */
[----:B------:R-:W0:Y:S02]  /*19450*/  MUFU.EX2 R11, R11 ;  /* 0x0000000b000b7308 */ /* 0x000e240000000800 */
[----:B0-----:R-:W-:-:S06]  /*19460*/  FADD.FTZ R11, R11, 1 ;  /* 0x3f8000000b0b7421 */ /* 0x001fcc0000010000 */
[----:B------:R-:W0:Y:S01]  /*19470*/  MUFU.RCP R11, R11 ;  /* 0x0000000b000b7308 */ /* 0x000e220000001000 */
[----:B---3--:R-:W-:Y:S01]  /*19480*/  HADD2.F32 R12, -RZ, R8.H0_H0 ;  /* 0x20000008ff0c7230 */ /* 0x008fe20000004100 */
[----:B------:R1:W-:Y:S04]  /*19490*/  STL [R1+0x29c], R39 ;  /* 0x00029c2701007387 */ /* 0x0003e80000100800 */
[----:B0-----:R-:W-:Y:S01]  /*194a0*/  FMUL.FTZ R12, R12, R11 ;  /* 0x0000000b0c0c7220 */ /* 0x001fe20000410000 */
[----:B------:R-:W-:Y:S01]  /*194b0*/  FADD.FTZ R11, -R11, 1 ;  /* 0x3f8000000b0b7421 */ /* 0x000fe20000010100 */
[----:B------:R-:W3:Y:S03]  /*194c0*/  LDL.S16 R8, [R1+0x32c] ;  /* 0x00032c0001087983 */ /* 0x000ee60000100600 */
[----:B------:R-:W-:-:S04]  /*194d0*/  FFMA.FTZ R45, R45, R11, 1 ;  /* 0x3f8000002d2d7423 */ /* 0x000fc8000001000b */
[----:B------:R-:W-:Y:S01]  /*194e0*/  FMUL.FTZ R12, R12, R45 ;  /* 0x0000002d0c0c7220 */ /* 0x000fe20000410000 */
[----:B----4-:R-:W-:Y:S02]  /*194f0*/  HADD2.F32 R45, -RZ, R6.H0_H0 ;  /* 0x20000006ff2d7230 */ /* 0x010fe40000004100 */
[----:B------:R-:W4:Y:S01]  /*19500*/  LDL.LU.S16 R6, [R1+0x32e] ;  /* 0x00032e0001067983 */ /* 0x000f220000300600 */
[----:B--2---:R-:W-:-:S03]  /*19510*/  HADD2.F32 R11, -RZ, R9.H0_H0 ;  /* 0x20000009ff0b7230 */ /* 0x004fc60000004100 */
[----:B------:R-:W2:Y:S02]  /*19520*/  LDL.LU.S16 R9, [R1+0x332] ;  /* 0x0003320001097983 */ /* 0x000ea40000300600 */
[----:B------:R-:W-:-:S04]  /*19530*/  FADD.FTZ R11, R11, -UR28 ;  /* 0x8000001c0b0b7e21 */ /* 0x000fc80008010000 */
[----:B-1----:R-:W-:-:S04]  /*19540*/  FMUL.FTZ R39, R11, UR16 ;  /* 0x000000100b277c20 */ /* 0x002fc80008410000 */
[----:B------:R-:W-:Y:S01]  /*19550*/  FFMA.FTZ R11, R5, R39, R3 ;  /* 0x00000027050b7223 */ /* 0x000fe20000010003 */
[----:B------:R0:W-:Y:S02]  /*19560*/  STL [R1+0x36c], R39 ;  /* 0x00036c2701007387 */ /* 0x0001e40000100800 */
[----:B0-----:R-:W-:Y:S02]  /*19570*/  FADD.FTZ R39, R44, R36 ;  /* 0x000000242c277221 */ /* 0x001fe40000010000 */
[----:B------:R-:W3:Y:S01]  /*19580*/  LDL.LU R44, [R1+0x21c] ;  /* 0x00021c00012c7983 */ /* 0x000ee20000300800 */
        /* <DEDUP_REMOVED lines=9> */
[----:B------:R-:W4:Y:S03]  /*19620*/  LDL.S16 R0, [R1+0x328] ;  /* 0x0003280001007983 */ /* 0x000f260000100600 */
[----:B------:R-:W-:Y:S01]  /*19630*/  FADD.FTZ R10, R10, -UR28 ;  /* 0x8000001c0a0a7e21 */ /* 0x000fe20008010000 */
[----:B------:R-:W-:-:S03]  /*19640*/  FMUL.FTZ R11, R45, R11 ;  /* 0x0000000b2d0b7220 */ /* 0x000fc60000410000 */
[----:B------:R-:W-:-:S05]  /*19650*/  FMUL.FTZ R45, R10, UR16 ;  /* 0x000000100a2d7c20 */ /* 0x000fca0008410000 */
[----:B------:R0:W-:Y:S02]  /*19660*/  STL [R1+0x378], R45 ;  /* 0x0003782d01007387 */ /* 0x0001e40000100800 */
[----:B0-----:R-:W-:-:S04]  /*19670*/  FFMA.FTZ R45, R4, R45, R2 ;  /* 0x0000002d042d7223 */ /* 0x001fc80000010002 */
[----:B------:R-:W-:-:S06]  /*19680*/  FMUL.FTZ R10, R45, -1.4426950216293334961 ;  /* 0xbfb8aa3b2d0a7820 */ /* 0x000fcc0000410000 */
[----:B------:R-:W0:Y:S02]  /*19690*/  MUFU.EX2 R10, R10 ;  /* 0x0000000a000a7308 */ /* 0x000e240000000800 */
[----:B0-----:R-:W-:Y:S01]  /*196a0*/  FADD.FTZ R10, R10, 1 ;  /* 0x3f8000000a0a7421 */ /* 0x001fe20000010000 */
[-C--:B---3--:R-:W-:Y:S01]  /*196b0*/  FFMA.FTZ R34, R44, R36.reuse, R34 ;  /* 0x000000242c227223 */ /* 0x088fe20000010022 */
[----:B------:R-:W-:-:S04]  /*196c0*/  FMUL.FTZ R36, R4, R36 ;  /* 0x0000002404247220 */ /* 0x000fc80000410000 */
[----:B------:R-:W-:Y:S02]  /*196d0*/  FFMA.FTZ R35, R44, R36, R35 ;  /* 0x000000242c237223 */ /* 0x000fe40000010023 */
[----:B------:R0:W1:Y:S02]  /*196e0*/  MUFU.RCP R44, R10 ;  /* 0x0000000a002c7308 */ /* 0x0000640000001000 */
[----:B0-----:R-:W-:Y:S02]  /*196f0*/  HADD2.F32 R10, -RZ, R8.H0_H0 ;  /* 0x20000008ff0a7230 */ /* 0x001fe40000004100 */
[----:B------:R-:W3:Y:S03]  /*19700*/  LDL.S16 R8, [R1+0x324] ;  /* 0x0003240001087983 */ /* 0x000ee60000100600 */
[----:B-1----:R-:W-:Y:S01]  /*19710*/  FMUL.FTZ R10, R10, R44 ;  /* 0x0000002c0a0a7220 */ /* 0x002fe20000410000 */
[----:B------:R-:W-:-:S04]  /*19720*/  FADD.FTZ R44, -R44, 1 ;  /* 0x3f8000002c2c7421 */ /* 0x000fc80000010100 */
[----:B------:R-:W-:Y:S01]  /*19730*/  FFMA.FTZ R45, R45, R44, 1 ;  /* 0x3f8000002d2d7423 */ /* 0x000fe2000001002c */
[----:B--2---:R-:W-:Y:S02]  /*19740*/  HADD2.F32 R44, -RZ, R9.H0_H0 ;  /* 0x20000009ff2c7230 */ /* 0x004fe40000004100 */
[----:B------:R-:W2:Y:S01]  /*19750*/  LDL.LU.S16 R9, [R1+0x32a] ;  /* 0x00032a0001097983 */ /* 0x000ea20000300600 */
[----:B------:R-:W-:Y:S01]  /*19760*/  FMUL.FTZ R10, R10, R45 ;  /* 0x0000002d0a0a7220 */ /* 0x000fe20000410000 */
[----:B----4-:R-:W-:Y:S02]  /*19770*/  HADD2.F32 R45, -RZ, R6.H0_H0 ;  /* 0x20000006ff2d7230 */ /* 0x010fe40000004100 */
[----:B------:R-:W4:Y:S01]  /*19780*/  LDL.LU.S16 R6, [R1+0x326] ;  /* 0x0003260001067983 */ /* 0x000f220000300600 */
        /* <DEDUP_REMOVED lines=15> */
[----:B------:R0:W-:Y:S03]  /*19880*/  STL [R1+0x254], R44 ;  /* 0x0002542c01007387 */ /* 0x0001e60000100800 */
[----:B------:R-:W-:-:S04]  /*19890*/  FMUL.FTZ R0, R36, UR16 ;  /* 0x0000001024007c20 */ /* 0x000fc80008410000 */
[----:B0-----:R-:W-:-:S04]  /*198a0*/  FFMA.FTZ R44, R4, R0, R2 ;  /* 0x00000000042c7223 */ /* 0x001fc80000010002 */
[----:B------:R-:W-:-:S06]  /*198b0*/  FMUL.FTZ R36, R44, -1.4426950216293334961 ;  /* 0xbfb8aa3b2c247820 */ /* 0x000fcc0000410000 */
[----:B------:R-:W0:Y:S02]  /*198c0*/  MUFU.EX2 R36, R36 ;  /* 0x0000002400247308 */ /* 0x000e240000000800 */
[----:B0-----:R-:W-:-:S06]  /*198d0*/  FADD.FTZ R36, R36, 1 ;  /* 0x3f80000024247421 */ /* 0x001fcc0000010000 */
[----:B------:R-:W0:Y:S01]  /*198e0*/  MUFU.RCP R36, R36 ;  /* 0x0000002400247308 */ /* 0x000e220000001000 */
[----:B------:R-:W-:Y:S01]  /*198f0*/  FADD.FTZ R42, R42, R40 ;  /* 0x000000282a2a7221 */ /* 0x000fe20000010000 */
[-C--:B------:R-:W-:Y:S01]  /*19900*/  FFMA.FTZ R41, R7, R40.reuse, R41 ;  /* 0x0000002807297223 */ /* 0x080fe20000010029 */
[----:B------:R-:W-:Y:S01]  /*19910*/  FMUL.FTZ R40, R5, R40 ;  /* 0x0000002805287220 */ /* 0x000fe20000410000 */
[----:B------:R1:W-:Y:S03]  /*19920*/  STL [R1+0x38c], R0 ;  /* 0x00038c0001007387 */ /* 0x0003e60000100800 */
[----:B------:R-:W-:Y:S01]  /*19930*/  FFMA.FTZ R35, R7, R40, R35 ;  /* 0x0000002807237223 */ /* 0x000fe20000010023 */
[----:B------:R-:W-:Y:S01]  /*19940*/  FADD.FTZ R43, R40, R43 ;  /* 0x0000002b282b7221 */ /* 0x000fe20000010000 */
[----:B------:R-:W4:Y:S01]  /*19950*/  LDL.S16 R7, [R1+0x31c] ;  /* 0x00031c0001077983 */ /* 0x000f220000100600 */
[----:B---3--:R-:W-:-:S05]  /*19960*/  HADD2.F32 R45, -RZ, R8.H0_H0 ;  /* 0x20000008ff2d7230 */ /* 0x008fca0000004100 */
[----:B0-----:R-:W-:Y:S01]  /*19970*/  FMUL.FTZ R45, R45, R36 ;  /* 0x000000242d2d7220 */ /* 0x001fe20000410000 */
[----:B------:R-:W-:-:S04]  /*19980*/  FADD.FTZ R36, -R36, 1 ;  /* 0x3f80000024247421 */ /* 0x000fc80000010100 */
[----:B------:R-:W-:Y:S01]  /*19990*/  FFMA.FTZ R36, R44, R36, 1 ;  /* 0x3f8000002c247423 */ /* 0x000fe20000010024 */
[----:B--2---:R-:W-:-:S03]  /*199a0*/  HADD2.F32 R44, -RZ, R9.H0_H0 ;  /* 0x20000009ff2c7230 */ /* 0x004fc60000004100 */
[----:B------:R-:W-:Y:S01]  /*199b0*/  FMUL.FTZ R8, R45, R36 ;  /* 0x000000242d087220 */ /* 0x000fe20000410000 */
[----:B------:R-:W2:Y:S01]  /*199c0*/  LDL.S16 R9, [R1+0x322] ;  /* 0x0003220001097983 */ /* 0x000ea20000100600 */
[----:B------:R-:W-:-:S03]  /*199d0*/  FADD.FTZ R44, R44, -UR28 ;  /* 0x8000001c2c2c7e21 */ /* 0x000fc60008010000 */
[----:B------:R-:W3:Y:S01]  /*199e0*/  LDL.LU R45, [R1+0x22c] ;  /* 0x00022c00012d7983 */ /* 0x000ee20000300800 */
[----:B-1----:R-:W-:-:S04]  /*199f0*/  FMUL.FTZ R0, R44, UR16 ;  /* 0x000000102c007c20 */ /* 0x002fc80008410000 */
[----:B------:R-:W-:-:S04]  /*19a00*/  FFMA.FTZ R40, R5, R0, R3 ;  /* 0x0000000005287223 */ /* 0x000fc80000010003 */
[----:B------:R-:W-:-:S06]  /*19a10*/  FMUL.FTZ R36, R40, -1.4426950216293334961 ;  /* 0xbfb8aa3b28247820 */ /* 0x000fcc0000410000 */
[----:B------:R-:W0:Y:S02]  /*19a20*/  MUFU.EX2 R36, R36 ;  /* 0x0000002400247308 */ /* 0x000e240000000800 */
[----:B0-----:R-:W-:-:S06]  /*19a30*/  FADD.FTZ R36, R36, 1 ;  /* 0x3f80000024247421 */ /* 0x001fcc0000010000 */
[----:B------:R-:W0:Y:S01]  /*19a40*/  MUFU.RCP R36, R36 ;  /* 0x0000002400247308 */ /* 0x000e220000001000 */
[----:B----4-:R-:W-:Y:S02]  /*19a50*/  HADD2.F32 R44, -RZ, R6.H0_H0 ;  /* 0x20000006ff2c7230 */ /* 0x010fe40000004100 */
[----:B------:R-:W4:Y:S03]  /*19a60*/  LDL.LU.S16 R6, [R1+0x31e] ;  /* 0x00031e0001067983 */ /* 0x000f260000300600 */
[----:B0-----:R-:W-:Y:S01]  /*19a70*/  FMUL.FTZ R44, R44, R36 ;  /* 0x000000242c2c7220 */ /* 0x001fe20000410000 */
[----:B------:R-:W-:-:S04]  /*19a80*/  FADD.FTZ R36, -R36, 1 ;  /* 0x3f80000024247421 */ /* 0x000fc80000010100 */
[----:B------:R-:W-:Y:S02]  /*19a90*/  FFMA.FTZ R36, R40, R36, 1 ;  /* 0x3f80000028247423 */ /* 0x000fe40000010024 */
[----:B------:R-:W2:Y:S04]  /*19aa0*/  LDL.LU.S16 R40, [R1+0x320] ;  /* 0x0003200001287983 */ /* 0x000ea80000300600 */
[----:B------:R0:W-:Y:S02]  /*19ab0*/  STL [R1+0x398], R0 ;  /* 0x0003980001007387 */ /* 0x0001e40000100800 */
[----:B0-----:R-:W-:Y:S01]  /*19ac0*/  FMUL.FTZ R0, R44, R36 ;  /* 0x000000242c007220 */ /* 0x001fe20000410000 */
[----:B---3--:R-:W-:Y:S01]  /*19ad0*/  FFMA.FTZ R34, R45, R33, R34 ;  /* 0x000000212d227223 */ /* 0x008fe20000010022 */
[----:B--2---:R-:W-:-:S05]  /*19ae0*/  HADD2.F32 R36, -RZ, R40.H0_H0 ;  /* 0x20000028ff247230 */ /* 0x004fca0000004100 */
[----:B------:R-:W-:-:S04]  /*19af0*/  FADD.FTZ R36, R36, -UR28 ;  /* 0x8000001c24247e21 */ /* 0x000fc80008010000 */
[----:B------:R-:W-:-:S04]  /*19b00*/  FMUL.FTZ R36, R36, UR16 ;  /* 0x0000001024247c20 */ /* 0x000fc80008410000 */
[----:B------:R-:W-:Y:S01]  /*19b10*/  FFMA.FTZ R44, R4, R36, R2 ;  /* 0x00000024042c7223 */ /* 0x000fe20000010002 */
[----:B------:R0:W-:Y:S03]  /*19b20*/  STL [R1+0x210], R36 ;  /* 0x0002102401007387 */ /* 0x0001e60000100800 */
[----:B0-----:R-:W-:-:S06]  /*19b30*/  FMUL.FTZ R36, R44, -1.4426950216293334961 ;  /* 0xbfb8aa3b2c247820 */ /* 0x001fcc0000410000 */
[----:B------:R-:W0:Y:S01]  /*19b40*/  MUFU.EX2 R36, R36 ;  /* 0x0000002400247308 */ /* 0x000e220000000800 */
[----:B------:R-:W-:Y:S01]  /*19b50*/  FADD.FTZ R40, R39, R33 ;  /* 0x0000002127287221 */ /* 0x000fe20000010000 */
[----:B------:R-:W-:Y:S01]  /*19b60*/  FMUL.FTZ R33, R4, R33 ;  /* 0x0000002104217220 */ /* 0x000fe20000410000 */
[----:B------:R-:W2:Y:S01]  /*19b70*/  LDL.LU R39, [R1+0x4b0] ;  /* 0x0004b00001277983 */ /* 0x000ea20000300800 */
[----:B0-----:R-:W-:-:S06]  /*19b80*/  FADD.FTZ R36, R36, 1 ;  /* 0x3f80000024247421 */ /* 0x001fcc0000010000 */
[----:B------:R-:W0:Y:S01]  /*19b90*/  MUFU.RCP R36, R36 ;  /* 0x0000002400247308 */ /* 0x000e220000001000 */
[----:B------:R-:W-:Y:S01]  /*19ba0*/  FFMA.FTZ R35, R45, R33, R35 ;  /* 0x000000212d237223 */ /* 0x000fe20000010023 */
[----:B------:R-:W-:Y:S02]  /*19bb0*/  HADD2.F32 R45, -RZ, R7.H0_H0 ;  /* 0x20000007ff2d7230 */ /* 0x000fe40000004100 */
[----:B------:R-:W-:Y:S01]  /*19bc0*/  FADD.FTZ R43, R43, R33 ;  /* 0x000000212b2b7221 */ /* 0x000fe20000010000 */
[----:B------:R-:W3:Y:S02]  /*19bd0*/  LDL.S16 R7, [R1+0x314] ;  /* 0x0003140001077983 */ /* 0x000ee40000100600 */
[----:B0-----:R-:W-:Y:S01]  /*19be0*/  FMUL.FTZ R45, R45, R36 ;  /* 0x000000242d2d7220 */ /* 0x001fe20000410000 */
[----:B------:R-:W-:-:S04]  /*19bf0*/  FADD.FTZ R36, -R36, 1 ;  /* 0x3f80000024247421 */ /* 0x000fc80000010100 */
[----:B------:R-:W-:Y:S01]  /*19c00*/  FFMA.FTZ R36, R44, R36, 1 ;  /* 0x3f8000002c247423 */ /* 0x000fe20000010024 */
[----:B------:R-:W-:Y:S02]  /*19c10*/  HADD2.F32 R44, -RZ, R9.H0_H0 ;  /* 0x20000009ff2c7230 */ /* 0x000fe40000004100 */
[----:B------:R-:W3:Y:S03]  /*19c20*/  LDL.S16 R9, [R1+0x31a] ;  /* 0x00031a0001097983 */ /* 0x000ee60000100600 */
[----:B------:R-:W-:Y:S01]  /*19c30*/  FADD.FTZ R44, R44, -UR28 ;  /* 0x8000001c2c2c7e21 */ /* 0x000fe20008010000 */
[----:B------:R-:W-:-:S03]  /*19c40*/  FMUL.FTZ R45, R45, R36 ;  /* 0x000000242d2d7220 */ /* 0x000fc60000410000 */
[----:B------:R-:W-:-:S04]  /*19c50*/  FMUL.FTZ R44, R44, UR16 ;  /* 0x000000102c2c7c20 */ /* 0x000fc80008410000 */
[----:B------:R-:W-:-:S04]  /*19c60*/  FFMA.FTZ R36, R5, R44, R3 ;  /* 0x0000002c05247223 */ /* 0x000fc80000010003 */
[----:B------:R-:W-:-:S06]  /*19c70*/  FMUL.FTZ R33, R36, -1.4426950216293334961 ;  /* 0xbfb8aa3b24217820 */ /* 0x000fcc0000410000 */
[----:B------:R-:W0:Y:S02]  /*19c80*/  MUFU.EX2 R33, R33 ;  /* 0x0000002100217308 */ /* 0x000e240000000800 */
[----:B0-----:R-:W-:-:S06]  /*19c90*/  FADD.FTZ R33, R33, 1 ;  /* 0x3f80000021217421 */ /* 0x001fcc0000010000 */
[----:B------:R-:W0:Y:S01]  /*19ca0*/  MUFU.RCP R33, R33 ;  /* 0x0000002100217308 */ /* 0x000e220000001000 */
[----:B------:R4:W-:Y:S02]  /*19cb0*/  STL [R1+0x3a8], R44 ;  /* 0x0003a82c01007387 */ /* 0x0009e40000100800 */
[----:B----4-:R-:W-:-:S05]  /*19cc0*/  HADD2.F32 R44, -RZ, R6.H0_H0 ;  /* 0x20000006ff2c7230 */ /* 0x010fca0000004100 */
[----:B0-----:R-:W-:Y:S01]  /*19cd0*/  FMUL.FTZ R44, R44, R33 ;  /* 0x000000212c2c7220 */ /* 0x001fe20000410000 */
[----:B------:R-:W-:-:S04]  /*19ce0*/  FADD.FTZ R33, -R33, 1 ;  /* 0x3f80000021217421 */ /* 0x000fc80000010100 */
[----:B------:R-:W-:Y:S02]  /*19cf0*/  FFMA.FTZ R33, R36, R33, 1 ;  /* 0x3f80000024217423 */ /* 0x000fe40000010021 */
[----:B------:R-:W4:Y:S02]  /*19d00*/  LDL.LU.S16 R36, [R1+0x318] ;  /* 0x0003180001247983 */ /* 0x000f240000300600 */
[----:B------:R-:W-:Y:S02]  /*19d10*/  FMUL.FTZ R6, R44, R33 ;  /* 0x000000212c067220 */ /* 0x000fe40000410000 */
[----:B------:R-:W3:Y:S01]  /*19d20*/  LDL.LU R44, [R1+0x234] ;  /* 0x00023400012c7983 */ /* 0x000ee20000300800 */
[----:B--2---:R-:W-:Y:S01]  /*19d30*/  FADD.FTZ R42, R42, R39 ;  /* 0x000000272a2a7221 */ /* 0x004fe20000010000 */
[-C--:B---3--:R-:W-:Y:S01]  /*19d40*/  FFMA.FTZ R41, R44, R39.reuse, R41 ;  /* 0x000000272c297223 */ /* 0x088fe20000010029 */
[----:B------:R-:W-:-:S04]  /*19d50*/  FMUL.FTZ R39, R5, R39 ;  /* 0x0000002705277220 */ /* 0x000fc80000410000 */
[----:B------:R-:W-:Y:S01]  /*19d60*/  FFMA.FTZ R35, R44, R39, R35 ;  /* 0x000000272c237223 */ /* 0x000fe20000010023 */
[----:B------:R-:W-:Y:S02]  /*19d70*/  FADD.FTZ R43, R39, R43 ;  /* 0x0000002b272b7221 */ /* 0x000fe40000010000 */
[----:B------:R-:W2:Y:S01]  /*19d80*/  LDL.LU.S16 R39, [R1+0x316] ;  /* 0x0003160001277983 */ /* 0x000ea20000300600 */
[----:B----4-:R-:W-:-:S05]  /*19d90*/  HADD2.F32 R33, -RZ, R36.H0_H0 ;  /* 0x20000024ff217230 */ /* 0x010fca0000004100 */
[----:B------:R-:W-:-:S04]  /*19da0*/  FADD.FTZ R33, R33, -UR28 ;  /* 0x8000001c21217e21 */ /* 0x000fc80008010000 */
[----:B------:R-:W-:-:S05]  /*19db0*/  FMUL.FTZ R36, R33, UR16 ;  /* 0x0000001021247c20 */ /* 0x000fca0008410000 */
[----:B------:R0:W-:Y:S02]  /*19dc0*/  STL [R1+0x3b0], R36 ;  /* 0x0003b02401007387 */ /* 0x0001e40000100800 */
[----:B0-----:R-:W-:-:S04]  /*19dd0*/  FFMA.FTZ R36, R4, R36, R2 ;  /* 0x0000002404247223 */ /* 0x001fc80000010002 */
[----:B------:R-:W-:-:S06]  /*19de0*/  FMUL.FTZ R33, R36, -1.4426950216293334961 ;  /* 0xbfb8aa3b24217820 */ /* 0x000fcc0000410000 */
[----:B------:R-:W0:Y:S02]  /*19df0*/  MUFU.EX2 R33, R33 ;  /* 0x0000002100217308 */ /* 0x000e240000000800 */
[----:B0-----:R-:W-:-:S06]  /*19e00*/  FADD.FTZ R33, R33, 1 ;  /* 0x3f80000021217421 */ /* 0x001fcc0000010000 */
[----:B------:R-:W0:Y:S01]  /*19e10*/  MUFU.RCP R33, R33 ;  /* 0x0000002100217308 */ /* 0x000e220000001000 */
[----:B------:R-:W-:Y:S02]  /*19e20*/  HADD2.F32 R44, -RZ, R7.H0_H0 ;  /* 0x20000007ff2c7230 */ /* 0x000fe40000004100 */
[----:B------:R-:W3:Y:S03]  /*19e30*/  LDL.S16 R7, [R1+0x30c] ;  /* 0x00030c0001077983 */ /* 0x000ee60000100600 */
[----:B0-----:R-:W-:Y:S01]  /*19e40*/  FMUL.FTZ R44, R44, R33 ;  /* 0x000000212c2c7220 */ /* 0x001fe20000410000 */
[----:B------:R-:W-:-:S04]  /*19e50*/  FADD.FTZ R33, -R33, 1 ;  /* 0x3f80000021217421 */ /* 0x000fc80000010100 */
[----:B------:R-:W-:Y:S01]  /*19e60*/  FFMA.FTZ R33, R36, R33, 1 ;  /* 0x3f80000024217423 */ /* 0x000fe20000010021 */
[----:B------:R-:W-:Y:S02]  /*19e70*/  HADD2.F32 R36, -RZ, R9.H0_H0 ;  /* 0x20000009ff247230 */ /* 0x000fe40000004100 */
[----:B------:R-:W4:Y:S03]  /*19e80*/  LDL.S16 R9, [R1+0x312] ;  /* 0x0003120001097983 */ /* 0x000f260000100600 */
[----:B------:R-:W-:-:S04]  /*19e90*/  FADD.FTZ R36, R36, -UR28 ;  /* 0x8000001c24247e21 */ /* 0x000fc80008010000 */
[----:B------:R-:W-:Y:S01]  /*19ea0*/  FMUL.FTZ R36, R36, UR16 ;  /* 0x0000001024247c20 */ /* 0x000fe20008410000 */
[----:B------:R-:W-:Y:S02]  /*19eb0*/  FMUL.FTZ R33, R44, R33 ;  /* 0x000000212c217220 */ /* 0x000fe40000410000 */
[----:B------:R-:W4:Y:S04]  /*19ec0*/  LDL.LU R44, [R1+0x238] ;  /* 0x00023800012c7983 */ /* 0x000f280000300800 */
[----:B------:R0:W-:Y:S04]  /*19ed0*/  STL [R1+0x3ac], R36 ;  /* 0x0003ac2401007387 */ /* 0x0001e80000100800 */
[----:B------:R1:W-:Y:S01]  /*19ee0*/  STL [R1+0x328], R33 ;  /* 0x0003282101007387 */ /* 0x0003e20000100800 */
[----:B0-----:R-:W-:-:S04]  /*19ef0*/  FFMA.FTZ R36, R5, R36, R3 ;  /* 0x0000002405247223 */ /* 0x001fc80000010003 */
[----:B-1----:R-:W-:-:S06]  /*19f00*/  FMUL.FTZ R33, R36, -1.4426950216293334961 ;  /* 0xbfb8aa3b24217820 */ /* 0x002fcc0000410000 */
[----:B------:R-:W0:Y:S02]  /*19f10*/  MUFU.EX2 R33, R33 ;  /* 0x0000002100217308 */ /* 0x000e240000000800 */
[----:B0-----:R-:W-:-:S06]  /*19f20*/  FADD.FTZ R33, R33, 1 ;  /* 0x3f80000021217421 */ /* 0x001fcc0000010000 */
[----:B------:R-:W0:Y:S01]  /*19f30*/  MUFU.RCP R33, R33 ;  /* 0x0000002100217308 */ /* 0x000e220000001000 */
[----:B--2---:R-:W-:-:S05]  /*19f40*/  HADD2.F32 R39, -RZ, R39.H0_H0 ;  /* 0x20000027ff277230 */ /* 0x004fca0000004100 */
[----:B0-----:R-:W-:Y:S01]  /*19f50*/  FMUL.FTZ R39, R39, R33 ;  /* 0x0000002127277220 */ /* 0x001fe20000410000 */
[----:B------:R-:W-:-:S04]  /*19f60*/  FADD.FTZ R33, -R33, 1 ;  /* 0x3f80000021217421 */ /* 0x000fc80000010100 */
[----:B------:R-:W-:Y:S02]  /*19f70*/  FFMA.FTZ R33, R36, R33, 1 ;  /* 0x3f80000024217423 */ /* 0x000fe40000010021 */
[----:B------:R-:W2:Y:S02]  /*19f80*/  LDL.LU.S16 R36, [R1+0x310] ;  /* 0x0003100001247983 */ /* 0x000ea40000300600 */
[----:B------:R-:W-:-:S05]  /*19f90*/  FMUL.FTZ R39, R39, R33 ;  /* 0x0000002127277220 */ /* 0x000fca0000410000 */
[----:B------:R3:W-:Y:S02]  /*19fa0*/  STL [R1+0x324], R39 ;  /* 0x0003242701007387 */ /* 0x0007e40000100800 */
[----:B---3--:R-:W-:Y:S02]  /*19fb0*/  HADD2.F32 R39, -RZ, R7.H0_H0 ;  /* 0x20000007ff277230 */ /* 0x008fe40000004100 */
[----:B------:R-:W3:Y:S01]  /*19fc0*/  LDL.S16 R7, [R1+0x304] ;  /* 0x0003040001077983 */ /* 0x000ee20000100600 */
[----:B------:R-:W-:Y:S01]  /*19fd0*/  FADD.FTZ R40, R40, R32 ;  /* 0x0000002028287221 */ /* 0x000fe20000010000 */
[-C--:B----4-:R-:W-:Y:S01]  /*19fe0*/  FFMA.FTZ R34, R44, R32.reuse, R34 ;  /* 0x000000202c227223 */ /* 0x090fe20000010022 */
[----:B------:R-:W-:-:S04]  /*19ff0*/  FMUL.FTZ R32, R4, R32 ;  /* 0x0000002004207220 */ /* 0x000fc80000410000 */
[----:B------:R-:W-:Y:S02]  /*1a000*/  FFMA.FTZ R35, R44, R32, R35 ;  /* 0x000000202c237223 */ /* 0x000fe40000010023 */
[----:B------:R-:W4:Y:S01]  /*1a010*/  LDL.LU R44, [R1+0x23c] ;  /* 0x00023c00012c7983 */ /* 0x000f220000300800 */
[----:B--2---:R-:W-:-:S05]  /*1a020*/  HADD2.F32 R33, -RZ, R36.H0_H0 ;  /* 0x20000024ff217230 */ /* 0x004fca0000004100 */
[----:B------:R-:W-:-:S04]  /*1a030*/  FADD.FTZ R33, R33, -UR28 ;  /* 0x8000001c21217e21 */ /* 0x000fc80008010000 */
[----:B------:R-:W-:-:S05]  /*1a040*/  FMUL.FTZ R36, R33, UR16 ;  /* 0x0000001021247c20 */ /* 0x000fca0008410000 */
        /* <DEDUP_REMOVED lines=10> */
[----:B------:R-:W-:Y:S01]  /*1a0f0*/  FADD.FTZ R43, R43, R32 ;  /* 0x000000202b2b7221 */ /* 0x000fe20000010000 */
[----:B------:R-:W2:Y:S01]  /*1a100*/  LDL.LU.S16 R9, [R1+0x30a] ;  /* 0x00030a0001097983 */ /* 0x000ea20000300600 */
[----:B------:R-:W-:Y:S01]  /*1a110*/  FMUL.FTZ R33, R39, R33 ;  /* 0x0000002127217220 */ /* 0x000fe20000410000 */
[----:B------:R-:W-:Y:S02]  /*1a120*/  FADD.FTZ R36, R36, -UR28 ;  /* 0x8000001c24247e21 */ /* 0x000fe40008010000 */
[----:B------:R-:W3:Y:S04]  /*1a130*/  LDL.S16 R39, [R1+0x308] ;  /* 0x0003080001277983 */ /* 0x000ee80000100600 */
[----:B------:R0:W-:Y:S02]  /*1a140*/  STL [R1+0x318], R33 ;  /* 0x0003182101007387 */ /* 0x0001e40000100800 */
[----:B0-----:R-:W-:-:S02]  /*1a150*/  FMUL.FTZ R33, R36, UR16 ;  /* 0x0000001024217c20 */ /* 0x001fc40008410000 */
[----:B------:R-:W2:Y:S04]  /*1a160*/  LDL.LU.S16 R36, [R1+0x30e] ;  /* 0x00030e0001247983 */ /* 0x000ea80000300600 */
[----:B------:R0:W-:Y:S02]  /*1a170*/  STL [R1+0x3a0], R33 ;  /* 0x0003a02101007387 */ /* 0x0001e40000100800 */
[----:B0-----:R-:W-:-:S04]  /*1a180*/  FFMA.FTZ R33, R5, R33, R3 ;  /* 0x0000002105217223 */ /* 0x001fc80000010003 */
[----:B------:R-:W-:-:S06]  /*1a190*/  FMUL.FTZ R32, R33, -1.4426950216293334961 ;  /* 0xbfb8aa3b21207820 */ /* 0x000fcc0000410000 */
[----:B------:R-:W0:Y:S02]  /*1a1a0*/  MUFU.EX2 R32, R32 ;  /* 0x0000002000207308 */ /* 0x000e240000000800 */
[----:B0-----:R-:W-:-:S06]  /*1a1b0*/  FADD.FTZ R32, R32, 1 ;  /* 0x3f80000020207421 */ /* 0x001fcc0000010000 */
[----:B------:R-:W0:Y:S01]  /*1a1c0*/  MUFU.RCP R32, R32 ;  /* 0x0000002000207308 */ /* 0x000e220000001000 */
[----:B------:R-:W-:Y:S01]  /*1a1d0*/  FADD.FTZ R42, R42, R38 ;  /* 0x000000262a2a7221 */ /* 0x000fe20000010000 */
[-C--:B----4-:R-:W-:Y:S01]  /*1a1e0*/  FFMA.FTZ R41, R44, R38.reuse, R41 ;  /* 0x000000262c297223 */ /* 0x090fe20000010029 */
[----:B------:R-:W-:-:S04]  /*1a1f0*/  FMUL.FTZ R38, R5, R38 ;  /* 0x0000002605267220 */ /* 0x000fc80000410000 */
[----:B------:R-:W-:Y:S02]  /*1a200*/  FFMA.FTZ R35, R44, R38, R35 ;  /* 0x000000262c237223 */ /* 0x000fe40000010023 */
[----:B------:R-:W4:Y:S01]  /*1a210*/  LDL.LU R44, [R1+0x244] ;  /* 0x00024400012c7983 */ /* 0x000f220000300800 */
[----:B--2---:R-:W-:-:S05]  /*1a220*/  HADD2.F32 R36, -RZ, R36.H0_H0 ;  /* 0x20000024ff247230 */ /* 0x004fca0000004100 */
[----:B0-----:R-:W-:Y:S01]  /*1a230*/  FMUL.FTZ R36, R36, R32 ;  /* 0x0000002024247220 */ /* 0x001fe20000410000 */
[----:B------:R-:W-:-:S04]  /*1a240*/  FADD.FTZ R32, -R32, 1 ;  /* 0x3f80000020207421 */ /* 0x000fc80000010100 */
[----:B------:R-:W-:-:S04]  /*1a250*/  FFMA.FTZ R32, R33, R32, 1 ;  /* 0x3f80000021207423 */ /* 0x000fc80000010020 */
[----:B------:R-:W-:Y:S01]  /*1a260*/  FMUL.FTZ R33, R36, R32 ;  /* 0x0000002024217220 */ /* 0x000fe20000410000 */
[----:B---3--:R-:W-:Y:S02]  /*1a270*/  HADD2.F32 R32, -RZ, R39.H0_H0 ;  /* 0x20000027ff207230 */ /* 0x008fe40000004100 */
[----:B------:R-:W-:Y:S01]  /*1a280*/  HADD2.F32 R36, -RZ, R7.H0_H0 ;  /* 0x20000007ff247230 */ /* 0x000fe20000004100 */
[----:B------:R-:W2:Y:S02]  /*1a290*/  LDL.LU.S16 R39, [R1+0x3ce] ;  /* 0x0003ce0001277983 */ /* 0x000ea40000300600 */
[----:B------:R-:W-:Y:S02]  /*1a2a0*/  FADD.FTZ R32, R32, -UR28 ;  /* 0x8000001c20207e21 */ /* 0x000fe40008010000 */
[----:B------:R0:W-:Y:S04]  /*1a2b0*/  STL [R1+0x310], R33 ;  /* 0x0003102101007387 */ /* 0x0001e80000100800 */
[----:B------:R-:W3:Y:S01]  /*1a2c0*/  LDL.S16 R7, [R1+0x2fc] ;  /* 0x0002fc0001077983 */ /* 0x000ee20000100600 */
[----:B0-----:R-:W-:-:S05]  /*1a2d0*/  FMUL.FTZ R33, R32, UR16 ;  /* 0x0000001020217c20 */ /* 0x001fca0008410000 */
        /* <DEDUP_REMOVED lines=9> */
[----:B------:R-:W-:Y:S02]  /*1a370*/  FMUL.FTZ R32, R36, R32 ;  /* 0x0000002024207220 */ /* 0x000fe40000410000 */
[----:B------:R-:W2:Y:S01]  /*1a380*/  LDL.LU.S16 R36, [R1+0x306] ;  /* 0x0003060001247983 */ /* 0x000ea20000300600 */
[----:B------:R-:W-:-:S03]  /*1a390*/  HADD2.F32 R33, -RZ, R9.H0_H0 ;  /* 0x20000009ff217230 */ /* 0x000fc60000004100 */
[----:B------:R-:W3:Y:S02]  /*1a3a0*/  LDL.LU.S16 R9, [R1+0x3d6] ;  /* 0x0003d60001097983 */ /* 0x000ee40000300600 */
[----:B------:R-:W-:-:S04]  /*1a3b0*/  FADD.FTZ R33, R33, -UR28 ;  /* 0x8000001c21217e21 */ /* 0x000fc80008010000 */
[----:B------:R-:W-:Y:S01]  /*1a3c0*/  FMUL.FTZ R33, R33, UR16 ;  /* 0x0000001021217c20 */ /* 0x000fe20008410000 */
[----:B------:R-:W-:Y:S04]  /*1a3d0*/  STL [R1+0x30c], R32 ;  /* 0x00030c2001007387 */ /* 0x000fe80000100800 */
[----:B------:R0:W-:Y:S02]  /*1a3e0*/  STL [R1+0x394], R33 ;  /* 0x0003942101007387 */ /* 0x0001e40000100800 */
[----:B0-----:R-:W-:-:S04]  /*1a3f0*/  FFMA.FTZ R33, R5, R33, R3 ;  /* 0x0000002105217223 */ /* 0x001fc80000010003 */
[----:B------:R-:W-:-:S06]  /*1a400*/  FMUL.FTZ R32, R33, -1.4426950216293334961 ;  /* 0xbfb8aa3b21207820 */ /* 0x000fcc0000410000 */
[----:B------:R-:W0:Y:S01]  /*1a410*/  MUFU.EX2 R32, R32 ;  /* 0x0000002000207308 */ /* 0x000e220000000800 */
[----:B------:R-:W-:Y:S02]  /*1a420*/  FADD.FTZ R43, R38, R43 ;  /* 0x0000002b262b7221 */ /* 0x000fe40000010000 */
[----:B------:R-:W3:Y:S01]  /*1a430*/  LDL.LU.S16 R38, [R1+0x2fe] ;  /* 0x0002fe0001267983 */ /* 0x000ee20000300600 */
        /* <DEDUP_REMOVED lines=12> */
[----:B------:R-:W-:Y:S02]  /*1a500*/  HADD2.F32 R32, -RZ, R39.H0_H0 ;  /* 0x20000027ff207230 */ /* 0x000fe40000004100 */
[----:B------:R-:W2:Y:S03]  /*1a510*/  LDL.S16 R39, [R1+0x3d8] ;  /* 0x0003d80001277983 */ /* 0x000ea60000100600 */
[----:B------:R-:W-:Y:S01]  /*1a520*/  FADD.FTZ R32, R32, -UR28 ;  /* 0x8000001c20207e21 */ /* 0x000fe20008010000 */
[----:B------:R0:W-:Y:S03]  /*1a530*/  STL [R1+0x304], R33 ;  /* 0x0003042101007387 */ /* 0x0001e60000100800 */
[----:B0-----:R-:W-:-:S05]  /*1a540*/  FMUL.FTZ R33, R32, UR16 ;  /* 0x0000001020217c20 */ /* 0x001fca0008410000 */
[----:B------:R0:W-:Y:S02]  /*1a550*/  STL [R1+0x390], R33 ;  /* 0x0003902101007387 */ /* 0x0001e40000100800 */
[----:B0-----:R-:W-:-:S04]  /*1a560*/  FFMA.FTZ R33, R4, R33, R2 ;  /* 0x0000002104217223 */ /* 0x001fc80000010002 */
[----:B------:R-:W-:Y:S01]  /*1a570*/  FMUL.FTZ R32, R33, -1.4426950216293334961 ;  /* 0xbfb8aa3b21207820 */ /* 0x000fe20000410000 */
[----:B---3--:R-:W-:Y:S02]  /*1a580*/  HADD2.F32 R36, -RZ, R7.H0_H0 ;  /* 0x20000007ff247230 */ /* 0x008fe40000004100 */
[----:B------:R-:W3:Y:S03]  /*1a590*/  LDL.LU.S16 R7, [R1+0x3da] ;  /* 0x0003da0001077983 */ /* 0x000ee60000300600 */
[----:B------:R-:W0:Y:S02]  /*1a5a0*/  MUFU.EX2 R32, R32 ;  /* 0x0000002000207308 */ /* 0x000e240000000800 */
[----:B0-----:R-:W-:-:S06]  /*1a5b0*/  FADD.FTZ R32, R32, 1 ;  /* 0x3f80000020207421 */ /* 0x001fcc0000010000 */
[----:B------:R-:W0:Y:S02]  /*1a5c0*/  MUFU.RCP R32, R32 ;  /* 0x0000002000207308 */ /* 0x000e240000001000 */
[----:B0-----:R-:W-:Y:S01]  /*1a5d0*/  FMUL.FTZ R36, R36, R32 ;  /* 0x0000002024247220 */ /* 0x001fe20000410000 */
[----:B------:R-:W-:-:S04]  /*1a5e0*/  FADD.FTZ R32, -R32, 1 ;  /* 0x3f80000020207421 */ /* 0x000fc80000010100 */
[----:B------:R-:W-:Y:S01]  /*1a5f0*/  FFMA.FTZ R32, R33, R32, 1 ;  /* 0x3f80000021207423 */ /* 0x000fe20000010020 */
[----:B------:R-:W-:Y:S02]  /*1a600*/  HADD2.F32 R33, -RZ, R9.H0_H0 ;  /* 0x20000009ff217230 */ /* 0x000fe40000004100 */
[----:B------:R-:W3:Y:S01]  /*1a610*/  LDL.S16 R9, [R1+0x3dc] ;  /* 0x0003dc0001097983 */ /* 0x000ee20000100600 */
[----:B------:R-:W-:Y:S02]  /*1a620*/  FMUL.FTZ R32, R36, R32 ;  /* 0x0000002024207220 */ /* 0x000fe40000410000 */
[----:B------:R-:W-:-:S04]  /*1a630*/  FADD.FTZ R33, R33, -UR28 ;  /* 0x8000001c21217e21 */ /* 0x000fc80008010000 */
[----:B------:R-:W-:Y:S01]  /*1a640*/  FMUL.FTZ R33, R33, UR16 ;  /* 0x0000001021217c20 */ /* 0x000fe20008410000 */
[----:B------:R0:W-:Y:S01]  /*1a650*/  STL [R1+0x2f8], R32 ;  /* 0x0002f82001007387 */ /* 0x0001e20000100800 */
[----:B------:R-:W-:Y:S02]  /*1a660*/  FADD.FTZ R43, R43, R31 ;  /* 0x0000001f2b2b7221 */ /* 0x000fe40000010000 */
[----:B0-----:R-:W-:-:S04]  /*1a670*/  FFMA.FTZ R32, R5, R33, R3 ;  /* 0x0000002105207223 */ /* 0x001fc80000010003 */
[----:B------:R-:W-:-:S06]  /*1a680*/  FMUL.FTZ R31, R32, -1.4426950216293334961 ;  /* 0xbfb8aa3b201f7820 */ /* 0x000fcc0000410000 */
[----:B------:R-:W0:Y:S02]  /*1a690*/  MUFU.EX2 R31, R31 ;  /* 0x0000001f001f7308 */ /* 0x000e240000000800 */
[----:B0-----:R-:W-:-:S06]  /*1a6a0*/  FADD.FTZ R31, R31, 1 ;  /* 0x3f8000001f1f7421 */ /* 0x001fcc0000010000 */
[----:B------:R-:W0:Y:S01]  /*1a6b0*/  MUFU.RCP R31, R31 ;  /* 0x0000001f001f7308 */ /* 0x000e220000001000 */
[----:B------:R1:W-:Y:S02]  /*1a6c0*/  STL [R1+0x388], R33 ;  /* 0x0003882101007387 */ /* 0x0003e40000100800 */
[----:B-1----:R-:W-:Y:S02]  /*1a6d0*/  HADD2.F32 R33, -RZ, R38.H0_H0 ;  /* 0x20000026ff217230 */ /* 0x002fe40000004100 */
[----:B------:R-:W-:Y:S02]  /*1a6e0*/  FADD.FTZ R38, R42, R37 ;  /* 0x000000252a267221 */ /* 0x000fe40000010000 */
[----:B------:R-:W3:Y:S01]  /*1a6f0*/  LDL.LU.S16 R42, [R1+0x3de] ;  /* 0x0003de00012a7983 */ /* 0x000ee20000300600 */
[----:B0-----:R-:W-:Y:S01]  /*1a700*/  FMUL.FTZ R33, R33, R31 ;  /* 0x0000001f21217220 */ /* 0x001fe20000410000 */
[----:B------:R-:W-:-:S04]  /*1a710*/  FADD.FTZ R31, -R31, 1 ;  /* 0x3f8000001f1f7421 */ /* 0x000fc80000010100 */
[----:B------:R-:W-:-:S04]  /*1a720*/  FFMA.FTZ R31, R32, R31, 1 ;  /* 0x3f800000201f7423 */ /* 0x000fc8000001001f */
[----:B------:R-:W-:-:S05]  /*1a730*/  FMUL.FTZ R31, R33, R31 ;  /* 0x0000001f211f7220 */ /* 0x000fca0000410000 */
[----:B------:R4:W-:Y:S02]  /*1a740*/  STL [R1+0x2f4], R31 ;  /* 0x0002f41f01007387 */ /* 0x0009e40000100800 */
[CC--:B----4-:R-:W-:Y:S01]  /*1a750*/  FFMA.FTZ R31, R44.reuse, R37.reuse, R41 ;  /* 0x000000252c1f7223 */ /* 0x0d0fe20000010029 */
[----:B------:R-:W-:Y:S01]  /*1a760*/  FMUL.FTZ R37, R5, R37 ;  /* 0x0000002505257220 */ /* 0x000fe20000410000 */
[----:B------:R-:W4:Y:S03]  /*1a770*/  LDL.LU.S16 R41, [R1+0x3e2] ;  /* 0x0003e20001297983 */ /* 0x000f260000300600 */
[----:B------:R-:W-:Y:S02]  /*1a780*/  FFMA.FTZ R35, R44, R37, R35 ;  /* 0x000000252c237223 */ /* 0x000fe40000010023 */
[----:B------:R-:W4:Y:S01]  /*1a790*/  LDL.LU R44, [R1+0x24c] ;  /* 0x00024c00012c7983 */ /* 0x000f220000300800 */
[----:B--2---:R-:W-:-:S03]  /*1a7a0*/  HADD2.F32 R32, -RZ, R39.H0_H0 ;  /* 0x20000027ff207230 */ /* 0x004fc60000004100 */
[----:B------:R-:W2:Y:S02]  /*1a7b0*/  LDL.S16 R39, [R1+0x2ec] ;  /* 0x0002ec0001277983 */ /* 0x000ea40000100600 */
[----:B------:R-:W-:-:S04]  /*1a7c0*/  FADD.FTZ R32, R32, -UR28 ;  /* 0x8000001c20207e21 */ /* 0x000fc80008010000 */
[----:B------:R-:W-:-:S05]  /*1a7d0*/  FMUL.FTZ R33, R32, UR16 ;  /* 0x0000001020217c20 */ /* 0x000fca0008410000 */
[----:B------:R0:W-:Y:S02]  /*1a7e0*/  STL [R1+0x384], R33 ;  /* 0x0003842101007387 */ /* 0x0001e40000100800 */
[----:B0-----:R-:W-:-:S04]  /*1a7f0*/  FFMA.FTZ R33, R4, R33, R2 ;  /* 0x0000002104217223 */ /* 0x001fc80000010002 */
[----:B------:R-:W-:-:S06]  /*1a800*/  FMUL.FTZ R32, R33, -1.4426950216293334961 ;  /* 0xbfb8aa3b21207820 */ /* 0x000fcc0000410000 */
[----:B------:R-:W0:Y:S01]  /*1a810*/  MUFU.EX2 R32, R32 ;  /* 0x0000002000207308 */ /* 0x000e220000000800 */
[----:B---3--:R-:W-:Y:S02]  /*1a820*/  HADD2.F32 R36, -RZ, R7.H0_H0 ;  /* 0x20000007ff247230 */ /* 0x008fe40000004100 */
[----:B------:R-:W3:Y:S01]  /*1a830*/  LDL.LU.S16 R7, [R1+0x2ee] ;  /* 0x0002ee0001077983 */ /* 0x000ee20000300600 */
[----:B0-----:R-:W-:-:S06]  /*1a840*/  FADD.FTZ R32, R32, 1 ;  /* 0x3f80000020207421 */ /* 0x001fcc0000010000 */
[----:B------:R-:W0:Y:S02]  /*1a850*/  MUFU.RCP R32, R32 ;  /* 0x0000002000207308 */ /* 0x000e240000001000 */
[----:B0-----:R-:W-:Y:S01]  /*1a860*/  FMUL.FTZ R36, R36, R32 ;  /* 0x0000002024247220 */ /* 0x001fe20000410000 */
[----:B------:R-:W-:-:S04]  /*1a870*/  FADD.FTZ R32, -R32, 1 ;  /* 0x3f80000020207421 */ /* 0x000fc80000010100 */
[----:B------:R-:W-:Y:S01]  /*1a880*/  FFMA.FTZ R32, R33, R32, 1 ;  /* 0x3f80000021207423 */ /* 0x000fe20000010020 */
[----:B------:R-:W-:-:S03]  /*1a890*/  HADD2.F32 R33, -RZ, R9.H0_H0 ;  /* 0x20000009ff217230 */ /* 0x000fc60000004100 */
[----:B------:R-:W-:Y:S01]  /*1a8a0*/  FMUL.FTZ R32, R36, R32 ;  /* 0x0000002024207220 */ /* 0x000fe20000410000 */
[----:B------:R-:W3:Y:S01]  /*1a8b0*/  LDL.S16 R9, [R1+0x3e0] ;  /* 0x0003e00001097983 */ /* 0x000ee20000100600 */
[----:B------:R-:W-:-:S04]  /*1a8c0*/  FADD.FTZ R33, R33, -UR28 ;  /* 0x8000001c21217e21 */ /* 0x000fc80008010000 */
[----:B------:R-:W-:Y:S01]  /*1a8d0*/  FMUL.FTZ R33, R33, UR16 ;  /* 0x0000001021217c20 */ /* 0x000fe20008410000 */
[----:B------:R-:W-:Y:S04]  /*1a8e0*/  STL [R1+0x2e8], R32 ;  /* 0x0002e82001007387 */ /* 0x000fe80000100800 */
[----:B------:R0:W-:Y:S02]  /*1a8f0*/  STL [R1+0x37c], R33 ;  /* 0x00037c2101007387 */ /* 0x0001e40000100800 */
[----:B0-----:R-:W-:-:S04]  /*1a900*/  FFMA.FTZ R33, R5, R33, R3 ;  /* 0x0000002105217223 */ /* 0x001fc80000010003 */
[----:B------:R-:W-:-:S06]  /*1a910*/  FMUL.FTZ R32, R33, -1.4426950216293334961 ;  /* 0xbfb8aa3b21207820 */ /* 0x000fcc0000410000 */
[----:B------:R-:W0:Y:S02]  /*1a920*/  MUFU.EX2 R32, R32 ;  /* 0x0000002000207308 */ /* 0x000e240000000800 */
[----:B0-----:R-:W-:-:S06]  /*1a930*/  FADD.FTZ R32, R32, 1 ;  /* 0x3f80000020207421 */ /* 0x001fcc0000010000 */
[----:B------:R-:W0:Y:S01]  /*1a940*/  MUFU.RCP R32, R32 ;  /* 0x0000002000207308 */ /* 0x000e220000001000 */
[----:B------:R-:W-:Y:S02]  /*1a950*/  HADD2.F32 R36, -RZ, R42.H0_H0 ;  /* 0x2000002aff247230 */ /* 0x000fe40000004100 */
[----:B------:R-:W-:Y:S01]  /*1a960*/  FADD.FTZ R40, R40, R30 ;  /* 0x0000001e28287221 */ /* 0x000fe20000010000 */
[----:B------:R-:W3:Y:S02]  /*1a970*/  LDL.S16 R42, [R1+0x2e0] ;  /* 0x0002e000012a7983 */ /* 0x000ee40000100600 */
[----:B0-----:R-:W-:Y:S01]  /*1a980*/  FMUL.FTZ R36, R36, R32 ;  /* 0x0000002024247220 */ /* 0x001fe20000410000 */
[----:B------:R-:W-:-:S04]  /*1a990*/  FADD.FTZ R32, -R32, 1 ;  /* 0x3f80000020207421 */ /* 0x000fc80000010100 */
[----:B------:R-:W-:-:S04]  /*1a9a0*/  FFMA.FTZ R32, R33, R32, 1 ;  /* 0x3f80000021207423 */ /* 0x000fc80000010020 */
[----:B------:R-:W-:-:S05]  /*1a9b0*/  FMUL.FTZ R32, R36, R32 ;  /* 0x0000002024207220 */ /* 0x000fca0000410000 */
[----:B------:R4:W-:Y:S02]  /*1a9c0*/  STL [R1+0x2d4], R32 ;  /* 0x0002d42001007387 */ /* 0x0009e40000100800 */
[-C--:B----4-:R-:W-:Y:S01]  /*1a9d0*/  FFMA.FTZ R32, R44, R30.reuse, R34 ;  /* 0x0000001e2c207223 */ /* 0x090fe20000010022 */
[----:B------:R-:W-:Y:S01]  /*1a9e0*/  FMUL.FTZ R30, R4, R30 ;  /* 0x0000001e041e7220 */ /* 0x000fe20000410000 */
[----:B--2---:R-:W-:-:S05]  /*1a9f0*/  HADD2.F32 R33, -RZ, R39.H0_H0 ;  /* 0x20000027ff217230 */ /* 0x004fca0000004100 */
[----:B------:R-:W-:-:S04]  /*1aa00*/  FADD.FTZ R33, R33, -UR28 ;  /* 0x8000001c21217e21 */ /* 0x000fc80008010000 */
[----:B------:R-:W-:Y:S01]  /*1aa10*/  FMUL.FTZ R36, R33, UR16 ;  /* 0x0000001021247c20 */ /* 0x000fe20008410000 */
[----:B------:R-:W-:Y:S02]  /*1aa20*/  FFMA.FTZ R33, R44, R30, R35 ;  /* 0x0000001e2c217223 */ /* 0x000fe40000010023 */
[----:B------:R-:W2:Y:S01]  /*1aa30*/  LDL.LU R44, [R1+0x240] ;  /* 0x00024000012c7983 */ /* 0x000ea20000300800 */
[----:B------:R-:W-:-:S04]  /*1aa40*/  FFMA.FTZ R35, R4, R36, R2 ;  /* 0x0000002404237223 */ /* 0x000fc80000010002 */
        /* <DEDUP_REMOVED lines=12> */
[----:B------:R0:W-:Y:S01]  /*1ab10*/  STL [R1+0x374], R36 ;  /* 0x0003742401007387 */ /* 0x0001e20000100800 */
[----:B------:R-:W-:Y:S02]  /*1ab20*/  FMUL.FTZ R39, R39, R35 ;  /* 0x0000002327277220 */ /* 0x000fe40000410000 */
[----:B0-----:R-:W-:-:S04]  /*1ab30*/  FMUL.FTZ R36, R34, UR16 ;  /* 0x0000001022247c20 */ /* 0x001fc80008410000 */
[----:B------:R-:W-:-:S04]  /*1ab40*/  FFMA.FTZ R35, R5, R36, R3 ;  /* 0x0000002405237223 */ /* 0x000fc80000010003 */
[----:B------:R-:W-:Y:S01]  /*1ab50*/  FMUL.FTZ R34, R35, -1.4426950216293334961 ;  /* 0xbfb8aa3b23227820 */ /* 0x000fe20000410000 */
[----:B------:R-:W-:Y:S01]  /*1ab60*/  FADD.FTZ R43, R37, R43 ;  /* 0x0000002b252b7221 */ /* 0x000fe20000010000 */
[----:B------:R-:W-:Y:S02]  /*1ab70*/  HADD2.F32 R37, -RZ, R41.H0_H0 ;  /* 0x20000029ff257230 */ /* 0x000fe40000004100 */
[----:B------:R-:W4:Y:S02]  /*1ab80*/  LDL.LU.S16 R41, [R1+0x3e6] ;  /* 0x0003e60001297983 */ /* 0x000f240000300600 */
[----:B------:R-:W0:Y:S01]  /*1ab90*/  MUFU.EX2 R34, R34 ;  /* 0x0000002200227308 */ /* 0x000e220000000800 */
[----:B------:R-:W-:Y:S01]  /*1aba0*/  FADD.FTZ R38, R38, R29 ;  /* 0x0000001d26267221 */ /* 0x000fe20000010000 */
[----:B0-----:R-:W-:-:S06]  /*1abb0*/  FADD.FTZ R34, R34, 1 ;  /* 0x3f80000022227421 */ /* 0x001fcc0000010000 */
[----:B------:R-:W0:Y:S02]  /*1abc0*/  MUFU.RCP R34, R34 ;  /* 0x0000002200227308 */ /* 0x000e240000001000 */
[----:B0-----:R-:W-:Y:S01]  /*1abd0*/  FMUL.FTZ R37, R37, R34 ;  /* 0x0000002225257220 */ /* 0x001fe20000410000 */
[----:B------:R-:W-:-:S04]  /*1abe0*/  FADD.FTZ R34, -R34, 1 ;  /* 0x3f80000022227421 */ /* 0x000fc80000010100 */
[----:B------:R-:W-:-:S04]  /*1abf0*/  FFMA.FTZ R34, R35, R34, 1 ;  /* 0x3f80000023227423 */ /* 0x000fc80000010022 */
[----:B------:R-:W-:Y:S01]  /*1ac00*/  FMUL.FTZ R37, R37, R34 ;  /* 0x0000002225257220 */ /* 0x000fe20000410000 */
[----:B------:R-:W-:Y:S02]  /*1ac10*/  HADD2.F32 R34, -RZ, R42.H0_H0 ;  /* 0x2000002aff227230 */ /* 0x000fe40000004100 */
[----:B------:R-:W4:Y:S01]  /*1ac20*/  LDL.S16 R42, [R1+0x2d0] ;  /* 0x0002d000012a7983 */ /* 0x000f220000100600 */
[-C--:B--2---:R-:W-:Y:S01]  /*1ac30*/  FFMA.FTZ R31, R44, R29.reuse, R31 ;  /* 0x0000001d2c1f7223 */ /* 0x084fe2000001001f */
[----:B------:R-:W-:-:S04]  /*1ac40*/  FMUL.FTZ R29, R5, R29 ;  /* 0x0000001d051d7220 */ /* 0x000fc80000410000 */
[----:B------:R-:W-:Y:S02]  /*1ac50*/  FFMA.FTZ R33, R44, R29, R33 ;  /* 0x0000001d2c217223 */ /* 0x000fe40000010021 */
[----:B------:R-:W2:Y:S01]  /*1ac60*/  LDL.LU R44, [R1+0x230] ;  /* 0x00023000012c7983 */ /* 0x000ea20000300800 */
[----:B------:R-:W-:-:S04]  /*1ac70*/  FADD.FTZ R34, R34, -UR28 ;  /* 0x8000001c22227e21 */ /* 0x000fc80008010000 */
[----:B------:R-:W-:Y:S01]  /*1ac80*/  FMUL.FTZ R35, R34, UR16 ;  /* 0x0000001022237c20 */ /* 0x000fe20008410000 */
[----:B------:R0:W-:Y:S04]  /*1ac90*/  STL [R1+0x370], R36 ;  /* 0x0003702401007387 */ /* 0x0001e80000100800 */
[----:B------:R3:W-:Y:S01]  /*1aca0*/  STL [R1+0x368], R35 ;  /* 0x0003682301007387 */ /* 0x0007e20000100800 */
[----:B0-----:R-:W-:Y:S01]  /*1acb0*/  FFMA.FTZ R36, R4, R35, R2 ;  /* 0x0000002304247223 */ /* 0x001fe20000010002 */
[----:B---3--:R-:W-:Y:S02]  /*1acc0*/  HADD2.F32 R35, -RZ, R7.H0_H0 ;  /* 0x20000007ff237230 */ /* 0x008fe40000004100 */
[----:B------:R-:W3:Y:S01]  /*1acd0*/  LDL.S16 R7, [R1+0x2cc] ;  /* 0x0002cc0001077983 */ /* 0x000ee20000100600 */
[----:B------:R-:W-:-:S06]  /*1ace0*/  FMUL.FTZ R34, R36, -1.4426950216293334961 ;  /* 0xbfb8aa3b24227820 */ /* 0x000fcc0000410000 */
[----:B------:R-:W0:Y:S02]  /*1acf0*/  MUFU.EX2 R34, R34 ;  /* 0x0000002200227308 */ /* 0x000e240000000800 */
[----:B0-----:R-:W-:-:S06]  /*1ad00*/  FADD.FTZ R34, R34, 1 ;  /* 0x3f80000022227421 */ /* 0x001fcc0000010000 */
[----:B------:R-:W0:Y:S02]  /*1ad10*/  MUFU.RCP R34, R34 ;  /* 0x0000002200227308 */ /* 0x000e240000001000 */
[----:B0-----:R-:W-:Y:S01]  /*1ad20*/  FMUL.FTZ R35, R35, R34 ;  /* 0x0000002223237220 */ /* 0x001fe20000410000 */
[----:B------:R-:W-:-:S04]  /*1ad30*/  FADD.FTZ R34, -R34, 1 ;  /* 0x3f80000022227421 */ /* 0x000fc80000010100 */
[----:B------:R-:W-:Y:S01]  /*1ad40*/  FFMA.FTZ R36, R36, R34, 1 ;  /* 0x3f80000024247423 */ /* 0x000fe20000010022 */
[----:B----4-:R-:W-:Y:S02]  /*1ad50*/  HADD2.F32 R34, -RZ, R9.H0_H0 ;  /* 0x20000009ff227230 */ /* 0x010fe40000004100 */
[----:B------:R-:W4:Y:S03]  /*1ad60*/  LDL.LU.S16 R9, [R1+0x2d2] ;  /* 0x0002d20001097983 */ /* 0x000f260000300600 */
[----:B------:R-:W-:-:S04]  /*1ad70*/  FADD.FTZ R34, R34, -UR28 ;  /* 0x8000001c22227e21 */ /* 0x000fc80008010000 */
[----:B------:R-:W-:Y:S01]  /*1ad80*/  FMUL.FTZ R34, R34, UR16 ;  /* 0x0000001022227c20 */ /* 0x000fe20008410000 */
[----:B------:R-:W-:-:S04]  /*1ad90*/  FADD.FTZ R30, R43, R30 ;  /* 0x0000001e2b1e7221 */ /* 0x000fc80000010000 */
[----:B------:R0:W-:Y:S01]  /*1ada0*/  STL [R1+0x364], R34 ;  /* 0x0003642201007387 */ /* 0x0001e20000100800 */
[----:B------:R-:W-:Y:S01]  /*1adb0*/  FADD.FTZ R29, R29, R30 ;  /* 0x0000001e1d1d7221 */ /* 0x000fe20000010000 */
[----:B0-----:R-:W-:-:S04]  /*1adc0*/  FFMA.FTZ R34, R5, R34, R3 ;  /* 0x0000002205227223 */ /* 0x001fc80000010003 */
[----:B------:R-:W-:-:S06]  /*1add0*/  FMUL.FTZ R30, R34, -1.4426950216293334961 ;  /* 0xbfb8aa3b221e7820 */ /* 0x000fcc0000410000 */
[----:B------:R-:W0:Y:S02]  /*1ade0*/  MUFU.EX2 R30, R30 ;  /* 0x0000001e001e7308 */ /* 0x000e240000000800 */
[----:B0-----:R-:W-:-:S06]  /*1adf0*/  FADD.FTZ R30, R30, 1 ;  /* 0x3f8000001e1e7421 */ /* 0x001fcc0000010000 */
[----:B------:R-:W0:Y:S01]  /*1ae00*/  MUFU.RCP R30, R30 ;  /* 0x0000001e001e7308 */ /* 0x000e220000001000 */
[----:B------:R-:W-:Y:S01]  /*1ae10*/  FMUL.FTZ R35, R35, R36 ;  /* 0x0000002423237220 */ /* 0x000fe20000410000 */
[----:B------:R-:W-:Y:S02]  /*1ae20*/  HADD2.F32 R36, -RZ, R41.H0_H0 ;  /* 0x20000029ff247230 */ /* 0x000fe40000004100 */
[----:B------:R-:W4:Y:S03]  /*1ae30*/  LDL.LU.S16 R41, [R1+0x2ce] ;  /* 0x0002ce0001297983 */ /* 0x000f260000300600 */
[----:B0-----:R-:W-:Y:S01]  /*1ae40*/  FMUL.FTZ R36, R36, R30 ;  /* 0x0000001e24247220 */ /* 0x001fe20000410000 */
[----:B------:R-:W-:-:S04]  /*1ae50*/  FADD.FTZ R30, -R30, 1 ;  /* 0x3f8000001e1e7421 */ /* 0x000fc80000010100 */
[----:B------:R-:W-:-:S04]  /*1ae60*/  FFMA.FTZ R30, R34, R30, 1 ;  /* 0x3f800000221e7423 */ /* 0x000fc8000001001e */
[----:B------:R-:W-:Y:S01]  /*1ae70*/  FMUL.FTZ R36, R36, R30 ;  /* 0x0000001e24247220 */ /* 0x000fe20000410000 */
[----:B------:R-:W-:Y:S01]  /*1ae80*/  FADD.FTZ R30, R40, R28 ;  /* 0x0000001c281e7221 */ /* 0x000fe20000010000 */
[----:B------:R-:W-:Y:S02]  /*1ae90*/  HADD2.F32 R34, -RZ, R42.H0_H0 ;  /* 0x2000002aff227230 */ /* 0x000fe40000004100 */
[----:B------:R-:W4:Y:S01]  /*1aea0*/  LDL.S16 R42, [R1+0x2c8] ;  /* 0x0002c800012a7983 */ /* 0x000f220000100600 */
[-C--:B--2---:R-:W-:Y:S01]  /*1aeb0*/  FFMA.FTZ R32, R44, R28.reuse, R32 ;  /* 0x0000001c2c207223 */ /* 0x084fe20000010020 */
[----:B------:R-:W-:-:S04]  /*1aec0*/  FMUL.FTZ R28, R4, R28 ;  /* 0x0000001c041c7220 */ /* 0x000fc80000410000 */
[----:B------:R-:W-:Y:S02]  /*1aed0*/  FFMA.FTZ R33, R44, R28, R33 ;  /* 0x0000001c2c217223 */ /* 0x000fe40000010021 */
[----:B------:R-:W2:Y:S01]  /*1aee0*/  LDL.LU R44, [R1+0x228] ;  /* 0x00022800012c7983 */ /* 0x000ea20000300800 */
[----:B------:R-:W-:-:S03]  /*1aef0*/  FADD.FTZ R34, R34, -UR28 ;  /* 0x8000001c22227e21 */ /* 0x000fc60008010000 */
[----:B------:R0:W-:Y:S02]  /*1af00*/  STL [R1+0x21c], R35 ;  /* 0x00021c2301007387 */ /* 0x0001e40000100800 */
[----:B0-----:R-:W-:-:S04]  /*1af10*/  FMUL.FTZ R35, R34, UR16 ;  /* 0x0000001022237c20 */ /* 0x001fc80008410000 */
[----:B------:R-:W-:Y:S01]  /*1af20*/  FFMA.FTZ R40, R4, R35, R2 ;  /* 0x0000002304287223 */ /* 0x000fe20000010002 */
[----:B------:R3:W-:Y:S02]  /*1af30*/  STL [R1+0x360], R35 ;  /* 0x0003602301007387 */ /* 0x0007e40000100800 */
        /* <DEDUP_REMOVED lines=14> */
[----:B------:R0:W-:Y:S02]  /*1b020*/  STL [R1+0x35c], R34 ;  /* 0x00035c2201007387 */ /* 0x0001e40000100800 */
[----:B0-----:R-:W-:-:S04]  /*1b030*/  FFMA.FTZ R34, R5, R34, R3 ;  /* 0x0000002205227223 */ /* 0x001fc80000010003 */
[----:B------:R-:W-:-:S06]  /*1b040*/  FMUL.FTZ R28, R34, -1.4426950216293334961 ;  /* 0xbfb8aa3b221c7820 */ /* 0x000fcc0000410000 */
[----:B------:R-:W0:Y:S01]  /*1b050*/  MUFU.EX2 R28, R28 ;  /* 0x0000001c001c7308 */ /* 0x000e220000000800 */
[----:B------:R-:W-:Y:S01]  /*1b060*/  FMUL.FTZ R35, R35, R40 ;  /* 0x0000002823237220 */ /* 0x000fe20000410000 */
[----:B0-----:R-:W-:-:S06]  /*1b070*/  FADD.FTZ R28, R28, 1 ;  /* 0x3f8000001c1c7421 */ /* 0x001fcc0000010000 */
[----:B------:R-:W0:Y:S01]  /*1b080*/  MUFU.RCP R28, R28 ;  /* 0x0000001c001c7308 */ /* 0x000e220000001000 */
[----:B------:R1:W-:Y:S02]  /*1b090*/  STL [R1+0x224], R35 ;  /* 0x0002242301007387 */ /* 0x0003e40000100800 */
[----:B-1----:R-:W-:Y:S02]  /*1b0a0*/  HADD2.F32 R35, -RZ, R41.H0_H0 ;  /* 0x20000029ff237230 */ /* 0x002fe40000004100 */
        /* <DEDUP_REMOVED lines=14> */
[----:B0-----:R-:W-:Y:S01]  /*1b190*/  FMUL.FTZ R35, R34, UR16 ;  /* 0x0000001022237c20 */ /* 0x001fe20008410000 */
[----:B---3--:R-:W-:Y:S02]  /*1b1a0*/  HADD2.F32 R38, -RZ, R7.H0_H0 ;  /* 0x20000007ff267230 */ /* 0x008fe40000004100 */
[----:B------:R-:W3:Y:S01]  /*1b1b0*/  LDL.S16 R7, [R1+0x2a8] ;  /* 0x0002a80001077983 */ /* 0x000ee20000100600 */
        /* <DEDUP_REMOVED lines=17> */
[----:B------:R1:W-:Y:S01]  /*1b2d0*/  STL [R1+0x358], R35 ;  /* 0x0003582301007387 */ /* 0x0003e20000100800 */
[----:B0-----:R-:W-:-:S06]  /*1b2e0*/  FADD.FTZ R27, R27, 1 ;  /* 0x3f8000001b1b7421 */ /* 0x001fcc0000010000 */
[----:B------:R-:W0:Y:S01]  /*1b2f0*/  MUFU.RCP R27, R27 ;  /* 0x0000001b001b7308 */ /* 0x000e220000001000 */
[----:B-1----:R-:W-:Y:S01]  /*1b300*/  FMUL.FTZ R35, R38, R40 ;  /* 0x0000002826237220 */ /* 0x002fe20000410000 */
[----:B------:R-:W-:Y:S02]  /*1b310*/  HADD2.F32 R38, -RZ, R41.H0_H0 ;  /* 0x20000029ff267230 */ /* 0x000fe40000004100 */
[----:B------:R-:W4:Y:S03]  /*1b320*/  LDL.LU.S16 R41, [R1+0x2aa] ;  /* 0x0002aa0001297983 */ /* 0x000f260000300600 */
[----:B0-----:R-:W-:Y:S01]  /*1b330*/  FMUL.FTZ R38, R38, R27 ;  /* 0x0000001b26267220 */ /* 0x001fe20000410000 */
[----:B------:R-:W-:-:S04]  /*1b340*/  FADD.FTZ R27, -R27, 1 ;  /* 0x3f8000001b1b7421 */ /* 0x000fc80000010100 */
[----:B------:R-:W-:-:S04]  /*1b350*/  FFMA.FTZ R27, R34, R27, 1 ;  /* 0x3f800000221b7423 */ /* 0x000fc8000001001b */
[----:B------:R-:W-:Y:S01]  /*1b360*/  FMUL.FTZ R27, R38, R27 ;  /* 0x0000001b261b7220 */ /* 0x000fe20000410000 */
[----:B------:R-:W-:-:S04]  /*1b370*/  FADD.FTZ R30, R30, R26 ;  /* 0x0000001a1e1e7221 */ /* 0x000fc80000010000 */
[----:B------:R2:W-:Y:S01]  /*1b380*/  STL [R1+0x230], R27 ;  /* 0x0002301b01007387 */ /* 0x0005e20000100800 */
[----:B------:R-:W-:-:S03]  /*1b390*/  HADD2.F32 R34, -RZ, R42.H0_H0 ;  /* 0x2000002aff227230 */ /* 0x000fc60000004100 */
[----:B------:R-:W4:Y:S01]  /*1b3a0*/  LDL.S16 R42, [R1+0x2a4] ;  /* 0x0002a400012a7983 */ /* 0x000f220000100600 */
[-C--:B--2---:R-:W-:Y:S01]  /*1b3b0*/  FFMA.FTZ R27, R44, R26.reuse, R32 ;  /* 0x0000001a2c1b7223 */ /* 0x084fe20000010020 */
[----:B------:R-:W-:-:S04]  /*1b3c0*/  FMUL.FTZ R26, R4, R26 ;  /* 0x0000001a041a7220 */ /* 0x000fc80000410000 */
[----:B------:R-:W-:Y:S02]  /*1b3d0*/  FFMA.FTZ R32, R44, R26, R33 ;  /* 0x0000001a2c207223 */ /* 0x000fe40000010021 */
[----:B------:R-:W2:Y:S01]  /*1b3e0*/  LDL.LU R44, [R1+0x218] ;  /* 0x00021800012c7983 */ /* 0x000ea20000300800 */
[----:B------:R-:W-:-:S03]  /*1b3f0*/  FADD.FTZ R34, R34, -UR28 ;  /* 0x8000001c22227e21 */ /* 0x000fc60008010000 */
[----:B------:R0:W-:Y:S01]  /*1b400*/  STL [R1+0x22c], R35 ;  /* 0x00022c2301007387 */ /* 0x0001e20000100800 */
[----:B---3--:R-:W-:-:S03]  /*1b410*/  HADD2.F32 R38, -RZ, R7.H0_H0 ;  /* 0x20000007ff267230 */ /* 0x008fc60000004100 */
[----:B------:R-:W3:Y:S01]  /*1b420*/  LDL.S16 R7, [R1+0x2a0] ;  /* 0x0002a00001077983 */ /* 0x000ee20000100600 */
        /* <DEDUP_REMOVED lines=10> */
[----:B----4-:R-:W-:Y:S02]  /*1b4d0*/  HADD2.F32 R33, -RZ, R9.H0_H0 ;  /* 0x20000009ff217230 */ /* 0x010fe40000004100 */
[----:B------:R-:W4:Y:S03]  /*1b4e0*/  LDL.LU.S16 R9, [R1+0x2a6] ;  /* 0x0002a60001097983 */ /* 0x000f260000300600 */
[----:B------:R-:W-:-:S04]  /*1b4f0*/  FADD.FTZ R33, R33, -UR28 ;  /* 0x8000001c21217e21 */ /* 0x000fc80008010000 */
[----:B-1----:R-:W-:Y:S01]  /*1b500*/  FMUL.FTZ R35, R33, UR16 ;  /* 0x0000001021237c20 */ /* 0x002fe20008410000 */
[----:B------:R-:W-:-:S03]  /*1b510*/  FADD.FTZ R29, R29, R26 ;  /* 0x0000001a1d1d7221 */ /* 0x000fc60000010000 */
[----:B------:R-:W-:-:S04]  /*1b520*/  FFMA.FTZ R33, R5, R35, R3 ;  /* 0x0000002305217223 */ /* 0x000fc80000010003 */
        /* <DEDUP_REMOVED lines=19> */
[----:B------:R-:W-:-:S04]  /*1b660*/  FADD.FTZ R33, R33, -UR28 ;  /* 0x8000001c21217e21 */ /* 0x000fc80008010000 */
[----:B------:R-:W-:Y:S01]  /*1b670*/  FMUL.FTZ R34, R33, UR16 ;  /* 0x0000001021227c20 */ /* 0x000fe20008410000 */
[----:B---3--:R-:W-:Y:S02]  /*1b680*/  HADD2.F32 R33, -RZ, R7.H0_H0 ;  /* 0x20000007ff217230 */ /* 0x008fe40000004100 */
[----:B------:R-:W3:Y:S04]  /*1b690*/  LDL.LU.S16 R7, [R1+0x28e] ;  /* 0x00028e0001077983 */ /* 0x000ee80000300600 */
        /* <DEDUP_REMOVED lines=10> */
[----:B------:R-:W4:Y:S03]  /*1b740*/  LDL.S16 R9, [R1+0x3e8] ;  /* 0x0003e80001097983 */ /* 0x000f260000100600 */
        /* <DEDUP_REMOVED lines=15> */
[----:B------:R-:W-:Y:S01]  /*1b840*/  FFMA.FTZ R32, R32, R25, 1 ;  /* 0x3f80000020207423 */ /* 0x000fe20000010019 */
[----:B------:R-:W-:-:S03]  /*1b850*/  FADD.FTZ R25, R30, R22 ;  /* 0x000000161e197221 */ /* 0x000fc60000010000 */
[----:B------:R-:W-:Y:S01]  /*1b860*/  FMUL.FTZ R32, R33, R32 ;  /* 0x0000002021207220 */ /* 0x000fe20000410000 */
        /* <DEDUP_REMOVED lines=10> */
[----:B------:R-:W3:Y:S01]  /*1b910*/  LDL.LU.S16 R7, [R1+0x286] ;  /* 0x0002860001077983 */ /* 0x000ee20000300600 */
        /* <DEDUP_REMOVED lines=21> */
[----:B------:R-:W-:Y:S01]  /*1ba70*/  FADD.FTZ R28, R28, R23 ;  /* 0x000000171c1c7221 */ /* 0x000fe20000010000 */
[----:B------:R-:W-:Y:S02]  /*1ba80*/  HADD2.F32 R33, -RZ, R41.H0_H0 ;  /* 0x20000029ff217230 */ /* 0x000fe40000004100 */
[----:B------:R-:W4:Y:S03]  /*1ba90*/  LDL.LU.S16 R41, [R1+0x3ee] ;  /* 0x0003ee0001297983 */ /* 0x000f260000300600 */
[----:B0-----:R-:W-:Y:S01]  /*1baa0*/  FMUL.FTZ R33, R33, R22 ;  /* 0x0000001621217220 */ /* 0x001fe20000410000 */
[----:B------:R-:W-:-:S04]  /*1bab0*/  FADD.FTZ R22, -R22, 1 ;  /* 0x3f80000016167421 */ /* 0x000fc80000010100 */
[----:B------:R-:W-:-:S04]  /*1bac0*/  FFMA.FTZ R22, R30, R22, 1 ;  /* 0x3f8000001e167423 */ /* 0x000fc80000010016 */
[----:B------:R-:W-:Y:S01]  /*1bad0*/  FMUL.FTZ R30, R33, R22 ;  /* 0x00000016211e7220 */ /* 0x000fe20000410000 */
[----:B------:R-:W-:Y:S02]  /*1bae0*/  HADD2.F32 R22, -RZ, R42.H0_H0 ;  /* 0x2000002aff167230 */ /* 0x000fe40000004100 */
[----:B------:R-:W4:Y:S03]  /*1baf0*/  LDL.S16 R42, [R1+0x278] ;  /* 0x00027800012a7983 */ /* 0x000f260000100600 */
[----:B------:R-:W-:Y:S01]  /*1bb00*/  FADD.FTZ R22, R22, -UR28 ;  /* 0x8000001c16167e21 */ /* 0x000fe20008010000 */
[-C--:B--2---:R-:W-:Y:S01]  /*1bb10*/  FFMA.FTZ R26, R44, R23.reuse, R26 ;  /* 0x000000172c1a7223 */ /* 0x084fe2000001001a */
[----:B------:R-:W-:-:S04]  /*1bb20*/  FMUL.FTZ R23, R5, R23 ;  /* 0x0000001705177220 */ /* 0x000fc80000410000 */
[----:B------:R-:W-:Y:S02]  /*1bb30*/  FFMA.FTZ R31, R44, R23, R31 ;  /* 0x000000172c1f7223 */ /* 0x000fe4000001001f */
[----:B------:R-:W2:Y:S04]  /*1bb40*/  LDL.LU R44, [R1+0x258] ;  /* 0x00025800012c7983 */ /* 0x000ea80000300800 */
[----:B------:R0:W-:Y:S02]  /*1bb50*/  STL [R1+0x2b0], R30 ;  /* 0x0002b01e01007387 */ /* 0x0001e40000100800 */
[----:B0-----:R-:W-:-:S04]  /*1bb60*/  FMUL.FTZ R30, R22, UR16 ;  /* 0x00000010161e7c20 */ /* 0x001fc80008410000 */
[----:B------:R-:W-:Y:S01]  /*1bb70*/  FFMA.FTZ R33, R4, R30, R2 ;  /* 0x0000001e04217223 */ /* 0x000fe20000010002 */
[----:B------:R3:W-:Y:S02]  /*1bb80*/  STL [R1+0x338], R30 ;  /* 0x0003381e01007387 */ /* 0x0007e40000100800 */
[----:B---3--:R-:W-:Y:S02]  /*1bb90*/  HADD2.F32 R30, -RZ, R7.H0_H0 ;  /* 0x20000007ff1e7230 */ /* 0x008fe40000004100 */
[----:B------:R-:W3:Y:S01]  /*1bba0*/  LDL.LU.S16 R7, [R1+0x27a] ;  /* 0x00027a0001077983 */ /* 0x000ee20000300600 */
        /* <DEDUP_REMOVED lines=9> */
[----:B------:R-:W-:Y:S01]  /*1bc40*/  FADD.FTZ R22, R22, -UR28 ;  /* 0x8000001c16167e21 */ /* 0x000fe20008010000 */
[----:B------:R0:W-:Y:S03]  /*1bc50*/  STL [R1+0x244], R32 ;  /* 0x0002442001007387 */ /* 0x0001e60000100800 */
[----:B0-----:R-:W-:Y:S01]  /*1bc60*/  FMUL.FTZ R32, R22, UR16 ;  /* 0x0000001016207c20 */ /* 0x001fe20008410000 */
[----:B------:R-:W-:-:S03]  /*1bc70*/  FADD.FTZ R22, R23, R29 ;  /* 0x0000001d17167221 */ /* 0x000fc60000010000 */
[----:B------:R-:W-:-:S04]  /*1bc80*/  FFMA.FTZ R29, R5, R32, R3 ;  /* 0x00000020051d7223 */ /* 0x000fc80000010003 */
[----:B------:R-:W-:-:S06]  /*1bc90*/  FMUL.FTZ R23, R29, -1.4426950216293334961 ;  /* 0xbfb8aa3b1d177820 */ /* 0x000fcc0000410000 */
[----:B------:R-:W0:Y:S01]  /*1bca0*/  MUFU.EX2 R23, R23 ;  /* 0x0000001700177308 */ /* 0x000e220000000800 */
[----:B------:R-:W-:Y:S01]  /*1bcb0*/  FMUL.FTZ R30, R30, R33 ;  /* 0x000000211e1e7220 */ /* 0x000fe20000410000 */
[----:B------:R1:W-:Y:S01]  /*1bcc0*/  STL [R1+0x4a0], R39 ;  /* 0x0004a02701007387 */ /* 0x0003e20000100800 */
[----:B0-----:R-:W-:-:S03]  /*1bcd0*/  FADD.FTZ R23, R23, 1 ;  /* 0x3f80000017177421 */ /* 0x001fc60000010000 */
[----:B-1----:R-:W4:Y:S03]  /*1bce0*/  LDL.LU.S16 R39, [R1+0x3f2] ;  /* 0x0003f20001277983 */ /* 0x002f260000300600 */
[----:B------:R-:W0:Y:S01]  /*1bcf0*/  MUFU.RCP R23, R23 ;  /* 0x0000001700177308 */ /* 0x000e220000001000 */
[----:B------:R1:W-:Y:S02]  /*1bd00*/  STL [R1+0x248], R30 ;  /* 0x0002481e01007387 */ /* 0x0003e40000100800 */
[----:B-1----:R-:W-:Y:S02]  /*1bd10*/  HADD2.F32 R30, -RZ, R41.H0_H0 ;  /* 0x20000029ff1e7230 */ /* 0x002fe40000004100 */
[----:B------:R-:W-:Y:S01]  /*1bd20*/  FADD.FTZ R25, R25, R24 ;  /* 0x0000001819197221 */ /* 0x000fe20000010000 */
[----:B------:R-:W4:Y:S02]  /*1bd30*/  LDL.S16 R41, [R1+0x2d8] ;  /* 0x0002d80001297983 */ /* 0x000f240000100600 */
[----:B0-----:R-:W-:Y:S01]  /*1bd40*/  FMUL.FTZ R30, R30, R23 ;  /* 0x000000171e1e7220 */ /* 0x001fe20000410000 */
[----:B------:R-:W-:-:S04]  /*1bd50*/  FADD.FTZ R23, -R23, 1 ;  /* 0x3f80000017177421 */ /* 0x000fc80000010100 */
[----:B------:R-:W-:-:S04]  /*1bd60*/  FFMA.FTZ R23, R29, R23, 1 ;  /* 0x3f8000001d177423 */ /* 0x000fc80000010017 */
[----:B------:R-:W-:Y:S01]  /*1bd70*/  FMUL.FTZ R29, R30, R23 ;  /* 0x000000171e1d7220 */ /* 0x000fe20000410000 */
[----:B------:R-:W-:Y:S02]  /*1bd80*/  HADD2.F32 R23, -RZ, R42.H0_H0 ;  /* 0x2000002aff177230 */ /* 0x000fe40000004100 */
[-C--:B--2---:R-:W-:Y:S01]  /*1bd90*/  FFMA.FTZ R27, R44, R24.reuse, R27 ;  /* 0x000000182c1b7223 */ /* 0x084fe2000001001b */
[----:B------:R-:W-:-:S04]  /*1bda0*/  FMUL.FTZ R24, R4, R24 ;  /* 0x0000001804187220 */ /* 0x000fc80000410000 */
[----:B------:R-:W-:Y:S02]  /*1bdb0*/  FFMA.FTZ R42, R44, R24, R31 ;  /* 0x000000182c2a7223 */ /* 0x000fe4000001001f */
[----:B------:R-:W2:Y:S01]  /*1bdc0*/  LDL.LU R44, [R1+0x260] ;  /* 0x00026000012c7983 */ /* 0x000ea20000300800 */
[----:B---3--:R-:W-:-:S03]  /*1bdd0*/  HADD2.F32 R34, -RZ, R7.H0_H0 ;  /* 0x20000007ff227230 */ /* 0x008fc60000004100 */
[----:B------:R-:W3:Y:S01]  /*1bde0*/  LDL.LU.S16 R7, [R1+0x2da] ;  /* 0x0002da0001077983 */ /* 0x000ee20000300600 */
[----:B------:R-:W-:-:S03]  /*1bdf0*/  FADD.FTZ R23, R23, -UR28 ;  /* 0x8000001c17177e21 */ /* 0x000fc60008010000 */
[----:B------:R0:W-:Y:S02]  /*1be00*/  STL [R1+0x2a8], R29 ;  /* 0x0002a81d01007387 */ /* 0x0001e40000100800 */
        /* <DEDUP_REMOVED lines=13> */
[----:B------:R-:W-:-:S03]  /*1bee0*/  FADD.FTZ R22, R22, R24 ;  /* 0x0000001816167221 */ /* 0x000fc60000010000 */
[----:B------:R-:W-:-:S04]  /*1bef0*/  FMUL.FTZ R30, R23, UR16 ;  /* 0x00000010171e7c20 */ /* 0x000fc80008410000 */
        /* <DEDUP_REMOVED lines=20> */
[----:B---3--:R-:W-:-:S03]  /*1c040*/  HADD2.F32 R26, -RZ, R7.H0_H0 ;  /* 0x20000007ff1a7230 */ /* 0x008fc60000004100 */
[----:B------:R-:W3:Y:S01]  /*1c050*/  LDL.LU.S16 R7, [R1+0x27e] ;  /* 0x00027e0001077983 */ /* 0x000ee20000300600 */
        /* <DEDUP_REMOVED lines=10> */
[----:B------:R-:W-:Y:S01]  /*1c100*/  FADD.FTZ R22, R20, R22 ;  /* 0x0000001614167221 */ /* 0x000fe20000010000 */
[----:B----4-:R-:W-:Y:S02]  /*1c110*/  HADD2.F32 R24, -RZ, R9.H0_H0 ;  /* 0x20000009ff187230 */ /* 0x010fe40000004100 */
[----:B------:R-:W4:Y:S03]  /*1c120*/  LDL.S16 R9, [R1+0x2c0] ;  /* 0x0002c00001097983 */ /* 0x000f260000100600 */
[----:B------:R-:W-:-:S04]  /*1c130*/  FADD.FTZ R24, R24, -UR28 ;  /* 0x8000001c18187e21 */ /* 0x000fc80008010000 */
[----:B------:R-:W-:-:S05]  /*1c140*/  FMUL.FTZ R24, R24, UR16 ;  /* 0x0000001018187c20 */ /* 0x000fca0008410000 */
        /* <DEDUP_REMOVED lines=35> */
[----:B------:R-:W-:Y:S01]  /*1c380*/  FADD.FTZ R22, R22, R21 ;  /* 0x0000001516167221 */ /* 0x000fe20000010000 */
[----:B----4-:R-:W-:Y:S02]  /*1c390*/  HADD2.F32 R24, -RZ, R9.H0_H0 ;  /* 0x20000009ff187230 */ /* 0x010fe40000004100 */
[----:B------:R-:W4:Y:S03]  /*1c3a0*/  LDL.S16 R9, [R1+0x2c4] ;  /* 0x0002c40001097983 */ /* 0x000f260000100600 */
[----:B------:R-:W-:-:S04]  /*1c3b0*/  FADD.FTZ R24, R24, -UR28 ;  /* 0x8000001c18187e21 */ /* 0x000fc80008010000 */
[----:B-1----:R-:W-:-:S04]  /*1c3c0*/  FMUL.FTZ R26, R24, UR16 ;  /* 0x00000010181a7c20 */ /* 0x002fc80008410000 */
[----:B------:R-:W-:-:S04]  /*1c3d0*/  FFMA.FTZ R24, R5, R26, R3 ;  /* 0x0000001a05187223 */ /* 0x000fc80000010003 */
[----:B------:R-:W-:-:S06]  /*1c3e0*/  FMUL.FTZ R21, R24, -1.4426950216293334961 ;  /* 0xbfb8aa3b18157820 */ /* 0x000fcc0000410000 */
[----:B------:R-:W0:Y:S02]  /*1c3f0*/  MUFU.EX2 R21, R21 ;  /* 0x0000001500157308 */ /* 0x000e240000000800 */
[----:B0-----:R-:W-:-:S06]  /*1c400*/  FADD.FTZ R21, R21, 1 ;  /* 0x3f80000015157421 */ /* 0x001fcc0000010000 */
[----:B------:R-:W0:Y:S01]  /*1c410*/  MUFU.RCP R21, R21 ;  /* 0x0000001500157308 */ /* 0x000e220000001000 */
[----:B------:R-:W-:Y:S01]  /*1c420*/  FMUL.FTZ R33, R33, R25 ;  /* 0x0000001921217220 */ /* 0x000fe20000410000 */
[----:B------:R-:W-:Y:S01]  /*1c430*/  FADD.FTZ R40, R40, R18 ;  /* 0x0000001228287221 */ /* 0x000fe20000010000 */
[----:B------:R-:W-:Y:S02]  /*1c440*/  HADD2.F32 R25, -RZ, R39.H0_H0 ;  /* 0x20000027ff197230 */ /* 0x000fe40000004100 */
[----:B------:R-:W4:Y:S03]  /*1c450*/  LDL.LU.S16 R39, [R1+0x2c6] ;  /* 0x0002c60001277983 */ /* 0x000f260000300600 */
[----:B0-----:R-:W-:Y:S01]  /*1c460*/  FMUL.FTZ R25, R25, R21 ;  /* 0x0000001519197220 */ /* 0x001fe20000410000 */
[----:B------:R-:W-:-:S04]  /*1c470*/  FADD.FTZ R21, -R21, 1 ;  /* 0x3f80000015157421 */ /* 0x000fc80000010100 */
[----:B------:R-:W-:-:S04]  /*1c480*/  FFMA.FTZ R21, R24, R21, 1 ;  /* 0x3f80000018157423 */ /* 0x000fc80000010015 */
[----:B------:R-:W-:-:S05]  /*1c490*/  FMUL.FTZ R21, R25, R21 ;  /* 0x0000001519157220 */ /* 0x000fca0000410000 */
        /* <DEDUP_REMOVED lines=27> */
[----:B------:R-:W-:Y:S01]  /*1c650*/  FMUL.FTZ R22, R23, -1.4426950216293334961 ;  /* 0xbfb8aa3b17167820 */ /* 0x000fe20000410000 */
[----:B------:R-:W-:-:S05]  /*1c660*/  FMUL.FTZ R24, R24, R25 ;  /* 0x0000001918187220 */ /* 0x000fca0000410000 */
[----:B------:R-:W0:Y:S01]  /*1c670*/  MUFU.EX2 R22, R22 ;  /* 0x0000001600167308 */ /* 0x000e220000000800 */
[----:B------:R1:W-:Y:S01]  /*1c680*/  STL [R1+0x258], R24 ;  /* 0x0002581801007387 */ /* 0x0003e20000100800 */
[----:B------:R-:W-:Y:S01]  /*1c690*/  FADD.FTZ R43, R43, R19 ;  /* 0x000000132b2b7221 */ /* 0x000fe20000010000 */
[----:B0-----:R-:W-:Y:S01]  /*1c6a0*/  FADD.FTZ R22, R22, 1 ;  /* 0x3f80000016167421 */ /* 0x001fe20000010000 */
[----:B-1----:R-:W-:Y:S02]  /*1c6b0*/  HADD2.F32 R24, -RZ, R39.H0_H0 ;  /* 0x20000027ff187230 */ /* 0x002fe40000004100 */
[----:B------:R-:W4:Y:S03]  /*1c6c0*/  LDL.LU.S16 R39, [R1+0x3fa] ;  /* 0x0003fa0001277983 */ /* 0x000f260000300600 */
        /* <DEDUP_REMOVED lines=45> */
[----:B------:R-:W4:Y:S02]  /*1c9a0*/  LDL.S16 R41, [R1+0x404] ;  /* 0x0004040001297983 */ /* 0x000f240000100600 */
[----:B------:R-:W-:Y:S01]  /*1c9b0*/  FADD.FTZ R22, R22, -UR28 ;  /* 0x8000001c16167e21 */ /* 0x000fe20008010000 */
[-C--:B--2---:R-:W-:Y:S01]  /*1c9c0*/  FFMA.FTZ R19, R44, R16.reuse, R21 ;  /* 0x000000102c137223 */ /* 0x084fe20000010015 */
[----:B------:R-:W-:-:S04]  /*1c9d0*/  FMUL.FTZ R16, R5, R16 ;  /* 0x0000001005107220 */ /* 0x000fc80000410000 */
[----:B------:R-:W-:Y:S02]  /*1c9e0*/  FFMA.FTZ R42, R44, R16, R42 ;  /* 0x000000102c2a7223 */ /* 0x000fe4000001002a */
[----:B------:R-:W2:Y:S01]  /*1c9f0*/  LDL.LU R44, [R1+0x274] ;  /* 0x00027400012c7983 */ /* 0x000ea20000300800 */
        /* <DEDUP_REMOVED lines=34> */
[----:B------:R-:W4:Y:S04]  /*1cc20*/  LDL.S16 R41, [R1+0x40c] ;  /* 0x00040c0001297983 */ /* 0x000f280000100600 */
[----:B------:R3:W-:Y:S01]  /*1cc30*/  STL [R1+0x32c], R30 ;  /* 0x00032c1e01007387 */ /* 0x0007e20000100800 */
        /* <DEDUP_REMOVED lines=18> */
[----:B------:R-:W-:Y:S01]  /*1cd60*/  FADD.FTZ R18, R18, R17 ;  /* 0x0000001112127221 */ /* 0x000fe20000010000 */
[----:B------:R-:W4:Y:S02]  /*1cd70*/  LDL.S16 R9, [R1+0x410] ;  /* 0x0004100001097983 */ /* 0x000f240000100600 */
        /* <DEDUP_REMOVED lines=18> */
[----:B------:R-:W-:-:S04]  /*1cea0*/  FADD.FTZ R20, R20, -UR28 ;  /* 0x8000001c14147e21 */ /* 0x000fc80008010000 */
[----:B------:R-:W-:Y:S01]  /*1ceb0*/  FMUL.FTZ R21, R20, UR16 ;  /* 0x0000001014157c20 */ /* 0x000fe20008410000 */
[-C--:B--2---:R-:W-:Y:S01]  /*1cec0*/  FFMA.FTZ R17, R44, R15.reuse, R19 ;  /* 0x0000000f2c117223 */ /* 0x084fe20000010013 */
[----:B------:R-:W-:-:S04]  /*1ced0*/  FMUL.FTZ R15, R5, R15 ;  /* 0x0000000f050f7220 */ /* 0x000fc80000410000 */
[----:B------:R-:W-:Y:S02]  /*1cee0*/  FFMA.FTZ R42, R44, R15, R42 ;  /* 0x0000000f2c2a7223 */ /* 0x000fe4000001002a */
[----:B------:R-:W2:Y:S01]  /*1cef0*/  LDL.LU R44, [R1+0x288] ;  /* 0x00028800012c7983 */ /* 0x000ea20000300800 */
[----:B---3--:R-:W-:-:S03]  /*1cf00*/  HADD2.F32 R20, -RZ, R7.H0_H0 ;  /* 0x20000007ff147230 */ /* 0x008fc60000004100 */
        /* <DEDUP_REMOVED lines=26> */
[----:B------:R-:W-:Y:S01]  /*1d0b0*/  FADD.FTZ R18, -R18, 1 ;  /* 0x3f80000012127421 */ /* 0x000fe20000010100 */
[----:B------:R-:W-:-:S03]  /*1d0c0*/  FADD.FTZ R43, R43, R14 ;  /* 0x0000000e2b2b7221 */ /* 0x000fc60000010000 */
[----:B------:R-:W-:-:S04]  /*1d0d0*/  FFMA.FTZ R18, R19, R18, 1 ;  /* 0x3f80000013127423 */ /* 0x000fc80000010012 */
[----:B------:R-:W-:Y:S01]  /*1d0e0*/  FMUL.FTZ R19, R20, R18 ;  /* 0x0000001214137220 */ /* 0x000fe20000410000 */
[----:B------:R-:W-:Y:S02]  /*1d0f0*/  HADD2.F32 R18, -RZ, R41.H0_H0 ;  /* 0x20000029ff127230 */ /* 0x000fe40000004100 */
        /* <DEDUP_REMOVED lines=31> */
[----:B------:R-:W4:Y:S01]  /*1d2f0*/  LDL.LU.S16 R39, [R1+0x422] ;  /* 0x0004220001277983 */ /* 0x000f220000300600 */
[----:B------:R-:W-:Y:S02]  /*1d300*/  FADD.FTZ R40, R40, R13 ;  /* 0x0000000d28287221 */ /* 0x000fe40000010000 */
        /* <DEDUP_REMOVED lines=25> */
[----:B------:R-:W4:Y:S03]  /*1d4a0*/  LDL.S16 R9, [R1+0x428] ;  /* 0x0004280001097983 */ /* 0x000f260000100600 */
        /* <DEDUP_REMOVED lines=12> */
[----:B------:R-:W-:-:S04]  /*1d570*/  FFMA.FTZ R14, R17, R14, 1 ;  /* 0x3f800000110e7423 */ /* 0x000fc8000001000e */
[----:B------:R-:W-:Y:S01]  /*1d580*/  FMUL.FTZ R21, R21, R14 ;  /* 0x0000000e15157220 */ /* 0x000fe20000410000 */
[----:B------:R-:W-:Y:S01]  /*1d590*/  FADD.FTZ R43, R43, R12 ;  /* 0x0000000c2b2b7221 */ /* 0x000fe20000010000 */
[----:B------:R-:W-:Y:S02]  /*1d5a0*/  HADD2.F32 R14, -RZ, R41.H0_H0 ;  /* 0x20000029ff0e7230 */ /* 0x000fe40000004100 */
[----:B------:R-:W4:Y:S01]  /*1d5b0*/  LDL.LU.S16 R41, [R1+0x42a] ;  /* 0x00042a0001297983 */ /* 0x000f220000300600 */
[-C--:B--2---:R-:W-:Y:S01]  /*1d5c0*/  FFMA.FTZ R16, R44, R12.reuse, R16 ;  /* 0x0000000c2c107223 */ /* 0x084fe20000010010 */
[----:B------:R-:W-:-:S04]  /*1d5d0*/  FMUL.FTZ R12, R4, R12 ;  /* 0x0000000c040c7220 */ /* 0x000fc80000410000 */
[----:B------:R-:W-:Y:S02]  /*1d5e0*/  FFMA.FTZ R42, R44, R12, R42 ;  /* 0x0000000c2c2a7223 */ /* 0x000fe4000001002a */
[----:B------:R-:W2:Y:S01]  /*1d5f0*/  LDL.LU R44, [R1+0x36c] ;  /* 0x00036c00012c7983 */ /* 0x000ea20000300800 */
[----:B---3--:R-:W-:-:S03]  /*1d600*/  HADD2.F32 R27, -RZ, R7.H0_H0 ;  /* 0x20000007ff1b7230 */ /* 0x008fc60000004100 */
[----:B------:R-:W3:Y:S01]  /*1d610*/  LDL.S16 R7, [R1+0x430] ;  /* 0x0004300001077983 */ /* 0x000ee20000100600 */
        /* <DEDUP_REMOVED lines=24> */
[----:B------:R-:W4:Y:S03]  /*1d7a0*/  LDL.S16 R39, [R1+0x438] ;  /* 0x0004380001277983 */ /* 0x000f260000100600 */
[----:B0-----:R-:W-:Y:S01]  /*1d7b0*/  FMUL.FTZ R17, R17, R13 ;  /* 0x0000000d11117220 */ /* 0x001fe20000410000 */
[----:B------:R-:W-:-:S04]  /*1d7c0*/  FADD.FTZ R13, -R13, 1 ;  /* 0x3f8000000d0d7421 */ /* 0x000fc80000010100 */
[----:B------:R-:W-:-:S04]  /*1d7d0*/  FFMA.FTZ R13, R14, R13, 1 ;  /* 0x3f8000000e0d7423 */ /* 0x000fc8000001000d */
[----:B------:R-:W-:Y:S01]  /*1d7e0*/  FMUL.FTZ R17, R17, R13 ;  /* 0x0000000d11117220 */ /* 0x000fe20000410000 */
[----:B------:R-:W-:Y:S02]  /*1d7f0*/  HADD2.F32 R13, -RZ, R41.H0_H0 ;  /* 0x20000029ff0d7230 */ /* 0x000fe40000004100 */
[----:B------:R-:W4:Y:S01]  /*1d800*/  LDL.LU.S16 R41, [R1+0x42c] ;  /* 0x00042c0001297983 */ /* 0x000f220000300600 */
[----:B------:R-:W-:-:S03]  /*1d810*/  FADD.FTZ R40, R40, R11 ;  /* 0x0000000b28287221 */ /* 0x000fc60000010000 */
        /* <DEDUP_REMOVED lines=21> */
[----:B------:R-:W4:Y:S02]  /*1d970*/  LDL.LU.S16 R9, [R1+0x436] ;  /* 0x0004360001097983 */ /* 0x000f240000300600 */
[----:B------:R-:W-:-:S04]  /*1d980*/  FADD.FTZ R13, R13, -UR28 ;  /* 0x8000001c0d0d7e21 */ /* 0x000fc80008010000 */
[----:B-1----:R-:W-:-:S04]  /*1d990*/  FMUL.FTZ R18, R13, UR16 ;  /* 0x000000100d127c20 */ /* 0x002fc80008410000 */
[----:B------:R-:W-:-:S04]  /*1d9a0*/  FFMA.FTZ R13, R5, R18, R3 ;  /* 0x00000012050d7223 */ /* 0x000fc80000010003 */
[----:B------:R-:W-:-:S06]  /*1d9b0*/  FMUL.FTZ R12, R13, -1.4426950216293334961 ;  /* 0xbfb8aa3b0d0c7820 */ /* 0x000fcc0000410000 */
[----:B------:R-:W0:Y:S02]  /*1d9c0*/  MUFU.EX2 R12, R12 ;  /* 0x0000000c000c7308 */ /* 0x000e240000000800 */
[----:B0-----:R-:W-:-:S06]  /*1d9d0*/  FADD.FTZ R12, R12, 1 ;  /* 0x3f8000000c0c7421 */ /* 0x001fcc0000010000 */
[----:B------:R-:W0:Y:S01]  /*1d9e0*/  MUFU.RCP R12, R12 ;  /* 0x0000000c000c7308 */ /* 0x000e220000001000 */
[----:B------:R1:W-:Y:S02]  /*1d9f0*/  STL [R1+0x2bc], R20 ;  /* 0x0002bc1401007387 */ /* 0x0003e40000100800 */
[----:B-1----:R-:W-:Y:S02]  /*1da00*/  HADD2.F32 R20, -RZ, R39.H0_H0 ;  /* 0x20000027ff147230 */ /* 0x002fe40000004100 */
[----:B------:R-:W-:Y:S01]  /*1da10*/  FADD.FTZ R43, R43, R10 ;  /* 0x0000000a2b2b7221 */ /* 0x000fe20000010000 */
[----:B------:R-:W4:Y:S02]  /*1da20*/  LDL.LU R39, [R1+0x254] ;  /* 0x0002540001277983 */ /* 0x000f240000300800 */
[----:B0-----:R-:W-:Y:S01]  /*1da30*/  FMUL.FTZ R20, R20, R12 ;  /* 0x0000000c14147220 */ /* 0x001fe20000410000 */
[----:B------:R-:W-:-:S04]  /*1da40*/  FADD.FTZ R12, -R12, 1 ;  /* 0x3f8000000c0c7421 */ /* 0x000fc80000010100 */
[----:B------:R-:W-:-:S04]  /*1da50*/  FFMA.FTZ R12, R13, R12, 1 ;  /* 0x3f8000000d0c7423 */ /* 0x000fc8000001000c */
[----:B------:R-:W-:Y:S01]  /*1da60*/  FMUL.FTZ R20, R20, R12 ;  /* 0x0000000c14147220 */ /* 0x000fe20000410000 */
[----:B------:R-:W-:Y:S02]  /*1da70*/  HADD2.F32 R12, -RZ, R41.H0_H0 ;  /* 0x20000029ff0c7230 */ /* 0x000fe40000004100 */
[----:B------:R-:W4:Y:S01]  /*1da80*/  LDL.LU.S16 R41, [R1+0x43a] ;  /* 0x00043a0001297983 */ /* 0x000f220000300600 */
[-C--:B--2---:R-:W-:Y:S01]  /*1da90*/  FFMA.FTZ R16, R44, R10.reuse, R16 ;  /* 0x0000000a2c107223 */ /* 0x084fe20000010010 */
[----:B------:R-:W-:-:S04]  /*1daa0*/  FMUL.FTZ R10, R4, R10 ;  /* 0x0000000a040a7220 */ /* 0x000fc80000410000 */
[----:B------:R-:W-:Y:S02]  /*1dab0*/  FFMA.FTZ R42, R44, R10, R42 ;  /* 0x0000000a2c2a7223 */ /* 0x000fe4000001002a */
[----:B------:R-:W2:Y:S01]  /*1dac0*/  LDL.LU R44, [R1+0x380] ;  /* 0x00038000012c7983 */ /* 0x000ea20000300800 */
[----:B---3--:R-:W-:-:S03]  /*1dad0*/  HADD2.F32 R25, -RZ, R7.H0_H0 ;  /* 0x20000007ff197230 */ /* 0x008fc60000004100 */
[----:B------:R-:W3:Y:S01]  /*1dae0*/  LDL.LU.S16 R7, [R1+0x43e] ;  /* 0x00043e0001077983 */ /* 0x000ee20000300600 */
[----:B------:R-:W-:-:S03]  /*1daf0*/  FADD.FTZ R12, R12, -UR28 ;  /* 0x8000001c0c0c7e21 */ /* 0x000fc60008010000 */
[----:B------:R0:W-:Y:S01]  /*1db00*/  STL [R1+0x4a4], R37 ;  /* 0x0004a42501007387 */ /* 0x0001e20000100800 */
[----:B------:R-:W-:-:S03]  /*1db10*/  FMUL.FTZ R13, R12, UR16 ;  /* 0x000000100c0d7c20 */ /* 0x000fc60008410000 */
[----:B0-----:R-:W3:Y:S04]  /*1db20*/  LDL.S16 R37, [R1+0x43c] ;  /* 0x00043c0001257983 */ /* 0x001ee80000100600 */
        /* <DEDUP_REMOVED lines=27> */
[-C--:B------:R-:W-:Y:S01]  /*1dce0*/  FMUL.FTZ R11, R5, R39.reuse ;  /* 0x00000027050b7220 */ /* 0x080fe20000410000 */
[----:B------:R3:W-:Y:S01]  /*1dcf0*/  STL [R1+0x2e0], R24 ;  /* 0x0002e01801007387 */ /* 0x0007e20000100800 */
[C---:B--2---:R-:W-:Y:S02]  /*1dd00*/  FFMA.FTZ R15, R44.reuse, R39, R15 ;  /* 0x000000272c0f7223 */ /* 0x044fe4000001000f */
[----:B------:R-:W-:Y:S02]  /*1dd10*/  FFMA.FTZ R42, R44, R11, R42 ;  /* 0x0000000b2c2a7223 */ /* 0x000fe4000001002a */
[----:B------:R-:W2:Y:S01]  /*1dd20*/  LDL.LU R44, [R1+0x38c] ;  /* 0x00038c00012c7983 */ /* 0x000ea20000300800 */
[----:B---3--:R-:W-:-:S03]  /*1dd30*/  HADD2.F32 R24, -RZ, R7.H0_H0 ;  /* 0x20000007ff187230 */ /* 0x008fc60000004100 */
[----:B------:R-:W3:Y:S01]  /*1dd40*/  LDL.LU.S16 R7, [R1+0x446] ;  /* 0x0004460001077983 */ /* 0x000ee20000300600 */
[----:B------:R-:W-:-:S03]  /*1dd50*/  FADD.FTZ R40, R40, R39 ;  /* 0x0000002728287221 */ /* 0x000fc60000010000 */
[----:B------:R-:W4:Y:S01]  /*1dd60*/  LDL.S16 R39, [R1+0x444] ;  /* 0x0004440001277983 */ /* 0x000f220000100600 */
[----:B------:R-:W-:-:S03]  /*1dd70*/  HADD2.F32 R12, -RZ, R37.H0_H0 ;  /* 0x20000025ff0c7230 */ /* 0x000fc60000004100 */
[----:B------:R0:W-:Y:S02]  /*1dd80*/  STL [R1+0x280], R14 ;  /* 0x0002800e01007387 */ /* 0x0001e40000100800 */
[----:B------:R-:W-:Y:S02]  /*1dd90*/  FADD.FTZ R12, R12, -UR28 ;  /* 0x8000001c0c0c7e21 */ /* 0x000fe40008010000 */
[----:B------:R-:W-:Y:S02]  /*1dda0*/  STL [R1+0x294], R18 ;  /* 0x0002941201007387 */ /* 0x000fe40000100800 */
[----:B------:R-:W-:Y:S01]  /*1ddb0*/  FMUL.FTZ R12, R12, UR16 ;  /* 0x000000100c0c7c20 */ /* 0x000fe20008410000 */
[----:B------:R-:W-:Y:S01]  /*1ddc0*/  FADD.FTZ R10, R11, R10 ;  /* 0x0000000a0b0a7221 */ /* 0x000fe20000010000 */
[----:B------:R-:W-:Y:S01]  /*1ddd0*/  FADD.FTZ R43, R43, R8 ;  /* 0x000000082b2b7221 */ /* 0x000fe20000010000 */
[----:B------:R-:W-:Y:S01]  /*1dde0*/  STL [R1+0x2cc], R22 ;  /* 0x0002cc1601007387 */ /* 0x000fe20000100800 */
[----:B0-----:R-:W-:-:S03]  /*1ddf0*/  FFMA.FTZ R14, R4, R12, R2 ;  /* 0x0000000c040e7223 */ /* 0x001fc60000010002 */
[----:B------:R0:W-:Y:S04]  /*1de00*/  STL [R1+0x274], R12 ;  /* 0x0002740c01007387 */ /* 0x0001e80000100800 */
[----:B------:R-:W-:Y:S01]  /*1de10*/  STL [R1+0x2b4], R19 ;  /* 0x0002b41301007387 */ /* 0x000fe20000100800 */
[----:B--2---:R-:W-:Y:S01]  /*1de20*/  FFMA.FTZ R16, R44, R8, R16 ;  /* 0x000000082c107223 */ /* 0x004fe20000010010 */
[----:B0-----:R-:W-:Y:S01]  /*1de30*/  FMUL.FTZ R12, R14, -1.4426950216293334961 ;  /* 0xbfb8aa3b0e0c7820 */ /* 0x001fe20000410000 */
[----:B------:R-:W-:Y:S01]  /*1de40*/  FADD.FTZ R40, R40, R0 ;  /* 0x0000000028287221 */ /* 0x000fe20000010000 */
[----:B------:R0:W-:Y:S04]  /*1de50*/  STL [R1+0x34c], R35 ;  /* 0x00034c2301007387 */ /* 0x0001e80000100800 */
[----:B------:R-:W1:Y:S01]  /*1de60*/  MUFU.EX2 R12, R12 ;  /* 0x0000000c000c7308 */ /* 0x000e620000000800 */
[----:B---3--:R-:W-:Y:S01]  /*1de70*/  HADD2.F32 R22, -RZ, R7.H0_H0 ;  /* 0x20000007ff167230 */ /* 0x008fe20000004100 */
[----:B------:R2:W-:Y:S04]  /*1de80*/  STL [R1+0x4a8], R36 ;  /* 0x0004a82401007387 */ /* 0x0005e80000100800 */
[----:B------:R-:W3:Y:S04]  /*1de90*/  LDL.LU.S16 R7, [R1+0x44e] ;  /* 0x00044e0001077983 */ /* 0x000ee80000300600 */
[----:B0-----:R-:W3:Y:S04]  /*1dea0*/  LDL.LU.S16 R35, [R1+0x45a] ;  /* 0x00045a0001237983 */ /* 0x001ee80000300600 */
[----:B--2---:R-:W2:Y:S01]  /*1deb0*/  LDL.S16 R36, [R1+0x45c] ;  /* 0x00045c0001247983 */ /* 0x004ea20000100600 */
[----:B-1----:R-:W-:-:S03]  /*1dec0*/  FADD.FTZ R12, R12, 1 ;  /* 0x3f8000000c0c7421 */ /* 0x002fc60000010000 */
[----:B------:R-:W2:Y:S03]  /*1ded0*/  LDL.LU R37, [R1+0x3a8] ;  /* 0x0003a80001257983 */ /* 0x000ea60000300800 */
[----:B------:R-:W0:Y:S02]  /*1dee0*/  MUFU.RCP R12, R12 ;  /* 0x0000000c000c7308 */ /* 0x000e240000001000 */
[----:B0-----:R-:W-:Y:S01]  /*1def0*/  FMUL.FTZ R24, R24, R12 ;  /* 0x0000000c18187220 */ /* 0x001fe20000410000 */
[----:B------:R-:W-:-:S04]  /*1df00*/  FADD.FTZ R12, -R12, 1 ;  /* 0x3f8000000c0c7421 */ /* 0x000fc80000010100 */
[----:B------:R-:W-:Y:S01]  /*1df10*/  FFMA.FTZ R14, R14, R12, 1 ;  /* 0x3f8000000e0e7423 */ /* 0x000fe2000001000c */
[----:B----4-:R-:W-:Y:S02]  /*1df20*/  HADD2.F32 R12, -RZ, R9.H0_H0 ;  /* 0x20000009ff0c7230 */ /* 0x010fe40000004100 */
[----:B------:R-:W4:Y:S03]  /*1df30*/  LDL.S16 R9, [R1+0x448] ;  /* 0x0004480001097983 */ /* 0x000f260000100600 */
[----:B------:R-:W-:-:S04]  /*1df40*/  FADD.FTZ R12, R12, -UR28 ;  /* 0x8000001c0c0c7e21 */ /* 0x000fc80008010000 */
[----:B------:R-:W-:-:S04]  /*1df50*/  FMUL.FTZ R18, R12, UR16 ;  /* 0x000000100c127c20 */ /* 0x000fc80008410000 */
[----:B------:R-:W-:-:S04]  /*1df60*/  FFMA.FTZ R12, R5, R18, R3 ;  /* 0x00000012050c7223 */ /* 0x000fc80000010003 */
[----:B------:R-:W-:-:S06]  /*1df70*/  FMUL.FTZ R11, R12, -1.4426950216293334961 ;  /* 0xbfb8aa3b0c0b7820 */ /* 0x000fcc0000410000 */
[----:B------:R-:W0:Y:S01]  /*1df80*/  MUFU.EX2 R11, R11 ;  /* 0x0000000b000b7308 */ /* 0x000e220000000800 */
[----:B------:R-:W-:Y:S01]  /*1df90*/  FMUL.FTZ R24, R24, R14 ;  /* 0x0000000e18187220 */ /* 0x000fe20000410000 */
[----:B------:R-:W-:Y:S02]  /*1dfa0*/  HADD2.F32 R14, -RZ, R41.H0_H0 ;  /* 0x20000029ff0e7230 */ /* 0x000fe40000004100 */
[----:B------:R-:W3:Y:S01]  /*1dfb0*/  LDL.LU.S16 R41, [R1+0x44a] ;  /* 0x00044a0001297983 */ /* 0x000ee20000300600 */
[----:B0-----:R-:W-:-:S06]  /*1dfc0*/  FADD.FTZ R11, R11, 1 ;  /* 0x3f8000000b0b7421 */ /* 0x001fcc0000010000 */
[----:B------:R-:W0:Y:S02]  /*1dfd0*/  MUFU.RCP R11, R11 ;  /* 0x0000000b000b7308 */ /* 0x000e240000001000 */
[----:B0-----:R-:W-:Y:S01]  /*1dfe0*/  FMUL.FTZ R14, R14, R11 ;  /* 0x0000000b0e0e7220 */ /* 0x001fe20000410000 */
[----:B------:R-:W-:-:S04]  /*1dff0*/  FADD.FTZ R11, -R11, 1 ;  /* 0x3f8000000b0b7421 */ /* 0x000fc80000010100 */
[----:B------:R-:W-:Y:S01]  /*1e000*/  FFMA.FTZ R11, R12, R11, 1 ;  /* 0x3f8000000c0b7423 */ /* 0x000fe2000001000b */
[----:B------:R-:W-:Y:S02]  /*1e010*/  FMUL.FTZ R12, R4, R8 ;  /* 0x00000008040c7220 */ /* 0x000fe40000410000 */
[----:B------:R-:W2:Y:S02]  /*1e020*/  LDL.S16 R8, [R1+0x44c] ;  /* 0x00044c0001087983 */ /* 0x000ea40000100600 */
[----:B------:R-:W-:Y:S02]  /*1e030*/  FFMA.FTZ R42, R44, R12, R42 ;  /* 0x0000000c2c2a7223 */ /* 0x000fe4000001002a */
[----:B------:R-:W2:Y:S01]  /*1e040*/  LDL.LU R44, [R1+0x398] ;  /* 0x00039800012c7983 */ /* 0x000ea20000300800 */
[----:B------:R-:W-:Y:S01]  /*1e050*/  FMUL.FTZ R11, R14, R11 ;  /* 0x0000000b0e0b7220 */ /* 0x000fe20000410000 */
[----:B------:R-:W-:Y:S02]  /*1e060*/  HADD2.F32 R14, -RZ, R39.H0_H0 ;  /* 0x20000027ff0e7230 */ /* 0x000fe40000004100 */
[----:B------:R0:W-:Y:S03]  /*1e070*/  STL [R1+0x26c], R18 ;  /* 0x00026c1201007387 */ /* 0x0001e60000100800 */
[----:B------:R-:W-:Y:S01]  /*1e080*/  FADD.FTZ R14, R14, -UR28 ;  /* 0x8000001c0e0e7e21 */ /* 0x000fe20008010000 */
[----:B------:R-:W2:Y:S03]  /*1e090*/  LDL.LU.S16 R39, [R1+0x452] ;  /* 0x0004520001277983 */ /* 0x000ea60000300600 */
[----:B------:R-:W-:-:S04]  /*1e0a0*/  FMUL.FTZ R14, R14, UR16 ;  /* 0x000000100e0e7c20 */ /* 0x000fc80008410000 */
[----:B0-----:R-:W-:Y:S01]  /*1e0b0*/  FFMA.FTZ R18, R4, R14, R2 ;  /* 0x0000000e04127223 */ /* 0x001fe20000010002 */
[----:B------:R0:W-:Y:S03]  /*1e0c0*/  STL [R1+0x264], R14 ;  /* 0x0002640e01007387 */ /* 0x0001e60000100800 */
[----:B0-----:R-:W-:-:S06]  /*1e0d0*/  FMUL.FTZ R14, R18, -1.4426950216293334961 ;  /* 0xbfb8aa3b120e7820 */ /* 0x001fcc0000410000 */
[----:B------:R-:W0:Y:S02]  /*1e0e0*/  MUFU.EX2 R14, R14 ;  /* 0x0000000e000e7308 */ /* 0x000e240000000800 */
[----:B0-----:R-:W-:-:S06]  /*1e0f0*/  FADD.FTZ R14, R14, 1 ;  /* 0x3f8000000e0e7421 */ /* 0x001fcc0000010000 */
[----:B------:R-:W0:Y:S02]  /*1e100*/  MUFU.RCP R14, R14 ;  /* 0x0000000e000e7308 */ /* 0x000e240000001000 */
[----:B0-----:R-:W-:Y:S01]  /*1e110*/  FMUL.FTZ R22, R22, R14 ;  /* 0x0000000e16167220 */ /* 0x001fe20000410000 */
[----:B------:R-:W-:-:S04]  /*1e120*/  FADD.FTZ R14, -R14, 1 ;  /* 0x3f8000000e0e7421 */ /* 0x000fc80000010100 */
[----:B------:R-:W-:Y:S01]  /*1e130*/  FFMA.FTZ R18, R18, R14, 1 ;  /* 0x3f80000012127423 */ /* 0x000fe2000001000e */
[----:B------:R-:W-:-:S03]  /*1e140*/  FADD.FTZ R12, R10, R12 ;  /* 0x0000000c0a0c7221 */ /* 0x000fc60000010000 */
        /* <DEDUP_REMOVED lines=10> */
[----:B------:R3:W-:Y:S02]  /*1e1f0*/  STL [R1+0x25c], R19 ;  /* 0x00025c1301007387 */ /* 0x0007e40000100800 */
[----:B---3--:R-:W-:-:S05]  /*1e200*/  HADD2.F32 R19, -RZ, R41.H0_H0 ;  /* 0x20000029ff137230 */ /* 0x008fca0000004100 */
[----:B0-----:R-:W-:Y:S01]  /*1e210*/  FMUL.FTZ R19, R19, R10 ;  /* 0x0000000a13137220 */ /* 0x001fe20000410000 */
[----:B------:R-:W-:-:S04]  /*1e220*/  FADD.FTZ R10, -R10, 1 ;  /* 0x3f8000000a0a7421 */ /* 0x000fc80000010100 */
[----:B------:R-:W-:-:S04]  /*1e230*/  FFMA.FTZ R10, R14, R10, 1 ;  /* 0x3f8000000e0a7423 */ /* 0x000fc8000001000a */
[----:B------:R-:W-:Y:S01]  /*1e240*/  FMUL.FTZ R19, R19, R10 ;  /* 0x0000000a13137220 */ /* 0x000fe20000410000 */
[----:B--2---:R-:W-:Y:S02]  /*1e250*/  HADD2.F32 R10, -RZ, R8.H0_H0 ;  /* 0x20000008ff0a7230 */ /* 0x004fe40000004100 */
[----:B------:R-:W2:Y:S01]  /*1e260*/  LDL.S16 R8, [R1+0x454] ;  /* 0x0004540001087983 */ /* 0x000ea20000100600 */
[-C--:B------:R-:W-:Y:S01]  /*1e270*/  FMUL.FTZ R14, R5, R0.reuse ;  /* 0x00000000050e7220 */ /* 0x080fe20000410000 */
[----:B------:R-:W-:-:S03]  /*1e280*/  FFMA.FTZ R15, R44, R0, R15 ;  /* 0x000000002c0f7223 */ /* 0x000fc6000001000f */
[----:B------:R-:W-:Y:S02]  /*1e290*/  FFMA.FTZ R42, R44, R14, R42 ;  /* 0x0000000e2c2a7223 */ /* 0x000fe4000001002a */
[----:B------:R-:W3:Y:S01]  /*1e2a0*/  LDL.LU R44, [R1+0x210] ;  /* 0x00021000012c7983 */ /* 0x000ee20000300800 */
[----:B------:R-:W-:-:S04]  /*1e2b0*/  FADD.FTZ R10, R10, -UR28 ;  /* 0x8000001c0a0a7e21 */ /* 0x000fc80008010000 */
[----:B------:R-:W-:-:S04]  /*1e2c0*/  FMUL.FTZ R0, R10, UR16 ;  /* 0x000000100a007c20 */ /* 0x000fc80008410000 */
[----:B------:R-:W-:-:S04]  /*1e2d0*/  FFMA.FTZ R41, R4, R0, R2 ;  /* 0x0000000004297223 */ /* 0x000fc80000010002 */
[----:B------:R-:W-:-:S06]  /*1e2e0*/  FMUL.FTZ R10, R41, -1.4426950216293334961 ;  /* 0xbfb8aa3b290a7820 */ /* 0x000fcc0000410000 */
[----:B------:R-:W0:Y:S01]  /*1e2f0*/  MUFU.EX2 R10, R10 ;  /* 0x0000000a000a7308 */ /* 0x000e220000000800 */
[----:B------:R1:W-:Y:S04]  /*1e300*/  STL [R1+0x254], R0 ;  /* 0x0002540001007387 */ /* 0x0003e80000100800 */
[----:B-1----:R-:W3:Y:S01]  /*1e310*/  LDL.LU.S16 R0, [R1+0x456] ;  /* 0x0004560001007983 */ /* 0x002ee20000300600 */
[----:B0-----:R-:W-:-:S04]  /*1e320*/  FADD.FTZ R10, R10, 1 ;  /* 0x3f8000000a0a7421 */ /* 0x001fc80000010000 */
[----:B------:R0:W1:Y:S02]  /*1e330*/  MUFU.RCP R18, R10 ;  /* 0x0000000a00127308 */ /* 0x0000640000001000 */
[----:B0-----:R-:W-:Y:S02]  /*1e340*/  HADD2.F32 R10, -RZ, R7.H0_H0 ;  /* 0x20000007ff0a7230 */ /* 0x001fe40000004100 */
[----:B------:R-:W3:Y:S03]  /*1e350*/  LDL.S16 R7, [R1+0x458] ;  /* 0x0004580001077983 */ /* 0x000ee60000100600 */
[----:B-1----:R-:W-:Y:S01]  /*1e360*/  FMUL.FTZ R10, R10, R18 ;  /* 0x000000120a0a7220 */ /* 0x002fe20000410000 */
[----:B------:R-:W-:-:S04]  /*1e370*/  FADD.FTZ R18, -R18, 1 ;  /* 0x3f80000012127421 */ /* 0x000fc80000010100 */
[----:B------:R-:W-:-:S04]  /*1e380*/  FFMA.FTZ R41, R41, R18, 1 ;  /* 0x3f80000029297423 */ /* 0x000fc80000010012 */
[----:B------:R-:W-:Y:S01]  /*1e390*/  FMUL.FTZ R10, R10, R41 ;  /* 0x000000290a0a7220 */ /* 0x000fe20000410000 */
[----:B------:R-:W-:Y:S02]  /*1e3a0*/  HADD2.F32 R41, -RZ, R39.H0_H0 ;  /* 0x20000027ff297230 */ /* 0x000fe40000004100 */
[----:B------:R-:W3:Y:S01]  /*1e3b0*/  LDL.LU.S16 R39, [R1+0x45e] ;  /* 0x00045e0001277983 */ /* 0x000ee20000300600 */
[----:B------:R-:W-:-:S03]  /*1e3c0*/  FADD.FTZ R12, R14, R12 ;  /* 0x0000000c0e0c7221 */ /* 0x000fc60000010000 */
[----:B------:R3:W-:Y:S01]  /*1e3d0*/  STL [R1+0x480], R30 ;  /* 0x0004801e01007387 */ /* 0x0007e20000100800 */
[----:B----4-:R-:W-:-:S05]  /*1e3e0*/  HADD2.F32 R18, -RZ, R9.H0_H0 ;  /* 0x20000009ff127230 */ /* 0x010fca0000004100 */
        /* <DEDUP_REMOVED lines=10> */
[----:B--2---:R-:W-:-:S03]  /*1e490*/  HADD2.F32 R14, -RZ, R8.H0_H0 ;  /* 0x20000008ff0e7230 */ /* 0x004fc60000004100 */
[----:B------:R-:W-:Y:S01]  /*1e4a0*/  FMUL.FTZ R18, R41, R18 ;  /* 0x0000001229127220 */ /* 0x000fe20000410000 */
[----:B------:R-:W-:Y:S01]  /*1e4b0*/  FMUL.FTZ R41, R4, R45 ;  /* 0x0000002d04297220 */ /* 0x000fe20000410000 */
[----:B------:R-:W-:-:S04]  /*1e4c0*/  FADD.FTZ R14, R14, -UR28 ;  /* 0x8000001c0e0e7e21 */ /* 0x000fc80008010000 */
[----:B------:R-:W-:Y:S01]  /*1e4d0*/  FMUL.FTZ R8, R14, UR16 ;  /* 0x000000100e087c20 */ /* 0x000fe20008410000 */
[C---:B---3--:R-:W-:Y:S01]  /*1e4e0*/  FFMA.FTZ R30, R44.reuse, R45, R16 ;  /* 0x0000002d2c1e7223 */ /* 0x048fe20000010010 */
[----:B------:R-:W-:Y:S02]  /*1e4f0*/  FFMA.FTZ R42, R44, R41, R42 ;  /* 0x000000292c2a7223 */ /* 0x000fe4000001002a */
[----:B------:R-:W-:-:S04]  /*1e500*/  FFMA.FTZ R44, R4, R8, R2 ;  /* 0x00000008042c7223 */ /* 0x000fc80000010002 */
[----:B------:R-:W-:-:S06]  /*1e510*/  FMUL.FTZ R14, R44, -1.4426950216293334961 ;  /* 0xbfb8aa3b2c0e7820 */ /* 0x000fcc0000410000 */
[----:B------:R-:W0:Y:S02]  /*1e520*/  MUFU.EX2 R14, R14 ;  /* 0x0000000e000e7308 */ /* 0x000e240000000800 */
[----:B0-----:R-:W-:-:S06]  /*1e530*/  FADD.FTZ R14, R14, 1 ;  /* 0x3f8000000e0e7421 */ /* 0x001fcc0000010000 */
[----:B------:R-:W0:Y:S01]  /*1e540*/  MUFU.RCP R14, R14 ;  /* 0x0000000e000e7308 */ /* 0x000e220000001000 */
[----:B------:R-:W-:Y:S02]  /*1e550*/  HADD2.F32 R16, -RZ, R0.H0_H0 ;  /* 0x20000000ff107230 */ /* 0x000fe40000004100 */
[----:B------:R-:W-:Y:S01]  /*1e560*/  FADD.FTZ R41, R12, R41 ;  /* 0x000000290c297221 */ /* 0x000fe20000010000 */
[----:B------:R-:W2:Y:S02]  /*1e570*/  LDL.S16 R0, [R1+0x460] ;  /* 0x0004600001007983 */ /* 0x000ea40000100600 */
[----:B0-----:R-:W-:Y:S01]  /*1e580*/  FMUL.FTZ R16, R16, R14 ;  /* 0x0000000e10107220 */ /* 0x001fe20000410000 */
[----:B------:R-:W-:-:S04]  /*1e590*/  FADD.FTZ R14, -R14, 1 ;  /* 0x3f8000000e0e7421 */ /* 0x000fc80000010100 */
[----:B------:R-:W-:Y:S01]  /*1e5a0*/  FFMA.FTZ R44, R44, R14, 1 ;  /* 0x3f8000002c2c7423 */ /* 0x000fe2000001000e */
        /* <DEDUP_REMOVED lines=9> */
[----:B------:R-:W-:Y:S01]  /*1e640*/  HADD2.F32 R44, -RZ, R35.H0_H0 ;  /* 0x20000023ff2c7230 */ /* 0x000fe20000004100 */
[----:B------:R1:W-:Y:S01]  /*1e650*/  STL [R1+0x494], R23 ;  /* 0x0004941701007387 */ /* 0x0003e20000100800 */
[----:B------:R-:W-:Y:S01]  /*1e660*/  FADD.FTZ R40, R40, R6 ;  /* 0x0000000628287221 */ /* 0x000fe20000010000 */
[----:B------:R-:W-:Y:S02]  /*1e670*/  FADD.FTZ R43, R43, R45 ;  /* 0x0000002d2b2b7221 */ /* 0x000fe40000010000 */
[----:B------:R3:W-:Y:S04]  /*1e680*/  STL [R1+0x4ac], R38 ;  /* 0x0004ac2601007387 */ /* 0x0007e80000100800 */
[----:B------:R4:W-:Y:S04]  /*1e690*/  STL [R1+0x488], R29 ;  /* 0x0004881d01007387 */ /* 0x0009e80000100800 */
[----:B------:R-:W2:Y:S01]  /*1e6a0*/  LDL.LU R35, [R1+0x324] ;  /* 0x0003240001237983 */ /* 0x000ea20000300800 */
[----:B0-----:R-:W-:Y:S01]  /*1e6b0*/  FMUL.FTZ R44, R44, R12 ;  /* 0x0000000c2c2c7220 */ /* 0x001fe20000410000 */
[----:B------:R-:W-:Y:S01]  /*1e6c0*/  FADD.FTZ R12, -R12, 1 ;  /* 0x3f8000000c0c7421 */ /* 0x000fe20000010100 */
[----:B-1----:R-:W-:Y:S01]  /*1e6d0*/  FFMA.FTZ R23, R37, R6, R15 ;  /* 0x0000000625177223 */ /* 0x002fe2000001000f */
[----:B---3--:R-:W3:Y:S02]  /*1e6e0*/  LDL.LU.S16 R38, [R1+0x462] ;  /* 0x0004620001267983 */ /* 0x008ee40000300600 */
[----:B------:R-:W-:Y:S01]  /*1e6f0*/  FFMA.FTZ R12, R14, R12, 1 ;  /* 0x3f8000000e0c7423 */ /* 0x000fe2000001000c */
[----:B------:R-:W-:-:S02]  /*1e700*/  HADD2.F32 R14, -RZ, R36.H0_H0 ;  /* 0x20000024ff0e7230 */ /* 0x000fc40000004100 */
[----:B------:R-:W-:Y:S01]  /*1e710*/  FMUL.FTZ R15, R5, R6 ;  /* 0x00000006050f7220 */ /* 0x000fe20000410000 */
[----:B----4-:R-:W4:Y:S02]  /*1e720*/  LDL.LU R29, [R1+0x3b0] ;  /* 0x0003b000011d7983 */ /* 0x010f240000300800 */
[----:B------:R-:W-:Y:S01]  /*1e730*/  FADD.FTZ R14, R14, -UR28 ;  /* 0x8000001c0e0e7e21 */ /* 0x000fe20008010000 */
[----:B------:R-:W-:Y:S01]  /*1e740*/  FMUL.FTZ R12, R44, R12 ;  /* 0x0000000c2c0c7220 */ /* 0x000fe20000410000 */
[----:B------:R0:W-:Y:S02]  /*1e750*/  STL [R1+0x484], R31 ;  /* 0x0004841f01007387 */ /* 0x0001e40000100800 */
[----:B------:R-:W-:Y:S02]  /*1e760*/  FMUL.FTZ R6, R14, UR16 ;  /* 0x000000100e067c20 */ /* 0x000fe40008410000 */
[----:B------:R-:W4:Y:S02]  /*1e770*/  LDL.LU R36, [R1+0x3a4] ;  /* 0x0003a40001247983 */ /* 0x000f240000300800 */
[----:B------:R-:W-:-:S04]  /*1e780*/  FFMA.FTZ R45, R4, R6, R2 ;  /* 0x00000006042d7223 */ /* 0x000fc80000010002 */
[----:B------:R-:W-:Y:S01]  /*1e790*/  FMUL.FTZ R14, R45, -1.4426950216293334961 ;  /* 0xbfb8aa3b2d0e7820 */ /* 0x000fe20000410000 */
[----:B------:R-:W-:Y:S01]  /*1e7a0*/  FFMA.FTZ R42, R37, R15, R42 ;  /* 0x0000000f252a7223 */ /* 0x000fe2000001002a */
[----:B0-----:R-:W4:Y:S04]  /*1e7b0*/  LDL.LU R31, [R1+0x3ac] ;  /* 0x0003ac00011f7983 */ /* 0x001f280000300800 */
[----:B------:R-:W0:Y:S01]  /*1e7c0*/  MUFU.EX2 R14, R14 ;  /* 0x0000000e000e7308 */ /* 0x000e220000000800 */
[----:B------:R-:W4:Y:S01]  /*1e7d0*/  LDL.LU R37, [R1+0x328] ;  /* 0x0003280001257983 */ /* 0x000f220000300800 */
[----:B0-----:R-:W-:-:S06]  /*1e7e0*/  FADD.FTZ R14, R14, 1 ;  /* 0x3f8000000e0e7421 */ /* 0x001fcc0000010000 */
[----:B------:R0:W1:Y:S02]  /*1e7f0*/  MUFU.RCP R44, R14 ;  /* 0x0000000e002c7308 */ /* 0x0000640000001000 */
[----:B0-----:R-:W-:Y:S02]  /*1e800*/  HADD2.F32 R14, -RZ, R39.H0_H0 ;  /* 0x20000027ff0e7230 */ /* 0x001fe40000004100 */
[----:B------:R-:W4:Y:S03]  /*1e810*/  LDL.LU R39, [R1+0x318] ;  /* 0x0003180001277983 */ /* 0x000f260000300800 */
[----:B-1----:R-:W-:Y:S01]  /*1e820*/  FMUL.FTZ R14, R14, R44 ;  /* 0x0000002c0e0e7220 */ /* 0x002fe20000410000 */
[----:B------:R-:W-:-:S04]  /*1e830*/  FADD.FTZ R44, -R44, 1 ;  /* 0x3f8000002c2c7421 */ /* 0x000fc80000010100 */
[----:B------:R-:W-:Y:S01]  /*1e840*/  FFMA.FTZ R45, R45, R44, 1 ;  /* 0x3f8000002d2d7423 */ /* 0x000fe2000001002c */
[----:B------:R-:W-:-:S03]  /*1e850*/  FADD.FTZ R41, R15, R41 ;  /* 0x000000290f297221 */ /* 0x000fc60000010000 */
[----:B------:R-:W-:Y:S01]  /*1e860*/  FMUL.FTZ R14, R14, R45 ;  /* 0x0000002d0e0e7220 */ /* 0x000fe20000410000 */
[----:B------:R0:W-:Y:S04]  /*1e870*/  STL [R1+0x48c], R33 ;  /* 0x00048c2101007387 */ /* 0x0001e80000100800 */
[----:B------:R1:W-:Y:S04]  /*1e880*/  STL [R1+0x490], R34 ;  /* 0x0004902201007387 */ /* 0x0003e80000100800 */
[----:B0-----:R-:W4:Y:S04]  /*1e890*/  LDL.LU R33, [R1+0x310] ;  /* 0x0003100001217983 */ /* 0x001f280000300800 */
[----:B-1----:R-:W4:Y:S04]  /*1e8a0*/  LDL.LU R34, [R1+0x3a0] ;  /* 0x0003a00001227983 */ /* 0x002f280000300800 */
[----:B------:R0:W-:Y:S04]  /*1e8b0*/  STL [R1+0x334], R32 ;  /* 0x0003342001007387 */ /* 0x0001e80000100800 */
[----:B0-----:R-:W4:Y:S01]  /*1e8c0*/  LDL.LU R32, [R1+0x39c] ;  /* 0x00039c0001207983 */ /* 0x001f220000300800 */
[----:B--2---:R-:W-:-:S05]  /*1e8d0*/  HADD2.F32 R44, -RZ, R0.H0_H0 ;  /* 0x20000000ff2c7230 */ /* 0x004fca0000004100 */
[----:B------:R-:W-:-:S04]  /*1e8e0*/  FADD.FTZ R44, R44, -UR28 ;  /* 0x8000001c2c2c7e21 */ /* 0x000fc80008010000 */
[----:B------:R-:W-:-:S04]  /*1e8f0*/  FMUL.FTZ R0, R44, UR16 ;  /* 0x000000102c007c20 */ /* 0x000fc80008410000 */
[----:B------:R-:W-:-:S04]  /*1e900*/  FFMA.FTZ R44, R5, R0, R3 ;  /* 0x00000000052c7223 */ /* 0x000fc80000010003 */
        /* <DEDUP_REMOVED lines=9> */
[-C--:B----4-:R-:W-:Y:S01]  /*1e9a0*/  FMUL.FTZ R44, R4, R37.reuse ;  /* 0x00000025042c7220 */ /* 0x090fe20000410000 */
[----:B------:R-:W-:Y:S01]  /*1e9b0*/  FFMA.FTZ R38, R29, R37, R30 ;  /* 0x000000251d267223 */ /* 0x000fe2000001001e */
[----:B------:R-:W-:Y:S01]  /*1e9c0*/  FADD.FTZ R43, R43, R37 ;  /* 0x000000252b2b7221 */ /* 0x000fe20000010000 */
[-C--:B------:R-:W-:Y:S01]  /*1e9d0*/  FFMA.FTZ R23, R31, R35.reuse, R23 ;  /* 0x000000231f177223 */ /* 0x080fe20000010017 */
[----:B------:R-:W-:Y:S01]  /*1e9e0*/  FFMA.FTZ R42, R29, R44, R42 ;  /* 0x0000002c1d2a7223 */ /* 0x000fe2000001002a */
[----:B------:R-:W-:Y:S01]  /*1e9f0*/  FADD.FTZ R29, R40, R35 ;  /* 0x00000023281d7221 */ /* 0x000fe20000010000 */
[----:B------:R-:W-:Y:S01]  /*1ea00*/  FMUL.FTZ R40, R5, R35 ;  /* 0x0000002305287220 */ /* 0x000fe20000410000 */
[----:B------:R-:W-:Y:S01]  /*1ea10*/  FADD.FTZ R41, R41, R44 ;  /* 0x0000002c29297221 */ /* 0x000fe20000010000 */
[----:B------:R-:W2:Y:S02]  /*1ea20*/  LDL.LU R30, [R1+0x304] ;  /* 0x00030400011e7983 */ /* 0x000ea40000300800 */
[----:B------:R-:W-:Y:S01]  /*1ea30*/  FFMA.FTZ R42, R31, R40, R42 ;  /* 0x000000281f2a7223 */ /* 0x000fe2000001002a */
[----:B------:R-:W-:Y:S01]  /*1ea40*/  FADD.FTZ R41, R40, R41 ;  /* 0x0000002928297221 */ /* 0x000fe20000010000 */
[----:B------:R-:W3:Y:S04]  /*1ea50*/  LDL.LU R37, [R1+0x2f8] ;  /* 0x0002f80001257983 */ /* 0x000ee80000300800 */
[----:B------:R-:W3:Y:S04]  /*1ea60*/  LDL.LU R35, [R1+0x390] ;  /* 0x0003900001237983 */ /* 0x000ee80000300800 */
[----:B------:R-:W4:Y:S01]  /*1ea70*/  LDL.LU R31, [R1+0x2f4] ;  /* 0x0002f400011f7983 */ /* 0x000f220000300800 */
[----:B------:R-:W-:-:S04]  /*1ea80*/  FMUL.FTZ R45, R4, R39 ;  /* 0x00000027042d7220 */ /* 0x000fc80000410000 */
[C---:B------:R-:W-:Y:S01]  /*1ea90*/  FFMA.FTZ R42, R36.reuse, R45, R42 ;  /* 0x0000002d242a7223 */ /* 0x040fe2000001002a */
[----:B------:R-:W-:Y:S02]  /*1eaa0*/  FADD.FTZ R41, R41, R45 ;  /* 0x0000002d29297221 */ /* 0x000fe40000010000 */
[----:B------:R-:W2:Y:S01]  /*1eab0*/  LDL.LU R45, [R1+0x30c] ;  /* 0x00030c00012d7983 */ /* 0x000ea20000300800 */
[----:B------:R-:W-:Y:S01]  /*1eac0*/  FADD.FTZ R43, R43, R39 ;  /* 0x000000272b2b7221 */ /* 0x000fe20000010000 */
[----:B------:R-:W-:Y:S02]  /*1ead0*/  FFMA.FTZ R44, R36, R39, R38 ;  /* 0x00000027242c7223 */ /* 0x000fe40000010026 */
[----:B------:R-:W4:Y:S04]  /*1eae0*/  LDL.LU R39, [R1+0x2e8] ;  /* 0x0002e80001277983 */ /* 0x000f280000300800 */
[----:B------:R-:W4:Y:S01]  /*1eaf0*/  LDL.LU R38, [R1+0x4ac] ;  /* 0x0004ac0001267983 */ /* 0x000f220000300800 */
[-C--:B------:R-:W-:Y:S01]  /*1eb00*/  FMUL.FTZ R40, R5, R33.reuse ;  /* 0x0000002105287220 */ /* 0x080fe20000410000 */
[----:B------:R-:W-:-:S03]  /*1eb10*/  FFMA.FTZ R36, R34, R33, R23 ;  /* 0x0000002122247223 */ /* 0x000fc60000010017 */
[----:B------:R-:W-:Y:S01]  /*1eb20*/  FFMA.FTZ R42, R34, R40, R42 ;  /* 0x00000028222a7223 */ /* 0x000fe2000001002a */
[----:B------:R-:W-:Y:S01]  /*1eb30*/  FADD.FTZ R40, R40, R41 ;  /* 0x0000002928287221 */ /* 0x000fe20000010000 */
[----:B------:R-:W4:Y:S01]  /*1eb40*/  LDL.LU R23, [R1+0x384] ;  /* 0x0003840001177983 */ /* 0x000f220000300800 */
[----:B--2---:R-:W-:Y:S01]  /*1eb50*/  FADD.FTZ R34, R43, R45 ;  /* 0x0000002d2b227221 */ /* 0x004fe20000010000 */
[-C--:B------:R-:W-:Y:S01]  /*1eb60*/  FFMA.FTZ R43, R32, R45.reuse, R44 ;  /* 0x0000002d202b7223 */ /* 0x080fe2000001002c */
[----:B------:R-:W-:-:S04]  /*1eb70*/  FMUL.FTZ R44, R4, R45 ;  /* 0x0000002d042c7220 */ /* 0x000fc80000410000 */
[----:B------:R-:W-:Y:S01]  /*1eb80*/  FFMA.FTZ R45, R32, R44, R42 ;  /* 0x0000002c202d7223 */ /* 0x000fe2000001002a */
[----:B------:R-:W-:Y:S01]  /*1eb90*/  FADD.FTZ R42, R40, R44 ;  /* 0x0000002c282a7221 */ /* 0x000fe20000010000 */
[-C--:B------:R-:W-:Y:S01]  /*1eba0*/  FMUL.FTZ R41, R5, R30.reuse ;  /* 0x0000001e05297220 */ /* 0x080fe20000410000 */
[----:B------:R-:W2:Y:S01]  /*1ebb0*/  LDL.LU R44, [R1+0x394] ;  /* 0x00039400012c7983 */ /* 0x000ea20000300800 */
[----:B------:R-:W-:Y:S01]  /*1ebc0*/  FADD.FTZ R29, R29, R33 ;  /* 0x000000211d1d7221 */ /* 0x000fe20000010000 */
[----:B---3--:R-:W-:Y:S01]  /*1ebd0*/  FFMA.FTZ R43, R35, R37, R43 ;  /* 0x00000025232b7223 */ /* 0x008fe2000001002b */
[----:B------:R-:W-:Y:S01]  /*1ebe0*/  FADD.FTZ R34, R34, R37 ;  /* 0x0000002522227221 */ /* 0x000fe20000010000 */
[----:B------:R-:W3:Y:S04]  /*1ebf0*/  LDL.LU R33, [R1+0x2d4] ;  /* 0x0002d40001217983 */ /* 0x000ee80000300800 */
[----:B------:R-:W3:Y:S01]  /*1ec00*/  LDL.LU R32, [R1+0x374] ;  /* 0x0003740001207983 */ /* 0x000ee20000300800 */
[C---:B--2---:R-:W-:Y:S01]  /*1ec10*/  FFMA.FTZ R40, R44.reuse, R30, R36 ;  /* 0x0000001e2c287223 */ /* 0x044fe20000010024 */
[----:B------:R-:W-:Y:S01]  /*1ec20*/  FFMA.FTZ R44, R44, R41, R45 ;  /* 0x000000292c2c7223 */ /* 0x000fe2000001002d */
[----:B------:R-:W-:Y:S01]  /*1ec30*/  FMUL.FTZ R45, R4, R37 ;  /* 0x00000025042d7220 */ /* 0x000fe20000410000 */
[----:B------:R-:W-:Y:S01]  /*1ec40*/  FADD.FTZ R41, R41, R42 ;  /* 0x0000002a29297221 */ /* 0x000fe20000010000 */
[----:B----4-:R-:W-:Y:S01]  /*1ec50*/  FFMA.FTZ R43, R23, R39, R43 ;  /* 0x00000027172b7223 */ /* 0x010fe2000001002b */
[----:B------:R-:W-:Y:S01]  /*1ec60*/  FADD.FTZ R34, R34, R39 ;  /* 0x0000002722227221 */ /* 0x000fe20000010000 */
[----:B------:R-:W-:Y:S01]  /*1ec70*/  FFMA.FTZ R44, R35, R45, R44 ;  /* 0x0000002d232c7223 */ /* 0x000fe2000001002c */
[----:B------:R-:W-:Y:S01]  /*1ec80*/  FADD.FTZ R45, R41, R45 ;  /* 0x0000002d292d7221 */ /* 0x000fe20000010000 */
[----:B------:R-:W-:Y:S01]  /*1ec90*/  FMUL.FTZ R42, R5, R31 ;  /* 0x0000001f052a7220 */ /* 0x000fe20000410000 */
[----:B------:R-:W2:Y:S04]  /*1eca0*/  LDL.LU R41, [R1+0x388] ;  /* 0x0003880001297983 */ /* 0x000ea80000300800 */
[----:B------:R-:W4:Y:S01]  /*1ecb0*/  LDL.LU R37, [R1+0x4a4] ;  /* 0x0004a40001257983 */ /* 0x000f220000300800 */
[----:B------:R-:W-:-:S03]  /*1ecc0*/  FADD.FTZ R30, R29, R30 ;  /* 0x0000001e1d1e7221 */ /* 0x000fc60000010000 */
[----:B------:R-:W4:Y:S04]  /*1ecd0*/  LDL.LU R29, [R1+0x370] ;  /* 0x00037000011d7983 */ /* 0x000f280000300800 */
[----:B------:R-:W4:Y:S04]  /*1ece0*/  LDL.LU R35, [R1+0x21c] ;  /* 0x00021c0001237983 */ /* 0x000f280000300800 */
[----:B------:R-:W4:Y:S01]  /*1ecf0*/  LDL.LU R36, [R1+0x4a8] ;  /* 0x0004a80001247983 */ /* 0x000f220000300800 */
[C---:B--2---:R-:W-:Y:S01]  /*1ed00*/  FFMA.FTZ R40, R41.reuse, R31, R40 ;  /* 0x0000001f29287223 */ /* 0x044fe20000010028 */
[----:B------:R-:W-:Y:S01]  /*1ed10*/  FFMA.FTZ R44, R41, R42, R44 ;  /* 0x0000002a292c7223 */ /* 0x000fe2000001002c */
[----:B------:R-:W-:Y:S01]  /*1ed20*/  FMUL.FTZ R41, R4, R39 ;  /* 0x0000002704297220 */ /* 0x000fe20000410000 */
[----:B------:R-:W-:Y:S01]  /*1ed30*/  FADD.FTZ R42, R42, R45 ;  /* 0x0000002d2a2a7221 */ /* 0x000fe20000010000 */
[----:B------:R-:W2:Y:S02]  /*1ed40*/  LDL.LU R39, [R1+0x4a0] ;  /* 0x0004a00001277983 */ /* 0x000ea40000300800 */
[----:B------:R-:W-:Y:S01]  /*1ed50*/  FFMA.FTZ R44, R23, R41, R44 ;  /* 0x00000029172c7223 */ /* 0x000fe2000001002c */
[----:B------:R-:W-:Y:S01]  /*1ed60*/  FADD.FTZ R42, R42, R41 ;  /* 0x000000292a2a7221 */ /* 0x000fe20000010000 */
[-C--:B---3--:R-:W-:Y:S01]  /*1ed70*/  FMUL.FTZ R45, R5, R33.reuse ;  /* 0x00000021052d7220 */ /* 0x088fe20000410000 */
[----:B------:R-:W3:Y:S03]  /*1ed80*/  LDL.LU R41, [R1+0x37c] ;  /* 0x00037c0001297983 */ /* 0x000ee60000300800 */
[----:B------:R-:W-:Y:S01]  /*1ed90*/  FADD.FTZ R42, R45, R42 ;  /* 0x0000002a2d2a7221 */ /* 0x000fe20000010000 */
[----:B------:R-:W-:Y:S01]  /*1eda0*/  FADD.FTZ R30, R30, R31 ;  /* 0x0000001f1e1e7221 */ /* 0x000fe20000010000 */
[----:B------:R-:W4:Y:S04]  /*1edb0*/  LDL.LU R23, [R1+0x224] ;  /* 0x0002240001177983 */ /* 0x000f280000300800 */
[----:B------:R-:W4:Y:S01]  /*1edc0*/  LDL.LU R31, [R1+0x364] ;  /* 0x00036400011f7983 */ /* 0x000f220000300800 */
[C---:B---3--:R-:W-:Y:S01]  /*1edd0*/  FFMA.FTZ R40, R41.reuse, R33, R40 ;  /* 0x0000002129287223 */ /* 0x048fe20000010028 */
[----:B------:R-:W-:Y:S01]  /*1ede0*/  FFMA.FTZ R44, R41, R45, R44 ;  /* 0x0000002d292c7223 */ /* 0x000fe2000001002c */
[----:B--2---:R-:W-:Y:S01]  /*1edf0*/  FMUL.FTZ R41, R4, R39 ;  /* 0x0000002704297220 */ /* 0x004fe20000410000 */
[----:B----4-:R-:W-:-:S03]  /*1ee00*/  FMUL.FTZ R45, R5, R37 ;  /* 0x00000025052d7220 */ /* 0x010fc60000410000 */
[----:B------:R-:W-:Y:S01]  /*1ee10*/  FFMA.FTZ R44, R32, R41, R44 ;  /* 0x00000029202c7223 */ /* 0x000fe2000001002c */
[----:B------:R-:W-:-:S03]  /*1ee20*/  FADD.FTZ R42, R42, R41 ;  /* 0x000000292a2a7221 */ /* 0x000fc60000010000 */
[----:B------:R-:W-:Y:S01]  /*1ee30*/  FFMA.FTZ R44, R29, R45, R44 ;  /* 0x0000002d1d2c7223 */ /* 0x000fe2000001002c */
[----:B------:R-:W-:Y:S02]  /*1ee40*/  FADD.FTZ R42, R45, R42 ;  /* 0x0000002a2d2a7221 */ /* 0x000fe40000010000 */
[----:B------:R-:W2:Y:S01]  /*1ee50*/  LDL.LU R45, [R1+0x368] ;  /* 0x00036800012d7983 */ /* 0x000ea20000300800 */
[----:B------:R-:W-:Y:S01]  /*1ee60*/  FADD.FTZ R30, R30, R33 ;  /* 0x000000211e1e7221 */ /* 0x000fe20000010000 */
[----:B------:R-:W-:Y:S01]  /*1ee70*/  FFMA.FTZ R43, R32, R39, R43 ;  /* 0x00000027202b7223 */ /* 0x000fe2000001002b */
[----:B------:R-:W-:Y:S01]  /*1ee80*/  FFMA.FTZ R40, R29, R37, R40 ;  /* 0x000000251d287223 */ /* 0x000fe20000010028 */
[----:B------:R-:W-:Y:S01]  /*1ee90*/  FMUL.FTZ R41, R4, R35 ;  /* 0x0000002304297220 */ /* 0x000fe20000410000 */
[----:B------:R-:W-:Y:S01]  /*1eea0*/  FADD.FTZ R37, R30, R37 ;  /* 0x000000251e257221 */ /* 0x000fe20000010000 */
[----:B------:R-:W-:Y:S01]  /*1eeb0*/  FADD.FTZ R39, R34, R39 ;  /* 0x0000002722277221 */ /* 0x000fe20000010000 */
[----:B------:R-:W-:Y:S01]  /*1eec0*/  FFMA.FTZ R40, R31, R36, R40 ;  /* 0x000000241f287223 */ /* 0x000fe20000010028 */
[----:B------:R-:W3:Y:S01]  /*1eed0*/  LDL.LU R32, [R1+0x22c] ;  /* 0x00022c0001207983 */ /* 0x000ee20000300800 */
[----:B------:R-:W-:Y:S01]  /*1eee0*/  FADD.FTZ R37, R37, R36 ;  /* 0x0000002425257221 */ /* 0x000fe20000010000 */
[----:B------:R-:W-:-:S02]  /*1eef0*/  FADD.FTZ R39, R39, R35 ;  /* 0x0000002327277221 */ /* 0x000fc40000010000 */
[----:B------:R-:W4:Y:S04]  /*1ef00*/  LDL.LU R33, [R1+0x35c] ;  /* 0x00035c0001217983 */ /* 0x000f280000300800 */
[----:B------:R-:W4:Y:S01]  /*1ef10*/  LDL.LU R34, [R1+0x358] ;  /* 0x0003580001227983 */ /* 0x000f220000300800 */
[C---:B--2---:R-:W-:Y:S01]  /*1ef20*/  FFMA.FTZ R43, R45.reuse, R35, R43 ;  /* 0x000000232d2b7223 */ /* 0x044fe2000001002b */
[----:B------:R-:W-:Y:S01]  /*1ef30*/  FFMA.FTZ R44, R45, R41, R44 ;  /* 0x000000292d2c7223 */ /* 0x000fe2000001002c */
[----:B------:R-:W-:Y:S01]  /*1ef40*/  FMUL.FTZ R45, R5, R36 ;  /* 0x00000024052d7220 */ /* 0x000fe20000410000 */
[----:B------:R-:W2:Y:S04]  /*1ef50*/  LDL.LU R35, [R1+0x49c] ;  /* 0x00049c0001237983 */ /* 0x000ea80000300800 */
[----:B------:R-:W3:Y:S01]  /*1ef60*/  LDL.LU R36, [R1+0x360] ;  /* 0x0003600001247983 */ /* 0x000ee20000300800 */
[----:B------:R-:W-:Y:S01]  /*1ef70*/  FADD.FTZ R42, R42, R41 ;  /* 0x000000292a2a7221 */ /* 0x000fe20000010000 */
[----:B------:R-:W-:Y:S01]  /*1ef80*/  FFMA.FTZ R44, R31, R45, R44 ;  /* 0x0000002d1f2c7223 */ /* 0x000fe2000001002c */
[----:B------:R-:W-:Y:S01]  /*1ef90*/  FMUL.FTZ R41, R4, R23 ;  /* 0x0000001704297220 */ /* 0x000fe20000410000 */
[----:B------:R-:W4:Y:S01]  /*1efa0*/  LDL.LU R29, [R1+0x230] ;  /* 0x00023000011d7983 */ /* 0x000f220000300800 */
[----:B------:R-:W-:-:S03]  /*1efb0*/  FADD.FTZ R42, R45, R42 ;  /* 0x0000002a2d2a7221 */ /* 0x000fc60000010000 */
[----:B------:R-:W4:Y:S01]  /*1efc0*/  LDL.LU R30, [R1+0x354] ;  /* 0x00035400011e7983 */ /* 0x000f220000300800 */
[----:B------:R-:W-:-:S03]  /*1efd0*/  FADD.FTZ R42, R42, R41 ;  /* 0x000000292a2a7221 */ /* 0x000fc60000010000 */
[----:B------:R-:W4:Y:S04]  /*1efe0*/  LDL.LU R31, [R1+0x238] ;  /* 0x00023800011f7983 */ /* 0x000f280000300800 */
[----:B------:R-:W4:Y:S01]  /*1eff0*/  LDL.LU R45, [R1+0x34c] ;  /* 0x00034c00012d7983 */ /* 0x000f220000300800 */
[C---:B---3--:R-:W-:Y:S01]  /*1f000*/  FFMA.FTZ R43, R36.reuse, R23, R43 ;  /* 0x00000017242b7223 */ /* 0x048fe2000001002b */
[----:B------:R-:W-:Y:S01]  /*1f010*/  FFMA.FTZ R44, R36, R41, R44 ;  /* 0x00000029242c7223 */ /* 0x000fe2000001002c */
[----:B--2---:R-:W-:Y:S01]  /*1f020*/  FMUL.FTZ R36, R5, R35 ;  /* 0x0000002305247220 */ /* 0x004fe20000410000 */
[----:B------:R-:W-:-:S03]  /*1f030*/  FMUL.FTZ R41, R4, R32 ;  /* 0x0000002004297220 */ /* 0x000fc60000410000 */
[----:B----4-:R-:W-:Y:S01]  /*1f040*/  FFMA.FTZ R44, R33, R36, R44 ;  /* 0x00000024212c7223 */ /* 0x010fe2000001002c */
[----:B------:R-:W-:-:S03]  /*1f050*/  FADD.FTZ R42, R36, R42 ;  /* 0x0000002a242a7221 */ /* 0x000fc60000010000 */
[----:B------:R-:W-:Y:S01]  /*1f060*/  FFMA.FTZ R44, R34, R41, R44 ;  /* 0x00000029222c7223 */ /* 0x000fe2000001002c */
[----:B------:R-:W-:Y:S02]  /*1f070*/  FADD.FTZ R42, R42, R41 ;  /* 0x000000292a2a7221 */ /* 0x000fe40000010000 */
[----:B------:R-:W2:Y:S01]  /*1f080*/  LDL.LU R41, [R1+0x350] ;  /* 0x0003500001297983 */ /* 0x000ea20000300800 */
[----:B------:R-:W-:Y:S01]  /*1f090*/  FFMA.FTZ R40, R33, R35, R40 ;  /* 0x0000002321287223 */ /* 0x000fe20000010028 */
[----:B------:R-:W-:Y:S01]  /*1f0a0*/  FADD.FTZ R37, R37, R35 ;  /* 0x0000002325257221 */ /* 0x000fe20000010000 */
[----:B------:R-:W-:Y:S01]  /*1f0b0*/  FMUL.FTZ R35, R5, R29 ;  /* 0x0000001d05237220 */ /* 0x000fe20000410000 */
[----:B------:R-:W-:Y:S01]  /*1f0c0*/  FMUL.FTZ R36, R4, R38 ;  /* 0x0000002604247220 */ /* 0x000fe20000410000 */
[----:B------:R-:W-:Y:S01]  /*1f0d0*/  FADD.FTZ R39, R39, R23 ;  /* 0x0000001727277221 */ /* 0x000fe20000010000 */
[----:B------:R-:W-:Y:S01]  /*1f0e0*/  FFMA.FTZ R43, R34, R32, R43 ;  /* 0x00000020222b7223 */ /* 0x000fe2000001002b */
[----:B------:R-:W-:Y:S01]  /*1f0f0*/  FFMA.FTZ R44, R30, R35, R44 ;  /* 0x000000231e2c7223 */ /* 0x000fe2000001002c */
[----:B------:R-:W-:Y:S01]  /*1f100*/  FADD.FTZ R42, R35, R42 ;  /* 0x0000002a232a7221 */ /* 0x000fe20000010000 */
[----:B------:R-:W-:Y:S01]  /*1f110*/  FMUL.FTZ R35, R5, R31 ;  /* 0x0000001f05237220 */ /* 0x000fe20000410000 */
[----:B------:R-:W3:Y:S02]  /*1f120*/  LDL.LU R23, [R1+0x23c] ;  /* 0x00023c0001177983 */ /* 0x000ee40000300800 */
[----:B------:R-:W-:Y:S01]  /*1f130*/  FADD.FTZ R42, R42, R36 ;  /* 0x000000242a2a7221 */ /* 0x000fe20000010000 */
[----:B------:R-:W-:Y:S01]  /*1f140*/  FADD.FTZ R39, R39, R32 ;  /* 0x0000002027277221 */ /* 0x000fe20000010000 */
[----:B------:R-:W4:Y:S02]  /*1f150*/  LDL.LU R33, [R1+0x344] ;  /* 0x0003440001217983 */ /* 0x000f240000300800 */
[----:B------:R-:W-:-:S02]  /*1f160*/  FADD.FTZ R42, R35, R42 ;  /* 0x0000002a232a7221 */ /* 0x000fc40000010000 */
[----:B------:R-:W4:Y:S01]  /*1f170*/  LDL.LU R32, [R1+0x498] ;  /* 0x0004980001207983 */ /* 0x000f220000300800 */
[----:B------:R-:W-:-:S03]  /*1f180*/  FFMA.FTZ R40, R30, R29, R40 ;  /* 0x0000001d1e287223 */ /* 0x000fc60000010028 */
[----:B------:R-:W4:Y:S01]  /*1f190*/  LDL.LU R34, [R1+0x244] ;  /* 0x0002440001227983 */ /* 0x000f220000300800 */
[----:B------:R-:W-:-:S03]  /*1f1a0*/  FADD.FTZ R39, R39, R38 ;  /* 0x0000002627277221 */ /* 0x000fc60000010000 */
[----:B------:R-:W4:Y:S01]  /*1f1b0*/  LDL.LU R30, [R1+0x2b0] ;  /* 0x0002b000011e7983 */ /* 0x000f220000300800 */
[----:B------:R-:W-:-:S03]  /*1f1c0*/  FADD.FTZ R37, R37, R29 ;  /* 0x0000001d25257221 */ /* 0x000fc60000010000 */
[----:B------:R-:W4:Y:S01]  /*1f1d0*/  LDL.LU R29, [R1+0x33c] ;  /* 0x00033c00011d7983 */ /* 0x000f220000300800 */
[----:B--2---:R-:W-:-:S04]  /*1f1e0*/  FFMA.FTZ R44, R41, R36, R44 ;  /* 0x00000024292c7223 */ /* 0x004fc8000001002c */
[----:B------:R-:W-:Y:S02]  /*1f1f0*/  FFMA.FTZ R44, R45, R35, R44 ;  /* 0x000000232d2c7223 */ /* 0x000fe4000001002c */
[----:B------:R-:W2:Y:S01]  /*1f200*/  LDL.LU R35, [R1+0x348] ;  /* 0x0003480001237983 */ /* 0x000ea20000300800 */
[----:B------:R-:W-:-:S03]  /*1f210*/  FFMA.FTZ R43, R41, R38, R43 ;  /* 0x00000026292b7223 */ /* 0x000fc6000001002b */
[----:B------:R-:W2:Y:S01]  /*1f220*/  LDL.LU R38, [R1+0x340] ;  /* 0x0003400001267983 */ /* 0x000ea20000300800 */
[----:B---3--:R-:W-:Y:S01]  /*1f230*/  FMUL.FTZ R36, R4, R23 ;  /* 0x0000001704247220 */ /* 0x008fe20000410000 */
[----:B------:R-:W-:Y:S01]  /*1f240*/  FFMA.FTZ R40, R45, R31, R40 ;  /* 0x0000001f2d287223 */ /* 0x000fe20000010028 */
[----:B------:R-:W-:Y:S01]  /*1f250*/  FADD.FTZ R37, R37, R31 ;  /* 0x0000001f25257221 */ /* 0x000fe20000010000 */
[----:B------:R-:W3:Y:S01]  /*1f260*/  LDL.LU R41, [R1+0x248] ;  /* 0x0002480001297983 */ /* 0x000ee20000300800 */
[----:B------:R-:W-:Y:S01]  /*1f270*/  FADD.FTZ R42, R42, R36 ;  /* 0x000000242a2a7221 */ /* 0x000fe20000010000 */
[----:B----4-:R-:W-:Y:S01]  /*1f280*/  FFMA.FTZ R40, R33, R32, R40 ;  /* 0x0000002021287223 */ /* 0x010fe20000010028 */
[----:B------:R-:W-:Y:S01]  /*1f290*/  FADD.FTZ R37, R37, R32 ;  /* 0x0000002025257221 */ /* 0x000fe20000010000 */
[----:B------:R-:W-:Y:S01]  /*1f2a0*/  FADD.FTZ R39, R39, R23 ;  /* 0x0000001727277221 */ /* 0x000fe20000010000 */
[----:B------:R-:W4:Y:S03]  /*1f2b0*/  LDL.LU R45, [R1+0x2a8] ;  /* 0x0002a800012d7983 */ /* 0x000f260000300800 */
[----:B------:R-:W-:Y:S01]  /*1f2c0*/  FADD.FTZ R39, R39, R34 ;  /* 0x0000002227277221 */ /* 0x000fe20000010000 */
[----:B------:R-:W4:Y:S01]  /*1f2d0*/  LDL.LU R31, [R1+0x334] ;  /* 0x00033400011f7983 */ /* 0x000f220000300800 */
[C---:B--2---:R-:W-:Y:S01]  /*1f2e0*/  FFMA.FTZ R43, R35.reuse, R23, R43 ;  /* 0x00000017232b7223 */ /* 0x044fe2000001002b */
[----:B------:R-:W-:Y:S01]  /*1f2f0*/  FFMA.FTZ R44, R35, R36, R44 ;  /* 0x00000024232c7223 */ /* 0x000fe2000001002c */
[----:B------:R-:W-:Y:S01]  /*1f300*/  FMUL.FTZ R35, R5, R32 ;  /* 0x0000002005237220 */ /* 0x000fe20000410000 */
[----:B------:R-:W-:Y:S01]  /*1f310*/  FMUL.FTZ R36, R4, R34 ;  /* 0x0000002204247220 */ /* 0x000fe20000410000 */
[-C--:B------:R-:W-:Y:S01]  /*1f320*/  FFMA.FTZ R40, R29, R30.reuse, R40 ;  /* 0x0000001e1d287223 */ /* 0x080fe20000010028 */
[----:B------:R-:W-:Y:S01]  /*1f330*/  FADD.FTZ R37, R37, R30 ;  /* 0x0000001e25257221 */ /* 0x000fe20000010000 */
[----:B------:R-:W-:Y:S01]  /*1f340*/  FFMA.FTZ R44, R33, R35, R44 ;  /* 0x00000023212c7223 */ /* 0x000fe2000001002c */
[----:B------:R-:W-:Y:S01]  /*1f350*/  FADD.FTZ R42, R35, R42 ;  /* 0x0000002a232a7221 */ /* 0x000fe20000010000 */
[----:B------:R-:W-:Y:S01]  /*1f360*/  FMUL.FTZ R32, R5, R30 ;  /* 0x0000001e05207220 */ /* 0x000fe20000410000 */
[C---:B------:R-:W-:Y:S01]  /*1f370*/  FFMA.FTZ R43, R38.reuse, R34, R43 ;  /* 0x00000022262b7223 */ /* 0x040fe2000001002b */
[----:B------:R-:W-:Y:S01]  /*1f380*/  FFMA.FTZ R44, R38, R36, R44 ;  /* 0x00000024262c7223 */ /* 0x000fe2000001002c */
[----:B------:R-:W-:Y:S01]  /*1f390*/  FADD.FTZ R42, R42, R36 ;  /* 0x000000242a2a7221 */ /* 0x000fe20000010000 */
[----:B------:R-:W2:Y:S02]  /*1f3a0*/  LDL.LU R34, [R1+0x490] ;  /* 0x0004900001227983 */ /* 0x000ea40000300800 */
[----:B------:R-:W-:Y:S01]  /*1f3b0*/  FFMA.FTZ R44, R29, R32, R44 ;  /* 0x000000201d2c7223 */ /* 0x000fe2000001002c */
[----:B------:R-:W-:Y:S01]  /*1f3c0*/  FADD.FTZ R42, R32, R42 ;  /* 0x0000002a202a7221 */ /* 0x000fe20000010000 */
[----:B------:R-:W2:Y:S04]  /*1f3d0*/  LDL.LU R36, [R1+0x330] ;  /* 0x0003300001247983 */ /* 0x000ea80000300800 */
[----:B------:R-:W2:Y:S01]  /*1f3e0*/  LDL.LU R32, [R1+0x338] ;  /* 0x0003380001207983 */ /* 0x000ea20000300800 */
[----:B---3--:R-:W-:Y:S01]  /*1f3f0*/  FMUL.FTZ R35, R4, R41 ;  /* 0x0000002904237220 */ /* 0x008fe20000410000 */
[----:B------:R-:W-:-:S02]  /*1f400*/  FADD.FTZ R39, R39, R41 ;  /* 0x0000002927277221 */ /* 0x000fc40000010000 */
[----:B------:R-:W3:Y:S01]  /*1f410*/  LDL.LU R33, [R1+0x2a0] ;  /* 0x0002a00001217983 */ /* 0x000ee20000300800 */
[----:B------:R-:W-:-:S03]  /*1f420*/  FADD.FTZ R42, R42, R35 ;  /* 0x000000232a2a7221 */ /* 0x000fc60000010000 */
[----:B------:R-:W3:Y:S01]  /*1f430*/  LDL.LU R38, [R1+0x250] ;  /* 0x0002500001267983 */ /* 0x000ee20000300800 */
[----:B----4-:R-:W-:Y:S01]  /*1f440*/  FFMA.FTZ R40, R31, R45, R40 ;  /* 0x0000002d1f287223 */ /* 0x010fe20000010028 */
[----:B------:R-:W-:Y:S02]  /*1f450*/  FADD.FTZ R37, R37, R45 ;  /* 0x0000002d25257221 */ /* 0x000fe40000010000 */
[----:B------:R-:W4:Y:S04]  /*1f460*/  LDL.LU R29, [R1+0x298] ;  /* 0x00029800011d7983 */ /* 0x000f280000300800 */
[----:B------:R-:W4:Y:S04]  /*1f470*/  LDL.LU R30, [R1+0x314] ;  /* 0x00031400011e7983 */ /* 0x000f280000300800 */
[----:B------:R-:W4:Y:S01]  /*1f480*/  LDL.LU R23, [R1+0x494] ;  /* 0x0004940001177983 */ /* 0x000f220000300800 */
[----:B--2---:R-:W-:Y:S01]  /*1f490*/  FADD.FTZ R39, R39, R34 ;  /* 0x0000002227277221 */ /* 0x004fe20000010000 */
[C---:B------:R-:W-:Y:S01]  /*1f4a0*/  FFMA.FTZ R43, R32.reuse, R41, R43 ;  /* 0x00000029202b7223 */ /* 0x040fe2000001002b */
[----:B------:R-:W-:Y:S01]  /*1f4b0*/  FFMA.FTZ R44, R32, R35, R44 ;  /* 0x00000023202c7223 */ /* 0x000fe2000001002c */
[-C--:B------:R-:W-:Y:S01]  /*1f4c0*/  FMUL.FTZ R35, R4, R34.reuse ;  /* 0x0000002204237220 */ /* 0x080fe20000410000 */
[----:B------:R-:W2:Y:S01]  /*1f4d0*/  LDL.LU R41, [R1+0x308] ;  /* 0x0003080001297983 */ /* 0x000ea20000300800 */
[----:B------:R-:W-:-:S03]  /*1f4e0*/  FFMA.FTZ R43, R36, R34, R43 ;  /* 0x00000022242b7223 */ /* 0x000fc6000001002b */
[----:B------:R-:W4:Y:S01]  /*1f4f0*/  LDL.LU R34, [R1+0x32c] ;  /* 0x00032c0001227983 */ /* 0x000f220000300800 */
[----:B------:R-:W-:Y:S01]  /*1f500*/  FMUL.FTZ R32, R5, R45 ;  /* 0x0000002d05207220 */ /* 0x000fe20000410000 */
[----:B---3--:R-:W-:Y:S02]  /*1f510*/  FADD.FTZ R37, R37, R33 ;  /* 0x0000002125257221 */ /* 0x008fe40000010000 */
[----:B------:R-:W3:Y:S01]  /*1f520*/  LDL.LU R45, [R1+0x2fc] ;  /* 0x0002fc00012d7983 */ /* 0x000ee20000300800 */
[----:B------:R-:W-:Y:S01]  /*1f530*/  FFMA.FTZ R44, R31, R32, R44 ;  /* 0x000000201f2c7223 */ /* 0x000fe2000001002c */
[----:B------:R-:W-:Y:S01]  /*1f540*/  FADD.FTZ R42, R32, R42 ;  /* 0x0000002a202a7221 */ /* 0x000fe20000010000 */
[----:B------:R-:W-:Y:S01]  /*1f550*/  FMUL.FTZ R32, R5, R33 ;  /* 0x0000002105207220 */ /* 0x000fe20000410000 */
[----:B------:R-:W2:Y:S01]  /*1f560*/  LDL.LU R31, [R1+0x290] ;  /* 0x00029000011f7983 */ /* 0x000ea20000300800 */
[----:B------:R-:W-:Y:S01]  /*1f570*/  FFMA.FTZ R44, R36, R35, R44 ;  /* 0x00000023242c7223 */ /* 0x000fe2000001002c */
[----:B------:R-:W-:Y:S01]  /*1f580*/  FADD.FTZ R42, R42, R35 ;  /* 0x000000232a2a7221 */ /* 0x000fe20000010000 */
[----:B----4-:R-:W-:-:S02]  /*1f590*/  FFMA.FTZ R40, R34, R33, R40 ;  /* 0x0000002122287223 */ /* 0x010fc40000010028 */
[----:B------:R-:W-:Y:S01]  /*1f5a0*/  FFMA.FTZ R44, R34, R32, R44 ;  /* 0x00000020222c7223 */ /* 0x000fe2000001002c */
[----:B------:R-:W-:Y:S01]  /*1f5b0*/  FADD.FTZ R42, R32, R42 ;  /* 0x0000002a202a7221 */ /* 0x000fe20000010000 */
[----:B------:R-:W4:Y:S04]  /*1f5c0*/  LDL.LU R33, [R1+0x48c] ;  /* 0x00048c0001217983 */ /* 0x000f280000300800 */
[----:B------:R-:W4:Y:S01]  /*1f5d0*/  LDL.LU R32, [R1+0x31c] ;  /* 0x00031c0001207983 */ /* 0x000f220000300800 */
[-C--:B------:R-:W-:Y:S01]  /*1f5e0*/  FMUL.FTZ R34, R4, R38.reuse ;  /* 0x0000002604227220 */ /* 0x080fe20000410000 */
[----:B------:R-:W-:Y:S01]  /*1f5f0*/  FADD.FTZ R37, R37, R29 ;  /* 0x0000001d25257221 */ /* 0x000fe20000010000 */
[----:B------:R-:W-:Y:S01]  /*1f600*/  FADD.FTZ R39, R39, R38 ;  /* 0x0000002627277221 */ /* 0x000fe20000010000 */
[----:B------:R-:W4:Y:S01]  /*1f610*/  LDL.LU R36, [R1+0x28c] ;  /* 0x00028c0001247983 */ /* 0x000f220000300800 */
[----:B------:R-:W-:Y:S01]  /*1f620*/  FADD.FTZ R42, R42, R34 ;  /* 0x000000222a2a7221 */ /* 0x000fe20000010000 */
[----:B------:R-:W-:Y:S01]  /*1f630*/  FFMA.FTZ R40, R30, R29, R40 ;  /* 0x0000001d1e287223 */ /* 0x000fe20000010028 */
[----:B--2---:R-:W-:Y:S01]  /*1f640*/  FADD.FTZ R37, R37, R31 ;  /* 0x0000001f25257221 */ /* 0x004fe20000010000 */
[----:B------:R-:W2:Y:S02]  /*1f650*/  LDL.LU R35, [R1+0x2ec] ;  /* 0x0002ec0001237983 */ /* 0x000ea40000300800 */
[----:B---3--:R-:W-:Y:S01]  /*1f660*/  FFMA.FTZ R40, R45, R31, R40 ;  /* 0x0000001f2d287223 */ /* 0x008fe20000010028 */
[C---:B----4-:R-:W-:Y:S01]  /*1f670*/  FFMA.FTZ R43, R32.reuse, R38, R43 ;  /* 0x00000026202b7223 */ /* 0x050fe2000001002b */
[----:B------:R-:W-:Y:S01]  /*1f680*/  FFMA.FTZ R44, R32, R34, R44 ;  /* 0x00000022202c7223 */ /* 0x000fe2000001002c */
[C---:B------:R-:W-:Y:S01]  /*1f690*/  FMUL.FTZ R32, R5.reuse, R29 ;  /* 0x0000001d05207220 */ /* 0x040fe20000410000 */
[----:B------:R-:W-:Y:S01]  /*1f6a0*/  FMUL.FTZ R34, R4, R33 ;  /* 0x0000002104227220 */ /* 0x000fe20000410000 */
[----:B------:R-:W3:Y:S02]  /*1f6b0*/  LDL.LU R38, [R1+0x2e4] ;  /* 0x0002e40001267983 */ /* 0x000ee40000300800 */
[----:B------:R-:W-:Y:S01]  /*1f6c0*/  FFMA.FTZ R44, R30, R32, R44 ;  /* 0x000000201e2c7223 */ /* 0x000fe2000001002c */
[----:B------:R-:W-:Y:S01]  /*1f6d0*/  FADD.FTZ R42, R32, R42 ;  /* 0x0000002a202a7221 */ /* 0x000fe20000010000 */
[----:B------:R-:W-:Y:S01]  /*1f6e0*/  FMUL.FTZ R32, R5, R31 ;  /* 0x0000001f05207220 */ /* 0x000fe20000410000 */
[C---:B------:R-:W-:Y:S01]  /*1f6f0*/  FFMA.FTZ R43, R41.reuse, R33, R43 ;  /* 0x00000021292b7223 */ /* 0x040fe2000001002b */
[----:B------:R-:W-:Y:S01]  /*1f700*/  FFMA.FTZ R44, R41, R34, R44 ;  /* 0x00000022292c7223 */ /* 0x000fe2000001002c */
[----:B------:R-:W-:Y:S01]  /*1f710*/  FADD.FTZ R42, R42, R34 ;  /* 0x000000222a2a7221 */ /* 0x000fe20000010000 */
[----:B------:R-:W4:Y:S02]  /*1f720*/  LDL.LU R31, [R1+0x484] ;  /* 0x00048400011f7983 */ /* 0x000f240000300800 */
[----:B------:R-:W-:Y:S01]  /*1f730*/  FFMA.FTZ R44, R45, R32, R44 ;  /* 0x000000202d2c7223 */ /* 0x000fe2000001002c */
[----:B------:R-:W-:Y:S01]  /*1f740*/  FADD.FTZ R42, R32, R42 ;  /* 0x0000002a202a7221 */ /* 0x000fe20000010000 */
[----:B------:R-:W3:Y:S04]  /*1f750*/  LDL.LU R34, [R1+0x258] ;  /* 0x0002580001227983 */ /* 0x000ee80000300800 */
[----:B------:R-:W4:Y:S01]  /*1f760*/  LDL.LU R32, [R1+0x2f0] ;  /* 0x0002f00001207983 */ /* 0x000f220000300800 */
[----:B------:R-:W-:-:S03]  /*1f770*/  FADD.FTZ R39, R39, R33 ;  /* 0x0000002127277221 */ /* 0x000fc60000010000 */
[----:B------:R-:W4:Y:S04]  /*1f780*/  LDL.LU R30, [R1+0x284] ;  /* 0x00028400011e7983 */ /* 0x000f280000300800 */
[----:B------:R-:W4:Y:S01]  /*1f790*/  LDL.LU R41, [R1+0x260] ;  /* 0x0002600001297983 */ /* 0x000f220000300800 */
[----:B--2---:R-:W-:Y:S01]  /*1f7a0*/  FFMA.FTZ R40, R35, R36, R40 ;  /* 0x0000002423287223 */ /* 0x004fe20000010028 */
[----:B------:R-:W-:Y:S02]  /*1f7b0*/  FADD.FTZ R37, R37, R36 ;  /* 0x0000002425257221 */ /* 0x000fe40000010000 */
[----:B------:R-:W2:Y:S04]  /*1f7c0*/  LDL.LU R45, [R1+0x27c] ;  /* 0x00027c00012d7983 */ /* 0x000ea80000300800 */
[----:B------:R-:W2:Y:S01]  /*1f7d0*/  LDL.LU R29, [R1+0x488] ;  /* 0x00048800011d7983 */ /* 0x000ea20000300800 */
[-C--:B---3--:R-:W-:Y:S01]  /*1f7e0*/  FMUL.FTZ R33, R4, R34.reuse ;  /* 0x0000002204217220 */ /* 0x088fe20000410000 */
[----:B------:R-:W-:Y:S01]  /*1f7f0*/  FADD.FTZ R39, R39, R34 ;  /* 0x0000002227277221 */ /* 0x000fe20000010000 */
[----:B----4-:R-:W-:-:S02]  /*1f800*/  FFMA.FTZ R43, R32, R34, R43 ;  /* 0x00000022202b7223 */ /* 0x010fc4000001002b */
[----:B------:R-:W-:Y:S01]  /*1f810*/  FFMA.FTZ R44, R32, R33, R44 ;  /* 0x00000021202c7223 */ /* 0x000fe2000001002c */
[----:B------:R-:W-:Y:S01]  /*1f820*/  FADD.FTZ R42, R42, R33 ;  /* 0x000000212a2a7221 */ /* 0x000fe20000010000 */
[-C--:B------:R-:W-:Y:S01]  /*1f830*/  FMUL.FTZ R33, R4, R31.reuse ;  /* 0x0000001f04217220 */ /* 0x080fe20000410000 */
[----:B------:R-:W-:Y:S01]  /*1f840*/  FFMA.FTZ R43, R38, R31, R43 ;  /* 0x0000001f262b7223 */ /* 0x000fe2000001002b */
[----:B------:R-:W-:Y:S01]  /*1f850*/  FADD.FTZ R39, R39, R31 ;  /* 0x0000001f27277221 */ /* 0x000fe20000010000 */
[----:B------:R-:W-:Y:S01]  /*1f860*/  FADD.FTZ R37, R37, R30 ;  /* 0x0000001e25257221 */ /* 0x000fe20000010000 */
[----:B------:R-:W3:Y:S01]  /*1f870*/  LDL.LU R31, [R1+0x2e0] ;  /* 0x0002e000011f7983 */ /* 0x000ee20000300800 */
[----:B------:R-:W-:-:S03]  /*1f880*/  FMUL.FTZ R32, R5, R36 ;  /* 0x0000002405207220 */ /* 0x000fc60000410000 */
[----:B------:R-:W4:Y:S01]  /*1f890*/  LDL.LU R34, [R1+0x2d0] ;  /* 0x0002d00001227983 */ /* 0x000f220000300800 */
[----:B------:R-:W-:Y:S01]  /*1f8a0*/  FFMA.FTZ R44, R35, R32, R44 ;  /* 0x00000020232c7223 */ /* 0x000fe2000001002c */
[----:B------:R-:W-:Y:S01]  /*1f8b0*/  FADD.FTZ R42, R32, R42 ;  /* 0x0000002a202a7221 */ /* 0x000fe20000010000 */
[----:B------:R-:W-:Y:S01]  /*1f8c0*/  FMUL.FTZ R32, R5, R30 ;  /* 0x0000001e05207220 */ /* 0x000fe20000410000 */
[----:B------:R-:W-:Y:S01]  /*1f8d0*/  FADD.FTZ R39, R39, R41 ;  /* 0x0000002927277221 */ /* 0x000fe20000010000 */
[----:B------:R-:W-:Y:S01]  /*1f8e0*/  FFMA.FTZ R44, R38, R33, R44 ;  /* 0x00000021262c7223 */ /* 0x000fe2000001002c */
[----:B------:R-:W-:Y:S01]  /*1f8f0*/  FADD.FTZ R42, R42, R33 ;  /* 0x000000212a2a7221 */ /* 0x000fe20000010000 */
[----:B------:R-:W4:Y:S03]  /*1f900*/  LDL.LU R35, [R1+0x278] ;  /* 0x0002780001237983 */ /* 0x000f260000300800 */
[----:B------:R-:W-:Y:S01]  /*1f910*/  FADD.FTZ R42, R32, R42 ;  /* 0x0000002a202a7221 */ /* 0x000fe20000010000 */
[----:B------:R-:W4:Y:S04]  /*1f920*/  LDL.LU R36, [R1+0x268] ;  /* 0x0002680001247983 */ /* 0x000f280000300800 */
[----:B------:R-:W4:Y:S04]  /*1f930*/  LDL.LU R38, [R1+0x270] ;  /* 0x0002700001267983 */ /* 0x000f280000300800 */
[----:B------:R-:W4:Y:S01]  /*1f940*/  LDL.LU R33, [R1+0x2c4] ;  /* 0x0002c40001217983 */ /* 0x000f220000300800 */
[----:B---3--:R-:W-:-:S03]  /*1f950*/  FFMA.FTZ R44, R31, R32, R44 ;  /* 0x000000201f2c7223 */ /* 0x008fc6000001002c */
[----:B------:R-:W3:Y:S01]  /*1f960*/  LDL.LU R32, [R1+0x2dc] ;  /* 0x0002dc0001207983 */ /* 0x000ee20000300800 */
[----:B------:R-:W-:Y:S01]  /*1f970*/  FFMA.FTZ R40, R31, R30, R40 ;  /* 0x0000001e1f287223 */ /* 0x000fe20000010028 */
[----:B------:R-:W-:Y:S02]  /*1f980*/  FMUL.FTZ R31, R4, R41 ;  /* 0x00000029041f7220 */ /* 0x000fe40000410000 */
[----:B------:R-:W4:Y:S02]  /*1f990*/  LDL.LU R30, [R1+0x480] ;  /* 0x00048000011e7983 */ /* 0x000f240000300800 */
[----:B------:R-:W-:Y:S01]  /*1f9a0*/  FADD.FTZ R42, R42, R31 ;  /* 0x0000001f2a2a7221 */ /* 0x000fe20000010000 */
[C---:B---3--:R-:W-:Y:S02]  /*1f9b0*/  FFMA.FTZ R44, R32.reuse, R31, R44 ;  /* 0x0000001f202c7223 */ /* 0x048fe4000001002c */
[----:B------:R-:W3:Y:S01]  /*1f9c0*/  LDL.LU R31, [R1+0x2d8] ;  /* 0x0002d800011f7983 */ /* 0x000ee20000300800 */
[----:B------:R-:W-:Y:S01]  /*1f9d0*/  FFMA.FTZ R43, R32, R41, R43 ;  /* 0x00000029202b7223 */ /* 0x000fe2000001002b */
[-C--:B--2---:R-:W-:Y:S01]  /*1f9e0*/  FMUL.FTZ R32, R5, R45.reuse ;  /* 0x0000002d05207220 */ /* 0x084fe20000410000 */
[----:B----4-:R-:W-:Y:S01]  /*1f9f0*/  FADD.FTZ R39, R39, R30 ;  /* 0x0000001e27277221 */ /* 0x010fe20000010000 */
[----:B------:R-:W2:Y:S01]  /*1fa00*/  LDL.LU R41, [R1+0x2c0] ;  /* 0x0002c00001297983 */ /* 0x000ea20000300800 */
[----:B------:R-:W-:Y:S01]  /*1fa10*/  FFMA.FTZ R43, R34, R30, R43 ;  /* 0x0000001e222b7223 */ /* 0x000fe2000001002b */
[----:B------:R-:W-:Y:S01]  /*1fa20*/  FADD.FTZ R42, R32, R42 ;  /* 0x0000002a202a7221 */ /* 0x000fe20000010000 */
[----:B------:R-:W-:Y:S01]  /*1fa30*/  FADD.FTZ R37, R37, R45 ;  /* 0x0000002d25257221 */ /* 0x000fe20000010000 */
[C---:B---3--:R-:W-:Y:S01]  /*1fa40*/  FFMA.FTZ R40, R31.reuse, R45, R40 ;  /* 0x0000002d1f287223 */ /* 0x048fe20000010028 */
[----:B------:R-:W-:Y:S01]  /*1fa50*/  FFMA.FTZ R44, R31, R32, R44 ;  /* 0x000000201f2c7223 */ /* 0x000fe2000001002c */
[----:B------:R-:W-:Y:S01]  /*1fa60*/  FMUL.FTZ R31, R4, R30 ;  /* 0x0000001e041f7220 */ /* 0x000fe20000410000 */
[----:B------:R-:W3:Y:S04]  /*1fa70*/  LDL.LU R45, [R1+0x2bc] ;  /* 0x0002bc00012d7983 */ /* 0x000ee80000300800 */
[----:B------:R-:W4:Y:S01]  /*1fa80*/  LDL.LU R30, [R1+0x2cc] ;  /* 0x0002cc00011e7983 */ /* 0x000f220000300800 */
[----:B------:R-:W-:Y:S01]  /*1fa90*/  FFMA.FTZ R44, R34, R31, R44 ;  /* 0x0000001f222c7223 */ /* 0x000fe2000001002c */
[----:B------:R-:W-:-:S02]  /*1faa0*/  FADD.FTZ R42, R42, R31 ;  /* 0x0000001f2a2a7221 */ /* 0x000fc40000010000 */
[----:B------:R-:W2:Y:S01]  /*1fab0*/  LDL.LU R31, [R1+0x2c8] ;  /* 0x0002c800011f7983 */ /* 0x000ea20000300800 */
[----:B------:R-:W-:-:S03]  /*1fac0*/  FMUL.FTZ R32, R5, R35 ;  /* 0x0000002305207220 */ /* 0x000fc60000410000 */
[----:B------:R-:W3:Y:S01]  /*1fad0*/  LDL.LU R34, [R1+0x2b8] ;  /* 0x0002b80001227983 */ /* 0x000ee20000300800 */
[----:B------:R-:W-:Y:S01]  /*1fae0*/  FADD.FTZ R37, R37, R35 ;  /* 0x0000002325257221 */ /* 0x000fe20000010000 */
[----:B------:R-:W-:Y:S01]  /*1faf0*/  FADD.FTZ R42, R32, R42 ;  /* 0x0000002a202a7221 */ /* 0x000fe20000010000 */
[----:B------:R-:W-:Y:S02]  /*1fb00*/  FADD.FTZ R39, R39, R36 ;  /* 0x0000002427277221 */ /* 0x000fe40000010000 */
[----:B------:R-:W-:Y:S01]  /*1fb10*/  FADD.FTZ R37, R37, R38 ;  /* 0x0000002625257221 */ /* 0x000fe20000010000 */
[C---:B----4-:R-:W-:Y:S01]  /*1fb20*/  FFMA.FTZ R40, R30.reuse, R35, R40 ;  /* 0x000000231e287223 */ /* 0x050fe20000010028 */
[----:B------:R-:W-:Y:S01]  /*1fb30*/  FFMA.FTZ R44, R30, R32, R44 ;  /* 0x000000201e2c7223 */ /* 0x000fe2000001002c */
[-C--:B------:R-:W-:Y:S01]  /*1fb40*/  FMUL.FTZ R30, R4, R36.reuse ;  /* 0x00000024041e7220 */ /* 0x080fe20000410000 */
[----:B------:R-:W4:Y:S01]  /*1fb50*/  LDL.LU R35, [R1+0x2b4] ;  /* 0x0002b40001237983 */ /* 0x000f220000300800 */
[----:B--2---:R-:W-:-:S02]  /*1fb60*/  FFMA.FTZ R43, R31, R36, R43 ;  /* 0x000000241f2b7223 */ /* 0x004fc4000001002b */
[----:B------:R-:W-:Y:S01]  /*1fb70*/  FFMA.FTZ R44, R31, R30, R44 ;  /* 0x0000001e1f2c7223 */ /* 0x000fe2000001002c */
[-C--:B------:R-:W-:Y:S01]  /*1fb80*/  FMUL.FTZ R31, R5, R38.reuse ;  /* 0x00000026051f7220 */ /* 0x080fe20000410000 */
[----:B------:R-:W2:Y:S01]  /*1fb90*/  LDL.LU R36, [R1+0x2ac] ;  /* 0x0002ac0001247983 */ /* 0x000ea20000300800 */
[----:B------:R-:W-:Y:S01]  /*1fba0*/  FADD.FTZ R42, R42, R30 ;  /* 0x0000001e2a2a7221 */ /* 0x000fe20000010000 */
[C---:B------:R-:W-:Y:S01]  /*1fbb0*/  FFMA.FTZ R40, R33.reuse, R38, R40 ;  /* 0x0000002621287223 */ /* 0x040fe20000010028 */
        /* <DEDUP_REMOVED lines=8> */
[----:B---3--:R-:W-:-:S02]  /*1fc40*/  FFMA.FTZ R40, R45, R23, R40 ;  /* 0x000000172d287223 */ /* 0x008fc40000010028 */
[----:B------:R-:W-:Y:S01]  /*1fc50*/  FFMA.FTZ R44, R45, R31, R44 ;  /* 0x0000001f2d2c7223 */ /* 0x000fe2000001002c */
[----:B------:R-:W-:Y:S01]  /*1fc60*/  FADD.FTZ R39, R39, R29 ;  /* 0x0000001d27277221 */ /* 0x000fe20000010000 */
[----:B------:R-:W3:Y:S01]  /*1fc70*/  LDL.LU R45, [R1+0x294] ;  /* 0x00029400012d7983 */ /* 0x000ee20000300800 */
[-C--:B------:R-:W-:Y:S01]  /*1fc80*/  FMUL.FTZ R29, R4, R28.reuse ;  /* 0x0000001c041d7220 */ /* 0x080fe20000410000 */
[----:B------:R-:W-:Y:S02]  /*1fc90*/  FADD.FTZ R42, R42, R30 ;  /* 0x0000001e2a2a7221 */ /* 0x000fe40000010000 */
[----:B------:R-:W3:Y:S01]  /*1fca0*/  LDL.LU R33, [R1+0x288] ;  /* 0x0002880001217983 */ /* 0x000ee20000300800 */
[----:B------:R-:W-:Y:S01]  /*1fcb0*/  FADD.FTZ R37, R37, R23 ;  /* 0x0000001725257221 */ /* 0x000fe20000010000 */
[C---:B------:R-:W-:Y:S01]  /*1fcc0*/  FFMA.FTZ R43, R34.reuse, R28, R43 ;  /* 0x0000001c222b7223 */ /* 0x040fe2000001002b */
[----:B------:R-:W-:Y:S01]  /*1fcd0*/  FFMA.FTZ R44, R34, R29, R44 ;  /* 0x0000001d222c7223 */ /* 0x000fe2000001002c */
[----:B------:R-:W-:Y:S01]  /*1fce0*/  FMUL.FTZ R23, R5, R21 ;  /* 0x0000001505177220 */ /* 0x000fe20000410000 */
[----:B------:R-:W3:Y:S01]  /*1fcf0*/  LDL.LU R34, [R1+0x280] ;  /* 0x0002800001227983 */ /* 0x000ee20000300800 */
[----:B------:R-:W-:Y:S01]  /*1fd00*/  FADD.FTZ R42, R31, R42 ;  /* 0x0000002a1f2a7221 */ /* 0x000fe20000010000 */
[----:B------:R-:W-:Y:S01]  /*1fd10*/  FADD.FTZ R39, R39, R28 ;  /* 0x0000001c27277221 */ /* 0x000fe20000010000 */
[----:B------:R-:W-:Y:S01]  /*1fd20*/  FMUL.FTZ R28, R4, R27 ;  /* 0x0000001b041c7220 */ /* 0x000fe20000410000 */
[----:B------:R-:W-:Y:S01]  /*1fd30*/  FADD.FTZ R37, R37, R21 ;  /* 0x0000001525257221 */ /* 0x000fe20000010000 */
[----:B------:R-:W-:-:S04]  /*1fd40*/  FADD.FTZ R42, R42, R29 ;  /* 0x0000001d2a2a7221 */ /* 0x000fc80000010000 */
[----:B------:R-:W-:Y:S01]  /*1fd50*/  FADD.FTZ R42, R23, R42 ;  /* 0x0000002a172a7221 */ /* 0x000fe20000010000 */
[----:B------:R-:W-:Y:S01]  /*1fd60*/  FADD.FTZ R37, R37, R17 ;  /* 0x0000001125257221 */ /* 0x000fe20000010000 */
[C---:B----4-:R-:W-:Y:S01]  /*1fd70*/  FFMA.FTZ R40, R35.reuse, R21, R40 ;  /* 0x0000001523287223 */ /* 0x050fe20000010028 */
[----:B------:R-:W-:Y:S02]  /*1fd80*/  FFMA.FTZ R44, R35, R23, R44 ;  /* 0x00000017232c7223 */ /* 0x000fe4000001002c */
[----:B------:R-:W4:Y:S01]  /*1fd90*/  LDL.LU R35, [R1+0x274] ;  /* 0x0002740001237983 */ /* 0x000f220000300800 */
[----:B------:R-:W-:Y:S01]  /*1fda0*/  FMUL.FTZ R21, R5, R17 ;  /* 0x0000001105157220 */ /* 0x000fe20000410000 */
[C---:B--2---:R-:W-:Y:S01]  /*1fdb0*/  FFMA.FTZ R43, R36.reuse, R27, R43 ;  /* 0x0000001b242b7223 */ /* 0x044fe2000001002b */
[----:B------:R-:W-:Y:S02]  /*1fdc0*/  FFMA.FTZ R44, R36, R28, R44 ;  /* 0x0000001c242c7223 */ /* 0x000fe4000001002c */
[----:B------:R-:W2:Y:S01]  /*1fdd0*/  LDL.LU R36, [R1+0x26c] ;  /* 0x00026c0001247983 */ /* 0x000ea20000300800 */
[----:B------:R-:W-:Y:S01]  /*1fde0*/  FMUL.FTZ R23, R4, R26 ;  /* 0x0000001a04177220 */ /* 0x000fe20000410000 */
[C---:B------:R-:W-:Y:S01]  /*1fdf0*/  FFMA.FTZ R40, R38.reuse, R17, R40 ;  /* 0x0000001126287223 */ /* 0x040fe20000010028 */
[----:B------:R-:W-:-:S02]  /*1fe00*/  FFMA.FTZ R44, R38, R21, R44 ;  /* 0x00000015262c7223 */ /* 0x000fc4000001002c */
[----:B------:R-:W2:Y:S01]  /*1fe10*/  LDL.LU R38, [R1+0x264] ;  /* 0x0002640001267983 */ /* 0x000ea20000300800 */
[----:B------:R-:W-:Y:S01]  /*1fe20*/  FMUL.FTZ R17, R5, R20 ;  /* 0x0000001405117220 */ /* 0x000fe20000410000 */
[C---:B------:R-:W-:Y:S01]  /*1fe30*/  FFMA.FTZ R43, R41.reuse, R26, R43 ;  /* 0x0000001a292b7223 */ /* 0x040fe2000001002b */
[----:B------:R-:W-:Y:S02]  /*1fe40*/  FFMA.FTZ R44, R41, R23, R44 ;  /* 0x00000017292c7223 */ /* 0x000fe4000001002c */
[----:B------:R-:W2:Y:S01]  /*1fe50*/  LDL.LU R41, [R1+0x25c] ;  /* 0x00025c0001297983 */ /* 0x000ea20000300800 */
[C---:B---3--:R-:W-:Y:S01]  /*1fe60*/  FFMA.FTZ R40, R45.reuse, R20, R40 ;  /* 0x000000142d287223 */ /* 0x048fe20000010028 */
[----:B------:R-:W-:Y:S02]  /*1fe70*/  FFMA.FTZ R44, R45, R17, R44 ;  /* 0x000000112d2c7223 */ /* 0x000fe4000001002c */
[----:B------:R-:W3:Y:S01]  /*1fe80*/  LDL.LU R45, [R1+0x254] ;  /* 0x00025400012d7983 */ /* 0x000ee20000300800 */
[----:B------:R-:W-:-:S04]  /*1fe90*/  FADD.FTZ R42, R42, R28 ;  /* 0x0000001c2a2a7221 */ /* 0x000fc80000010000 */
[----:B------:R-:W-:Y:S01]  /*1fea0*/  FADD.FTZ R42, R21, R42 ;  /* 0x0000002a152a7221 */ /* 0x000fe20000010000 */
[----:B------:R-:W-:-:S03]  /*1feb0*/  FMUL.FTZ R21, R4, R25 ;  /* 0x0000001904157220 */ /* 0x000fc60000410000 */
[----:B------:R-:W-:Y:S01]  /*1fec0*/  FADD.FTZ R42, R42, R23 ;  /* 0x000000172a2a7221 */ /* 0x000fe20000010000 */
[----:B------:R-:W-:-:S03]  /*1fed0*/  FFMA.FTZ R44, R33, R21, R44 ;  /* 0x00000015212c7223 */ /* 0x000fc6000001002c */
[----:B------:R-:W-:Y:S01]  /*1fee0*/  FADD.FTZ R42, R17, R42 ;  /* 0x0000002a112a7221 */ /* 0x000fe20000010000 */
[----:B------:R-:W-:Y:S01]  /*1fef0*/  FMUL.FTZ R17, R5, R13 ;  /* 0x0000000d05117220 */ /* 0x000fe20000410000 */
[----:B------:R-:W-:Y:S02]  /*1ff00*/  FADD.FTZ R20, R37, R20 ;  /* 0x0000001425147221 */ /* 0x000fe40000010000 */
[----:B------:R-:W-:Y:S01]  /*1ff10*/  FADD.FTZ R42, R42, R21 ;  /* 0x000000152a2a7221 */ /* 0x000fe20000010000 */
[----:B------:R-:W-:Y:S01]  /*1ff20*/  FFMA.FTZ R44, R34, R17, R44 ;  /* 0x00000011222c7223 */ /* 0x000fe2000001002c */
[----:B------:R-:W-:Y:S01]  /*1ff30*/  FMUL.FTZ R21, R4, R24 ;  /* 0x0000001804157220 */ /* 0x000fe20000410000 */
[----:B------:R-:W-:Y:S01]  /*1ff40*/  FFMA.FTZ R40, R34, R13, R40 ;  /* 0x0000000d22287223 */ /* 0x000fe20000010028 */
[----:B------:R-:W-:Y:S01]  /*1ff50*/  FADD.FTZ R20, R20, R13 ;  /* 0x0000000d14147221 */ /* 0x000fe20000010000 */
[----:B------:R-:W-:Y:S01]  /*1ff60*/  FADD.FTZ R42, R17, R42 ;  /* 0x0000002a112a7221 */ /* 0x000fe20000010000 */
[----:B------:R-:W-:Y:S01]  /*1ff70*/  FMUL.FTZ R13, R5, R11 ;  /* 0x0000000b050d7220 */ /* 0x000fe20000410000 */
[----:B------:R-:W-:Y:S01]  /*1ff80*/  FADD.FTZ R39, R39, R27 ;  /* 0x0000001b27277221 */ /* 0x000fe20000010000 */
[----:B------:R-:W-:Y:S01]  /*1ff90*/  FMUL.FTZ R17, R4, R22 ;  /* 0x0000001604117220 */ /* 0x000fe20000410000 */
[----:B------:R-:W-:-:S02]  /*1ffa0*/  FADD.FTZ R42, R42, R21 ;  /* 0x000000152a2a7221 */ /* 0x000fc40000010000 */
[----:B------:R-:W-:Y:S02]  /*1ffb0*/  FADD.FTZ R26, R39, R26 ;  /* 0x0000001a271a7221 */ /* 0x000fe40000010000 */
[----:B------:R-:W-:Y:S01]  /*1ffc0*/  FADD.FTZ R42, R13, R42 ;  /* 0x0000002a0d2a7221 */ /* 0x000fe20000010000 */
[----:B------:R-:W-:Y:S01]  /*1ffd0*/  FFMA.FTZ R43, R33, R25, R43 ;  /* 0x00000019212b7223 */ /* 0x000fe2000001002b */
[----:B------:R-:W-:Y:S02]  /*1ffe0*/  FADD.FTZ R25, R26, R25 ;  /* 0x000000191a197221 */ /* 0x000fe40000010000 */
[----:B------:R-:W-:Y:S02]  /*1fff0*/  FADD.FTZ R42, R42, R17 ;  /* 0x000000112a2a7221 */ /* 0x000fe40000010000 */
[----:B------:R-:W-:Y:S01]  /*20000*/  FADD.FTZ R25, R25, R24 ;  /* 0x0000001819197221 */ /* 0x000fe20000010000 */
[----:B------:R-:W-:-:S03]  /*20010*/  FADD.FTZ R20, R20, R11 ;  /* 0x0000000b14147221 */ /* 0x000fc60000010000 */
[----:B------:R-:W-:-:S04]  /*20020*/  FADD.FTZ R25, R25, R22 ;  /* 0x0000001619197221 */ /* 0x000fc80000010000 */
[----:B------:R-:W-:-:S04]  /*20030*/  FADD.FTZ R25, R25, R10 ;  /* 0x0000000a19197221 */ /* 0x000fc80000010000 */
[----:B------:R-:W-:Y:S01]  /*20040*/  FADD.FTZ R25, R25, R16 ;  /* 0x0000001019197221 */ /* 0x000fe20000010000 */
[----:B----4-:R-:W-:-:S04]  /*20050*/  FFMA.FTZ R44, R35, R21, R44 ;  /* 0x00000015232c7223 */ /* 0x010fc8000001002c */
[----:B--2---:R-:W-:Y:S01]  /*20060*/  FFMA.FTZ R44, R36, R13, R44 ;  /* 0x0000000d242c7223 */ /* 0x004fe2000001002c */
[----:B------:R-:W-:-:S03]  /*20070*/  FMUL.FTZ R13, R5, R19 ;  /* 0x00000013050d7220 */ /* 0x000fc60000410000 */
[----:B------:R-:W-:Y:S01]  /*20080*/  FFMA.FTZ R44, R38, R17, R44 ;  /* 0x00000011262c7223 */ /* 0x000fe2000001002c */
[----:B------:R-:W-:Y:S01]  /*20090*/  FMUL.FTZ R17, R4, R10 ;  /* 0x0000000a04117220 */ /* 0x000fe20000410000 */
[----:B------:R-:W-:Y:S02]  /*200a0*/  FFMA.FTZ R43, R35, R24, R43 ;  /* 0x00000018232b7223 */ /* 0x000fe4000001002b */
[----:B------:R-:W-:Y:S01]  /*200b0*/  FFMA.FTZ R44, R41, R13, R44 ;  /* 0x0000000d292c7223 */ /* 0x000fe2000001002c */
[----:B------:R-:W-:Y:S01]  /*200c0*/  FADD.FTZ R42, R13, R42 ;  /* 0x0000002a0d2a7221 */ /* 0x000fe20000010000 */
[----:B------:R-:W-:Y:S01]  /*200d0*/  FMUL.FTZ R13, R5, R18 ;  /* 0x00000012050d7220 */ /* 0x000fe20000410000 */
[----:B------:R-:W-:Y:S01]  /*200e0*/  FFMA.FTZ R40, R36, R11, R40 ;  /* 0x0000000b24287223 */ /* 0x000fe20000010028 */
[----:B---3--:R-:W-:Y:S01]  /*200f0*/  FFMA.FTZ R44, R45, R17, R44 ;  /* 0x000000112d2c7223 */ /* 0x008fe2000001002c */
[----:B------:R-:W-:Y:S01]  /*20100*/  FFMA.FTZ R43, R38, R22, R43 ;  /* 0x00000016262b7223 */ /* 0x000fe2000001002b */
[----:B------:R-:W-:Y:S01]  /*20110*/  FADD.FTZ R42, R42, R17 ;  /* 0x000000112a2a7221 */ /* 0x000fe20000010000 */
[----:B------:R-:W-:Y:S01]  /*20120*/  FMUL.FTZ R17, R4, R16 ;  /* 0x0000001004117220 */ /* 0x000fe20000410000 */
[----:B------:R-:W-:Y:S01]  /*20130*/  FFMA.FTZ R44, R9, R13, R44 ;  /* 0x0000000d092c7223 */ /* 0x000fe2000001002c */
[----:B------:R-:W-:Y:S01]  /*20140*/  FFMA.FTZ R11, R41, R19, R40 ;  /* 0x00000013290b7223 */ /* 0x000fe20000010028 */
[----:B------:R-:W-:Y:S01]  /*20150*/  FADD.FTZ R19, R20, R19 ;  /* 0x0000001314137221 */ /* 0x000fe20000010000 */
        /* <DEDUP_REMOVED lines=8> */
[----:B------:R-:W-:Y:S01]  /*201e0*/  FADD.FTZ R17, R42, R17 ;  /* 0x000000112a117221 */ /* 0x000fe20000010000 */
[----:B------:R-:W-:Y:S01]  /*201f0*/  FFMA.FTZ R43, R8, R16, R43 ;  /* 0x00000010082b7223 */ /* 0x000fe2000001002b */
[-C--:B------:R-:W-:Y:S01]  /*20200*/  FMUL.FTZ R24, R5, R15.reuse ;  /* 0x0000000f05187220 */ /* 0x080fe20000410000 */
        /* <DEDUP_REMOVED lines=12> */
[----:B------:R-:W-:Y:S01]  /*202d0*/  FADD.FTZ R17, R17, R18 ;  /* 0x0000001211117221 */ /* 0x000fe20000010000 */
[----:B------:R-:W-:Y:S01]  /*202e0*/  FADD.FTZ R14, R25, R14 ;  /* 0x0000000e190e7221 */ /* 0x000fe20000010000 */
[----:B------:R-:W-:-:S02]  /*202f0*/  FADD.FTZ R15, R10, R15 ;  /* 0x0000000f0a0f7221 */ /* 0x000fc40000010000 */
[----:B------:R-:W-:-:S07]  /*20300*/  FADD.FTZ R24, R24, R17 ;  /* 0x0000001118187221 */ /* 0x000fce0000010000 */
.L_x_775:
        /* <DEDUP_REMOVED lines=47> */
.L_x_777:
[----:B------:R-:W-:Y:S05]  /*20600*/  BSYNC.RECONVERGENT B0 ;  /* 0x0000000000007941 */ /* 0x000fea0003800200 */
.L_x_776:
        /* <DEDUP_REMOVED lines=52> */
.L_x_779:
[----:B------:R-:W-:Y:S05]  /*20950*/  BSYNC.RECONVERGENT B0 ;  /* 0x0000000000007941 */ /* 0x000fea0003800200 */
.L_x_778:
        /* <DEDUP_REMOVED lines=38> */
.L_x_781:
[----:B------:R-:W-:Y:S05]  /*20bc0*/  BSYNC.RECONVERGENT B0 ;  /* 0x0000000000007941 */ /* 0x000fea0003800200 */
.L_x_780:
        /* <DEDUP_REMOVED lines=30> */
.L_x_783:
[----:B------:R-:W-:Y:S05]  /*20db0*/  BSYNC.RECONVERGENT B0 ;  /* 0x0000000000007941 */ /* 0x000fea0003800200 */
.L_x_782:
        /* <DEDUP_REMOVED lines=34> */
.L_x_787:
[----:B------:R-:W3:Y:S04]  /*20fe0*/  LDG.E.STRONG.GPU R12, desc[UR10][R18.64] ;  /* 0x0000000a120c7981 */ /* 0x000ee8000c1ef900 */
[----:B---3--:R-:W-:Y:S04]  /*20ff0*/  CCTL.IVALL ;  /* 0x00000000ff00798f */ /* 0x008fe80002000000 */
[----:B------:R0:W-:Y:S01]  /*21000*/  STL [R1], R12 ;  /* 0x0000000c01007387 */ /* 0x0001e20000100800 */
[----:B------:R-:W-:-:S13]  /*21010*/  ISETP.NE.AND P0, PT, R12, UR5, PT ;  /* 0x000000050c007c0c */ /* 0x000fda000bf05270 */
[----:B0-----:R-:W-:Y:S05]  /*21020*/  @P0 BRA `(.L_x_787) ;  /* 0xfffffffc00ec0947 */ /* 0x001fea000383ffff */
.L_x_786:
[----:B------:R-:W-:Y:S05]  /*21030*/  BSYNC.RECONVERGENT B0 ;  /* 0x0000000000007941 */ /* 0x000fea0003800200 */
.L_x_785:
        /* <DEDUP_REMOVED lines=15> */
.L_x_789:
        /* <DEDUP_REMOVED lines=77> */
.L_x_788:
        /* <DEDUP_REMOVED lines=52> */
.L_x_790:
        /* <DEDUP_REMOVED lines=27> */
.L_x_791:
        /* <DEDUP_REMOVED lines=12> */
.L_x_792:
[----:B------:R-:W-:Y:S05]  /*21bb0*/  BSYNC.RECONVERGENT B0 ;  /* 0x0000000000007941 */ /* 0x000fea0003800200 */
.L_x_784:
        /* <DEDUP_REMOVED lines=17> */
.L_x_798:
[----:B------:R-:W-:-:S05]  /*21cd0*/  LEA R18, R17, UR15, 0x2 ;  /* 0x0000000f11127c11 */ /* 0x000fca000f8e10ff */
[----:B0-----:R-:W4:Y:S04]  /*21ce0*/  LDL.64 R12, [R18+0x10] ;  /* 0x00001000120c7983 */ /* 0x001f280000100a00 */
[----:B---3--:R-:W3:Y:S01]  /*21cf0*/  LDL.64 R10, [R18+0x110] ;  /* 0x00011000120a7983 */ /* 0x008ee20000100a00 */
[----:B------:R-:W-:Y:S01]  /*21d00*/  BSSY.RECONVERGENT B0, `(.L_x_793) ;  /* 0x000003b000007945 */ /* 0x000fe20003800200 */
[--C-:B----4-:R-:W-:Y:S02]  /*21d10*/  HADD2.F32 R16, -RZ, R12.reuse.H0_H0 ;  /* 0x2000000cff107230 */ /* 0x110fe40000004100 */
[----:B------:R-:W-:Y:S02]  /*21d20*/  HADD2.F32 R12, -RZ, R12.H1_H1 ;  /* 0x3000000cff0c7230 */ /* 0x000fe40000004100 */
[----:B---3--:R-:W-:-:S02]  /*21d30*/  HADD2.F32 R19, -RZ, R10.H0_H0 ;  /* 0x2000000aff137230 */ /* 0x008fc40000004100 */
[----:B------:R-:W-:Y:S01]  /*21d40*/  FADD.FTZ R16, R16, -UR28 ;  /* 0x8000001c10107e21 */ /* 0x000fe20008010000 */
[----:B------:R-:W-:Y:S02]  /*21d50*/  HADD2.F32 R18, -RZ, R10.H1_H1 ;  /* 0x3000000aff127230 */ /* 0x000fe40000004100 */
[----:B------:R-:W-:Y:S01]  /*21d60*/  FADD.FTZ R12, R12, -UR28 ;  /* 0x8000001c0c0c7e21 */ /* 0x000fe20008010000 */
[----:B------:R-:W-:-:S03]  /*21d70*/  FMUL.FTZ R31, R16, UR16 ;  /* 0x00000010101f7c20 */ /* 0x000fc60008410000 */
[----:B------:R-:W-:Y:S01]  /*21d80*/  FMUL.FTZ R16, R12, UR16 ;  /* 0x000000100c107c20 */ /* 0x000fe20008410000 */
[----:B--2--5:R-:W-:-:S03]  /*21d90*/  @P2 FFMA.FTZ R20, R4, R31, R2 ;  /* 0x0000001f04142223 */ /* 0x024fc60000010002 */
[-C--:B------:R-:W-:Y:S01]  /*21da0*/  @P2 FFMA.FTZ R12, R5, R16.reuse, R3 ;  /* 0x00000010050c2223 */ /* 0x080fe20000010003 */
[----:B------:R-:W-:Y:S01]  /*21db0*/  FFMA.FTZ R16, R14, R16, R15 ;  /* 0x000000100e107223 */ /* 0x000fe2000001000f */
[----:B------:R-:W-:Y:S02]  /*21dc0*/  @P2 FMUL.FTZ R21, R20, -1.4426950216293334961 ;  /* 0xbfb8aa3b14152820 */ /* 0x000fe40000410000 */
[----:B------:R-:W-:-:S04]  /*21dd0*/  @P2 FMUL.FTZ R23, R12, -1.4426950216293334961 ;  /* 0xbfb8aa3b0c172820 */ /* 0x000fc80000410000 */
[----:B------:R-:W0:Y:S08]  /*21de0*/  @P2 MUFU.EX2 R21, R21 ;  /* 0x0000001500152308 */ /* 0x000e300000000800 */
[----:B------:R-:W1:Y:S01]  /*21df0*/  @P2 MUFU.EX2 R23, R23 ;  /* 0x0000001700172308 */ /* 0x000e620000000800 */
[----:B0-----:R-:W-:Y:S01]  /*21e00*/  @P2 FADD.FTZ R22, R21, 1 ;  /* 0x3f80000015162421 */ /* 0x001fe20000010000 */
[----:B------:R-:W-:-:S06]  /*21e10*/  HADD2.F32 R21, -RZ, R13.H1_H1 ;  /* 0x3000000dff157230 */ /* 0x000fcc0000004100 */
[----:B------:R-:W0:Y:S01]  /*21e20*/  @P2 MUFU.RCP R22, R22 ;  /* 0x0000001600162308 */ /* 0x000e220000001000 */
[----:B------:R-:W-:Y:S01]  /*21e30*/  FADD.FTZ R21, R21, -UR28 ;  /* 0x8000001c15157e21 */ /* 0x000fe20008010000 */
[----:B-1----:R-:W-:Y:S01]  /*21e40*/  @P2 FADD.FTZ R24, R23, 1 ;  /* 0x3f80000017182421 */ /* 0x002fe20000010000 */
[----:B------:R-:W-:-:S04]  /*21e50*/  LEA R23, R17, R0, 0x3 ;  /* 0x0000000011177211 */ /* 0x000fc800078e18ff */
[----:B------:R-:W-:Y:S01]  /*21e60*/  ISETP.GE.U32.AND P0, PT, R23, UR18, PT ;  /* 0x0000001217007c0c */ /* 0x000fe2000bf06070 */
[----:B------:R1:W2:Y:S01]  /*21e70*/  @P2 MUFU.RCP R25, R24 ;  /* 0x0000001800192308 */ /* 0x0002a20000001000 */
[----:B0-----:R-:W-:Y:S01]  /*21e80*/  @P2 FADD.FTZ R27, -R22, 1 ;  /* 0x3f800000161b2421 */ /* 0x001fe20000010100 */
[----:B------:R-:W-:Y:S01]  /*21e90*/  @P2 FMUL.FTZ R10, R19, R22 ;  /* 0x00000016130a2220 */ /* 0x000fe20000410000 */
[----:B------:R-:W-:Y:S01]  /*21ea0*/  SHF.R.S32.HI R22, RZ, 0x1f, R23 ;  /* 0x0000001fff167819 */ /* 0x000fe20000011417 */
[----:B-1----:R-:W-:Y:S01]  /*21eb0*/  FMUL.FTZ R24, R21, UR16 ;  /* 0x0000001015187c20 */ /* 0x002fe20008410000 */
[----:B------:R-:W-:Y:S01]  /*21ec0*/  @P2 FFMA.FTZ R27, R20, R27, 1 ;  /* 0x3f800000141b2423 */ /* 0x000fe2000001001b */
[----:B------:R-:W-:Y:S01]  /*21ed0*/  HADD2.F32 R20, -RZ, R13.H0_H0 ;  /* 0x2000000dff147230 */ /* 0x000fe20000004100 */
[----:B------:R-:W-:Y:S01]  /*21ee0*/  ISETP.GE.AND.EX P0, PT, R22, UR19, PT, P0 ;  /* 0x0000001316007c0c */ /* 0x000fe2000bf06300 */
[----:B------:R-:W-:Y:S01]  /*21ef0*/  FFMA.FTZ R13, R14, R31, R15 ;  /* 0x0000001f0e0d7223 */ /* 0x000fe2000001000f */
[----:B--2---:R-:W-:Y:S01]  /*21f00*/  @P2 FADD.FTZ R29, -R25, 1 ;  /* 0x3f800000191d2421 */ /* 0x004fe20000010100 */
[----:B------:R-:W-:Y:S01]  /*21f10*/  @P2 FMUL.FTZ R25, R18, R25 ;  /* 0x0000001912192220 */ /* 0x000fe20000410000 */
[----:B------:R-:W-:Y:S01]  /*21f20*/  @P2 FMUL.FTZ R19, R10, R27 ;  /* 0x0000001b0a132220 */ /* 0x000fe20000410000 */
[----:B------:R-:W-:Y:S01]  /*21f30*/  IADD3 R10, PT, PT, R23, 0x8, RZ ;  /* 0x00000008170a7810 */ /* 0x000fe20007ffe0ff */
[----:B------:R-:W-:Y:S01]  /*21f40*/  @P2 FFMA.FTZ R12, R12, R29, 1 ;  /* 0x3f8000000c0c2423 */ /* 0x000fe2000001001d */
[----:B------:R-:W-:Y:S01]  /*21f50*/  FADD.FTZ R20, R20, -UR28 ;  /* 0x8000001c14147e21 */ /* 0x000fe20008010000 */
[----:B------:R-:W-:Y:S01]  /*21f60*/  FFMA.FTZ R13, R4, R19, -R13 ;  /* 0x00000013040d7223 */ /* 0x000fe2000001080d */
[----:B------:R-:W-:Y:S01]  /*21f70*/  ISETP.GE.U32.AND P1, PT, R10, UR18, PT ;  /* 0x000000120a007c0c */ /* 0x000fe2000bf26070 */
[----:B------:R-:W-:Y:S01]  /*21f80*/  @P2 FMUL.FTZ R18, R25, R12 ;  /* 0x0000000c19122220 */ /* 0x000fe20000410000 */
[----:B------:R-:W-:Y:S01]  /*21f90*/  SHF.R.S32.HI R12, RZ, 0x1f, R10 ;  /* 0x0000001fff0c7819 */ /* 0x000fe2000001140a */
[----:B------:R-:W-:Y:S01]  /*21fa0*/  FMUL.FTZ R25, R20, UR16 ;  /* 0x0000001014197c20 */ /* 0x000fe20008410000 */
[----:B------:R-:W-:Y:S01]  /*21fb0*/  ISETP.NE.AND P2, PT, RZ, UR12, PT ;  /* 0x0000000cff007c0c */ /* 0x000fe2000bf45270 */
[----:B------:R-:W-:Y:S01]  /*21fc0*/  FFMA.FTZ R20, R5, R18, -R16 ;  /* 0x0000001205147223 */ /* 0x000fe20000010810 */
[----:B------:R-:W-:Y:S01]  /*21fd0*/  ISETP.GE.AND.EX P1, PT, R12, UR19, PT, P1 ;  /* 0x000000130c007c0c */ /* 0x000fe2000bf26310 */
[----:B------:R-:W-:-:S12]  /*21fe0*/  @P0 BRA `(.L_x_794) ;  /* 0x0000000000300947 */ /* 0x000fd80003800000 */
[----:B------:R-:W-:Y:S01]  /*21ff0*/  MOV R18, R6 ;  /* 0x0000000600127202 */ /* 0x000fe20000000f00 */
[----:B------:R-:W-:Y:S01]  /*22000*/  IMAD R16, R22, UR20, RZ ;  /* 0x0000001416107c24 */ /* 0x000fe2000f8e02ff */
[----:B------:R-:W-:-:S03]  /*22010*/  MOV R19, R9 ;  /* 0x0000000900137202 */ /* 0x000fc60000000f00 */
[----:B------:R-:W-:Y:S02]  /*22020*/  IMAD R21, R23, UR21, R16 ;  /* 0x0000001517157c24 */ /* 0x000fe4000f8e0210 */
[----:B------:R-:W-:Y:S01]  /*22030*/  FMUL.FTZ R16, R13, UR16 ;  /* 0x000000100d107c20 */ /* 0x000fe20008410000 */
[----:B------:R-:W-:-:S04]  /*22040*/  IMAD.WIDE.U32 R18, R23, UR20, R18 ;  /* 0x0000001417127c25 */ /* 0x000fc8000f8e0012 */
[----:B------:R-:W-:Y:S01]  /*22050*/  FMUL.FTZ R13, R20, UR16 ;  /* 0x00000010140d7c20 */ /* 0x000fe20008410000 */
[----:B------:R-:W-:Y:S02]  /*22060*/  IADD3 R19, PT, PT, R19, R21, RZ ;  /* 0x0000001513137210 */ /* 0x000fe40007ffe0ff */
[C---:B------:R-:W-:Y:S02]  /*22070*/  LEA R20, P0, R18.reuse, UR6, 0x1 ;  /* 0x0000000612147c11 */ /* 0x040fe4000f8008ff */
[----:B------:R-:W-:Y:S02]  /*22080*/  F2FP.F16.F32.PACK_AB R13, R13, R16 ;  /* 0x000000100d0d723e */ /* 0x000fe400000000ff */
[----:B------:R-:W-:-:S05]  /*22090*/  LEA.HI.X R21, R18, UR7, R19, 0x1, P0 ;  /* 0x0000000712157c11 */ /* 0x000fca00080f0c13 */
[----:B------:R0:W-:Y:S04]  /*220a0*/  STG.E desc[UR10][R20.64], R13 ;  /* 0x0000000d14007986 */ /* 0x0001e8000c10190a */
.L_x_794:
[----:B------:R-:W-:Y:S05]  /*220b0*/  BSYNC.RECONVERGENT B0 ;  /* 0x0000000000007941 */ /* 0x000fea0003800200 */
.L_x_793:
        /* <DEDUP_REMOVED lines=23> */
.L_x_795:
        /* <DEDUP_REMOVED lines=14> */
[----:B------:R-:W-:-:S05]  /*22310*/  F2FP.F16.F32.PACK_AB R11, R16, R27 ;  /* 0x0000001b100b723e */ /* 0x000fca00000000ff */
[----:B------:R0:W-:Y:S02]  /*22320*/  STG.E desc[UR10][R12.64], R11 ;  /* 0x0000000b0c007986 */ /* 0x0001e4000c10190a */
.L_x_797:
[----:B------:R-:W-:Y:S05]  /*22330*/  BSYNC.RECONVERGENT B0 ;  /* 0x0000000000007941 */ /* 0x000fea0003800200 */
.L_x_796:
        /* <DEDUP_REMOVED lines=10> */
.L_x_773:
        /* <DEDUP_REMOVED lines=16> */
.L_x_801:
[----:B------:R-:W-:Y:S05]  /*224e0*/  BSYNC.RECONVERGENT B0 ;  /* 0x0000000000007941 */ /* 0x000fea0003800200 */
.L_x_800:
        /* <DEDUP_REMOVED lines=11> */
.L_x_803:
[----:B------:R-:W2:Y:S04]  /*225a0*/  LDG.E.STRONG.GPU R5, desc[UR10][R2.64] ;  /* 0x0000000a02057981 */ /* 0x000ea8000c1ef900 */
[----:B--2---:R-:W-:Y:S01]  /*225b0*/  CCTL.IVALL ;  /* 0x00000000ff00798f */ /* 0x004fe20002000000 */
[----:B------:R-:W-:Y:S05]  /*225c0*/  YIELD ;  /* 0x0000000000007946 */ /* 0x000fea0003800000 */
[----:B------:R-:W-:-:S13]  /*225d0*/  ISETP.NE.AND P0, PT, R5, R0, PT ;  /* 0x000000000500720c */ /* 0x000fda0003f05270 */
[----:B------:R-:W-:Y:S05]  /*225e0*/  @P0 BRA `(.L_x_803) ;  /* 0xfffffffc00ec0947 */ /* 0x000fea000383ffff */
.L_x_802:
        /* <DEDUP_REMOVED lines=75> */
.L_x_806:
        /* <DEDUP_REMOVED lines=27> */
.L_x_805:
[----:B------:R-:W-:Y:S05]  /*22c50*/  BSYNC.RECONVERGENT B0 ;  /* 0x0000000000007941 */ /* 0x000fea0003800200 */
.L_x_804:
        /* <DEDUP_REMOVED lines=10> */
.L_x_807:
        /* <DEDUP_REMOVED lines=82> */
.L_x_808:
        /* <DEDUP_REMOVED lines=14> */
.L_x_4895:


//--------------------- .text._Z35group_norm_nhwc_bwd_one_pass_kernelI11Fp16IOBf16WLi64ELi160ELi640EEv26Group_norm_nhwc_bwd_params --------------------------
	.section	.text._Z35group_norm_nhwc_bwd_one_pass_kernelI11Fp16IOBf16WLi64ELi160ELi640EEv26Group_norm_nhwc_bwd_params,"ax",@progbits
	.align	128
        .global         _Z35group_norm_nhwc_bwd_one_pass_kernelI11Fp16IOBf16WLi64ELi160ELi640EEv26Group_norm_nhwc_bwd_params
        .type           _Z35group_norm_nhwc_bwd_one_pass_kernelI11Fp16IOBf16WLi64ELi160ELi640EEv26Group_norm_nhwc_bwd_params,@function
        .size           _Z35group_norm_nhwc_bwd_one_pass_kernelI11Fp16IOBf16WLi64ELi160ELi640EEv26Group_norm_nhwc_bwd_params,(.L_x_4896 - _Z35group_norm_nhwc_bwd_one_pass_kernelI11Fp16IOBf16WLi64ELi160ELi640EEv26Group_norm_nhwc_bwd_params)
        .other          _Z35group_norm_nhwc_bwd_one_pass_kernelI11Fp16IOBf16WLi64ELi160ELi640EEv26Group_norm_nhwc_bwd_params,@"STO_CUDA_ENTRY STV_DEFAULT"
_Z35group_norm_nhwc_bwd_one_pass_kernelI11Fp16IOBf16WLi64ELi160ELi640EEv26Group_norm_nhwc_bwd_params:
.text._Z35group_norm_nhwc_bwd_one_pass_kernelI11Fp16IOBf16WLi64ELi160ELi640EEv26Group_norm_nhwc_bwd_params:
        /* <DEDUP_REMOVED lines=21> */
.L_x_852:
[----:B-1----:R-:W1:Y:S01]  /*0150*/  LDC R10, c[0x0][0x410] ;  /* 0x00010400ff0a7b82 */ /* 0x002e620000000800 */
[----:B--23--:R-:W2:Y:S01]  /*0160*/  S2R R3, SR_CTAID.X ;  /* 0x0000000000037919 */ /* 0x00cea20000002500 */
[----:B------:R-:W2:Y:S01]  /*0170*/  LDCU UR5, c[0x0][0x41c] ;  /* 0x00008380ff0577ac */ /* 0x000ea20008000800 */
[----:B------:R-:W-:Y:S01]  /*0180*/  ISETP.LE.AND P2, PT, RZ, UR6, PT ;  /* 0x00000006ff007c0c */ /* 0x000fe2000bf43270 */
[----:B------:R-:W3:Y:S01]  /*0190*/  LDCU.128 UR12, c[0x0][0x400] ;  /* 0x00008000ff0c77ac */ /* 0x000ee20008000c00 */
[----:B------:R-:W4:Y:S01]  /*01a0*/  LDCU.64 UR8, c[0x0][0x3b8] ;  /* 0x00007700ff0877ac */ /* 0x000f220008000a00 */
[----:B0-----:R-:W0:Y:S01]  /*01b0*/  LDCU.U8 UR7, c[0x0][0x414] ;  /* 0x00008280ff0777ac */ /* 0x001e220008000000 */
[----:B-1----:R-:W-:-:S04]  /*01c0*/  IABS R7, R10 ;  /* 0x0000000a00077213 */ /* 0x002fc80000000000 */
[----:B------:R-:W1:Y:S01]  /*01d0*/  I2F.RP R6, R7 ;  /* 0x0000000700067306 */ /* 0x000e620000209400 */
[----:B--2---:R-:W-:-:S05]  /*01e0*/  IMAD R11, R3, UR5, R48 ;  /* 0x00000005030b7c24 */ /* 0x004fca000f8e0230 */
[C---:B---3--:R-:W-:Y:S02]  /*01f0*/  ISETP.GE.U32.AND P1, PT, R11.reuse, UR12, PT ;  /* 0x0000000c0b007c0c */ /* 0x048fe4000bf26070 */
[----:B------:R-:W-:Y:S02]  /*0200*/  SHF.R.S32.HI R13, RZ, 0x1f, R11 ;  /* 0x0000001fff0d7819 */ /* 0x000fe4000001140b */
[----:B------:R-:W-:Y:S01]  /*0210*/  IADD3 R15, PT, PT, R11, 0x8, RZ ;  /* 0x000000080b0f7810 */ /* 0x000fe20007ffe0ff */
[----:B-1----:R-:W1:Y:S01]  /*0220*/  MUFU.RCP R6, R6 ;  /* 0x0000000600067308 */ /* 0x002e620000001000 */
[----:B------:R-:W-:Y:S02]  /*0230*/  ISETP.GE.AND.EX P1, PT, R13, UR13, PT, P1 ;  /* 0x0000000d0d007c0c */ /* 0x000fe4000bf26310 */
[----:B------:R-:W-:Y:S02]  /*0240*/  SHF.R.S32.HI R17, RZ, 0x1f, R15 ;  /* 0x0000001fff117819 */ /* 0x000fe4000001140f */
[----:B------:R-:W-:-:S04]  /*0250*/  IADD3 R19, PT, PT, R11, 0x10, RZ ;  /* 0x000000100b137810 */ /* 0x000fc80007ffe0ff */
[----:B------:R-:W-:-:S05]  /*0260*/  SHF.R.S32.HI R23, RZ, 0x1f, R19 ;  /* 0x0000001fff177819 */ /* 0x000fca0000011413 */
[----:B------:R-:W2:Y:S01]  /*0270*/  @!P1 LDC.64 R20, c[0x0][0x3f8] ;  /* 0x0000fe00ff149b82 */ /* 0x000ea20000000a00 */
[----:B-1----:R-:W-:-:S04]  /*0280*/  IADD3 R4, PT, PT, R6, 0xffffffe, RZ ;  /* 0x0ffffffe06047810 */ /* 0x002fc80007ffe0ff */
[----:B------:R1:W3:Y:S03]  /*0290*/  F2I.FTZ.U32.TRUNC.NTZ R5, R4 ;  /* 0x0000000400057305 */ /* 0x0002e6000021f000 */
[----:B------:R-:W4:Y:S01]  /*02a0*/  @!P1 LDC.64 R24, c[0x0][0x3a0] ;  /* 0x0000e800ff189b82 */ /* 0x000f220000000a00 */
[----:B-1----:R-:W-:Y:S01]  /*02b0*/  HFMA2 R4, -RZ, RZ, 0, 0 ;  /* 0x00000000ff047431 */ /* 0x002fe200000001ff */
[----:B---3--:R-:W-:-:S05]  /*02c0*/  IADD3 R8, PT, PT, RZ, -R5, RZ ;  /* 0x80000005ff087210 */ /* 0x008fca0007ffe0ff */
[----:B------:R-:W-:Y:S01]  /*02d0*/  IMAD R9, R8, R7, RZ ;  /* 0x0000000708097224 */ /* 0x000fe200078e02ff */
[----:B------:R-:W-:-:S03]  /*02e0*/  IABS R8, UR6 ;  /* 0x0000000600087c13 */ /* 0x000fc60008000000 */
[----:B------:R-:W-:-:S06]  /*02f0*/  IMAD.HI.U32 R5, R5, R9, R4 ;  /* 0x0000000905057227 */ /* 0x000fcc00078e0004 */
[----:B------:R-:W-:-:S05]  /*0300*/  IMAD.HI.U32 R5, R5, R8, RZ ;  /* 0x0000000805057227 */ /* 0x000fca00078e00ff */
[----:B------:R-:W-:-:S05]  /*0310*/  IADD3 R6, PT, PT, -R5, RZ, RZ ;  /* 0x000000ff05067210 */ /* 0x000fca0007ffe1ff */
[----:B------:R-:W-:Y:S01]  /*0320*/  IMAD R4, R7, R6, R8 ;  /* 0x0000000607047224 */ /* 0x000fe200078e0208 */
[----:B------:R-:W-:-:S04]  /*0330*/  LOP3.LUT R6, R10, UR6, RZ, 0x3c, !PT ;  /* 0x000000060a067c12 */ /* 0x000fc8000f8e3cff */
[----:B------:R-:W-:Y:S02]  /*0340*/  ISETP.GT.U32.AND P3, PT, R7, R4, PT ;  /* 0x000000040700720c */ /* 0x000fe40003f64070 */
[----:B------:R-:W-:-:S11]  /*0350*/  ISETP.GE.AND P5, PT, R6, RZ, PT ;  /* 0x000000ff0600720c */ /* 0x000fd60003fa6270 */
        /* <DEDUP_REMOVED lines=10> */
[----:B------:R-:W-:Y:S02]  /*0400*/  SEL R49, R7, R4, !P3 ;  /* 0x0000000407317207 */ /* 0x000fe40005800000 */
[----:B------:R-:W-:-:S02]  /*0410*/  @!P5 IADD3 R5, PT, PT, -R5, RZ, RZ ;  /* 0x000000ff0505d210 */ /* 0x000fc40007ffe1ff */
[----:B------:R-:W-:Y:S01]  /*0420*/  ISETP.GE.U32.AND P2, PT, R19, UR12, PT ;  /* 0x0000000c13007c0c */ /* 0x000fe2000bf46070 */
[----:B------:R-:W-:Y:S01]  /*0430*/  IMAD R9, R49, 0xa0, RZ ;  /* 0x000000a031097824 */ /* 0x000fe200078e02ff */
[----:B------:R-:W-:Y:S02]  /*0440*/  SEL R5, R7, R5, !P3 ;  /* 0x0000000507057207 */ /* 0x000fe40005800000 */
[----:B------:R-:W-:Y:S02]  /*0450*/  ISETP.GE.U32.AND P3, PT, R15, UR12, PT ;  /* 0x0000000c0f007c0c */ /* 0x000fe4000bf66070 */
[----:B------:R-:W-:Y:S02]  /*0460*/  IADD3 R50, P0, PT, R9, R2, RZ ;  /* 0x0000000209327210 */ /* 0x000fe40007f1e0ff */
[----:B------:R-:W-:Y:S02]  /*0470*/  SHF.R.S32.HI R2, RZ, 0x1f, R5 ;  /* 0x0000001fff027819 */ /* 0x000fe40000011405 */
[----:B------:R-:W-:-:S02]  /*0480*/  ISETP.GE.AND.EX P3, PT, R17, UR13, PT, P3 ;  /* 0x0000000d11007c0c */ /* 0x000fc4000bf66330 */
[----:B------:R-:W-:Y:S01]  /*0490*/  LEA.HI.X.SX32 R51, R9, RZ, 0x1, P0 ;  /* 0x000000ff09337211 */ /* 0x000fe200000f0eff */
[----:B------:R-:W-:Y:S01]  /*04a0*/  IMAD R2, R2, UR14, RZ ;  /* 0x0000000e02027c24 */ /* 0x000fe2000f8e02ff */
[----:B------:R-:W-:-:S03]  /*04b0*/  ISETP.GE.AND.EX P2, PT, R23, UR13, PT, P2 ;  /* 0x0000000d17007c0c */ /* 0x000fc6000bf46320 */
[----:B------:R-:W-:Y:S02]  /*04c0*/  IMAD R53, R5, UR15, R2 ;  /* 0x0000000f05357c24 */ /* 0x000fe4000f8e0202 */
[----:B--2---:R-:W-:Y:S02]  /*04d0*/  @!P1 IMAD R2, R13, R20, RZ ;  /* 0x000000140d029224 */ /* 0x004fe400078e02ff */
[----:B------:R-:W-:Y:S01]  /*04e0*/  IMAD.WIDE.U32 R50, R5, UR14, R50 ;  /* 0x0000000e05327c25 */ /* 0x000fe2000f8e0032 */
[----:B------:R-:W1:Y:S03]  /*04f0*/  @!P1 LDC.64 R12, c[0x0][0x398] ;  /* 0x0000e600ff0c9b82 */ /* 0x000e660000000a00 */
[----:B------:R-:W-:Y:S01]  /*0500*/  @!P1 IMAD R7, R11, R21, R2 ;  /* 0x000000150b079224 */ /* 0x000fe200078e0202 */
[----:B------:R-:W-:Y:S02]  /*0510*/  IADD3 R53, PT, PT, R51, R53, RZ ;  /* 0x0000003533357210 */ /* 0x000fe40007ffe0ff */
[----:B------:R-:W-:-:S02]  /*0520*/  @!P1 MOV R52, R50 ;  /* 0x0000003200349202 */ /* 0x000fc40000000f00 */
[----:B------:R-:W2:Y:S01]  /*0530*/  @!P3 LDC.64 R26, c[0x0][0x3f8] ;  /* 0x0000fe00ff1abb82 */ /* 0x000ea20000000a00 */
[C---:B------:R-:W-:Y:S02]  /*0540*/  IADD3 R21, PT, PT, R11.reuse, 0x18, RZ ;  /* 0x000000180b157810 */ /* 0x040fe40007ffe0ff */
[----:B------:R-:W-:-:S05]  /*0550*/  @!P1 IMAD.WIDE.U32 R4, R11, R20, R52 ;  /* 0x000000140b049225 */ /* 0x000fca00078e0034 */
[----:B------:R-:W-:Y:S01]  /*0560*/  @!P1 IADD3 R5, PT, PT, R5, R7, RZ ;  /* 0x0000000705059210 */ /* 0x000fe20007ffe0ff */
[----:B------:R-:W3:Y:S01]  /*0570*/  @!P2 LDC.64 R32, c[0x0][0x3f8] ;  /* 0x0000fe00ff20ab82 */ /* 0x000ee20000000a00 */
[C---:B------:R-:W-:Y:S02]  /*0580*/  @!P1 SHF.L.U32 R9, R4.reuse, 0x1, RZ ;  /* 0x0000000104099819 */ /* 0x040fe400000006ff */
[----:B------:R-:W-:Y:S02]  /*0590*/  @!P1 SHF.L.U64.HI R2, R4, 0x1, R5 ;  /* 0x0000000104029819 */ /* 0x000fe40000010205 */
[----:B------:R-:W-:Y:S02]  /*05a0*/  CS2R R4, SRZ ;  /* 0x0000000000047805 */ /* 0x000fe4000001ff00 */
[----:B----4-:R-:W-:Y:S01]  /*05b0*/  @!P1 IADD3 R6, P0, PT, R9, R24, RZ ;  /* 0x0000001809069210 */ /* 0x010fe20007f1e0ff */
[----:B------:R-:W4:Y:S03]  /*05c0*/  @!P3 LDC.64 R28, c[0x0][0x3a0] ;  /* 0x0000e800ff1cbb82 */ /* 0x000f260000000a00 */
[----:B------:R-:W-:-:S02]  /*05d0*/  @!P1 IADD3.X R7, PT, PT, R2, R25, RZ, P0, !PT ;  /* 0x0000001902079210 */ /* 0x000fc400007fe4ff */
[----:B-1----:R-:W-:Y:S02]  /*05e0*/  @!P1 IADD3 R8, P0, PT, R9, R12, RZ ;  /* 0x0000000c09089210 */ /* 0x002fe40007f1e0ff */
[----:B------:R-:W-:Y:S01]  /*05f0*/  @!P3 MOV R12, R50 ;  /* 0x00000032000cb202 */ /* 0x000fe20000000f00 */
[----:B------:R1:W5:Y:S01]  /*0600*/  @!P1 LDG.E R4, desc[UR10][R6.64] ;  /* 0x0000000a06049981 */ /* 0x000362000c1e1900 */
[----:B------:R-:W-:Y:S01]  /*0610*/  @!P1 IADD3.X R9, PT, PT, R2, R13, RZ, P0, !PT ;  /* 0x0000000d02099210 */ /* 0x000fe200007fe4ff */
[----:B------:R-:W0:Y:S01]  /*0620*/  @!P3 LDC.64 R30, c[0x0][0x398] ;  /* 0x0000e600ff1ebb82 */ /* 0x000e220000000a00 */
[----:B------:R-:W-:Y:S01]  /*0630*/  @!P3 MOV R13, R53 ;  /* 0x00000035000db202 */ /* 0x000fe20000000f00 */
[----:B--2---:R-:W-:Y:S01]  /*0640*/  @!P3 IMAD R10, R17, R26, RZ ;  /* 0x0000001a110ab224 */ /* 0x004fe200078e02ff */
[----:B------:R-:W-:Y:S01]  /*0650*/  ISETP.GE.U32.AND P0, PT, R21, UR12, PT ;  /* 0x0000000c15007c0c */ /* 0x000fe2000bf06070 */
[----:B------:R2:W5:Y:S01]  /*0660*/  @!P1 LDG.E R5, desc[UR10][R8.64] ;  /* 0x0000000a08059981 */ /* 0x000562000c1e1900 */
[----:B------:R-:W-:Y:S01]  /*0670*/  SHF.R.S32.HI R25, RZ, 0x1f, R21 ;  /* 0x0000001fff197819 */ /* 0x000fe20000011415 */
[----:B------:R-:W-:-:S02]  /*0680*/  @!P3 IMAD R17, R15, R27, R10 ;  /* 0x0000001b0f11b224 */ /* 0x000fc400078e020a */
[----:B------:R-:W-:Y:S01]  /*0690*/  @!P3 IMAD.WIDE.U32 R12, R15, R26, R12 ;  /* 0x0000001a0f0cb225 */ /* 0x000fe200078e000c */
[----:B------:R-:W-:Y:S01]  /*06a0*/  ISETP.GE.AND.EX P0, PT, R25, UR13, PT, P0 ;  /* 0x0000000d19007c0c */ /* 0x000fe2000bf06300 */
[----:B------:R-:W2:Y:S01]  /*06b0*/  @!P2 LDC.64 R26, c[0x0][0x3a0] ;  /* 0x0000e800ff1aab82 */ /* 0x000ea20000000a00 */
[----:B------:R-:W-:Y:S02]  /*06c0*/  @!P2 MOV R16, R50 ;  /* 0x000000320010a202 */ /* 0x000fe40000000f00 */
[----:B-1----:R-:W-:Y:S01]  /*06d0*/  @!P3 IADD3 R7, PT, PT, R13, R17, RZ ;  /* 0x000000110d07b210 */ /* 0x002fe20007ffe0ff */
[-C--:B---3--:R-:W-:Y:S01]  /*06e0*/  @!P2 IMAD R6, R23, R32.reuse, RZ ;  /* 0x000000201706a224 */ /* 0x088fe200078e02ff */
[----:B------:R-:W-:Y:S02]  /*06f0*/  @!P2 MOV R17, R53 ;  /* 0x000000350011a202 */ /* 0x000fe40000000f00 */
[C---:B------:R-:W-:Y:S01]  /*0700*/  @!P3 SHF.L.U32 R15, R12.reuse, 0x1, RZ ;  /* 0x000000010c0fb819 */ /* 0x040fe200000006ff */
[C---:B------:R-:W-:Y:S01]  /*0710*/  @!P2 IMAD R23, R19.reuse, R33, R6 ;  /* 0x000000211317a224 */ /* 0x040fe200078e0206 */
[----:B------:R-:W1:Y:S01]  /*0720*/  @!P2 LDC.64 R36, c[0x0][0x398] ;  /* 0x0000e600ff24ab82 */ /* 0x000e620000000a00 */
[----:B------:R-:W-:Y:S01]  /*0730*/  @!P2 IMAD.WIDE.U32 R16, R19, R32, R16 ;  /* 0x000000201310a225 */ /* 0x000fe200078e0010 */
[----:B------:R-:W-:-:S02]  /*0740*/  @!P3 SHF.L.U64.HI R2, R12, 0x1, R7 ;  /* 0x000000010c02b819 */ /* 0x000fc40000010207 */
[----:B----4-:R-:W-:-:S04]  /*0750*/  @!P3 IADD3 R12, P1, PT, R15, R28, RZ ;  /* 0x0000001c0f0cb210 */ /* 0x010fc80007f3e0ff */
[----:B------:R-:W3:Y:S01]  /*0760*/  @!P0 LDC.64 R38, c[0x0][0x3f8] ;  /* 0x0000fe00ff268b82 */ /* 0x000ee20000000a00 */
[----:B0-----:R-:W-:Y:S02]  /*0770*/  @!P3 IADD3 R14, P4, PT, R15, R30, RZ ;  /* 0x0000001e0f0eb210 */ /* 0x001fe40007f9e0ff */
[----:B--2---:R-:W-:Y:S02]  /*0780*/  @!P2 IADD3 R9, PT, PT, R17, R23, RZ ;  /* 0x000000171109a210 */ /* 0x004fe40007ffe0ff */
[----:B------:R-:W-:Y:S02]  /*0790*/  @!P2 SHF.L.U32 R19, R16, 0x1, RZ ;  /* 0x000000011013a819 */ /* 0x000fe400000006ff */
[C---:B------:R-:W-:Y:S01]  /*07a0*/  @!P3 IADD3.X R13, PT, PT, R2.reuse, R29, RZ, P1, !PT ;  /* 0x0000001d020db210 */ /* 0x040fe20000ffe4ff */
[----:B------:R-:W-:Y:S01]  /*07b0*/  UIMAD.WIDE UR8, UR6, 0x8, UR8 ;  /* 0x00000008060878a5 */ /* 0x000fe2000f8e0208 */
[----:B------:R-:W-:Y:S01]  /*07c0*/  @!P3 IADD3.X R15, PT, PT, R2, R31, RZ, P4, !PT ;  /* 0x0000001f020fb210 */ /* 0x000fe200027fe4ff */
[----:B------:R-:W0:Y:S01]  /*07d0*/  @!P0 LDC.64 R32, c[0x0][0x3a0] ;  /* 0x0000e800ff208b82 */ /* 0x000e220000000a00 */
[----:B------:R-:W-:-:S02]  /*07e0*/  @!P2 SHF.L.U64.HI R2, R16, 0x1, R9 ;  /* 0x000000011002a819 */ /* 0x000fc40000010209 */
[----:B------:R-:W-:Y:S02]  /*07f0*/  @!P2 IADD3 R16, P1, PT, R19, R26, RZ ;  /* 0x0000001a1310a210 */ /* 0x000fe40007f3e0ff */
[----:B------:R-:W-:Y:S02]  /*0800*/  IADD3 R29, PT, PT, R11, 0x20, RZ ;  /* 0x000000200b1d7810 */ /* 0x000fe40007ffe0ff */
[----:B------:R-:W-:Y:S02]  /*0810*/  @!P2 IADD3.X R17, PT, PT, R2, R27, RZ, P1, !PT ;  /* 0x0000001b0211a210 */ /* 0x000fe40000ffe4ff */
[----:B------:R-:W-:Y:S02]  /*0820*/  ISETP.GE.U32.AND P1, PT, R29, UR12, PT ;  /* 0x0000000c1d007c0c */ /* 0x000fe4000bf26070 */
[----:B------:R-:W-:Y:S02]  /*0830*/  CS2R R6, SRZ ;  /* 0x0000000000067805 */ /* 0x000fe4000001ff00 */
[----:B------:R-:W-:Y:S01]  /*0840*/  SHF.R.S32.HI R35, RZ, 0x1f, R29 ;  /* 0x0000001fff237819 */ /* 0x000fe2000001141d */
[----:B------:R-:W2:Y:S03]  /*0850*/  @!P0 LDC.64 R26, c[0x0][0x398] ;  /* 0x0000e600ff1a8b82 */ /* 0x000ea60000000a00 */
[----:B------:R-:W-:Y:S01]  /*0860*/  ISETP.GE.AND.EX P1, PT, R35, UR13, PT, P1 ;  /* 0x0000000d23007c0c */ /* 0x000fe2000bf26310 */
[----:B------:R4:W5:Y:S01]  /*0870*/  @!P3 LDG.E R6, desc[UR10][R12.64] ;  /* 0x0000000a0c06b981 */ /* 0x000962000c1e1900 */
[----:B---3--:R-:W-:-:S03]  /*0880*/  @!P0 IMAD R10, R25, R38, RZ ;  /* 0x00000026190a8224 */ /* 0x008fc600078e02ff */
[----:B------:R3:W5:Y:S01]  /*0890*/  @!P3 LDG.E R7, desc[UR10][R14.64] ;  /* 0x0000000a0e07b981 */ /* 0x000762000c1e1900 */
[----:B-1----:R-:W-:Y:S02]  /*08a0*/  @!P2 IADD3 R18, P3, PT, R19, R36, RZ ;  /* 0x000000241312a210 */ /* 0x002fe40007f7e0ff */
[----:B----4-:R-:W-:Y:S02]  /*08b0*/  @!P0 MOV R12, R50 ;  /* 0x00000032000c8202 */ /* 0x010fe40000000f00 */
[----:B------:R-:W-:-:S03]  /*08c0*/  @!P0 MOV R13, R53 ;  /* 0x00000035000d8202 */ /* 0x000fc60000000f00 */
[----:B------:R-:W1:Y:S01]  /*08d0*/  @!P1 LDC.64 R24, c[0x0][0x3f8] ;  /* 0x0000fe00ff189b82 */ /* 0x000e620000000a00 */
[----:B---3--:R-:W-:Y:S01]  /*08e0*/  @!P0 IMAD R15, R21, R39, R10 ;  /* 0x00000027150f8224 */ /* 0x008fe200078e020a */
[----:B------:R-:W-:Y:S01]  /*08f0*/  IADD3 R39, PT, PT, R11, 0x28, RZ ;  /* 0x000000280b277810 */ /* 0x000fe20007ffe0ff */
[----:B------:R-:W-:Y:S01]  /*0900*/  @!P0 IMAD.WIDE.U32 R12, R21, R38, R12 ;  /* 0x00000026150c8225 */ /* 0x000fe200078e000c */
[----:B------:R-:W-:Y:S02]  /*0910*/  ISETP.NE.AND P5, PT, RZ, UR7, PT ;  /* 0x00000007ff007c0c */ /* 0x000fe4000bfa5270 */
[----:B------:R-:W-:Y:S02]  /*0920*/  MOV R20, UR8 ;  /* 0x0000000800147c02 */ /* 0x000fe40008000f00 */
[----:B------:R-:W-:Y:S02]  /*0930*/  MOV R21, UR9 ;  /* 0x0000000900157c02 */ /* 0x000fe40008000f00 */
[----:B------:R-:W-:-:S02]  /*0940*/  @!P2 IADD3.X R19, PT, PT, R2, R37, RZ, P3, !PT ;  /* 0x000000250213a210 */ /* 0x000fc40001ffe4ff */
[----:B------:R-:W-:Y:S02]  /*0950*/  ISETP.GE.U32.AND P3, PT, R39, UR12, PT ;  /* 0x0000000c27007c0c */ /* 0x000fe4000bf66070 */
[----:B------:R-:W-:Y:S01]  /*0960*/  SHF.R.S32.HI R41, RZ, 0x1f, R39 ;  /* 0x0000001fff297819 */ /* 0x000fe20000011427 */
[----:B------:R-:W3:Y:S01]  /*0970*/  LDG.E.64 R20, desc[UR10][R20.64] ;  /* 0x0000000a14147981 */ /* 0x000ee2000c1e1b00 */
[----:B------:R-:W-:Y:S01]  /*0980*/  CS2R R8, SRZ ;  /* 0x0000000000087805 */ /* 0x000fe2000001ff00 */
[----:B------:R-:W4:Y:S01]  /*0990*/  @P5 LDC.64 R30, c[0x0][0x3b0] ;  /* 0x0000ec00ff1e5b82 */ /* 0x000f220000000a00 */
[----:B------:R-:W-:Y:S02]  /*09a0*/  ISETP.GE.AND.EX P3, PT, R41, UR13, PT, P3 ;  /* 0x0000000d29007c0c */ /* 0x000fe4000bf66330 */
[----:B------:R-:W-:Y:S02]  /*09b0*/  @!P0 IADD3 R13, PT, PT, R13, R15, RZ ;  /* 0x0000000f0d0d8210 */ /* 0x000fe40007ffe0ff */
[----:B------:R-:W-:Y:S01]  /*09c0*/  IADD3 R28, PT, PT, R11, 0x30, RZ ;  /* 0x000000300b1c7810 */ /* 0x000fe20007ffe0ff */
[----:B------:R-:W5:Y:S01]  /*09d0*/  @!P2 LDG.E R8, desc[UR10][R16.64] ;  /* 0x0000000a1008a981 */ /* 0x000f62000c1e1900 */
[----:B------:R-:W-:-:S02]  /*09e0*/  @!P0 SHF.L.U32 R37, R12, 0x1, RZ ;  /* 0x000000010c258819 */ /* 0x000fc400000006ff */
[----:B------:R-:W-:Y:S01]  /*09f0*/  @!P0 SHF.L.U64.HI R38, R12, 0x1, R13 ;  /* 0x000000010c268819 */ /* 0x000fe2000001020d */
[----:B------:R0:W5:Y:S01]  /*0a00*/  @!P2 LDG.E R9, desc[UR10][R18.64] ;  /* 0x0000000a1209a981 */ /* 0x000162000c1e1900 */
[----:B------:R-:W-:Y:S02]  /*0a10*/  ISETP.GE.U32.AND P2, PT, R28, UR12, PT ;  /* 0x0000000c1c007c0c */ /* 0x000fe4000bf46070 */
[----:B------:R-:W-:Y:S01]  /*0a20*/  SHF.R.S32.HI R43, RZ, 0x1f, R28 ;  /* 0x0000001fff2b7819 */ /* 0x000fe2000001141c */
[----:B------:R-:W4:Y:S01]  /*0a30*/  @!P3 LDC.64 R12, c[0x0][0x3f8] ;  /* 0x0000fe00ff0cbb82 */ /* 0x000f220000000a00 */
[----:B-1----:R-:W-:Y:S02]  /*0a40*/  @!P1 IMAD R14, R35, R24, RZ ;  /* 0x00000018230e9224 */ /* 0x002fe400078e02ff */
[----:B------:R-:W-:-:S05]  /*0a50*/  ISETP.GE.AND.EX P2, PT, R43, UR13, PT, P2 ;  /* 0x0000000d2b007c0c */ /* 0x000fca000bf46320 */
[----:B0-----:R-:W0:Y:S01]  /*0a60*/  @!P1 LDC.64 R18, c[0x0][0x3a0] ;  /* 0x0000e800ff129b82 */ /* 0x001e220000000a00 */
[----:B------:R-:W-:Y:S02]  /*0a70*/  LOP3.LUT R2, R46, 0xffff, RZ, 0xc0, !PT ;  /* 0x0000ffff2e027812 */ /* 0x000fe400078ec0ff */
[----:B------:R-:W-:Y:S01]  /*0a80*/  @!P0 IADD3 R32, P6, PT, R37, R32, RZ ;  /* 0x0000002025208210 */ /* 0x000fe20007fde0ff */
[----:B------:R-:W-:Y:S01]  /*0a90*/  @!P1 IMAD R45, R29, R25, R14 ;  /* 0x000000191d2d9224 */ /* 0x000fe200078e020e */
[----:B------:R-:W-:Y:S01]  /*0aa0*/  IADD3 R16, PT, PT, R11, 0x38, RZ ;  /* 0x000000380b107810 */ /* 0x000fe20007ffe0ff */
[----:B------:R-:W-:Y:S01]  /*0ab0*/  IMAD R17, R49, 0xa0, R2 ;  /* 0x000000a031117824 */ /* 0x000fe200078e0202 */
[----:B------:R-:W-:Y:S01]  /*0ac0*/  @!P0 IADD3.X R33, PT, PT, R38, R33, RZ, P6, !PT ;  /* 0x0000002126218210 */ /* 0x000fe200037fe4ff */
[----:B------:R-:W1:Y:S01]  /*0ad0*/  @!P1 LDC.64 R14, c[0x0][0x398] ;  /* 0x0000e600ff0e9b82 */ /* 0x000e620000000a00 */
[----:B--2---:R-:W-:Y:S02]  /*0ae0*/  @!P0 IADD3 R36, P6, PT, R37, R26, RZ ;  /* 0x0000001a25248210 */ /* 0x004fe40007fde0ff */
[----:B------:R-:W-:-:S02]  /*0af0*/  @!P1 MOV R34, R50 ;  /* 0x0000003200229202 */ /* 0x000fc40000000f00 */
[----:B------:R-:W-:Y:S02]  /*0b00*/  @!P1 MOV R35, R53 ;  /* 0x0000003500239202 */ /* 0x000fe40000000f00 */
[----:B------:R-:W-:Y:S02]  /*0b10*/  ISETP.GE.U32.AND P4, PT, R16, UR12, PT ;  /* 0x0000000c10007c0c */ /* 0x000fe4000bf86070 */
[----:B------:R-:W-:Y:S01]  /*0b20*/  SHF.R.S32.HI R23, RZ, 0x1f, R16 ;  /* 0x0000001fff177819 */ /* 0x000fe20000011410 */
[----:B----4-:R-:W-:Y:S01]  /*0b30*/  @P5 IMAD.WIDE R30, R17, 0x2, R30 ;  /* 0x00000002111e5825 */ /* 0x010fe200078e021e */
[----:B------:R-:W-:Y:S02]  /*0b40*/  @!P0 IADD3.X R37, PT, PT, R38, R27, RZ, P6, !PT ;  /* 0x0000001b26258210 */ /* 0x000fe400037fe4ff */
[----:B------:R-:W2:Y:S01]  /*0b50*/  @!P2 LDC.64 R26, c[0x0][0x3f8] ;  /* 0x0000fe00ff1aab82 */ /* 0x000ea20000000a00 */
[----:B------:R-:W-:Y:S01]  /*0b60*/  @!P1 IMAD.WIDE.U32 R34, R29, R24, R34 ;  /* 0x000000181d229225 */ /* 0x000fe200078e0022 */
[----:B------:R-:W-:-:S02]  /*0b70*/  ISETP.GE.AND.EX P4, PT, R23, UR13, PT, P4 ;  /* 0x0000000d17007c0c */ /* 0x000fc4000bf86340 */
[----:B------:R-:W-:Y:S01]  /*0b80*/  CS2R R10, SRZ ;  /* 0x00000000000a7805 */ /* 0x000fe2000001ff00 */
[----:B------:R-:W4:Y:S03]  /*0b90*/  @P5 LDG.E.U16 R42, desc[UR10][R30.64] ;  /* 0x0000000a1e2a5981 */ /* 0x000f26000c1e1500 */
[----:B------:R-:W2:Y:S01]  /*0ba0*/  @!P3 LDC.64 R24, c[0x0][0x3a0] ;  /* 0x0000e800ff18bb82 */ /* 0x000ea20000000a00 */
[----:B------:R0:W4:Y:S01]  /*0bb0*/  @P5 LDG.E.U16 R22, desc[UR10][R30.64+0x2] ;  /* 0x0000020a1e165981 */ /* 0x000122000c1e1500 */
[----:B------:R-:W-:-:S03]  /*0bc0*/  @!P1 SHF.L.U32 R29, R34, 0x1, RZ ;  /* 0x00000001221d9819 */ /* 0x000fc600000006ff */
[----:B------:R0:W5:Y:S04]  /*0bd0*/  @!P0 LDG.E R10, desc[UR10][R32.64] ;  /* 0x0000000a200a8981 */ /* 0x000168000c1e1900 */
[----:B------:R1:W5:Y:S01]  /*0be0*/  @!P0 LDG.E R11, desc[UR10][R36.64] ;  /* 0x0000000a240b8981 */ /* 0x000362000c1e1900 */
[----:B0-----:R-:W-:Y:S01]  /*0bf0*/  @!P1 IADD3 R31, PT, PT, R35, R45, RZ ;  /* 0x0000002d231f9210 */ /* 0x001fe20007ffe0ff */
[----:B------:R-:W-:-:S03]  /*0c00*/  @!P3 IMAD R30, R41, R12, RZ ;  /* 0x0000000c291eb224 */ /* 0x000fc600078e02ff */
[----:B------:R-:W-:Y:S01]  /*0c10*/  @!P1 SHF.L.U64.HI R40, R34, 0x1, R31 ;  /* 0x0000000122289819 */ /* 0x000fe2000001021f */
[----:B------:R-:W-:Y:S01]  /*0c20*/  @!P3 IMAD R13, R39, R13, R30 ;  /* 0x0000000d270db224 */ /* 0x000fe200078e021e */
[----:B------:R-:W-:Y:S01]  /*0c30*/  @!P1 IADD3 R32, P0, PT, R29, R18, RZ ;  /* 0x000000121d209210 */ /* 0x000fe20007f1e0ff */
[----:B------:R-:W0:Y:S01]  /*0c40*/  @!P3 LDC.64 R34, c[0x0][0x398] ;  /* 0x0000e600ff22bb82 */ /* 0x000e220000000a00 */
[----:B------:R-:W-:Y:S02]  /*0c50*/  @!P3 MOV R30, R50 ;  /* 0x00000032001eb202 */ /* 0x000fe40000000f00 */
[----:B------:R-:W-:Y:S02]  /*0c60*/  @!P3 MOV R31, R53 ;  /* 0x00000035001fb202 */ /* 0x000fe40000000f00 */
[----:B------:R-:W-:-:S03]  /*0c70*/  @!P1 IADD3.X R33, PT, PT, R40, R19, RZ, P0, !PT ;  /* 0x0000001328219210 */ /* 0x000fc600007fe4ff */
[----:B------:R-:W0:Y:S01]  /*0c80*/  @!P4 LDC.64 R18, c[0x0][0x3f8] ;  /* 0x0000fe00ff12cb82 */ /* 0x000e220000000a00 */
[----:B------:R-:W-:Y:S01]  /*0c90*/  @!P3 IMAD.WIDE.U32 R30, R39, R12, R30 ;  /* 0x0000000c271eb225 */ /* 0x000fe200078e001e */
[----:B-1----:R-:W-:-:S03]  /*0ca0*/  @!P1 IADD3 R36, P0, PT, R29, R14, RZ ;  /* 0x0000000e1d249210 */ /* 0x002fc60007f1e0ff */
[----:B------:R-:W-:Y:S01]  /*0cb0*/  HFMA2 R12, -RZ, RZ, 0, 0 ;  /* 0x00000000ff0c7431 */ /* 0x000fe200000001ff */
[----:B------:R-:W-:Y:S02]  /*0cc0*/  @!P2 MOV R41, R53 ;  /* 0x000000350029a202 */ /* 0x000fe40000000f00 */
[----:B------:R-:W-:Y:S02]  /*0cd0*/  @!P3 IADD3 R13, PT, PT, R31, R13, RZ ;  /* 0x0000000d1f0db210 */ /* 0x000fe40007ffe0ff */
[----:B------:R-:W-:Y:S02]  /*0ce0*/  @!P3 SHF.L.U32 R45, R30, 0x1, RZ ;  /* 0x000000011e2db819 */ /* 0x000fe400000006ff */
[----:B------:R-:W-:Y:S01]  /*0cf0*/  @!P1 IADD3.X R37, PT, PT, R40, R15, RZ, P0, !PT ;  /* 0x0000000f28259210 */ /* 0x000fe200007fe4ff */
[----:B--2---:R-:W-:Y:S01]  /*0d00*/  @!P2 IMAD R43, R43, R26, RZ ;  /* 0x0000001a2b2ba224 */ /* 0x004fe200078e02ff */
[----:B------:R-:W-:Y:S01]  /*0d10*/  @!P2 MOV R40, R50 ;  /* 0x000000320028a202 */ /* 0x000fe20000000f00 */
[----:B------:R-:W-:Y:S01]  /*0d20*/  HFMA2 R14, -RZ, RZ, 0, 0 ;  /* 0x00000000ff0e7431 */ /* 0x000fe200000001ff */
[----:B------:R-:W-:Y:S01]  /*0d30*/  @!P3 SHF.L.U64.HI R44, R30, 0x1, R13 ;  /* 0x000000011e2cb819 */ /* 0x000fe2000001020d */
[----:B------:R1:W5:Y:S01]  /*0d40*/  @!P1 LDG.E R12, desc[UR10][R32.64] ;  /* 0x0000000a200c9981 */ /* 0x000362000c1e1900 */
[----:B------:R-:W-:Y:S01]  /*0d50*/  @!P3 IADD3 R38, P6, PT, R45, R24, RZ ;  /* 0x000000182d26b210 */ /* 0x000fe20007fde0ff */
[----:B------:R-:W2:Y:S01]  /*0d60*/  @!P2 LDC.64 R30, c[0x0][0x3a0] ;  /* 0x0000e800ff1eab82 */ /* 0x000ea20000000a00 */
[----:B------:R-:W-:-:S02]  /*0d70*/  @!P2 IMAD R15, R28, R27, R43 ;  /* 0x0000001b1c0fa224 */ /* 0x000fc400078e022b */
[----:B------:R-:W-:Y:S01]  /*0d80*/  @!P2 IMAD.WIDE.U32 R40, R28, R26, R40 ;  /* 0x0000001a1c28a225 */ /* 0x000fe200078e0028 */
[----:B------:R-:W-:Y:S02]  /*0d90*/  @!P3 IADD3.X R39, PT, PT, R44, R25, RZ, P6, !PT ;  /* 0x000000192c27b210 */ /* 0x000fe400037fe4ff */
[----:B------:R-:W-:Y:S02]  /*0da0*/  MOV R13, RZ ;  /* 0x000000ff000d7202 */ /* 0x000fe40000000f00 */
[----:B------:R-:W2:Y:S08]  /*0db0*/  @!P4 LDC.64 R28, c[0x0][0x3a0] ;  /* 0x0000e800ff1ccb82 */ /* 0x000eb00000000a00 */
[----:B------:R-:W2:Y:S01]  /*0dc0*/  @!P4 LDC.64 R26, c[0x0][0x398] ;  /* 0x0000e600ff1acb82 */ /* 0x000ea20000000a00 */
[----:B------:R1:W5:Y:S01]  /*0dd0*/  @!P1 LDG.E R13, desc[UR10][R36.64] ;  /* 0x0000000a240d9981 */ /* 0x000362000c1e1900 */
[----:B------:R-:W-:Y:S01]  /*0de0*/  @!P2 IADD3 R15, PT, PT, R41, R15, RZ ;  /* 0x0000000f290fa210 */ /* 0x000fe20007ffe0ff */
[----:B0-----:R-:W-:-:S02]  /*0df0*/  @!P4 IMAD R23, R23, R18, RZ ;  /* 0x000000121717c224 */ /* 0x001fc400078e02ff */
[----:B------:R0:W5:Y:S03]  /*0e00*/  @!P3 LDG.E R14, desc[UR10][R38.64] ;  /* 0x0000000a260eb981 */ /* 0x000166000c1e1900 */
[----:B------:R-:W2:Y:S08]  /*0e10*/  @!P2 LDC.64 R24, c[0x0][0x398] ;  /* 0x0000e600ff18ab82 */ /* 0x000eb00000000a00 */
[----:B-1----:R-:W1:Y:S01]  /*0e20*/  LDC.64 R32, c[0x0][0x3a8] ;  /* 0x0000ea00ff207b82 */ /* 0x002e620000000a00 */
[----:B------:R-:W-:-:S02]  /*0e30*/  @!P4 MOV R36, R50 ;  /* 0x000000320024c202 */ /* 0x000fc40000000f00 */
[----:B------:R-:W-:Y:S02]  /*0e40*/  @!P4 MOV R37, R53 ;  /* 0x000000350025c202 */ /* 0x000fe40000000f00 */
[----:B0-----:R-:W-:Y:S01]  /*0e50*/  @!P2 SHF.L.U32 R39, R40, 0x1, RZ ;  /* 0x000000012827a819 */ /* 0x001fe200000006ff */
[----:B------:R-:W-:Y:S01]  /*0e60*/  @!P4 IMAD R23, R16, R19, R23 ;  /* 0x000000131017c224 */ /* 0x000fe200078e0217 */
[----:B------:R-:W-:Y:S01]  /*0e70*/  @!P2 SHF.L.U64.HI R40, R40, 0x1, R15 ;  /* 0x000000012828a819 */ /* 0x000fe2000001020f */
[----:B------:R-:W-:Y:S01]  /*0e80*/  HFMA2 R15, -RZ, RZ, 0, 0 ;  /* 0x00000000ff0f7431 */ /* 0x000fe200000001ff */
[----:B------:R-:W-:Y:S01]  /*0e90*/  @!P3 IADD3 R34, P0, PT, R45, R34, RZ ;  /* 0x000000222d22b210 */ /* 0x000fe20007f1e0ff */
[----:B------:R-:W-:-:S03]  /*0ea0*/  @!P4 IMAD.WIDE.U32 R18, R16, R18, R36 ;  /* 0x000000121012c225 */ /* 0x000fc600078e0024 */
[----:B------:R-:W-:Y:S02]  /*0eb0*/  @!P3 IADD3.X R35, PT, PT, R44, R35, RZ, P0, !PT ;  /* 0x000000232c23b210 */ /* 0x000fe400007fe4ff */
[----:B------:R-:W-:Y:S02]  /*0ec0*/  @!P4 IADD3 R23, PT, PT, R19, R23, RZ ;  /* 0x000000171317c210 */ /* 0x000fe40007ffe0ff */
[C---:B------:R-:W-:Y:S01]  /*0ed0*/  @!P4 SHF.L.U32 R19, R18.reuse, 0x1, RZ ;  /* 0x000000011213c819 */ /* 0x040fe200000006ff */
[----:B------:R0:W5:Y:S01]  /*0ee0*/  @!P3 LDG.E R15, desc[UR10][R34.64] ;  /* 0x0000000a220fb981 */ /* 0x000162000c1e1900 */
[----:B--2---:R-:W-:Y:S01]  /*0ef0*/  @!P2 IADD3 R30, P0, PT, R39, R30, RZ ;  /* 0x0000001e271ea210 */ /* 0x004fe20007f1e0ff */
[----:B------:R-:W-:Y:S01]  /*0f00*/  HFMA2 R16, -RZ, RZ, 0, 0 ;  /* 0x00000000ff107431 */ /* 0x000fe200000001ff */
[----:B------:R-:W-:Y:S02]  /*0f10*/  @!P4 SHF.L.U64.HI R18, R18, 0x1, R23 ;  /* 0x000000011212c819 */ /* 0x000fe40000010217 */
[----:B------:R-:W-:-:S02]  /*0f20*/  @!P4 IADD3 R28, P1, PT, R19, R28, RZ ;  /* 0x0000001c131cc210 */ /* 0x000fc40007f3e0ff */
[----:B------:R-:W-:Y:S01]  /*0f30*/  @!P4 IADD3 R26, P3, PT, R19, R26, RZ ;  /* 0x0000001a131ac210 */ /* 0x000fe20007f7e0ff */
[----:B-1----:R-:W-:Y:S01]  /*0f40*/  IMAD.WIDE R32, R17, 0x2, R32 ;  /* 0x0000000211207825 */ /* 0x002fe200078e0220 */
[----:B------:R-:W-:Y:S02]  /*0f50*/  @!P2 IADD3.X R31, PT, PT, R40, R31, RZ, P0, !PT ;  /* 0x0000001f281fa210 */ /* 0x000fe400007fe4ff */
[----:B------:R-:W-:Y:S02]  /*0f60*/  @!P2 IADD3 R24, P0, PT, R39, R24, RZ ;  /* 0x000000182718a210 */ /* 0x000fe40007f1e0ff */
[C---:B------:R-:W-:Y:S01]  /*0f70*/  @!P4 IADD3.X R29, PT, PT, R18.reuse, R29, RZ, P1, !PT ;  /* 0x0000001d121dc210 */ /* 0x040fe20000ffe4ff */
[----:B------:R-:W2:Y:S01]  /*0f80*/  LDG.E.U16 R43, desc[UR10][R32.64] ;  /* 0x0000000a202b7981 */ /* 0x000ea2000c1e1500 */
[----:B------:R-:W-:Y:S02]  /*0f90*/  @!P4 IADD3.X R27, PT, PT, R18, R27, RZ, P3, !PT ;  /* 0x0000001b121bc210 */ /* 0x000fe40001ffe4ff */
[----:B------:R-:W-:-:S02]  /*0fa0*/  CS2R R18, SRZ ;  /* 0x0000000000127805 */ /* 0x000fc4000001ff00 */
[----:B------:R-:W-:Y:S01]  /*0fb0*/  MOV R17, RZ ;  /* 0x000000ff00117202 */ /* 0x000fe20000000f00 */
[----:B------:R-:W2:Y:S01]  /*0fc0*/  LDG.E.U16 R23, desc[UR10][R32.64+0x2] ;  /* 0x0000020a20177981 */ /* 0x000ea2000c1e1500 */
[----:B------:R-:W-:-:S03]  /*0fd0*/  @!P2 IADD3.X R25, PT, PT, R40, R25, RZ, P0, !PT ;  /* 0x000000192819a210 */ /* 0x000fc600007fe4ff */
[----:B------:R0:W5:Y:S04]  /*0fe0*/  @!P2 LDG.E R16, desc[UR10][R30.64] ;  /* 0x0000000a1e10a981 */ /* 0x000168000c1e1900 */
[----:B------:R0:W5:Y:S04]  /*0ff0*/  @!P2 LDG.E R17, desc[UR10][R24.64] ;  /* 0x0000000a1811a981 */ /* 0x000168000c1e1900 */
[----:B------:R0:W5:Y:S04]  /*1000*/  @!P4 LDG.E R18, desc[UR10][R28.64] ;  /* 0x0000000a1c12c981 */ /* 0x000168000c1e1900 */
[----:B------:R0:W5:Y:S01]  /*1010*/  @!P4 LDG.E R19, desc[UR10][R26.64] ;  /* 0x0000000a1a13c981 */ /* 0x000162000c1e1900 */
[----:B------:R-:W-:Y:S01]  /*1020*/  UISETP.NE.AND UP1, UPT, UR7, URZ, UPT ;  /* 0x000000ff0700728c */ /* 0x000fe2000bf25270 */
[----:B------:R-:W-:Y:S01]  /*1030*/  CS2R R40, SRZ ;  /* 0x0000000000287805 */ /* 0x000fe2000001ff00 */
[----:B------:R-:W-:Y:S01]  /*1040*/  UMOV UR9, 0x3f800000 ;  /* 0x3f80000000097882 */ /* 0x000fe20000000000 */
[----:B---3--:R-:W-:-:S13]  /*1050*/  R2UR UR14, R20 ;  /* 0x00000000140e72ca */ /* 0x008fda00000e0000 */
        /* <DEDUP_REMOVED lines=8> */
[----:B----4-:R-:W-:Y:S02]  /*10e0*/  @P5 SHF.L.U32 R40, R42, 0x10, RZ ;  /* 0x000000102a285819 */ /* 0x010fe400000006ff */
[----:B------:R-:W-:Y:S02]  /*10f0*/  @P5 SHF.L.U32 R41, R22, 0x10, RZ ;  /* 0x0000001016295819 */ /* 0x000fe400000006ff */
[----:B-1----:R-:W-:-:S13]  /*1100*/  @P0 R2UR UR5, R20 ;  /* 0x00000000140502ca */ /* 0x002fda00000e0000 */
[----:B------:R-:W-:Y:S01]  /*1110*/  @UP0 UMOV UR9, UR5 ;  /* 0x0000000500090c82 */ /* 0x000fe20008000000 */
[----:B--2---:R-:W-:Y:S02]  /*1120*/  SHF.L.U32 R43, R43, 0x10, RZ ;  /* 0x000000102b2b7819 */ /* 0x004fe400000006ff */
[----:B------:R-:W-:Y:S01]  /*1130*/  SHF.L.U32 R42, R23, 0x10, RZ ;  /* 0x00000010172a7819 */ /* 0x000fe200000006ff */
[----:B0-----:R-:W-:Y:S06]  /*1140*/  BRA.U UP1, `(.L_x_810) ;  /* 0x0000000901447547 */ /* 0x001fec000b800000 */
        /* <DEDUP_REMOVED lines=28> */
[C---:B------:R-:W-:Y:S01]  /*1310*/  FADD.FTZ R30, R29.reuse, R30 ;  /* 0x0000001e1d1e7221 */ /* 0x040fe20000010000 */
[----:B------:R-:W-:Y:S01]  /*1320*/  FFMA.FTZ R27, R26, R21, R27 ;  /* 0x000000151a1b7223 */ /* 0x000fe2000001001b */
[----:B------:R-:W-:Y:S01]  /*1330*/  FFMA.FTZ R24, R29, R20, R24 ;  /* 0x000000141d187223 */ /* 0x000fe20000010018 */
[----:B------:R-:W-:Y:S01]  /*1340*/  FMUL.FTZ R29, R42, R29 ;  /* 0x0000001d2a1d7220 */ /* 0x000fe20000410000 */
[----:B------:R-:W-:Y:S01]  /*1350*/  FFMA.FTZ R23, R28, R26, R23 ;  /* 0x0000001a1c177223 */ /* 0x000fe20000010017 */
[----:B------:R-:W-:Y:S02]  /*1360*/  HADD2.F32 R26, -RZ, R9.H0_H0 ;  /* 0x20000009ff1a7230 */ /* 0x000fe40000004100 */
[----:B------:R-:W-:Y:S01]  /*1370*/  FADD.FTZ R22, R22, R21 ;  /* 0x0000001516167221 */ /* 0x000fe20000010000 */
[----:B------:R-:W-:Y:S01]  /*1380*/  FADD.FTZ R32, R32, -UR14 ;  /* 0x8000000e20207e21 */ /* 0x000fe20008010000 */
[----:B------:R-:W-:Y:S01]  /*1390*/  FFMA.FTZ R27, R20, R29, R27 ;  /* 0x0000001d141b7223 */ /* 0x000fe2000001001b */
[----:B------:R-:W-:-:S02]  /*13a0*/  HADD2.F32 R20, -RZ, R8.H1_H1 ;  /* 0x30000008ff147230 */ /* 0x000fc40000004100 */
[----:B------:R-:W-:Y:S01]  /*13b0*/  FADD.FTZ R22, R29, R22 ;  /* 0x000000161d167221 */ /* 0x000fe20000010000 */
[----:B------:R-:W-:Y:S01]  /*13c0*/  FMUL.FTZ R32, R32, UR9 ;  /* 0x0000000920207c20 */ /* 0x000fe20008410000 */
[----:B------:R-:W-:Y:S01]  /*13d0*/  FMUL.FTZ R21, R43, R26 ;  /* 0x0000001a2b157220 */ /* 0x000fe20000410000 */
[----:B------:R-:W-:Y:S01]  /*13e0*/  FADD.FTZ R31, R28, R31 ;  /* 0x0000001f1c1f7221 */ /* 0x000fe20000010000 */
[----:B------:R-:W-:Y:S01]  /*13f0*/  FADD.FTZ R20, R20, -UR14 ;  /* 0x8000000e14147e21 */ /* 0x000fe20008010000 */
[----:B------:R-:W-:Y:S02]  /*1400*/  HADD2.F32 R25, -RZ, R10.H0_H0 ;  /* 0x2000000aff197230 */ /* 0x000fe40000004100 */
[----:B------:R-:W-:Y:S01]  /*1410*/  FADD.FTZ R22, R22, R21 ;  /* 0x0000001516167221 */ /* 0x000fe20000010000 */
[----:B------:R-:W-:Y:S01]  /*1420*/  FFMA.FTZ R27, R32, R21, R27 ;  /* 0x00000015201b7223 */ /* 0x000fe2000001001b */
[----:B------:R-:W-:Y:S02]  /*1430*/  HADD2.F32 R21, -RZ, R9.H1_H1 ;  /* 0x30000009ff157230 */ /* 0x000fe40000004100 */
[----:B------:R-:W-:Y:S01]  /*1440*/  FMUL.FTZ R20, R20, UR9 ;  /* 0x0000000914147c20 */ /* 0x000fe20008410000 */
[----:B------:R-:W-:Y:S01]  /*1450*/  FADD.FTZ R31, R31, R26 ;  /* 0x0000001a1f1f7221 */ /* 0x000fe20000010000 */
[----:B------:R-:W-:Y:S01]  /*1460*/  FFMA.FTZ R23, R26, R32, R23 ;  /* 0x000000201a177223 */ /* 0x000fe20000010017 */
[----:B------:R-:W-:-:S02]  /*1470*/  HADD2.F32 R26, -RZ, R11.H0_H0 ;  /* 0x2000000bff1a7230 */ /* 0x000fc40000004100 */
[----:B------:R-:W-:Y:S01]  /*1480*/  FADD.FTZ R30, R30, R21 ;  /* 0x000000151e1e7221 */ /* 0x000fe20000010000 */
[----:B------:R-:W-:Y:S01]  /*1490*/  FFMA.FTZ R24, R21, R20, R24 ;  /* 0x0000001415187223 */ /* 0x000fe20000010018 */
[----:B------:R-:W-:Y:S01]  /*14a0*/  FMUL.FTZ R21, R42, R21 ;  /* 0x000000152a157220 */ /* 0x000fe20000410000 */
[----:B------:R-:W-:Y:S01]  /*14b0*/  FADD.FTZ R28, R25, -UR14 ;  /* 0x8000000e191c7e21 */ /* 0x000fe20008010000 */
[----:B------:R-:W-:Y:S02]  /*14c0*/  HADD2.F32 R25, -RZ, R10.H1_H1 ;  /* 0x3000000aff197230 */ /* 0x000fe40000004100 */
[----:B------:R-:W-:Y:S01]  /*14d0*/  FMUL.FTZ R29, R43, R26 ;  /* 0x0000001a2b1d7220 */ /* 0x000fe20000410000 */
[----:B------:R-:W-:Y:S01]  /*14e0*/  FADD.FTZ R22, R21, R22 ;  /* 0x0000001615167221 */ /* 0x000fe20000010000 */
[----:B------:R-:W-:Y:S01]  /*14f0*/  FFMA.FTZ R27, R20, R21, R27 ;  /* 0x00000015141b7223 */ /* 0x000fe2000001001b */
[----:B------:R-:W-:Y:S01]  /*1500*/  FMUL.FTZ R28, R28, UR9 ;  /* 0x000000091c1c7c20 */ /* 0x000fe20008410000 */
[----:B------:R-:W-:-:S02]  /*1510*/  HADD2.F32 R21, -RZ, R11.H1_H1 ;  /* 0x3000000bff157230 */ /* 0x000fc40000004100 */
[----:B------:R-:W-:Y:S01]  /*1520*/  FADD.FTZ R25, R25, -UR14 ;  /* 0x8000000e19197e21 */ /* 0x000fe20008010000 */
[----:B------:R-:W-:Y:S01]  /*1530*/  FADD.FTZ R33, R22, R29 ;  /* 0x0000001d16217221 */ /* 0x000fe20000010000 */
[--C-:B------:R-:W-:Y:S02]  /*1540*/  HADD2.F32 R22, -RZ, R12.reuse.H0_H0 ;  /* 0x2000000cff167230 */ /* 0x100fe40000004100 */
[----:B------:R-:W-:Y:S01]  /*1550*/  FFMA.FTZ R23, R26, R28, R23 ;  /* 0x0000001c1a177223 */ /* 0x000fe20000010017 */
        /* <DEDUP_REMOVED lines=9> */
[----:B------:R-:W-:Y:S01]  /*15f0*/  FADD.FTZ R31, R31, R26 ;  /* 0x0000001a1f1f7221 */ /* 0x000fe20000010000 */
[--C-:B------:R-:W-:Y:S02]  /*1600*/  HADD2.F32 R20, -RZ, R13.reuse.H0_H0 ;  /* 0x2000000dff147230 */ /* 0x100fe40000004100 */
[----:B------:R-:W-:Y:S01]  /*1610*/  FMUL.FTZ R27, R22, UR9 ;  /* 0x00000009161b7c20 */ /* 0x000fe20008410000 */
        /* <DEDUP_REMOVED lines=8> */
[----:B------:R-:W-:Y:S01]  /*16a0*/  FADD.FTZ R30, R30, R21 ;  /* 0x000000151e1e7221 */ /* 0x000fe20000010000 */
[----:B------:R-:W-:Y:S01]  /*16b0*/  FADD.FTZ R33, R33, R20 ;  /* 0x0000001421217221 */ /* 0x000fe20000010000 */
[----:B------:R-:W-:Y:S01]  /*16c0*/  FFMA.FTZ R28, R27, R20, R28 ;  /* 0x000000141b1c7223 */ /* 0x000fe2000001001c */
[----:B------:R-:W-:Y:S01]  /*16d0*/  FADD.FTZ R20, R26, -UR14 ;  /* 0x8000000e1a147e21 */ /* 0x000fe20008010000 */
[----:B------:R-:W-:-:S02]  /*16e0*/  HADD2.F32 R26, -RZ, R15.H0_H0 ;  /* 0x2000000fff1a7230 */ /* 0x000fc40000004100 */
[----:B------:R-:W-:Y:S01]  /*16f0*/  FFMA.FTZ R24, R21, R25, R24 ;  /* 0x0000001915187223 */ /* 0x000fe20000010018 */
[----:B------:R-:W-:Y:S01]  /*1700*/  FFMA.FTZ R28, R25, R22, R28 ;  /* 0x00000016191c7223 */ /* 0x000fe2000001001c */
[----:B------:R-:W-:Y:S01]  /*1710*/  FADD.FTZ R33, R22, R33 ;  /* 0x0000002116217221 */ /* 0x000fe20000010000 */
[----:B------:R-:W-:Y:S01]  /*1720*/  FMUL.FTZ R25, R20, UR9 ;  /* 0x0000000914197c20 */ /* 0x000fe20008410000 */
[----:B------:R-:W-:Y:S02]  /*1730*/  HADD2.F32 R20, -RZ, R14.H1_H1 ;  /* 0x3000000eff147230 */ /* 0x000fe40000004100 */
[----:B------:R-:W-:Y:S01]  /*1740*/  FMUL.FTZ R22, R43, R26 ;  /* 0x0000001a2b167220 */ /* 0x000fe20000410000 */
[----:B------:R-:W-:Y:S01]  /*1750*/  FADD.FTZ R31, R31, R26 ;  /* 0x0000001a1f1f7221 */ /* 0x000fe20000010000 */
[----:B------:R-:W-:Y:S01]  /*1760*/  FFMA.FTZ R23, R26, R25, R23 ;  /* 0x000000191a177223 */ /* 0x000fe20000010017 */
[----:B------:R-:W-:Y:S02]  /*1770*/  HADD2.F32 R21, -RZ, R15.H1_H1 ;  /* 0x3000000fff157230 */ /* 0x000fe40000004100 */
[----:B------:R-:W-:Y:S01]  /*1780*/  FADD.FTZ R26, R33, R22 ;  /* 0x00000016211a7221 */ /* 0x000fe20000010000 */
[----:B------:R-:W-:Y:S01]  /*1790*/  FFMA.FTZ R27, R25, R22, R28 ;  /* 0x00000016191b7223 */ /* 0x000fe2000001001c */
[----:B------:R-:W-:Y:S01]  /*17a0*/  FADD.FTZ R20, R20, -UR14 ;  /* 0x8000000e14147e21 */ /* 0x000fe20008010000 */
[----:B------:R-:W-:-:S02]  /*17b0*/  HADD2.F32 R22, -RZ, R16.H0_H0 ;  /* 0x20000010ff167230 */ /* 0x000fc40000004100 */
[----:B------:R-:W-:Y:S01]  /*17c0*/  FMUL.FTZ R25, R42, R21 ;  /* 0x000000152a197220 */ /* 0x000fe20000410000 */
[--C-:B------:R-:W-:Y:S02]  /*17d0*/  HADD2.F32 R32, -RZ, R17.reuse.H0_H0 ;  /* 0x20000011ff207230 */ /* 0x100fe40000004100 */
[----:B------:R-:W-:Y:S01]  /*17e0*/  FMUL.FTZ R20, R20, UR9 ;  /* 0x0000000914147c20 */ /* 0x000fe20008410000 */
[----:B------:R-:W-:Y:S02]  /*17f0*/  HADD2.F32 R28, -RZ, R16.H1_H1 ;  /* 0x30000010ff1c7230 */ /* 0x000fe40000004100 */
[----:B------:R-:W-:Y:S01]  /*1800*/  FADD.FTZ R22, R22, -UR14 ;  /* 0x8000000e16167e21 */ /* 0x000fe20008010000 */
[----:B------:R-:W-:Y:S01]  /*1810*/  FADD.FTZ R26, R25, R26 ;  /* 0x0000001a191a7221 */ /* 0x000fe20000010000 */
[----:B------:R-:W-:Y:S01]  /*1820*/  FFMA.FTZ R27, R20, R25, R27 ;  /* 0x00000019141b7223 */ /* 0x000fe2000001001b */
[----:B------:R-:W-:Y:S01]  /*1830*/  FMUL.FTZ R29, R43, R32 ;  /* 0x000000202b1d7220 */ /* 0x000fe20000410000 */
[----:B------:R-:W-:Y:S01]  /*1840*/  FMUL.FTZ R22, R22, UR9 ;  /* 0x0000000916167c20 */ /* 0x000fe20008410000 */
[----:B------:R-:W-:-:S02]  /*1850*/  HADD2.F32 R25, -RZ, R17.H1_H1 ;  /* 0x30000011ff197230 */ /* 0x000fc40000004100 */
[----:B------:R-:W-:Y:S01]  /*1860*/  FADD.FTZ R28, R28, -UR14 ;  /* 0x8000000e1c1c7e21 */ /* 0x000fe20008010000 */
[--C-:B------:R-:W-:Y:S02]  /*1870*/  HADD2.F32 R33, -RZ, R18.reuse.H0_H0 ;  /* 0x20000012ff217230 */ /* 0x100fe40000004100 */
[----:B------:R-:W-:Y:S01]  /*1880*/  FADD.FTZ R26, R26, R29 ;  /* 0x0000001d1a1a7221 */ /* 0x000fe20000010000 */
[----:B------:R-:W-:Y:S01]  /*1890*/  FFMA.FTZ R29, R22, R29, R27 ;  /* 0x0000001d161d7223 */ /* 0x000fe2000001001b */
[----:B------:R-:W-:Y:S02]  /*18a0*/  HADD2.F32 R34, -RZ, R19.H0_H0 ;  /* 0x20000013ff227230 */ /* 0x000fe40000004100 */
[----:B------:R-:W-:Y:S01]  /*18b0*/  FMUL.FTZ R27, R42, R25 ;  /* 0x000000192a1b7220 */ /* 0x000fe20000410000 */
[----:B------:R-:W-:Y:S01]  /*18c0*/  FMUL.FTZ R28, R28, UR9 ;  /* 0x000000091c1c7c20 */ /* 0x000fe20008410000 */
[----:B------:R-:W-:Y:S01]  /*18d0*/  FFMA.FTZ R24, R21, R20, R24 ;  /* 0x0000001415187223 */ /* 0x000fe20000010018 */
[----:B------:R-:W-:Y:S01]  /*18e0*/  FADD.FTZ R33, R33, -UR14 ;  /* 0x8000000e21217e21 */ /* 0x000fe20008010000 */
[----:B------:R-:W-:-:S02]  /*18f0*/  HADD2.F32 R20, -RZ, R18.H1_H1 ;  /* 0x30000012ff147230 */ /* 0x000fc40000004100 */
[----:B------:R-:W-:Y:S01]  /*1900*/  FADD.FTZ R30, R30, R21 ;  /* 0x000000151e1e7221 */ /* 0x000fe20000010000 */
        /* <DEDUP_REMOVED lines=10> */
[----:B------:R-:W-:Y:S01]  /*19b0*/  FADD.FTZ R31, R31, R32 ;  /* 0x000000201f1f7221 */ /* 0x000fe20000010000 */
[----:B------:R-:W-:Y:S01]  /*19c0*/  FFMA.FTZ R23, R32, R22, R23 ;  /* 0x0000001620177223 */ /* 0x000fe20000010017 */
[----:B------:R-:W-:Y:S01]  /*19d0*/  FMUL.FTZ R20, R20, UR9 ;  /* 0x0000000914147c20 */ /* 0x000fe20008410000 */
[----:B------:R-:W-:Y:S01]  /*19e0*/  FFMA.FTZ R25, R25, R28, R24 ;  /* 0x0000001c19197223 */ /* 0x000fe20000010018 */
[----:B------:R-:W-:Y:S01]  /*19f0*/  FADD.FTZ R22, R21, R26 ;  /* 0x0000001a15167221 */ /* 0x000fe20000010000 */
[----:B------:R-:W-:Y:S01]  /*1a00*/  FADD.FTZ R26, R31, R34 ;  /* 0x000000221f1a7221 */ /* 0x000fe20000010000 */
[----:B------:R-:W-:Y:S01]  /*1a10*/  FFMA.FTZ R21, R20, R21, R29 ;  /* 0x0000001514157223 */ /* 0x000fe2000001001d */
[----:B------:R-:W-:Y:S01]  /*1a20*/  FFMA.FTZ R24, R34, R38, R23 ;  /* 0x0000002622187223 */ /* 0x000fe20000010017 */
[----:B------:R-:W-:Y:S01]  /*1a30*/  FADD.FTZ R27, R30, R36 ;  /* 0x000000241e1b7221 */ /* 0x000fe20000010000 */
[----:B------:R-:W-:Y:S01]  /*1a40*/  FFMA.FTZ R25, R36, R20, R25 ;  /* 0x0000001424197223 */ /* 0x000fe20000010019 */
[----:B------:R-:W-:Y:S06]  /*1a50*/  BRA `(.L_x_811) ;  /* 0x0000001000807947 */ /* 0x000fec0003800000 */
.L_x_810:
[----:B-----5:R-:W-:Y:S02]  /*1a60*/  HADD2.F32 R20, -RZ, R4.H0_H0 ;  /* 0x20000004ff147230 */ /* 0x020fe40000004100 */
[--C-:B------:R-:W-:Y:S02]  /*1a70*/  HADD2.F32 R22, -RZ, R6.reuse.H0_H0 ;  /* 0x20000006ff167230 */ /* 0x100fe40000004100 */
[----:B------:R-:W-:Y:S02]  /*1a80*/  HADD2.F32 R28, -RZ, R6.H1_H1 ;  /* 0x30000006ff1c7230 */ /* 0x000fe40000004100 */
[----:B------:R-:W-:Y:S01]  /*1a90*/  FADD.FTZ R21, R20, -UR14 ;  /* 0x8000000e14157e21 */ /* 0x000fe20008010000 */
[----:B------:R-:W-:Y:S02]  /*1aa0*/  HADD2.F32 R20, -RZ, R4.H1_H1 ;  /* 0x30000004ff147230 */ /* 0x000fe40000004100 */
[----:B------:R-:W-:Y:S01]  /*1ab0*/  FADD.FTZ R22, R22, -UR14 ;  /* 0x8000000e16167e21 */ /* 0x000fe20008010000 */
[----:B------:R-:W-:-:S02]  /*1ac0*/  HADD2.F32 R37, -RZ, R8.H1_H1 ;  /* 0x30000008ff257230 */ /* 0x000fc40000004100 */
[----:B------:R-:W-:Y:S01]  /*1ad0*/  FMUL.FTZ R21, R21, UR9 ;  /* 0x0000000915157c20 */ /* 0x000fe20008410000 */
[----:B------:R-:W-:Y:S02]  /*1ae0*/  HADD2.F32 R36, -RZ, R8.H0_H0 ;  /* 0x20000008ff247230 */ /* 0x000fe40000004100 */
[----:B------:R-:W-:Y:S01]  /*1af0*/  FADD.FTZ R20, R20, -UR14 ;  /* 0x8000000e14147e21 */ /* 0x000fe20008010000 */
[----:B------:R-:W-:Y:S01]  /*1b00*/  FMUL.FTZ R23, R22, UR9 ;  /* 0x0000000916177c20 */ /* 0x000fe20008410000 */
[C-C-:B------:R-:W-:Y:S01]  /*1b10*/  FFMA.FTZ R24, R43.reuse, R21, R40.reuse ;  /* 0x000000152b187223 */ /* 0x140fe20000010028 */
[----:B------:R-:W-:Y:S01]  /*1b20*/  FADD.FTZ R22, R28, -UR14 ;  /* 0x8000000e1c167e21 */ /* 0x000fe20008010000 */
[----:B------:R-:W-:Y:S01]  /*1b30*/  FMUL.FTZ R20, R20, UR9 ;  /* 0x0000000914147c20 */ /* 0x000fe20008410000 */
[----:B------:R-:W-:Y:S01]  /*1b40*/  FFMA.FTZ R31, R43, R23, R40 ;  /* 0x000000172b1f7223 */ /* 0x000fe20000010028 */
[----:B------:R-:W-:Y:S01]  /*1b50*/  FMUL.FTZ R26, R24, -1.4426950216293334961 ;  /* 0xbfb8aa3b181a7820 */ /* 0x000fe20000410000 */
[----:B------:R-:W-:Y:S01]  /*1b60*/  FMUL.FTZ R22, R22, UR9 ;  /* 0x0000000916167c20 */ /* 0x000fe20008410000 */
[----:B------:R-:W-:Y:S01]  /*1b70*/  FFMA.FTZ R25, R42, R20, R41 ;  /* 0x000000142a197223 */ /* 0x000fe20000010029 */
[----:B------:R-:W-:Y:S01]  /*1b80*/  FMUL.FTZ R30, R31, -1.4426950216293334961 ;  /* 0xbfb8aa3b1f1e7820 */ /* 0x000fe20000410000 */
[----:B------:R-:W-:-:S02]  /*1b90*/  HADD2.F32 R38, -RZ, R7.H1_H1 ;  /* 0x30000007ff267230 */ /* 0x000fc40000004100 */
[----:B------:R-:W-:Y:S01]  /*1ba0*/  FFMA.FTZ R32, R42, R22, R41 ;  /* 0x000000162a207223 */ /* 0x000fe20000010029 */
[----:B------:R-:W0:Y:S01]  /*1bb0*/  MUFU.EX2 R26, R26 ;  /* 0x0000001a001a7308 */ /* 0x000e220000000800 */
[----:B------:R-:W-:Y:S02]  /*1bc0*/  FMUL.FTZ R27, R25, -1.4426950216293334961 ;  /* 0xbfb8aa3b191b7820 */ /* 0x000fe40000410000 */
[----:B------:R-:W-:-:S05]  /*1bd0*/  FMUL.FTZ R34, R32, -1.4426950216293334961 ;  /* 0xbfb8aa3b20227820 */ /* 0x000fca0000410000 */
[----:B------:R-:W1:Y:S08]  /*1be0*/  MUFU.EX2 R27, R27 ;  /* 0x0000001b001b7308 */ /* 0x000e700000000800 */
[----:B------:R-:W2:Y:S01]  /*1bf0*/  MUFU.EX2 R34, R34 ;  /* 0x0000002200227308 */ /* 0x000ea20000000800 */
[----:B0-----:R-:W-:-:S07]  /*1c00*/  FADD.FTZ R26, R26, 1 ;  /* 0x3f8000001a1a7421 */ /* 0x001fce0000010000 */
[----:B------:R-:W0:Y:S01]  /*1c10*/  MUFU.RCP R26, R26 ;  /* 0x0000001a001a7308 */ /* 0x000e220000001000 */
[----:B-1----:R-:W-:Y:S01]  /*1c20*/  FADD.FTZ R28, R27, 1 ;  /* 0x3f8000001b1c7421 */ /* 0x002fe20000010000 */
[----:B------:R-:W-:-:S06]  /*1c30*/  HADD2.F32 R27, -RZ, R5.H0_H0 ;  /* 0x20000005ff1b7230 */ /* 0x000fcc0000004100 */
[----:B------:R-:W1:Y:S01]  /*1c40*/  MUFU.EX2 R30, R30 ;  /* 0x0000001e001e7308 */ /* 0x000e620000000800 */
[----:B--2---:R-:W-:Y:S01]  /*1c50*/  FADD.FTZ R35, R34, 1 ;  /* 0x3f80000022237421 */ /* 0x004fe20000010000 */
[----:B------:R-:W-:-:S06]  /*1c60*/  HADD2.F32 R34, -RZ, R7.H0_H0 ;  /* 0x20000007ff227230 */ /* 0x000fcc0000004100 */
[----:B------:R-:W2:Y:S01]  /*1c70*/  MUFU.RCP R28, R28 ;  /* 0x0000001c001c7308 */ /* 0x000ea20000001000 */
[----:B0-----:R-:W-:Y:S01]  /*1c80*/  FADD.FTZ R29, -R26, 1 ;  /* 0x3f8000001a1d7421 */ /* 0x001fe20000010100 */
[----:B------:R-:W-:-:S06]  /*1c90*/  FMUL.FTZ R27, R27, R26 ;  /* 0x0000001a1b1b7220 */ /* 0x000fcc0000410000 */
[----:B------:R-:W0:Y:S01]  /*1ca0*/  MUFU.RCP R35, R35 ;  /* 0x0000002300237308 */ /* 0x000e220000001000 */
[----:B-1----:R-:W-:Y:S01]  /*1cb0*/  FADD.FTZ R33, R30, 1 ;  /* 0x3f8000001e217421 */ /* 0x002fe20000010000 */
[----:B------:R-:W-:Y:S01]  /*1cc0*/  FFMA.FTZ R30, R24, R29, 1 ;  /* 0x3f800000181e7423 */ /* 0x000fe2000001001d */
[----:B------:R-:W-:Y:S02]  /*1cd0*/  HADD2.F32 R29, -RZ, R5.H1_H1 ;  /* 0x30000005ff1d7230 */ /* 0x000fe40000004100 */
[----:B------:R-:W-:-:S03]  /*1ce0*/  FADD.FTZ R24, R36, -UR14 ;  /* 0x8000000e24187e21 */ /* 0x000fc60008010000 */
[----:B------:R-:W1:Y:S01]  /*1cf0*/  MUFU.RCP R33, R33 ;  /* 0x0000002100217308 */ /* 0x000e620000001000 */
[----:B--2---:R-:W-:Y:S01]  /*1d00*/  FMUL.FTZ R29, R29, R28 ;  /* 0x0000001c1d1d7220 */ /* 0x004fe20000410000 */
[----:B------:R-:W-:Y:S01]  /*1d10*/  FADD.FTZ R28, -R28, 1 ;  /* 0x3f8000001c1c7421 */ /* 0x000fe20000010100 */
[----:B------:R-:W-:-:S03]  /*1d20*/  FMUL.FTZ R24, R24, UR9 ;  /* 0x0000000918187c20 */ /* 0x000fc60008410000 */
[----:B------:R-:W-:Y:S01]  /*1d30*/  FFMA.FTZ R26, R25, R28, 1 ;  /* 0x3f800000191a7423 */ /* 0x000fe2000001001c */
[----:B------:R-:W-:Y:S01]  /*1d40*/  FADD.FTZ R25, R37, -UR14 ;  /* 0x8000000e25197e21 */ /* 0x000fe20008010000 */
[----:B------:R-:W-:Y:S01]  /*1d50*/  FMUL.FTZ R28, R27, R30 ;  /* 0x0000001e1b1c7220 */ /* 0x000fe20000410000 */
[----:B0-----:R-:W-:Y:S01]  /*1d60*/  FADD.FTZ R27, -R35, 1 ;  /* 0x3f800000231b7421 */ /* 0x001fe20000010100 */
[----:B------:R-:W-:Y:S02]  /*1d70*/  HADD2.F32 R37, -RZ, R10.H0_H0 ;  /* 0x2000000aff257230 */ /* 0x000fe40000004100 */
[----:B------:R-:W-:Y:S01]  /*1d80*/  FMUL.FTZ R25, R25, UR9 ;  /* 0x0000000919197c20 */ /* 0x000fe20008410000 */
[----:B------:R-:W-:Y:S01]  /*1d90*/  FMUL.FTZ R29, R29, R26 ;  /* 0x0000001a1d1d7220 */ /* 0x000fe20000410000 */
[----:B------:R-:W-:Y:S02]  /*1da0*/  FFMA.FTZ R32, R32, R27, 1 ;  /* 0x3f80000020207423 */ /* 0x000fe4000001001b */
[----:B------:R-:W-:Y:S01]  /*1db0*/  FFMA.FTZ R30, R42, R25, R41 ;  /* 0x000000192a1e7223 */ /* 0x000fe20000010029 */
[----:B------:R-:W-:Y:S01]  /*1dc0*/  FADD.FTZ R37, R37, -UR14 ;  /* 0x8000000e25257e21 */ /* 0x000fe20008010000 */
[----:B-1----:R-:W-:Y:S01]  /*1dd0*/  FMUL.FTZ R34, R34, R33 ;  /* 0x0000002122227220 */ /* 0x002fe20000410000 */
[----:B------:R-:W-:Y:S01]  /*1de0*/  FADD.FTZ R36, -R33, 1 ;  /* 0x3f80000021247421 */ /* 0x000fe20000010100 */
[----:B------:R-:W-:Y:S01]  /*1df0*/  FFMA.FTZ R33, R43, R24, R40 ;  /* 0x000000182b217223 */ /* 0x000fe20000010028 */
[----:B------:R-:W-:Y:S01]  /*1e00*/  FMUL.FTZ R27, R30, -1.4426950216293334961 ;  /* 0xbfb8aa3b1e1b7820 */ /* 0x000fe20000410000 */
[----:B------:R-:W-:Y:S01]  /*1e10*/  FMUL.FTZ R26, R37, UR9 ;  /* 0x00000009251a7c20 */ /* 0x000fe20008410000 */
[----:B------:R-:W-:Y:S01]  /*1e20*/  FFMA.FTZ R31, R31, R36, 1 ;  /* 0x3f8000001f1f7423 */ /* 0x000fe20000010024 */
[----:B------:R-:W-:-:S02]  /*1e30*/  FMUL.FTZ R36, R33, -1.4426950216293334961 ;  /* 0xbfb8aa3b21247820 */ /* 0x000fc40000410000 */
[----:B------:R-:W-:Y:S01]  /*1e40*/  FFMA.FTZ R37, R43, R26, R40 ;  /* 0x0000001a2b257223 */ /* 0x000fe20000010028 */
[----:B------:R-:W0:Y:S01]  /*1e50*/  MUFU.EX2 R27, R27 ;  /* 0x0000001b001b7308 */ /* 0x000e220000000800 */
[----:B------:R-:W-:Y:S01]  /*1e60*/  FMUL.FTZ R34, R34, R31 ;  /* 0x0000001f22227220 */ /* 0x000fe20000410000 */
[----:B------:R-:W-:Y:S01]  /*1e70*/  FMUL.FTZ R31, R38, R35 ;  /* 0x00000023261f7220 */ /* 0x000fe20000410000 */
[----:B------:R-:W-:Y:S02]  /*1e80*/  FMUL.FTZ R35, R37, -1.4426950216293334961 ;  /* 0xbfb8aa3b25237820 */ /* 0x000fe40000410000 */
[----:B------:R-:W-:Y:S01]  /*1e90*/  FMUL.FTZ R47, R43, R34 ;  /* 0x000000222b2f7220 */ /* 0x000fe20000410000 */
[----:B------:R-:W-:Y:S01]  /*1ea0*/  FMUL.FTZ R31, R31, R32 ;  /* 0x000000201f1f7220 */ /* 0x000fe20000410000 */
[----:B------:R-:W-:Y:S01]  /*1eb0*/  HADD2.F32 R32, -RZ, R10.H1_H1 ;  /* 0x3000000aff207230 */ /* 0x000fe20000004100 */
[----:B------:R-:W1:Y:S04]  /*1ec0*/  MUFU.EX2 R36, R36 ;  /* 0x0000002400247308 */ /* 0x000e680000000800 */
[----:B------:R-:W-:-:S04]  /*1ed0*/  FADD.FTZ R38, R32, -UR14 ;  /* 0x8000000e20267e21 */ /* 0x000fc80008010000 */
[----:B------:R-:W2:Y:S01]  /*1ee0*/  MUFU.EX2 R35, R35 ;  /* 0x0000002300237308 */ /* 0x000ea20000000800 */
[----:B0-----:R-:W-:Y:S01]  /*1ef0*/  FADD.FTZ R32, R27, 1 ;  /* 0x3f8000001b207421 */ /* 0x001fe20000010000 */
[----:B------:R-:W-:-:S04]  /*1f00*/  FMUL.FTZ R27, R38, UR9 ;  /* 0x00000009261b7c20 */ /* 0x000fc80008410000 */
[----:B------:R-:W-:Y:S02]  /*1f10*/  FFMA.FTZ R39, R42, R27, R41 ;  /* 0x0000001b2a277223 */ /* 0x000fe40000010029 */
[----:B------:R-:W-:Y:S01]  /*1f20*/  MUFU.RCP R32, R32 ;  /* 0x0000002000207308 */ /* 0x000fe20000001000 */
[----:B-1----:R-:W-:Y:S01]  /*1f30*/  FADD.FTZ R36, R36, 1 ;  /* 0x3f80000024247421 */ /* 0x002fe20000010000 */
[----:B------:R-:W-:-:S06]  /*1f40*/  FMUL.FTZ R45, R39, -1.4426950216293334961 ;  /* 0xbfb8aa3b272d7820 */ /* 0x000fcc0000410000 */
[----:B------:R-:W0:Y:S01]  /*1f50*/  MUFU.RCP R36, R36 ;  /* 0x0000002400247308 */ /* 0x000e220000001000 */
[----:B--2---:R-:W-:Y:S01]  /*1f60*/  FADD.FTZ R44, R35, 1 ;  /* 0x3f800000232c7421 */ /* 0x004fe20000010000 */
[----:B------:R-:W-:-:S06]  /*1f70*/  HADD2.F32 R35, -RZ, R9.H0_H0 ;  /* 0x20000009ff237230 */ /* 0x000fcc0000004100 */
[----:B------:R-:W1:Y:S08]  /*1f80*/  MUFU.EX2 R45, R45 ;  /* 0x0000002d002d7308 */ /* 0x000e700000000800 */
[----:B------:R-:W2:Y:S01]  /*1f90*/  MUFU.RCP R44, R44 ;  /* 0x0000002c002c7308 */ /* 0x000ea20000001000 */
[----:B0-----:R-:W-:Y:S01]  /*1fa0*/  FADD.FTZ R38, -R36, 1 ;  /* 0x3f80000024267421 */ /* 0x001fe20000010100 */
[----:B------:R-:W-:Y:S01]  /*1fb0*/  FMUL.FTZ R36, R35, R36 ;  /* 0x0000002423247220 */ /* 0x000fe20000410000 */
[----:B------:R-:W-:-:S02]  /*1fc0*/  FADD.FTZ R35, -R32, 1 ;  /* 0x3f80000020237421 */ /* 0x000fc40000010100 */
[----:B------:R-:W-:Y:S02]  /*1fd0*/  FFMA.FTZ R33, R33, R38, 1 ;  /* 0x3f80000021217423 */ /* 0x000fe40000010026 */
[----:B------:R-:W-:Y:S01]  /*1fe0*/  FFMA.FTZ R30, R30, R35, 1 ;  /* 0x3f8000001e1e7423 */ /* 0x000fe20000010023 */
[----:B------:R-:W-:Y:S02]  /*1ff0*/  HADD2.F32 R35, -RZ, R9.H1_H1 ;  /* 0x30000009ff237230 */ /* 0x000fe40000004100 */
[----:B-1----:R-:W-:Y:S01]  /*2000*/  FADD.FTZ R38, R45, 1 ;  /* 0x3f8000002d267421 */ /* 0x002fe20000010000 */
[--C-:B------:R-:W-:Y:S02]  /*2010*/  HADD2.F32 R45, -RZ, R11.reuse.H0_H0 ;  /* 0x2000000bff2d7230 */ /* 0x100fe40000004100 */
[----:B------:R-:W-:Y:S01]  /*2020*/  FMUL.FTZ R36, R36, R33 ;  /* 0x0000002124247220 */ /* 0x000fe20000410000 */
[----:B------:R-:W-:Y:S02]  /*2030*/  FMUL.FTZ R35, R35, R32 ;  /* 0x0000002023237220 */ /* 0x000fe40000410000 */
[----:B------:R-:W0:Y:S01]  /*2040*/  MUFU.RCP R38, R38 ;  /* 0x0000002600267308 */ /* 0x000e220000001000 */
[----:B--2---:R-:W-:Y:S01]  /*2050*/  FADD.FTZ R32, -R44, 1 ;  /* 0x3f8000002c207421 */ /* 0x004fe20000010100 */
[----:B------:R-:W-:Y:S01]  /*2060*/  FMUL.FTZ R44, R45, R44 ;  /* 0x0000002c2d2c7220 */ /* 0x000fe20000410000 */
[----:B------:R-:W-:-:S02]  /*2070*/  HADD2.F32 R45, -RZ, R11.H1_H1 ;  /* 0x3000000bff2d7230 */ /* 0x000fc40000004100 */
[----:B------:R-:W-:Y:S01]  /*2080*/  FMUL.FTZ R35, R35, R30 ;  /* 0x0000001e23237220 */ /* 0x000fe20000410000 */
[----:B------:R-:W-:Y:S01]  /*2090*/  FFMA.FTZ R37, R37, R32, 1 ;  /* 0x3f80000025257423 */ /* 0x000fe20000010020 */
[----:B------:R-:W-:-:S03]  /*20a0*/  FMUL.FTZ R30, R43, R28 ;  /* 0x0000001c2b1e7220 */ /* 0x000fc60000410000 */
[----:B------:R-:W-:Y:S01]  /*20b0*/  FMUL.FTZ R33, R44, R37 ;  /* 0x000000252c217220 */ /* 0x000fe20000410000 */
[----:B------:R-:W-:-:S05]  /*20c0*/  HADD2.F32 R37, -RZ, R12.H0_H0 ;  /* 0x2000000cff257230 */ /* 0x000fca0000004100 */
[----:B------:R-:W-:Y:S01]  /*20d0*/  FADD.FTZ R44, R37, -UR14 ;  /* 0x8000000e252c7e21 */ /* 0x000fe20008010000 */
[----:B0-----:R-:W-:Y:S01]  /*20e0*/  FADD.FTZ R54, -R38, 1 ;  /* 0x3f80000026367421 */ /* 0x001fe20000010100 */
[----:B------:R-:W-:Y:S01]  /*20f0*/  FMUL.FTZ R32, R45, R38 ;  /* 0x000000262d207220 */ /* 0x000fe20000410000 */
[----:B------:R-:W-:Y:S01]  /*2100*/  FADD.FTZ R38, RZ, R30 ;  /* 0x0000001eff267221 */ /* 0x000fe20000010000 */
[----:B------:R-:W-:Y:S01]  /*2110*/  FMUL.FTZ R37, R42, R29 ;  /* 0x0000001d2a257220 */ /* 0x000fe20000410000 */
[----:B------:R-:W-:-:S04]  /*2120*/  FFMA.FTZ R39, R39, R54, 1 ;  /* 0x3f80000027277423 */ /* 0x000fc80000010036 */
[----:B------:R-:W-:Y:S01]  /*2130*/  FMUL.FTZ R32, R32, R39 ;  /* 0x0000002720207220 */ /* 0x000fe20000410000 */
[----:B------:R-:W-:Y:S01]  /*2140*/  FFMA.FTZ R39, R21, R30, RZ ;  /* 0x0000001e15277223 */ /* 0x000fe200000100ff */
[----:B------:R-:W-:-:S03]  /*2150*/  FMUL.FTZ R30, R44, UR9 ;  /* 0x000000092c1e7c20 */ /* 0x000fc60008410000 */
[----:B------:R-:W-:Y:S01]  /*2160*/  FFMA.FTZ R44, R20, R37, R39 ;  /* 0x00000025142c7223 */ /* 0x000fe20000010027 */
[----:B------:R-:W-:Y:S01]  /*2170*/  FFMA.FTZ R54, R43, R30, R40 ;  /* 0x0000001e2b367223 */ /* 0x000fe20000010028 */
[----:B------:R-:W-:Y:S01]  /*2180*/  FADD.FTZ R37, R37, R38 ;  /* 0x0000002625257221 */ /* 0x000fe20000010000 */
[----:B------:R-:W-:Y:S01]  /*2190*/  FFMA.FTZ R38, R21, R28, RZ ;  /* 0x0000001c15267223 */ /* 0x000fe200000100ff */
[----:B------:R-:W-:Y:S01]  /*21a0*/  FADD.FTZ R21, RZ, R28 ;  /* 0x0000001cff157221 */ /* 0x000fe20000010000 */
[----:B------:R-:W-:Y:S01]  /*21b0*/  FMUL.FTZ R55, R54, -1.4426950216293334961 ;  /* 0xbfb8aa3b36377820 */ /* 0x000fe20000410000 */
[C---:B------:R-:W-:Y:S01]  /*21c0*/  FFMA.FTZ R44, R23.reuse, R47, R44 ;  /* 0x0000002f172c7223 */ /* 0x040fe2000001002c */
[----:B------:R-:W-:Y:S01]  /*21d0*/  FFMA.FTZ R45, R23, R34, R38 ;  /* 0x00000022172d7223 */ /* 0x000fe20000010026 */
[----:B------:R-:W-:Y:S01]  /*21e0*/  FADD.FTZ R39, R21, R34 ;  /* 0x0000002215277221 */ /* 0x000fe20000010000 */
[----:B------:R-:W-:Y:S02]  /*21f0*/  HADD2.F32 R23, -RZ, R13.H0_H0 ;  /* 0x2000000dff177230 */ /* 0x000fe40000004100 */
[----:B------:R-:W-:Y:S01]  /*2200*/  FADD.FTZ R28, R37, R47 ;  /* 0x0000002f251c7221 */ /* 0x000fe20000010000 */
[----:B------:R-:W0:Y:S01]  /*2210*/  MUFU.EX2 R55, R55 ;  /* 0x0000003700377308 */ /* 0x000e220000000800 */
[----:B------:R-:W-:Y:S01]  /*2220*/  FFMA.FTZ R37, R20, R29, RZ ;  /* 0x0000001d14257223 */ /* 0x000fe200000100ff */
[----:B------:R-:W-:Y:S01]  /*2230*/  FADD.FTZ R20, RZ, R29 ;  /* 0x0000001dff147221 */ /* 0x000fe20000010000 */
[----:B------:R-:W-:-:S02]  /*2240*/  FFMA.FTZ R45, R24, R36, R45 ;  /* 0x00000024182d7223 */ /* 0x000fc4000001002d */
[-C--:B------:R-:W-:Y:S01]  /*2250*/  FFMA.FTZ R38, R22, R31.reuse, R37 ;  /* 0x0000001f16267223 */ /* 0x080fe20000010025 */
[----:B------:R-:W-:Y:S01]  /*2260*/  FADD.FTZ R34, R20, R31 ;  /* 0x0000001f14227221 */ /* 0x000fe20000010000 */
[----:B------:R-:W-:Y:S01]  /*2270*/  FMUL.FTZ R31, R42, R31 ;  /* 0x0000001f2a1f7220 */ /* 0x000fe20000410000 */
[----:B------:R-:W-:Y:S01]  /*2280*/  FFMA.FTZ R45, R26, R33, R45 ;  /* 0x000000211a2d7223 */ /* 0x000fe2000001002d */
[----:B------:R-:W-:Y:S02]  /*2290*/  FFMA.FTZ R38, R25, R35, R38 ;  /* 0x0000002319267223 */ /* 0x000fe40000010026 */
[----:B------:R-:W-:Y:S01]  /*22a0*/  FFMA.FTZ R29, R22, R31, R44 ;  /* 0x0000001f161d7223 */ /* 0x000fe2000001002c */
[----:B------:R-:W-:Y:S01]  /*22b0*/  FADD.FTZ R31, R31, R28 ;  /* 0x0000001c1f1f7221 */ /* 0x000fe20000010000 */
[----:B------:R-:W-:Y:S02]  /*22c0*/  HADD2.F32 R22, -RZ, R13.H1_H1 ;  /* 0x3000000dff167230 */ /* 0x000fe40000004100 */
[----:B------:R-:W-:Y:S01]  /*22d0*/  FADD.FTZ R44, R39, R36 ;  /* 0x00000024272c7221 */ /* 0x000fe20000010000 */
[----:B------:R-:W-:Y:S01]  /*22e0*/  FMUL.FTZ R36, R43, R36 ;  /* 0x000000242b247220 */ /* 0x000fe20000410000 */
[----:B------:R-:W-:Y:S01]  /*22f0*/  FFMA.FTZ R38, R27, R32, R38 ;  /* 0x000000201b267223 */ /* 0x000fe20000010026 */
[----:B0-----:R-:W-:Y:S01]  /*2300*/  FADD.FTZ R56, R55, 1 ;  /* 0x3f80000037387421 */ /* 0x001fe20000010000 */
[----:B------:R-:W-:Y:S01]  /*2310*/  FADD.FTZ R44, R44, R33 ;  /* 0x000000212c2c7221 */ /* 0x000fe20000010000 */
[----:B------:R-:W-:Y:S01]  /*2320*/  FFMA.FTZ R29, R24, R36, R29 ;  /* 0x00000024181d7223 */ /* 0x000fe2000001001d */
[----:B------:R-:W-:-:S03]  /*2330*/  HADD2.F32 R24, -RZ, R15.H0_H0 ;  /* 0x2000000fff187230 */ /* 0x000fc60000004100 */
[----:B------:R-:W0:Y:S02]  /*2340*/  MUFU.RCP R56, R56 ;  /* 0x0000003800387308 */ /* 0x000e240000001000 */
[----:B0-----:R-:W-:Y:S01]  /*2350*/  FADD.FTZ R21, -R56, 1 ;  /* 0x3f80000038157421 */ /* 0x001fe20000010100 */
[----:B------:R-:W-:-:S03]  /*2360*/  FMUL.FTZ R23, R23, R56 ;  /* 0x0000003817177220 */ /* 0x000fc60000410000 */
[----:B------:R-:W-:Y:S01]  /*2370*/  FFMA.FTZ R54, R54, R21, 1 ;  /* 0x3f80000036367423 */ /* 0x000fe20000010015 */
[----:B------:R-:W-:-:S03]  /*2380*/  HADD2.F32 R21, -RZ, R12.H1_H1 ;  /* 0x3000000cff157230 */ /* 0x000fc60000004100 */
        /* <DEDUP_REMOVED lines=8> */
[----:B------:R-:W-:-:S05]  /*2410*/  HADD2.F32 R54, -RZ, R15.H1_H1 ;  /* 0x3000000fff367230 */ /* 0x000fca0000004100 */
        /* <DEDUP_REMOVED lines=16> */
[----:B------:R-:W-:-:S05]  /*2520*/  HADD2.F32 R28, -RZ, R14.H1_H1 ;  /* 0x3000000eff1c7230 */ /* 0x000fca0000004100 */
[----:B------:R-:W-:Y:S01]  /*2530*/  FADD.FTZ R37, R28, -UR14 ;  /* 0x8000000e1c257e21 */ /* 0x000fe20008010000 */
[----:B------:R-:W-:-:S03]  /*2540*/  FMUL.FTZ R28, R24, R39 ;  /* 0x00000027181c7220 */ /* 0x000fc60000410000 */
[----:B------:R-:W-:Y:S01]  /*2550*/  FMUL.FTZ R24, R37, UR9 ;  /* 0x0000000925187c20 */ /* 0x000fe20008410000 */
[----:B------:R-:W-:Y:S01]  /*2560*/  FADD.FTZ R37, R31, R36 ;  /* 0x000000241f257221 */ /* 0x000fe20000010000 */
[----:B------:R-:W-:Y:S01]  /*2570*/  FADD.FTZ R31, R34, R35 ;  /* 0x00000023221f7221 */ /* 0x000fe20000010000 */
[C---:B------:R-:W-:Y:S01]  /*2580*/  FMUL.FTZ R34, R42.reuse, R35 ;  /* 0x000000232a227220 */ /* 0x040fe20000410000 */
[----:B------:R-:W-:Y:S01]  /*2590*/  FFMA.FTZ R36, R42, R24, R41 ;  /* 0x000000182a247223 */ /* 0x000fe20000010029 */
[----:B------:R-:W-:Y:S02]  /*25a0*/  FFMA.FTZ R45, R20, R28, R45 ;  /* 0x0000001c142d7223 */ /* 0x000fe4000001002d */
[----:B------:R-:W-:Y:S01]  /*25b0*/  FFMA.FTZ R35, R25, R34, R29 ;  /* 0x0000002219237223 */ /* 0x000fe2000001001d */
[----:B------:R-:W-:Y:S01]  /*25c0*/  FMUL.FTZ R39, R36, -1.4426950216293334961 ;  /* 0xbfb8aa3b24277820 */ /* 0x000fe20000410000 */
[----:B------:R-:W-:-:S05]  /*25d0*/  FADD.FTZ R37, R34, R37 ;  /* 0x0000002522257221 */ /* 0x000fca0000010000 */
[----:B------:R-:W0:Y:S02]  /*25e0*/  MUFU.EX2 R39, R39 ;  /* 0x0000002700277308 */ /* 0x000e240000000800 */
[----:B0-----:R-:W-:-:S06]  /*25f0*/  FADD.FTZ R47, R39, 1 ;  /* 0x3f800000272f7421 */ /* 0x001fcc0000010000 */
[----:B------:R-:W0:Y:S02]  /*2600*/  MUFU.RCP R47, R47 ;  /* 0x0000002f002f7308 */ /* 0x000e240000001000 */
[----:B0-----:R-:W-:Y:S01]  /*2610*/  FADD.FTZ R25, -R47, 1 ;  /* 0x3f8000002f197421 */ /* 0x001fe20000010100 */
[----:B------:R-:W-:Y:S01]  /*2620*/  FMUL.FTZ R29, R54, R47 ;  /* 0x0000002f361d7220 */ /* 0x000fe20000410000 */
[----:B------:R-:W-:Y:S02]  /*2630*/  HADD2.F32 R54, -RZ, R17.H1_H1 ;  /* 0x30000011ff367230 */ /* 0x000fe40000004100 */
[----:B------:R-:W-:Y:S01]  /*2640*/  FFMA.FTZ R36, R36, R25, 1 ;  /* 0x3f80000024247423 */ /* 0x000fe20000010019 */
[----:B------:R-:W-:-:S03]  /*2650*/  HADD2.F32 R25, -RZ, R16.H0_H0 ;  /* 0x20000010ff197230 */ /* 0x000fc60000004100 */
[----:B------:R-:W-:Y:S01]  /*2660*/  FMUL.FTZ R29, R29, R36 ;  /* 0x000000241d1d7220 */ /* 0x000fe20000410000 */
[----:B------:R-:W-:Y:S01]  /*2670*/  FMUL.FTZ R36, R43, R33 ;  /* 0x000000212b247220 */ /* 0x000fe20000410000 */
[----:B------:R-:W-:-:S03]  /*2680*/  FADD.FTZ R25, R25, -UR14 ;  /* 0x8000000e19197e21 */ /* 0x000fc60008010000 */
[----:B------:R-:W-:Y:S01]  /*2690*/  FFMA.FTZ R35, R26, R36, R35 ;  /* 0x000000241a237223 */ /* 0x000fe20000010023 */
[----:B------:R-:W-:Y:S01]  /*26a0*/  FMUL.FTZ R25, R25, UR9 ;  /* 0x0000000919197c20 */ /* 0x000fe20008410000 */
[----:B------:R-:W-:Y:S02]  /*26b0*/  HADD2.F32 R26, -RZ, R17.H0_H0 ;  /* 0x20000011ff1a7230 */ /* 0x000fe40000004100 */
        /* <DEDUP_REMOVED lines=11> */
[----:B------:R-:W-:Y:S01]  /*2770*/  FMUL.FTZ R34, R26, R33 ;  /* 0x000000211a227220 */ /* 0x000fe20000410000 */
[----:B------:R-:W-:Y:S01]  /*2780*/  FADD.FTZ R33, R31, R32 ;  /* 0x000000201f217221 */ /* 0x000fe20000010000 */
[----:B------:R-:W-:Y:S01]  /*2790*/  FMUL.FTZ R32, R42, R32 ;  /* 0x000000202a207220 */ /* 0x000fe20000410000 */
[----:B------:R-:W-:-:S03]  /*27a0*/  FMUL.FTZ R26, R39, UR9 ;  /* 0x00000009271a7c20 */ /* 0x000fc60008410000 */
[----:B------:R-:W-:Y:S01]  /*27b0*/  FFMA.FTZ R35, R27, R32, R35 ;  /* 0x000000201b237223 */ /* 0x000fe20000010023 */
[----:B------:R-:W-:Y:S01]  /*27c0*/  FFMA.FTZ R36, R42, R26, R41 ;  /* 0x0000001a2a247223 */ /* 0x000fe20000010029 */
[----:B------:R-:W-:Y:S01]  /*27d0*/  FADD.FTZ R37, R32, R37 ;  /* 0x0000002520257221 */ /* 0x000fe20000010000 */
[----:B------:R-:W-:Y:S02]  /*27e0*/  FMUL.FTZ R32, R43, R23 ;  /* 0x000000172b207220 */ /* 0x000fe40000410000 */
[----:B------:R-:W-:Y:S02]  /*27f0*/  FMUL.FTZ R39, R36, -1.4426950216293334961 ;  /* 0xbfb8aa3b24277820 */ /* 0x000fe40000410000 */
[----:B------:R-:W-:Y:S01]  /*2800*/  FFMA.FTZ R35, R30, R32, R35 ;  /* 0x000000201e237223 */ /* 0x000fe20000010023 */
[----:B------:R-:W-:Y:S01]  /*2810*/  FADD.FTZ R37, R37, R32 ;  /* 0x0000002025257221 */ /* 0x000fe20000010000 */
[----:B------:R-:W-:Y:S01]  /*2820*/  FADD.FTZ R32, R33, R22 ;  /* 0x0000001621207221 */ /* 0x000fe20000010000 */
[-C--:B------:R-:W-:Y:S01]  /*2830*/  FFMA.FTZ R33, R21, R22.reuse, R38 ;  /* 0x0000001615217223 */ /* 0x080fe20000010026 */
[----:B------:R-:W0:Y:S01]  /*2840*/  MUFU.EX2 R39, R39 ;  /* 0x0000002700277308 */ /* 0x000e220000000800 */
[----:B------:R-:W-:Y:S01]  /*2850*/  FMUL.FTZ R22, R42, R22 ;  /* 0x000000162a167220 */ /* 0x000fe20000410000 */
[----:B------:R-:W-:-:S02]  /*2860*/  HADD2.F32 R38, -RZ, R19.H1_H1 ;  /* 0x30000013ff267230 */ /* 0x000fc40000004100 */
[----:B------:R-:W-:Y:S01]  /*2870*/  FFMA.FTZ R33, R24, R29, R33 ;  /* 0x0000001d18217223 */ /* 0x000fe20000010021 */
[----:B------:R-:W-:Y:S01]  /*2880*/  FADD.FTZ R32, R32, R29 ;  /* 0x0000001d20207221 */ /* 0x000fe20000010000 */
[----:B------:R-:W-:Y:S01]  /*2890*/  FFMA.FTZ R35, R21, R22, R35 ;  /* 0x0000001615237223 */ /* 0x000fe20000010023 */
[----:B------:R-:W-:Y:S01]  /*28a0*/  FADD.FTZ R37, R22, R37 ;  /* 0x0000002516257221 */ /* 0x000fe20000010000 */
[----:B0-----:R-:W-:Y:S01]  /*28b0*/  FADD.FTZ R47, R39, 1 ;  /* 0x3f800000272f7421 */ /* 0x001fe20000010000 */
[----:B------:R-:W-:Y:S01]  /*28c0*/  FADD.FTZ R39, R44, R23 ;  /* 0x000000172c277221 */ /* 0x000fe20000010000 */
[----:B------:R-:W-:-:S03]  /*28d0*/  HADD2.F32 R23, -RZ, R19.H0_H0 ;  /* 0x20000013ff177230 */ /* 0x000fc60000004100 */
[----:B------:R-:W-:Y:S01]  /*28e0*/  FADD.FTZ R39, R39, R28 ;  /* 0x0000001c27277221 */ /* 0x000fe20000010000 */
[----:B------:R-:W0:Y:S01]  /*28f0*/  MUFU.RCP R47, R47 ;  /* 0x0000002f002f7308 */ /* 0x000e220000001000 */
[----:B------:R-:W-:Y:S02]  /*2900*/  FMUL.FTZ R28, R43, R28 ;  /* 0x0000001c2b1c7220 */ /* 0x000fe40000410000 */
[----:B------:R-:W-:Y:S02]  /*2910*/  FADD.FTZ R39, R39, R34 ;  /* 0x0000002227277221 */ /* 0x000fe40000010000 */
[----:B------:R-:W-:Y:S01]  /*2920*/  FFMA.FTZ R20, R20, R28, R35 ;  /* 0x0000001c14147223 */ /* 0x000fe20000010023 */
        /* <DEDUP_REMOVED lines=31> */
[----:B------:R-:W-:-:S03]  /*2b20*/  FMUL.FTZ R21, R42, R29 ;  /* 0x0000001d2a157220 */ /* 0x000fc60000410000 */
[----:B------:R-:W-:Y:S01]  /*2b30*/  FMUL.FTZ R22, R42, R55 ;  /* 0x000000372a167220 */ /* 0x000fe20000410000 */
[----:B------:R-:W-:Y:S01]  /*2b40*/  FFMA.FTZ R20, R24, R21, R20 ;  /* 0x0000001518147223 */ /* 0x000fe20000010014 */
[----:B------:R-:W-:Y:S01]  /*2b50*/  FADD.FTZ R28, R21, R28 ;  /* 0x0000001c151c7221 */ /* 0x000fe20000010000 */
[----:B------:R-:W-:Y:S01]  /*2b60*/  FMUL.FTZ R21, R42, R31 ;  /* 0x0000001f2a157220 */ /* 0x000fe20000410000 */
[C---:B------:R-:W-:Y:S01]  /*2b70*/  FFMA.FTZ R24, R25.reuse, R34, R45 ;  /* 0x0000002219187223 */ /* 0x040fe2000001002d */
[----:B------:R-:W-:Y:S01]  /*2b80*/  FFMA.FTZ R29, R25, R35, R20 ;  /* 0x00000023191d7223 */ /* 0x000fe20000010014 */
[----:B------:R-:W-:Y:S01]  /*2b90*/  FADD.FTZ R28, R28, R35 ;  /* 0x000000231c1c7221 */ /* 0x000fe20000010000 */
[-C--:B------:R-:W-:Y:S01]  /*2ba0*/  FMUL.FTZ R25, R43, R30.reuse ;  /* 0x0000001e2b197220 */ /* 0x080fe20000410000 */
[----:B------:R-:W-:Y:S01]  /*2bb0*/  FFMA.FTZ R24, R27, R30, R24 ;  /* 0x0000001e1b187223 */ /* 0x000fe20000010018 */
[----:B------:R-:W-:Y:S01]  /*2bc0*/  FFMA.FTZ R20, R26, R21, R29 ;  /* 0x000000151a147223 */ /* 0x000fe2000001001d */
[----:B------:R-:W-:-:S03]  /*2bd0*/  FADD.FTZ R28, R21, R28 ;  /* 0x0000001c151c7221 */ /* 0x000fc60000010000 */
[----:B------:R-:W-:Y:S01]  /*2be0*/  FFMA.FTZ R34, R27, R25, R20 ;  /* 0x000000191b227223 */ /* 0x000fe20000010014 */
[----:B------:R-:W-:Y:S01]  /*2bf0*/  FADD.FTZ R25, R28, R25 ;  /* 0x000000191c197221 */ /* 0x000fe20000010000 */
[----:B------:R-:W-:Y:S01]  /*2c00*/  FFMA.FTZ R20, R26, R31, R33 ;  /* 0x0000001f1a147223 */ /* 0x000fe20000010021 */
[----:B------:R-:W-:Y:S01]  /*2c10*/  FADD.FTZ R26, R39, R30 ;  /* 0x0000001e271a7221 */ /* 0x000fe20000010000 */
[C---:B------:R-:W-:Y:S01]  /*2c20*/  FFMA.FTZ R21, R23.reuse, R22, R34 ;  /* 0x0000001617157223 */ /* 0x040fe20000010022 */
[----:B------:R-:W-:Y:S01]  /*2c30*/  FADD.FTZ R22, R22, R25 ;  /* 0x0000001916167221 */ /* 0x000fe20000010000 */
[----:B------:R-:W-:Y:S01]  /*2c40*/  FFMA.FTZ R25, R23, R55, R20 ;  /* 0x0000003717197223 */ /* 0x000fe20000010014 */
[----:B------:R-:W-:-:S07]  /*2c50*/  FADD.FTZ R27, R32, R55 ;  /* 0x00000037201b7221 */ /* 0x000fce0000010000 */
.L_x_811:
        /* <DEDUP_REMOVED lines=8> */
[----:B------:R-:W3:Y:S01]  /*2ce0*/  LDCU UR7, c[0x0][0x374] ;  /* 0x00006e80ff0777ac */ /* 0x000ee20008000800 */
[----:B------:R-:W4:Y:S01]  /*2cf0*/  SHFL.DOWN PT, R21, R22, 0x1, 0x1f ;  /* 0x08201f0016157f89 */ /* 0x000f2200000e0000 */
[----:B------:R-:W-:Y:S01]  /*2d00*/  BSSY.RECONVERGENT B0, `(.L_x_812) ;  /* 0x0000023000007945 */ /* 0x000fe20003800200 */
[----:B-1----:R-:W-:-:S04]  /*2d10*/  ULEA UR5, UR12, UR5, 0x18 ;  /* 0x000000050c057291 */ /* 0x002fc8000f8ec0ff */
[----:B--2---:R-:W-:Y:S01]  /*2d20*/  @!P0 FADD.FTZ R23, R20, R23 ;  /* 0x0000001714178221 */ /* 0x004fe20000010000 */
[----:B----4-:R-:W-:-:S04]  /*2d30*/  @!P0 FADD.FTZ R22, R21, R22 ;  /* 0x0000001615168221 */ /* 0x010fc80000010000 */
[----:B------:R-:W1:Y:S01]  /*2d40*/  SHFL.DOWN PT, R20, R23, 0x2, 0x1f ;  /* 0x08401f0017147f89 */ /* 0x000e6200000e0000 */
[----:B------:R-:W-:Y:S02]  /*2d50*/  ISETP.GT.AND P0, PT, R0, 0x1d, PT ;  /* 0x0000001d0000780c */ /* 0x000fe40003f04270 */
[C---:B0-----:R-:W-:Y:S01]  /*2d60*/  LEA R47, R56.reuse, UR5, 0x4 ;  /* 0x00000005382f7c11 */ /* 0x041fe2000f8e20ff */
[----:B------:R-:W0:Y:S01]  /*2d70*/  SHFL.DOWN PT, R21, R22, 0x2, 0x1f ;  /* 0x08401f0016157f89 */ /* 0x000e2200000e0000 */
[----:B------:R-:W-:-:S03]  /*2d80*/  ISETP.NE.AND P1, PT, R56, RZ, PT ;  /* 0x000000ff3800720c */ /* 0x000fc60003f25270 */
        /* <DEDUP_REMOVED lines=26> */
.L_x_813:
[----:B------:R-:W-:Y:S05]  /*2f30*/  BSYNC.RECONVERGENT B0 ;  /* 0x0000000000007941 */ /* 0x000fea0003800200 */
.L_x_812:
[----:B------:R-:W-:Y:S06]  /*2f40*/  BAR.SYNC.DEFER_BLOCKING 0x0 ;  /* 0x0000000000007b1d */ /* 0x000fec0000010000 */
[----:B------:R-:W-:Y:S04]  /*2f50*/  BSSY.RECONVERGENT B0, `(.L_x_814) ;  /* 0x0000033000007945 */ /* 0x000fe80003800200 */
[----:B------:R-:W-:Y:S05]  /*2f60*/  @P1 BRA `(.L_x_815) ;  /* 0x0000000000c41947 */ /* 0x000fea0003800000 */
[----:B------:R-:W-:-:S09]  /*2f70*/  ULEA UR5, UR12, UR8, 0x18 ;  /* 0x000000080c057291 */ /* 0x000fd2000f8ec0ff */
[----:B------:R-:W4:Y:S04]  /*2f80*/  LDS.128 R32, [UR5+0x20] ;  /* 0x00002005ff207984 */ /* 0x000f280008000c00 */
[----:B------:R-:W5:Y:S04]  /*2f90*/  LDS.128 R36, [UR5+0x30] ;  /* 0x00003005ff247984 */ /* 0x000f680008000c00 */
[----:B------:R-:W5:Y:S01]  /*2fa0*/  LDS.128 R28, [UR5+0x40] ;  /* 0x00004005ff1c7984 */ /* 0x000f620008000c00 */
[----:B----4-:R-:W-:Y:S01]  /*2fb0*/  FADD.FTZ R21, R44, R32 ;  /* 0x000000202c157221 */ /* 0x010fe20000010000 */
[----:B------:R-:W-:-:S02]  /*2fc0*/  FADD.FTZ R32, R45, R33 ;  /* 0x000000212d207221 */ /* 0x000fc40000010000 */
[----:B0--3--:R-:W-:Y:S01]  /*2fd0*/  LDS.64 R44, [UR5+0xb0] ;  /* 0x0000b005ff2c7984 */ /* 0x009fe20008000a00 */
[----:B------:R-:W-:Y:S01]  /*2fe0*/  FADD.FTZ R33, R21, R34 ;  /* 0x0000002215217221 */ /* 0x000fe20000010000 */
[----:B------:R-:W-:Y:S02]  /*2ff0*/  FADD.FTZ R32, R32, R35 ;  /* 0x0000002320207221 */ /* 0x000fe40000010000 */
[----:B-12---:R-:W0:Y:S01]  /*3000*/  LDS.128 R20, [UR5+0x50] ;  /* 0x00005005ff147984 */ /* 0x006e220008000c00 */
[----:B-----5:R-:W-:Y:S01]  /*3010*/  FADD.FTZ R33, R33, R36 ;  /* 0x0000002421217221 */ /* 0x020fe20000010000 */
[----:B------:R-:W-:-:S03]  /*3020*/  FADD.FTZ R32, R32, R37 ;  /* 0x0000002520207221 */ /* 0x000fc60000010000 */
[----:B------:R-:W-:Y:S01]  /*3030*/  FADD.FTZ R33, R33, R38 ;  /* 0x0000002621217221 */ /* 0x000fe20000010000 */
[----:B------:R-:W-:Y:S02]  /*3040*/  FADD.FTZ R32, R32, R39 ;  /* 0x0000002720207221 */ /* 0x000fe40000010000 */
[----:B------:R-:W1:Y:S01]  /*3050*/  LDS.128 R36, [UR5+0x60] ;  /* 0x00006005ff247984 */ /* 0x000e620008000c00 */
[----:B------:R-:W-:Y:S01]  /*3060*/  FADD.FTZ R33, R33, R28 ;  /* 0x0000001c21217221 */ /* 0x000fe20000010000 */
        /* <DEDUP_REMOVED lines=33> */
.L_x_815:
[----:B------:R-:W-:Y:S05]  /*3280*/  BSYNC.RECONVERGENT B0 ;  /* 0x0000000000007941 */ /* 0x000fea0003800200 */
.L_x_814:
[----:B------:R-:W4:Y:S08]  /*3290*/  LDC R54, c[0x0][0x370] ;  /* 0x0000dc00ff367b82 */ /* 0x000f300000000800 */
[----:B------:R-:W-:Y:S01]  /*32a0*/  BAR.SYNC.DEFER_BLOCKING 0x0 ;  /* 0x0000000000007b1d */ /* 0x000fe20000010000 */
[----:B------:R-:W-:Y:S01]  /*32b0*/  ISETP.GT.U32.AND P2, PT, R56, 0x4f, PT ;  /* 0x0000004f3800780c */ /* 0x000fe20003f44070 */
[----:B------:R-:W-:-:S04]  /*32c0*/  IMAD R49, R49, 0x50, R56 ;  /* 0x0000005031317824 */ /* 0x000fc800078e0238 */
[----:B------:R-:W-:Y:S01]  /*32d0*/  BSSY.RECONVERGENT B0, `(.L_x_816) ;  /* 0x0000026000007945 */ /* 0x000fe20003800200 */
[----:B----4-:R-:W-:-:S07]  /*32e0*/  ISETP.GE.U32.AND P0, PT, R54, 0x2, PT ;  /* 0x000000023600780c */ /* 0x010fce0003f06070 */
[----:B------:R-:W-:Y:S06]  /*32f0*/  @P2 BRA `(.L_x_817) ;  /* 0x00000000008c2947 */ /* 0x000fec0003800000 */
[----:B-123--:R-:W1:Y:S04]  /*3300*/  LDS.128 R20, [R47+0x500] ;  /* 0x000500002f147984 */ /* 0x00ee680000000c00 */
[----:B------:R-:W2:Y:S04]  /*3310*/  LDS.128 R28, [R47+0xa00] ;  /* 0x000a00002f1c7984 */ /* 0x000ea80000000c00 */
        /* <DEDUP_REMOVED lines=33> */
.L_x_817:
[----:B------:R-:W-:Y:S05]  /*3530*/  BSYNC.RECONVERGENT B0 ;  /* 0x0000000000007941 */ /* 0x000fea0003800200 */
.L_x_816:
[----:B------:R-:W-:Y:S04]  /*3540*/  BSSY.RECONVERGENT B0, `(.L_x_818) ;  /* 0x000001c000007945 */ /* 0x000fe80003800200 */
[----:B------:R-:W-:Y:S05]  /*3550*/  @P2 BRA `(.L_x_819) ;  /* 0x0000000000682947 */ /* 0x000fea0003800000 */
[----:B---3--:R-:W3:Y:S08]  /*3560*/  LDC.64 R20, c[0x0][0x3f8] ;  /* 0x0000fe00ff147b82 */ /* 0x008ef00000000a00 */
[----:B-12---:R-:W1:Y:S01]  /*3570*/  LDC.64 R22, c[0x0][0x3d8] ;  /* 0x0000f600ff167b82 */ /* 0x006e620000000a00 */
[----:B---3--:R-:W-:Y:S01]  /*3580*/  IMAD.WIDE.U32 R28, R20, 0x3, RZ ;  /* 0x00000003141c7825 */ /* 0x008fe200078e00ff */
        /* <DEDUP_REMOVED lines=23> */
.L_x_819:
[----:B------:R-:W-:Y:S05]  /*3700*/  BSYNC.RECONVERGENT B0 ;  /* 0x0000000000007941 */ /* 0x000fea0003800200 */
.L_x_818:
[----:B------:R-:W-:Y:S05]  /*3710*/  @!P0 BRA `(.L_x_820) ;  /* 0x0000000800c48947 */ /* 0x000fea0003800000 */
[----:B------:R-:W-:Y:S01]  /*3720*/  ULOP3.LUT UR5, UR4, 0x1, URZ, 0xc0, !UPT ;  /* 0x0000000104057892 */ /* 0x000fe2000f8ec0ff */
[----:B---34-:R-:W3:Y:S01]  /*3730*/  LDC.64 R20, c[0x0][0x3d0] ;  /* 0x0000f400ff147b82 */ /* 0x018ee20000000a00 */
[----:B--2---:R-:W2:Y:S01]  /*3740*/  S2R R22, SR_CTAID.Y ;  /* 0x0000000000167919 */ /* 0x004ea20000002600 */
[----:B------:R-:W-:-:S03]  /*3750*/  ISETP.GE.U32.AND P2, PT, R54, 0x8, PT ;  /* 0x000000083600780c */ /* 0x000fc60003f46070 */
[----:B------:R-:W-:-:S05]  /*3760*/  MOV R27, UR5 ;  /* 0x00000005001b7c02 */ /* 0x000fca0008000f00 */
[----:B------:R-:W-:-:S04]  /*3770*/  IMAD R27, R27, UR7, RZ ;  /* 0x000000071b1b7c24 */ /* 0x000fc8000f8e02ff */
[----:B-1----:R-:W-:-:S05]  /*3780*/  IMAD R23, R27, R54, RZ ;  /* 0x000000361b177224 */ /* 0x002fca00078e02ff */
[----:B------:R-:W-:-:S05]  /*3790*/  SHF.L.U32 R23, R23, 0x1, RZ ;  /* 0x0000000117177819 */ /* 0x000fca00000006ff */
[----:B---3--:R-:W-:Y:S01]  /*37a0*/  IMAD.WIDE R20, R23, 0x4, R20 ;  /* 0x0000000417147825 */ /* 0x008fe200078e0214 */
[----:B--2---:R-:W-:Y:S06]  /*37b0*/  @P1 BRA `(.L_x_821) ;  /* 0x0000000000581947 */ /* 0x004fec0003800000 */
[----:B------:R-:W1:Y:S01]  /*37c0*/  LDC.64 R24, c[0x0][0x3c8] ;  /* 0x0000f200ff187b82 */ /* 0x000e620000000a00 */
[----:B------:R-:W-:Y:S01]  /*37d0*/  ULOP3.LUT UP0, UR5, UR4, 0x2, URZ, 0xc0, !UPT ;  /* 0x0000000204057892 */ /* 0x000fe2000f80c0ff */
[----:B------:R-:W-:Y:S01]  /*37e0*/  IADD3 R27, PT, PT, R27, R22, RZ ;  /* 0x000000161b1b7210 */ /* 0x000fe20007ffe0ff */
[----:B------:R-:W-:Y:S02]  /*37f0*/  IMAD R23, R3, UR7, R22 ;  /* 0x0000000703177c24 */ /* 0x000fe4000f8e0216 */
[----:B------:R-:W-:Y:S02]  /*3800*/  UIADD3 UR5, UPT, UPT, -UR5, 0x1, URZ ;  /* 0x0000000105057890 */ /* 0x000fe4000fffe1ff */
[----:B------:R-:W-:-:S04]  /*3810*/  PLOP3.LUT P0, PT, PT, PT, UP0, 0x80, 0x8 ;  /* 0x000000000008781c */ /* 0x000fc80003f0f008 */
[----:B------:R-:W-:-:S04]  /*3820*/  SEL R28, R54, RZ, !P0 ;  /* 0x000000ff361c7207 */ /* 0x000fc80004000000 */
        /* <DEDUP_REMOVED lines=10> */
.L_x_822:
[----:B-1----:R-:W2:Y:S04]  /*38d0*/  LDG.E.STRONG.GPU R23, desc[UR10][R26.64] ;  /* 0x0000000a1a177981 */ /* 0x002ea8000c1ef900 */
[----:B--2---:R-:W-:Y:S01]  /*38e0*/  CCTL.IVALL ;  /* 0x00000000ff00798f */ /* 0x004fe20002000000 */
[----:B------:R-:W-:Y:S05]  /*38f0*/  YIELD ;  /* 0x0000000000007946 */ /* 0x000fea0003800000 */
[----:B------:R-:W-:-:S13]  /*3900*/  ISETP.NE.AND P0, PT, R23, R28, PT ;  /* 0x0000001c1700720c */ /* 0x000fda0003f05270 */
[----:B------:R-:W-:Y:S05]  /*3910*/  @P0 BRA `(.L_x_822) ;  /* 0xfffffffc00ec0947 */ /* 0x000fea000383ffff */
.L_x_821:
        /* <DEDUP_REMOVED lines=21> */
.L_x_824:
[----:B------:R-:W-:Y:S01]  /*3a70*/  ISETP.EQ.OR P2, PT, R32, RZ, P1 ;  /* 0x000000ff2000720c */ /* 0x000fe20000f42670 */
[----:B------:R-:W-:-:S06]  /*3a80*/  UIADD3 UR8, UPT, UPT, UR5, 0x1, URZ ;  /* 0x0000000105087890 */ /* 0x000fcc000fffe0ff */
[----:B------:R-:W-:-:S06]  /*3a90*/  ISETP.EQ.OR P3, PT, R3, UR8, P1 ;  /* 0x0000000803007c0c */ /* 0x000fcc0008f62670 */
[----:B------:R-:W-:-:S06]  /*3aa0*/  @!P2 IMAD.WIDE.U32 R26, R49, 0x8, R20 ;  /* 0x00000008311aa825 */ /* 0x000fcc00078e0014 */
[----:B------:R-:W0:Y:S01]  /*3ab0*/  @!P2 LDG.E.64 R26, desc[UR10][R26.64] ;  /* 0x0000000a1a1aa981 */ /* 0x000e22000c1e1b00 */
[----:B------:R-:W-:-:S06]  /*3ac0*/  @!P3 IMAD.WIDE.U32 R24, R47, 0x8, R20 ;  /* 0x000000082f18b825 */ /* 0x000fcc00078e0014 */
[----:B------:R-:W2:Y:S01]  /*3ad0*/  @!P3 LDG.E.64 R24, desc[UR10][R24.64] ;  /* 0x0000000a1818b981 */ /* 0x000ea2000c1e1b00 */
[----:B------:R-:W-:-:S06]  /*3ae0*/  UIADD3 UR8, UPT, UPT, UR5, 0x2, URZ ;  /* 0x0000000205087890 */ /* 0x000fcc000fffe0ff */
[----:B------:R-:W-:Y:S01]  /*3af0*/  ISETP.EQ.OR P4, PT, R3, UR8, P1 ;  /* 0x0000000803007c0c */ /* 0x000fe20008f82670 */
[----:B------:R-:W-:-:S06]  /*3b00*/  UIADD3 UR8, UPT, UPT, UR5, 0x3, URZ ;  /* 0x0000000305087890 */ /* 0x000fcc000fffe0ff */
[----:B------:R-:W-:Y:S01]  /*3b10*/  ISETP.EQ.OR P0, PT, R3, UR8, P1 ;  /* 0x0000000803007c0c */ /* 0x000fe20008f02670 */
[----:B------:R-:W-:-:S12]  /*3b20*/  UIADD3 UR8, UPT, UPT, UR5, 0x4, URZ ;  /* 0x0000000405087890 */ /* 0x000fd8000fffe0ff */
[----:B------:R-:W-:-:S06]  /*3b30*/  @!P0 IMAD.WIDE.U32 R28, R23, 0x8, R20 ;  /* 0x00000008171c8825 */ /* 0x000fcc00078e0014 */
[----:B------:R-:W3:Y:S01]  /*3b40*/  @!P0 LDG.E.64 R28, desc[UR10][R28.64] ;  /* 0x0000000a1c1c8981 */ /* 0x000ee2000c1e1b00 */
[----:B0-----:R-:W-:Y:S01]  /*3b50*/  @!P2 FADD.FTZ R44, R44, R26 ;  /* 0x0000001a2c2ca221 */ /* 0x001fe20000010000 */
[----:B------:R-:W-:Y:S01]  /*3b60*/  @!P2 FADD.FTZ R45, R45, R27 ;  /* 0x0000001b2d2da221 */ /* 0x000fe20000010000 */
[----:B------:R-:W-:Y:S01]  /*3b70*/  @!P4 IMAD.WIDE.U32 R26, R31, 0x8, R20 ;  /* 0x000000081f1ac825 */ /* 0x000fe200078e0014 */
[----:B------:R-:W-:-:S05]  /*3b80*/  ISETP.EQ.OR P2, PT, R3, UR8, P1 ;  /* 0x0000000803007c0c */ /* 0x000fca0008f42670 */
[----:B------:R-:W4:Y:S01]  /*3b90*/  @!P4 LDG.E.64 R26, desc[UR10][R26.64] ;  /* 0x0000000a1a1ac981 */ /* 0x000f22000c1e1b00 */
[----:B--2---:R-:W-:Y:S01]  /*3ba0*/  @!P3 FADD.FTZ R44, R44, R24 ;  /* 0x000000182c2cb221 */ /* 0x004fe20000010000 */
[----:B------:R-:W-:-:S06]  /*3bb0*/  @!P3 FADD.FTZ R45, R45, R25 ;  /* 0x000000192d2db221 */ /* 0x000fcc0000010000 */
[----:B------:R-:W-:-:S06]  /*3bc0*/  @!P2 IMAD.WIDE.U32 R24, R35, 0x8, R20 ;  /* 0x000000082318a825 */ /* 0x000fcc00078e0014 */
[----:B------:R-:W2:Y:S01]  /*3bd0*/  @!P2 LDG.E.64 R24, desc[UR10][R24.64] ;  /* 0x0000000a1818a981 */ /* 0x000ea2000c1e1b00 */
[----:B------:R-:W-:Y:S02]  /*3be0*/  UIADD3 UR8, UPT, UPT, UR5, 0x5, URZ ;  /* 0x0000000505087890 */ /* 0x000fe4000fffe0ff */
[----:B------:R-:W-:-:S04]  /*3bf0*/  UIADD3 UR12, UPT, UPT, UR5, 0x6, URZ ;  /* 0x00000006050c7890 */ /* 0x000fc8000fffe0ff */
[----:B------:R-:W-:Y:S01]  /*3c00*/  ISETP.EQ.OR P3, PT, R3, UR8, P1 ;  /* 0x0000000803007c0c */ /* 0x000fe20008f62670 */
[----:B------:R-:W-:Y:S01]  /*3c10*/  UIADD3 UR8, UPT, UPT, UR5, 0x7, URZ ;  /* 0x0000000705087890 */ /* 0x000fe2000fffe0ff */
[----:B----4-:R-:W-:Y:S01]  /*3c20*/  @!P4 FADD.FTZ R44, R44, R26 ;  /* 0x0000001a2c2cc221 */ /* 0x010fe20000010000 */
[----:B------:R-:W-:Y:S01]  /*3c30*/  @!P4 FADD.FTZ R45, R45, R27 ;  /* 0x0000001b2d2dc221 */ /* 0x000fe20000010000 */
[----:B------:R-:W-:Y:S02]  /*3c40*/  ISETP.EQ.OR P4, PT, R3, UR12, P1 ;  /* 0x0000000c03007c0c */ /* 0x000fe40008f82670 */
[----:B---3--:R-:W-:Y:S01]  /*3c50*/  @!P0 FADD.FTZ R44, R44, R28 ;  /* 0x0000001c2c2c8221 */ /* 0x008fe20000010000 */
[----:B------:R-:W-:Y:S01]  /*3c60*/  @!P0 FADD.FTZ R45, R45, R29 ;  /* 0x0000001d2d2d8221 */ /* 0x000fe20000010000 */
[----:B------:R-:W-:-:S05]  /*3c70*/  ISETP.EQ.OR P0, PT, R3, UR8, P1 ;  /* 0x0000000803007c0c */ /* 0x000fca0008f02670 */
[----:B------:R-:W-:-:S06]  /*3c80*/  @!P3 IMAD.WIDE.U32 R26, R39, 0x8, R20 ;  /* 0x00000008271ab825 */ /* 0x000fcc00078e0014 */
[----:B------:R-:W3:Y:S01]  /*3c90*/  @!P3 LDG.E.64 R26, desc[UR10][R26.64] ;  /* 0x0000000a1a1ab981 */ /* 0x000ee2000c1e1b00 */
[----:B------:R-:W-:-:S04]  /*3ca0*/  @!P4 IMAD.WIDE.U32 R28, R33, 0x8, R20 ;  /* 0x00000008211cc825 */ /* 0x000fc800078e0014 */
[----:B--2---:R-:W-:Y:S01]  /*3cb0*/  @!P2 FADD.FTZ R44, R44, R24 ;  /* 0x000000182c2ca221 */ /* 0x004fe20000010000 */
[----:B------:R-:W-:Y:S01]  /*3cc0*/  @!P2 FADD.FTZ R45, R45, R25 ;  /* 0x000000192d2da221 */ /* 0x000fe20000010000 */
[----:B------:R-:W-:Y:S01]  /*3cd0*/  @!P0 IMAD.WIDE.U32 R24, R37, 0x8, R20 ;  /* 0x0000000825188825 */ /* 0x000fe200078e0014 */
[----:B------:R-:W2:Y:S05]  /*3ce0*/  @!P4 LDG.E.64 R28, desc[UR10][R28.64] ;  /* 0x0000000a1c1cc981 */ /* 0x000eaa000c1e1b00 */
[----:B------:R-:W4:Y:S01]  /*3cf0*/  @!P0 LDG.E.64 R24, desc[UR10][R24.64] ;  /* 0x0000000a18188981 */ /* 0x000f22000c1e1b00 */
[----:B------:R-:W-:-:S06]  /*3d00*/  UIADD3 UR5, UPT, UPT, UR5, 0x8, URZ ;  /* 0x0000000805057890 */ /* 0x000fcc000fffe0ff */
[----:B------:R-:W-:Y:S02]  /*3d10*/  ISETP.NE.AND P2, PT, R30, UR5, PT ;  /* 0x000000051e007c0c */ /* 0x000fe4000bf45270 */
[----:B------:R-:W-:Y:S01]  /*3d20*/  IADD3 R32, PT, PT, R32, 0x8, RZ ;  /* 0x0000000820207810 */ /* 0x000fe20007ffe0ff */
[----:B---3--:R-:W-:Y:S01]  /*3d30*/  @!P3 FADD.FTZ R44, R44, R26 ;  /* 0x0000001a2c2cb221 */ /* 0x008fe20000010000 */
[----:B------:R-:W-:Y:S01]  /*3d40*/  @!P3 FADD.FTZ R45, R45, R27 ;  /* 0x0000001b2d2db221 */ /* 0x000fe20000010000 */
[----:B------:R-:W-:Y:S02]  /*3d50*/  MOV R26, UR7 ;  /* 0x00000007001a7c02 */ /* 0x000fe40008000f00 */
[----:B--2---:R-:W-:Y:S01]  /*3d60*/  @!P4 FADD.FTZ R44, R44, R28 ;  /* 0x0000001c2c2cc221 */ /* 0x004fe20000010000 */
[----:B------:R-:W-:Y:S01]  /*3d70*/  @!P4 FADD.FTZ R45, R45, R29 ;  /* 0x0000001d2d2dc221 */ /* 0x000fe20000010000 */
[----:B------:R-:W-:Y:S02]  /*3d80*/  MOV R28, UR7 ;  /* 0x00000007001c7c02 */ /* 0x000fe40008000f00 */
[----:B------:R-:W-:Y:S01]  /*3d90*/  LEA R37, R26, R37, 0x3 ;  /* 0x000000251a257211 */ /* 0x000fe200078e18ff */
[----:B----4-:R-:W-:Y:S01]  /*3da0*/  @!P0 FADD.FTZ R44, R44, R24 ;  /* 0x000000182c2c8221 */ /* 0x010fe20000010000 */
[----:B------:R-:W-:Y:S01]  /*3db0*/  LEA R49, R28, R49, 0x3 ;  /* 0x000000311c317211 */ /* 0x000fe200078e18ff */
        /* <DEDUP_REMOVED lines=9> */
.L_x_823:
        /* <DEDUP_REMOVED lines=20> */
[--C-:B------:R-:W-:Y:S01]  /*3f90*/  @!P3 IMAD.WIDE.U32 R28, R29, 0x8, R20.reuse ;  /* 0x000000081d1cb825 */ /* 0x100fe200078e0014 */
        /* <DEDUP_REMOVED lines=13> */
.L_x_825:
        /* <DEDUP_REMOVED lines=12> */
[----:B------:R-:W2:Y:S01]  /*4130*/  @!P0 LDG.E.64 R24, desc[UR10][R24.64] ;  /* 0x0000000a18188981 */ /* 0x000ea2000c1e1b00 */
[----:B------:R-:W-:Y:S01]  /*4140*/  IADD3 R23, PT, PT, R23, 0x2, RZ ;  /* 0x0000000217177810 */ /* 0x000fe20007ffe0ff */
[----:B0-----:R-:W-:Y:S01]  /*4150*/  @!P2 FADD.FTZ R44, R44, R26 ;  /* 0x0000001a2c2ca221 */ /* 0x001fe20000010000 */
[----:B------:R-:W-:-:S03]  /*4160*/  @!P2 FADD.FTZ R45, R45, R27 ;  /* 0x0000001b2d2da221 */ /* 0x000fc60000010000 */
[----:B--2---:R-:W-:Y:S01]  /*4170*/  @!P0 FADD.FTZ R44, R44, R24 ;  /* 0x000000182c2c8221 */ /* 0x004fe20000010000 */
[----:B------:R-:W-:-:S07]  /*4180*/  @!P0 FADD.FTZ R45, R45, R25 ;  /* 0x000000192d2d8221 */ /* 0x000fce0000010000 */
.L_x_826:
        /* <DEDUP_REMOVED lines=9> */
.L_x_827:
[----:B------:R-:W-:Y:S05]  /*4220*/  BSYNC.RECONVERGENT B0 ;  /* 0x0000000000007941 */ /* 0x000fea0003800200 */
.L_x_820:
[----:B------:R-:W5:Y:S01]  /*4230*/  S2UR UR8, SR_CgaCtaId ;  /* 0x00000000000879c3 */ /* 0x000f620000008800 */
[----:B------:R-:W-:Y:S01]  /*4240*/  UMOV UR5, 0x400 ;  /* 0x0000040000057882 */ /* 0x000fe20000000000 */
[--C-:B--2-4-:R-:W-:Y:S02]  /*4250*/  HADD2.F32 R22, -RZ, R4.reuse.H0_H0 ;  /* 0x20000004ff167230 */ /* 0x114fe40000004100 */
[----:B-1----:R-:W-:-:S03]  /*4260*/  HADD2.F32 R23, -RZ, R4.H1_H1 ;  /* 0x30000004ff177230 */ /* 0x002fc60000004100 */
[----:B------:R-:W-:Y:S02]  /*4270*/  FADD.FTZ R22, R22, -UR14 ;  /* 0x8000000e16167e21 */ /* 0x000fe40008010000 */
[----:B------:R-:W-:Y:S01]  /*4280*/  FADD.FTZ R24, R23, -UR14 ;  /* 0x8000000e17187e21 */ /* 0x000fe20008010000 */
[----:B------:R-:W-:Y:S02]  /*4290*/  HADD2.F32 R23, -RZ, R5.H1_H1 ;  /* 0x30000005ff177230 */ /* 0x000fe40000004100 */
        /* <DEDUP_REMOVED lines=11> */
[----:B------:R-:W-:Y:S01]  /*4350*/  HADD2.F32 R20, -RZ, R5.H0_H0 ;  /* 0x20000005ff147230 */ /* 0x000fe20000004100 */
        /* <DEDUP_REMOVED lines=19> */
.L_x_828:
[----:B------:R-:W1:Y:S01]  /*4490*/  LDCU UR5, c[0x0][0x41c] ;  /* 0x00008380ff0577ac */ /* 0x000e620008000800 */
[C-C-:B------:R-:W-:Y:S01]  /*44a0*/  FFMA.FTZ R22, R4.reuse, R31, R21.reuse ;  /* 0x0000001f04167223 */ /* 0x140fe20000010015 */
[----:B------:R-:W-:Y:S01]  /*44b0*/  FFMA.FTZ R25, R4, R32, R21 ;  /* 0x0000002004197223 */ /* 0x000fe20000010015 */
[----:B------:R-:W-:Y:S01]  /*44c0*/  BSSY.RECONVERGENT B0, `(.L_x_829) ;  /* 0x0000019000007945 */ /* 0x000fe20003800200 */
[----:B------:R-:W2:Y:S01]  /*44d0*/  LDCU.64 UR16, c[0x0][0x400] ;  /* 0x00008000ff1077ac */ /* 0x000ea20008000a00 */
[----:B------:R-:W-:Y:S01]  /*44e0*/  FFMA.FTZ R20, R43, R20, -R22 ;  /* 0x000000142b147223 */ /* 0x000fe20000010816 */
[----:B------:R-:W-:Y:S01]  /*44f0*/  FFMA.FTZ R26, R42, R23, -R25 ;  /* 0x000000172a1a7223 */ /* 0x000fe20000010819 */
[----:B-1----:R-:W-:-:S05]  /*4500*/  IMAD R3, R3, UR5, R48 ;  /* 0x0000000503037c24 */ /* 0x002fca000f8e0230 */
[C---:B--2---:R-:W-:Y:S02]  /*4510*/  ISETP.GE.U32.AND P0, PT, R3.reuse, UR16, PT ;  /* 0x0000001003007c0c */ /* 0x044fe4000bf06070 */
[----:B------:R-:W-:Y:S02]  /*4520*/  SHF.R.S32.HI R24, RZ, 0x1f, R3 ;  /* 0x0000001fff187819 */ /* 0x000fe40000011403 */
[C---:B------:R-:W-:Y:S02]  /*4530*/  IADD3 R33, PT, PT, R3.reuse, 0x8, RZ ;  /* 0x0000000803217810 */ /* 0x040fe40007ffe0ff */
[----:B------:R-:W-:Y:S02]  /*4540*/  ISETP.GE.AND.EX P0, PT, R24, UR17, PT, P0 ;  /* 0x0000001118007c0c */ /* 0x000fe4000bf06300 */
[----:B------:R-:W-:-:S11]  /*4550*/  IADD3 R5, PT, PT, R3, 0x10, RZ ;  /* 0x0000001003057810 */ /* 0x000fd60007ffe0ff */
[----:B------:R-:W-:Y:S05]  /*4560*/  @P0 BRA `(.L_x_830) ;  /* 0x0000000000380947 */ /* 0x000fea0003800000 */
[----:B------:R-:W1:Y:S01]  /*4570*/  LDCU.64 UR18, c[0x0][0x3f8] ;  /* 0x00007f00ff1277ac */ /* 0x000e620008000a00 */
[----:B------:R-:W-:Y:S01]  /*4580*/  MOV R22, R50 ;  /* 0x0000003200167202 */ /* 0x000fe20000000f00 */
[----:B------:R-:W-:Y:S01]  /*4590*/  FMUL.FTZ R27, R20, UR9 ;  /* 0x00000009141b7c20 */ /* 0x000fe20008410000 */
[----:B------:R-:W-:Y:S01]  /*45a0*/  MOV R23, R53 ;  /* 0x0000003500177202 */ /* 0x000fe20000000f00 */
[----:B------:R-:W2:Y:S01]  /*45b0*/  LDCU.64 UR12, c[0x0][0x380] ;  /* 0x00007000ff0c77ac */ /* 0x000ea20008000a00 */
[----:B------:R-:W-:Y:S01]  /*45c0*/  FMUL.FTZ R20, R26, UR9 ;  /* 0x000000091a147c20 */ /* 0x000fe20008410000 */
[----:B-1----:R-:W-:Y:S02]  /*45d0*/  IMAD R28, R24, UR18, RZ ;  /* 0x00000012181c7c24 */ /* 0x002fe4000f8e02ff */
[----:B------:R-:W-:-:S04]  /*45e0*/  IMAD.WIDE.U32 R24, R3, UR18, R22 ;  /* 0x0000001203187c25 */ /* 0x000fc8000f8e0016 */
[----:B------:R-:W-:Y:S01]  /*45f0*/  IMAD R23, R3, UR19, R28 ;  /* 0x0000001303177c24 */ /* 0x000fe2000f8e021c */
[----:B--2---:R-:W-:-:S04]  /*4600*/  LEA R22, P0, R24, UR12, 0x1 ;  /* 0x0000000c18167c11 */ /* 0x004fc8000f8008ff */
[----:B------:R-:W-:Y:S02]  /*4610*/  IADD3 R23, PT, PT, R25, R23, RZ ;  /* 0x0000001719177210 */ /* 0x000fe40007ffe0ff */
[----:B------:R-:W-:Y:S02]  /*4620*/  F2FP.F16.F32.PACK_AB R25, R20, R27 ;  /* 0x0000001b1419723e */ /* 0x000fe400000000ff */
[----:B------:R-:W-:-:S05]  /*4630*/  LEA.HI.X R23, R24, UR13, R23, 0x1, P0 ;  /* 0x0000000d18177c11 */ /* 0x000fca00080f0c17 */
[----:B------:R1:W-:Y:S02]  /*4640*/  STG.E desc[UR10][R22.64], R25 ;  /* 0x0000001916007986 */ /* 0x0003e4000c10190a */
.L_x_830:
[----:B------:R-:W-:Y:S05]  /*4650*/  BSYNC.RECONVERGENT B0 ;  /* 0x0000000000007941 */ /* 0x000fea0003800200 */
.L_x_829:
[--C-:B-1----:R-:W-:Y:S01]  /*4660*/  HADD2.F32 R22, -RZ, R6.reuse.H0_H0 ;  /* 0x20000006ff167230 */ /* 0x102fe20000004100 */
[----:B------:R-:W-:Y:S01]  /*4670*/  ISETP.GE.U32.AND P0, PT, R33, UR16, PT ;  /* 0x0000001021007c0c */ /* 0x000fe2000bf06070 */
[----:B------:R-:W-:Y:S01]  /*4680*/  HADD2.F32 R23, -RZ, R6.H1_H1 ;  /* 0x30000006ff177230 */ /* 0x000fe20000004100 */
[----:B------:R-:W-:Y:S01]  /*4690*/  ISETP.GE.U32.AND P1, PT, R5, UR16, PT ;  /* 0x0000001005007c0c */ /* 0x000fe2000bf26070 */
[--C-:B------:R-:W-:Y:S02]  /*46a0*/  HADD2.F32 R6, -RZ, R7.reuse.H0_H0 ;  /* 0x20000007ff067230 */ /* 0x100fe40000004100 */
[----:B------:R-:W-:Y:S01]  /*46b0*/  FADD.FTZ R22, R22, -UR14 ;  /* 0x8000000e16167e21 */ /* 0x000fe20008010000 */
[----:B------:R-:W-:Y:S01]  /*46c0*/  SHF.R.S32.HI R34, RZ, 0x1f, R33 ;  /* 0x0000001fff227819 */ /* 0x000fe20000011421 */
[----:B------:R-:W-:Y:S01]  /*46d0*/  FADD.FTZ R23, R23, -UR14 ;  /* 0x8000000e17177e21 */ /* 0x000fe20008010000 */
[----:B------:R-:W-:Y:S01]  /*46e0*/  SHF.R.S32.HI R20, RZ, 0x1f, R5 ;  /* 0x0000001fff147819 */ /* 0x000fe20000011405 */
[----:B------:R-:W-:Y:S01]  /*46f0*/  FMUL.FTZ R22, R22, UR9 ;  /* 0x0000000916167c20 */ /* 0x000fe20008410000 */
[----:B------:R-:W-:Y:S01]  /*4700*/  ISETP.GE.AND.EX P0, PT, R34, UR17, PT, P0 ;  /* 0x0000001122007c0c */ /* 0x000fe2000bf06300 */
[----:B------:R-:W-:Y:S01]  /*4710*/  HADD2.F32 R7, -RZ, R7.H1_H1 ;  /* 0x30000007ff077230 */ /* 0x000fe20000004100 */
[----:B------:R-:W-:Y:S01]  /*4720*/  ISETP.GE.AND.EX P1, PT, R20, UR17, PT, P1 ;  /* 0x0000001114007c0c */ /* 0x000fe2000bf26310 */
[----:B------:R-:W-:-:S02]  /*4730*/  HADD2.F32 R35, -RZ, R8.H0_H0 ;  /* 0x20000008ff237230 */ /* 0x000fc40000004100 */
[----:B------:R-:W-:Y:S01]  /*4740*/  FFMA.FTZ R32, R4, R22, R21 ;  /* 0x0000001604207223 */ /* 0x000fe20000010015 */
[----:B------:R-:W-:Y:S01]  /*4750*/  FMUL.FTZ R31, R23, UR9 ;  /* 0x00000009171f7c20 */ /* 0x000fe20008410000 */
[----:B------:R-:W-:Y:S08]  /*4760*/  BRA.U !UP0, `(.L_x_831) ;  /* 0x0000000108487547 */ /* 0x000ff0000b800000 */
        /* <DEDUP_REMOVED lines=18> */
.L_x_831:
[----:B------:R-:W-:Y:S01]  /*4890*/  FFMA.FTZ R23, R4, R31, R21 ;  /* 0x0000001f04177223 */ /* 0x000fe20000010015 */
[----:B------:R-:W-:Y:S01]  /*48a0*/  BSSY.RECONVERGENT B0, `(.L_x_832) ;  /* 0x0000014000007945 */ /* 0x000fe20003800200 */
[----:B------:R-:W-:Y:S02]  /*48b0*/  HADD2.F32 R24, -RZ, R8.H1_H1 ;  /* 0x30000008ff187230 */ /* 0x000fe40000004100 */
[----:B------:R-:W-:Y:S01]  /*48c0*/  FFMA.FTZ R32, R43, R6, -R32 ;  /* 0x000000062b207223 */ /* 0x000fe20000010820 */
[----:B------:R-:W-:Y:S01]  /*48d0*/  FADD.FTZ R35, R35, -UR14 ;  /* 0x8000000e23237e21 */ /* 0x000fe20008010000 */
[----:B------:R-:W-:Y:S01]  /*48e0*/  FFMA.FTZ R8, R42, R7, -R23 ;  /* 0x000000072a087223 */ /* 0x000fe20000010817 */
[----:B------:R-:W-:Y:S06]  /*48f0*/  @P0 BRA `(.L_x_833) ;  /* 0x0000000000380947 */ /* 0x000fec0003800000 */
        /* <DEDUP_REMOVED lines=14> */
.L_x_833:
[----:B------:R-:W-:Y:S05]  /*49e0*/  BSYNC.RECONVERGENT B0 ;  /* 0x0000000000007941 */ /* 0x000fea0003800200 */
.L_x_832:
[----:B------:R-:W-:Y:S01]  /*49f0*/  FMUL.FTZ R35, R35, UR9 ;  /* 0x0000000923237c20 */ /* 0x000fe20008410000 */
[----:B------:R-:W-:Y:S01]  /*4a00*/  FADD.FTZ R24, R24, -UR14 ;  /* 0x8000000e18187e21 */ /* 0x000fe20008010000 */
[--C-:B-1----:R-:W-:Y:S02]  /*4a10*/  HADD2.F32 R6, -RZ, R9.reuse.H0_H0 ;  /* 0x20000009ff067230 */ /* 0x102fe40000004100 */
        /* <DEDUP_REMOVED lines=22> */
.L_x_834:
[----:B------:R-:W-:Y:S01]  /*4b80*/  FFMA.FTZ R7, R4, R29, R21 ;  /* 0x0000001d04077223 */ /* 0x000fe20000010015 */
[----:B------:R-:W-:Y:S01]  /*4b90*/  BSSY.RECONVERGENT B0, `(.L_x_835) ;  /* 0x0000014000007945 */ /* 0x000fe20003800200 */
[--C-:B------:R-:W-:Y:S02]  /*4ba0*/  HADD2.F32 R22, -RZ, R10.reuse.H0_H0 ;  /* 0x2000000aff167230 */ /* 0x100fe40000004100 */
[----:B------:R-:W-:Y:S01]  /*4bb0*/  FFMA.FTZ R30, R43, R6, -R30 ;  /* 0x000000062b1e7223 */ /* 0x000fe2000001081e */
[----:B------:R-:W-:Y:S02]  /*4bc0*/  HADD2.F32 R23, -RZ, R10.H1_H1 ;  /* 0x3000000aff177230 */ /* 0x000fe40000004100 */
[----:B------:R-:W-:Y:S01]  /*4bd0*/  FFMA.FTZ R10, R42, R9, -R7 ;  /* 0x000000092a0a7223 */ /* 0x000fe20000010807 */
[----:B------:R-:W-:Y:S06]  /*4be0*/  @P1 BRA `(.L_x_836) ;  /* 0x0000000000381947 */ /* 0x000fec0003800000 */
[----:B------:R-:W1:Y:S01]  /*4bf0*/  LDCU.64 UR12, c[0x0][0x3f8] ;  /* 0x00007f00ff0c77ac */ /* 0x000e620008000a00 */
[----:B------:R-:W-:Y:S01]  /*4c00*/  MOV R6, R50 ;  /* 0x0000003200067202 */ /* 0x000fe20000000f00 */
[----:B------:R-:W-:Y:S01]  /*4c10*/  FMUL.FTZ R30, R30, UR9 ;  /* 0x000000091e1e7c20 */ /* 0x000fe20008410000 */
[----:B------:R-:W-:Y:S01]  /*4c20*/  MOV R7, R53 ;  /* 0x0000003500077202 */ /* 0x000fe20000000f00 */
[----:B------:R-:W2:Y:S01]  /*4c30*/  LDCU.64 UR18, c[0x0][0x380] ;  /* 0x00007000ff1277ac */ /* 0x000ea20008000a00 */
[----:B-1----:R-:W-:Y:S02]  /*4c40*/  IMAD R20, R20, UR12, RZ ;  /* 0x0000000c14147c24 */ /* 0x002fe4000f8e02ff */
[----:B------:R-:W-:-:S04]  /*4c50*/  IMAD.WIDE.U32 R8, R5, UR12, R6 ;  /* 0x0000000c05087c25 */ /* 0x000fc8000f8e0006 */
[----:B------:R-:W-:Y:S02]  /*4c60*/  IMAD R7, R5, UR13, R20 ;  /* 0x0000000d05077c24 */ /* 0x000fe4000f8e0214 */
[----:B------:R-:W-:Y:S01]  /*4c70*/  FMUL.FTZ R5, R10, UR9 ;  /* 0x000000090a057c20 */ /* 0x000fe20008410000 */
[C---:B--2---:R-:W-:Y:S02]  /*4c80*/  LEA R6, P0, R8.reuse, UR18, 0x1 ;  /* 0x0000001208067c11 */ /* 0x044fe4000f8008ff */
[----:B------:R-:W-:Y:S02]  /*4c90*/  IADD3 R7, PT, PT, R9, R7, RZ ;  /* 0x0000000709077210 */ /* 0x000fe40007ffe0ff */
[----:B------:R-:W-:Y:S02]  /*4ca0*/  F2FP.F16.F32.PACK_AB R5, R5, R30 ;  /* 0x0000001e0505723e */ /* 0x000fe400000000ff */
[----:B------:R-:W-:-:S05]  /*4cb0*/  LEA.HI.X R7, R8, UR19, R7, 0x1, P0 ;  /* 0x0000001308077c11 */ /* 0x000fca00080f0c07 */
[----:B------:R1:W-:Y:S02]  /*4cc0*/  STG.E desc[UR10][R6.64], R5 ;  /* 0x0000000506007986 */ /* 0x0003e4000c10190a */
.L_x_836:
[----:B------:R-:W-:Y:S05]  /*4cd0*/  BSYNC.RECONVERGENT B0 ;  /* 0x0000000000007941 */ /* 0x000fea0003800200 */
.L_x_835:
[----:B-1----:R-:W-:Y:S02]  /*4ce0*/  HADD2.F32 R6, -RZ, R14.H0_H0 ;  /* 0x2000000eff067230 */ /* 0x002fe40000004100 */
[----:B------:R-:W-:Y:S01]  /*4cf0*/  FADD.FTZ R22, R22, -UR14 ;  /* 0x8000000e16167e21 */ /* 0x000fe20008010000 */
[----:B------:R-:W-:Y:S02]  /*4d00*/  HADD2.F32 R8, -RZ, R18.H0_H0 ;  /* 0x20000012ff087230 */ /* 0x000fe40000004100 */
[----:B------:R-:W-:Y:S01]  /*4d10*/  FADD.FTZ R23, R23, -UR14 ;  /* 0x8000000e17177e21 */ /* 0x000fe20008010000 */
[----:B------:R-:W-:Y:S02]  /*4d20*/  HADD2.F32 R5, -RZ, R12.H0_H0 ;  /* 0x2000000cff057230 */ /* 0x000fe40000004100 */
[----:B------:R-:W-:Y:S01]  /*4d30*/  FADD.FTZ R6, R6, -UR14 ;  /* 0x8000000e06067e21 */ /* 0x000fe20008010000 */
[----:B------:R-:W-:Y:S02]  /*4d40*/  HADD2.F32 R18, -RZ, R18.H1_H1 ;  /* 0x30000012ff127230 */ /* 0x000fe40000004100 */
[----:B------:R-:W-:Y:S01]  /*4d50*/  FADD.FTZ R8, R8, -UR14 ;  /* 0x8000000e08087e21 */ /* 0x000fe20008010000 */
[----:B------:R-:W-:-:S02]  /*4d60*/  HADD2.F32 R12, -RZ, R12.H1_H1 ;  /* 0x3000000cff0c7230 */ /* 0x000fc40000004100 */
        /* <DEDUP_REMOVED lines=11> */
[----:B------:R-:W-:Y:S01]  /*4e20*/  FMUL.FTZ R29, R22, UR9 ;  /* 0x00000009161d7c20 */ /* 0x000fe20008410000 */
[----:B------:R-:W-:Y:S01]  /*4e30*/  FMUL.FTZ R54, R5, UR9 ;  /* 0x0000000905367c20 */ /* 0x000fe20008410000 */
[----:B------:R-:W-:Y:S01]  /*4e40*/  FMUL.FTZ R8, R18, UR9 ;  /* 0x0000000912087c20 */ /* 0x000fe20008410000 */
[----:B------:R-:W-:Y:S01]  /*4e50*/  FMUL.FTZ R56, R12, UR9 ;  /* 0x000000090c387c20 */ /* 0x000fe20008410000 */
[----:B------:R-:W-:Y:S01]  /*4e60*/  FMUL.FTZ R22, R14, UR9 ;  /* 0x000000090e167c20 */ /* 0x000fe20008410000 */
[----:B------:R-:W-:Y:S01]  /*4e70*/  IADD3 R39, PT, PT, R3, 0x18, RZ ;  /* 0x0000001803277810 */ /* 0x000fe20007ffe0ff */
[----:B------:R-:W-:Y:S01]  /*4e80*/  FMUL.FTZ R34, R23, UR9 ;  /* 0x0000000917227c20 */ /* 0x000fe20008410000 */
[----:B------:R-:W-:Y:S01]  /*4e90*/  IADD3 R26, PT, PT, R3, 0x20, RZ ;  /* 0x00000020031a7810 */ /* 0x000fe20007ffe0ff */
[----:B------:R-:W-:Y:S01]  /*4ea0*/  FMUL.FTZ R12, R7, UR9 ;  /* 0x00000009070c7c20 */ /* 0x000fe20008410000 */
[C---:B------:R-:W-:Y:S01]  /*4eb0*/  IADD3 R18, PT, PT, R3.reuse, 0x28, RZ ;  /* 0x0000002803127810 */ /* 0x040fe20007ffe0ff */
[----:B------:R-:W-:Y:S01]  /*4ec0*/  FMUL.FTZ R14, R16, UR9 ;  /* 0x00000009100e7c20 */ /* 0x000fe20008410000 */
[C---:B------:R-:W-:Y:S01]  /*4ed0*/  IADD3 R5, PT, PT, R3.reuse, 0x30, RZ ;  /* 0x0000003003057810 */ /* 0x040fe20007ffe0ff */
[C-C-:B0-----:R-:W-:Y:S01]  /*4ee0*/  FFMA.FTZ R44, R4.reuse, R29, R21.reuse ;  /* 0x0000001d042c7223 */ /* 0x141fe20000010015 */
[----:B------:R-:W-:Y:S01]  /*4ef0*/  IADD3 R3, PT, PT, R3, 0x38, RZ ;  /* 0x0000003803037810 */ /* 0x000fe20007ffe0ff */
[C-C-:B------:R-:W-:Y:S01]  /*4f00*/  FFMA.FTZ R37, R4.reuse, R34, R21.reuse ;  /* 0x0000002204257223 */ /* 0x140fe20000010015 */
[----:B------:R-:W-:Y:S01]  /*4f10*/  ISETP.GE.U32.AND P1, PT, R39, UR16, PT ;  /* 0x0000001027007c0c */ /* 0x000fe2000bf26070 */
[--C-:B------:R-:W-:Y:S01]  /*4f20*/  FFMA.FTZ R30, R4, R54, R21.reuse ;  /* 0x00000036041e7223 */ /* 0x100fe20000010015 */
[----:B------:R-:W-:Y:S01]  /*4f30*/  ISETP.GE.U32.AND P3, PT, R26, UR16, PT ;  /* 0x000000101a007c0c */ /* 0x000fe2000bf66070 */
[--C-:B------:R-:W-:Y:S01]  /*4f40*/  FFMA.FTZ R27, R4, R56, R21.reuse ;  /* 0x00000038041b7223 */ /* 0x100fe20000010015 */
[----:B------:R-:W-:Y:S01]  /*4f50*/  ISETP.GE.U32.AND P4, PT, R18, UR16, PT ;  /* 0x0000001012007c0c */ /* 0x000fe2000bf86070 */
[C-C-:B------:R-:W-:Y:S01]  /*4f60*/  FFMA.FTZ R24, R4.reuse, R20, R21.reuse ;  /* 0x0000001404187223 */ /* 0x140fe20000010015 */
[----:B------:R-:W-:Y:S01]  /*4f70*/  ISETP.GE.U32.AND P2, PT, R5, UR16, PT ;  /* 0x0000001005007c0c */ /* 0x000fe2000bf46070 */
[C---:B------:R-:W-:Y:S01]  /*4f80*/  FFMA.FTZ R23, R4.reuse, R22, R21 ;  /* 0x0000001604177223 */ /* 0x040fe20000010015 */
[----:B------:R-:W-:Y:S01]  /*4f90*/  SHF.R.S32.HI R45, RZ, 0x1f, R39 ;  /* 0x0000001fff2d7819 */ /* 0x000fe20000011427 */
[C-C-:B------:R-:W-:Y:S01]  /*4fa0*/  FFMA.FTZ R16, R4.reuse, R12, R21.reuse ;  /* 0x0000000c04107223 */ /* 0x140fe20000010015 */
[----:B------:R-:W-:Y:S01]  /*4fb0*/  SHF.R.S32.HI R28, RZ, 0x1f, R26 ;  /* 0x0000001fff1c7819 */ /* 0x000fe2000001141a */
[C-C-:B------:R-:W-:Y:S01]  /*4fc0*/  FFMA.FTZ R9, R4.reuse, R14, R21.reuse ;  /* 0x0000000e04097223 */ /* 0x140fe20000010015 */
[----:B------:R-:W-:Y:S01]  /*4fd0*/  SHF.R.S32.HI R25, RZ, 0x1f, R18 ;  /* 0x0000001fff197819 */ /* 0x000fe20000011412 */
[C---:B------:R-:W-:Y:S01]  /*4fe0*/  FFMA.FTZ R10, R4.reuse, R6, R21 ;  /* 0x00000006040a7223 */ /* 0x040fe20000010015 */
[----:B------:R-:W-:Y:S01]  /*4ff0*/  SHF.R.S32.HI R7, RZ, 0x1f, R5 ;  /* 0x0000001fff077819 */ /* 0x000fe20000011405 */
[----:B------:R-:W-:Y:S01]  /*5000*/  FFMA.FTZ R21, R4, R8, R21 ;  /* 0x0000000804157223 */ /* 0x000fe20000010015 */
[--C-:B------:R-:W-:Y:S01]  /*5010*/  HADD2.F32 R4, -RZ, R11.reuse.H0_H0 ;  /* 0x2000000bff047230 */ /* 0x100fe20000004100 */
[----:B------:R-:W-:Y:S01]  /*5020*/  ISETP.GE.U32.AND P0, PT, R3, UR16, PT ;  /* 0x0000001003007c0c */ /* 0x000fe2000bf06070 */
[----:B------:R-:W-:Y:S01]  /*5030*/  HADD2.F32 R11, -RZ, R11.H1_H1 ;  /* 0x3000000bff0b7230 */ /* 0x000fe20000004100 */
[----:B------:R-:W-:-:S02]  /*5040*/  ISETP.GE.AND.EX P1, PT, R45, UR17, PT, P1 ;  /* 0x000000112d007c0c */ /* 0x000fc4000bf26310 */
[----:B------:R-:W-:Y:S02]  /*5050*/  ISETP.GE.AND.EX P3, PT, R28, UR17, PT, P3 ;  /* 0x000000111c007c0c */ /* 0x000fe4000bf66330 */
        /* <DEDUP_REMOVED lines=21> */
.L_x_837:
        /* <DEDUP_REMOVED lines=18> */
.L_x_839:
[----:B------:R-:W-:Y:S05]  /*52d0*/  BSYNC.RECONVERGENT B0 ;  /* 0x0000000000007941 */ /* 0x000fea0003800200 */
.L_x_838:
[--C-:B------:R-:W-:Y:S02]  /*52e0*/  HADD2.F32 R4, -RZ, R13.reuse.H0_H0 ;  /* 0x2000000dff047230 */ /* 0x100fe40000004100 */
        /* <DEDUP_REMOVED lines=20> */
.L_x_840:
[----:B------:R-:W-:Y:S01]  /*5430*/  BSSY.RECONVERGENT B0, `(.L_x_841) ;  /* 0x0000012000007945 */ /* 0x000fe20003800200 */
[----:B------:R-:W-:Y:S01]  /*5440*/  FFMA.FTZ R30, R43, R4, -R30 ;  /* 0x000000042b1e7223 */ /* 0x000fe2000001081e */
[----:B------:R-:W-:Y:S02]  /*5450*/  FFMA.FTZ R4, R42, R13, -R27 ;  /* 0x0000000d2a047223 */ /* 0x000fe4000001081b */
[----:B------:R-:W-:Y:S05]  /*5460*/  @P3 BRA `(.L_x_842) ;  /* 0x0000000000383947 */ /* 0x000fea0003800000 */
[----:B------:R-:W0:Y:S01]  /*5470*/  LDCU.64 UR12, c[0x0][0x3f8] ;  /* 0x00007f00ff0c77ac */ /* 0x000e220008000a00 */
[----:B------:R-:W-:Y:S01]  /*5480*/  MOV R29, R53 ;  /* 0x00000035001d7202 */ /* 0x000fe20000000f00 */
[----:B------:R-:W-:Y:S01]  /*5490*/  FMUL.FTZ R4, R4, UR9 ;  /* 0x0000000904047c20 */ /* 0x000fe20008410000 */
[----:B------:R-:W1:Y:S01]  /*54a0*/  LDCU.64 UR18, c[0x0][0x380] ;  /* 0x00007000ff1277ac */ /* 0x000e620008000a00 */
[----:B0-----:R-:W-:Y:S01]  /*54b0*/  IMAD R11, R28, UR12, RZ ;  /* 0x0000000c1c0b7c24 */ /* 0x001fe2000f8e02ff */
[----:B------:R-:W-:-:S03]  /*54c0*/  MOV R28, R50 ;  /* 0x00000032001c7202 */ /* 0x000fc60000000f00 */
[----:B------:R-:W-:Y:S02]  /*54d0*/  IMAD R13, R26, UR13, R11 ;  /* 0x0000000d1a0d7c24 */ /* 0x000fe4000f8e020b */
[----:B------:R-:W-:Y:S01]  /*54e0*/  FMUL.FTZ R11, R30, UR9 ;  /* 0x000000091e0b7c20 */ /* 0x000fe20008410000 */
[----:B------:R-:W-:-:S04]  /*54f0*/  IMAD.WIDE.U32 R28, R26, UR12, R28 ;  /* 0x0000000c1a1c7c25 */ /* 0x000fc8000f8e001c */
[----:B------:R-:W-:Y:S02]  /*5500*/  F2FP.F16.F32.PACK_AB R11, R4, R11 ;  /* 0x0000000b040b723e */ /* 0x000fe400000000ff */
[----:B-1----:R-:W-:Y:S02]  /*5510*/  LEA R26, P1, R28, UR18, 0x1 ;  /* 0x000000121c1a7c11 */ /* 0x002fe4000f8208ff */
[----:B------:R-:W-:-:S04]  /*5520*/  IADD3 R13, PT, PT, R29, R13, RZ ;  /* 0x0000000d1d0d7210 */ /* 0x000fc80007ffe0ff */
[----:B------:R-:W-:-:S05]  /*5530*/  LEA.HI.X R27, R28, UR19, R13, 0x1, P1 ;  /* 0x000000131c1b7c11 */ /* 0x000fca00088f0c0d */
[----:B------:R1:W-:Y:S02]  /*5540*/  STG.E desc[UR10][R26.64], R11 ;  /* 0x0000000b1a007986 */ /* 0x0003e4000c10190a */
.L_x_842:
[----:B------:R-:W-:Y:S05]  /*5550*/  BSYNC.RECONVERGENT B0 ;  /* 0x0000000000007941 */ /* 0x000fea0003800200 */
.L_x_841:
[--C-:B------:R-:W-:Y:S02]  /*5560*/  HADD2.F32 R4, -RZ, R15.reuse.H0_H0 ;  /* 0x2000000fff047230 */ /* 0x100fe40000004100 */
[----:B------:R-:W-:Y:S01]  /*5570*/  HADD2.F32 R15, -RZ, R15.H1_H1 ;  /* 0x3000000fff0f7230 */ /* 0x000fe20000004100 */
[----:B------:R-:W-:Y:S06]  /*5580*/  BRA.U !UP0, `(.L_x_843) ;  /* 0x0000000108487547 */ /* 0x000fec000b800000 */
[----:B------:R-:W-:Y:S01]  /*5590*/  FFMA.FTZ R20, R43, R20, R40 ;  /* 0x000000142b147223 */ /* 0x000fe20000010028 */
[----:B------:R-:W-:-:S03]  /*55a0*/  FFMA.FTZ R22, R42, R22, R41 ;  /* 0x000000162a167223 */ /* 0x000fc60000010029 */
[----:B01----:R-:W-:Y:S01]  /*55b0*/  FMUL.FTZ R11, R20, -1.4426950216293334961 ;  /* 0xbfb8aa3b140b7820 */ /* 0x003fe20000410000 */
        /* <DEDUP_REMOVED lines=15> */
.L_x_843:
[----:B------:R-:W-:Y:S01]  /*56b0*/  BSSY.RECONVERGENT B0, `(.L_x_844) ;  /* 0x0000012000007945 */ /* 0x000fe20003800200 */
[----:B------:R-:W-:Y:S01]  /*56c0*/  FFMA.FTZ R4, R43, R4, -R24 ;  /* 0x000000042b047223 */ /* 0x000fe20000010818 */
[----:B------:R-:W-:Y:S02]  /*56d0*/  FFMA.FTZ R15, R42, R15, -R23 ;  /* 0x0000000f2a0f7223 */ /* 0x000fe40000010817 */
[----:B------:R-:W-:Y:S05]  /*56e0*/  @P4 BRA `(.L_x_845) ;  /* 0x0000000000384947 */ /* 0x000fea0003800000 */
[----:B------:R-:W0:Y:S01]  /*56f0*/  LDCU.64 UR12, c[0x0][0x3f8] ;  /* 0x00007f00ff0c77ac */ /* 0x000e220008000a00 */
[----:B------:R-:W-:Y:S02]  /*5700*/  MOV R22, R50 ;  /* 0x0000003200167202 */ /* 0x000fe40000000f00 */
[----:B------:R-:W-:Y:S01]  /*5710*/  MOV R23, R53 ;  /* 0x0000003500177202 */ /* 0x000fe20000000f00 */
[----:B------:R-:W2:Y:S01]  /*5720*/  LDCU.64 UR18, c[0x0][0x380] ;  /* 0x00007000ff1277ac */ /* 0x000ea20008000a00 */
[----:B01----:R-:W-:Y:S02]  /*5730*/  IMAD R11, R25, UR12, RZ ;  /* 0x0000000c190b7c24 */ /* 0x003fe4000f8e02ff */
[----:B------:R-:W-:-:S04]  /*5740*/  IMAD.WIDE.U32 R24, R18, UR12, R22 ;  /* 0x0000000c12187c25 */ /* 0x000fc8000f8e0016 */
[----:B------:R-:W-:Y:S02]  /*5750*/  IMAD R13, R18, UR13, R11 ;  /* 0x0000000d120d7c24 */ /* 0x000fe4000f8e020b */
[----:B------:R-:W-:Y:S01]  /*5760*/  FMUL.FTZ R11, R4, UR9 ;  /* 0x00000009040b7c20 */ /* 0x000fe20008410000 */
[----:B------:R-:W-:Y:S01]  /*5770*/  FMUL.FTZ R4, R15, UR9 ;  /* 0x000000090f047c20 */ /* 0x000fe20008410000 */
[----:B--2---:R-:W-:Y:S02]  /*5780*/  LEA R22, P1, R24, UR18, 0x1 ;  /* 0x0000001218167c11 */ /* 0x004fe4000f8208ff */
[----:B------:R-:W-:Y:S02]  /*5790*/  IADD3 R13, PT, PT, R25, R13, RZ ;  /* 0x0000000d190d7210 */ /* 0x000fe40007ffe0ff */
[----:B------:R-:W-:Y:S02]  /*57a0*/  F2FP.F16.F32.PACK_AB R11, R4, R11 ;  /* 0x0000000b040b723e */ /* 0x000fe400000000ff */
[----:B------:R-:W-:-:S05]  /*57b0*/  LEA.HI.X R23, R24, UR19, R13, 0x1, P1 ;  /* 0x0000001318177c11 */ /* 0x000fca00088f0c0d */
[----:B------:R2:W-:Y:S02]  /*57c0*/  STG.E desc[UR10][R22.64], R11 ;  /* 0x0000000b16007986 */ /* 0x0005e4000c10190a */
.L_x_845:
[----:B------:R-:W-:Y:S05]  /*57d0*/  BSYNC.RECONVERGENT B0 ;  /* 0x0000000000007941 */ /* 0x000fea0003800200 */
.L_x_844:
[--C-:B------:R-:W-:Y:S02]  /*57e0*/  HADD2.F32 R4, -RZ, R17.reuse.H0_H0 ;  /* 0x20000011ff047230 */ /* 0x100fe40000004100 */
[----:B------:R-:W-:Y:S01]  /*57f0*/  HADD2.F32 R17, -RZ, R17.H1_H1 ;  /* 0x30000011ff117230 */ /* 0x000fe20000004100 */
[----:B------:R-:W-:Y:S06]  /*5800*/  BRA.U !UP0, `(.L_x_846) ;  /* 0x0000000108487547 */ /* 0x000fec000b800000 */
[----:B------:R-:W-:Y:S01]  /*5810*/  FFMA.FTZ R12, R43, R12, R40 ;  /* 0x0000000c2b0c7223 */ /* 0x000fe20000010028 */
[----:B------:R-:W-:-:S03]  /*5820*/  FFMA.FTZ R14, R42, R14, R41 ;  /* 0x0000000e2a0e7223 */ /* 0x000fc60000010029 */
[----:B012---:R-:W-:Y:S01]  /*5830*/  FMUL.FTZ R11, R12, -1.4426950216293334961 ;  /* 0xbfb8aa3b0c0b7820 */ /* 0x007fe20000410000 */
        /* <DEDUP_REMOVED lines=15> */
.L_x_846:
[----:B------:R-:W-:Y:S01]  /*5930*/  BSSY.RECONVERGENT B0, `(.L_x_847) ;  /* 0x0000012000007945 */ /* 0x000fe20003800200 */
[----:B------:R-:W-:Y:S01]  /*5940*/  FFMA.FTZ R16, R43, R4, -R16 ;  /* 0x000000042b107223 */ /* 0x000fe20000010810 */
[----:B------:R-:W-:Y:S02]  /*5950*/  FFMA.FTZ R9, R42, R17, -R9 ;  /* 0x000000112a097223 */ /* 0x000fe40000010809 */
[----:B------:R-:W-:Y:S05]  /*5960*/  @P2 BRA `(.L_x_848) ;  /* 0x0000000000382947 */ /* 0x000fea0003800000 */
[----:B------:R-:W3:Y:S01]  /*5970*/  LDCU.64 UR12, c[0x0][0x3f8] ;  /* 0x00007f00ff0c77ac */ /* 0x000ee20008000a00 */
[----:B------:R-:W-:Y:S01]  /*5980*/  MOV R12, R50 ;  /* 0x00000032000c7202 */ /* 0x000fe20000000f00 */
[----:B------:R-:W-:Y:S01]  /*5990*/  FMUL.FTZ R16, R16, UR9 ;  /* 0x0000000910107c20 */ /* 0x000fe20008410000 */
[----:B------:R-:W-:Y:S01]  /*59a0*/  MOV R13, R53 ;  /* 0x00000035000d7202 */ /* 0x000fe20000000f00 */
[----:B------:R-:W4:Y:S01]  /*59b0*/  LDCU.64 UR18, c[0x0][0x380] ;  /* 0x00007000ff1277ac */ /* 0x000f220008000a00 */
[----:B---3--:R-:W-:Y:S02]  /*59c0*/  IMAD R4, R7, UR12, RZ ;  /* 0x0000000c07047c24 */ /* 0x008fe4000f8e02ff */
[----:B------:R-:W-:Y:S01]  /*59d0*/  FMUL.FTZ R7, R9, UR9 ;  /* 0x0000000909077c20 */ /* 0x000fe20008410000 */
[----:B------:R-:W-:-:S04]  /*59e0*/  IMAD.WIDE.U32 R12, R5, UR12, R12 ;  /* 0x0000000c050c7c25 */ /* 0x000fc8000f8e000c */
[----:B------:R-:W-:Y:S01]  /*59f0*/  IMAD R5, R5, UR13, R4 ;  /* 0x0000000d05057c24 */ /* 0x000fe2000f8e0204 */
[----:B----4-:R-:W-:Y:S02]  /*5a00*/  LEA R4, P1, R12, UR18, 0x1 ;  /* 0x000000120c047c11 */ /* 0x010fe4000f8208ff */
[----:B------:R-:W-:Y:S02]  /*5a10*/  F2FP.F16.F32.PACK_AB R7, R7, R16 ;  /* 0x000000100707723e */ /* 0x000fe400000000ff */
[----:B------:R-:W-:-:S04]  /*5a20*/  IADD3 R5, PT, PT, R13, R5, RZ ;  /* 0x000000050d057210 */ /* 0x000fc80007ffe0ff */
[----:B------:R-:W-:-:S05]  /*5a30*/  LEA.HI.X R5, R12, UR19, R5, 0x1, P1 ;  /* 0x000000130c057c11 */ /* 0x000fca00088f0c05 */
[----:B------:R3:W-:Y:S02]  /*5a40*/  STG.E desc[UR10][R4.64], R7 ;  /* 0x0000000704007986 */ /* 0x0007e4000c10190a */
.L_x_848:
[----:B------:R-:W-:Y:S05]  /*5a50*/  BSYNC.RECONVERGENT B0 ;  /* 0x0000000000007941 */ /* 0x000fea0003800200 */
.L_x_847:
[--C-:B---3--:R-:W-:Y:S01]  /*5a60*/  HADD2.F32 R4, -RZ, R19.reuse.H0_H0 ;  /* 0x20000013ff047230 */ /* 0x108fe20000004100 */
[----:B------:R-:W-:Y:S01]  /*5a70*/  SHF.R.S32.HI R14, RZ, 0x1f, R3 ;  /* 0x0000001fff0e7819 */ /* 0x000fe20000011403 */
[----:B------:R-:W-:Y:S01]  /*5a80*/  HADD2.F32 R19, -RZ, R19.H1_H1 ;  /* 0x30000013ff137230 */ /* 0x000fe20000004100 */
[----:B------:R-:W-:Y:S06]  /*5a90*/  BRA.U !UP0, `(.L_x_849) ;  /* 0x0000000108487547 */ /* 0x000fec000b800000 */
[----:B------:R-:W-:Y:S01]  /*5aa0*/  FFMA.FTZ R6, R43, R6, R40 ;  /* 0x000000062b067223 */ /* 0x000fe20000010028 */
[----:B------:R-:W-:-:S03]  /*5ab0*/  FFMA.FTZ R8, R42, R8, R41 ;  /* 0x000000082a087223 */ /* 0x000fc60000010029 */
[----:B------:R-:W-:Y:S01]  /*5ac0*/  FMUL.FTZ R5, R6, -1.4426950216293334961 ;  /* 0xbfb8aa3b06057820 */ /* 0x000fe20000410000 */
[----:B------:R-:W-:-:S05]  /*5ad0*/  FMUL.FTZ R9, R8, -1.4426950216293334961 ;  /* 0xbfb8aa3b08097820 */ /* 0x000fca0000410000 */
[----:B------:R-:W3:Y:S08]  /*5ae0*/  MUFU.EX2 R5, R5 ;  /* 0x0000000500057308 */ /* 0x000ef00000000800 */
[----:B------:R-:W0:Y:S01]  /*5af0*/  MUFU.EX2 R9, R9 ;  /* 0x0000000900097308 */ /* 0x000e220000000800 */
[----:B---3--:R-:W-:-:S07]  /*5b00*/  FADD.FTZ R7, R5, 1 ;  /* 0x3f80000005077421 */ /* 0x008fce0000010000 */
[----:B------:R-:W3:Y:S01]  /*5b10*/  MUFU.RCP R7, R7 ;  /* 0x0000000700077308 */ /* 0x000ee20000001000 */
[----:B012---:R-:W-:-:S07]  /*5b20*/  FADD.FTZ R11, R9, 1 ;  /* 0x3f800000090b7421 */ /* 0x007fce0000010000 */
[----:B------:R-:W0:Y:S01]  /*5b30*/  MUFU.RCP R12, R11 ;  /* 0x0000000b000c7308 */ /* 0x000e220000001000 */
[----:B---3--:R-:W-:Y:S01]  /*5b40*/  FADD.FTZ R13, -R7, 1 ;  /* 0x3f800000070d7421 */ /* 0x008fe20000010100 */
[----:B------:R-:W-:-:S03]  /*5b50*/  FMUL.FTZ R4, R4, R7 ;  /* 0x0000000704047220 */ /* 0x000fc60000410000 */
[----:B------:R-:W-:Y:S01]  /*5b60*/  FFMA.FTZ R13, R6, R13, 1 ;  /* 0x3f800000060d7423 */ /* 0x000fe2000001000d */
[----:B0-----:R-:W-:Y:S01]  /*5b70*/  FADD.FTZ R15, -R12, 1 ;  /* 0x3f8000000c0f7421 */ /* 0x001fe20000010100 */
[----:B------:R-:W-:Y:S02]  /*5b80*/  FMUL.FTZ R19, R19, R12 ;  /* 0x0000000c13137220 */ /* 0x000fe40000410000 */
[----:B------:R-:W-:Y:S01]  /*5b90*/  FMUL.FTZ R4, R4, R13 ;  /* 0x0000000d04047220 */ /* 0x000fe20000410000 */
[----:B------:R-:W-:-:S04]  /*5ba0*/  FFMA.FTZ R8, R8, R15, 1 ;  /* 0x3f80000008087423 */ /* 0x000fc8000001000f */
[----:B------:R-:W-:-:S07]  /*5bb0*/  FMUL.FTZ R19, R19, R8 ;  /* 0x0000000813137220 */ /* 0x000fce0000410000 */
.L_x_849:
[----:B------:R-:W-:Y:S01]  /*5bc0*/  ISETP.GE.AND.EX P0, PT, R14, UR17, PT, P0 ;  /* 0x000000110e007c0c */ /* 0x000fe2000bf06300 */
[----:B------:R-:W-:Y:S01]  /*5bd0*/  FFMA.FTZ R10, R43, R4, -R10 ;  /* 0x000000042b0a7223 */ /* 0x000fe2000001080a */
[----:B------:R-:W-:Y:S01]  /*5be0*/  FFMA.FTZ R21, R42, R19, -R21 ;  /* 0x000000132a157223 */ /* 0x000fe20000010815 */
[----:B------:R-:W-:Y:S02]  /*5bf0*/  BSSY.RECONVERGENT B0, `(.L_x_850) ;  /* 0x000000f000007945 */ /* 0x000fe40003800200 */
[----:B------:R-:W-:Y:S01]  /*5c00*/  FMUL.FTZ R10, R10, UR9 ;  /* 0x000000090a0a7c20 */ /* 0x000fe20008410000 */
[----:B------:R-:W-:-:S07]  /*5c10*/  FMUL.FTZ R21, R21, UR9 ;  /* 0x0000000915157c20 */ /* 0x000fce0008410000 */
[----:B------:R-:W-:Y:S05]  /*5c20*/  @P0 BRA `(.L_x_851) ;  /* 0x00000000002c0947 */ /* 0x000fea0003800000 */
[----:B------:R-:W3:Y:S01]  /*5c30*/  LDCU.64 UR8, c[0x0][0x3f8] ;  /* 0x00007f00ff0877ac */ /* 0x000ee20008000a00 */
[----:B------:R-:W-:Y:S01]  /*5c40*/  MOV R51, R53 ;  /* 0x0000003500337202 */ /* 0x000fe20000000f00 */
[----:B------:R-:W4:Y:S01]  /*5c50*/  LDCU.64 UR12, c[0x0][0x380] ;  /* 0x00007000ff0c77ac */ /* 0x000f220008000a00 */
[----:B---3--:R-:W-:Y:S02]  /*5c60*/  IMAD R14, R14, UR8, RZ ;  /* 0x000000080e0e7c24 */ /* 0x008fe4000f8e02ff */
[----:B------:R-:W-:-:S04]  /*5c70*/  IMAD.WIDE.U32 R50, R3, UR8, R50 ;  /* 0x0000000803327c25 */ /* 0x000fc8000f8e0032 */
[----:B------:R-:W-:Y:S01]  /*5c80*/  IMAD R3, R3, UR9, R14 ;  /* 0x0000000903037c24 */ /* 0x000fe2000f8e020e */
[----:B----4-:R-:W-:-:S04]  /*5c90*/  LEA R4, P0, R50, UR12, 0x1 ;  /* 0x0000000c32047c11 */ /* 0x010fc8000f8008ff */
[----:B------:R-:W-:-:S04]  /*5ca0*/  IADD3 R3, PT, PT, R51, R3, RZ ;  /* 0x0000000333037210 */ /* 0x000fc80007ffe0ff */
[----:B------:R-:W-:Y:S02]  /*5cb0*/  LEA.HI.X R5, R50, UR13, R3, 0x1, P0 ;  /* 0x0000000d32057c11 */ /* 0x000fe400080f0c03 */
[----:B------:R-:W-:-:S05]  /*5cc0*/  F2FP.F16.F32.PACK_AB R3, R21, R10 ;  /* 0x0000000a1503723e */ /* 0x000fca00000000ff */
[----:B------:R3:W-:Y:S02]  /*5cd0*/  STG.E desc[UR10][R4.64], R3 ;  /* 0x0000000304007986 */ /* 0x0007e4000c10190a */
.L_x_851:
[----:B------:R-:W-:Y:S05]  /*5ce0*/  BSYNC.RECONVERGENT B0 ;  /* 0x0000000000007941 */ /* 0x000fea0003800200 */
.L_x_850:
[----:B------:R-:W4:Y:S01]  /*5cf0*/  LDCU UR5, c[0x0][0x410] ;  /* 0x00008200ff0577ac */ /* 0x000f220008000800 */
[----:B------:R-:W4:Y:S01]  /*5d00*/  LDCU UR8, c[0x0][0x3e0] ;  /* 0x00007c00ff0877ac */ /* 0x000f220008000800 */
[----:B------:R-:W-:Y:S02]  /*5d10*/  UIADD3 UR6, UPT, UPT, UR7, UR6, URZ ;  /* 0x0000000607067290 */ /* 0x000fe4000fffe0ff */
[----:B------:R-:W-:Y:S02]  /*5d20*/  UIADD3 UR4, UPT, UPT, UR4, 0x1, URZ ;  /* 0x0000000104047890 */ /* 0x000fe4000fffe0ff */
[----:B----4-:R-:W-:-:S04]  /*5d30*/  UIMAD UR5, UR5, UR8, URZ ;  /* 0x00000008050572a4 */ /* 0x010fc8000f8e02ff */
[----:B------:R-:W-:-:S09]  /*5d40*/  UISETP.GE.AND UP0, UPT, UR6, UR5, UPT ;  /* 0x000000050600728c */ /* 0x000fd2000bf06270 */
[----:B------:R-:W-:Y:S05]  /*5d50*/  BRA.U !UP0, `(.L_x_852) ;  /* 0xffffffa108fc7547 */ /* 0x000fea000b83ffff */
.L_x_809:
[----:B------:R-:W4:Y:S01]  /*5d60*/  S2R R9, SR_TID.X ;  /* 0x0000000000097919 */ /* 0x000f220000002100 */
[----:B---3--:R-:W3:Y:S01]  /*5d70*/  LDC R4, c[0x0][0x370] ;  /* 0x0000dc00ff047b82 */ /* 0x008ee20000000800 */
[----:B------:R-:W-:Y:S07]  /*5d80*/  BSSY.RECONVERGENT B0, `(.L_x_853) ;  /* 0x000000e000007945 */ /* 0x000fee0003800200 */
[----:B------:R-:W5:Y:S08]  /*5d90*/  LDC R7, c[0x0][0x374] ;  /* 0x0000dd00ff077b82 */ /* 0x000f700000000800 */
[----:B------:R-:W0:Y:S01]  /*5da0*/  LDC.64 R2, c[0x0][0x3c8] ;  /* 0x0000f200ff027b82 */ /* 0x000e220000000a00 */
[----:B---3--:R-:W-:-:S02]  /*5db0*/  ISETP.NE.AND P0, PT, R4, 0x1, PT ;  /* 0x000000010400780c */ /* 0x008fc40003f05270 */
[----:B----4-:R-:W-:Y:S02]  /*5dc0*/  ISETP.NE.AND P1, PT, R9, RZ, PT ;  /* 0x000000ff0900720c */ /* 0x010fe40003f25270 */
[----:B-----5:R-:W-:-:S04]  /*5dd0*/  SHF.L.U32 R0, R7, 0x1, RZ ;  /* 0x0000000107007819 */ /* 0x020fc800000006ff */
        /* <DEDUP_REMOVED lines=8> */
.L_x_854:
[----:B------:R-:W-:Y:S05]  /*5e60*/  BSYNC.RECONVERGENT B0 ;  /* 0x0000000000007941 */ /* 0x000fea0003800200 */
.L_x_853:
[----:B------:R-:W3:Y:S01]  /*5e70*/  S2UR UR5, SR_CTAID.Y ;  /* 0x00000000000579c3 */ /* 0x000ee20000002600 */
[----:B0-----:R-:W-:Y:S02]  /*5e80*/  IADD3 R5, PT, PT, R7, -0x1, RZ ;  /* 0xffffffff07057810 */ /* 0x001fe40007ffe0ff */
[----:B------:R-:W-:-:S05]  /*5e90*/  IADD3 R0, PT, PT, R4, -0x1, RZ ;  /* 0xffffffff04007810 */ /* 0x000fca0007ffe0ff */
[----:B------:R-:W0:Y:S01]  /*5ea0*/  S2UR UR4, SR_CTAID.X ;  /* 0x00000000000479c3 */ /* 0x000e220000002500 */
[----:B---3--:R-:W-:-:S04]  /*5eb0*/  ISETP.NE.AND P0, PT, R5, UR5, PT ;  /* 0x0000000505007c0c */ /* 0x008fc8000bf05270 */
[----:B0-----:R-:W-:-:S13]  /*5ec0*/  ISETP.NE.OR P0, PT, R0, UR4, P0 ;  /* 0x0000000400007c0c */ /* 0x001fda0008705670 */
[----:B------:R-:W-:Y:S05]  /*5ed0*/  @P0 EXIT ;  /* 0x000000000000094d */ /* 0x000fea0003800000 */
[----:B------:R-:W-:Y:S05]  /*5ee0*/  @P1 BRA `(.L_x_855) ;  /* 0x0000000000201947 */ /* 0x000fea0003800000 */
[----:B------:R-:W-:-:S05]  /*5ef0*/  IMAD R0, R4, R7, RZ ;  /* 0x0000000704007224 */ /* 0x000fca00078e02ff */
[----:B------:R-:W-:-:S13]  /*5f00*/  ISETP.NE.AND P0, PT, R0, -0x1, PT ;  /* 0xffffffff0000780c */ /* 0x000fda0003f05270 */
[----:B------:R-:W-:Y:S05]  /*5f10*/  @!P0 BRA `(.L_x_855) ;  /* 0x0000000000148947 */ /* 0x000fea0003800000 */
.L_x_856:
[----:B------:R-:W3:Y:S04]  /*5f20*/  LDG.E.STRONG.GPU R5, desc[UR10][R2.64] ;  /* 0x0000000a02057981 */ /* 0x000ee8000c1ef900 */
[----:B---3--:R-:W-:Y:S01]  /*5f30*/  CCTL.IVALL ;  /* 0x00000000ff00798f */ /* 0x008fe20002000000 */
[----:B------:R-:W-:Y:S05]  /*5f40*/  YIELD ;  /* 0x0000000000007946 */ /* 0x000fea0003800000 */
[----:B------:R-:W-:-:S13]  /*5f50*/  ISETP.NE.AND P0, PT, R5, R0, PT ;  /* 0x000000000500720c */ /* 0x000fda0003f05270 */
[----:B------:R-:W-:Y:S05]  /*5f60*/  @P0 BRA `(.L_x_856) ;  /* 0xfffffffc00ec0947 */ /* 0x000fea000383ffff */
.L_x_855:
        /* <DEDUP_REMOVED lines=13> */
[----:B-12---:R-:W-:-:S04]  /*6040*/  IADD3 R11, P1, PT, R2, 0x280, RZ ;  /* 0x00000280020b7810 */ /* 0x006fc80007f3e0ff */
        /* <DEDUP_REMOVED lines=61> */
.L_x_859:
        /* <DEDUP_REMOVED lines=31> */
.L_x_858:
[----:B------:R-:W-:Y:S05]  /*6610*/  BSYNC.RECONVERGENT B0 ;  /* 0x0000000000007941 */ /* 0x000fea0003800200 */
.L_x_857:
        /* <DEDUP_REMOVED lines=10> */
.L_x_860:
        /* <DEDUP_REMOVED lines=87> */
.L_x_861:
        /* <DEDUP_REMOVED lines=13> */
.L_x_4896:


//--------------------- .text._Z35group_norm_nhwc_bwd_one_pass_kernelI11Fp16IOBf16WLi128ELi160ELi640EEv26Group_norm_nhwc_bwd_params --------------------------
	.section	.text._Z35group_norm_nhwc_bwd_one_pass_kernelI11Fp16IOBf16WLi128ELi160ELi640EEv26Group_norm_nhwc_bwd_params,"ax",@progbits
	.align	128
        .global         _Z35group_norm_nhwc_bwd_one_pass_kernelI11Fp16IOBf16WLi128ELi160ELi640EEv26Group_norm_nhwc_bwd_params
        .type           _Z35group_norm_nhwc_bwd_one_pass_kernelI11Fp16IOBf16WLi128ELi160ELi640EEv26Group_norm_nhwc_bwd_params,@function
        .size           _Z35group_norm_nhwc_bwd_one_pass_kernelI11Fp16IOBf16WLi128ELi160ELi640EEv26Group_norm_nhwc_bwd_params,(.L_x_4897 - _Z35group_norm_nhwc_bwd_one_pass_kernelI11Fp16IOBf16WLi128ELi160ELi640EEv26Group_norm_nhwc_bwd_params)
        .other          _Z35group_norm_nhwc_bwd_one_pass_kernelI11Fp16IOBf16WLi128ELi160ELi640EEv26Group_norm_nhwc_bwd_params,@"STO_CUDA_ENTRY STV_DEFAULT"
_Z35group_norm_nhwc_bwd_one_pass_kernelI11Fp16IOBf16WLi128ELi160ELi640EEv26Group_norm_nhwc_bwd_params:
.text._Z35group_norm_nhwc_bwd_one_pass_kernelI11Fp16IOBf16WLi128ELi160ELi640EEv26Group_norm_nhwc_bwd_params:
        /* <DEDUP_REMOVED lines=22> */
.L_x_929:
        /* <DEDUP_REMOVED lines=25> */
[----:B------:R-:W-:-:S05]  /*02f0*/  IMAD R3, R6, R3, R7 ;  /* 0x0000000306037224 */ /* 0x000fca00078e0207 */
[----:B------:R-:W-:Y:S01]  /*0300*/  ISETP.GT.U32.AND P2, PT, R6, R3, PT ;  /* 0x000000030600720c */ /* 0x000fe20003f44070 */
[----:B--2---:R-:W-:Y:S01]  /*0310*/  IMAD R45, R8, UR6, R57 ;  /* 0x00000006082d7c24 */ /* 0x004fe2000f8e0239 */
[----:B------:R-:W-:-:S04]  /*0320*/  LOP3.LUT R8, R58, R9, RZ, 0x3c, !PT ;  /* 0x000000093a087212 */ /* 0x000fc800078e3cff */
[----:B-1----:R-:W-:-:S07]  /*0330*/  ISETP.GE.U32.AND P3, PT, R45, UR12, PT ;  /* 0x0000000c2d007c0c */ /* 0x002fce000bf66070 */
[-C--:B------:R-:W-:Y:S02]  /*0340*/  @!P2 IADD3 R3, PT, PT, R3, -R6.reuse, RZ ;  /* 0x800000060303a210 */ /* 0x080fe40007ffe0ff */
[----:B------:R-:W-:Y:S02]  /*0350*/  SHF.R.S32.HI R7, RZ, 0x1f, R45 ;  /* 0x0000001fff077819 */ /* 0x000fe4000001142d */
[CC--:B------:R-:W-:Y:S02]  /*0360*/  ISETP.GE.U32.AND P0, PT, R3.reuse, R6.reuse, PT ;  /* 0x000000060300720c */ /* 0x0c0fe40003f06070 */
[----:B------:R-:W-:Y:S02]  /*0370*/  ISETP.GT.U32.AND P4, PT, R6, R3, PT ;  /* 0x000000030600720c */ /* 0x000fe40003f84070 */
[----:B------:R-:W-:Y:S02]  /*0380*/  IADD3 R4, PT, PT, R3, -R6, RZ ;  /* 0x8000000603047210 */ /* 0x000fe40007ffe0ff */
[----:B------:R-:W-:-:S02]  /*0390*/  ISETP.GE.AND.EX P3, PT, R7, UR13, PT, P3 ;  /* 0x0000000d07007c0c */ /* 0x000fc4000bf66330 */
[----:B------:R-:W-:Y:S02]  /*03a0*/  ISETP.GE.AND P5, PT, R8, RZ, PT ;  /* 0x000000ff0800720c */ /* 0x000fe40003fa6270 */
[----:B------:R-:W-:Y:S02]  /*03b0*/  SEL R3, R4, R3, !P4 ;  /* 0x0000000304037207 */ /* 0x000fe40006000000 */
[----:B------:R-:W-:Y:S02]  /*03c0*/  @!P2 IADD3 R5, PT, PT, R5, 0x1, RZ ;  /* 0x000000010505a810 */ /* 0x000fe40007ffe0ff */
[----:B------:R-:W-:Y:S02]  /*03d0*/  ISETP.NE.AND P2, PT, R9, RZ, PT ;  /* 0x000000ff0900720c */ /* 0x000fe40003f45270 */
[----:B------:R-:W-:Y:S02]  /*03e0*/  LOP3.LUT R4, RZ, R9, RZ, 0x33, !PT ;  /* 0x00000009ff047212 */ /* 0x000fe400078e33ff */
[----:B------:R-:W-:Y:S01]  /*03f0*/  @!P1 IADD3 R3, PT, PT, -R3, RZ, RZ ;  /* 0x000000ff03039210 */ /* 0x000fe20007ffe1ff */
[----:B------:R-:W0:Y:S01]  /*0400*/  @!P3 LDC.64 R14, c[0x0][0x3f8] ;  /* 0x0000fe00ff0ebb82 */ /* 0x000e220000000a00 */
[----:B------:R-:W-:-:S02]  /*0410*/  @P0 IADD3 R5, PT, PT, R5, 0x1, RZ ;  /* 0x0000000105050810 */ /* 0x000fc40007ffe0ff */
[----:B------:R-:W-:Y:S02]  /*0420*/  IADD3 R11, PT, PT, R45, 0x8, RZ ;  /* 0x000000082d0b7810 */ /* 0x000fe40007ffe0ff */
[C---:B------:R-:W-:Y:S02]  /*0430*/  SEL R63, R4.reuse, R3, !P2 ;  /* 0x00000003043f7207 */ /* 0x040fe40005000000 */
[----:B------:R-:W-:Y:S01]  /*0440*/  @!P5 IADD3 R5, PT, PT, -R5, RZ, RZ ;  /* 0x000000ff0505d210 */ /* 0x000fe20007ffe1ff */
[----:B------:R-:W1:Y:S01]  /*0450*/  @!P3 LDC.64 R16, c[0x0][0x3a0] ;  /* 0x0000e800ff10bb82 */ /* 0x000e620000000a00 */
[----:B------:R-:W-:Y:S01]  /*0460*/  ISETP.GE.U32.AND P0, PT, R11, UR12, PT ;  /* 0x0000000c0b007c0c */ /* 0x000fe2000bf06070 */
[----:B------:R-:W-:Y:S01]  /*0470*/  IMAD R3, R63, 0xa0, RZ ;  /* 0x000000a03f037824 */ /* 0x000fe200078e02ff */
[----:B------:R-:W-:Y:S02]  /*0480*/  SHF.R.S32.HI R9, RZ, 0x1f, R11 ;  /* 0x0000001fff097819 */ /* 0x000fe4000001140b */
[----:B------:R-:W-:-:S02]  /*0490*/  SEL R5, R4, R5, !P2 ;  /* 0x0000000504057207 */ /* 0x000fc40005000000 */
[----:B------:R-:W-:Y:S01]  /*04a0*/  ISETP.GE.AND.EX P0, PT, R9, UR13, PT, P0 ;  /* 0x0000000d09007c0c */ /* 0x000fe2000bf06300 */
[----:B------:R-:W2:Y:S01]  /*04b0*/  @!P3 LDC.64 R18, c[0x0][0x398] ;  /* 0x0000e600ff12bb82 */ /* 0x000ea20000000a00 */
[C---:B------:R-:W-:Y:S02]  /*04c0*/  IADD3 R66, P1, PT, R3.reuse, R0, RZ ;  /* 0x0000000003427210 */ /* 0x040fe40007f3e0ff */
[----:B------:R-:W-:Y:S02]  /*04d0*/  SHF.R.S32.HI R0, RZ, 0x1f, R5 ;  /* 0x0000001fff007819 */ /* 0x000fe40000011405 */
[----:B------:R-:W-:Y:S02]  /*04e0*/  LEA.HI.X.SX32 R67, R3, RZ, 0x1, P1 ;  /* 0x000000ff03437211 */ /* 0x000fe400008f0eff */
[----:B------:R-:W-:Y:S01]  /*04f0*/  IADD3 R3, PT, PT, R45, 0x10, RZ ;  /* 0x000000102d037810 */ /* 0x000fe20007ffe0ff */
[----:B------:R-:W-:Y:S02]  /*0500*/  IMAD R0, R0, UR14, RZ ;  /* 0x0000000e00007c24 */ /* 0x000fe4000f8e02ff */
[----:B------:R-:W-:Y:S01]  /*0510*/  IMAD.WIDE.U32 R66, R5, UR14, R66 ;  /* 0x0000000e05427c25 */ /* 0x000fe2000f8e0042 */
[----:B------:R-:W-:Y:S01]  /*0520*/  ISETP.GE.U32.AND P1, PT, R3, UR12, PT ;  /* 0x0000000c03007c0c */ /* 0x000fe2000bf26070 */
[----:B------:R-:W4:Y:S01]  /*0530*/  @!P0 LDC.64 R20, c[0x0][0x3f8] ;  /* 0x0000fe00ff148b82 */ /* 0x000f220000000a00 */
[----:B------:R-:W-:Y:S01]  /*0540*/  SHF.R.S32.HI R13, RZ, 0x1f, R3 ;  /* 0x0000001fff0d7819 */ /* 0x000fe20000011403 */
[----:B------:R-:W-:Y:S01]  /*0550*/  IMAD R69, R5, UR15, R0 ;  /* 0x0000000f05457c24 */ /* 0x000fe2000f8e0200 */
[----:B------:R-:W-:Y:S01]  /*0560*/  @!P3 MOV R68, R66 ;  /* 0x000000420044b202 */ /* 0x000fe20000000f00 */
[----:B0-----:R-:W-:Y:S01]  /*0570*/  @!P3 IMAD R0, R7, R14, RZ ;  /* 0x0000000e0700b224 */ /* 0x001fe200078e02ff */
[----:B------:R-:W-:-:S02]  /*0580*/  ISETP.GE.AND.EX P1, PT, R13, UR13, PT, P1 ;  /* 0x0000000d0d007c0c */ /* 0x000fc4000bf26310 */
[----:B------:R-:W-:Y:S01]  /*0590*/  IADD3 R69, PT, PT, R67, R69, RZ ;  /* 0x0000004543457210 */ /* 0x000fe20007ffe0ff */
[C---:B------:R-:W-:Y:S01]  /*05a0*/  @!P3 IMAD R7, R45.reuse, R15, R0 ;  /* 0x0000000f2d07b224 */ /* 0x040fe200078e0200 */
[----:B------:R-:W0:Y:S01]  /*05b0*/  @!P0 LDC.64 R22, c[0x0][0x3a0] ;  /* 0x0000e800ff168b82 */ /* 0x000e220000000a00 */
[----:B------:R-:W-:-:S05]  /*05c0*/  @!P3 IMAD.WIDE.U32 R4, R45, R14, R68 ;  /* 0x0000000e2d04b225 */ /* 0x000fca00078e0044 */
[----:B------:R-:W-:-:S03]  /*05d0*/  @!P3 IADD3 R5, PT, PT, R5, R7, RZ ;  /* 0x000000070505b210 */ /* 0x000fc60007ffe0ff */
[----:B------:R-:W3:Y:S01]  /*05e0*/  @!P1 LDC.64 R26, c[0x0][0x3f8] ;  /* 0x0000fe00ff1a9b82 */ /* 0x000ee20000000a00 */
[C---:B------:R-:W-:Y:S02]  /*05f0*/  @!P3 SHF.L.U32 R7, R4.reuse, 0x1, RZ ;  /* 0x000000010407b819 */ /* 0x040fe400000006ff */
[----:B------:R-:W-:Y:S02]  /*0600*/  @!P3 SHF.L.U64.HI R0, R4, 0x1, R5 ;  /* 0x000000010400b819 */ /* 0x000fe40000010205 */
[----:B-1----:R-:W-:Y:S01]  /*0610*/  @!P3 IADD3 R4, P2, PT, R7, R16, RZ ;  /* 0x000000100704b210 */ /* 0x002fe20007f5e0ff */
[----:B----4-:R-:W-:Y:S01]  /*0620*/  @!P0 IMAD R8, R9, R20, RZ ;  /* 0x0000001409088224 */ /* 0x010fe200078e02ff */
[----:B------:R-:W-:Y:S01]  /*0630*/  IADD3 R15, PT, PT, R45, 0x18, RZ ;  /* 0x000000182d0f7810 */ /* 0x000fe20007ffe0ff */
[----:B------:R-:W1:Y:S01]  /*0640*/  @!P1 LDC.64 R28, c[0x0][0x3a0] ;  /* 0x0000e800ff1c9b82 */ /* 0x000e620000000a00 */
[C---:B------:R-:W-:Y:S02]  /*0650*/  @!P3 IADD3.X R5, PT, PT, R0.reuse, R17, RZ, P2, !PT ;  /* 0x000000110005b210 */ /* 0x040fe400017fe4ff */
[----:B--2---:R-:W-:Y:S01]  /*0660*/  @!P3 IADD3 R6, P2, PT, R7, R18, RZ ;  /* 0x000000120706b210 */ /* 0x004fe20007f5e0ff */
[----:B------:R-:W-:Y:S01]  /*0670*/  @!P0 IMAD R17, R11, R21, R8 ;  /* 0x000000150b118224 */ /* 0x000fe200078e0208 */
[----:B------:R-:W-:Y:S01]  /*0680*/  @!P0 MOV R8, R66 ;  /* 0x0000004200088202 */ /* 0x000fe20000000f00 */
[----:B------:R2:W5:Y:S01]  /*0690*/  @!P3 LDG.E R54, desc[UR8][R4.64] ;  /* 0x000000080436b981 */ /* 0x000562000c1e1900 */
[----:B------:R-:W-:Y:S01]  /*06a0*/  @!P3 IADD3.X R7, PT, PT, R0, R19, RZ, P2, !PT ;  /* 0x000000130007b210 */ /* 0x000fe200017fe4ff */
[----:B------:R-:W4:Y:S01]  /*06b0*/  @!P0 LDC.64 R24, c[0x0][0x398] ;  /* 0x0000e600ff188b82 */ /* 0x000f220000000a00 */
[----:B------:R-:W-:-:S02]  /*06c0*/  @!P0 MOV R9, R69 ;  /* 0x0000004500098202 */ /* 0x000fc40000000f00 */
[----:B------:R-:W-:Y:S01]  /*06d0*/  ISETP.GE.U32.AND P2, PT, R15, UR12, PT ;  /* 0x0000000c0f007c0c */ /* 0x000fe2000bf46070 */
[----:B------:R0:W5:Y:S01]  /*06e0*/  @!P3 LDG.E R53, desc[UR8][R6.64] ;  /* 0x000000080635b981 */ /* 0x000162000c1e1900 */
[----:B------:R-:W-:Y:S01]  /*06f0*/  SHF.R.S32.HI R19, RZ, 0x1f, R15 ;  /* 0x0000001fff137819 */ /* 0x000fe2000001140f */
[----:B------:R-:W-:-:S03]  /*0700*/  @!P0 IMAD.WIDE.U32 R8, R11, R20, R8 ;  /* 0x000000140b088225 */ /* 0x000fc600078e0008 */
[----:B------:R-:W-:Y:S02]  /*0710*/  ISETP.GE.AND.EX P2, PT, R19, UR13, PT, P2 ;  /* 0x0000000d13007c0c */ /* 0x000fe4000bf46320 */
[----:B--2---:R-:W-:Y:S01]  /*0720*/  @!P0 IADD3 R5, PT, PT, R9, R17, RZ ;  /* 0x0000001109058210 */ /* 0x004fe20007ffe0ff */
[----:B---3--:R-:W-:Y:S01]  /*0730*/  @!P1 IMAD R0, R13, R26, RZ ;  /* 0x0000001a0d009224 */ /* 0x008fe200078e02ff */
[----:B------:R-:W-:Y:S02]  /*0740*/  IADD3 R17, PT, PT, R45, 0x20, RZ ;  /* 0x000000202d117810 */ /* 0x000fe40007ffe0ff */
[C---:B------:R-:W-:Y:S02]  /*0750*/  @!P0 SHF.L.U64.HI R14, R8.reuse, 0x1, R5 ;  /* 0x00000001080e8819 */ /* 0x040fe40000010205 */
[----:B------:R-:W-:Y:S02]  /*0760*/  @!P1 MOV R4, R66 ;  /* 0x0000004200049202 */ /* 0x000fe40000000f00 */
[----:B------:R-:W-:Y:S01]  /*0770*/  @!P1 MOV R5, R69 ;  /* 0x0000004500059202 */ /* 0x000fe20000000f00 */
[----:B------:R-:W-:Y:S01]  /*0780*/  @!P1 IMAD R13, R3, R27, R0 ;  /* 0x0000001b030d9224 */ /* 0x000fe200078e0200 */
[----:B------:R-:W-:Y:S01]  /*0790*/  ISETP.GE.U32.AND P3, PT, R17, UR12, PT ;  /* 0x0000000c11007c0c */ /* 0x000fe2000bf66070 */
[----:B------:R-:W2:Y:S01]  /*07a0*/  @!P2 LDC.64 R30, c[0x0][0x3f8] ;  /* 0x0000fe00ff1eab82 */ /* 0x000ea20000000a00 */
[----:B------:R-:W-:Y:S01]  /*07b0*/  SHF.R.S32.HI R21, RZ, 0x1f, R17 ;  /* 0x0000001fff157819 */ /* 0x000fe20000011411 */
[----:B------:R-:W-:Y:S01]  /*07c0*/  @!P1 IMAD.WIDE.U32 R4, R3, R26, R4 ;  /* 0x0000001a03049225 */ /* 0x000fe200078e0004 */
[----:B------:R-:W-:-:S02]  /*07d0*/  @!P0 SHF.L.U32 R11, R8, 0x1, RZ ;  /* 0x00000001080b8819 */ /* 0x000fc400000006ff */
[----:B------:R-:W-:-:S03]  /*07e0*/  ISETP.GE.AND.EX P3, PT, R21, UR13, PT, P3 ;  /* 0x0000000d15007c0c */ /* 0x000fc6000bf66330 */
[----:B------:R-:W3:Y:S01]  /*07f0*/  @!P1 LDC.64 R26, c[0x0][0x398] ;  /* 0x0000e600ff1a9b82 */ /* 0x000ee20000000a00 */
[----:B0-----:R-:W-:Y:S02]  /*0800*/  @!P0 IADD3 R8, P4, PT, R11, R22, RZ ;  /* 0x000000160b088210 */ /* 0x001fe40007f9e0ff */
[----:B------:R-:W-:Y:S02]  /*0810*/  @!P1 IADD3 R3, PT, PT, R5, R13, RZ ;  /* 0x0000000d05039210 */ /* 0x000fe40007ffe0ff */
[----:B------:R-:W-:Y:S02]  /*0820*/  @!P0 IADD3.X R9, PT, PT, R14, R23, RZ, P4, !PT ;  /* 0x000000170e098210 */ /* 0x000fe400027fe4ff */
[C---:B------:R-:W-:Y:S02]  /*0830*/  @!P1 SHF.L.U32 R23, R4.reuse, 0x1, RZ ;  /* 0x0000000104179819 */ /* 0x040fe400000006ff */
[----:B------:R-:W-:Y:S01]  /*0840*/  @!P1 SHF.L.U64.HI R0, R4, 0x1, R3 ;  /* 0x0000000104009819 */ /* 0x000fe20000010203 */
[----:B------:R-:W0:Y:S01]  /*0850*/  @!P3 LDC.64 R6, c[0x0][0x3f8] ;  /* 0x0000fe00ff06bb82 */ /* 0x000e220000000a00 */
[----:B-1----:R-:W-:Y:S01]  /*0860*/  @!P1 IADD3 R12, P5, PT, R23, R28, RZ ;  /* 0x0000001c170c9210 */ /* 0x002fe20007fbe0ff */
[----:B------:R2:W5:Y:S01]  /*0870*/  @!P0 LDG.E R52, desc[UR8][R8.64] ;  /* 0x0000000808348981 */ /* 0x000562000c1e1900 */
[----:B----4-:R-:W-:-:S02]  /*0880*/  @!P0 IADD3 R10, P4, PT, R11, R24, RZ ;  /* 0x000000180b0a8210 */ /* 0x010fc40007f9e0ff */
[----:B------:R-:W-:Y:S02]  /*0890*/  @!P1 IADD3.X R13, PT, PT, R0, R29, RZ, P5, !PT ;  /* 0x0000001d000d9210 */ /* 0x000fe40002ffe4ff */
[----:B------:R-:W-:Y:S01]  /*08a0*/  @!P0 IADD3.X R11, PT, PT, R14, R25, RZ, P4, !PT ;  /* 0x000000190e0b8210 */ /* 0x000fe200027fe4ff */
[----:B------:R-:W1:Y:S01]  /*08b0*/  @!P2 LDC.64 R28, c[0x0][0x3a0] ;  /* 0x0000e800ff1cab82 */ /* 0x000e620000000a00 */
[----:B------:R-:W-:Y:S01]  /*08c0*/  IADD3 R3, PT, PT, R45, 0x28, RZ ;  /* 0x000000282d037810 */ /* 0x000fe20007ffe0ff */
[----:B------:R-:W5:Y:S01]  /*08d0*/  @!P1 LDG.E R50, desc[UR8][R12.64] ;  /* 0x000000080c329981 */ /* 0x000f62000c1e1900 */
[----:B--2---:R-:W-:-:S03]  /*08e0*/  @!P2 IMAD R8, R19, R30, RZ ;  /* 0x0000001e1308a224 */ /* 0x004fc600078e02ff */
[----:B------:R2:W5:Y:S02]  /*08f0*/  @!P0 LDG.E R51, desc[UR8][R10.64] ;  /* 0x000000080a338981 */ /* 0x000564000c1e1900 */
[----:B------:R-:W4:Y:S01]  /*0900*/  @!P2 LDC.64 R4, c[0x0][0x398] ;  /* 0x0000e600ff04ab82 */ /* 0x000f220000000a00 */
[----:B---3--:R-:W-:Y:S01]  /*0910*/  @!P1 IADD3 R14, P0, PT, R23, R26, RZ ;  /* 0x0000001a170e9210 */ /* 0x008fe20007f1e0ff */
[----:B------:R-:W-:Y:S01]  /*0920*/  @!P2 IMAD R23, R15, R31, R8 ;  /* 0x0000001f0f17a224 */ /* 0x000fe200078e0208 */
[----:B------:R-:W-:Y:S02]  /*0930*/  ISETP.GE.U32.AND P4, PT, R3, UR12, PT ;  /* 0x0000000c03007c0c */ /* 0x000fe4000bf86070 */
[----:B------:R-:W-:Y:S02]  /*0940*/  SHF.R.S32.HI R19, RZ, 0x1f, R3 ;  /* 0x0000001fff137819 */ /* 0x000fe40000011403 */
[----:B------:R-:W-:Y:S02]  /*0950*/  @!P2 MOV R8, R66 ;  /* 0x000000420008a202 */ /* 0x000fe40000000f00 */
[----:B------:R-:W-:-:S02]  /*0960*/  @!P2 MOV R9, R69 ;  /* 0x000000450009a202 */ /* 0x000fc40000000f00 */
[----:B------:R-:W-:Y:S01]  /*0970*/  ISETP.GE.AND.EX P4, PT, R19, UR13, PT, P4 ;  /* 0x0000000d13007c0c */ /* 0x000fe2000bf86340 */
[----:B------:R-:W-:Y:S01]  /*0980*/  @!P2 IMAD.WIDE.U32 R8, R15, R30, R8 ;  /* 0x0000001e0f08a225 */ /* 0x000fe200078e0008 */
[----:B------:R-:W-:Y:S01]  /*0990*/  @!P1 IADD3.X R15, PT, PT, R0, R27, RZ, P0, !PT ;  /* 0x0000001b000f9210 */ /* 0x000fe200007fe4ff */
[----:B------:R-:W3:Y:S03]  /*09a0*/  @!P3 LDC.64 R30, c[0x0][0x398] ;  /* 0x0000e600ff1ebb82 */ /* 0x000ee60000000a00 */
[----:B--2---:R-:W-:Y:S01]  /*09b0*/  @!P2 IADD3 R11, PT, PT, R9, R23, RZ ;  /* 0x00000017090ba210 */ /* 0x004fe20007ffe0ff */
[----:B0-----:R-:W-:Y:S01]  /*09c0*/  @!P3 IMAD R12, R21, R6, RZ ;  /* 0x00000006150cb224 */ /* 0x001fe200078e02ff */
[C---:B------:R-:W-:Y:S01]  /*09d0*/  @!P2 SHF.L.U32 R9, R8.reuse, 0x1, RZ ;  /* 0x000000010809a819 */ /* 0x040fe200000006ff */
[----:B------:R0:W5:Y:S02]  /*09e0*/  @!P1 LDG.E R49, desc[UR8][R14.64] ;  /* 0x000000080e319981 */ /* 0x000164000c1e1900 */
[----:B------:R-:W2:Y:S01]  /*09f0*/  @!P3 LDC.64 R26, c[0x0][0x3a0] ;  /* 0x0000e800ff1abb82 */ /* 0x000ea20000000a00 */
[----:B------:R-:W-:Y:S01]  /*0a00*/  @!P2 SHF.L.U64.HI R0, R8, 0x1, R11 ;  /* 0x000000010800a819 */ /* 0x000fe2000001020b */
[----:B------:R-:W-:Y:S01]  /*0a10*/  @!P3 IMAD R25, R17, R7, R12 ;  /* 0x000000071119b224 */ /* 0x000fe200078e020c */
[----:B-1----:R-:W-:-:S02]  /*0a20*/  @!P2 IADD3 R10, P0, PT, R9, R28, RZ ;  /* 0x0000001c090aa210 */ /* 0x002fc40007f1e0ff */
[----:B----4-:R-:W-:Y:S02]  /*0a30*/  @!P2 IADD3 R4, P5, PT, R9, R4, RZ ;  /* 0x000000040904a210 */ /* 0x010fe40007fbe0ff */
[----:B------:R-:W-:Y:S01]  /*0a40*/  IADD3 R23, PT, PT, R45, 0x30, RZ ;  /* 0x000000302d177810 */ /* 0x000fe20007ffe0ff */
[----:B------:R-:W1:Y:S01]  /*0a50*/  @!P4 LDC.64 R8, c[0x0][0x3f8] ;  /* 0x0000fe00ff08cb82 */ /* 0x000e620000000a00 */
[----:B------:R-:W-:Y:S02]  /*0a60*/  @!P3 MOV R12, R66 ;  /* 0x00000042000cb202 */ /* 0x000fe40000000f00 */
[----:B------:R-:W-:Y:S02]  /*0a70*/  @!P3 MOV R13, R69 ;  /* 0x00000045000db202 */ /* 0x000fe40000000f00 */
[----:B------:R-:W-:Y:S02]  /*0a80*/  ISETP.GE.U32.AND P1, PT, R23, UR12, PT ;  /* 0x0000000c17007c0c */ /* 0x000fe4000bf26070 */
[----:B------:R-:W-:Y:S01]  /*0a90*/  SHF.R.S32.HI R21, RZ, 0x1f, R23 ;  /* 0x0000001fff157819 */ /* 0x000fe20000011417 */
[----:B------:R-:W-:-:S03]  /*0aa0*/  @!P3 IMAD.WIDE.U32 R6, R17, R6, R12 ;  /* 0x000000061106b225 */ /* 0x000fc600078e000c */
[----:B------:R-:W-:Y:S02]  /*0ab0*/  ISETP.GE.AND.EX P1, PT, R21, UR13, PT, P1 ;  /* 0x0000000d15007c0c */ /* 0x000fe4000bf26310 */
[----:B------:R-:W-:Y:S02]  /*0ac0*/  @!P3 IADD3 R7, PT, PT, R7, R25, RZ ;  /* 0x000000190707b210 */ /* 0x000fe40007ffe0ff */
[----:B------:R-:W-:Y:S02]  /*0ad0*/  @!P3 SHF.L.U32 R17, R6, 0x1, RZ ;  /* 0x000000010611b819 */ /* 0x000fe400000006ff */
[C---:B------:R-:W-:Y:S02]  /*0ae0*/  @!P2 IADD3.X R11, PT, PT, R0.reuse, R29, RZ, P0, !PT ;  /* 0x0000001d000ba210 */ /* 0x040fe400007fe4ff */
[----:B------:R-:W-:Y:S02]  /*0af0*/  @!P2 IADD3.X R5, PT, PT, R0, R5, RZ, P5, !PT ;  /* 0x000000050005a210 */ /* 0x000fe40002ffe4ff */
[----:B------:R-:W-:Y:S01]  /*0b00*/  @!P3 SHF.L.U64.HI R6, R6, 0x1, R7 ;  /* 0x000000010606b819 */ /* 0x000fe20000010207 */
[----:B------:R-:W5:Y:S01]  /*0b10*/  @!P2 LDG.E R48, desc[UR8][R10.64] ;  /* 0x000000080a30a981 */ /* 0x000f62000c1e1900 */
[----:B--2---:R-:W-:-:S02]  /*0b20*/  @!P3 IADD3 R12, P0, PT, R17, R26, RZ ;  /* 0x0000001a110cb210 */ /* 0x004fc40007f1e0ff */
[----:B---3--:R-:W-:Y:S01]  /*0b30*/  @!P3 IADD3 R16, P5, PT, R17, R30, RZ ;  /* 0x0000001e1110b210 */ /* 0x008fe20007fbe0ff */
[----:B------:R2:W5:Y:S01]  /*0b40*/  @!P2 LDG.E R47, desc[UR8][R4.64] ;  /* 0x00000008042fa981 */ /* 0x000562000c1e1900 */
[C---:B------:R-:W-:Y:S02]  /*0b50*/  @!P3 IADD3.X R13, PT, PT, R6.reuse, R27, RZ, P0, !PT ;  /* 0x0000001b060db210 */ /* 0x040fe400007fe4ff */
[----:B------:R-:W-:Y:S02]  /*0b60*/  @!P3 IADD3.X R17, PT, PT, R6, R31, RZ, P5, !PT ;  /* 0x0000001f0611b210 */ /* 0x000fe40002ffe4ff */
[----:B0-----:R-:W-:Y:S01]  /*0b70*/  IADD3 R15, PT, PT, R45, 0x38, RZ ;  /* 0x000000382d0f7810 */ /* 0x001fe20007ffe0ff */
[----:B------:R-:W0:Y:S01]  /*0b80*/  @!P1 LDC.64 R6, c[0x0][0x3f8] ;  /* 0x0000fe00ff069b82 */ /* 0x000e220000000a00 */
[----:B-1----:R-:W-:Y:S01]  /*0b90*/  @!P4 IMAD R0, R19, R8, RZ ;  /* 0x000000081300c224 */ /* 0x002fe200078e02ff */
[----:B------:R-:W-:Y:S01]  /*0ba0*/  IADD3 R14, PT, PT, R45, 0x40, RZ ;  /* 0x000000402d0e7810 */ /* 0x000fe20007ffe0ff */
[----:B------:R0:W5:Y:S01]  /*0bb0*/  @!P3 LDG.E R46, desc[UR8][R12.64] ;  /* 0x000000080c2eb981 */ /* 0x000162000c1e1900 */
[----:B------:R-:W-:-:S02]  /*0bc0*/  ISETP.GE.U32.AND P0, PT, R15, UR12, PT ;  /* 0x0000000c0f007c0c */ /* 0x000fc4000bf06070 */
[----:B------:R-:W-:Y:S02]  /*0bd0*/  SHF.R.S32.HI R25, RZ, 0x1f, R15 ;  /* 0x0000001fff197819 */ /* 0x000fe4000001140f */
[----:B--2---:R-:W-:Y:S02]  /*0be0*/  @!P4 MOV R4, R66 ;  /* 0x000000420004c202 */ /* 0x004fe40000000f00 */
[----:B------:R-:W-:Y:S01]  /*0bf0*/  @!P4 MOV R5, R69 ;  /* 0x000000450005c202 */ /* 0x000fe20000000f00 */
[----:B------:R-:W-:Y:S01]  /*0c00*/  @!P4 IMAD R11, R3, R9, R0 ;  /* 0x00000009030bc224 */ /* 0x000fe200078e0200 */
[----:B------:R-:W-:Y:S01]  /*0c10*/  ISETP.GE.AND.EX P0, PT, R25, UR13, PT, P0 ;  /* 0x0000000d19007c0c */ /* 0x000fe2000bf06300 */
[----:B------:R-:W1:Y:S01]  /*0c20*/  @!P4 LDC.64 R26, c[0x0][0x3a0] ;  /* 0x0000e800ff1acb82 */ /* 0x000e620000000a00 */
[----:B------:R2:W5:Y:S01]  /*0c30*/  @!P3 LDG.E R43, desc[UR8][R16.64] ;  /* 0x00000008102bb981 */ /* 0x000562000c1e1900 */
[----:B------:R-:W-:-:S06]  /*0c40*/  @!P4 IMAD.WIDE.U32 R8, R3, R8, R4 ;  /* 0x000000080308c225 */ /* 0x000fcc00078e0004 */
[----:B------:R-:W3:Y:S01]  /*0c50*/  @!P4 LDC.64 R30, c[0x0][0x398] ;  /* 0x0000e600ff1ecb82 */ /* 0x000ee20000000a00 */
[----:B------:R-:W-:Y:S02]  /*0c60*/  @!P4 IADD3 R5, PT, PT, R9, R11, RZ ;  /* 0x0000000b0905c210 */ /* 0x000fe40007ffe0ff */
[C---:B------:R-:W-:Y:S02]  /*0c70*/  @!P4 SHF.L.U32 R3, R8.reuse, 0x1, RZ ;  /* 0x000000010803c819 */ /* 0x040fe400000006ff */
[----:B------:R-:W-:-:S03]  /*0c80*/  @!P4 SHF.L.U64.HI R0, R8, 0x1, R5 ;  /* 0x000000010800c819 */ /* 0x000fc60000010205 */
[----:B------:R-:W4:Y:S01]  /*0c90*/  @!P1 LDC.64 R4, c[0x0][0x3a0] ;  /* 0x0000e800ff049b82 */ /* 0x000f220000000a00 */
[----:B0-----:R-:W-:Y:S01]  /*0ca0*/  @!P1 IMAD R12, R21, R6, RZ ;  /* 0x00000006150c9224 */ /* 0x001fe200078e02ff */
[----:B------:R-:W-:-:S06]  /*0cb0*/  ISETP.GE.U32.AND P3, PT, R14, UR12, PT ;  /* 0x0000000c0e007c0c */ /* 0x000fcc000bf66070 */
[----:B------:R-:W0:Y:S01]  /*0cc0*/  @!P0 LDC.64 R8, c[0x0][0x3f8] ;  /* 0x0000fe00ff088b82 */ /* 0x000e220000000a00 */
[----:B------:R-:W-:Y:S01]  /*0cd0*/  SHF.R.S32.HI R29, RZ, 0x1f, R14 ;  /* 0x0000001fff1d7819 */ /* 0x000fe2000001140e */
[----:B--2---:R-:W-:-:S06]  /*0ce0*/  @!P1 IMAD R17, R23, R7, R12 ;  /* 0x0000000717119224 */ /* 0x004fcc00078e020c */
[----:B------:R-:W2:Y:S01]  /*0cf0*/  @!P1 LDC.64 R10, c[0x0][0x398] ;  /* 0x0000e600ff0a9b82 */ /* 0x000ea20000000a00 */
[----:B------:R-:W-:Y:S02]  /*0d00*/  @!P1 MOV R12, R66 ;  /* 0x00000042000c9202 */ /* 0x000fe40000000f00 */
[----:B------:R-:W-:Y:S02]  /*0d10*/  @!P1 MOV R13, R69 ;  /* 0x00000045000d9202 */ /* 0x000fe40000000f00 */
[----:B------:R-:W-:Y:S02]  /*0d20*/  ISETP.GE.AND.EX P3, PT, R29, UR13, PT, P3 ;  /* 0x0000000d1d007c0c */ /* 0x000fe4000bf66330 */
[----:B-1----:R-:W-:Y:S01]  /*0d30*/  @!P4 IADD3 R18, P2, PT, R3, R26, RZ ;  /* 0x0000001a0312c210 */ /* 0x002fe20007f5e0ff */
[----:B------:R-:W-:Y:S01]  /*0d40*/  @!P1 IMAD.WIDE.U32 R6, R23, R6, R12 ;  /* 0x0000000617069225 */ /* 0x000fe200078e000c */
[----:B---3--:R-:W-:Y:S02]  /*0d50*/  @!P4 IADD3 R20, P5, PT, R3, R30, RZ ;  /* 0x0000001e0314c210 */ /* 0x008fe40007fbe0ff */
[----:B------:R-:W-:-:S02]  /*0d60*/  @!P4 IADD3.X R19, PT, PT, R0, R27, RZ, P2, !PT ;  /* 0x0000001b0013c210 */ /* 0x000fc400017fe4ff */
[----:B------:R-:W-:Y:S02]  /*0d70*/  MOV R3, RZ ;  /* 0x000000ff00037202 */ /* 0x000fe40000000f00 */
[----:B------:R-:W-:Y:S01]  /*0d80*/  @!P4 IADD3.X R21, PT, PT, R0, R31, RZ, P5, !PT ;  /* 0x0000001f0015c210 */ /* 0x000fe20002ffe4ff */
[----:B------:R1:W5:Y:S01]  /*0d90*/  @!P4 LDG.E R42, desc[UR8][R18.64] ;  /* 0x00000008122ac981 */ /* 0x000362000c1e1900 */
[----:B------:R-:W-:Y:S01]  /*0da0*/  @!P1 SHF.L.U32 R27, R6, 0x1, RZ ;  /* 0x00000001061b9819 */ /* 0x000fe200000006ff */
[----:B------:R-:W3:Y:S01]  /*0db0*/  @!P3 LDC.64 R12, c[0x0][0x3f8] ;  /* 0x0000fe00ff0cbb82 */ /* 0x000ee20000000a00 */
[----:B------:R-:W-:Y:S01]  /*0dc0*/  @!P1 IADD3 R7, PT, PT, R7, R17, RZ ;  /* 0x0000001107079210 */ /* 0x000fe20007ffe0ff */
[----:B------:R-:W5:Y:S01]  /*0dd0*/  @!P4 LDG.E R3, desc[UR8][R20.64] ;  /* 0x000000081403c981 */ /* 0x000f62000c1e1900 */
[----:B------:R-:W-:Y:S02]  /*0de0*/  IADD3 R0, PT, PT, R45, 0x48, RZ ;  /* 0x000000482d007810 */ /* 0x000fe40007ffe0ff */
[----:B----4-:R-:W-:Y:S01]  /*0df0*/  @!P1 IADD3 R16, P2, PT, R27, R4, RZ ;  /* 0x000000041b109210 */ /* 0x010fe20007f5e0ff */
[----:B0-----:R-:W-:Y:S01]  /*0e00*/  @!P0 IMAD R4, R25, R8, RZ ;  /* 0x0000000819048224 */ /* 0x001fe200078e02ff */
[----:B------:R-:W-:-:S02]  /*0e10*/  ISETP.GE.U32.AND P4, PT, R0, UR12, PT ;  /* 0x0000000c00007c0c */ /* 0x000fc4000bf86070 */
[----:B------:R-:W-:Y:S02]  /*0e20*/  SHF.R.S32.HI R25, RZ, 0x1f, R0 ;  /* 0x0000001fff197819 */ /* 0x000fe40000011400 */
[----:B------:R-:W-:Y:S02]  /*0e30*/  @!P1 SHF.L.U64.HI R22, R6, 0x1, R7 ;  /* 0x0000000106169819 */ /* 0x000fe40000010207 */
[----:B--2---:R-:W-:Y:S01]  /*0e40*/  @!P1 IADD3 R26, P5, PT, R27, R10, RZ ;  /* 0x0000000a1b1a9210 */ /* 0x004fe20007fbe0ff */
[----:B------:R-:W0:Y:S01]  /*0e50*/  @!P0 LDC.64 R6, c[0x0][0x3a0] ;  /* 0x0000e800ff068b82 */ /* 0x000e220000000a00 */
[----:B------:R-:W-:Y:S02]  /*0e60*/  ISETP.GE.AND.EX P4, PT, R25, UR13, PT, P4 ;  /* 0x0000000d19007c0c */ /* 0x000fe4000bf86340 */
[C---:B------:R-:W-:Y:S02]  /*0e70*/  @!P1 IADD3.X R27, PT, PT, R22.reuse, R11, RZ, P5, !PT ;  /* 0x0000000b161b9210 */ /* 0x040fe40002ffe4ff */
[----:B------:R-:W-:-:S02]  /*0e80*/  @!P1 IADD3.X R17, PT, PT, R22, R5, RZ, P2, !PT ;  /* 0x0000000516119210 */ /* 0x000fc400017fe4ff */
[----:B------:R-:W-:Y:S01]  /*0e90*/  @!P0 MOV R10, R66 ;  /* 0x00000042000a8202 */ /* 0x000fe20000000f00 */
[----:B------:R-:W2:Y:S01]  /*0ea0*/  @!P0 LDC.64 R22, c[0x0][0x398] ;  /* 0x0000e600ff168b82 */ /* 0x000ea20000000a00 */
[----:B------:R-:W-:Y:S01]  /*0eb0*/  @!P0 MOV R11, R69 ;  /* 0x00000045000b8202 */ /* 0x000fe20000000f00 */
[C---:B-1----:R-:W-:Y:S01]  /*0ec0*/  @!P0 IMAD R19, R15.reuse, R9, R4 ;  /* 0x000000090f138224 */ /* 0x042fe200078e0204 */
[----:B------:R-:W-:Y:S01]  /*0ed0*/  CS2R R4, SRZ ;  /* 0x0000000000047805 */ /* 0x000fe2000001ff00 */
[----:B------:R-:W-:Y:S01]  /*0ee0*/  @!P0 IMAD.WIDE.U32 R8, R15, R8, R10 ;  /* 0x000000080f088225 */ /* 0x000fe200078e000a */
[----:B------:R-:W-:-:S03]  /*0ef0*/  IADD3 R24, PT, PT, R45, 0x50, RZ ;  /* 0x000000502d187810 */ /* 0x000fc60007ffe0ff */
[----:B------:R-:W1:Y:S01]  /*0f00*/  @!P4 LDC.64 R10, c[0x0][0x3f8] ;  /* 0x0000fe00ff0acb82 */ /* 0x000e620000000a00 */
[----:B------:R4:W5:Y:S01]  /*0f10*/  @!P1 LDG.E R4, desc[UR8][R16.64] ;  /* 0x0000000810049981 */ /* 0x000962000c1e1900 */
[----:B------:R-:W-:-:S03]  /*0f20*/  @!P0 IADD3 R9, PT, PT, R9, R19, RZ ;  /* 0x0000001309098210 */ /* 0x000fc60007ffe0ff */
[----:B------:R2:W5:Y:S01]  /*0f30*/  @!P1 LDG.E R5, desc[UR8][R26.64] ;  /* 0x000000081a059981 */ /* 0x000562000c1e1900 */
[----:B------:R-:W-:Y:S02]  /*0f40*/  ISETP.GE.U32.AND P1, PT, R24, UR12, PT ;  /* 0x0000000c18007c0c */ /* 0x000fe4000bf26070 */
[----:B------:R-:W-:Y:S01]  /*0f50*/  SHF.R.S32.HI R33, RZ, 0x1f, R24 ;  /* 0x0000001fff217819 */ /* 0x000fe20000011418 */
[----:B---3--:R-:W-:Y:S01]  /*0f60*/  @!P3 IMAD R29, R29, R12, RZ ;  /* 0x0000000c1d1db224 */ /* 0x008fe200078e02ff */
[C---:B------:R-:W-:Y:S01]  /*0f70*/  @!P0 SHF.L.U32 R15, R8.reuse, 0x1, RZ ;  /* 0x00000001080f8819 */ /* 0x040fe200000006ff */
[----:B------:R-:W3:Y:S01]  /*0f80*/  @!P3 LDC.64 R18, c[0x0][0x398] ;  /* 0x0000e600ff12bb82 */ /* 0x000ee20000000a00 */
[----:B------:R-:W-:Y:S02]  /*0f90*/  @!P0 SHF.L.U64.HI R28, R8, 0x1, R9 ;  /* 0x00000001081c8819 */ /* 0x000fe40000010209 */
[----:B----4-:R-:W-:Y:S02]  /*0fa0*/  @!P3 MOV R16, R66 ;  /* 0x000000420010b202 */ /* 0x010fe40000000f00 */
[----:B------:R-:W-:-:S03]  /*0fb0*/  @!P3 MOV R17, R69 ;  /* 0x000000450011b202 */ /* 0x000fc60000000f00 */
[----:B------:R-:W4:Y:S01]  /*0fc0*/  @!P3 LDC.64 R8, c[0x0][0x3a0] ;  /* 0x0000e800ff08bb82 */ /* 0x000f220000000a00 */
[----:B------:R-:W-:Y:S01]  /*0fd0*/  ISETP.GE.AND.EX P1, PT, R33, UR13, PT, P1 ;  /* 0x0000000d21007c0c */ /* 0x000fe2000bf26310 */
[C---:B------:R-:W-:Y:S01]  /*0fe0*/  @!P3 IMAD R29, R14.reuse, R13, R29 ;  /* 0x0000000d0e1db224 */ /* 0x040fe200078e021d */
[----:B0-----:R-:W-:Y:S01]  /*0ff0*/  @!P0 IADD3 R20, P2, PT, R15, R6, RZ ;  /* 0x000000060f148210 */ /* 0x001fe20007f5e0ff */
[----:B------:R-:W-:-:S03]  /*1000*/  @!P3 IMAD.WIDE.U32 R12, R14, R12, R16 ;  /* 0x0000000c0e0cb225 */ /* 0x000fc600078e0010 */
[----:B------:R-:W-:Y:S01]  /*1010*/  @!P0 IADD3.X R21, PT, PT, R28, R7, RZ, P2, !PT ;  /* 0x000000071c158210 */ /* 0x000fe200017fe4ff */
[----:B------:R-:W0:Y:S01]  /*1020*/  @!P4 LDC.64 R16, c[0x0][0x398] ;  /* 0x0000e600ff10cb82 */ /* 0x000e220000000a00 */
[----:B--2---:R-:W-:Y:S02]  /*1030*/  @!P0 IADD3 R22, P2, PT, R15, R22, RZ ;  /* 0x000000160f168210 */ /* 0x004fe40007f5e0ff */
[----:B------:R-:W-:Y:S02]  /*1040*/  @!P3 IADD3 R7, PT, PT, R13, R29, RZ ;  /* 0x0000001d0d07b210 */ /* 0x000fe40007ffe0ff */
[----:B------:R-:W-:-:S03]  /*1050*/  MOV R6, RZ ;  /* 0x000000ff00067202 */ /* 0x000fc60000000f00 */
[----:B------:R-:W2:Y:S01]  /*1060*/  @!P4 LDC.64 R14, c[0x0][0x3a0] ;  /* 0x0000e800ff0ecb82 */ /* 0x000ea20000000a00 */
[----:B------:R-:W-:Y:S02]  /*1070*/  IADD3 R31, PT, PT, R45, 0x58, RZ ;  /* 0x000000582d1f7810 */ /* 0x000fe40007ffe0ff */
[C---:B------:R-:W-:Y:S01]  /*1080*/  @!P3 SHF.L.U32 R27, R12.reuse, 0x1, RZ ;  /* 0x000000010c1bb819 */ /* 0x040fe200000006ff */
[----:B------:R1:W5:Y:S01]  /*1090*/  @!P0 LDG.E R6, desc[UR8][R20.64] ;  /* 0x0000000814068981 */ /* 0x000362000c1e1900 */
[----:B------:R-:W-:Y:S02]  /*10a0*/  @!P3 SHF.L.U64.HI R30, R12, 0x1, R7 ;  /* 0x000000010c1eb819 */ /* 0x000fe40000010207 */
[----:B------:R-:W-:Y:S01]  /*10b0*/  @!P0 IADD3.X R23, PT, PT, R28, R23, RZ, P2, !PT ;  /* 0x000000171c178210 */ /* 0x000fe200017fe4ff */
[----:B------:R-:W0:Y:S01]  /*10c0*/  @!P1 LDC.64 R12, c[0x0][0x3f8] ;  /* 0x0000fe00ff0c9b82 */ /* 0x000e220000000a00 */
[----:B------:R-:W-:Y:S02]  /*10d0*/  ISETP.GE.U32.AND P2, PT, R31, UR12, PT ;  /* 0x0000000c1f007c0c */ /* 0x000fe4000bf46070 */
[----:B------:R-:W-:Y:S01]  /*10e0*/  SHF.R.S32.HI R35, RZ, 0x1f, R31 ;  /* 0x0000001fff237819 */ /* 0x000fe2000001141f */
[----:B-1----:R-:W-:Y:S01]  /*10f0*/  @!P4 IMAD R25, R25, R10, RZ ;  /* 0x0000000a1919c224 */ /* 0x002fe200078e02ff */
[----:B------:R-:W-:-:S02]  /*1100*/  @!P4 MOV R20, R66 ;  /* 0x000000420014c202 */ /* 0x000fc40000000f00 */
[----:B------:R-:W-:Y:S02]  /*1110*/  @!P4 MOV R21, R69 ;  /* 0x000000450015c202 */ /* 0x000fe40000000f00 */
[----:B------:R-:W-:Y:S02]  /*1120*/  ISETP.GE.AND.EX P2, PT, R35, UR13, PT, P2 ;  /* 0x0000000d23007c0c */ /* 0x000fe4000bf46320 */
[----:B------:R-:W-:Y:S01]  /*1130*/  MOV R7, RZ ;  /* 0x000000ff00077202 */ /* 0x000fe20000000f00 */
[C---:B------:R-:W-:Y:S01]  /*1140*/  @!P4 IMAD R25, R0.reuse, R11, R25 ;  /* 0x0000000b0019c224 */ /* 0x040fe200078e0219 */
[----:B----4-:R-:W-:Y:S01]  /*1150*/  @!P3 IADD3 R28, P5, PT, R27, R8, RZ ;  /* 0x000000081b1cb210 */ /* 0x010fe20007fbe0ff */
[----:B------:R-:W-:-:S03]  /*1160*/  @!P4 IMAD.WIDE.U32 R10, R0, R10, R20 ;  /* 0x0000000a000ac225 */ /* 0x000fc600078e0014 */
[----:B------:R1:W5:Y:S01]  /*1170*/  @!P0 LDG.E R7, desc[UR8][R22.64] ;  /* 0x0000000816078981 */ /* 0x000362000c1e1900 */
[----:B------:R-:W-:Y:S02]  /*1180*/  @!P3 IADD3.X R29, PT, PT, R30, R9, RZ, P5, !PT ;  /* 0x000000091e1db210 */ /* 0x000fe40002ffe4ff */
[----:B---3--:R-:W-:Y:S02]  /*1190*/  @!P3 IADD3 R26, P0, PT, R27, R18, RZ ;  /* 0x000000121b1ab210 */ /* 0x008fe40007f1e0ff */
[----:B------:R-:W-:Y:S02]  /*11a0*/  @!P4 IADD3 R9, PT, PT, R11, R25, RZ ;  /* 0x000000190b09c210 */ /* 0x000fe40007ffe0ff */
[----:B------:R-:W-:Y:S02]  /*11b0*/  @!P4 SHF.L.U32 R11, R10, 0x1, RZ ;  /* 0x000000010a0bc819 */ /* 0x000fe400000006ff */
[----:B------:R-:W-:Y:S02]  /*11c0*/  @!P3 IADD3.X R27, PT, PT, R30, R19, RZ, P0, !PT ;  /* 0x000000131e1bb210 */ /* 0x000fe400007fe4ff */
[----:B------:R-:W3:Y:S01]  /*11d0*/  @!P2 LDC.64 R18, c[0x0][0x3f8] ;  /* 0x0000fe00ff12ab82 */ /* 0x000ee20000000a00 */
[----:B------:R-:W-:-:S02]  /*11e0*/  @!P4 SHF.L.U64.HI R10, R10, 0x1, R9 ;  /* 0x000000010a0ac819 */ /* 0x000fc40000010209 */
[C---:B--2---:R-:W-:Y:S02]  /*11f0*/  @!P4 IADD3 R20, P0, PT, R11.reuse, R14, RZ ;  /* 0x0000000e0b14c210 */ /* 0x044fe40007f1e0ff */
[----:B0-----:R-:W-:Y:S01]  /*1200*/  @!P4 IADD3 R16, P5, PT, R11, R16, RZ ;  /* 0x000000100b10c210 */ /* 0x001fe20007fbe0ff */
[----:B------:R-:W-:Y:S01]  /*1210*/  @!P1 IMAD R33, R33, R12, RZ ;  /* 0x0000000c21219224 */ /* 0x000fe200078e02ff */
[C---:B------:R-:W-:Y:S02]  /*1220*/  @!P4 IADD3.X R21, PT, PT, R10.reuse, R15, RZ, P0, !PT ;  /* 0x0000000f0a15c210 */ /* 0x040fe400007fe4ff */
[----:B------:R-:W-:Y:S02]  /*1230*/  @!P4 IADD3.X R17, PT, PT, R10, R17, RZ, P5, !PT ;  /* 0x000000110a11c210 */ /* 0x000fe40002ffe4ff */
[----:B------:R-:W-:Y:S01]  /*1240*/  @!P1 MOV R11, R69 ;  /* 0x00000045000b9202 */ /* 0x000fe20000000f00 */
[----:B-1----:R-:W-:Y:S01]  /*1250*/  @!P1 IMAD R23, R24, R13, R33 ;  /* 0x0000000d18179224 */ /* 0x002fe200078e0221 */
[----:B------:R-:W-:Y:S01]  /*1260*/  @!P1 MOV R10, R66 ;  /* 0x00000042000a9202 */ /* 0x000fe20000000f00 */
[----:B------:R-:W0:Y:S01]  /*1270*/  @!P1 LDC.64 R14, c[0x0][0x398] ;  /* 0x0000e600ff0e9b82 */ /* 0x000e220000000a00 */
[----:B------:R-:W-:-:S03]  /*1280*/  IADD3 R37, PT, PT, R45, 0x60, RZ ;  /* 0x000000602d257810 */ /* 0x000fc60007ffe0ff */
[----:B------:R-:W-:Y:S01]  /*1290*/  @!P1 IMAD.WIDE.U32 R24, R24, R12, R10 ;  /* 0x0000000c18189225 */ /* 0x000fe200078e000a */
[----:B------:R-:W-:-:S03]  /*12a0*/  ISETP.GE.U32.AND P0, PT, R37, UR12, PT ;  /* 0x0000000c25007c0c */ /* 0x000fc6000bf06070 */
[----:B------:R-:W1:Y:S01]  /*12b0*/  @!P1 LDC.64 R12, c[0x0][0x3a0] ;  /* 0x0000e800ff0c9b82 */ /* 0x000e620000000a00 */
[----:B------:R-:W-:-:S04]  /*12c0*/  SHF.R.S32.HI R39, RZ, 0x1f, R37 ;  /* 0x0000001fff277819 */ /* 0x000fc80000011425 */
[----:B------:R-:W-:Y:S02]  /*12d0*/  ISETP.GE.AND.EX P0, PT, R39, UR13, PT, P0 ;  /* 0x0000000d27007c0c */ /* 0x000fe4000bf06300 */
[----:B------:R-:W-:Y:S02]  /*12e0*/  MOV R8, RZ ;  /* 0x000000ff00087202 */ /* 0x000fe40000000f00 */
[----:B------:R-:W-:Y:S02]  /*12f0*/  MOV R9, RZ ;  /* 0x000000ff00097202 */ /* 0x000fe40000000f00 */
[----:B------:R-:W-:Y:S01]  /*1300*/  CS2R R10, SRZ ;  /* 0x00000000000a7805 */ /* 0x000fe2000001ff00 */
[----:B---3--:R-:W-:Y:S01]  /*1310*/  @!P2 IMAD R22, R35, R18, RZ ;  /* 0x000000122316a224 */ /* 0x008fe200078e02ff */
[----:B------:R-:W-:Y:S01]  /*1320*/  IADD3 R35, PT, PT, R45, 0x68, RZ ;  /* 0x000000682d237810 */ /* 0x000fe20007ffe0ff */
[----:B------:R-:W5:Y:S01]  /*1330*/  @!P3 LDG.E R8, desc[UR8][R28.64] ;  /* 0x000000081c08b981 */ /* 0x000f62000c1e1900 */
[----:B------:R-:W-:Y:S01]  /*1340*/  @!P1 IADD3 R23, PT, PT, R25, R23, RZ ;  /* 0x0000001719179210 */ /* 0x000fe20007ffe0ff */
[----:B------:R-:W2:Y:S01]  /*1350*/  @!P2 LDC.64 R32, c[0x0][0x398] ;  /* 0x0000e600ff20ab82 */ /* 0x000ea20000000a00 */
[----:B------:R-:W-:Y:S01]  /*1360*/  SHF.R.S32.HI R61, RZ, 0x1f, R35 ;  /* 0x0000001fff3d7819 */ /* 0x000fe20000011423 */
[----:B------:R3:W5:Y:S01]  /*1370*/  @!P3 LDG.E R9, desc[UR8][R26.64] ;  /* 0x000000081a09b981 */ /* 0x000762000c1e1900 */
[----:B------:R-:W-:Y:S01]  /*1380*/  ISETP.GE.U32.AND P3, PT, R35, UR12, PT ;  /* 0x0000000c23007c0c */ /* 0x000fe2000bf66070 */
[----:B------:R-:W-:-:S02]  /*1390*/  @!P2 IMAD R19, R31, R19, R22 ;  /* 0x000000131f13a224 */ /* 0x000fc400078e0216 */
[----:B------:R4:W5:Y:S01]  /*13a0*/  @!P4 LDG.E R11, desc[UR8][R16.64] ;  /* 0x00000008100bc981 */ /* 0x000962000c1e1900 */
[C---:B------:R-:W-:Y:S02]  /*13b0*/  @!P1 SHF.L.U64.HI R0, R24.reuse, 0x1, R23 ;  /* 0x0000000118009819 */ /* 0x040fe40000010217 */
[----:B------:R-:W-:Y:S01]  /*13c0*/  @!P2 MOV R22, R66 ;  /* 0x000000420016a202 */ /* 0x000fe20000000f00 */
[----:B------:R0:W5:Y:S01]  /*13d0*/  @!P4 LDG.E R10, desc[UR8][R20.64] ;  /* 0x00000008140ac981 */ /* 0x000162000c1e1900 */
[----:B------:R-:W-:Y:S02]  /*13e0*/  @!P2 MOV R23, R69 ;  /* 0x000000450017a202 */ /* 0x000fe40000000f00 */
[----:B---3--:R-:W-:Y:S01]  /*13f0*/  @!P1 SHF.L.U32 R27, R24, 0x1, RZ ;  /* 0x00000001181b9819 */ /* 0x008fe200000006ff */
[----:B----4-:R-:W3:Y:S01]  /*1400*/  @!P0 LDC.64 R16, c[0x0][0x3f8] ;  /* 0x0000fe00ff108b82 */ /* 0x010ee20000000a00 */
[----:B------:R-:W-:Y:S02]  /*1410*/  ISETP.GE.AND.EX P3, PT, R61, UR13, PT, P3 ;  /* 0x0000000d3d007c0c */ /* 0x000fe4000bf66330 */
[----:B-1----:R-:W-:Y:S01]  /*1420*/  @!P1 IADD3 R24, P6, PT, R27, R12, RZ ;  /* 0x0000000c1b189210 */ /* 0x002fe20007fde0ff */
[----:B------:R-:W-:-:S04]  /*1430*/  @!P2 IMAD.WIDE.U32 R22, R31, R18, R22 ;  /* 0x000000121f16a225 */ /* 0x000fc800078e0016 */
[----:B0-----:R-:W0:Y:S01]  /*1440*/  @!P2 LDC.64 R20, c[0x0][0x3a0] ;  /* 0x0000e800ff14ab82 */ /* 0x001e220000000a00 */
[C---:B------:R-:W-:Y:S02]  /*1450*/  @!P1 IADD3.X R25, PT, PT, R0.reuse, R13, RZ, P6, !PT ;  /* 0x0000000d00199210 */ /* 0x040fe400037fe4ff */
[----:B------:R-:W-:Y:S02]  /*1460*/  @!P1 IADD3 R18, P6, PT, R27, R14, RZ ;  /* 0x0000000e1b129210 */ /* 0x000fe40007fde0ff */
[----:B------:R-:W-:Y:S02]  /*1470*/  @!P2 IADD3 R13, PT, PT, R23, R19, RZ ;  /* 0x00000013170da210 */ /* 0x000fe40007ffe0ff */
[----:B------:R-:W-:Y:S01]  /*1480*/  @!P1 IADD3.X R19, PT, PT, R0, R15, RZ, P6, !PT ;  /* 0x0000000f00139210 */ /* 0x000fe200037fe4ff */
[----:B------:R-:W1:Y:S01]  /*1490*/  @!P3 LDC.64 R28, c[0x0][0x3f8] ;  /* 0x0000fe00ff1cbb82 */ /* 0x000e620000000a00 */
[C---:B------:R-:W-:Y:S02]  /*14a0*/  @!P2 SHF.L.U32 R15, R22.reuse, 0x1, RZ ;  /* 0x00000001160fa819 */ /* 0x040fe400000006ff */
[----:B------:R-:W-:-:S02]  /*14b0*/  @!P2 SHF.L.U64.HI R22, R22, 0x1, R13 ;  /* 0x000000011616a819 */ /* 0x000fc4000001020d */
[----:B------:R-:W-:Y:S02]  /*14c0*/  MOV R12, RZ ;  /* 0x000000ff000c7202 */ /* 0x000fe40000000f00 */
[----:B------:R-:W-:Y:S01]  /*14d0*/  MOV R13, RZ ;  /* 0x000000ff000d7202 */ /* 0x000fe20000000f00 */
[----:B------:R-:W4:Y:S01]  /*14e0*/  @!P0 LDC.64 R30, c[0x0][0x3a0] ;  /* 0x0000e800ff1e8b82 */ /* 0x000f220000000a00 */
[----:B---3--:R-:W-:Y:S02]  /*14f0*/  @!P0 IMAD R0, R39, R16, RZ ;  /* 0x0000001027008224 */ /* 0x008fe400078e02ff */
[----:B------:R3:W5:Y:S01]  /*1500*/  @!P1 LDG.E R12, desc[UR8][R24.64] ;  /* 0x00000008180c9981 */ /* 0x000762000c1e1900 */
[----:B------:R-:W-:-:S03]  /*1510*/  IADD3 R40, PT, PT, R45, 0x70, RZ ;  /* 0x000000702d287810 */ /* 0x000fc60007ffe0ff */
[----:B------:R3:W5:Y:S01]  /*1520*/  @!P1 LDG.E R13, desc[UR8][R18.64] ;  /* 0x00000008120d9981 */ /* 0x000762000c1e1900 */
[----:B------:R-:W4:Y:S01]  /*1530*/  LDC.64 R26, c[0x0][0x3b8] ;  /* 0x0000ee00ff1a7b82 */ /* 0x000f220000000a00 */
[----:B------:R-:W-:Y:S01]  /*1540*/  @!P0 IMAD R23, R37, R17, R0 ;  /* 0x0000001125178224 */ /* 0x000fe200078e0200 */
[----:B--2---:R-:W-:-:S06]  /*1550*/  @!P2 IADD3 R32, P1, PT, R15, R32, RZ ;  /* 0x000000200f20a210 */ /* 0x004fcc0007f3e0ff */
[----:B---3--:R-:W2:Y:S01]  /*1560*/  @!P0 LDC.64 R24, c[0x0][0x398] ;  /* 0x0000e600ff188b82 */ /* 0x008ea20000000a00 */
[----:B------:R-:W-:Y:S02]  /*1570*/  @!P0 MOV R18, R66 ;  /* 0x0000004200128202 */ /* 0x000fe40000000f00 */
[----:B------:R-:W-:Y:S02]  /*1580*/  @!P0 MOV R19, R69 ;  /* 0x0000004500138202 */ /* 0x000fe40000000f00 */
[----:B------:R-:W-:Y:S02]  /*1590*/  ISETP.GE.U32.AND P5, PT, R40, UR12, PT ;  /* 0x0000000c28007c0c */ /* 0x000fe4000bfa6070 */
[----:B------:R-:W-:Y:S01]  /*15a0*/  SHF.R.S32.HI R41, RZ, 0x1f, R40 ;  /* 0x0000001fff297819 */ /* 0x000fe20000011428 */
[----:B------:R-:W-:Y:S01]  /*15b0*/  @!P0 IMAD.WIDE.U32 R16, R37, R16, R18 ;  /* 0x0000001025108225 */ /* 0x000fe200078e0012 */
[----:B0-----:R-:W-:Y:S02]  /*15c0*/  @!P2 IADD3 R20, P6, PT, R15, R20, RZ ;  /* 0x000000140f14a210 */ /* 0x001fe40007fde0ff */
[----:B------:R-:W-:-:S02]  /*15d0*/  CS2R R14, SRZ ;  /* 0x00000000000e7805 */ /* 0x000fc4000001ff00 */
[----:B------:R-:W-:Y:S01]  /*15e0*/  @!P2 IADD3.X R33, PT, PT, R22, R33, RZ, P1, !PT ;  /* 0x000000211621a210 */ /* 0x000fe20000ffe4ff */
[----:B------:R-:W0:Y:S01]  /*15f0*/  @!P3 LDC.64 R18, c[0x0][0x3a0] ;  /* 0x0000e800ff12bb82 */ /* 0x000e220000000a00 */
[----:B------:R-:W-:Y:S02]  /*1600*/  ISETP.GE.AND.EX P5, PT, R41, UR13, PT, P5 ;  /* 0x0000000d29007c0c */ /* 0x000fe4000bfa6350 */
[----:B------:R-:W-:Y:S01]  /*1610*/  @!P0 IADD3 R37, PT, PT, R17, R23, RZ ;  /* 0x0000001711258210 */ /* 0x000fe20007ffe0ff */
[----:B------:R3:W5:Y:S01]  /*1620*/  @!P2 LDG.E R15, desc[UR8][R32.64] ;  /* 0x00000008200fa981 */ /* 0x000762000c1e1900 */
[----:B------:R-:W-:Y:S02]  /*1630*/  IADD3 R45, PT, PT, R45, 0x78, RZ ;  /* 0x000000782d2d7810 */ /* 0x000fe40007ffe0ff */
[C---:B------:R-:W-:Y:S02]  /*1640*/  @!P0 SHF.L.U32 R17, R16.reuse, 0x1, RZ ;  /* 0x0000000110118819 */ /* 0x040fe400000006ff */
[----:B------:R-:W-:Y:S01]  /*1650*/  @!P0 SHF.L.U64.HI R0, R16, 0x1, R37 ;  /* 0x0000000110008819 */ /* 0x000fe20000010225 */
[----:B-1----:R-:W-:Y:S01]  /*1660*/  @!P3 IMAD R16, R61, R28, RZ ;  /* 0x0000001c3d10b224 */ /* 0x002fe200078e02ff */
[----:B------:R-:W-:-:S02]  /*1670*/  @!P2 IADD3.X R21, PT, PT, R22, R21, RZ, P6, !PT ;  /* 0x000000151615a210 */ /* 0x000fc400037fe4ff */
[----:B---3--:R-:W-:Y:S01]  /*1680*/  @!P3 MOV R32, R66 ;  /* 0x000000420020b202 */ /* 0x008fe20000000f00 */
[----:B------:R-:W1:Y:S01]  /*1690*/  @!P3 LDC.64 R22, c[0x0][0x398] ;  /* 0x0000e600ff16bb82 */ /* 0x000e620000000a00 */
[----:B------:R-:W-:Y:S01]  /*16a0*/  @!P3 MOV R33, R69 ;  /* 0x000000450021b202 */ /* 0x000fe20000000f00 */
[----:B------:R-:W-:Y:S01]  /*16b0*/  @!P3 IMAD R37, R35, R29, R16 ;  /* 0x0000001d2325b224 */ /* 0x000fe200078e0210 */
[----:B------:R-:W-:Y:S01]  /*16c0*/  ISETP.GE.U32.AND P4, PT, R45, UR12, PT ;  /* 0x0000000c2d007c0c */ /* 0x000fe2000bf86070 */
[----:B----4-:R-:W-:Y:S01]  /*16d0*/  IMAD.WIDE R26, R58, 0x8, R26 ;  /* 0x000000083a1a7825 */ /* 0x010fe200078e021a */
[----:B------:R-:W-:Y:S01]  /*16e0*/  SHF.R.S32.HI R59, RZ, 0x1f, R45 ;  /* 0x0000001fff3b7819 */ /* 0x000fe2000001142d */
[----:B------:R3:W5:Y:S01]  /*16f0*/  @!P2 LDG.E R14, desc[UR8][R20.64] ;  /* 0x00000008140ea981 */ /* 0x000762000c1e1900 */
[----:B------:R-:W-:Y:S01]  /*1700*/  @!P0 IADD3 R30, P1, PT, R17, R30, RZ ;  /* 0x0000001e111e8210 */ /* 0x000fe20007f3e0ff */
[----:B------:R-:W-:Y:S01]  /*1710*/  @!P3 IMAD.WIDE.U32 R28, R35, R28, R32 ;  /* 0x0000001c231cb225 */ /* 0x000fe200078e0020 */
[----:B------:R-:W-:-:S02]  /*1720*/  ISETP.GE.AND.EX P4, PT, R59, UR13, PT, P4 ;  /* 0x0000000d3b007c0c */ /* 0x000fc4000bf86340 */
[C---:B------:R-:W-:Y:S02]  /*1730*/  @!P0 IADD3.X R31, PT, PT, R0.reuse, R31, RZ, P1, !PT ;  /* 0x0000001f001f8210 */ /* 0x040fe40000ffe4ff */
[----:B--2---:R-:W-:Y:S01]  /*1740*/  @!P0 IADD3 R24, P1, PT, R17, R24, RZ ;  /* 0x0000001811188210 */ /* 0x004fe20007f3e0ff */
[----:B---3--:R-:W2:Y:S01]  /*1750*/  @!P5 LDC.64 R20, c[0x0][0x3f8] ;  /* 0x0000fe00ff14db82 */ /* 0x008ea20000000a00 */
[----:B------:R-:W-:Y:S02]  /*1760*/  @!P3 IADD3 R17, PT, PT, R29, R37, RZ ;  /* 0x000000251d11b210 */ /* 0x000fe40007ffe0ff */
[----:B------:R3:W4:Y:S01]  /*1770*/  LDG.E.64 R36, desc[UR8][R26.64] ;  /* 0x000000081a247981 */ /* 0x000722000c1e1b00 */
[----:B------:R-:W-:Y:S02]  /*1780*/  @!P0 IADD3.X R25, PT, PT, R0, R25, RZ, P1, !PT ;  /* 0x0000001900198210 */ /* 0x000fe40000ffe4ff */
[C---:B------:R-:W-:Y:S02]  /*1790*/  @!P3 SHF.L.U32 R39, R28.reuse, 0x1, RZ ;  /* 0x000000011c27b819 */ /* 0x040fe400000006ff */
[----:B------:R-:W-:-:S02]  /*17a0*/  @!P3 SHF.L.U64.HI R0, R28, 0x1, R17 ;  /* 0x000000011c00b819 */ /* 0x000fc40000010211 */
[----:B------:R-:W2:Y:S01]  /*17b0*/  @!P4 LDC.64 R28, c[0x0][0x3f8] ;  /* 0x0000fe00ff1ccb82 */ /* 0x000ea20000000a00 */
[----:B------:R-:W-:Y:S02]  /*17c0*/  MOV R16, RZ ;  /* 0x000000ff00107202 */ /* 0x000fe40000000f00 */
[----:B------:R-:W-:Y:S02]  /*17d0*/  ISETP.NE.AND P1, PT, RZ, UR4, PT ;  /* 0x00000004ff007c0c */ /* 0x000fe4000bf25270 */
[C---:B-1----:R-:W-:Y:S02]  /*17e0*/  @!P3 IADD3 R38, P6, PT, R39.reuse, R22, RZ ;  /* 0x000000162726b210 */ /* 0x042fe40007fde0ff */
[----:B0-----:R-:W-:Y:S01]  /*17f0*/  @!P3 IADD3 R34, P2, PT, R39, R18, RZ ;  /* 0x000000122722b210 */ /* 0x001fe20007f5e0ff */
[----:B------:R0:W5:Y:S01]  /*1800*/  @!P0 LDG.E R16, desc[UR8][R30.64] ;  /* 0x000000081e108981 */ /* 0x000162000c1e1900 */
[----:B------:R-:W-:Y:S01]  /*1810*/  @!P3 IADD3.X R39, PT, PT, R0, R23, RZ, P6, !PT ;  /* 0x000000170027b210 */ /* 0x000fe200037fe4ff */
[----:B---3--:R-:W1:Y:S01]  /*1820*/  LDC.64 R26, c[0x0][0x3a8] ;  /* 0x0000ea00ff1a7b82 */ /* 0x008e620000000a00 */
[----:B------:R-:W-:-:S02]  /*1830*/  @!P5 MOV R22, R66 ;  /* 0x000000420016d202 */ /* 0x000fc40000000f00 */
[----:B------:R-:W-:Y:S01]  /*1840*/  @!P5 MOV R23, R69 ;  /* 0x000000450017d202 */ /* 0x000fe20000000f00 */
[----:B--2---:R-:W-:Y:S01]  /*1850*/  @!P5 IMAD R41, R41, R20, RZ ;  /* 0x000000142929d224 */ /* 0x004fe200078e02ff */
[----:B------:R-:W-:-:S03]  /*1860*/  MOV R17, RZ ;  /* 0x000000ff00117202 */ /* 0x000fc60000000f00 */
[----:B0-----:R-:W0:Y:S01]  /*1870*/  @!P5 LDC.64 R30, c[0x0][0x3a0] ;  /* 0x0000e800ff1edb82 */ /* 0x001e220000000a00 */
[----:B------:R-:W-:Y:S01]  /*1880*/  @!P3 IADD3.X R35, PT, PT, R0, R19, RZ, P2, !PT ;  /* 0x000000130023b210 */ /* 0x000fe200017fe4ff */
[C---:B------:R-:W-:Y:S01]  /*1890*/  @!P5 IMAD R61, R40.reuse, R21, R41 ;  /* 0x00000015283dd224 */ /* 0x040fe200078e0229 */
[----:B------:R-:W-:Y:S01]  /*18a0*/  CS2R R18, SRZ ;  /* 0x0000000000127805 */ /* 0x000fe2000001ff00 */
[----:B------:R-:W-:Y:S01]  /*18b0*/  @!P5 IMAD.WIDE.U32 R40, R40, R20, R22 ;  /* 0x000000142828d225 */ /* 0x000fe200078e0016 */
[----:B------:R-:W5:Y:S03]  /*18c0*/  @!P0 LDG.E R17, desc[UR8][R24.64] ;  /* 0x0000000818118981 */ /* 0x000f66000c1e1900 */
[----:B------:R-:W2:Y:S01]  /*18d0*/  @!P5 LDC.64 R20, c[0x0][0x398] ;  /* 0x0000e600ff14db82 */ /* 0x000ea20000000a00 */
[----:B------:R3:W5:Y:S01]  /*18e0*/  @!P3 LDG.E R18, desc[UR8][R34.64] ;  /* 0x000000082212b981 */ /* 0x000762000c1e1900 */
[----:B------:R-:W-:-:S03]  /*18f0*/  @!P5 IADD3 R41, PT, PT, R41, R61, RZ ;  /* 0x0000003d2929d210 */ /* 0x000fc60007ffe0ff */
[----:B------:R1:W5:Y:S03]  /*1900*/  @!P3 LDG.E R19, desc[UR8][R38.64] ;  /* 0x000000082613b981 */ /* 0x000366000c1e1900 */
[----:B------:R-:W2:Y:S01]  /*1910*/  @P1 LDC.64 R32, c[0x0][0x3b0] ;  /* 0x0000ec00ff201b82 */ /* 0x000ea20000000a00 */
[----:B---3--:R-:W-:-:S07]  /*1920*/  @!P4 IMAD R34, R59, R28, RZ ;  /* 0x0000001c3b22c224 */ /* 0x008fce00078e02ff */
[----:B------:R-:W3:Y:S01]  /*1930*/  @!P4 LDC.64 R22, c[0x0][0x3a0] ;  /* 0x0000e800ff16cb82 */ /* 0x000ee20000000a00 */
[----:B-1----:R-:W-:-:S07]  /*1940*/  @!P5 SHF.L.U32 R39, R40, 0x1, RZ ;  /* 0x000000012827d819 */ /* 0x002fce00000006ff */
[----:B------:R-:W1:Y:S01]  /*1950*/  @!P4 LDC.64 R24, c[0x0][0x398] ;  /* 0x0000e600ff18cb82 */ /* 0x000e620000000a00 */
[----:B------:R-:W-:Y:S01]  /*1960*/  @!P5 SHF.L.U64.HI R40, R40, 0x1, R41 ;  /* 0x000000012828d819 */ /* 0x000fe20000010229 */
[C---:B------:R-:W-:Y:S01]  /*1970*/  @!P4 IMAD R41, R45.reuse, R29, R34 ;  /* 0x0000001d2d29c224 */ /* 0x040fe200078e0222 */
[----:B------:R-:W-:Y:S02]  /*1980*/  @!P4 MOV R34, R66 ;  /* 0x000000420022c202 */ /* 0x000fe40000000f00 */
[----:B------:R-:W-:Y:S02]  /*1990*/  @!P4 MOV R35, R69 ;  /* 0x000000450023c202 */ /* 0x000fe40000000f00 */
[----:B------:R-:W-:Y:S01]  /*19a0*/  LOP3.LUT R0, R56, 0xffff, RZ, 0xc0, !PT ;  /* 0x0000ffff38007812 */ /* 0x000fe200078ec0ff */
[----:B------:R-:W-:Y:S01]  /*19b0*/  @!P4 IMAD.WIDE.U32 R28, R45, R28, R34 ;  /* 0x0000001c2d1cc225 */ /* 0x000fe200078e0022 */
[----:B0-----:R-:W-:-:S03]  /*19c0*/  @!P5 IADD3 R30, P0, PT, R39, R30, RZ ;  /* 0x0000001e271ed210 */ /* 0x001fc60007f1e0ff */
[----:B------:R-:W-:Y:S01]  /*19d0*/  IMAD R59, R63, 0xa0, R0 ;  /* 0x000000a03f3b7824 */ /* 0x000fe200078e0200 */
[----:B------:R-:W-:Y:S02]  /*19e0*/  @!P4 IADD3 R35, PT, PT, R29, R41, RZ ;  /* 0x000000291d23c210 */ /* 0x000fe40007ffe0ff */
[----:B------:R-:W-:Y:S02]  /*19f0*/  @!P4 SHF.L.U32 R29, R28, 0x1, RZ ;  /* 0x000000011c1dc819 */ /* 0x000fe400000006ff */
[----:B------:R-:W-:Y:S02]  /*1a00*/  @!P5 IADD3.X R31, PT, PT, R40, R31, RZ, P0, !PT ;  /* 0x0000001f281fd210 */ /* 0x000fe400007fe4ff */
[----:B--2---:R-:W-:Y:S01]  /*1a10*/  @!P5 IADD3 R20, P0, PT, R39, R20, RZ ;  /* 0x000000142714d210 */ /* 0x004fe20007f1e0ff */
[----:B------:R-:W-:Y:S01]  /*1a20*/  @P1 IMAD.WIDE R32, R59, 0x2, R32 ;  /* 0x000000023b201825 */ /* 0x000fe200078e0220 */
[----:B------:R-:W-:Y:S02]  /*1a30*/  @!P4 SHF.L.U64.HI R28, R28, 0x1, R35 ;  /* 0x000000011c1cc819 */ /* 0x000fe40000010223 */
[----:B---3--:R-:W-:Y:S01]  /*1a40*/  @!P4 IADD3 R22, P2, PT, R29, R22, RZ ;  /* 0x000000161d16c210 */ /* 0x008fe20007f5e0ff */
[----:B------:R-:W-:Y:S01]  /*1a50*/  IMAD.WIDE R26, R59, 0x2, R26 ;  /* 0x000000023b1a7825 */ /* 0x000fe200078e021a */
[----:B-1----:R-:W-:Y:S01]  /*1a60*/  @!P4 IADD3 R24, P3, PT, R29, R24, RZ ;  /* 0x000000181d18c210 */ /* 0x002fe20007f7e0ff */
[----:B------:R-:W2:Y:S01]  /*1a70*/  @P1 LDG.E.U16 R44, desc[UR8][R32.64] ;  /* 0x00000008202c1981 */ /* 0x000ea2000c1e1500 */
[----:B------:R-:W-:-:S02]  /*1a80*/  @!P5 IADD3.X R21, PT, PT, R40, R21, RZ, P0, !PT ;  /* 0x000000152815d210 */ /* 0x000fc400007fe4ff */
[----:B------:R-:W-:Y:S02]  /*1a90*/  CS2R R40, SRZ ;  /* 0x0000000000287805 */ /* 0x000fe4000001ff00 */
[----:B------:R-:W-:Y:S01]  /*1aa0*/  MOV R38, RZ ;  /* 0x000000ff00267202 */ /* 0x000fe20000000f00 */
[----:B------:R-:W3:Y:S01]  /*1ab0*/  @P1 LDG.E.U16 R34, desc[UR8][R32.64+0x2] ;  /* 0x0000020820221981 */ /* 0x000ee2000c1e1500 */
[----:B------:R-:W-:Y:S02]  /*1ac0*/  MOV R39, RZ ;  /* 0x000000ff00277202 */ /* 0x000fe40000000f00 */
[C---:B------:R-:W-:Y:S01]  /*1ad0*/  @!P4 IADD3.X R23, PT, PT, R28.reuse, R23, RZ, P2, !PT ;  /* 0x000000171c17c210 */ /* 0x040fe200017fe4ff */
[----:B------:R-:W3:Y:S01]  /*1ae0*/  LDG.E.U16 R59, desc[UR8][R26.64] ;  /* 0x000000081a3b7981 */ /* 0x000ee2000c1e1500 */
[----:B------:R-:W-:-:S03]  /*1af0*/  @!P4 IADD3.X R25, PT, PT, R28, R25, RZ, P3, !PT ;  /* 0x000000191c19c210 */ /* 0x000fc60001ffe4ff */
[----:B------:R-:W3:Y:S04]  /*1b00*/  LDG.E.U16 R29, desc[UR8][R26.64+0x2] ;  /* 0x000002081a1d7981 */ /* 0x000ee8000c1e1500 */
[----:B------:R0:W5:Y:S04]  /*1b10*/  @!P5 LDG.E R38, desc[UR8][R30.64] ;  /* 0x000000081e26d981 */ /* 0x000168000c1e1900 */
[----:B------:R0:W5:Y:S04]  /*1b20*/  @!P5 LDG.E R39, desc[UR8][R20.64] ;  /* 0x000000081427d981 */ /* 0x000168000c1e1900 */
[----:B------:R0:W5:Y:S04]  /*1b30*/  @!P4 LDG.E R40, desc[UR8][R22.64] ;  /* 0x000000081628c981 */ /* 0x000168000c1e1900 */
[----:B------:R0:W5:Y:S01]  /*1b40*/  @!P4 LDG.E R41, desc[UR8][R24.64] ;  /* 0x000000081829c981 */ /* 0x000162000c1e1900 */
[----:B------:R-:W-:Y:S01]  /*1b50*/  MOV R61, 0x3f800000 ;  /* 0x3f800000003d7802 */ /* 0x000fe20000000f00 */
[----:B------:R-:W-:Y:S01]  /*1b60*/  UISETP.NE.AND UP0, UPT, UR4, URZ, UPT ;  /* 0x000000ff0400728c */ /* 0x000fe2000bf05270 */
[----:B------:R-:W-:-:S02]  /*1b70*/  MOV R64, RZ ;  /* 0x000000ff00407202 */ /* 0x000fc40000000f00 */
[----:B------:R-:W-:Y:S01]  /*1b80*/  MOV R62, RZ ;  /* 0x000000ff003e7202 */ /* 0x000fe20000000f00 */
[----:B----4-:R-:W-:-:S05]  /*1b90*/  FFMA.FTZ R37, -R36, R36, R37 ;  /* 0x0000002424257223 */ /* 0x010fca0000010125 */
[----:B------:R-:W-:-:S13]  /*1ba0*/  FSETP.GTU.FTZ.AND P0, PT, R37, RZ, PT ;  /* 0x000000ff2500720b */ /* 0x000fda0003f1c000 */
[----:B------:R-:W1:Y:S02]  /*1bb0*/  @P0 LDC R28, c[0x0][0x3c0] ;  /* 0x0000f000ff1c0b82 */ /* 0x000e640000000800 */
[----:B-1----:R-:W-:-:S04]  /*1bc0*/  @P0 FADD.FTZ R28, R37, R28 ;  /* 0x0000001c251c0221 */ /* 0x002fc80000010000 */
[----:B------:R0:W1:Y:S01]  /*1bd0*/  @P0 MUFU.RSQ R61, R28 ;  /* 0x0000001c003d0308 */ /* 0x0000620000001400 */
[----:B--2---:R-:W-:Y:S02]  /*1be0*/  @P1 SHF.L.U32 R64, R44, 0x10, RZ ;  /* 0x000000102c401819 */ /* 0x004fe400000006ff */
[----:B---3--:R-:W-:Y:S02]  /*1bf0*/  @P1 SHF.L.U32 R62, R34, 0x10, RZ ;  /* 0x00000010223e1819 */ /* 0x008fe400000006ff */
[----:B------:R-:W-:Y:S02]  /*1c00*/  SHF.L.U32 R59, R59, 0x10, RZ ;  /* 0x000000103b3b7819 */ /* 0x000fe400000006ff */
[----:B------:R-:W-:Y:S01]  /*1c10*/  SHF.L.U32 R37, R29, 0x10, RZ ;  /* 0x000000101d257819 */ /* 0x000fe200000006ff */
[----:B01----:R-:W-:Y:S06]  /*1c20*/  BRA.U UP0, `(.L_x_863) ;  /* 0x0000001100847547 */ /* 0x003fec000b800000 */
[--C-:B-----5:R-:W-:Y:S02]  /*1c30*/  HADD2.F32 R21, -RZ, R54.reuse.H0_H0 ;  /* 0x20000036ff157230 */ /* 0x120fe40000004100 */
[----:B------:R-:W-:Y:S02]  /*1c40*/  HADD2.F32 R23, -RZ, R54.H1_H1 ;  /* 0x30000036ff177230 */ /* 0x000fe40000004100 */
[--C-:B------:R-:W-:Y:S02]  /*1c50*/  HADD2.F32 R20, -RZ, R53.reuse.H0_H0 ;  /* 0x20000035ff147230 */ /* 0x100fe40000004100 */
[C---:B------:R-:W-:Y:S01]  /*1c60*/  FADD.FTZ R24, -R36.reuse, R21 ;  /* 0x0000001524187221 */ /* 0x040fe20000010100 */
[----:B------:R-:W-:Y:S02]  /*1c70*/  HADD2.F32 R22, -RZ, R53.H1_H1 ;  /* 0x30000035ff167230 */ /* 0x000fe40000004100 */
[----:B------:R-:W-:Y:S01]  /*1c80*/  FADD.FTZ R26, -R36, R23 ;  /* 0x00000017241a7221 */ /* 0x000fe20000010100 */
[----:B------:R-:W-:-:S02]  /*1c90*/  HADD2.F32 R27, -RZ, R52.H0_H0 ;  /* 0x20000034ff1b7230 */ /* 0x000fc40000004100 */
[----:B------:R-:W-:Y:S01]  /*1ca0*/  FMUL.FTZ R28, R59, R20 ;  /* 0x000000143b1c7220 */ /* 0x000fe20000410000 */
[-C--:B------:R-:W-:Y:S01]  /*1cb0*/  FMUL.FTZ R21, R24, R61.reuse ;  /* 0x0000003d18157220 */ /* 0x080fe20000410000 */
[----:B------:R-:W-:Y:S01]  /*1cc0*/  FMUL.FTZ R23, R26, R61 ;  /* 0x0000003d1a177220 */ /* 0x000fe20000410000 */
[----:B------:R-:W-:Y:S02]  /*1cd0*/  HADD2.F32 R26, -RZ, R51.H0_H0 ;  /* 0x20000033ff1a7230 */ /* 0x000fe40000004100 */
        /* <DEDUP_REMOVED lines=10> */
[----:B------:R-:W-:-:S02]  /*1d80*/  HADD2.F32 R21, -RZ, R52.H1_H1 ;  /* 0x30000034ff157230 */ /* 0x000fc40000004100 */
[----:B------:R-:W-:Y:S01]  /*1d90*/  FFMA.FTZ R23, R22, R23, RZ ;  /* 0x0000001716177223 */ /* 0x000fe200000100ff */
[----:B------:R-:W-:Y:S01]  /*1da0*/  FFMA.FTZ R29, R26, R27, R29 ;  /* 0x0000001b1a1d7223 */ /* 0x000fe2000001001d */
[----:B------:R-:W-:Y:S01]  /*1db0*/  FADD.FTZ R33, R25, R20 ;  /* 0x0000001419217221 */ /* 0x000fe20000010000 */
[----:B------:R-:W-:Y:S01]  /*1dc0*/  FFMA.FTZ R28, R27, R20, R28 ;  /* 0x000000141b1c7223 */ /* 0x000fe2000001001c */
[----:B------:R-:W-:Y:S01]  /*1dd0*/  FADD.FTZ R24, -R36, R21 ;  /* 0x0000001524187221 */ /* 0x000fe20000010100 */
[----:B------:R-:W-:Y:S02]  /*1de0*/  HADD2.F32 R20, -RZ, R51.H1_H1 ;  /* 0x30000033ff147230 */ /* 0x000fe40000004100 */
[----:B------:R-:W-:Y:S01]  /*1df0*/  FADD.FTZ R25, RZ, R22 ;  /* 0x00000016ff197221 */ /* 0x000fe20000010000 */
[--C-:B------:R-:W-:Y:S02]  /*1e00*/  HADD2.F32 R27, -RZ, R50.reuse.H0_H0 ;  /* 0x20000032ff1b7230 */ /* 0x100fe40000004100 */
[----:B------:R-:W-:Y:S01]  /*1e10*/  FMUL.FTZ R21, R24, R61 ;  /* 0x0000003d18157220 */ /* 0x000fe20000410000 */
[----:B------:R-:W-:-:S02]  /*1e20*/  HADD2.F32 R35, -RZ, R50.H1_H1 ;  /* 0x30000032ff237230 */ /* 0x000fc40000004100 */
[----:B------:R-:W-:Y:S01]  /*1e30*/  FMUL.FTZ R22, R37, R20 ;  /* 0x0000001425167220 */ /* 0x000fe20000410000 */
[----:B------:R-:W-:Y:S01]  /*1e40*/  FADD.FTZ R25, R20, R25 ;  /* 0x0000001914197221 */ /* 0x000fe20000010000 */
[----:B------:R-:W-:Y:S01]  /*1e50*/  FADD.FTZ R24, -R36, R27 ;  /* 0x0000001b24187221 */ /* 0x000fe20000010100 */
[----:B------:R-:W-:Y:S01]  /*1e60*/  FFMA.FTZ R23, R20, R21, R23 ;  /* 0x0000001514177223 */ /* 0x000fe20000010017 */
[----:B------:R-:W-:Y:S01]  /*1e70*/  FADD.FTZ R31, R26, R31 ;  /* 0x0000001f1a1f7221 */ /* 0x000fe20000010000 */
[----:B------:R-:W-:Y:S01]  /*1e80*/  FFMA.FTZ R28, R21, R22, R28 ;  /* 0x00000016151c7223 */ /* 0x000fe2000001001c */
[--C-:B------:R-:W-:Y:S02]  /*1e90*/  HADD2.F32 R20, -RZ, R49.reuse.H0_H0 ;  /* 0x20000031ff147230 */ /* 0x100fe40000004100 */
[----:B------:R-:W-:Y:S01]  /*1ea0*/  FADD.FTZ R26, -R36, R35 ;  /* 0x00000023241a7221 */ /* 0x000fe20000010100 */
[----:B------:R-:W-:Y:S01]  /*1eb0*/  FMUL.FTZ R21, R24, R61 ;  /* 0x0000003d18157220 */ /* 0x000fe20000410000 */
[----:B------:R-:W-:Y:S01]  /*1ec0*/  FADD.FTZ R33, R22, R33 ;  /* 0x0000002116217221 */ /* 0x000fe20000010000 */
[----:B------:R-:W-:-:S02]  /*1ed0*/  HADD2.F32 R22, -RZ, R49.H1_H1 ;  /* 0x30000031ff167230 */ /* 0x000fc40000004100 */
[----:B------:R-:W-:Y:S01]  /*1ee0*/  FMUL.FTZ R26, R26, R61 ;  /* 0x0000003d1a1a7220 */ /* 0x000fe20000410000 */
[----:B------:R-:W-:Y:S01]  /*1ef0*/  FADD.FTZ R31, R31, R20 ;  /* 0x000000141f1f7221 */ /* 0x000fe20000010000 */
[----:B------:R-:W-:Y:S01]  /*1f00*/  FFMA.FTZ R29, R20, R21, R29 ;  /* 0x00000015141d7223 */ /* 0x000fe2000001001d */
[----:B------:R-:W-:Y:S02]  /*1f10*/  HADD2.F32 R35, -RZ, R48.H0_H0 ;  /* 0x20000030ff237230 */ /* 0x000fe40000004100 */
[----:B------:R-:W-:Y:S01]  /*1f20*/  FMUL.FTZ R20, R59, R20 ;  /* 0x000000143b147220 */ /* 0x000fe20000410000 */
        /* <DEDUP_REMOVED lines=16> */
[----:B------:R-:W-:-:S02]  /*2030*/  HADD2.F32 R20, -RZ, R47.H1_H1 ;  /* 0x3000002fff147230 */ /* 0x000fc40000004100 */
[----:B------:R-:W-:Y:S01]  /*2040*/  FADD.FTZ R22, -R36, R27 ;  /* 0x0000001b24167221 */ /* 0x000fe20000010100 */
[----:B------:R-:W-:Y:S01]  /*2050*/  FFMA.FTZ R33, R24, R33, R21 ;  /* 0x0000002118217223 */ /* 0x000fe20000010015 */
[--C-:B------:R-:W-:Y:S02]  /*2060*/  HADD2.F32 R24, -RZ, R43.reuse.H0_H0 ;  /* 0x2000002bff187230 */ /* 0x100fe40000004100 */
[----:B------:R-:W-:Y:S01]  /*2070*/  FADD.FTZ R28, -R36, R35 ;  /* 0x00000023241c7221 */ /* 0x000fe20000010100 */
[-C--:B------:R-:W-:Y:S01]  /*2080*/  FMUL.FTZ R22, R22, R61.reuse ;  /* 0x0000003d16167220 */ /* 0x080fe20000410000 */
[----:B------:R-:W-:Y:S02]  /*2090*/  HADD2.F32 R27, -RZ, R46.H1_H1 ;  /* 0x3000002eff1b7230 */ /* 0x000fe40000004100 */
[----:B------:R-:W-:Y:S01]  /*20a0*/  FMUL.FTZ R21, R37, R20 ;  /* 0x0000001425157220 */ /* 0x000fe20000410000 */
[----:B------:R-:W-:Y:S01]  /*20b0*/  FMUL.FTZ R28, R28, R61 ;  /* 0x0000003d1c1c7220 */ /* 0x000fe20000410000 */
[----:B------:R-:W-:Y:S01]  /*20c0*/  FFMA.FTZ R23, R20, R22, R23 ;  /* 0x0000001614177223 */ /* 0x000fe20000010017 */
[----:B------:R-:W-:Y:S01]  /*20d0*/  FMUL.FTZ R35, R59, R24 ;  /* 0x000000183b237220 */ /* 0x000fe20000410000 */
[----:B------:R-:W-:Y:S01]  /*20e0*/  FADD.FTZ R26, R21, R26 ;  /* 0x0000001a151a7221 */ /* 0x000fe20000010000 */
[----:B------:R-:W-:Y:S01]  /*20f0*/  FFMA.FTZ R33, R22, R21, R33 ;  /* 0x0000001516217223 */ /* 0x000fe20000010021 */
[----:B------:R-:W-:Y:S01]  /*2100*/  FADD.FTZ R22, -R36, R27 ;  /* 0x0000001b24167221 */ /* 0x000fe20000010100 */
[----:B------:R-:W-:Y:S01]  /*2110*/  FADD.FTZ R25, R25, R20 ;  /* 0x0000001419197221 */ /* 0x000fe20000010000 */
[----:B------:R-:W-:-:S02]  /*2120*/  HADD2.F32 R20, -RZ, R43.H1_H1 ;  /* 0x3000002bff147230 */ /* 0x000fc40000004100 */
[----:B------:R-:W-:Y:S01]  /*2130*/  FADD.FTZ R26, R26, R35 ;  /* 0x000000231a1a7221 */ /* 0x000fe20000010000 */
[----:B------:R-:W-:Y:S01]  /*2140*/  FFMA.FTZ R33, R28, R35, R33 ;  /* 0x000000231c217223 */ /* 0x000fe20000010021 */
[----:B------:R-:W-:Y:S01]  /*2150*/  FMUL.FTZ R22, R22, R61 ;  /* 0x0000003d16167220 */ /* 0x000fe20000410000 */
[--C-:B------:R-:W-:Y:S02]  /*2160*/  HADD2.F32 R27, -RZ, R42.reuse.H0_H0 ;  /* 0x2000002aff1b7230 */ /* 0x100fe40000004100 */
[----:B------:R-:W-:Y:S01]  /*2170*/  FMUL.FTZ R21, R37, R20 ;  /* 0x0000001425157220 */ /* 0x000fe20000410000 */
[----:B------:R-:W-:Y:S02]  /*2180*/  HADD2.F32 R35, -RZ, R42.H1_H1 ;  /* 0x3000002aff237230 */ /* 0x000fe40000004100 */
[----:B------:R-:W-:Y:S01]  /*2190*/  FADD.FTZ R31, R31, R24 ;  /* 0x000000181f1f7221 */ /* 0x000fe20000010000 */
[----:B------:R-:W-:Y:S01]  /*21a0*/  FFMA.FTZ R29, R24, R28, R29 ;  /* 0x0000001c181d7223 */ /* 0x000fe2000001001d */
[----:B------:R-:W-:Y:S01]  /*21b0*/  FADD.FTZ R25, R25, R20 ;  /* 0x0000001419197221 */ /* 0x000fe20000010000 */
[----:B------:R-:W-:Y:S01]  /*21c0*/  FFMA.FTZ R23, R20, R22, R23 ;  /* 0x0000001614177223 */ /* 0x000fe20000010017 */
[----:B------:R-:W-:Y:S01]  /*21d0*/  FADD.FTZ R24, -R36, R27 ;  /* 0x0000001b24187221 */ /* 0x000fe20000010100 */
[----:B------:R-:W-:-:S02]  /*21e0*/  HADD2.F32 R20, -RZ, R3.H0_H0 ;  /* 0x20000003ff147230 */ /* 0x000fc40000004100 */
[----:B------:R-:W-:Y:S01]  /*21f0*/  FADD.FTZ R28, -R36, R35 ;  /* 0x00000023241c7221 */ /* 0x000fe20000010100 */
[----:B------:R-:W-:Y:S01]  /*2200*/  FFMA.FTZ R33, R22, R21, R33 ;  /* 0x0000001516217223 */ /* 0x000fe20000010021 */
[----:B------:R-:W-:Y:S02]  /*2210*/  HADD2.F32 R22, -RZ, R3.H1_H1 ;  /* 0x30000003ff167230 */ /* 0x000fe40000004100 */
[----:B------:R-:W-:Y:S01]  /*2220*/  FADD.FTZ R26, R21, R26 ;  /* 0x0000001a151a7221 */ /* 0x000fe20000010000 */
[-C--:B------:R-:W-:Y:S01]  /*2230*/  FMUL.FTZ R24, R24, R61.reuse ;  /* 0x0000003d18187220 */ /* 0x080fe20000410000 */
[----:B------:R-:W-:Y:S02]  /*2240*/  HADD2.F32 R35, -RZ, R4.H0_H0 ;  /* 0x20000004ff237230 */ /* 0x000fe40000004100 */
[----:B------:R-:W-:Y:S01]  /*2250*/  FMUL.FTZ R28, R28, R61 ;  /* 0x0000003d1c1c7220 */ /* 0x000fe20000410000 */
        /* <DEDUP_REMOVED lines=18> */
[----:B------:R-:W-:Y:S01]  /*2380*/  FFMA.FTZ R33, R22, R27, R33 ;  /* 0x0000001b16217223 */ /* 0x000fe20000010021 */
[----:B------:R-:W-:-:S02]  /*2390*/  HADD2.F32 R20, -RZ, R5.H1_H1 ;  /* 0x30000005ff147230 */ /* 0x000fc40000004100 */
[----:B------:R-:W-:Y:S01]  /*23a0*/  FADD.FTZ R22, -R36, R21 ;  /* 0x0000001524167221 */ /* 0x000fe20000010100 */
[----:B------:R-:W-:Y:S01]  /*23b0*/  FADD.FTZ R26, R26, R27 ;  /* 0x0000001b1a1a7221 */ /* 0x000fe20000010000 */
        /* <DEDUP_REMOVED lines=49> */
[----:B------:R-:W-:Y:S02]  /*26d0*/  HADD2.F32 R20, -RZ, R11.H1_H1 ;  /* 0x3000000bff147230 */ /* 0x000fe40000004100 */
[----:B------:R-:W-:Y:S01]  /*26e0*/  FFMA.FTZ R33, R22, R27, R33 ;  /* 0x0000001b16217223 */ /* 0x000fe20000010021 */
[----:B------:R-:W-:-:S02]  /*26f0*/  HADD2.F32 R35, -RZ, R12.H0_H0 ;  /* 0x2000000cff237230 */ /* 0x000fc40000004100 */
[----:B------:R-:W-:Y:S01]  /*2700*/  FADD.FTZ R22, -R36, R21 ;  /* 0x0000001524167221 */ /* 0x000fe20000010100 */
[----:B------:R-:W-:Y:S01]  /*2710*/  FADD.FTZ R26, R26, R27 ;  /* 0x0000001b1a1a7221 */ /* 0x000fe20000010000 */
[--C-:B------:R-:W-:Y:S02]  /*2720*/  HADD2.F32 R24, -RZ, R13.reuse.H0_H0 ;  /* 0x2000000dff187230 */ /* 0x100fe40000004100 */
[----:B------:R-:W-:Y:S01]  /*2730*/  FMUL.FTZ R21, R37, R20 ;  /* 0x0000001425157220 */ /* 0x000fe20000410000 */
[----:B------:R-:W-:Y:S01]  /*2740*/  FMUL.FTZ R22, R22, R61 ;  /* 0x0000003d16167220 */ /* 0x000fe20000410000 */
[----:B------:R-:W-:Y:S02]  /*2750*/  HADD2.F32 R27, -RZ, R12.H1_H1 ;  /* 0x3000000cff1b7230 */ /* 0x000fe40000004100 */
[----:B------:R-:W-:Y:S01]  /*2760*/  FADD.FTZ R28, -R36, R35 ;  /* 0x00000023241c7221 */ /* 0x000fe20000010100 */
[----:B------:R-:W-:Y:S01]  /*2770*/  FMUL.FTZ R35, R59, R24 ;  /* 0x000000183b237220 */ /* 0x000fe20000410000 */
[----:B------:R-:W-:Y:S01]  /*2780*/  FFMA.FTZ R23, R20, R22, R23 ;  /* 0x0000001614177223 */ /* 0x000fe20000010017 */
[----:B------:R-:W-:Y:S01]  /*2790*/  FFMA.FTZ R33, R22, R21, R33 ;  /* 0x0000001516217223 */ /* 0x000fe20000010021 */
[----:B------:R-:W-:Y:S01]  /*27a0*/  FMUL.FTZ R28, R28, R61 ;  /* 0x0000003d1c1c7220 */ /* 0x000fe20000410000 */
[----:B------:R-:W-:Y:S01]  /*27b0*/  FADD.FTZ R26, R21, R26 ;  /* 0x0000001a151a7221 */ /* 0x000fe20000010000 */
[----:B------:R-:W-:Y:S01]  /*27c0*/  FADD.FTZ R22, -R36, R27 ;  /* 0x0000001b24167221 */ /* 0x000fe20000010100 */
[----:B------:R-:W-:Y:S01]  /*27d0*/  FADD.FTZ R25, R25, R20 ;  /* 0x0000001419197221 */ /* 0x000fe20000010000 */
[----:B------:R-:W-:-:S02]  /*27e0*/  HADD2.F32 R20, -RZ, R13.H1_H1 ;  /* 0x3000000dff147230 */ /* 0x000fc40000004100 */
[----:B------:R-:W-:Y:S01]  /*27f0*/  FADD.FTZ R26, R26, R35 ;  /* 0x000000231a1a7221 */ /* 0x000fe20000010000 */
[----:B------:R-:W-:Y:S01]  /*2800*/  FFMA.FTZ R33, R28, R35, R33 ;  /* 0x000000231c217223 */ /* 0x000fe20000010021 */
[----:B------:R-:W-:Y:S01]  /*2810*/  FMUL.FTZ R22, R22, R61 ;  /* 0x0000003d16167220 */ /* 0x000fe20000410000 */
[--C-:B------:R-:W-:Y:S02]  /*2820*/  HADD2.F32 R27, -RZ, R14.reuse.H0_H0 ;  /* 0x2000000eff1b7230 */ /* 0x100fe40000004100 */
[----:B------:R-:W-:Y:S01]  /*2830*/  FADD.FTZ R31, R31, R24 ;  /* 0x000000181f1f7221 */ /* 0x000fe20000010000 */
[----:B------:R-:W-:Y:S02]  /*2840*/  HADD2.F32 R35, -RZ, R14.H1_H1 ;  /* 0x3000000eff237230 */ /* 0x000fe40000004100 */
[----:B------:R-:W-:Y:S01]  /*2850*/  FFMA.FTZ R29, R24, R28, R29 ;  /* 0x0000001c181d7223 */ /* 0x000fe2000001001d */
[----:B------:R-:W-:Y:S01]  /*2860*/  FMUL.FTZ R21, R37, R20 ;  /* 0x0000001425157220 */ /* 0x000fe20000410000 */
[----:B------:R-:W-:Y:S01]  /*2870*/  FADD.FTZ R25, R25, R20 ;  /* 0x0000001419197221 */ /* 0x000fe20000010000 */
[----:B------:R-:W-:Y:S01]  /*2880*/  FFMA.FTZ R23, R20, R22, R23 ;  /* 0x0000001614177223 */ /* 0x000fe20000010017 */
[----:B------:R-:W-:Y:S01]  /*2890*/  FADD.FTZ R24, -R36, R27 ;  /* 0x0000001b24187221 */ /* 0x000fe20000010100 */
[----:B------:R-:W-:-:S02]  /*28a0*/  HADD2.F32 R20, -RZ, R15.H0_H0 ;  /* 0x2000000fff147230 */ /* 0x000fc40000004100 */
[----:B------:R-:W-:Y:S01]  /*28b0*/  FADD.FTZ R28, -R36, R35 ;  /* 0x00000023241c7221 */ /* 0x000fe20000010100 */
[----:B------:R-:W-:Y:S01]  /*28c0*/  FFMA.FTZ R33, R22, R21, R33 ;  /* 0x0000001516217223 */ /* 0x000fe20000010021 */
[----:B------:R-:W-:Y:S01]  /*28d0*/  FADD.FTZ R26, R21, R26 ;  /* 0x0000001a151a7221 */ /* 0x000fe20000010000 */
[----:B------:R-:W-:Y:S02]  /*28e0*/  HADD2.F32 R22, -RZ, R15.H1_H1 ;  /* 0x3000000fff167230 */ /* 0x000fe40000004100 */
        /* <DEDUP_REMOVED lines=11> */
[----:B------:R-:W-:-:S02]  /*29a0*/  HADD2.F32 R20, -RZ, R17.H0_H0 ;  /* 0x20000011ff147230 */ /* 0x000fc40000004100 */
[----:B------:R-:W-:Y:S01]  /*29b0*/  FADD.FTZ R22, -R36, R35 ;  /* 0x0000002324167221 */ /* 0x000fe20000010100 */
[----:B------:R-:W-:Y:S02]  /*29c0*/  HADD2.F32 R35, -RZ, R18.H0_H0 ;  /* 0x20000012ff237230 */ /* 0x000fe40000004100 */
[----:B------:R-:W-:Y:S01]  /*29d0*/  FADD.FTZ R26, R27, R26 ;  /* 0x0000001a1b1a7221 */ /* 0x000fe20000010000 */
[----:B------:R-:W-:Y:S01]  /*29e0*/  FFMA.FTZ R33, R28, R27, R33 ;  /* 0x0000001b1c217223 */ /* 0x000fe20000010021 */
[----:B------:R-:W-:Y:S01]  /*29f0*/  FMUL.FTZ R22, R22, R61 ;  /* 0x0000003d16167220 */ /* 0x000fe20000410000 */
[----:B------:R-:W-:Y:S02]  /*2a00*/  HADD2.F32 R21, -RZ, R16.H1_H1 ;  /* 0x30000010ff157230 */ /* 0x000fe40000004100 */
[----:B------:R-:W-:Y:S01]  /*2a10*/  FMUL.FTZ R27, R59, R20 ;  /* 0x000000143b1b7220 */ /* 0x000fe20000410000 */
[----:B------:R-:W-:Y:S01]  /*2a20*/  FADD.FTZ R28, -R36, R35 ;  /* 0x00000023241c7221 */ /* 0x000fe20000010100 */
[----:B------:R-:W-:Y:S01]  /*2a30*/  FFMA.FTZ R29, R20, R22, R29 ;  /* 0x00000016141d7223 */ /* 0x000fe2000001001d */
[----:B------:R-:W-:-:S02]  /*2a40*/  HADD2.F32 R24, -RZ, R19.H0_H0 ;  /* 0x20000013ff187230 */ /* 0x000fc40000004100 */
[----:B------:R-:W-:Y:S01]  /*2a50*/  FFMA.FTZ R33, R22, R27, R33 ;  /* 0x0000001b16217223 */ /* 0x000fe20000010021 */
[----:B------:R-:W-:Y:S01]  /*2a60*/  FADD.FTZ R26, R26, R27 ;  /* 0x0000001b1a1a7221 */ /* 0x000fe20000010000 */
[----:B------:R-:W-:Y:S01]  /*2a70*/  FADD.FTZ R22, -R36, R21 ;  /* 0x0000001524167221 */ /* 0x000fe20000010100 */
[----:B------:R-:W-:Y:S01]  /*2a80*/  FADD.FTZ R31, R31, R20 ;  /* 0x000000141f1f7221 */ /* 0x000fe20000010000 */
[----:B------:R-:W-:Y:S02]  /*2a90*/  HADD2.F32 R27, -RZ, R18.H1_H1 ;  /* 0x30000012ff1b7230 */ /* 0x000fe40000004100 */
[-C--:B------:R-:W-:Y:S01]  /*2aa0*/  FMUL.FTZ R28, R28, R61.reuse ;  /* 0x0000003d1c1c7220 */ /* 0x080fe20000410000 */
[----:B------:R-:W-:Y:S02]  /*2ab0*/  HADD2.F32 R20, -RZ, R17.H1_H1 ;  /* 0x30000011ff147230 */ /* 0x000fe40000004100 */
[----:B------:R-:W-:Y:S01]  /*2ac0*/  FMUL.FTZ R22, R22, R61 ;  /* 0x0000003d16167220 */ /* 0x000fe20000410000 */
[----:B------:R-:W-:Y:S01]  /*2ad0*/  FADD.FTZ R31, R31, R24 ;  /* 0x000000181f1f7221 */ /* 0x000fe20000010000 */
[----:B------:R-:W-:Y:S01]  /*2ae0*/  FFMA.FTZ R29, R24, R28, R29 ;  /* 0x0000001c181d7223 */ /* 0x000fe2000001001d */
[----:B------:R-:W-:Y:S01]  /*2af0*/  FMUL.FTZ R35, R59, R24 ;  /* 0x000000183b237220 */ /* 0x000fe20000410000 */
[----:B------:R-:W-:Y:S01]  /*2b00*/  FADD.FTZ R24, -R36, R27 ;  /* 0x0000001b24187221 */ /* 0x000fe20000010100 */
[----:B------:R-:W-:Y:S01]  /*2b10*/  FMUL.FTZ R21, R37, R20 ;  /* 0x0000001425157220 */ /* 0x000fe20000410000 */
[----:B------:R-:W-:Y:S01]  /*2b20*/  FADD.FTZ R25, R25, R20 ;  /* 0x0000001419197221 */ /* 0x000fe20000010000 */
[----:B------:R-:W-:Y:S01]  /*2b30*/  FFMA.FTZ R23, R20, R22, R23 ;  /* 0x0000001614177223 */ /* 0x000fe20000010017 */
[----:B------:R-:W-:-:S02]  /*2b40*/  HADD2.F32 R20, -RZ, R19.H1_H1 ;  /* 0x30000013ff147230 */ /* 0x000fc40000004100 */
[----:B------:R-:W-:Y:S01]  /*2b50*/  FMUL.FTZ R24, R24, R61 ;  /* 0x0000003d18187220 */ /* 0x000fe20000410000 */
[----:B------:R-:W-:Y:S01]  /*2b60*/  FADD.FTZ R26, R21, R26 ;  /* 0x0000001a151a7221 */ /* 0x000fe20000010000 */
[----:B------:R-:W-:Y:S01]  /*2b70*/  FFMA.FTZ R33, R22, R21, R33 ;  /* 0x0000001516217223 */ /* 0x000fe20000010021 */
[----:B------:R-:W-:Y:S02]  /*2b80*/  HADD2.F32 R27, -RZ, R38.H0_H0 ;  /* 0x20000026ff1b7230 */ /* 0x000fe40000004100 */
[----:B------:R-:W-:Y:S01]  /*2b90*/  FADD.FTZ R25, R25, R20 ;  /* 0x0000001419197221 */ /* 0x000fe20000010000 */
[----:B------:R-:W-:Y:S01]  /*2ba0*/  FFMA.FTZ R23, R20, R24, R23 ;  /* 0x0000001814177223 */ /* 0x000fe20000010017 */
[----:B------:R-:W-:Y:S01]  /*2bb0*/  FMUL.FTZ R21, R37, R20 ;  /* 0x0000001425157220 */ /* 0x000fe20000410000 */
[----:B------:R-:W-:Y:S01]  /*2bc0*/  FADD.FTZ R26, R26, R35 ;  /* 0x000000231a1a7221 */ /* 0x000fe20000010000 */
[----:B------:R-:W-:Y:S01]  /*2bd0*/  FFMA.FTZ R33, R28, R35, R33 ;  /* 0x000000231c217223 */ /* 0x000fe20000010021 */
[----:B------:R-:W-:-:S02]  /*2be0*/  HADD2.F32 R20, -RZ, R39.H0_H0 ;  /* 0x20000027ff147230 */ /* 0x000fc40000004100 */
[----:B------:R-:W-:Y:S01]  /*2bf0*/  FADD.FTZ R28, -R36, R27 ;  /* 0x0000001b241c7221 */ /* 0x000fe20000010100 */
[----:B------:R-:W-:Y:S02]  /*2c00*/  HADD2.F32 R35, -RZ, R38.H1_H1 ;  /* 0x30000026ff237230 */ /* 0x000fe40000004100 */
[----:B------:R-:W-:Y:S01]  /*2c10*/  FADD.FTZ R26, R21, R26 ;  /* 0x0000001a151a7221 */ /* 0x000fe20000010000 */
[----:B------:R-:W-:Y:S01]  /*2c20*/  FFMA.FTZ R33, R24, R21, R33 ;  /* 0x0000001518217223 */ /* 0x000fe20000010021 */
[----:B------:R-:W-:Y:S02]  /*2c30*/  HADD2.F32 R22, -RZ, R39.H1_H1 ;  /* 0x30000027ff167230 */ /* 0x000fe40000004100 */
[----:B------:R-:W-:Y:S01]  /*2c40*/  FMUL.FTZ R28, R28, R61 ;  /* 0x0000003d1c1c7220 */ /* 0x000fe20000410000 */
[----:B------:R-:W-:Y:S01]  /*2c50*/  FMUL.FTZ R21, R59, R20 ;  /* 0x000000143b157220 */ /* 0x000fe20000410000 */
[----:B------:R-:W-:Y:S01]  /*2c60*/  FADD.FTZ R24, -R36, R35 ;  /* 0x0000002324187221 */ /* 0x000fe20000010100 */
[----:B------:R-:W-:-:S02]  /*2c70*/  HADD2.F32 R27, -RZ, R40.H0_H0 ;  /* 0x20000028ff1b7230 */ /* 0x000fc40000004100 */
[----:B------:R-:W-:Y:S01]  /*2c80*/  FADD.FTZ R31, R31, R20 ;  /* 0x000000141f1f7221 */ /* 0x000fe20000010000 */
[----:B------:R-:W-:Y:S01]  /*2c90*/  FADD.FTZ R26, R26, R21 ;  /* 0x000000151a1a7221 */ /* 0x000fe20000010000 */
[----:B------:R-:W-:Y:S01]  /*2ca0*/  FFMA.FTZ R33, R28, R21, R33 ;  /* 0x000000151c217223 */ /* 0x000fe20000010021 */
[----:B------:R-:W-:Y:S01]  /*2cb0*/  FMUL.FTZ R24, R24, R61 ;  /* 0x0000003d18187220 */ /* 0x000fe20000410000 */
[----:B------:R-:W-:Y:S01]  /*2cc0*/  FMUL.FTZ R21, R37, R22 ;  /* 0x0000001625157220 */ /* 0x000fe20000410000 */
[----:B------:R-:W-:Y:S01]  /*2cd0*/  FFMA.FTZ R29, R20, R28, R29 ;  /* 0x0000001c141d7223 */ /* 0x000fe2000001001d */
[----:B------:R-:W-:Y:S02]  /*2ce0*/  HADD2.F32 R20, -RZ, R41.H0_H0 ;  /* 0x20000029ff147230 */ /* 0x000fe40000004100 */
[----:B------:R-:W-:Y:S01]  /*2cf0*/  FFMA.FTZ R23, R22, R24, R23 ;  /* 0x0000001816177223 */ /* 0x000fe20000010017 */
[----:B------:R-:W-:Y:S01]  /*2d00*/  FADD.FTZ R26, R21, R26 ;  /* 0x0000001a151a7221 */ /* 0x000fe20000010000 */
[----:B------:R-:W-:Y:S01]  /*2d10*/  FFMA.FTZ R33, R24, R21, R33 ;  /* 0x0000001518217223 */ /* 0x000fe20000010021 */
[----:B------:R-:W-:Y:S01]  /*2d20*/  FADD.FTZ R24, -R36, R27 ;  /* 0x0000001b24187221 */ /* 0x000fe20000010100 */
[----:B------:R-:W-:-:S02]  /*2d30*/  HADD2.F32 R21, -RZ, R40.H1_H1 ;  /* 0x30000028ff157230 */ /* 0x000fc40000004100 */
        /* <DEDUP_REMOVED lines=16> */
.L_x_863:
[--C-:B-----5:R-:W-:Y:S02]  /*2e40*/  HADD2.F32 R21, -RZ, R54.reuse.H0_H0 ;  /* 0x20000036ff157230 */ /* 0x120fe40000004100 */
[----:B------:R-:W-:Y:S02]  /*2e50*/  HADD2.F32 R23, -RZ, R54.H1_H1 ;  /* 0x30000036ff177230 */ /* 0x000fe40000004100 */
[--C-:B------:R-:W-:Y:S02]  /*2e60*/  HADD2.F32 R29, -RZ, R52.reuse.H0_H0 ;  /* 0x20000034ff1d7230 */ /* 0x100fe40000004100 */
[----:B------:R-:W-:Y:S01]  /*2e70*/  FADD.FTZ R20, -R36, R21 ;  /* 0x0000001524147221 */ /* 0x000fe20000010100 */
[--C-:B------:R-:W-:Y:S02]  /*2e80*/  HADD2.F32 R28, -RZ, R53.reuse.H0_H0 ;  /* 0x20000035ff1c7230 */ /* 0x100fe40000004100 */
[----:B------:R-:W-:Y:S02]  /*2e90*/  HADD2.F32 R31, -RZ, R52.H1_H1 ;  /* 0x30000034ff1f7230 */ /* 0x000fe40000004100 */
[----:B------:R-:W-:Y:S01]  /*2ea0*/  FMUL.FTZ R21, R20, R61 ;  /* 0x0000003d14157220 */ /* 0x000fe20000410000 */
[C---:B------:R-:W-:Y:S01]  /*2eb0*/  FADD.FTZ R20, -R36.reuse, R23 ;  /* 0x0000001724147221 */ /* 0x040fe20000010100 */
[----:B------:R-:W-:Y:S01]  /*2ec0*/  FADD.FTZ R30, -R36, R29 ;  /* 0x0000001d241e7221 */ /* 0x000fe20000010100 */
[----:B------:R-:W-:-:S02]  /*2ed0*/  HADD2.F32 R32, -RZ, R53.H1_H1 ;  /* 0x30000035ff207230 */ /* 0x000fc40000004100 */
[----:B------:R-:W-:Y:S01]  /*2ee0*/  FFMA.FTZ R22, R59, R21, R64 ;  /* 0x000000153b167223 */ /* 0x000fe20000010040 */
[----:B------:R-:W-:Y:S01]  /*2ef0*/  FMUL.FTZ R20, R20, R61 ;  /* 0x0000003d14147220 */ /* 0x000fe20000410000 */
[----:B------:R-:W-:Y:S02]  /*2f00*/  HADD2.F32 R45, -RZ, R51.H0_H0 ;  /* 0x20000033ff2d7230 */ /* 0x000fe40000004100 */
[----:B------:R-:W-:Y:S01]  /*2f10*/  FMUL.FTZ R24, R22, -1.4426950216293334961 ;  /* 0xbfb8aa3b16187820 */ /* 0x000fe20000410000 */
[----:B------:R-:W-:-:S04]  /*2f20*/  FFMA.FTZ R23, R37, R20, R62 ;  /* 0x0000001425177223 */ /* 0x000fc8000001003e */
[----:B------:R-:W-:Y:S01]  /*2f30*/  FMUL.FTZ R26, R23, -1.4426950216293334961 ;  /* 0xbfb8aa3b171a7820 */ /* 0x000fe20000410000 */
[----:B------:R-:W0:Y:S08]  /*2f40*/  MUFU.EX2 R24, R24 ;  /* 0x0000001800187308 */ /* 0x000e300000000800 */
[----:B------:R-:W1:Y:S01]  /*2f50*/  MUFU.EX2 R26, R26 ;  /* 0x0000001a001a7308 */ /* 0x000e620000000800 */
[----:B0-----:R-:W-:Y:S01]  /*2f60*/  FADD.FTZ R25, R24, 1 ;  /* 0x3f80000018197421 */ /* 0x001fe20000010000 */
[----:B------:R-:W-:-:S04]  /*2f70*/  FMUL.FTZ R24, R30, R61 ;  /* 0x0000003d1e187220 */ /* 0x000fc80000410000 */
[----:B------:R-:W-:Y:S02]  /*2f80*/  FFMA.FTZ R30, R59, R24, R64 ;  /* 0x000000183b1e7223 */ /* 0x000fe40000010040 */
[----:B------:R-:W0:Y:S01]  /*2f90*/  MUFU.RCP R25, R25 ;  /* 0x0000001900197308 */ /* 0x000e220000001000 */
[----:B-1----:R-:W-:Y:S01]  /*2fa0*/  FADD.FTZ R27, R26, 1 ;  /* 0x3f8000001a1b7421 */ /* 0x002fe20000010000 */
[----:B------:R-:W-:Y:S01]  /*2fb0*/  FADD.FTZ R26, -R36, R31 ;  /* 0x0000001f241a7221 */ /* 0x000fe20000010100 */
[----:B------:R-:W-:-:S05]  /*2fc0*/  HADD2.F32 R31, -RZ, R50.H0_H0 ;  /* 0x20000032ff1f7230 */ /* 0x000fca0000004100 */
[----:B------:R-:W1:Y:S01]  /*2fd0*/  MUFU.RCP R27, R27 ;  /* 0x0000001b001b7308 */ /* 0x000e620000001000 */
[----:B------:R-:W-:Y:S01]  /*2fe0*/  FADD.FTZ R34, -R36, R31 ;  /* 0x0000001f24227221 */ /* 0x000fe20000010100 */
[----:B0-----:R-:W-:Y:S01]  /*2ff0*/  FADD.FTZ R29, -R25, 1 ;  /* 0x3f800000191d7421 */ /* 0x001fe20000010100 */
[----:B------:R-:W-:Y:S01]  /*3000*/  FMUL.FTZ R28, R28, R25 ;  /* 0x000000191c1c7220 */ /* 0x000fe20000410000 */
[----:B------:R-:W-:Y:S02]  /*3010*/  FMUL.FTZ R25, R30, -1.4426950216293334961 ;  /* 0xbfb8aa3b1e197820 */ /* 0x000fe40000410000 */
[----:B------:R-:W-:Y:S01]  /*3020*/  FFMA.FTZ R29, R22, R29, 1 ;  /* 0x3f800000161d7423 */ /* 0x000fe2000001001d */
[----:B------:R-:W-:-:S03]  /*3030*/  FMUL.FTZ R22, R26, R61 ;  /* 0x0000003d1a167220 */ /* 0x000fc60000410000 */
[----:B------:R-:W0:Y:S01]  /*3040*/  MUFU.EX2 R25, R25 ;  /* 0x0000001900197308 */ /* 0x000e220000000800 */
[----:B------:R-:W-:Y:S01]  /*3050*/  FMUL.FTZ R28, R28, R29 ;  /* 0x0000001d1c1c7220 */ /* 0x000fe20000410000 */
[----:B-1----:R-:W-:Y:S01]  /*3060*/  FADD.FTZ R26, -R27, 1 ;  /* 0x3f8000001b1a7421 */ /* 0x002fe20000010100 */
[----:B------:R-:W-:Y:S01]  /*3070*/  FFMA.FTZ R29, R37, R22, R62 ;  /* 0x00000016251d7223 */ /* 0x000fe2000001003e */
[----:B------:R-:W-:Y:S02]  /*3080*/  FMUL.FTZ R27, R32, R27 ;  /* 0x0000001b201b7220 */ /* 0x000fe40000410000 */
[----:B------:R-:W-:Y:S01]  /*3090*/  FFMA.FTZ R26, R23, R26, 1 ;  /* 0x3f800000171a7423 */ /* 0x000fe2000001001a */
[----:B------:R-:W-:Y:S01]  /*30a0*/  FMUL.FTZ R31, R29, -1.4426950216293334961 ;  /* 0xbfb8aa3b1d1f7820 */ /* 0x000fe20000410000 */
[----:B------:R-:W-:Y:S02]  /*30b0*/  FMUL.FTZ R23, R34, R61 ;  /* 0x0000003d22177220 */ /* 0x000fe40000410000 */
[----:B------:R-:W-:-:S02]  /*30c0*/  FMUL.FTZ R27, R27, R26 ;  /* 0x0000001a1b1b7220 */ /* 0x000fc40000410000 */
[----:B------:R-:W-:Y:S01]  /*30d0*/  FFMA.FTZ R33, R59, R23, R64 ;  /* 0x000000173b217223 */ /* 0x000fe20000010040 */
[----:B------:R-:W1:Y:S03]  /*30e0*/  MUFU.EX2 R31, R31 ;  /* 0x0000001f001f7308 */ /* 0x000e660000000800 */
[----:B------:R-:W-:Y:S01]  /*30f0*/  FMUL.FTZ R35, R33, -1.4426950216293334961 ;  /* 0xbfb8aa3b21237820 */ /* 0x000fe20000410000 */
[----:B0-----:R-:W-:Y:S01]  /*3100*/  FADD.FTZ R26, R25, 1 ;  /* 0x3f800000191a7421 */ /* 0x001fe20000010000 */
[----:B------:R-:W-:-:S04]  /*3110*/  HADD2.F32 R25, -RZ, R50.H1_H1 ;  /* 0x30000032ff197230 */ /* 0x000fc80000004100 */
[----:B------:R-:W0:Y:S01]  /*3120*/  MUFU.EX2 R35, R35 ;  /* 0x0000002300237308 */ /* 0x000e220000000800 */
[----:B------:R-:W-:-:S04]  /*3130*/  FADD.FTZ R34, -R36, R25 ;  /* 0x0000001924227221 */ /* 0x000fc80000010100 */
[----:B------:R-:W-:Y:S01]  /*3140*/  FMUL.FTZ R25, R34, R61 ;  /* 0x0000003d22197220 */ /* 0x000fe20000410000 */
[----:B-1----:R-:W-:-:S03]  /*3150*/  FADD.FTZ R32, R31, 1 ;  /* 0x3f8000001f207421 */ /* 0x002fc60000010000 */
[----:B------:R-:W-:Y:S01]  /*3160*/  FFMA.FTZ R34, R37, R25, R62 ;  /* 0x0000001925227223 */ /* 0x000fe2000001003e */
[----:B------:R-:W1:Y:S03]  /*3170*/  MUFU.RCP R26, R26 ;  /* 0x0000001a001a7308 */ /* 0x000e660000001000 */
[----:B------:R-:W-:Y:S01]  /*3180*/  FMUL.FTZ R44, R34, -1.4426950216293334961 ;  /* 0xbfb8aa3b222c7820 */ /* 0x000fe20000410000 */
[----:B0-----:R-:W-:-:S04]  /*3190*/  FADD.FTZ R35, R35, 1 ;  /* 0x3f80000023237421 */ /* 0x001fc80000010000 */
[----:B------:R-:W0:Y:S08]  /*31a0*/  MUFU.RCP R32, R32 ;  /* 0x0000002000207308 */ /* 0x000e300000001000 */
[----:B------:R-:W2:Y:S01]  /*31b0*/  MUFU.EX2 R44, R44 ;  /* 0x0000002c002c7308 */ /* 0x000ea20000000800 */
[----:B-1----:R-:W-:Y:S01]  /*31c0*/  FADD.FTZ R31, -R26, 1 ;  /* 0x3f8000001a1f7421 */ /* 0x002fe20000010100 */
[----:B------:R-:W-:-:S03]  /*31d0*/  FMUL.FTZ R26, R45, R26 ;  /* 0x0000001a2d1a7220 */ /* 0x000fc60000410000 */
[----:B------:R-:W-:-:S03]  /*31e0*/  FFMA.FTZ R31, R30, R31, 1 ;  /* 0x3f8000001e1f7423 */ /* 0x000fc6000001001f */
[----:B------:R-:W1:Y:S01]  /*31f0*/  MUFU.RCP R35, R35 ;  /* 0x0000002300237308 */ /* 0x000e620000001000 */
[----:B0-----:R-:W-:-:S04]  /*3200*/  FADD.FTZ R30, -R32, 1 ;  /* 0x3f800000201e7421 */ /* 0x001fc80000010100 */
[----:B------:R-:W-:Y:S01]  /*3210*/  FFMA.FTZ R30, R29, R30, 1 ;  /* 0x3f8000001d1e7423 */ /* 0x000fe2000001001e */
[----:B------:R-:W-:Y:S02]  /*3220*/  HADD2.F32 R29, -RZ, R51.H1_H1 ;  /* 0x30000033ff1d7230 */ /* 0x000fe40000004100 */
[----:B--2---:R-:W-:Y:S01]  /*3230*/  FADD.FTZ R45, R44, 1 ;  /* 0x3f8000002c2d7421 */ /* 0x004fe20000010000 */
[----:B------:R-:W-:Y:S02]  /*3240*/  HADD2.F32 R44, -RZ, R49.H1_H1 ;  /* 0x30000031ff2c7230 */ /* 0x000fe40000004100 */
[----:B------:R-:W-:-:S03]  /*3250*/  FMUL.FTZ R29, R29, R32 ;  /* 0x000000201d1d7220 */ /* 0x000fc60000410000 */
[----:B------:R-:W0:Y:S01]  /*3260*/  MUFU.RCP R45, R45 ;  /* 0x0000002d002d7308 */ /* 0x000e220000001000 */
[----:B------:R-:W-:Y:S01]  /*3270*/  FMUL.FTZ R29, R29, R30 ;  /* 0x0000001e1d1d7220 */ /* 0x000fe20000410000 */
[----:B-1----:R-:W-:-:S04]  /*3280*/  FADD.FTZ R32, -R35, 1 ;  /* 0x3f80000023207421 */ /* 0x002fc80000010100 */
[----:B------:R-:W-:Y:S01]  /*3290*/  FFMA.FTZ R33, R33, R32, 1 ;  /* 0x3f80000021217423 */ /* 0x000fe20000010020 */
[----:B------:R-:W-:-:S05]  /*32a0*/  HADD2.F32 R32, -RZ, R49.H0_H0 ;  /* 0x20000031ff207230 */ /* 0x000fca0000004100 */
[----:B------:R-:W-:-:S04]  /*32b0*/  FMUL.FTZ R32, R32, R35 ;  /* 0x0000002320207220 */ /* 0x000fc80000410000 */
[----:B------:R-:W-:Y:S01]  /*32c0*/  FMUL.FTZ R32, R32, R33 ;  /* 0x0000002120207220 */ /* 0x000fe20000410000 */
[----:B0-----:R-:W-:Y:S01]  /*32d0*/  FMUL.FTZ R35, R44, R45 ;  /* 0x0000002d2c237220 */ /* 0x001fe20000410000 */
[----:B------:R-:W-:Y:S01]  /*32e0*/  FADD.FTZ R65, -R45, 1 ;  /* 0x3f8000002d417421 */ /* 0x000fe20000010100 */
[----:B------:R-:W-:Y:S01]  /*32f0*/  FMUL.FTZ R44, R26, R31 ;  /* 0x0000001f1a2c7220 */ /* 0x000fe20000410000 */
[----:B------:R-:W-:Y:S02]  /*3300*/  HADD2.F32 R31, -RZ, R48.H0_H0 ;  /* 0x20000030ff1f7230 */ /* 0x000fe40000004100 */
[----:B------:R-:W-:Y:S01]  /*3310*/  FMUL.FTZ R26, R59, R28 ;  /* 0x0000001c3b1a7220 */ /* 0x000fe20000410000 */
[----:B------:R-:W-:Y:S02]  /*3320*/  FFMA.FTZ R34, R34, R65, 1 ;  /* 0x3f80000022227423 */ /* 0x000fe40000010041 */
[----:B------:R-:W-:Y:S02]  /*3330*/  FADD.FTZ R60, -R36, R31 ;  /* 0x0000001f243c7221 */ /* 0x000fe40000010100 */
[----:B------:R-:W-:Y:S01]  /*3340*/  FMUL.FTZ R30, R35, R34 ;  /* 0x00000022231e7220 */ /* 0x000fe20000410000 */
[----:B------:R-:W-:Y:S01]  /*3350*/  FFMA.FTZ R33, R21, R26, RZ ;  /* 0x0000001a15217223 */ /* 0x000fe200000100ff */
[----:B------:R-:W-:Y:S01]  /*3360*/  FADD.FTZ R34, RZ, R26 ;  /* 0x0000001aff227221 */ /* 0x000fe20000010000 */
[----:B------:R-:W-:Y:S01]  /*3370*/  FMUL.FTZ R26, R60, R61 ;  /* 0x0000003d3c1a7220 */ /* 0x000fe20000410000 */
[----:B------:R-:W-:Y:S01]  /*3380*/  FMUL.FTZ R31, R37, R27 ;  /* 0x0000001b251f7220 */ /* 0x000fe20000410000 */
[----:B------:R-:W-:-:S02]  /*3390*/  FFMA.FTZ R21, R21, R28, RZ ;  /* 0x0000001c15157223 */ /* 0x000fc400000100ff */
[----:B------:R-:W-:Y:S01]  /*33a0*/  FFMA.FTZ R35, R59, R26, R64 ;  /* 0x0000001a3b237223 */ /* 0x000fe20000010040 */
[----:B------:R-:W-:Y:S01]  /*33b0*/  FFMA.FTZ R33, R20, R31, R33 ;  /* 0x0000001f14217223 */ /* 0x000fe20000010021 */
[----:B------:R-:W-:Y:S01]  /*33c0*/  FADD.FTZ R34, R31, R34 ;  /* 0x000000221f227221 */ /* 0x000fe20000010000 */
[----:B------:R-:W-:Y:S01]  /*33d0*/  FADD.FTZ R31, RZ, R28 ;  /* 0x0000001cff1f7221 */ /* 0x000fe20000010000 */
[----:B------:R-:W-:Y:S01]  /*33e0*/  FMUL.FTZ R45, R35, -1.4426950216293334961 ;  /* 0xbfb8aa3b232d7820 */ /* 0x000fe20000410000 */
[CC--:B------:R-:W-:Y:S01]  /*33f0*/  FFMA.FTZ R28, R24.reuse, R44.reuse, R21 ;  /* 0x0000002c181c7223 */ /* 0x0c0fe20000010015 */
[----:B------:R-:W-:Y:S02]  /*3400*/  HADD2.F32 R21, -RZ, R48.H1_H1 ;  /* 0x30000030ff157230 */ /* 0x000fe40000004100 */
[----:B------:R-:W-:Y:S01]  /*3410*/  FADD.FTZ R31, R31, R44 ;  /* 0x0000002c1f1f7221 */ /* 0x000fe20000010000 */
[----:B------:R-:W-:Y:S01]  /*3420*/  FMUL.FTZ R44, R59, R44 ;  /* 0x0000002c3b2c7220 */ /* 0x000fe20000410000 */
[----:B------:R-:W0:Y:S02]  /*3430*/  MUFU.EX2 R45, R45 ;  /* 0x0000002d002d7308 */ /* 0x000e240000000800 */
[----:B------:R-:W-:Y:S01]  /*3440*/  FADD.FTZ R31, R31, R32 ;  /* 0x000000201f1f7221 */ /* 0x000fe20000010000 */
[----:B------:R-:W-:Y:S01]  /*3450*/  FFMA.FTZ R60, R24, R44, R33 ;  /* 0x0000002c183c7223 */ /* 0x000fe20000010021 */
[----:B------:R-:W-:-:S02]  /*3460*/  HADD2.F32 R24, -RZ, R47.H0_H0 ;  /* 0x2000002fff187230 */ /* 0x000fc40000004100 */
[----:B------:R-:W-:Y:S01]  /*3470*/  FFMA.FTZ R33, R20, R27, RZ ;  /* 0x0000001b14217223 */ /* 0x000fe200000100ff */
[----:B------:R-:W-:-:S04]  /*3480*/  FADD.FTZ R20, RZ, R27 ;  /* 0x0000001bff147221 */ /* 0x000fc80000010000 */
[----:B------:R-:W-:Y:S01]  /*3490*/  FADD.FTZ R27, R20, R29 ;  /* 0x0000001d141b7221 */ /* 0x000fe20000010000 */
[----:B------:R-:W-:Y:S02]  /*34a0*/  HADD2.F32 R20, -RZ, R47.H1_H1 ;  /* 0x3000002fff147230 */ /* 0x000fe40000004100 */
[----:B0-----:R-:W-:-:S06]  /*34b0*/  FADD.FTZ R65, R45, 1 ;  /* 0x3f8000002d417421 */ /* 0x001fcc0000010000 */
[----:B------:R-:W0:Y:S02]  /*34c0*/  MUFU.RCP R65, R65 ;  /* 0x0000004100417308 */ /* 0x000e240000001000 */
[----:B0-----:R-:W-:Y:S01]  /*34d0*/  FADD.FTZ R70, -R65, 1 ;  /* 0x3f80000041467421 */ /* 0x001fe20000010100 */
[----:B------:R-:W-:-:S03]  /*34e0*/  FMUL.FTZ R24, R24, R65 ;  /* 0x0000004118187220 */ /* 0x000fc60000410000 */
[----:B------:R-:W-:Y:S01]  /*34f0*/  FFMA.FTZ R35, R35, R70, 1 ;  /* 0x3f80000023237423 */ /* 0x000fe20000010046 */
[----:B------:R-:W-:-:S03]  /*3500*/  FADD.FTZ R70, -R36, R21 ;  /* 0x0000001524467221 */ /* 0x000fc60000010100 */
[----:B------:R-:W-:Y:S01]  /*3510*/  FMUL.FTZ R24, R24, R35 ;  /* 0x0000002318187220 */ /* 0x000fe20000410000 */
[----:B------:R-:W-:Y:S01]  /*3520*/  FMUL.FTZ R21, R70, R61 ;  /* 0x0000003d46157220 */ /* 0x000fe20000410000 */
[----:B------:R-:W-:Y:S01]  /*3530*/  FADD.FTZ R70, R34, R44 ;  /* 0x0000002c22467221 */ /* 0x000fe20000010000 */
[CC--:B------:R-:W-:Y:S01]  /*3540*/  FFMA.FTZ R44, R22.reuse, R29.reuse, R33 ;  /* 0x0000001d162c7223 */ /* 0x0c0fe20000010021 */
[C---:B------:R-:W-:Y:S01]  /*3550*/  FMUL.FTZ R29, R37.reuse, R29 ;  /* 0x0000001d251d7220 */ /* 0x040fe20000410000 */
[----:B------:R-:W-:Y:S02]  /*3560*/  FFMA.FTZ R34, R37, R21, R62 ;  /* 0x0000001525227223 */ /* 0x000fe4000001003e */
[----:B------:R-:W-:Y:S01]  /*3570*/  FFMA.FTZ R44, R25, R30, R44 ;  /* 0x0000001e192c7223 */ /* 0x000fe2000001002c */
[----:B------:R-:W-:Y:S01]  /*3580*/  FFMA.FTZ R60, R22, R29, R60 ;  /* 0x0000001d163c7223 */ /* 0x000fe2000001003c */
[----:B------:R-:W-:Y:S01]  /*3590*/  FMUL.FTZ R35, R34, -1.4426950216293334961 ;  /* 0xbfb8aa3b22237820 */ /* 0x000fe20000410000 */
[----:B------:R-:W-:Y:S01]  /*35a0*/  FADD.FTZ R70, R29, R70 ;  /* 0x000000461d467221 */ /* 0x000fe20000010000 */
[----:B------:R-:W-:Y:S01]  /*35b0*/  FFMA.FTZ R29, R23, R32, R28 ;  /* 0x00000020171d7223 */ /* 0x000fe2000001001c */
[----:B------:R-:W-:-:S03]  /*35c0*/  HADD2.F32 R28, -RZ, R43.H0_H0 ;  /* 0x2000002bff1c7230 */ /* 0x000fc60000004100 */
[----:B------:R-:W0:Y:S01]  /*35d0*/  MUFU.EX2 R35, R35 ;  /* 0x0000002300237308 */ /* 0x000e220000000800 */
[----:B------:R-:W-:Y:S01]  /*35e0*/  FFMA.FTZ R29, R26, R24, R29 ;  /* 0x000000181a1d7223 */ /* 0x000fe2000001001d */
[----:B0-----:R-:W-:Y:S01]  /*35f0*/  FADD.FTZ R45, R35, 1 ;  /* 0x3f800000232d7421 */ /* 0x001fe20000010000 */
[----:B------:R-:W-:-:S05]  /*3600*/  HADD2.F32 R35, -RZ, R46.H0_H0 ;  /* 0x2000002eff237230 */ /* 0x000fca0000004100 */
[----:B------:R-:W0:Y:S01]  /*3610*/  MUFU.RCP R45, R45 ;  /* 0x0000002d002d7308 */ /* 0x000e220000001000 */
[----:B------:R-:W-:Y:S01]  /*3620*/  FADD.FTZ R22, -R36, R35 ;  /* 0x0000002324167221 */ /* 0x000fe20000010100 */
[----:B0-----:R-:W-:Y:S01]  /*3630*/  FADD.FTZ R33, -R45, 1 ;  /* 0x3f8000002d217421 */ /* 0x001fe20000010100 */
[----:B------:R-:W-:-:S03]  /*3640*/  FMUL.FTZ R20, R20, R45 ;  /* 0x0000002d14147220 */ /* 0x000fc60000410000 */
[----:B------:R-:W-:-:S04]  /*3650*/  FFMA.FTZ R33, R34, R33, 1 ;  /* 0x3f80000022217423 */ /* 0x000fc80000010021 */
[----:B------:R-:W-:Y:S01]  /*3660*/  FMUL.FTZ R34, R20, R33 ;  /* 0x0000002114227220 */ /* 0x000fe20000410000 */
[----:B------:R-:W-:Y:S01]  /*3670*/  FMUL.FTZ R20, R22, R61 ;  /* 0x0000003d16147220 */ /* 0x000fe20000410000 */
[----:B------:R-:W-:-:S03]  /*3680*/  FMUL.FTZ R33, R59, R32 ;  /* 0x000000203b217220 */ /* 0x000fc60000410000 */
[----:B------:R-:W-:Y:S01]  /*3690*/  FFMA.FTZ R22, R59, R20, R64 ;  /* 0x000000143b167223 */ /* 0x000fe20000010040 */
[----:B------:R-:W-:-:S03]  /*36a0*/  FFMA.FTZ R35, R23, R33, R60 ;  /* 0x0000002117237223 */ /* 0x000fc6000001003c */
[----:B------:R-:W-:-:S06]  /*36b0*/  FMUL.FTZ R45, R22, -1.4426950216293334961 ;  /* 0xbfb8aa3b162d7820 */ /* 0x000fcc0000410000 */
[----:B------:R-:W0:Y:S02]  /*36c0*/  MUFU.EX2 R45, R45 ;  /* 0x0000002d002d7308 */ /* 0x000e240000000800 */
[----:B0-----:R-:W-:Y:S01]  /*36d0*/  FADD.FTZ R65, R45, 1 ;  /* 0x3f8000002d417421 */ /* 0x001fe20000010000 */
[----:B------:R-:W-:-:S05]  /*36e0*/  HADD2.F32 R45, -RZ, R46.H1_H1 ;  /* 0x3000002eff2d7230 */ /* 0x000fca0000004100 */
[----:B------:R-:W0:Y:S02]  /*36f0*/  MUFU.RCP R65, R65 ;  /* 0x0000004100417308 */ /* 0x000e240000001000 */
[----:B0-----:R-:W-:Y:S01]  /*3700*/  FADD.FTZ R71, -R65, 1 ;  /* 0x3f80000041477421 */ /* 0x001fe20000010100 */
[----:B------:R-:W-:Y:S01]  /*3710*/  FMUL.FTZ R23, R28, R65 ;  /* 0x000000411c177220 */ /* 0x000fe20000410000 */
[----:B------:R-:W-:Y:S01]  /*3720*/  FADD.FTZ R28, -R36, R45 ;  /* 0x0000002d241c7221 */ /* 0x000fe20000010100 */
[----:B------:R-:W-:Y:S01]  /*3730*/  FADD.FTZ R45, R70, R33 ;  /* 0x00000021462d7221 */ /* 0x000fe20000010000 */
[----:B------:R-:W-:Y:S01]  /*3740*/  FFMA.FTZ R22, R22, R71, 1 ;  /* 0x3f80000016167423 */ /* 0x000fe20000010047 */
[----:B------:R-:W-:Y:S01]  /*3750*/  FADD.FTZ R33, R27, R30 ;  /* 0x0000001e1b217221 */ /* 0x000fe20000010000 */
[----:B------:R-:W-:Y:S01]  /*3760*/  FMUL.FTZ R30, R37, R30 ;  /* 0x0000001e251e7220 */ /* 0x000fe20000410000 */
[----:B------:R-:W-:Y:S02]  /*3770*/  HADD2.F32 R27, -RZ, R43.H1_H1 ;  /* 0x3000002bff1b7230 */ /* 0x000fe40000004100 */
[----:B------:R-:W-:Y:S01]  /*3780*/  FMUL.FTZ R23, R23, R22 ;  /* 0x0000001617177220 */ /* 0x000fe20000410000 */
[----:B------:R-:W-:Y:S01]  /*3790*/  FMUL.FTZ R22, R28, R61 ;  /* 0x0000003d1c167220 */ /* 0x000fe20000410000 */
[----:B------:R-:W-:Y:S01]  /*37a0*/  FFMA.FTZ R35, R25, R30, R35 ;  /* 0x0000001e19237223 */ /* 0x000fe20000010023 */
[----:B------:R-:W-:-:S02]  /*37b0*/  HADD2.F32 R71, -RZ, R42.H1_H1 ;  /* 0x3000002aff477230 */ /* 0x000fc40000004100 */
[----:B------:R-:W-:Y:S01]  /*37c0*/  FADD.FTZ R45, R30, R45 ;  /* 0x0000002d1e2d7221 */ /* 0x000fe20000010000 */
        /* <DEDUP_REMOVED lines=9> */
[----:B------:R-:W-:-:S03]  /*3860*/  HADD2.F32 R25, -RZ, R42.H0_H0 ;  /* 0x2000002aff197230 */ /* 0x000fc60000004100 */
[----:B------:R-:W-:Y:S01]  /*3870*/  FMUL.FTZ R27, R27, R28 ;  /* 0x0000001c1b1b7220 */ /* 0x000fe20000410000 */
[----:B------:R-:W-:Y:S01]  /*3880*/  FMUL.FTZ R28, R59, R24 ;  /* 0x000000183b1c7220 */ /* 0x000fe20000410000 */
[C---:B------:R-:W-:Y:S01]  /*3890*/  FADD.FTZ R32, -R36.reuse, R25 ;  /* 0x0000001924207221 */ /* 0x040fe20000010100 */
[----:B------:R-:W-:Y:S02]  /*38a0*/  FADD.FTZ R24, -R36, R71 ;  /* 0x0000004724187221 */ /* 0x000fe40000010100 */
[----:B------:R-:W-:Y:S01]  /*38b0*/  FFMA.FTZ R35, R26, R28, R35 ;  /* 0x0000001c1a237223 */ /* 0x000fe20000010023 */
[-C--:B------:R-:W-:Y:S01]  /*38c0*/  FMUL.FTZ R25, R32, R61.reuse ;  /* 0x0000003d20197220 */ /* 0x080fe20000410000 */
[----:B------:R-:W-:Y:S01]  /*38d0*/  FMUL.FTZ R24, R24, R61 ;  /* 0x0000003d18187220 */ /* 0x000fe20000410000 */
[----:B------:R-:W-:Y:S01]  /*38e0*/  FADD.FTZ R45, R45, R28 ;  /* 0x0000001c2d2d7221 */ /* 0x000fe20000010000 */
[----:B------:R-:W-:Y:S02]  /*38f0*/  HADD2.F32 R26, -RZ, R3.H0_H0 ;  /* 0x20000003ff1a7230 */ /* 0x000fe40000004100 */
[----:B------:R-:W-:Y:S01]  /*3900*/  FFMA.FTZ R32, R59, R25, R64 ;  /* 0x000000193b207223 */ /* 0x000fe20000010040 */
[----:B------:R-:W-:-:S03]  /*3910*/  FFMA.FTZ R28, R37, R24, R62 ;  /* 0x00000018251c7223 */ /* 0x000fc6000001003e */
[----:B------:R-:W-:-:S06]  /*3920*/  FMUL.FTZ R60, R32, -1.4426950216293334961 ;  /* 0xbfb8aa3b203c7820 */ /* 0x000fcc0000410000 */
[----:B------:R-:W0:Y:S02]  /*3930*/  MUFU.EX2 R60, R60 ;  /* 0x0000003c003c7308 */ /* 0x000e240000000800 */
[----:B0-----:R-:W-:Y:S01]  /*3940*/  FADD.FTZ R65, R60, 1 ;  /* 0x3f8000003c417421 */ /* 0x001fe20000010000 */
[----:B------:R-:W-:-:S05]  /*3950*/  FMUL.FTZ R60, R28, -1.4426950216293334961 ;  /* 0xbfb8aa3b1c3c7820 */ /* 0x000fca0000410000 */
[----:B------:R-:W0:Y:S08]  /*3960*/  MUFU.RCP R65, R65 ;  /* 0x0000004100417308 */ /* 0x000e300000001000 */
[----:B------:R-:W1:Y:S01]  /*3970*/  MUFU.EX2 R60, R60 ;  /* 0x0000003c003c7308 */ /* 0x000e620000000800 */
[----:B0-----:R-:W-:Y:S01]  /*3980*/  FMUL.FTZ R26, R26, R65 ;  /* 0x000000411a1a7220 */ /* 0x001fe20000410000 */
[----:B------:R-:W-:-:S04]  /*3990*/  FADD.FTZ R31, -R65, 1 ;  /* 0x3f800000411f7421 */ /* 0x000fc80000010100 */
[----:B------:R-:W-:Y:S01]  /*39a0*/  FFMA.FTZ R31, R32, R31, 1 ;  /* 0x3f800000201f7423 */ /* 0x000fe2000001001f */
[----:B------:R-:W-:Y:S01]  /*39b0*/  FADD.FTZ R32, R33, R34 ;  /* 0x0000002221207221 */ /* 0x000fe20000010000 */
[----:B-1----:R-:W-:Y:S02]  /*39c0*/  FADD.FTZ R65, R60, 1 ;  /* 0x3f8000003c417421 */ /* 0x002fe40000010000 */
[----:B------:R-:W-:Y:S01]  /*39d0*/  FMUL.FTZ R26, R26, R31 ;  /* 0x0000001f1a1a7220 */ /* 0x000fe20000410000 */
[-C--:B------:R-:W-:Y:S01]  /*39e0*/  FFMA.FTZ R31, R21, R34.reuse, R44 ;  /* 0x00000022151f7223 */ /* 0x080fe2000001002c */
[----:B------:R-:W-:Y:S01]  /*39f0*/  FMUL.FTZ R34, R37, R34 ;  /* 0x0000002225227220 */ /* 0x000fe20000410000 */
[----:B------:R-:W-:Y:S01]  /*3a00*/  HADD2.F32 R44, -RZ, R3.H1_H1 ;  /* 0x30000003ff2c7230 */ /* 0x000fe20000004100 */
[----:B------:R-:W0:Y:S02]  /*3a10*/  MUFU.RCP R65, R65 ;  /* 0x0000004100417308 */ /* 0x000e240000001000 */
[----:B------:R-:W-:Y:S01]  /*3a20*/  FFMA.FTZ R35, R21, R34, R35 ;  /* 0x0000002215237223 */ /* 0x000fe20000010023 */
[----:B------:R-:W-:Y:S01]  /*3a30*/  FADD.FTZ R45, R34, R45 ;  /* 0x0000002d222d7221 */ /* 0x000fe20000010000 */
[----:B------:R-:W-:Y:S01]  /*3a40*/  FFMA.FTZ R34, R20, R23, R29 ;  /* 0x0000001714227223 */ /* 0x000fe2000001001d */
[----:B------:R-:W-:Y:S01]  /*3a50*/  FFMA.FTZ R31, R22, R27, R31 ;  /* 0x0000001b161f7223 */ /* 0x000fe2000001001f */
[----:B------:R-:W-:-:S02]  /*3a60*/  FADD.FTZ R29, R32, R27 ;  /* 0x0000001b201d7221 */ /* 0x000fc40000010000 */
[----:B------:R-:W-:Y:S01]  /*3a70*/  FFMA.FTZ R34, R25, R26, R34 ;  /* 0x0000001a19227223 */ /* 0x000fe20000010022 */
[----:B0-----:R-:W-:Y:S01]  /*3a80*/  FADD.FTZ R33, -R65, 1 ;  /* 0x3f80000041217421 */ /* 0x001fe20000010100 */
[----:B------:R-:W-:-:S03]  /*3a90*/  FMUL.FTZ R21, R44, R65 ;  /* 0x000000412c157220 */ /* 0x000fc60000410000 */
[----:B------:R-:W-:Y:S01]  /*3aa0*/  FFMA.FTZ R28, R28, R33, 1 ;  /* 0x3f8000001c1c7423 */ /* 0x000fe20000010021 */
[----:B------:R-:W-:-:S03]  /*3ab0*/  HADD2.F32 R33, -RZ, R4.H0_H0 ;  /* 0x20000004ff217230 */ /* 0x000fc60000004100 */
[----:B------:R-:W-:Y:S02]  /*3ac0*/  FMUL.FTZ R28, R21, R28 ;  /* 0x0000001c151c7220 */ /* 0x000fe40000410000 */
[----:B------:R-:W-:Y:S01]  /*3ad0*/  FADD.FTZ R44, -R36, R33 ;  /* 0x00000021242c7221 */ /* 0x000fe20000010100 */
[----:B------:R-:W-:Y:S01]  /*3ae0*/  FADD.FTZ R33, R30, R23 ;  /* 0x000000171e217221 */ /* 0x000fe20000010000 */
[----:B------:R-:W-:Y:S02]  /*3af0*/  HADD2.F32 R30, -RZ, R5.H0_H0 ;  /* 0x20000005ff1e7230 */ /* 0x000fe40000004100 */
[----:B------:R-:W-:Y:S01]  /*3b00*/  FFMA.FTZ R31, R24, R28, R31 ;  /* 0x0000001c181f7223 */ /* 0x000fe2000001001f */
[----:B------:R-:W-:Y:S01]  /*3b10*/  FMUL.FTZ R21, R44, R61 ;  /* 0x0000003d2c157220 */ /* 0x000fe20000410000 */
[----:B------:R-:W-:Y:S01]  /*3b20*/  FMUL.FTZ R44, R59, R23 ;  /* 0x000000173b2c7220 */ /* 0x000fe20000410000 */
[----:B------:R-:W-:Y:S02]  /*3b30*/  HADD2.F32 R23, -RZ, R4.H1_H1 ;  /* 0x30000004ff177230 */ /* 0x000fe40000004100 */
[----:B------:R-:W-:Y:S01]  /*3b40*/  FADD.FTZ R33, R33, R26 ;  /* 0x0000001a21217221 */ /* 0x000fe20000010000 */
[----:B------:R-:W-:Y:S01]  /*3b50*/  FFMA.FTZ R65, R59, R21, R64 ;  /* 0x000000153b417223 */ /* 0x000fe20000010040 */
[----:B------:R-:W-:Y:S01]  /*3b60*/  FFMA.FTZ R60, R20, R44, R35 ;  /* 0x0000002c143c7223 */ /* 0x000fe20000010023 */
[----:B------:R-:W-:-:S02]  /*3b70*/  FADD.FTZ R44, R45, R44 ;  /* 0x0000002c2d2c7221 */ /* 0x000fc40000010000 */
        /* <DEDUP_REMOVED lines=8> */
[----:B------:R-:W-:Y:S02]  /*3c00*/  FMUL.FTZ R23, R37, R27 ;  /* 0x0000001b25177220 */ /* 0x000fe40000410000 */
[----:B------:R-:W-:Y:S01]  /*3c10*/  FMUL.FTZ R30, R30, R65 ;  /* 0x000000411e1e7220 */ /* 0x000fe20000410000 */
[----:B------:R-:W-:Y:S01]  /*3c20*/  FMUL.FTZ R20, R20, R61 ;  /* 0x0000003d14147220 */ /* 0x000fe20000410000 */
[----:B------:R-:W-:Y:S01]  /*3c30*/  FFMA.FTZ R60, R22, R23, R60 ;  /* 0x00000017163c7223 */ /* 0x000fe2000001003c */
[----:B------:R-:W-:Y:S02]  /*3c40*/  HADD2.F32 R22, -RZ, R5.H1_H1 ;  /* 0x30000005ff167230 */ /* 0x000fe40000004100 */
        /* <DEDUP_REMOVED lines=11> */
[----:B------:R-:W-:Y:S01]  /*3d00*/  FADD.FTZ R32, -R36, R35 ;  /* 0x0000002324207221 */ /* 0x000fe20000010100 */
[----:B------:R-:W-:Y:S01]  /*3d10*/  FMUL.FTZ R35, R59, R26 ;  /* 0x0000001a3b237220 */ /* 0x000fe20000410000 */
[----:B------:R-:W-:Y:S02]  /*3d20*/  HADD2.F32 R26, -RZ, R7.H0_H0 ;  /* 0x20000007ff1a7230 */ /* 0x000fe40000004100 */
[----:B------:R-:W-:Y:S01]  /*3d30*/  FMUL.FTZ R22, R32, R61 ;  /* 0x0000003d20167220 */ /* 0x000fe20000410000 */
[----:B------:R-:W-:Y:S01]  /*3d40*/  FFMA.FTZ R60, R25, R35, R60 ;  /* 0x00000023193c7223 */ /* 0x000fe2000001003c */
[----:B------:R-:W-:Y:S02]  /*3d50*/  FADD.FTZ R44, R44, R35 ;  /* 0x000000232c2c7221 */ /* 0x000fe40000010000 */
        /* <DEDUP_REMOVED lines=10> */
[----:B------:R-:W-:-:S04]  /*3e00*/  FADD.FTZ R32, -R36, R23 ;  /* 0x0000001724207221 */ /* 0x000fc80000010100 */
[----:B------:R-:W-:Y:S01]  /*3e10*/  FMUL.FTZ R23, R32, R61 ;  /* 0x0000003d20177220 */ /* 0x000fe20000410000 */
[----:B------:R-:W-:Y:S01]  /*3e20*/  FADD.FTZ R32, R29, R28 ;  /* 0x0000001c1d207221 */ /* 0x000fe20000010000 */
[C---:B------:R-:W-:Y:S02]  /*3e30*/  FMUL.FTZ R29, R37.reuse, R28 ;  /* 0x0000001c251d7220 */ /* 0x040fe40000410000 */
[----:B------:R-:W-:Y:S02]  /*3e40*/  FFMA.FTZ R26, R37, R23, R62 ;  /* 0x00000017251a7223 */ /* 0x000fe4000001003e */
[----:B------:R-:W-:Y:S01]  /*3e50*/  FFMA.FTZ R60, R24, R29, R60 ;  /* 0x0000001d183c7223 */ /* 0x000fe2000001003c */
[----:B------:R-:W-:Y:S02]  /*3e60*/  HADD2.F32 R24, -RZ, R7.H1_H1 ;  /* 0x30000007ff187230 */ /* 0x000fe40000004100 */
[----:B------:R-:W-:-:S06]  /*3e70*/  FMUL.FTZ R35, R26, -1.4426950216293334961 ;  /* 0xbfb8aa3b1a237820 */ /* 0x000fcc0000410000 */
[----:B------:R-:W0:Y:S02]  /*3e80*/  MUFU.EX2 R35, R35 ;  /* 0x0000002300237308 */ /* 0x000e240000000800 */
[----:B0-----:R-:W-:Y:S01]  /*3e90*/  FADD.FTZ R45, R35, 1 ;  /* 0x3f800000232d7421 */ /* 0x001fe20000010000 */
[----:B------:R-:W-:-:S05]  /*3ea0*/  HADD2.F32 R35, -RZ, R8.H0_H0 ;  /* 0x20000008ff237230 */ /* 0x000fca0000004100 */
[----:B------:R-:W0:Y:S01]  /*3eb0*/  MUFU.RCP R45, R45 ;  /* 0x0000002d002d7308 */ /* 0x000e220000001000 */
[----:B------:R-:W-:Y:S01]  /*3ec0*/  FADD.FTZ R28, -R36, R35 ;  /* 0x00000023241c7221 */ /* 0x000fe20000010100 */
[----:B------:R-:W-:Y:S01]  /*3ed0*/  FADD.FTZ R35, R29, R44 ;  /* 0x0000002c1d237221 */ /* 0x000fe20000010000 */
[----:B------:R-:W-:Y:S01]  /*3ee0*/  FADD.FTZ R44, R33, R30 ;  /* 0x0000001e212c7221 */ /* 0x000fe20000010000 */
[-C--:B------:R-:W-:Y:S01]  /*3ef0*/  FFMA.FTZ R29, R21, R30.reuse, R34 ;  /* 0x0000001e151d7223 */ /* 0x080fe20000010022 */
[----:B------:R-:W-:Y:S01]  /*3f00*/  FMUL.FTZ R33, R59, R30 ;  /* 0x0000001e3b217220 */ /* 0x000fe20000410000 */
[----:B------:R-:W-:Y:S02]  /*3f10*/  HADD2.F32 R30, -RZ, R9.H0_H0 ;  /* 0x20000009ff1e7230 */ /* 0x000fe40000004100 */
[----:B------:R-:W-:Y:S01]  /*3f20*/  FFMA.FTZ R29, R22, R25, R29 ;  /* 0x00000019161d7223 */ /* 0x000fe2000001001d */
[----:B------:R-:W-:Y:S01]  /*3f30*/  FFMA.FTZ R60, R21, R33, R60 ;  /* 0x00000021153c7223 */ /* 0x000fe2000001003c */
[----:B------:R-:W-:Y:S01]  /*3f40*/  FADD.FTZ R34, R35, R33 ;  /* 0x0000002123227221 */ /* 0x000fe20000010000 */
[----:B------:R-:W-:Y:S01]  /*3f50*/  FADD.FTZ R33, R32, R27 ;  /* 0x0000001b20217221 */ /* 0x000fe20000010000 */
[-C--:B------:R-:W-:Y:S01]  /*3f60*/  FFMA.FTZ R32, R20, R27.reuse, R31 ;  /* 0x0000001b14207223 */ /* 0x080fe2000001001f */
[----:B------:R-:W-:Y:S01]  /*3f70*/  FMUL.FTZ R27, R37, R27 ;  /* 0x0000001b251b7220 */ /* 0x000fe20000410000 */
[----:B0-----:R-:W-:Y:S01]  /*3f80*/  FADD.FTZ R65, -R45, 1 ;  /* 0x3f8000002d417421 */ /* 0x001fe20000010100 */
[----:B------:R-:W-:-:S02]  /*3f90*/  FMUL.FTZ R24, R24, R45 ;  /* 0x0000002d18187220 */ /* 0x000fc40000410000 */
[----:B------:R-:W-:Y:S01]  /*3fa0*/  FFMA.FTZ R31, R20, R27, R60 ;  /* 0x0000001b141f7223 */ /* 0x000fe2000001003c */
[----:B------:R-:W-:Y:S02]  /*3fb0*/  HADD2.F32 R20, -RZ, R9.H1_H1 ;  /* 0x30000009ff147230 */ /* 0x000fe40000004100 */
[----:B------:R-:W-:Y:S01]  /*3fc0*/  FFMA.FTZ R65, R26, R65, 1 ;  /* 0x3f8000001a417423 */ /* 0x000fe20000010041 */
[----:B------:R-:W-:Y:S01]  /*3fd0*/  FADD.FTZ R34, R27, R34 ;  /* 0x000000221b227221 */ /* 0x000fe20000010000 */
[----:B------:R-:W-:Y:S01]  /*3fe0*/  FADD.FTZ R27, R44, R25 ;  /* 0x000000192c1b7221 */ /* 0x000fe20000010000 */
[----:B------:R-:W-:Y:S01]  /*3ff0*/  FMUL.FTZ R44, R59, R25 ;  /* 0x000000193b2c7220 */ /* 0x000fe20000410000 */
[----:B------:R-:W-:Y:S01]  /*4000*/  FMUL.FTZ R26, R24, R65 ;  /* 0x00000041181a7220 */ /* 0x000fe20000410000 */
[----:B------:R-:W-:Y:S01]  /*4010*/  FMUL.FTZ R24, R28, R61 ;  /* 0x0000003d1c187220 */ /* 0x000fe20000410000 */
[----:B------:R-:W-:Y:S02]  /*4020*/  HADD2.F32 R25, -RZ, R11.H0_H0 ;  /* 0x2000000bff197230 */ /* 0x000fe40000004100 */
[----:B------:R-:W-:Y:S01]  /*4030*/  FFMA.FTZ R31, R22, R44, R31 ;  /* 0x0000002c161f7223 */ /* 0x000fe2000001001f */
[----:B------:R-:W-:Y:S01]  /*4040*/  FFMA.FTZ R32, R23, R26, R32 ;  /* 0x0000001a17207223 */ /* 0x000fe20000010020 */
[----:B------:R-:W-:Y:S01]  /*4050*/  FFMA.FTZ R28, R59, R24, R64 ;  /* 0x000000183b1c7223 */ /* 0x000fe20000010040 */
[----:B------:R-:W-:-:S03]  /*4060*/  FADD.FTZ R33, R33, R26 ;  /* 0x0000001a21217221 */ /* 0x000fc60000010000 */
[----:B------:R-:W-:-:S06]  /*4070*/  FMUL.FTZ R45, R28, -1.4426950216293334961 ;  /* 0xbfb8aa3b1c2d7820 */ /* 0x000fcc0000410000 */
[----:B------:R-:W0:Y:S02]  /*4080*/  MUFU.EX2 R45, R45 ;  /* 0x0000002d002d7308 */ /* 0x000e240000000800 */
[----:B0-----:R-:W-:Y:S01]  /*4090*/  FADD.FTZ R65, R45, 1 ;  /* 0x3f8000002d417421 */ /* 0x001fe20000010000 */
[----:B------:R-:W-:-:S05]  /*40a0*/  HADD2.F32 R45, -RZ, R8.H1_H1 ;  /* 0x30000008ff2d7230 */ /* 0x000fca0000004100 */
[----:B------:R-:W0:Y:S02]  /*40b0*/  MUFU.RCP R65, R65 ;  /* 0x0000004100417308 */ /* 0x000e240000001000 */
[----:B0-----:R-:W-:Y:S01]  /*40c0*/  FADD.FTZ R71, -R65, 1 ;  /* 0x3f80000041477421 */ /* 0x001fe20000010100 */
[----:B------:R-:W-:Y:S01]  /*40d0*/  FMUL.FTZ R21, R30, R65 ;  /* 0x000000411e157220 */ /* 0x000fe20000410000 */
[----:B------:R-:W-:Y:S02]  /*40e0*/  FADD.FTZ R30, -R36, R45 ;  /* 0x0000002d241e7221 */ /* 0x000fe40000010100 */
[----:B------:R-:W-:-:S04]  /*40f0*/  FFMA.FTZ R28, R28, R71, 1 ;  /* 0x3f8000001c1c7423 */ /* 0x000fc80000010047 */
[----:B------:R-:W-:Y:S01]  /*4100*/  FMUL.FTZ R28, R21, R28 ;  /* 0x0000001c151c7220 */ /* 0x000fe20000410000 */
[----:B------:R-:W-:-:S03]  /*4110*/  FMUL.FTZ R21, R30, R61 ;  /* 0x0000003d1e157220 */ /* 0x000fc60000410000 */
[----:B------:R-:W-:Y:S01]  /*4120*/  FFMA.FTZ R29, R24, R28, R29 ;  /* 0x0000001c181d7223 */ /* 0x000fe2000001001d */
[----:B------:R-:W-:-:S04]  /*4130*/  FFMA.FTZ R30, R37, R21, R62 ;  /* 0x00000015251e7223 */ /* 0x000fc8000001003e */
[----:B------:R-:W-:-:S06]  /*4140*/  FMUL.FTZ R35, R30, -1.4426950216293334961 ;  /* 0xbfb8aa3b1e237820 */ /* 0x000fcc0000410000 */
[----:B------:R-:W0:Y:S02]  /*4150*/  MUFU.EX2 R35, R35 ;  /* 0x0000002300237308 */ /* 0x000e240000000800 */
        /* <DEDUP_REMOVED lines=8> */
[----:B------:R-:W-:-:S03]  /*41e0*/  FMUL.FTZ R20, R60, R61 ;  /* 0x0000003d3c147220 */ /* 0x000fc60000410000 */
        /* <DEDUP_REMOVED lines=12> */
[----:B------:R-:W-:Y:S01]  /*42b0*/  FADD.FTZ R35, R34, R44 ;  /* 0x0000002c22237221 */ /* 0x000fe20000010000 */
[----:B------:R-:W-:Y:S02]  /*42c0*/  FMUL.FTZ R34, R37, R26 ;  /* 0x0000001a25227220 */ /* 0x000fe40000410000 */
[----:B------:R-:W-:Y:S02]  /*42d0*/  FMUL.FTZ R22, R70, R61 ;  /* 0x0000003d46167220 */ /* 0x000fe40000410000 */
[----:B------:R-:W-:Y:S01]  /*42e0*/  FFMA.FTZ R31, R23, R34, R31 ;  /* 0x00000022171f7223 */ /* 0x000fe2000001001f */
[----:B------:R-:W-:Y:S02]  /*42f0*/  HADD2.F32 R23, -RZ, R11.H1_H1 ;  /* 0x3000000bff177230 */ /* 0x000fe40000004100 */
[----:B------:R-:W-:Y:S01]  /*4300*/  FFMA.FTZ R44, R37, R22, R62 ;  /* 0x00000016252c7223 */ /* 0x000fe2000001003e */
[----:B------:R-:W-:Y:S01]  /*4310*/  FADD.FTZ R35, R34, R35 ;  /* 0x0000002322237221 */ /* 0x000fe20000010000 */
[----:B------:R-:W-:-:S02]  /*4320*/  FADD.FTZ R34, R27, R28 ;  /* 0x0000001c1b227221 */ /* 0x000fc40000010000 */
[----:B------:R-:W-:-:S06]  /*4330*/  FMUL.FTZ R45, R44, -1.4426950216293334961 ;  /* 0xbfb8aa3b2c2d7820 */ /* 0x000fcc0000410000 */
[----:B------:R-:W0:Y:S02]  /*4340*/  MUFU.EX2 R45, R45 ;  /* 0x0000002d002d7308 */ /* 0x000e240000000800 */
[----:B0-----:R-:W-:Y:S01]  /*4350*/  FADD.FTZ R60, R45, 1 ;  /* 0x3f8000002d3c7421 */ /* 0x001fe20000010000 */
[----:B------:R-:W-:-:S05]  /*4360*/  HADD2.F32 R45, -RZ, R12.H0_H0 ;  /* 0x2000000cff2d7230 */ /* 0x000fca0000004100 */
[----:B------:R-:W0:Y:S02]  /*4370*/  MUFU.RCP R60, R60 ;  /* 0x0000003c003c7308 */ /* 0x000e240000001000 */
[----:B0-----:R-:W-:Y:S01]  /*4380*/  FMUL.FTZ R26, R23, R60 ;  /* 0x0000003c171a7220 */ /* 0x001fe20000410000 */
[----:B------:R-:W-:-:S04]  /*4390*/  FADD.FTZ R23, -R60, 1 ;  /* 0x3f8000003c177421 */ /* 0x000fc80000010100 */
[----:B------:R-:W-:Y:S01]  /*43a0*/  FFMA.FTZ R23, R44, R23, 1 ;  /* 0x3f8000002c177423 */ /* 0x000fe20000010017 */
[----:B------:R-:W-:-:S03]  /*43b0*/  FADD.FTZ R44, -R36, R45 ;  /* 0x0000002d242c7221 */ /* 0x000fc60000010100 */
[----:B------:R-:W-:Y:S01]  /*43c0*/  FMUL.FTZ R26, R26, R23 ;  /* 0x000000171a1a7220 */ /* 0x000fe20000410000 */
[----:B------:R-:W-:Y:S01]  /*43d0*/  FMUL.FTZ R23, R44, R61 ;  /* 0x0000003d2c177220 */ /* 0x000fe20000410000 */
[C---:B------:R-:W-:Y:S01]  /*43e0*/  FMUL.FTZ R44, R59.reuse, R28 ;  /* 0x0000001c3b2c7220 */ /* 0x040fe20000410000 */
[----:B------:R-:W-:Y:S02]  /*43f0*/  HADD2.F32 R28, -RZ, R13.H0_H0 ;  /* 0x2000000dff1c7230 */ /* 0x000fe40000004100 */
[----:B------:R-:W-:Y:S01]  /*4400*/  FFMA.FTZ R45, R59, R23, R64 ;  /* 0x000000173b2d7223 */ /* 0x000fe20000010040 */
[----:B------:R-:W-:Y:S01]  /*4410*/  FFMA.FTZ R27, R24, R44, R31 ;  /* 0x0000002c181b7223 */ /* 0x000fe2000001001f */
[----:B------:R-:W-:Y:S02]  /*4420*/  HADD2.F32 R31, -RZ, R12.H1_H1 ;  /* 0x3000000cff1f7230 */ /* 0x000fe40000004100 */
        /* <DEDUP_REMOVED lines=9> */
[-C--:B------:R-:W-:Y:S01]  /*44c0*/  FFMA.FTZ R31, R21, R30.reuse, R32 ;  /* 0x0000001e151f7223 */ /* 0x080fe20000010020 */
[----:B------:R-:W-:Y:S01]  /*44d0*/  FMUL.FTZ R30, R37, R30 ;  /* 0x0000001e251e7220 */ /* 0x000fe20000410000 */
[----:B------:R-:W-:Y:S01]  /*44e0*/  FMUL.FTZ R28, R28, R45 ;  /* 0x0000002d1c1c7220 */ /* 0x000fe20000410000 */
[----:B------:R-:W-:Y:S01]  /*44f0*/  FMUL.FTZ R24, R24, R61 ;  /* 0x0000003d18187220 */ /* 0x000fe20000410000 */
[----:B------:R-:W-:Y:S02]  /*4500*/  HADD2.F32 R32, -RZ, R13.H1_H1 ;  /* 0x3000000dff207230 */ /* 0x000fe40000004100 */
[----:B------:R-:W-:Y:S01]  /*4510*/  FFMA.FTZ R45, R21, R30, R27 ;  /* 0x0000001e152d7223 */ /* 0x000fe2000001001b */
[----:B------:R-:W-:Y:S01]  /*4520*/  FFMA.FTZ R31, R22, R26, R31 ;  /* 0x0000001a161f7223 */ /* 0x000fe2000001001f */
        /* <DEDUP_REMOVED lines=10> */
[----:B------:R-:W-:Y:S01]  /*45d0*/  FADD.FTZ R44, R30, R35 ;  /* 0x000000231e2c7221 */ /* 0x000fe20000010000 */
[----:B------:R-:W-:Y:S01]  /*45e0*/  FADD.FTZ R32, -R36, R21 ;  /* 0x0000001524207221 */ /* 0x000fe20000010100 */
[----:B------:R-:W-:Y:S01]  /*45f0*/  FADD.FTZ R35, R34, R25 ;  /* 0x0000001922237221 */ /* 0x000fe20000010000 */
[C---:B------:R-:W-:Y:S01]  /*4600*/  FMUL.FTZ R34, R59.reuse, R25 ;  /* 0x000000193b227220 */ /* 0x040fe20000410000 */
[----:B------:R-:W-:Y:S01]  /*4610*/  FFMA.FTZ R31, R24, R27, R31 ;  /* 0x0000001b181f7223 */ /* 0x000fe2000001001f */
[----:B------:R-:W-:Y:S01]  /*4620*/  FMUL.FTZ R21, R32, R61 ;  /* 0x0000003d20157220 */ /* 0x000fe20000410000 */
[C---:B------:R-:W-:Y:S01]  /*4630*/  FFMA.FTZ R32, R20.reuse, R25, R29 ;  /* 0x0000001914207223 */ /* 0x040fe2000001001d */
[----:B------:R-:W-:Y:S02]  /*4640*/  HADD2.F32 R25, -RZ, R15.H0_H0 ;  /* 0x2000000fff197230 */ /* 0x000fe40000004100 */
[----:B------:R-:W-:Y:S01]  /*4650*/  FFMA.FTZ R60, R20, R34, R45 ;  /* 0x00000022143c7223 */ /* 0x000fe2000001002d */
[----:B------:R-:W-:Y:S01]  /*4660*/  FFMA.FTZ R30, R59, R21, R64 ;  /* 0x000000153b1e7223 */ /* 0x000fe20000010040 */
[----:B------:R-:W-:-:S02]  /*4670*/  HADD2.F32 R29, -RZ, R14.H1_H1 ;  /* 0x3000000eff1d7230 */ /* 0x000fc40000004100 */
[----:B------:R-:W-:Y:S01]  /*4680*/  FADD.FTZ R44, R44, R34 ;  /* 0x000000222c2c7221 */ /* 0x000fe20000010000 */
[----:B------:R-:W-:Y:S01]  /*4690*/  FADD.FTZ R34, R33, R26 ;  /* 0x0000001a21227221 */ /* 0x000fe20000010000 */
[----:B------:R-:W-:Y:S01]  /*46a0*/  FMUL.FTZ R65, R30, -1.4426950216293334961 ;  /* 0xbfb8aa3b1e417820 */ /* 0x000fe20000410000 */
[----:B------:R-:W-:Y:S02]  /*46b0*/  HADD2.F32 R33, -RZ, R16.H0_H0 ;  /* 0x20000010ff217230 */ /* 0x000fe40000004100 */
[----:B------:R-:W-:Y:S01]  /*46c0*/  FADD.FTZ R72, -R36, R29 ;  /* 0x0000001d24487221 */ /* 0x000fe20000010100 */
[----:B------:R-:W-:Y:S01]  /*46d0*/  FMUL.FTZ R29, R37, R26 ;  /* 0x0000001a251d7220 */ /* 0x000fe20000410000 */
[----:B------:R-:W-:Y:S01]  /*46e0*/  FADD.FTZ R35, R35, R28 ;  /* 0x0000001c23237221 */ /* 0x000fe20000010000 */
[----:B------:R-:W-:Y:S01]  /*46f0*/  FFMA.FTZ R32, R23, R28, R32 ;  /* 0x0000001c17207223 */ /* 0x000fe20000010020 */
[----:B------:R-:W0:Y:S01]  /*4700*/  MUFU.EX2 R65, R65 ;  /* 0x0000004100417308 */ /* 0x000e220000000800 */
[----:B------:R-:W-:Y:S01]  /*4710*/  FFMA.FTZ R60, R22, R29, R60 ;  /* 0x0000001d163c7223 */ /* 0x000fe2000001003c */
[----:B------:R-:W-:-:S02]  /*4720*/  HADD2.F32 R22, -RZ, R15.H1_H1 ;  /* 0x3000000fff167230 */ /* 0x000fc40000004100 */
[----:B------:R-:W-:Y:S01]  /*4730*/  FADD.FTZ R44, R29, R44 ;  /* 0x0000002c1d2c7221 */ /* 0x000fe20000010000 */
[----:B------:R-:W-:Y:S01]  /*4740*/  FMUL.FTZ R29, R59, R28 ;  /* 0x0000001c3b1d7220 */ /* 0x000fe20000410000 */
[----:B------:R-:W-:Y:S02]  /*4750*/  HADD2.F32 R28, -RZ, R17.H0_H0 ;  /* 0x20000011ff1c7230 */ /* 0x000fe40000004100 */
[----:B------:R-:W-:Y:S01]  /*4760*/  FADD.FTZ R34, R34, R27 ;  /* 0x0000001b22227221 */ /* 0x000fe20000010000 */
[----:B------:R-:W-:Y:S01]  /*4770*/  FMUL.FTZ R27, R37, R27 ;  /* 0x0000001b251b7220 */ /* 0x000fe20000410000 */
[----:B------:R-:W-:Y:S01]  /*4780*/  FFMA.FTZ R60, R23, R29, R60 ;  /* 0x0000001d173c7223 */ /* 0x000fe2000001003c */
[----:B------:R-:W-:-:S03]  /*4790*/  FADD.FTZ R44, R44, R29 ;  /* 0x0000001d2c2c7221 */ /* 0x000fc60000010000 */
[----:B------:R-:W-:Y:S01]  /*47a0*/  FFMA.FTZ R60, R24, R27, R60 ;  /* 0x0000001b183c7223 */ /* 0x000fe2000001003c */
[----:B------:R-:W-:Y:S02]  /*47b0*/  HADD2.F32 R24, -RZ, R17.H1_H1 ;  /* 0x30000011ff187230 */ /* 0x000fe40000004100 */
[----:B------:R-:W-:Y:S01]  /*47c0*/  FADD.FTZ R44, R27, R44 ;  /* 0x0000002c1b2c7221 */ /* 0x000fe20000010000 */
[----:B0-----:R-:W-:-:S06]  /*47d0*/  FADD.FTZ R70, R65, 1 ;  /* 0x3f80000041467421 */ /* 0x001fcc0000010000 */
[----:B------:R-:W0:Y:S02]  /*47e0*/  MUFU.RCP R70, R70 ;  /* 0x0000004600467308 */ /* 0x000e240000001000 */
[----:B0-----:R-:W-:Y:S01]  /*47f0*/  FMUL.FTZ R20, R25, R70 ;  /* 0x0000004619147220 */ /* 0x001fe20000410000 */
[----:B------:R-:W-:-:S04]  /*4800*/  FADD.FTZ R25, -R70, 1 ;  /* 0x3f80000046197421 */ /* 0x000fc80000010100 */
        /* <DEDUP_REMOVED lines=14> */
[----:B------:R-:W-:-:S04]  /*48f0*/  FMUL.FTZ R22, R26, R61 ;  /* 0x0000003d1a167220 */ /* 0x000fc80000410000 */
[----:B------:R-:W-:-:S04]  /*4900*/  FFMA.FTZ R26, R59, R22, R64 ;  /* 0x000000163b1a7223 */ /* 0x000fc80000010040 */
        /* <DEDUP_REMOVED lines=10> */
[----:B------:R-:W-:-:S04]  /*49b0*/  FMUL.FTZ R23, R28, R61 ;  /* 0x0000003d1c177220 */ /* 0x000fc80000410000 */
[----:B------:R-:W-:-:S04]  /*49c0*/  FFMA.FTZ R28, R37, R23, R62 ;  /* 0x00000017251c7223 */ /* 0x000fc8000001003e */
[----:B------:R-:W-:-:S06]  /*49d0*/  FMUL.FTZ R29, R28, -1.4426950216293334961 ;  /* 0xbfb8aa3b1c1d7820 */ /* 0x000fcc0000410000 */
[----:B------:R-:W0:Y:S02]  /*49e0*/  MUFU.EX2 R29, R29 ;  /* 0x0000001d001d7308 */ /* 0x000e240000000800 */
[----:B0-----:R-:W-:Y:S01]  /*49f0*/  FADD.FTZ R33, R29, 1 ;  /* 0x3f8000001d217421 */ /* 0x001fe20000010000 */
[----:B------:R-:W-:-:S05]  /*4a00*/  HADD2.F32 R29, -RZ, R18.H0_H0 ;  /* 0x20000012ff1d7230 */ /* 0x000fca0000004100 */
[----:B------:R-:W0:Y:S01]  /*4a10*/  MUFU.RCP R33, R33 ;  /* 0x0000002100217308 */ /* 0x000e220000001000 */
[----:B------:R-:W-:Y:S01]  /*4a20*/  FADD.FTZ R70, -R36, R29 ;  /* 0x0000001d24467221 */ /* 0x000fe20000010100 */
[----:B------:R-:W-:-:S04]  /*4a30*/  FFMA.FTZ R29, R21, R30, R32 ;  /* 0x0000001e151d7223 */ /* 0x000fc80000010020 */
[----:B------:R-:W-:Y:S01]  /*4a40*/  FFMA.FTZ R29, R22, R26, R29 ;  /* 0x0000001a161d7223 */ /* 0x000fe2000001001d */
[----:B0-----:R-:W-:Y:S01]  /*4a50*/  FADD.FTZ R45, -R33, 1 ;  /* 0x3f800000212d7421 */ /* 0x001fe20000010100 */
[----:B------:R-:W-:Y:S01]  /*4a60*/  FMUL.FTZ R24, R24, R33 ;  /* 0x0000002118187220 */ /* 0x000fe20000410000 */
[----:B------:R-:W-:Y:S01]  /*4a70*/  FMUL.FTZ R33, R59, R30 ;  /* 0x0000001e3b217220 */ /* 0x000fe20000410000 */
[----:B------:R-:W-:Y:S02]  /*4a80*/  HADD2.F32 R30, -RZ, R19.H0_H0 ;  /* 0x20000013ff1e7230 */ /* 0x000fe40000004100 */
[----:B------:R-:W-:Y:S01]  /*4a90*/  FFMA.FTZ R45, R28, R45, 1 ;  /* 0x3f8000001c2d7423 */ /* 0x000fe2000001002d */
[----:B------:R-:W-:Y:S01]  /*4aa0*/  FFMA.FTZ R60, R21, R33, R60 ;  /* 0x00000021153c7223 */ /* 0x000fe2000001003c */
[----:B------:R-:W-:Y:S02]  /*4ab0*/  FADD.FTZ R44, R44, R33 ;  /* 0x000000212c2c7221 */ /* 0x000fe40000010000 */
[----:B------:R-:W-:Y:S01]  /*4ac0*/  FMUL.FTZ R28, R24, R45 ;  /* 0x0000002d181c7220 */ /* 0x000fe20000410000 */
[----:B------:R-:W-:Y:S01]  /*4ad0*/  FMUL.FTZ R24, R70, R61 ;  /* 0x0000003d46187220 */ /* 0x000fe20000410000 */
[----:B------:R-:W-:-:S03]  /*4ae0*/  FADD.FTZ R33, R34, R25 ;  /* 0x0000001922217221 */ /* 0x000fc60000010000 */
[----:B------:R-:W-:Y:S01]  /*4af0*/  FFMA.FTZ R27, R59, R24, R64 ;  /* 0x000000183b1b7223 */ /* 0x000fe20000010040 */
[----:B------:R-:W-:-:S03]  /*4b00*/  FADD.FTZ R33, R33, R28 ;  /* 0x0000001c21217221 */ /* 0x000fc60000010000 */
[----:B------:R-:W-:-:S06]  /*4b10*/  FMUL.FTZ R45, R27, -1.4426950216293334961 ;  /* 0xbfb8aa3b1b2d7820 */ /* 0x000fcc0000410000 */
[----:B------:R-:W0:Y:S02]  /*4b20*/  MUFU.EX2 R45, R45 ;  /* 0x0000002d002d7308 */ /* 0x000e240000000800 */
[----:B0-----:R-:W-:-:S06]  /*4b30*/  FADD.FTZ R65, R45, 1 ;  /* 0x3f8000002d417421 */ /* 0x001fcc0000010000 */
[----:B------:R-:W0:Y:S02]  /*4b40*/  MUFU.RCP R65, R65 ;  /* 0x0000004100417308 */ /* 0x000e240000001000 */
[----:B0-----:R-:W-:Y:S01]  /*4b50*/  FMUL.FTZ R21, R30, R65 ;  /* 0x000000411e157220 */ /* 0x001fe20000410000 */
[----:B------:R-:W-:-:S04]  /*4b60*/  FADD.FTZ R30, -R65, 1 ;  /* 0x3f800000411e7421 */ /* 0x000fc80000010100 */
[----:B------:R-:W-:Y:S01]  /*4b70*/  FFMA.FTZ R30, R27, R30, 1 ;  /* 0x3f8000001b1e7423 */ /* 0x000fe2000001001e */
[----:B------:R-:W-:-:S05]  /*4b80*/  HADD2.F32 R27, -RZ, R18.H1_H1 ;  /* 0x30000012ff1b7230 */ /* 0x000fca0000004100 */
[----:B------:R-:W-:Y:S01]  /*4b90*/  FADD.FTZ R32, -R36, R27 ;  /* 0x0000001b24207221 */ /* 0x000fe20000010100 */
[----:B------:R-:W-:-:S03]  /*4ba0*/  FMUL.FTZ R27, R21, R30 ;  /* 0x0000001e151b7220 */ /* 0x000fc60000410000 */
[----:B------:R-:W-:Y:S01]  /*4bb0*/  FMUL.FTZ R21, R32, R61 ;  /* 0x0000003d20157220 */ /* 0x000fe20000410000 */
[-C--:B------:R-:W-:Y:S01]  /*4bc0*/  FFMA.FTZ R32, R20, R25.reuse, R31 ;  /* 0x0000001914207223 */ /* 0x080fe2000001001f */
[C---:B------:R-:W-:Y:S01]  /*4bd0*/  FMUL.FTZ R25, R37.reuse, R25 ;  /* 0x0000001925197220 */ /* 0x040fe20000410000 */
[----:B------:R-:W-:Y:S01]  /*4be0*/  FFMA.FTZ R29, R24, R27, R29 ;  /* 0x0000001b181d7223 */ /* 0x000fe2000001001d */
[----:B------:R-:W-:Y:S01]  /*4bf0*/  FFMA.FTZ R30, R37, R21, R62 ;  /* 0x00000015251e7223 */ /* 0x000fe2000001003e */
[-C--:B------:R-:W-:Y:S01]  /*4c00*/  FFMA.FTZ R32, R23, R28.reuse, R32 ;  /* 0x0000001c17207223 */ /* 0x080fe20000010020 */
[----:B------:R-:W-:Y:S01]  /*4c10*/  FFMA.FTZ R31, R20, R25, R60 ;  /* 0x00000019141f7223 */ /* 0x000fe2000001003c */
[----:B------:R-:W-:Y:S02]  /*4c20*/  HADD2.F32 R20, -RZ, R19.H1_H1 ;  /* 0x30000013ff147230 */ /* 0x000fe40000004100 */
[----:B------:R-:W-:Y:S01]  /*4c30*/  FMUL.FTZ R45, R30, -1.4426950216293334961 ;  /* 0xbfb8aa3b1e2d7820 */ /* 0x000fe20000410000 */
[----:B------:R-:W-:Y:S01]  /*4c40*/  FADD.FTZ R44, R25, R44 ;  /* 0x0000002c192c7221 */ /* 0x000fe20000010000 */
[----:B------:R-:W-:-:S04]  /*4c50*/  FMUL.FTZ R28, R37, R28 ;  /* 0x0000001c251c7220 */ /* 0x000fc80000410000 */
        /* <DEDUP_REMOVED lines=10> */
[----:B------:R-:W-:Y:S01]  /*4d00*/  FADD.FTZ R34, R35, R26 ;  /* 0x0000001a23227221 */ /* 0x000fe20000010000 */
[C---:B------:R-:W-:Y:S01]  /*4d10*/  FMUL.FTZ R26, R59.reuse, R26 ;  /* 0x0000001a3b1a7220 */ /* 0x040fe20000410000 */
[----:B------:R-:W-:Y:S02]  /*4d20*/  HADD2.F32 R35, -RZ, R39.H0_H0 ;  /* 0x20000027ff237230 */ /* 0x000fe40000004100 */
[----:B------:R-:W-:Y:S01]  /*4d30*/  FFMA.FTZ R25, R59, R20, R64 ;  /* 0x000000143b197223 */ /* 0x000fe20000010040 */
[----:B------:R-:W-:Y:S01]  /*4d40*/  FADD.FTZ R34, R34, R27 ;  /* 0x0000001b22227221 */ /* 0x000fe20000010000 */
[----:B------:R-:W-:Y:S01]  /*4d50*/  FFMA.FTZ R31, R22, R26, R31 ;  /* 0x0000001a161f7223 */ /* 0x000fe2000001001f */
[----:B------:R-:W-:Y:S01]  /*4d60*/  FADD.FTZ R33, R33, R30 ;  /* 0x0000001e21217221 */ /* 0x000fe20000010000 */
[----:B------:R-:W-:-:S02]  /*4d70*/  FMUL.FTZ R45, R25, -1.4426950216293334961 ;  /* 0xbfb8aa3b192d7820 */ /* 0x000fc40000410000 */
[----:B------:R-:W-:-:S04]  /*4d80*/  FFMA.FTZ R31, R23, R28, R31 ;  /* 0x0000001c171f7223 */ /* 0x000fc8000001001f */
[----:B------:R-:W0:Y:S02]  /*4d90*/  MUFU.EX2 R45, R45 ;  /* 0x0000002d002d7308 */ /* 0x000e240000000800 */
[----:B0-----:R-:W-:-:S06]  /*4da0*/  FADD.FTZ R60, R45, 1 ;  /* 0x3f8000002d3c7421 */ /* 0x001fcc0000010000 */
[----:B------:R-:W0:Y:S02]  /*4db0*/  MUFU.RCP R60, R60 ;  /* 0x0000003c003c7308 */ /* 0x000e240000001000 */
[----:B0-----:R-:W-:Y:S01]  /*4dc0*/  FMUL.FTZ R22, R35, R60 ;  /* 0x0000003c23167220 */ /* 0x001fe20000410000 */
[----:B------:R-:W-:Y:S01]  /*4dd0*/  FADD.FTZ R70, -R60, 1 ;  /* 0x3f8000003c467421 */ /* 0x000fe20000010100 */
[----:B------:R-:W-:Y:S02]  /*4de0*/  HADD2.F32 R35, -RZ, R38.H1_H1 ;  /* 0x30000026ff237230 */ /* 0x000fe40000004100 */
[----:B------:R-:W-:Y:S02]  /*4df0*/  HADD2.F32 R60, -RZ, R39.H1_H1 ;  /* 0x30000027ff3c7230 */ /* 0x000fe40000004100 */
[----:B------:R-:W-:Y:S01]  /*4e00*/  FFMA.FTZ R25, R25, R70, 1 ;  /* 0x3f80000019197423 */ /* 0x000fe20000010046 */
[----:B------:R-:W-:Y:S01]  /*4e10*/  FADD.FTZ R70, -R36, R35 ;  /* 0x0000002324467221 */ /* 0x000fe20000010100 */
[----:B------:R-:W-:-:S02]  /*4e20*/  FADD.FTZ R35, R44, R26 ;  /* 0x0000001a2c237221 */ /* 0x000fc40000010000 */
[----:B------:R-:W-:Y:S01]  /*4e30*/  FMUL.FTZ R25, R22, R25 ;  /* 0x0000001916197220 */ /* 0x000fe20000410000 */
[----:B------:R-:W-:Y:S01]  /*4e40*/  FMUL.FTZ R22, R70, R61 ;  /* 0x0000003d46167220 */ /* 0x000fe20000410000 */
[----:B------:R-:W-:-:S03]  /*4e50*/  FADD.FTZ R35, R28, R35 ;  /* 0x000000231c237221 */ /* 0x000fc60000010000 */
        /* <DEDUP_REMOVED lines=9> */
[----:B------:R-:W-:Y:S02]  /*4ef0*/  FMUL.FTZ R26, R23, R26 ;  /* 0x0000001a171a7220 */ /* 0x000fe40000410000 */
[----:B------:R-:W-:Y:S02]  /*4f00*/  FADD.FTZ R44, -R36, R65 ;  /* 0x00000041242c7221 */ /* 0x000fe40000010100 */
[----:B------:R-:W-:Y:S02]  /*4f10*/  FADD.FTZ R33, R33, R26 ;  /* 0x0000001a21217221 */ /* 0x000fe40000010000 */
[----:B------:R-:W-:Y:S01]  /*4f20*/  FMUL.FTZ R23, R44, R61 ;  /* 0x0000003d2c177220 */ /* 0x000fe20000410000 */
[----:B------:R-:W-:-:S03]  /*4f30*/  FMUL.FTZ R44, R59, R27 ;  /* 0x0000001b3b2c7220 */ /* 0x000fc60000410000 */
[----:B------:R-:W-:Y:S01]  /*4f40*/  FFMA.FTZ R28, R59, R23, R64 ;  /* 0x000000173b1c7223 */ /* 0x000fe20000010040 */
[----:B------:R-:W-:Y:S01]  /*4f50*/  FFMA.FTZ R45, R24, R44, R31 ;  /* 0x0000002c182d7223 */ /* 0x000fe2000001001f */
[----:B------:R-:W-:Y:S02]  /*4f60*/  HADD2.F32 R24, -RZ, R41.H0_H0 ;  /* 0x20000029ff187230 */ /* 0x000fe40000004100 */
[----:B------:R-:W-:Y:S01]  /*4f70*/  FADD.FTZ R35, R35, R44 ;  /* 0x0000002c23237221 */ /* 0x000fe20000010000 */
[----:B------:R-:W-:Y:S01]  /*4f80*/  FMUL.FTZ R60, R28, -1.4426950216293334961 ;  /* 0xbfb8aa3b1c3c7820 */ /* 0x000fe20000410000 */
[----:B------:R-:W-:-:S05]  /*4f90*/  HADD2.F32 R31, -RZ, R40.H1_H1 ;  /* 0x30000028ff1f7230 */ /* 0x000fca0000004100 */
[----:B------:R-:W0:Y:S02]  /*4fa0*/  MUFU.EX2 R60, R60 ;  /* 0x0000003c003c7308 */ /* 0x000e240000000800 */
[----:B0-----:R-:W-:Y:S01]  /*4fb0*/  FADD.FTZ R65, R60, 1 ;  /* 0x3f8000003c417421 */ /* 0x001fe20000010000 */
[----:B------:R-:W-:Y:S01]  /*4fc0*/  FADD.FTZ R60, -R36, R31 ;  /* 0x0000001f243c7221 */ /* 0x000fe20000010100 */
[-C--:B------:R-:W-:Y:S01]  /*4fd0*/  FFMA.FTZ R31, R21, R30.reuse, R32 ;  /* 0x0000001e151f7223 */ /* 0x080fe20000010020 */
[----:B------:R-:W-:-:S03]  /*4fe0*/  FMUL.FTZ R30, R37, R30 ;  /* 0x0000001e251e7220 */ /* 0x000fc60000410000 */
[----:B------:R-:W0:Y:S01]  /*4ff0*/  MUFU.RCP R65, R65 ;  /* 0x0000004100417308 */ /* 0x000e220000001000 */
[----:B------:R-:W-:Y:S01]  /*5000*/  FFMA.FTZ R45, R21, R30, R45 ;  /* 0x0000001e152d7223 */ /* 0x000fe2000001002d */
[----:B------:R-:W-:Y:S02]  /*5010*/  HADD2.F32 R21, -RZ, R41.H1_H1 ;  /* 0x30000029ff157230 */ /* 0x000fe40000004100 */
[----:B------:R-:W-:Y:S01]  /*5020*/  FADD.FTZ R35, R30, R35 ;  /* 0x000000231e237221 */ /* 0x000fe20000010000 */
[----:B------:R-:W-:-:S04]  /*5030*/  FMUL.FTZ R30, R59, R25 ;  /* 0x000000193b1e7220 */ /* 0x000fc80000410000 */
[----:B------:R-:W-:Y:S01]  /*5040*/  FFMA.FTZ R45, R20, R30, R45 ;  /* 0x0000001e142d7223 */ /* 0x000fe2000001002d */
[----:B------:R-:W-:Y:S01]  /*5050*/  FADD.FTZ R30, R35, R30 ;  /* 0x0000001e231e7221 */ /* 0x000fe20000010000 */
[----:B0-----:R-:W-:Y:S01]  /*5060*/  FADD.FTZ R27, -R65, 1 ;  /* 0x3f800000411b7421 */ /* 0x001fe20000010100 */
[----:B------:R-:W-:-:S03]  /*5070*/  FMUL.FTZ R24, R24, R65 ;  /* 0x0000004118187220 */ /* 0x000fc60000410000 */
[----:B------:R-:W-:-:S04]  /*5080*/  FFMA.FTZ R27, R28, R27, 1 ;  /* 0x3f8000001c1b7423 */ /* 0x000fc8000001001b */
[----:B------:R-:W-:Y:S01]  /*5090*/  FMUL.FTZ R28, R24, R27 ;  /* 0x0000001b181c7220 */ /* 0x000fe20000410000 */
        /* <DEDUP_REMOVED lines=10> */
[----:B------:R-:W-:Y:S01]  /*5140*/  FADD.FTZ R21, R34, R25 ;  /* 0x0000001922157221 */ /* 0x000fe20000010000 */
[----:B------:R-:W-:Y:S01]  /*5150*/  FFMA.FTZ R24, R20, R25, R29 ;  /* 0x0000001914187223 */ /* 0x000fe2000001001d */
[----:B------:R-:W-:-:S03]  /*5160*/  FMUL.FTZ R25, R37, R26 ;  /* 0x0000001a25197220 */ /* 0x000fc60000410000 */
[-C--:B------:R-:W-:Y:S01]  /*5170*/  FFMA.FTZ R24, R23, R28.reuse, R24 ;  /* 0x0000001c17187223 */ /* 0x080fe20000010018 */
[C---:B------:R-:W-:Y:S01]  /*5180*/  FFMA.FTZ R20, R22.reuse, R25, R45 ;  /* 0x0000001916147223 */ /* 0x040fe2000001002d */
[----:B------:R-:W-:Y:S01]  /*5190*/  FADD.FTZ R30, R25, R30 ;  /* 0x0000001e191e7221 */ /* 0x000fe20000010000 */
[----:B------:R-:W-:Y:S01]  /*51a0*/  FMUL.FTZ R25, R59, R28 ;  /* 0x0000001c3b197220 */ /* 0x000fe20000410000 */
[----:B------:R-:W-:Y:S01]  /*51b0*/  FFMA.FTZ R22, R22, R26, R31 ;  /* 0x0000001a16167223 */ /* 0x000fe2000001001f */
[----:B------:R-:W-:Y:S02]  /*51c0*/  FADD.FTZ R26, R21, R28 ;  /* 0x0000001c151a7221 */ /* 0x000fe40000010000 */
[----:B------:R-:W-:Y:S01]  /*51d0*/  FFMA.FTZ R32, R23, R25, R20 ;  /* 0x0000001917207223 */ /* 0x000fe20000010014 */
[----:B------:R-:W-:Y:S01]  /*51e0*/  FADD.FTZ R25, R30, R25 ;  /* 0x000000191e197221 */ /* 0x000fe20000010000 */
[----:B------:R-:W-:-:S04]  /*51f0*/  FMUL.FTZ R20, R37, R44 ;  /* 0x0000002c25147220 */ /* 0x000fc80000410000 */
[----:B------:R-:W-:Y:S01]  /*5200*/  FADD.FTZ R35, R20, R25 ;  /* 0x0000001914237221 */ /* 0x000fe20000010000 */
[C---:B------:R-:W-:Y:S01]  /*5210*/  FFMA.FTZ R32, R27.reuse, R20, R32 ;  /* 0x000000141b207223 */ /* 0x040fe20000010020 */
[----:B------:R-:W-:Y:S01]  /*5220*/  FFMA.FTZ R25, R27, R44, R22 ;  /* 0x0000002c1b197223 */ /* 0x000fe20000010016 */
[----:B------:R-:W-:-:S07]  /*5230*/  FADD.FTZ R27, R33, R44 ;  /* 0x0000002c211b7221 */ /* 0x000fce0000010000 */
.L_x_864:
        /* <DEDUP_REMOVED lines=8> */
[----:B------:R-:W3:Y:S01]  /*52c0*/  S2R R60, SR_TID.X ;  /* 0x00000000003c7919 */ /* 0x000ee20000002100 */
[----:B------:R-:W-:-:S05]  /*52d0*/  ISETP.GT.AND P1, PT, R2, 0x17, PT ;  /* 0x000000170200780c */ /* 0x000fca0003f24270 */
[----:B0-----:R-:W-:Y:S01]  /*52e0*/  @!P0 FADD.FTZ R32, R20, R32 ;  /* 0x0000002014208221 */ /* 0x001fe20000010000 */
[----:B-1----:R-:W-:Y:S01]  /*52f0*/  ULEA UR4, UR7, UR4, 0x18 ;  /* 0x0000000407047291 */ /* 0x002fe2000f8ec0ff */
[----:B--2---:R-:W-:-:S03]  /*5300*/  @!P0 FADD.FTZ R35, R21, R35 ;  /* 0x0000002315238221 */ /* 0x004fc60000010000 */
[----:B------:R-:W0:Y:S01]  /*5310*/  SHFL.DOWN PT, R20, R32, 0x2, 0x1f ;  /* 0x08401f0020147f89 */ /* 0x000e2200000e0000 */
[----:B------:R-:W-:-:S03]  /*5320*/  ISETP.GT.AND P0, PT, R2, 0x1d, PT ;  /* 0x0000001d0200780c */ /* 0x000fc60003f04270 */
[----:B------:R-:W1:Y:S01]  /*5330*/  SHFL.DOWN PT, R21, R35, 0x2, 0x1f ;  /* 0x08401f0023157f89 */ /* 0x000e6200000e0000 */
[C---:B---3--:R-:W-:Y:S02]  /*5340*/  LEA R65, R60.reuse, UR4, 0x4 ;  /* 0x000000043c417c11 */ /* 0x048fe4000f8e20ff */
[----:B------:R-:W-:-:S03]  /*5350*/  ISETP.GT.U32.AND P3, PT, R60, 0x4f, PT ;  /* 0x0000004f3c00780c */ /* 0x000fc60003f64070 */
        /* <DEDUP_REMOVED lines=26> */
.L_x_866:
[----:B------:R-:W-:Y:S05]  /*5500*/  BSYNC.RECONVERGENT B0 ;  /* 0x0000000000007941 */ /* 0x000fea0003800200 */
.L_x_865:
[----:B------:R-:W-:Y:S06]  /*5510*/  BAR.SYNC.DEFER_BLOCKING 0x0 ;  /* 0x0000000000007b1d */ /* 0x000fec0000010000 */
[----:B------:R-:W-:Y:S04]  /*5520*/  BSSY.RECONVERGENT B0, `(.L_x_867) ;  /* 0x0000033000007945 */ /* 0x000fe80003800200 */
[----:B------:R-:W-:Y:S05]  /*5530*/  @P0 BRA `(.L_x_868) ;  /* 0x0000000000c40947 */ /* 0x000fea0003800000 */
[----:B------:R-:W-:-:S09]  /*5540*/  ULEA UR4, UR7, UR5, 0x18 ;  /* 0x0000000507047291 */ /* 0x000fd2000f8ec0ff */
[----:B--23--:R-:W2:Y:S04]  /*5550*/  LDS.128 R20, [UR4+0x20] ;  /* 0x00002004ff147984 */ /* 0x00cea80008000c00 */
[----:B-1----:R-:W1:Y:S01]  /*5560*/  LDS.128 R28, [UR4+0x30] ;  /* 0x00003004ff1c7984 */ /* 0x002e620008000c00 */
[----:B--2---:R-:W-:Y:S01]  /*5570*/  FADD.FTZ R33, R44, R20 ;  /* 0x000000142c217221 */ /* 0x004fe20000010000 */
[----:B------:R-:W-:Y:S02]  /*5580*/  FADD.FTZ R20, R45, R21 ;  /* 0x000000152d147221 */ /* 0x000fe40000010000 */
[----:B0-----:R-:W-:Y:S01]  /*5590*/  LDS.64 R44, [UR4+0xb0] ;  /* 0x0000b004ff2c7984 */ /* 0x001fe20008000a00 */
[----:B------:R-:W-:Y:S01]  /*55a0*/  FADD.FTZ R21, R33, R22 ;  /* 0x0000001621157221 */ /* 0x000fe20000010000 */
[----:B------:R-:W-:-:S02]  /*55b0*/  FADD.FTZ R20, R20, R23 ;  /* 0x0000001714147221 */ /* 0x000fc40000010000 */
        /* <DEDUP_REMOVED lines=41> */
.L_x_868:
[----:B------:R-:W-:Y:S05]  /*5850*/  BSYNC.RECONVERGENT B0 ;  /* 0x0000000000007941 */ /* 0x000fea0003800200 */
.L_x_867:
[----:B------:R-:W-:Y:S06]  /*5860*/  BAR.SYNC.DEFER_BLOCKING 0x0 ;  /* 0x0000000000007b1d */ /* 0x000fec0000010000 */
[----:B------:R-:W-:Y:S04]  /*5870*/  BSSY.RECONVERGENT B0, `(.L_x_869) ;  /* 0x0000025000007945 */ /* 0x000fe80003800200 */
[----:B------:R-:W-:Y:S05]  /*5880*/  @P3 BRA `(.L_x_870) ;  /* 0x00000000008c3947 */ /* 0x000fea0003800000 */
[----:B--23--:R-:W2:Y:S04]  /*5890*/  LDS.128 R20, [R65+0x500] ;  /* 0x0005000041147984 */ /* 0x00cea80000000c00 */
[----:B-1----:R-:W1:Y:S04]  /*58a0*/  LDS.128 R28, [R65+0xa00] ;  /* 0x000a0000411c7984 */ /* 0x002e680000000c00 */
[----:B------:R-:W3:Y:S01]  /*58b0*/  LDS.128 R32, [R65+0xf00] ;  /* 0x000f000041207984 */ /* 0x000ee20000000c00 */
[----:B--2---:R-:W-:Y:S01]  /*58c0*/  FADD.FTZ R71, R24, R20 ;  /* 0x0000001418477221 */ /* 0x004fe20000010000 */
[----:B------:R-:W-:Y:S01]  /*58d0*/  FADD.FTZ R20, R25, R21 ;  /* 0x0000001519147221 */ /* 0x000fe20000010000 */
[----:B------:R-:W-:Y:S01]  /*58e0*/  FADD.FTZ R21, R26, R22 ;  /* 0x000000161a157221 */ /* 0x000fe20000010000 */
[----:B------:R-:W-:Y:S01]  /*58f0*/  FADD.FTZ R22, R27, R23 ;  /* 0x000000171b167221 */ /* 0x000fe20000010000 */
[----:B-1----:R-:W-:Y:S01]  /*5900*/  FADD.FTZ R71, R71, R28 ;  /* 0x0000001c47477221 */ /* 0x002fe20000010000 */
[----:B------:R-:W-:Y:S01]  /*5910*/  FADD.FTZ R20, R20, R29 ;  /* 0x0000001d14147221 */ /* 0x000fe20000010000 */
[----:B------:R-:W-:Y:S01]  /*5920*/  FADD.FTZ R21, R21, R30 ;  /* 0x0000001e15157221 */ /* 0x000fe20000010000 */
[----:B------:R-:W1:Y:S01]  /*5930*/  LDS.128 R24, [R65+0x1400] ;  /* 0x0014000041187984 */ /* 0x000e620000000c00 */
[----:B------:R-:W-:Y:S01]  /*5940*/  FADD.FTZ R28, R22, R31 ;  /* 0x0000001f161c7221 */ /* 0x000fe20000010000 */
[----:B---3--:R-:W-:Y:S01]  /*5950*/  FADD.FTZ R30, R20, R33 ;  /* 0x00000021141e7221 */ /* 0x008fe20000010000 */
[----:B------:R-:W-:Y:S01]  /*5960*/  FADD.FTZ R29, R21, R34 ;  /* 0x00000022151d7221 */ /* 0x000fe20000010000 */
[----:B------:R-:W-:Y:S01]  /*5970*/  FADD.FTZ R71, R71, R32 ;  /* 0x0000002047477221 */ /* 0x000fe20000010000 */
[----:B------:R-:W2:Y:S01]  /*5980*/  LDS.128 R20, [R65+0x1900] ;  /* 0x0019000041147984 */ /* 0x000ea20000000c00 */
[----:B------:R-:W-:-:S02]  /*5990*/  FADD.FTZ R28, R28, R35 ;  /* 0x000000231c1c7221 */ /* 0x000fc40000010000 */
[----:B-1----:R-:W-:Y:S01]  /*59a0*/  FADD.FTZ R71, R71, R24 ;  /* 0x0000001847477221 */ /* 0x002fe20000010000 */
[----:B------:R-:W-:Y:S01]  /*59b0*/  FADD.FTZ R30, R30, R25 ;  /* 0x000000191e1e7221 */ /* 0x000fe20000010000 */
[----:B------:R-:W-:Y:S01]  /*59c0*/  FADD.FTZ R33, R29, R26 ;  /* 0x0000001a1d217221 */ /* 0x000fe20000010000 */
[----:B------:R-:W-:Y:S02]  /*59d0*/  FADD.FTZ R32, R28, R27 ;  /* 0x0000001b1c207221 */ /* 0x000fe40000010000 */
[----:B------:R-:W1:Y:S01]  /*59e0*/  LDS.128 R24, [R65+0x1e00] ;  /* 0x001e000041187984 */ /* 0x000e620000000c00 */
[----:B--2---:R-:W-:Y:S01]  /*59f0*/  FADD.FTZ R71, R71, R20 ;  /* 0x0000001447477221 */ /* 0x004fe20000010000 */
[----:B------:R-:W-:Y:S01]  /*5a00*/  FADD.FTZ R20, R30, R21 ;  /* 0x000000151e147221 */ /* 0x000fe20000010000 */
[----:B------:R-:W-:Y:S01]  /*5a10*/  FADD.FTZ R33, R33, R22 ;  /* 0x0000001621217221 */ /* 0x000fe20000010000 */
[----:B------:R-:W2:Y:S01]  /*5a20*/  LDS.128 R28, [R65+0x2300] ;  /* 0x00230000411c7984 */ /* 0x000ea20000000c00 */
        /* <DEDUP_REMOVED lines=9> */
.L_x_870:
[----:B------:R-:W-:Y:S05]  /*5ac0*/  BSYNC.RECONVERGENT B0 ;  /* 0x0000000000007941 */ /* 0x000fea0003800200 */
.L_x_869:
[----:B------:R-:W4:Y:S01]  /*5ad0*/  LDC R32, c[0x0][0x370] ;  /* 0x0000dc00ff207b82 */ /* 0x000f220000000800 */
[----:B------:R-:W-:Y:S01]  /*5ae0*/  BSSY.RECONVERGENT B0, `(.L_x_871) ;  /* 0x000001e000007945 */ /* 0x000fe20003800200 */
[----:B----4-:R-:W-:-:S03]  /*5af0*/  ISETP.GE.U32.AND P1, PT, R32, 0x2, PT ;  /* 0x000000022000780c */ /* 0x010fc60003f26070 */
[----:B------:R-:W-:Y:S10]  /*5b00*/  @P3 BRA `(.L_x_872) ;  /* 0x00000000006c3947 */ /* 0x000ff40003800000 */
[----:B--23--:R-:W1:Y:S01]  /*5b10*/  LDC.64 R20, c[0x0][0x3f8] ;  /* 0x0000fe00ff147b82 */ /* 0x00ce620000000a00 */
[----:B------:R-:W-:-:S07]  /*5b20*/  IMAD R63, R63, 0x50, R60 ;  /* 0x000000503f3f7824 */ /* 0x000fce00078e023c */
[----:B------:R-:W2:Y:S01]  /*5b30*/  LDC.64 R22, c[0x0][0x3d8] ;  /* 0x0000f600ff167b82 */ /* 0x000ea20000000a00 */
[----:B-1----:R-:W-:Y:S01]  /*5b40*/  IMAD.WIDE.U32 R28, R20, 0x3, RZ ;  /* 0x00000003141c7825 */ /* 0x002fe200078e00ff */
[----:B------:R-:W-:-:S04]  /*5b50*/  LEA R33, R21, R21, 0x1 ;  /* 0x0000001515217211 */ /* 0x000fc800078e08ff */
[----:B------:R-:W-:Y:S01]  /*5b60*/  IADD3 R33, PT, PT, R29, R33, RZ ;  /* 0x000000211d217210 */ /* 0x000fe20007ffe0ff */
[----:B--2---:R-:W-:-:S03]  /*5b70*/  IMAD.WIDE R22, R63, 0x4, R22 ;  /* 0x000000043f167825 */ /* 0x004fc600078e0216 */
        /* <DEDUP_REMOVED lines=20> */
.L_x_872:
[----:B------:R-:W-:Y:S05]  /*5cc0*/  BSYNC.RECONVERGENT B0 ;  /* 0x0000000000007941 */ /* 0x000fea0003800200 */
.L_x_871:
[----:B------:R-:W-:Y:S05]  /*5cd0*/  @!P1 BRA `(.L_x_873) ;  /* 0x0000001400049947 */ /* 0x000fea0003800000 */
[----:B------:R-:W-:Y:S05]  /*5ce0*/  @P0 BRA `(.L_x_874) ;  /* 0x0000000000880947 */ /* 0x000fea0003800000 */
[----:B----4-:R-:W4:Y:S01]  /*5cf0*/  LDC R27, c[0x0][0x374] ;  /* 0x0000dd00ff1b7b82 */ /* 0x010f220000000800 */
[----:B------:R-:W5:Y:S01]  /*5d00*/  S2R R26, SR_CTAID.Y ;  /* 0x00000000001a7919 */ /* 0x000f620000002600 */
[----:B------:R-:W-:-:S06]  /*5d10*/  LOP3.LUT R24, R55, 0x1, RZ, 0xc0, !PT ;  /* 0x0000000137187812 */ /* 0x000fcc00078ec0ff */
[----:B------:R-:W0:Y:S08]  /*5d20*/  LDC R29, c[0x0][0x370] ;  /* 0x0000dc00ff1d7b82 */ /* 0x000e300000000800 */
[----:B------:R-:W1:Y:S01]  /*5d30*/  LDC.64 R22, c[0x0][0x3d0] ;  /* 0x0000f400ff167b82 */ /* 0x000e620000000a00 */
[----:B----4-:R-:W-:-:S07]  /*5d40*/  IMAD R24, R24, R27, RZ ;  /* 0x0000001b18187224 */ /* 0x010fce00078e02ff */
[----:B--23--:R-:W2:Y:S01]  /*5d50*/  LDC.64 R20, c[0x0][0x3c8] ;  /* 0x0000f200ff147b82 */ /* 0x00cea20000000a00 */
[----:B0-----:R-:W-:Y:S02]  /*5d60*/  IMAD R25, R24, R29, RZ ;  /* 0x0000001d18197224 */ /* 0x001fe400078e02ff */
[----:B-----5:R-:W-:-:S03]  /*5d70*/  IMAD R27, R27, UR6, R26 ;  /* 0x000000061b1b7c24 */ /* 0x020fc6000f8e021a */
[----:B------:R-:W-:-:S05]  /*5d80*/  SHF.L.U32 R25, R25, 0x1, RZ ;  /* 0x0000000119197819 */ /* 0x000fca00000006ff */
[----:B-1----:R-:W-:Y:S01]  /*5d90*/  IMAD.WIDE R22, R25, 0x4, R22 ;  /* 0x0000000419167825 */ /* 0x002fe200078e0216 */
[----:B------:R-:W-:Y:S02]  /*5da0*/  IADD3 R25, PT, PT, R24, R26, RZ ;  /* 0x0000001a18197210 */ /* 0x000fe40007ffe0ff */
[----:B------:R-:W-:Y:S01]  /*5db0*/  LOP3.LUT P0, R24, R55, 0x2, RZ, 0xc0, !PT ;  /* 0x0000000237187812 */ /* 0x000fe2000780c0ff */
[----:B------:R-:W-:-:S03]  /*5dc0*/  IMAD.WIDE.U32 R22, R27, 0x8, R22 ;  /* 0x000000081b167825 */ /* 0x000fc600078e0016 */
[----:B------:R-:W-:Y:S02]  /*5dd0*/  SEL R29, R29, RZ, !P0 ;  /* 0x000000ff1d1d7207 */ /* 0x000fe40004000000 */
[----:B------:R-:W-:Y:S01]  /*5de0*/  IADD3 R27, PT, PT, -R24, 0x1, RZ ;  /* 0x00000001181b7810 */ /* 0x000fe20007ffe1ff */
[----:B--2---:R-:W-:Y:S01]  /*5df0*/  IMAD.WIDE.U32 R20, R25, 0x4, R20 ;  /* 0x0000000419147825 */ /* 0x004fe200078e0014 */
        /* <DEDUP_REMOVED lines=9> */
.L_x_875:
        /* <DEDUP_REMOVED lines=8> */
.L_x_874:
[----:B------:R-:W-:Y:S05]  /*5f10*/  WARPSYNC.ALL ;  /* 0x0000000000007948 */ /* 0x000fea0003800000 */
[----:B------:R-:W-:Y:S01]  /*5f20*/  ISETP.GE.U32.AND P0, PT, R32, 0x8, PT ;  /* 0x000000082000780c */ /* 0x000fe20003f06070 */
[----:B------:R-:W-:Y:S01]  /*5f30*/  BAR.SYNC.DEFER_BLOCKING 0x0 ;  /* 0x0000000000007b1d */ /* 0x000fe20000010000 */
[----:B----4-:R-:W-:-:S11]  /*5f40*/  HFMA2 R29, -RZ, RZ, 0, 0 ;  /* 0x00000000ff1d7431 */ /* 0x010fd600000001ff */
[----:B------:R-:W-:Y:S05]  /*5f50*/  @!P0 BRA `(.L_x_876) ;  /* 0x0000000800748947 */ /* 0x000fea0003800000 */
[----:B------:R-:W4:Y:S01]  /*5f60*/  S2UR UR15, SR_CTAID.Y ;  /* 0x00000000000f79c3 */ /* 0x000f220000002600 */
[----:B------:R-:W4:Y:S01]  /*5f70*/  LDCU UR4, c[0x0][0x374] ;  /* 0x00006e80ff0477ac */ /* 0x000f220008000800 */
[----:B------:R-:W0:Y:S01]  /*5f80*/  S2R R24, SR_TID.X ;  /* 0x0000000000187919 */ /* 0x000e220000002100 */
        /* <DEDUP_REMOVED lines=8> */
[----:B-1----:R-:W-:Y:S01]  /*6010*/  MOV R28, UR7 ;  /* 0x00000007001c7c02 */ /* 0x002fe20008000f00 */
[----:B------:R-:W-:Y:S01]  /*6020*/  UIMAD UR13, UR4, 0x7, UR15 ;  /* 0x00000007040d78a4 */ /* 0x000fe2000f8e020f */
[----:B------:R-:W-:Y:S01]  /*6030*/  MOV R32, UR10 ;  /* 0x0000000a00207c02 */ /* 0x000fe20008000f00 */
[----:B------:R-:W-:Y:S01]  /*6040*/  UIMAD UR14, UR4, 0x5, UR15 ;  /* 0x00000005040e78a4 */ /* 0x000fe2000f8e020f */
[----:B------:R-:W-:Y:S01]  /*6050*/  MOV R31, UR11 ;  /* 0x0000000b001f7c02 */ /* 0x000fe20008000f00 */
[----:B------:R-:W-:Y:S01]  /*6060*/  UIADD3 UR4, UPT, UPT, UR15, UR4, URZ ;  /* 0x000000040f047290 */ /* 0x000fe2000fffe0ff */
[----:B0-----:R-:W-:-:S02]  /*6070*/  MOV R27, UR12 ;  /* 0x0000000c001b7c02 */ /* 0x001fc40008000f00 */
[----:B------:R-:W-:Y:S02]  /*6080*/  MOV R29, UR13 ;  /* 0x0000000d001d7c02 */ /* 0x000fe40008000f00 */
[----:B------:R-:W-:Y:S02]  /*6090*/  MOV R30, UR14 ;  /* 0x0000000e001e7c02 */ /* 0x000fe40008000f00 */
[----:B------:R-:W-:-:S07]  /*60a0*/  MOV R33, UR4 ;  /* 0x0000000400217c02 */ /* 0x000fce0008000f00 */
.L_x_877:
[----:B------:R-:W-:Y:S02]  /*60b0*/  ISETP.NE.AND P1, PT, RZ, UR5, PT ;  /* 0x00000005ff007c0c */ /* 0x000fe4000bf25270 */
[----:B---3--:R-:W-:Y:S02]  /*60c0*/  IADD3 R20, PT, PT, R26, 0x1, RZ ;  /* 0x000000011a147810 */ /* 0x008fe40007ffe0ff */
[----:B------:R-:W-:Y:S02]  /*60d0*/  ISETP.NE.OR P1, PT, R60, RZ, !P1 ;  /* 0x000000ff3c00720c */ /* 0x000fe40004f25670 */
[----:B------:R-:W-:Y:S02]  /*60e0*/  ISETP.NE.AND P2, PT, R20, UR6, PT ;  /* 0x0000000614007c0c */ /* 0x000fe4000bf45270 */
[----:B------:R-:W-:-:S04]  /*60f0*/  MOV R60, R24 ;  /* 0x00000018003c7202 */ /* 0x000fc80000000f00 */
[----:B------:R-:W-:-:S05]  /*6100*/  ISETP.NE.OR P2, PT, R60, RZ, !P2 ;  /* 0x000000ff3c00720c */ /* 0x000fca0005745670 */
[----:B------:R-:W0:Y:S01]  /*6110*/  @!P1 LDC R20, c[0x0][0x374] ;  /* 0x0000dd00ff149b82 */ /* 0x000e220000000800 */
[----:B------:R-:W-:-:S07]  /*6120*/  @!P1 LOP3.LUT R23, R55, 0x1, RZ, 0xc0, !PT ;  /* 0x0000000137179812 */ /* 0x000fce00078ec0ff */
[----:B--2---:R-:W1:Y:S08]  /*6130*/  @!P1 LDC R21, c[0x0][0x370] ;  /* 0x0000dc00ff159b82 */ /* 0x004e700000000800 */
        /* <DEDUP_REMOVED lines=127> */
.L_x_876:
[----:B-1----:R-:W0:Y:S02]  /*6930*/  LDC R28, c[0x0][0x370] ;  /* 0x0000dc00ff1c7b82 */ /* 0x002e240000000800 */
        /* <DEDUP_REMOVED lines=10> */
[C---:B------:R-:W-:Y:S02]  /*69e0*/  IADD3 R26, PT, PT, R29.reuse, 0x2, RZ ;  /* 0x000000021d1a7810 */ /* 0x040fe40007ffe0ff */
[----:B------:R-:W-:-:S02]  /*69f0*/  IADD3 R32, PT, PT, R29, 0x3, RZ ;  /* 0x000000031d207810 */ /* 0x000fc40007ffe0ff */
[----:B------:R-:W-:Y:S02]  /*6a00*/  ISETP.EQ.OR P3, PT, R26, UR6, P0 ;  /* 0x000000061a007c0c */ /* 0x000fe40008762670 */
[----:B------:R-:W-:-:S03]  /*6a10*/  ISETP.EQ.OR P0, PT, R32, UR6, P0 ;  /* 0x0000000620007c0c */ /* 0x000fc60008702670 */
[----:B------:R-:W0:Y:S01]  /*6a20*/  @!P1 LDC R22, c[0x0][0x374] ;  /* 0x0000dd00ff169b82 */ /* 0x000e220000000800 */
[----:B------:R-:W1:Y:S01]  /*6a30*/  @!P1 S2R R27, SR_CTAID.Y ;  /* 0x00000000001b9919 */ /* 0x000e620000002600 */
[----:B------:R-:W-:Y:S01]  /*6a40*/  @!P1 LOP3.LUT R23, R55, 0x1, RZ, 0xc0, !PT ;  /* 0x0000000137179812 */ /* 0x000fe200078ec0ff */
[----:B------:R-:W3:Y:S05]  /*6a50*/  @!P2 S2R R31, SR_CTAID.Y ;  /* 0x00000000001fa919 */ /* 0x000eea0000002600 */
[----:B--2---:R-:W2:Y:S01]  /*6a60*/  @!P1 LDC.64 R20, c[0x0][0x3d0] ;  /* 0x0000f400ff149b82 */ /* 0x004ea20000000a00 */
[----:B------:R-:W4:Y:S01]  /*6a70*/  @!P3 S2R R33, SR_CTAID.Y ;  /* 0x000000000021b919 */ /* 0x000f220000002600 */
[----:B------:R-:W5:Y:S06]  /*6a80*/  @!P0 S2R R35, SR_CTAID.Y ;  /* 0x0000000000238919 */ /* 0x000f6c0000002600 */
[----:B------:R-:W3:Y:S01]  /*6a90*/  @!P2 LDC R24, c[0x0][0x374] ;  /* 0x0000dd00ff18ab82 */ /* 0x000ee20000000800 */
[----:B0-----:R-:W-:-:S04]  /*6aa0*/  @!P1 IMAD R23, R23, R22, RZ ;  /* 0x0000001617179224 */ /* 0x001fc800078e02ff */
[----:B------:R-:W-:-:S05]  /*6ab0*/  @!P1 IMAD R23, R23, R28, RZ ;  /* 0x0000001c17179224 */ /* 0x000fca00078e02ff */
[----:B------:R-:W-:Y:S01]  /*6ac0*/  @!P1 SHF.L.U32 R25, R23, 0x1, RZ ;  /* 0x0000000117199819 */ /* 0x000fe200000006ff */
[----:B-1----:R-:W-:Y:S02]  /*6ad0*/  @!P1 IMAD R23, R29, R22, R27 ;  /* 0x000000161d179224 */ /* 0x002fe400078e021b */
[----:B------:R-:W4:Y:S02]  /*6ae0*/  @!P3 LDC R27, c[0x0][0x374] ;  /* 0x0000dd00ff1bbb82 */ /* 0x000f240000000800 */
[----:B--2---:R-:W-:Y:S01]  /*6af0*/  @!P1 IMAD.WIDE R20, R25, 0x4, R20 ;  /* 0x0000000419149825 */ /* 0x004fe200078e0214 */
        /* <DEDUP_REMOVED lines=40> */
.L_x_878:
[----:B------:R-:W-:Y:S05]  /*6d80*/  @!P4 BRA `(.L_x_873) ;  /* 0x0000000000d8c947 */ /* 0x000fea0003800000 */
[----:B------:R-:W-:-:S13]  /*6d90*/  ISETP.NE.AND P0, PT, R30, 0x1, PT ;  /* 0x000000011e00780c */ /* 0x000fda0003f05270 */
[----:B------:R-:W-:Y:S05]  /*6da0*/  @!P0 BRA `(.L_x_879) ;  /* 0x0000000000808947 */ /* 0x000fea0003800000 */
[----:B------:R-:W-:Y:S02]  /*6db0*/  ISETP.NE.AND P0, PT, R60, RZ, PT ;  /* 0x000000ff3c00720c */ /* 0x000fe40003f05270 */
[C---:B------:R-:W-:Y:S02]  /*6dc0*/  IADD3 R20, PT, PT, R29.reuse, 0x1, RZ ;  /* 0x000000011d147810 */ /* 0x040fe40007ffe0ff */
[----:B------:R-:W-:Y:S02]  /*6dd0*/  ISETP.EQ.OR P1, PT, R29, UR6, P0 ;  /* 0x000000061d007c0c */ /* 0x000fe40008722670 */
[----:B------:R-:W-:-:S11]  /*6de0*/  ISETP.EQ.OR P0, PT, R20, UR6, P0 ;  /* 0x0000000614007c0c */ /* 0x000fd60008702670 */
[----:B------:R-:W0:Y:S01]  /*6df0*/  @!P1 LDC R26, c[0x0][0x374] ;  /* 0x0000dd00ff1a9b82 */ /* 0x000e220000000800 */
[----:B------:R-:W1:Y:S01]  /*6e00*/  @!P1 S2R R30, SR_CTAID.Y ;  /* 0x00000000001e9919 */ /* 0x000e620000002600 */
[C---:B------:R-:W-:Y:S02]  /*6e10*/  @!P1 LOP3.LUT R25, R55.reuse, 0x1, RZ, 0xc0, !PT ;  /* 0x0000000137199812 */ /* 0x040fe400078ec0ff */
[----:B------:R-:W-:Y:S01]  /*6e20*/  @!P0 LOP3.LUT R27, R55, 0x1, RZ, 0xc0, !PT ;  /* 0x00000001371b8812 */ /* 0x000fe200078ec0ff */
[----:B------:R-:W3:Y:S03]  /*6e30*/  @!P0 S2R R31, SR_CTAID.Y ;  /* 0x00000000001f8919 */ /* 0x000ee60000002600 */
[----:B------:R-:W4:Y:S08]  /*6e40*/  @!P0 LDC R24, c[0x0][0x374] ;  /* 0x0000dd00ff188b82 */ /* 0x000f300000000800 */
[----:B--2---:R-:W2:Y:S08]  /*6e50*/  @!P1 LDC.64 R20, c[0x0][0x3d0] ;  /* 0x0000f400ff149b82 */ /* 0x004eb00000000a00 */
[----:B------:R-:W5:Y:S01]  /*6e60*/  @!P0 LDC.64 R22, c[0x0][0x3d0] ;  /* 0x0000f400ff168b82 */ /* 0x000f620000000a00 */
[----:B0-----:R-:W-:-:S04]  /*6e70*/  @!P1 IMAD R25, R25, R26, RZ ;  /* 0x0000001a19199224 */ /* 0x001fc800078e02ff */
[----:B------:R-:W-:Y:S02]  /*6e80*/  @!P1 IMAD R25, R25, R28, RZ ;  /* 0x0000001c19199224 */ /* 0x000fe400078e02ff */
[----:B----4-:R-:W-:-:S03]  /*6e90*/  @!P0 IMAD R27, R27, R24, RZ ;  /* 0x000000181b1b8224 */ /* 0x010fc600078e02ff */
[----:B------:R-:W-:Y:S01]  /*6ea0*/  @!P1 SHF.L.U32 R25, R25, 0x1, RZ ;  /* 0x0000000119199819 */ /* 0x000fe200000006ff */
[----:B------:R-:W-:Y:S02]  /*6eb0*/  @!P0 IMAD R24, R29, R24, R24 ;  /* 0x000000181d188224 */ /* 0x000fe400078e0218 */
[----:B------:R-:W-:Y:S02]  /*6ec0*/  @!P0 IMAD R27, R27, R28, RZ ;  /* 0x0000001c1b1b8224 */ /* 0x000fe400078e02ff */
[----:B--2---:R-:W-:-:S03]  /*6ed0*/  @!P1 IMAD.WIDE R20, R25, 0x4, R20 ;  /* 0x0000000419149825 */ /* 0x004fc600078e0214 */
[----:B------:R-:W-:Y:S01]  /*6ee0*/  @!P0 SHF.L.U32 R27, R27, 0x1, RZ ;  /* 0x000000011b1b8819 */ /* 0x000fe200000006ff */
[----:B-1----:R-:W-:-:S04]  /*6ef0*/  @!P1 IMAD R25, R29, R26, R30 ;  /* 0x0000001a1d199224 */ /* 0x002fc800078e021e */
        /* <DEDUP_REMOVED lines=11> */
.L_x_879:
[----:B------:R-:W-:Y:S01]  /*6fb0*/  ISETP.NE.AND P0, PT, R29, UR6, PT ;  /* 0x000000061d007c0c */ /* 0x000fe2000bf05270 */
[----:B------:R-:W-:Y:S01]  /*6fc0*/  BSSY.RECONVERGENT B0, `(.L_x_873) ;  /* 0x0000012000007945 */ /* 0x000fe20003800200 */
[----:B------:R-:W-:Y:S02]  /*6fd0*/  LOP3.LUT R20, R28, 0x1, RZ, 0xc0, !PT ;  /* 0x000000011c147812 */ /* 0x000fe400078ec0ff */
[----:B------:R-:W-:-:S04]  /*6fe0*/  ISETP.NE.OR P0, PT, R60, RZ, !P0 ;  /* 0x000000ff3c00720c */ /* 0x000fc80004705670 */
[----:B------:R-:W-:-:S13]  /*6ff0*/  ISETP.NE.U32.OR P0, PT, R20, 0x1, P0 ;  /* 0x000000011400780c */ /* 0x000fda0000705470 */
[----:B------:R-:W-:Y:S05]  /*7000*/  @P0 BRA `(.L_x_880) ;  /* 0x0000000000340947 */ /* 0x000fea0003800000 */
[----:B------:R-:W0:Y:S01]  /*7010*/  LDCU UR4, c[0x0][0x374] ;  /* 0x00006e80ff0477ac */ /* 0x000e220008000800 */
[----:B------:R-:W1:Y:S01]  /*7020*/  S2R R22, SR_CTAID.Y ;  /* 0x0000000000167919 */ /* 0x000e620000002600 */
[----:B--2---:R-:W2:Y:S01]  /*7030*/  LDC.64 R20, c[0x0][0x3d0] ;  /* 0x0000f400ff147b82 */ /* 0x004ea20000000a00 */
[----:B------:R-:W-:-:S05]  /*7040*/  LOP3.LUT R23, R55, 0x1, RZ, 0xc0, !PT ;  /* 0x0000000137177812 */ /* 0x000fca00078ec0ff */
[----:B0-----:R-:W-:-:S04]  /*7050*/  IMAD R23, R23, UR4, RZ ;  /* 0x0000000417177c24 */ /* 0x001fc8000f8e02ff */
[----:B------:R-:W-:-:S05]  /*7060*/  IMAD R23, R23, R28, RZ ;  /* 0x0000001c17177224 */ /* 0x000fca00078e02ff */
[----:B------:R-:W-:-:S05]  /*7070*/  SHF.L.U32 R23, R23, 0x1, RZ ;  /* 0x0000000117177819 */ /* 0x000fca00000006ff */
[----:B--2---:R-:W-:-:S04]  /*7080*/  IMAD.WIDE R20, R23, 0x4, R20 ;  /* 0x0000000417147825 */ /* 0x004fc800078e0214 */
[----:B-1----:R-:W-:-:S04]  /*7090*/  IMAD R29, R29, UR4, R22 ;  /* 0x000000041d1d7c24 */ /* 0x002fc8000f8e0216 */
[----:B------:R-:W-:-:S06]  /*70a0*/  IMAD.WIDE.U32 R20, R29, 0x8, R20 ;  /* 0x000000081d147825 */ /* 0x000fcc00078e0014 */
[----:B------:R-:W2:Y:S02]  /*70b0*/  LDG.E.64 R20, desc[UR8][R20.64] ;  /* 0x0000000814147981 */ /* 0x000ea4000c1e1b00 */
[----:B--2---:R-:W-:Y:S01]  /*70c0*/  FADD.FTZ R44, R44, R20 ;  /* 0x000000142c2c7221 */ /* 0x004fe20000010000 */
[----:B------:R-:W-:-:S07]  /*70d0*/  FADD.FTZ R45, R45, R21 ;  /* 0x000000152d2d7221 */ /* 0x000fce0000010000 */
.L_x_880:
[----:B------:R-:W-:Y:S05]  /*70e0*/  BSYNC.RECONVERGENT B0 ;  /* 0x0000000000007941 */ /* 0x000fea0003800200 */
.L_x_873:
[----:B------:R-:W5:Y:S01]  /*70f0*/  S2UR UR5, SR_CgaCtaId ;  /* 0x00000000000579c3 */ /* 0x000f620000008800 */
[----:B------:R-:W-:Y:S01]  /*7100*/  ISETP.NE.AND P0, PT, R60, RZ, PT ;  /* 0x000000ff3c00720c */ /* 0x000fe20003f05270 */
[----:B------:R-:W-:Y:S01]  /*7110*/  UMOV UR4, 0x400 ;  /* 0x0000040000047882 */ /* 0x000fe20000000000 */
[----:B------:R-:W0:Y:S01]  /*7120*/  LDCU.64 UR10, c[0x0][0x400] ;  /* 0x00008000ff0a77ac */ /* 0x000e220008000a00 */
[--C-:B----4-:R-:W-:Y:S02]  /*7130*/  HADD2.F32 R23, -RZ, R54.reuse.H0_H0 ;  /* 0x20000036ff177230 */ /* 0x110fe40000004100 */
[----:B------:R-:W-:Y:S02]  /*7140*/  HADD2.F32 R29, -RZ, R54.H1_H1 ;  /* 0x30000036ff1d7230 */ /* 0x000fe40000004100 */
[----:B------:R-:W4:Y:S03]  /*7150*/  LDC R22, c[0x0][0x41c] ;  /* 0x00010700ff167b82 */ /* 0x000f260000000800 */
[----:B------:R-:W-:-:S04]  /*7160*/  FADD.FTZ R26, -R36, R29 ;  /* 0x0000001d241a7221 */ /* 0x000fc80000010100 */
[----:B------:R-:W-:Y:S01]  /*7170*/  FMUL.FTZ R33, R26, R61 ;  /* 0x0000003d1a217220 */ /* 0x000fe20000410000 */
[----:B-----5:R-:W-:Y:S01]  /*7180*/  ULEA UR4, UR5, UR4, 0x18 ;  /* 0x0000000405047291 */ /* 0x020fe2000f8ec0ff */
[----:B------:R-:W5:Y:S01]  /*7190*/  LDCU.U8 UR5, c[0x0][0x414] ;  /* 0x00008280ff0577ac */ /* 0x000f620008000000 */
[----:B----4-:R-:W-:-:S07]  /*71a0*/  IMAD R27, R22, UR6, R57 ;  /* 0x00000006161b7c24 */ /* 0x010fce000f8e0239 */
[----:B------:R-:W-:Y:S01]  /*71b0*/  @!P0 STS.64 [UR4+0xc0], R44 ;  /* 0x0000c02cff008988 */ /* 0x000fe20008000a04 */
[----:B------:R-:W-:Y:S01]  /*71c0*/  FADD.FTZ R22, -R36, R23 ;  /* 0x0000001724167221 */ /* 0x000fe20000010100 */
[----:B------:R-:W-:Y:S01]  /*71d0*/  BAR.SYNC.DEFER_BLOCKING 0x0 ;  /* 0x0000000000007b1d */ /* 0x000fe20000010000 */
[----:B0-----:R-:W-:Y:S02]  /*71e0*/  ISETP.GE.U32.AND P0, PT, R27, UR10, PT ;  /* 0x0000000a1b007c0c */ /* 0x001fe4000bf06070 */
[----:B------:R-:W-:Y:S01]  /*71f0*/  SHF.R.S32.HI R35, RZ, 0x1f, R27 ;  /* 0x0000001fff237819 */ /* 0x000fe2000001141b */
[----:B-----5:R-:W-:-:S03]  /*7200*/  UISETP.NE.AND UP0, UPT, UR5, URZ, UPT ;  /* 0x000000ff0500728c */ /* 0x020fc6000bf05270 */
[----:B------:R-:W-:Y:S01]  /*7210*/  ISETP.GE.AND.EX P0, PT, R35, UR11, PT, P0 ;  /* 0x0000000b23007c0c */ /* 0x000fe2000bf06300 */
[----:B--23--:R-:W0:Y:S01]  /*7220*/  LDS.64 R20, [UR4+0xc0] ;  /* 0x0000c004ff147984 */ /* 0x00ce220008000a00 */
[----:B------:R-:W0:Y:S02]  /*7230*/  LDCU UR4, c[0x0][0x42c] ;  /* 0x00008580ff0477ac */ /* 0x000e240008000800 */
[----:B0-----:R-:W-:Y:S01]  /*7240*/  FMUL.FTZ R25, R21, UR4 ;  /* 0x0000000415197c20 */ /* 0x001fe20008410000 */
[----:B------:R-:W-:Y:S01]  /*7250*/  FMUL.FTZ R24, R20, UR4 ;  /* 0x0000000414187c20 */ /* 0x000fe20008410000 */
[----:B------:R-:W-:Y:S01]  /*7260*/  FMUL.FTZ R21, R22, R61 ;  /* 0x0000003d16157220 */ /* 0x000fe20000410000 */
[--C-:B------:R-:W-:Y:S02]  /*7270*/  HADD2.F32 R20, -RZ, R53.reuse.H0_H0 ;  /* 0x20000035ff147230 */ /* 0x100fe40000004100 */
        /* <DEDUP_REMOVED lines=21> */
.L_x_881:
        /* <DEDUP_REMOVED lines=11> */
[----:B------:R-:W2:Y:S01]  /*7480*/  LDCU.64 UR4, c[0x0][0x380] ;  /* 0x00007000ff0477ac */ /* 0x000ea20008000a00 */
[----:B------:R-:W-:Y:S01]  /*7490*/  FMUL.FTZ R26, R26, R61 ;  /* 0x0000003d1a1a7220 */ /* 0x000fe20000410000 */
[----:B0-----:R-:W-:Y:S02]  /*74a0*/  IMAD R22, R35, UR6, RZ ;  /* 0x0000000623167c24 */ /* 0x001fe4000f8e02ff */
[----:B------:R-:W-:-:S04]  /*74b0*/  IMAD.WIDE.U32 R20, R27, UR6, R20 ;  /* 0x000000061b147c25 */ /* 0x000fc8000f8e0014 */
[----:B------:R-:W-:Y:S01]  /*74c0*/  IMAD R23, R27, UR7, R22 ;  /* 0x000000071b177c24 */ /* 0x000fe2000f8e0216 */
[----:B--2---:R-:W-:-:S04]  /*74d0*/  LEA R22, P0, R20, UR4, 0x1 ;  /* 0x0000000414167c11 */ /* 0x004fc8000f8008ff */
[----:B------:R-:W-:Y:S02]  /*74e0*/  IADD3 R23, PT, PT, R21, R23, RZ ;  /* 0x0000001715177210 */ /* 0x000fe40007ffe0ff */
[----:B------:R-:W-:Y:S02]  /*74f0*/  F2FP.F16.F32.PACK_AB R21, R26, R33 ;  /* 0x000000211a15723e */ /* 0x000fe400000000ff */
[----:B------:R-:W-:-:S05]  /*7500*/  LEA.HI.X R23, R20, UR5, R23, 0x1, P0 ;  /* 0x0000000514177c11 */ /* 0x000fca00080f0c17 */
[----:B------:R0:W-:Y:S02]  /*7510*/  STG.E desc[UR8][R22.64], R21 ;  /* 0x0000001516007986 */ /* 0x0001e4000c101908 */
.L_x_883:
[----:B------:R-:W-:Y:S05]  /*7520*/  BSYNC.RECONVERGENT B0 ;  /* 0x0000000000007941 */ /* 0x000fea0003800200 */
.L_x_882:
[--C-:B0-----:R-:W-:Y:S01]  /*7530*/  HADD2.F32 R21, -RZ, R52.reuse.H0_H0 ;  /* 0x20000034ff157230 */ /* 0x101fe20000004100 */
[----:B------:R-:W-:Y:S01]  /*7540*/  ISETP.GE.U32.AND P0, PT, R31, UR10, PT ;  /* 0x0000000a1f007c0c */ /* 0x000fe2000bf06070 */
[----:B------:R-:W-:Y:S01]  /*7550*/  HADD2.F32 R23, -RZ, R52.H1_H1 ;  /* 0x30000034ff177230 */ /* 0x000fe20000004100 */
[----:B------:R-:W-:Y:S01]  /*7560*/  ISETP.GE.U32.AND P1, PT, R29, UR10, PT ;  /* 0x0000000a1d007c0c */ /* 0x000fe2000bf26070 */
[--C-:B------:R-:W-:Y:S02]  /*7570*/  HADD2.F32 R20, -RZ, R51.reuse.H0_H0 ;  /* 0x20000033ff147230 */ /* 0x100fe40000004100 */
[C---:B------:R-:W-:Y:S01]  /*7580*/  FADD.FTZ R22, -R36.reuse, R21 ;  /* 0x0000001524167221 */ /* 0x040fe20000010100 */
[----:B------:R-:W-:Y:S01]  /*7590*/  SHF.R.S32.HI R53, RZ, 0x1f, R31 ;  /* 0x0000001fff357819 */ /* 0x000fe2000001141f */
[----:B-1----:R-:W-:Y:S01]  /*75a0*/  FADD.FTZ R28, -R36, R23 ;  /* 0x00000017241c7221 */ /* 0x002fe20000010100 */
[----:B------:R-:W-:Y:S01]  /*75b0*/  SHF.R.S32.HI R26, RZ, 0x1f, R29 ;  /* 0x0000001fff1a7819 */ /* 0x000fe2000001141d */
[----:B------:R-:W-:Y:S01]  /*75c0*/  FMUL.FTZ R21, R22, R61 ;  /* 0x0000003d16157220 */ /* 0x000fe20000410000 */
[----:B------:R-:W-:Y:S01]  /*75d0*/  HADD2.F32 R22, -RZ, R51.H1_H1 ;  /* 0x30000033ff167230 */ /* 0x000fe20000004100 */
[----:B------:R-:W-:Y:S01]  /*75e0*/  ISETP.GE.AND.EX P0, PT, R53, UR11, PT, P0 ;  /* 0x0000000b35007c0c */ /* 0x000fe2000bf06300 */
[----:B------:R-:W-:Y:S01]  /*75f0*/  HADD2.F32 R51, -RZ, R50.H0_H0 ;  /* 0x20000032ff337230 */ /* 0x000fe20000004100 */
        /* <DEDUP_REMOVED lines=22> */
.L_x_884:
        /* <DEDUP_REMOVED lines=21> */
.L_x_886:
[----:B------:R-:W-:Y:S05]  /*78b0*/  BSYNC.RECONVERGENT B0 ;  /* 0x0000000000007941 */ /* 0x000fea0003800200 */
.L_x_885:
[-C--:B------:R-:W-:Y:S01]  /*78c0*/  FMUL.FTZ R30, R30, R61.reuse ;  /* 0x0000003d1e1e7220 */ /* 0x080fe20000410000 */
[----:B------:R-:W-:Y:S01]  /*78d0*/  FADD.FTZ R28, -R36, R33 ;  /* 0x00000021241c7221 */ /* 0x000fe20000010100 */
[--C-:B------:R-:W-:Y:S02]  /*78e0*/  HADD2.F32 R20, -RZ, R49.reuse.H0_H0 ;  /* 0x20000031ff147230 */ /* 0x100fe40000004100 */
[----:B0-----:R-:W-:Y:S02]  /*78f0*/  HADD2.F32 R22, -RZ, R49.H1_H1 ;  /* 0x30000031ff167230 */ /* 0x001fe40000004100 */
        /* <DEDUP_REMOVED lines=21> */
.L_x_887:
        /* <DEDUP_REMOVED lines=16> */
[----:B-1----:R-:W-:Y:S02]  /*7b50*/  LEA R22, P0, R20, UR6, 0x1 ;  /* 0x0000000614167c11 */ /* 0x002fe4000f8008ff */
[----:B------:R-:W-:Y:S02]  /*7b60*/  IADD3 R23, PT, PT, R21, R23, RZ ;  /* 0x0000001715177210 */ /* 0x000fe40007ffe0ff */
[----:B------:R-:W-:Y:S02]  /*7b70*/  F2FP.F16.F32.PACK_AB R21, R26, R29 ;  /* 0x0000001d1a15723e */ /* 0x000fe400000000ff */
[----:B------:R-:W-:-:S05]  /*7b80*/  LEA.HI.X R23, R20, UR7, R23, 0x1, P0 ;  /* 0x0000000714177c11 */ /* 0x000fca00080f0c17 */
[----:B------:R0:W-:Y:S02]  /*7b90*/  STG.E desc[UR8][R22.64], R21 ;  /* 0x0000001516007986 */ /* 0x0001e4000c101908 */
.L_x_889:
[----:B------:R-:W-:Y:S05]  /*7ba0*/  BSYNC.RECONVERGENT B0 ;  /* 0x0000000000007941 */ /* 0x000fea0003800200 */
.L_x_888:
[--C-:B0-----:R-:W-:Y:S01]  /*7bb0*/  HADD2.F32 R21, -RZ, R48.reuse.H0_H0 ;  /* 0x20000030ff157230 */ /* 0x101fe20000004100 */
[----:B------:R-:W-:Y:S01]  /*7bc0*/  ISETP.GE.U32.AND P0, PT, R31, UR10, PT ;  /* 0x0000000a1f007c0c */ /* 0x000fe2000bf06070 */
[----:B------:R-:W-:Y:S01]  /*7bd0*/  HADD2.F32 R23, -RZ, R48.H1_H1 ;  /* 0x30000030ff177230 */ /* 0x000fe20000004100 */
[----:B------:R-:W-:Y:S01]  /*7be0*/  ISETP.GE.U32.AND P1, PT, R28, UR10, PT ;  /* 0x0000000a1c007c0c */ /* 0x000fe2000bf26070 */
[--C-:B------:R-:W-:Y:S02]  /*7bf0*/  HADD2.F32 R20, -RZ, R47.reuse.H0_H0 ;  /* 0x2000002fff147230 */ /* 0x100fe40000004100 */
[C---:B------:R-:W-:Y:S01]  /*7c00*/  FADD.FTZ R22, -R36.reuse, R21 ;  /* 0x0000001524167221 */ /* 0x040fe20000010100 */
[----:B------:R-:W-:Y:S01]  /*7c10*/  SHF.R.S32.HI R49, RZ, 0x1f, R31 ;  /* 0x0000001fff317819 */ /* 0x000fe2000001141f */
[----:B------:R-:W-:Y:S01]  /*7c20*/  FADD.FTZ R30, -R36, R23 ;  /* 0x00000017241e7221 */ /* 0x000fe20000010100 */
        /* <DEDUP_REMOVED lines=27> */
.L_x_890:
        /* <DEDUP_REMOVED lines=21> */
.L_x_892:
[----:B------:R-:W-:Y:S05]  /*7f30*/  BSYNC.RECONVERGENT B0 ;  /* 0x0000000000007941 */ /* 0x000fea0003800200 */
.L_x_891:
        /* <DEDUP_REMOVED lines=25> */
.L_x_893:
        /* <DEDUP_REMOVED lines=9> */
[----:B------:R-:W-:Y:S01]  /*8160*/  FMUL.FTZ R29, R46, R61 ;  /* 0x0000003d2e1d7220 */ /* 0x000fe20000410000 */
[----:B------:R-:W-:Y:S01]  /*8170*/  MOV R21, R69 ;  /* 0x0000004500157202 */ /* 0x000fe20000000f00 */
[----:B------:R-:W1:Y:S01]  /*8180*/  LDCU.64 UR6, c[0x0][0x380] ;  /* 0x00007000ff0677ac */ /* 0x000e620008000a00 */
[----:B0-----:R-:W-:Y:S02]  /*8190*/  IMAD R23, R26, UR4, RZ ;  /* 0x000000041a177c24 */ /* 0x001fe4000f8e02ff */
[----:B------:R-:W-:Y:S01]  /*81a0*/  FMUL.FTZ R26, R30, R61 ;  /* 0x0000003d1e1a7220 */ /* 0x000fe20000410000 */
[----:B------:R-:W-:-:S04]  /*81b0*/  IMAD.WIDE.U32 R20, R28, UR4, R20 ;  /* 0x000000041c147c25 */ /* 0x000fc8000f8e0014 */
[----:B------:R-:W-:Y:S01]  /*81c0*/  IMAD R23, R28, UR5, R23 ;  /* 0x000000051c177c24 */ /* 0x000fe2000f8e0217 */
[----:B-1----:R-:W-:-:S04]  /*81d0*/  LEA R22, P0, R20, UR6, 0x1 ;  /* 0x0000000614167c11 */ /* 0x002fc8000f8008ff */
[----:B------:R-:W-:Y:S02]  /*81e0*/  IADD3 R23, PT, PT, R21, R23, RZ ;  /* 0x0000001715177210 */ /* 0x000fe40007ffe0ff */
[----:B------:R-:W-:Y:S02]  /*81f0*/  F2FP.F16.F32.PACK_AB R21, R26, R29 ;  /* 0x0000001d1a15723e */ /* 0x000fe400000000ff */
[----:B------:R-:W-:-:S05]  /*8200*/  LEA.HI.X R23, R20, UR7, R23, 0x1, P0 ;  /* 0x0000000714177c11 */ /* 0x000fca00080f0c17 */
[----:B------:R0:W-:Y:S02]  /*8210*/  STG.E desc[UR8][R22.64], R21 ;  /* 0x0000001516007986 */ /* 0x0001e4000c101908 */
.L_x_895:
[----:B------:R-:W-:Y:S05]  /*8220*/  BSYNC.RECONVERGENT B0 ;  /* 0x0000000000007941 */ /* 0x000fea0003800200 */
.L_x_894:
        /* <DEDUP_REMOVED lines=12> */
[----:B------:R-:W-:Y:S01]  /*82f0*/  HADD2.F32 R63, -RZ, R14.H0_H0 ;  /* 0x2000000eff3f7230 */ /* 0x000fe20000004100 */
[C---:B------:R-:W-:Y:S01]  /*8300*/  IADD3 R43, PT, PT, R27.reuse, 0x30, RZ ;  /* 0x000000301b2b7810 */ /* 0x040fe20007ffe0ff */
[--C-:B------:R-:W-:Y:S01]  /*8310*/  HADD2.F32 R47, -RZ, R10.reuse.H0_H0 ;  /* 0x2000000aff2f7230 */ /* 0x100fe20000004100 */
[C---:B------:R-:W-:Y:S01]  /*8320*/  IADD3 R33, PT, PT, R27.reuse, 0x38, RZ ;  /* 0x000000381b217810 */ /* 0x040fe20007ffe0ff */
[----:B------:R-:W-:Y:S01]  /*8330*/  HADD2.F32 R49, -RZ, R10.H1_H1 ;  /* 0x3000000aff317230 */ /* 0x000fe20000004100 */
[----:B------:R-:W-:Y:S01]  /*8340*/  IADD3 R29, PT, PT, R27, 0x40, RZ ;  /* 0x000000401b1d7810 */ /* 0x000fe20007ffe0ff */
[--C-:B------:R-:W-:Y:S02]  /*8350*/  HADD2.F32 R51, -RZ, R12.reuse.H0_H0 ;  /* 0x2000000cff337230 */ /* 0x100fe40000004100 */
[----:B------:R-:W-:Y:S01]  /*8360*/  FADD.FTZ R22, -R36, R21 ;  /* 0x0000001524167221 */ /* 0x000fe20000010100 */
[----:B------:R-:W-:-:S02]  /*8370*/  HADD2.F32 R53, -RZ, R12.H1_H1 ;  /* 0x3000000cff357230 */ /* 0x000fc40000004100 */
        /* <DEDUP_REMOVED lines=17> */
[----:B------:R-:W-:-:S02]  /*8490*/  HADD2.F32 R85, -RZ, R40.H1_H1 ;  /* 0x30000028ff557230 */ /* 0x000fc40000004100 */
[----:B------:R-:W-:Y:S01]  /*84a0*/  FADD.FTZ R40, -R36, R45 ;  /* 0x0000002d24287221 */ /* 0x000fe20000010100 */
        /* <DEDUP_REMOVED lines=42> */
.L_x_896:
        /* <DEDUP_REMOVED lines=21> */
.L_x_898:
[----:B------:R-:W-:Y:S05]  /*88a0*/  BSYNC.RECONVERGENT B0 ;  /* 0x0000000000007941 */ /* 0x000fea0003800200 */
.L_x_897:
[--C-:B------:R-:W-:Y:S02]  /*88b0*/  HADD2.F32 R20, -RZ, R5.reuse.H0_H0 ;  /* 0x20000005ff147230 */ /* 0x100fe40000004100 */
[C-C-:B------:R-:W-:Y:S01]  /*88c0*/  FFMA.FTZ R52, R24.reuse, R46, R25.reuse ;  /* 0x0000002e18347223 */ /* 0x140fe20000010019 */
[----:B------:R-:W-:Y:S01]  /*88d0*/  FFMA.FTZ R54, R24, R72, R25 ;  /* 0x0000004818367223 */ /* 0x000fe20000010019 */
[----:B0-----:R-:W-:Y:S01]  /*88e0*/  HADD2.F32 R22, -RZ, R5.H1_H1 ;  /* 0x30000005ff167230 */ /* 0x001fe20000004100 */
        /* <DEDUP_REMOVED lines=19> */
.L_x_899:
[----:B------:R-:W-:Y:S01]  /*8a20*/  BSSY.RECONVERGENT B0, `(.L_x_900) ;  /* 0x0000013000007945 */ /* 0x000fe20003800200 */
[----:B------:R-:W-:Y:S01]  /*8a30*/  FFMA.FTZ R52, R59, R20, -R52 ;  /* 0x000000143b347223 */ /* 0x000fe20000010834 */
        /* <DEDUP_REMOVED lines=17> */
.L_x_901:
[----:B------:R-:W-:Y:S05]  /*8b50*/  BSYNC.RECONVERGENT B0 ;  /* 0x0000000000007941 */ /* 0x000fea0003800200 */
.L_x_900:
[--C-:B------:R-:W-:Y:S02]  /*8b60*/  HADD2.F32 R4, -RZ, R7.reuse.H0_H0 ;  /* 0x20000007ff047230 */ /* 0x100fe40000004100 */
[----:B------:R-:W-:Y:S01]  /*8b70*/  FFMA.FTZ R48, R24, R23, R25 ;  /* 0x0000001718307223 */ /* 0x000fe20000010019 */
[----:B0-----:R-:W-:Y:S02]  /*8b80*/  HADD2.F32 R20, -RZ, R7.H1_H1 ;  /* 0x30000007ff147230 */ /* 0x001fe40000004100 */
        /* <DEDUP_REMOVED lines=20> */
.L_x_902:
        /* <DEDUP_REMOVED lines=21> */
.L_x_904:
[----:B------:R-:W-:Y:S05]  /*8e20*/  BSYNC.RECONVERGENT B0 ;  /* 0x0000000000007941 */ /* 0x000fea0003800200 */
.L_x_903:
        /* <DEDUP_REMOVED lines=23> */
.L_x_905:
        /* <DEDUP_REMOVED lines=18> */
.L_x_907:
[----:B------:R-:W-:Y:S05]  /*90c0*/  BSYNC.RECONVERGENT B0 ;  /* 0x0000000000007941 */ /* 0x000fea0003800200 */
.L_x_906:
[-C--:B------:R-:W-:Y:S01]  /*90d0*/  FMUL.FTZ R46, R34, R61.reuse ;  /* 0x0000003d222e7220 */ /* 0x080fe20000410000 */
[C---:B------:R-:W-:Y:S01]  /*90e0*/  IADD3 R7, PT, PT, R27.reuse, 0x48, RZ ;  /* 0x000000481b077810 */ /* 0x040fe20007ffe0ff */
[-C--:B------:R-:W-:Y:S01]  /*90f0*/  FMUL.FTZ R34, R32, R61.reuse ;  /* 0x0000003d20227220 */ /* 0x080fe20000410000 */
[C---:B------:R-:W-:Y:S01]  /*9100*/  IADD3 R31, PT, PT, R27.reuse, 0x50, RZ ;  /* 0x000000501b1f7810 */ /* 0x040fe20007ffe0ff */
[-C--:B------:R-:W-:Y:S01]  /*9110*/  FMUL.FTZ R32, R28, R61.reuse ;  /* 0x0000003d1c207220 */ /* 0x080fe20000410000 */
[C---:B------:R-:W-:Y:S01]  /*9120*/  IADD3 R23, PT, PT, R27.reuse, 0x58, RZ ;  /* 0x000000581b177810 */ /* 0x040fe20007ffe0ff */
[--C-:B------:R-:W-:Y:S01]  /*9130*/  HADD2.F32 R4, -RZ, R11.reuse.H0_H0 ;  /* 0x2000000bff047230 */ /* 0x100fe20000004100 */
[C---:B0-----:R-:W-:Y:S01]  /*9140*/  IADD3 R20, PT, PT, R27.reuse, 0x60, RZ ;  /* 0x000000601b147810 */ /* 0x041fe20007ffe0ff */
[----:B------:R-:W-:Y:S01]  /*9150*/  HADD2.F32 R72, -RZ, R11.H1_H1 ;  /* 0x3000000bff487230 */ /* 0x000fe20000004100 */
[C---:B------:R-:W-:Y:S01]  /*9160*/  IADD3 R9, PT, PT, R27.reuse, 0x68, RZ ;  /* 0x000000681b097810 */ /* 0x040fe20007ffe0ff */
[-C--:B------:R-:W-:Y:S01]  /*9170*/  FMUL.FTZ R28, R18, R61.reuse ;  /* 0x0000003d121c7220 */ /* 0x080fe20000410000 */
[C---:B------:R-:W-:Y:S01]  /*9180*/  IADD3 R3, PT, PT, R27.reuse, 0x70, RZ ;  /* 0x000000701b037810 */ /* 0x040fe20007ffe0ff */
        /* <DEDUP_REMOVED lines=15> */
[----:B------:R-:W-:Y:S01]  /*9280*/  SHF.R.S32.HI R47, RZ, 0x1f, R7 ;  /* 0x0000001fff2f7819 */ /* 0x000fe20000011407 */
[-C--:B------:R-:W-:Y:S01]  /*9290*/  FMUL.FTZ R36, R36, R61.reuse ;  /* 0x0000003d24247220 */ /* 0x080fe20000410000 */
[----:B------:R-:W-:Y:S01]  /*92a0*/  SHF.R.S32.HI R33, RZ, 0x1f, R31 ;  /* 0x0000001fff217819 */ /* 0x000fe2000001141f */
[----:B------:R-:W-:Y:S01]  /*92b0*/  FMUL.FTZ R76, R6, R61 ;  /* 0x0000003d064c7220 */ /* 0x000fe20000410000 */
[----:B------:R-:W-:-:S02]  /*92c0*/  SHF.R.S32.HI R29, RZ, 0x1f, R23 ;  /* 0x0000001fff1d7819 */ /* 0x000fc40000011417 */
[----:B------:R-:W-:Y:S02]  /*92d0*/  SHF.R.S32.HI R21, RZ, 0x1f, R20 ;  /* 0x0000001fff157819 */ /* 0x000fe40000011414 */
[----:B------:R-:W-:Y:S02]  /*92e0*/  SHF.R.S32.HI R18, RZ, 0x1f, R9 ;  /* 0x0000001fff127819 */ /* 0x000fe40000011409 */
[----:B------:R-:W-:Y:S02]  /*92f0*/  SHF.R.S32.HI R11, RZ, 0x1f, R3 ;  /* 0x0000001fff0b7819 */ /* 0x000fe40000011403 */
[----:B------:R-:W-:Y:S02]  /*9300*/  ISETP.GE.U32.AND P3, PT, R27, UR10, PT ;  /* 0x0000000a1b007c0c */ /* 0x000fe4000bf66070 */
[----:B------:R-:W-:Y:S02]  /*9310*/  ISETP.GE.AND.EX P2, PT, R47, UR11, PT, P2 ;  /* 0x0000000b2f007c0c */ /* 0x000fe4000bf46320 */
[----:B------:R-:W-:-:S02]  /*9320*/  ISETP.GE.AND.EX P1, PT, R33, UR11, PT, P1 ;  /* 0x0000000b21007c0c */ /* 0x000fc4000bf26310 */
[----:B------:R-:W-:Y:S02]  /*9330*/  ISETP.GE.AND.EX P0, PT, R29, UR11, PT, P0 ;  /* 0x0000000b1d007c0c */ /* 0x000fe4000bf06300 */
        /* <DEDUP_REMOVED lines=22> */
.L_x_908:
        /* <DEDUP_REMOVED lines=32> */
.L_x_910:
[----:B------:R-:W-:Y:S05]  /*96a0*/  BSYNC.RECONVERGENT B0 ;  /* 0x0000000000007941 */ /* 0x000fea0003800200 */
.L_x_909:
        /* <DEDUP_REMOVED lines=21> */
.L_x_911:
        /* <DEDUP_REMOVED lines=18> */
.L_x_913:
[----:B------:R-:W-:Y:S05]  /*9920*/  BSYNC.RECONVERGENT B0 ;  /* 0x0000000000007941 */ /* 0x000fea0003800200 */
.L_x_912:
[--C-:B------:R-:W-:Y:S02]  /*9930*/  HADD2.F32 R4, -RZ, R15.reuse.H0_H0 ;  /* 0x2000000fff047230 */ /* 0x100fe40000004100 */
[----:B------:R-:W-:Y:S01]  /*9940*/  HADD2.F32 R15, -RZ, R15.H1_H1 ;  /* 0x3000000fff0f7230 */ /* 0x000fe20000004100 */
[----:B------:R-:W-:Y:S06]  /*9950*/  BRA.U !UP0, `(.L_x_914) ;  /* 0x0000000108487547 */ /* 0x000fec000b800000 */
[----:B------:R-:W-:Y:S01]  /*9960*/  FFMA.FTZ R30, R59, R30, R64 ;  /* 0x0000001e3b1e7223 */ /* 0x000fe20000010040 */
[----:B------:R-:W-:-:S03]  /*9970*/  FFMA.FTZ R32, R37, R32, R62 ;  /* 0x0000002025207223 */ /* 0x000fc6000001003e */
[----:B------:R-:W-:Y:S01]  /*9980*/  FMUL.FTZ R5, R30, -1.4426950216293334961 ;  /* 0xbfb8aa3b1e057820 */ /* 0x000fe20000410000 */
        /* <DEDUP_REMOVED lines=15> */
.L_x_914:
        /* <DEDUP_REMOVED lines=8> */
[----:B------:R-:W2:Y:S01]  /*9b00*/  LDCU.64 UR6, c[0x0][0x380] ;  /* 0x00007000ff0677ac */ /* 0x000ea20008000a00 */
[----:B-1----:R-:W-:-:S05]  /*9b10*/  FMUL.FTZ R13, R54, R61 ;  /* 0x0000003d360d7220 */ /* 0x002fca0000410000 */
[----:B------:R-:W-:Y:S01]  /*9b20*/  F2FP.F16.F32.PACK_AB R13, R13, R52 ;  /* 0x000000340d0d723e */ /* 0x000fe200000000ff */
[----:B0-----:R-:W-:Y:S02]  /*9b30*/  IMAD R6, R29, UR4, RZ ;  /* 0x000000041d067c24 */ /* 0x001fe4000f8e02ff */
[----:B------:R-:W-:-:S04]  /*9b40*/  IMAD.WIDE.U32 R4, R23, UR4, R4 ;  /* 0x0000000417047c25 */ /* 0x000fc8000f8e0004 */
[----:B------:R-:W-:Y:S01]  /*9b50*/  IMAD R23, R23, UR5, R6 ;  /* 0x0000000517177c24 */ /* 0x000fe2000f8e0206 */
[----:B--2---:R-:W-:-:S04]  /*9b60*/  LEA R6, P0, R4, UR6, 0x1 ;  /* 0x0000000604067c11 */ /* 0x004fc8000f8008ff */
[----:B------:R-:W-:-:S04]  /*9b70*/  IADD3 R23, PT, PT, R5, R23, RZ ;  /* 0x0000001705177210 */ /* 0x000fc80007ffe0ff */
[----:B------:R-:W-:-:S05]  /*9b80*/  LEA.HI.X R7, R4, UR7, R23, 0x1, P0 ;  /* 0x0000000704077c11 */ /* 0x000fca00080f0c17 */
[----:B------:R2:W-:Y:S02]  /*9b90*/  STG.E desc[UR8][R6.64], R13 ;  /* 0x0000000d06007986 */ /* 0x0005e4000c101908 */
.L_x_916:
[----:B------:R-:W-:Y:S05]  /*9ba0*/  BSYNC.RECONVERGENT B0 ;  /* 0x0000000000007941 */ /* 0x000fea0003800200 */
.L_x_915:
[--C-:B------:R-:W-:Y:S02]  /*9bb0*/  HADD2.F32 R4, -RZ, R17.reuse.H0_H0 ;  /* 0x20000011ff047230 */ /* 0x100fe40000004100 */
[----:B------:R-:W-:Y:S01]  /*9bc0*/  HADD2.F32 R17, -RZ, R17.H1_H1 ;  /* 0x30000011ff117230 */ /* 0x000fe20000004100 */
[----:B------:R-:W-:Y:S06]  /*9bd0*/  BRA.U !UP0, `(.L_x_917) ;  /* 0x0000000108487547 */ /* 0x000fec000b800000 */
[----:B------:R-:W-:Y:S01]  /*9be0*/  FFMA.FTZ R26, R59, R26, R64 ;  /* 0x0000001a3b1a7223 */ /* 0x000fe20000010040 */
[----:B------:R-:W-:-:S03]  /*9bf0*/  FFMA.FTZ R28, R37, R28, R62 ;  /* 0x0000001c251c7223 */ /* 0x000fc6000001003e */
[----:B------:R-:W-:Y:S01]  /*9c00*/  FMUL.FTZ R5, R26, -1.4426950216293334961 ;  /* 0xbfb8aa3b1a057820 */ /* 0x000fe20000410000 */
        /* <DEDUP_REMOVED lines=15> */
.L_x_917:
[----:B------:R-:W-:Y:S01]  /*9d00*/  BSSY.RECONVERGENT B0, `(.L_x_918) ;  /* 0x0000012000007945 */ /* 0x000fe20003800200 */
[----:B------:R-:W-:Y:S01]  /*9d10*/  FFMA.FTZ R48, R59, R4, -R48 ;  /* 0x000000043b307223 */ /* 0x000fe20000010830 */
[----:B------:R-:W-:Y:S02]  /*9d20*/  FFMA.FTZ R50, R37, R17, -R50 ;  /* 0x0000001125327223 */ /* 0x000fe40000010832 */
[----:B------:R-:W-:Y:S05]  /*9d30*/  @P6 BRA `(.L_x_919) ;  /* 0x0000000000386947 */ /* 0x000fea0003800000 */
[----:B------:R-:W3:Y:S01]  /*9d40*/  LDCU.64 UR4, c[0x0][0x3f8] ;  /* 0x00007f00ff0477ac */ /* 0x000ee20008000a00 */
[----:B------:R-:W-:Y:S01]  /*9d50*/  MOV R4, R66 ;  /* 0x0000004200047202 */ /* 0x000fe20000000f00 */
[----:B------:R-:W-:Y:S01]  /*9d60*/  FMUL.FTZ R48, R48, R61 ;  /* 0x0000003d30307220 */ /* 0x000fe20000410000 */
[----:B------:R-:W-:Y:S01]  /*9d70*/  MOV R5, R69 ;  /* 0x0000004500057202 */ /* 0x000fe20000000f00 */
[----:B------:R-:W4:Y:S01]  /*9d80*/  LDCU.64 UR6, c[0x0][0x380] ;  /* 0x00007000ff0677ac */ /* 0x000f220008000a00 */
[----:B-12---:R-:W-:-:S05]  /*9d90*/  FMUL.FTZ R13, R50, R61 ;  /* 0x0000003d320d7220 */ /* 0x006fca0000410000 */
[----:B------:R-:W-:Y:S01]  /*9da0*/  F2FP.F16.F32.PACK_AB R13, R13, R48 ;  /* 0x000000300d0d723e */ /* 0x000fe200000000ff */
[----:B---3--:R-:W-:Y:S02]  /*9db0*/  IMAD R21, R21, UR4, RZ ;  /* 0x0000000415157c24 */ /* 0x008fe4000f8e02ff */
[----:B0-----:R-:W-:-:S04]  /*9dc0*/  IMAD.WIDE.U32 R6, R20, UR4, R4 ;  /* 0x0000000414067c25 */ /* 0x001fc8000f8e0004 */
[----:B------:R-:W-:Y:S01]  /*9dd0*/  IMAD R21, R20, UR5, R21 ;  /* 0x0000000514157c24 */ /* 0x000fe2000f8e0215 */
[----:B----4-:R-:W-:-:S04]  /*9de0*/  LEA R4, P0, R6, UR6, 0x1 ;  /* 0x0000000606047c11 */ /* 0x010fc8000f8008ff */
[----:B------:R-:W-:-:S04]  /*9df0*/  IADD3 R21, PT, PT, R7, R21, RZ ;  /* 0x0000001507157210 */ /* 0x000fc80007ffe0ff */
[----:B------:R-:W-:-:S05]  /*9e00*/  LEA.HI.X R5, R6, UR7, R21, 0x1, P0 ;  /* 0x0000000706057c11 */ /* 0x000fca00080f0c15 */
[----:B------:R3:W-:Y:S02]  /*9e10*/  STG.E desc[UR8][R4.64], R13 ;  /* 0x0000000d04007986 */ /* 0x0007e4000c101908 */
.L_x_919:
[----:B------:R-:W-:Y:S05]  /*9e20*/  BSYNC.RECONVERGENT B0 ;  /* 0x0000000000007941 */ /* 0x000fea0003800200 */
.L_x_918:
[--C-:B---3--:R-:W-:Y:S02]  /*9e30*/  HADD2.F32 R4, -RZ, R19.reuse.H0_H0 ;  /* 0x20000013ff047230 */ /* 0x108fe40000004100 */
        /* <DEDUP_REMOVED lines=20> */
.L_x_920:
        /* <DEDUP_REMOVED lines=9> */
[----:B---3--:R-:W-:Y:S02]  /*a010*/  IMAD R18, R18, UR4, RZ ;  /* 0x0000000412127c24 */ /* 0x008fe4000f8e02ff */
[----:B012---:R-:W-:-:S04]  /*a020*/  IMAD.WIDE.U32 R6, R9, UR4, R4 ;  /* 0x0000000409067c25 */ /* 0x007fc8000f8e0004 */
[----:B------:R-:W-:Y:S02]  /*a030*/  IMAD R5, R9, UR5, R18 ;  /* 0x0000000509057c24 */ /* 0x000fe4000f8e0212 */
[----:B------:R-:W-:Y:S01]  /*a040*/  FMUL.FTZ R9, R46, R61 ;  /* 0x0000003d2e097220 */ /* 0x000fe20000410000 */
[C---:B----4-:R-:W-:Y:S02]  /*a050*/  LEA R4, P0, R6.reuse, UR6, 0x1 ;  /* 0x0000000606047c11 */ /* 0x050fe4000f8008ff */
[----:B------:R-:W-:Y:S02]  /*a060*/  IADD3 R5, PT, PT, R7, R5, RZ ;  /* 0x0000000507057210 */ /* 0x000fe40007ffe0ff */
[----:B------:R-:W-:Y:S02]  /*a070*/  F2FP.F16.F32.PACK_AB R9, R9, R44 ;  /* 0x0000002c0909723e */ /* 0x000fe400000000ff */
[----:B------:R-:W-:-:S05]  /*a080*/  LEA.HI.X R5, R6, UR7, R5, 0x1, P0 ;  /* 0x0000000706057c11 */ /* 0x000fca00080f0c05 */
[----:B------:R3:W-:Y:S02]  /*a090*/  STG.E desc[UR8][R4.64], R9 ;  /* 0x0000000904007986 */ /* 0x0007e4000c101908 */
.L_x_922:
[----:B------:R-:W-:Y:S05]  /*a0a0*/  BSYNC.RECONVERGENT B0 ;  /* 0x0000000000007941 */ /* 0x000fea0003800200 */
.L_x_921:
[--C-:B---3--:R-:W-:Y:S02]  /*a0b0*/  HADD2.F32 R4, -RZ, R39.reuse.H0_H0 ;  /* 0x20000027ff047230 */ /* 0x108fe40000004100 */
[----:B------:R-:W-:Y:S01]  /*a0c0*/  HADD2.F32 R39, -RZ, R39.H1_H1 ;  /* 0x30000027ff277230 */ /* 0x000fe20000004100 */
[----:B------:R-:W-:Y:S06]  /*a0d0*/  BRA.U !UP0, `(.L_x_923) ;  /* 0x0000000108487547 */ /* 0x000fec000b800000 */
[----:B------:R-:W-:Y:S01]  /*a0e0*/  FFMA.FTZ R14, R59, R14, R64 ;  /* 0x0000000e3b0e7223 */ /* 0x000fe20000010040 */
[----:B------:R-:W-:-:S03]  /*a0f0*/  FFMA.FTZ R8, R37, R8, R62 ;  /* 0x0000000825087223 */ /* 0x000fc6000001003e */
[----:B------:R-:W-:Y:S01]  /*a100*/  FMUL.FTZ R5, R14, -1.4426950216293334961 ;  /* 0xbfb8aa3b0e057820 */ /* 0x000fe20000410000 */
[----:B------:R-:W-:-:S05]  /*a110*/  FMUL.FTZ R9, R8, -1.4426950216293334961 ;  /* 0xbfb8aa3b08097820 */ /* 0x000fca0000410000 */
[----:B------:R-:W0:Y:S08]  /*a120*/  MUFU.EX2 R5, R5 ;  /* 0x0000000500057308 */ /* 0x000e300000000800 */
[----:B------:R-:W3:Y:S01]  /*a130*/  MUFU.EX2 R9, R9 ;  /* 0x0000000900097308 */ /* 0x000ee20000000800 */
[----:B012---:R-:W-:-:S07]  /*a140*/  FADD.FTZ R6, R5, 1 ;  /* 0x3f80000005067421 */ /* 0x007fce0000010000 */
[----:B------:R-:W0:Y:S01]  /*a150*/  MUFU.RCP R7, R6 ;  /* 0x0000000600077308 */ /* 0x000e220000001000 */
[----:B---3--:R-:W-:-:S07]  /*a160*/  FADD.FTZ R13, R9, 1 ;  /* 0x3f800000090d7421 */ /* 0x008fce0000010000 */
        /* <DEDUP_REMOVED lines=9> */
.L_x_923:
        /* <DEDUP_REMOVED lines=18> */
.L_x_925:
[----:B------:R-:W-:Y:S05]  /*a320*/  BSYNC.RECONVERGENT B0 ;  /* 0x0000000000007941 */ /* 0x000fea0003800200 */
.L_x_924:
[--C-:B---3--:R-:W-:Y:S01]  /*a330*/  HADD2.F32 R3, -RZ, R41.reuse.H0_H0 ;  /* 0x20000029ff037230 */ /* 0x108fe20000004100 */
[----:B-12---:R-:W-:Y:S01]  /*a340*/  SHF.R.S32.HI R13, RZ, 0x1f, R27 ;  /* 0x0000001fff0d7819 */ /* 0x006fe2000001141b */
        /* <DEDUP_REMOVED lines=20> */
.L_x_926:
        /* <DEDUP_REMOVED lines=18> */
.L_x_928:
[----:B------:R-:W-:Y:S05]  /*a5b0*/  BSYNC.RECONVERGENT B0 ;  /* 0x0000000000007941 */ /* 0x000fea0003800200 */
.L_x_927:
        /* <DEDUP_REMOVED lines=8> */
.L_x_862:
        /* <DEDUP_REMOVED lines=15> */
.L_x_931:
[----:B------:R-:W-:Y:S05]  /*a730*/  BSYNC.RECONVERGENT B0 ;  /* 0x0000000000007941 */ /* 0x000fea0003800200 */
.L_x_930:
        /* <DEDUP_REMOVED lines=11> */
.L_x_933:
[----:B------:R-:W2:Y:S04]  /*a7f0*/  LDG.E.STRONG.GPU R5, desc[UR8][R2.64] ;  /* 0x0000000802057981 */ /* 0x000ea8000c1ef900 */
[----:B--2---:R-:W-:Y:S01]  /*a800*/  CCTL.IVALL ;  /* 0x00000000ff00798f */ /* 0x004fe20002000000 */
[----:B------:R-:W-:Y:S05]  /*a810*/  YIELD ;  /* 0x0000000000007946 */ /* 0x000fea0003800000 */
[----:B------:R-:W-:-:S13]  /*a820*/  ISETP.NE.AND P0, PT, R5, R0, PT ;  /* 0x000000000500720c */ /* 0x000fda0003f05270 */
[----:B------:R-:W-:Y:S05]  /*a830*/  @P0 BRA `(.L_x_933) ;  /* 0xfffffffc00ec0947 */ /* 0x000fea000383ffff */
.L_x_932:
        /* <DEDUP_REMOVED lines=41> */
[----:B------:R-:W-:Y:S02]  /*aad0*/  IADD3.X R32, PT, PT, RZ, R11, RZ, P2, !PT ;  /* 0x0000000bff207210 */ /* 0x000fe400017fe4ff */
[----:B------:R-:W-:Y:S02]  /*aae0*/  ISETP.NE.AND.EX P1, PT, RZ, RZ, PT, P1 ;  /* 0x000000ffff00720c */ /* 0x000fe40003f25310 */
[----:B------:R-:W-:Y:S02]  /*aaf0*/  ISETP.GE.U32.AND P0, PT, R2, 0x3, PT ;  /* 0x000000030200780c */ /* 0x000fe40003f06070 */
[----:B------:R-:W-:Y:S02]  /*ab00*/  SHF.R.S64 R31, R31, 0x1, R32 ;  /* 0x000000011f1f7819 */ /* 0x000fe40000001020 */
[----:B------:R-:W-:-:S02]  /*ab10*/  ISETP.GE.U32.AND.EX P0, PT, R6, RZ, PT, P0 ;  /* 0x000000ff0600720c */ /* 0x000fc40003f06100 */
[----:B------:R-:W-:-:S05]  /*ab20*/  SHF.R.S32.HI R32, RZ, 0x1, R32 ;  /* 0x00000001ff207819 */ /* 0x000fca0000011420 */
[----:B------:R-:W-:Y:S06]  /*ab30*/  @!P1 BRA `(.L_x_935) ;  /* 0x0000000000dc9947 */ /* 0x000fec0003800000 */
[----:B------:R-:W0:Y:S01]  /*ab40*/  LDCU.64 UR10, c[0x0][0x390] ;  /* 0x00007200ff0a77ac */ /* 0x000e220008000a00 */
[----:B------:R-:W-:Y:S02]  /*ab50*/  IADD3 R9, PT, PT, R2, 0x1, RZ ;  /* 0x0000000102097810 */ /* 0x000fe40007ffe0ff */
[C---:B------:R-:W-:Y:S01]  /*ab60*/  SHF.L.U32 R20, R60.reuse, 0x2, RZ ;  /* 0x000000023c147819 */ /* 0x040fe200000006ff */
[----:B------:R-:W1:Y:S01]  /*ab70*/  LDCU.64 UR6, c[0x0][0x3d8] ;  /* 0x00007b00ff0677ac */ /* 0x000e620008000a00 */
[----:B------:R-:W-:Y:S02]  /*ab80*/  LOP3.LUT R9, R9, 0x3, RZ, 0xc0, !PT ;  /* 0x0000000309097812 */ /* 0x000fe400078ec0ff */
[--C-:B------:R-:W-:Y:S01]  /*ab90*/  SHF.L.U64.HI R21, R60, 0x2, R61.reuse ;  /* 0x000000023c157819 */ /* 0x100fe2000001023d */
[----:B------:R-:W2:Y:S01]  /*aba0*/  LDCU.64 UR12, c[0x0][0x388] ;  /* 0x00007100ff0c77ac */ /* 0x000ea20008000a00 */
[----:B------:R-:W-:Y:S01]  /*abb0*/  SHF.L.U64.HI R30, R3, 0x2, R0 ;  /* 0x00000002031e7819 */ /* 0x000fe20000010200 */
[----:B------:R-:W-:Y:S01]  /*abc0*/  IMAD.WIDE.U32 R6, R9, 0x280, R60 ;  /* 0x0000028009067825 */ /* 0x000fe200078e003c */
[----:B------:R-:W-:Y:S01]  /*abd0*/  SHF.L.U64.HI R26, R31, 0x2, R32 ;  /* 0x000000021f1a7819 */ /* 0x000fe20000010220 */
[----:B------:R-:W-:-:S03]  /*abe0*/  UMOV UR4, URZ ;  /* 0x000000ff00047c82 */ /* 0x000fc60008000000 */
[----:B------:R-:W-:Y:S02]  /*abf0*/  IADD3 R61, PT, PT, R7, UR4, RZ ;  /* 0x00000004073d7c10 */ /* 0x000fe4000fffe0ff */
[----:B------:R-:W-:Y:S01]  /*ac00*/  MOV R60, R6 ;  /* 0x00000006003c7202 */ /* 0x000fe20000000f00 */
[----:B------:R-:W-:Y:S01]  /*ac10*/  IMAD.WIDE.U32 R6, R4, 0x4, RZ ;  /* 0x0000000404067825 */ /* 0x000fe200078e00ff */
[C---:B0-----:R-:W-:Y:S02]  /*ac20*/  IADD3 R22, P2, PT, R20.reuse, UR10, RZ ;  /* 0x0000000a14167c10 */ /* 0x041fe4000ff5e0ff */
[----:B-1----:R-:W-:Y:S02]  /*ac30*/  IADD3 R24, P1, PT, R20, UR6, RZ ;  /* 0x0000000614187c10 */ /* 0x002fe4000ff3e0ff */
[C---:B------:R-:W-:Y:S02]  /*ac40*/  IADD3.X R23, PT, PT, R21.reuse, UR11, RZ, P2, !PT ;  /* 0x0000000b15177c10 */ /* 0x040fe400097fe4ff */
[----:B------:R-:W-:-:S02]  /*ac50*/  IADD3.X R25, PT, PT, R21, UR7, RZ, P1, !PT ;  /* 0x0000000715197c10 */ /* 0x000fc40008ffe4ff */
[----:B------:R-:W-:Y:S02]  /*ac60*/  IADD3 R16, P2, PT, RZ, -R9, RZ ;  /* 0x80000009ff107210 */ /* 0x000fe40007f5e0ff */
[----:B--2---:R-:W-:Y:S02]  /*ac70*/  IADD3 R20, P1, PT, R20, UR12, RZ ;  /* 0x0000000c14147c10 */ /* 0x004fe4000ff3e0ff */
[----:B------:R-:W-:Y:S02]  /*ac80*/  SHF.L.U32 R9, R5, 0x2, RZ ;  /* 0x0000000205097819 */ /* 0x000fe400000006ff */
[----:B------:R-:W-:Y:S02]  /*ac90*/  IADD3.X R21, PT, PT, R21, UR13, RZ, P1, !PT ;  /* 0x0000000d15157c10 */ /* 0x000fe40008ffe4ff */
[----:B------:R-:W-:Y:S02]  /*aca0*/  IADD3 R28, PT, PT, R7, R9, RZ ;  /* 0x00000009071c7210 */ /* 0x000fe40007ffe0ff */
[----:B------:R-:W-:-:S07]  /*acb0*/  IADD3.X R18, PT, PT, RZ, -0x1, RZ, P2, !PT ;  /* 0xffffffffff127810 */ /* 0x000fce00017fe4ff */
.L_x_936:
        /* <DEDUP_REMOVED lines=25> */
[-C--:B------:R-:W-:Y:S02]  /*ae50*/  MOV R11, R23.reuse ;  /* 0x00000017000b7202 */ /* 0x080fe40000000f00 */
[----:B---3--:R-:W-:Y:S01]  /*ae60*/  F2FP.BF16.F32.PACK_AB R19, R15, R12 ;  /* 0x0000000c0f13723e */ /* 0x008fe200000010ff */
[----:B------:R0:W-:Y:S04]  /*ae70*/  STG.E desc[UR8][R8.64], R17 ;  /* 0x0000001108007986 */ /* 0x0001e8000c101908 */
[----:B------:R0:W-:Y:S01]  /*ae80*/  STG.E desc[UR8][R10.64], R19 ;  /* 0x000000130a007986 */ /* 0x0001e2000c101908 */
[----:B------:R-:W-:Y:S01]  /*ae90*/  IADD3.X R23, PT, PT, RZ, R23, RZ, P3, !PT ;  /* 0x00000017ff177210 */ /* 0x000fe20001ffe4ff */
[----:B------:R-:W-:Y:S06]  /*aea0*/  @P1 BRA `(.L_x_936) ;  /* 0xfffffffc00841947 */ /* 0x000fec000383ffff */
.L_x_935:
[----:B------:R-:W-:Y:S05]  /*aeb0*/  BSYNC.RECONVERGENT B0 ;  /* 0x0000000000007941 */ /* 0x000fea0003800200 */
.L_x_934:
[----:B------:R-:W-:Y:S05]  /*aec0*/  @!P0 EXIT ;  /* 0x000000000000894d */ /* 0x000fea0003800000 */
[C---:B------:R-:W-:Y:S01]  /*aed0*/  SHF.L.U64.HI R35, R31.reuse, 0x2, R32 ;  /* 0x000000021f237819 */ /* 0x040fe20000010220 */
[----:B------:R-:W1:Y:S01]  /*aee0*/  LDCU.64 UR4, c[0x0][0x3d8] ;  /* 0x00007b00ff0477ac */ /* 0x000e620008000a00 */
[----:B------:R-:W-:Y:S02]  /*aef0*/  SHF.L.U32 R37, R31, 0x2, RZ ;  /* 0x000000021f257819 */ /* 0x000fe400000006ff */
[C---:B------:R-:W-:Y:S01]  /*af00*/  SHF.L.U64.HI R29, R4.reuse, 0x2, R5 ;  /* 0x00000002041d7819 */ /* 0x040fe20000010205 */
[----:B------:R-:W2:Y:S01]  /*af10*/  LDCU.64 UR6, c[0x0][0x388] ;  /* 0x00007100ff0677ac */ /* 0x000ea20008000a00 */
[----:B------:R-:W-:Y:S02]  /*af20*/  SHF.L.U32 R27, R4, 0x2, RZ ;  /* 0x00000002041b7819 */ /* 0x000fe400000006ff */
[C---:B------:R-:W-:Y:S01]  /*af30*/  SHF.L.U64.HI R31, R3.reuse, 0x2, R0 ;  /* 0x00000002031f7819 */ /* 0x040fe20000010200 */
[----:B------:R-:W3:Y:S01]  /*af40*/  LDCU.64 UR10, c[0x0][0x390] ;  /* 0x00007200ff0a77ac */ /* 0x000ee20008000a00 */
[----:B------:R-:W-:-:S07]  /*af50*/  SHF.L.U32 R33, R3, 0x2, RZ ;  /* 0x0000000203217819 */ /* 0x000fce00000006ff */
.L_x_937:
        /* <DEDUP_REMOVED lines=87> */
.L_x_938:
        /* <DEDUP_REMOVED lines=11> */
.L_x_4897:


//--------------------- .text._Z35group_norm_nhwc_bwd_one_pass_kernelI11Fp16IOBf16WLi256ELi160ELi640EEv26Group_norm_nhwc_bwd_params --------------------------
	.section	.text._Z35group_norm_nhwc_bwd_one_pass_kernelI11Fp16IOBf16WLi256ELi160ELi640EEv26Group_norm_nhwc_bwd_params,"ax",@progbits
	.align	128
        .global         _Z35group_norm_nhwc_bwd_one_pass_kernelI11Fp16IOBf16WLi256ELi160ELi640EEv26Group_norm_nhwc_bwd_params
        .type           _Z35group_norm_nhwc_bwd_one_pass_kernelI11Fp16IOBf16WLi256ELi160ELi640EEv26Group_norm_nhwc_bwd_params,@function
        .size           _Z35group_norm_nhwc_bwd_one_pass_kernelI11Fp16IOBf16WLi256ELi160ELi640EEv26Group_norm_nhwc_bwd_params,(.L_x_4898 - _Z35group_norm_nhwc_bwd_one_pass_kernelI11Fp16IOBf16WLi256ELi160ELi640EEv26Group_norm_nhwc_bwd_params)
        .other          _Z35group_norm_nhwc_bwd_one_pass_kernelI11Fp16IOBf16WLi256ELi160ELi640EEv26Group_norm_nhwc_bwd_params,@"STO_CUDA_ENTRY STV_DEFAULT"
_Z35group_norm_nhwc_bwd_one_pass_kernelI11Fp16IOBf16WLi256ELi160ELi640EEv26Group_norm_nhwc_bwd_params:
.text._Z35group_norm_nhwc_bwd_one_pass_kernelI11Fp16IOBf16WLi256ELi160ELi640EEv26Group_norm_nhwc_bwd_params:
        /* <DEDUP_REMOVED lines=28> */
.L_x_965:
        /* <DEDUP_REMOVED lines=42> */
[----:B------:R-:W-:Y:S02]  /*0460*/  SHF.R.S32.HI R9, RZ, 0x1f, R5 ;  /* 0x0000001fff097819 */ /* 0x000fe40000011405 */
[----:B------:R-:W-:Y:S02]  /*0470*/  MOV R0, UR5 ;  /* 0x0000000500007c02 */ /* 0x000fe40008000f00 */
[----:B------:R-:W-:Y:S02]  /*0480*/  ISETP.GE.AND.EX P4, PT, R9, UR17, PT, P1 ;  /* 0x0000001109007c0c */ /* 0x000fe4000bf86310 */
[----:B------:R-:W-:Y:S02]  /*0490*/  IADD3 R7, PT, PT, R62, 0x10, RZ ;  /* 0x000000103e077810 */ /* 0x000fe40007ffe0ff */
[----:B------:R-:W-:-:S02]  /*04a0*/  MOV R3, UR18 ;  /* 0x0000001200037c02 */ /* 0x000fc40008000f00 */
[----:B------:R-:W-:Y:S02]  /*04b0*/  ISETP.GE.U32.AND P1, PT, R7, UR16, PT ;  /* 0x0000001007007c0c */ /* 0x000fe4000bf26070 */
[----:B------:R-:W-:-:S04]  /*04c0*/  SHF.R.S32.HI R15, RZ, 0x1f, R7 ;  /* 0x0000001fff0f7819 */ /* 0x000fc80000011407 */
[----:B------:R-:W-:Y:S01]  /*04d0*/  ISETP.GE.AND.EX P3, PT, R15, UR17, PT, P1 ;  /* 0x000000110f007c0c */ /* 0x000fe2000bf66310 */
[----:B------:R-:W0:Y:S01]  /*04e0*/  @!P4 LDC.64 R20, c[0x0][0x3f8] ;  /* 0x0000fe00ff14cb82 */ /* 0x000e220000000a00 */
[----:B------:R-:W-:Y:S02]  /*04f0*/  LOP3.LUT R64, R64, 0xfeffffff, RZ, 0xc0, !PT ;  /* 0xfeffffff40407812 */ /* 0x000fe400078ec0ff */
[----:B------:R-:W-:Y:S02]  /*0500*/  IADD3 R11, PT, PT, R62, 0x18, RZ ;  /* 0x000000183e0b7810 */ /* 0x000fe40007ffe0ff */
[----:B------:R-:W-:Y:S02]  /*0510*/  @P4 LOP3.LUT R64, R64, 0x1000000, RZ, 0xfc, !PT ;  /* 0x0100000040404812 */ /* 0x000fe400078efcff */
[----:B------:R-:W-:Y:S01]  /*0520*/  ISETP.GE.U32.AND P1, PT, R11, UR16, PT ;  /* 0x000000100b007c0c */ /* 0x000fe2000bf26070 */
[----:B------:R-:W1:Y:S01]  /*0530*/  @!P4 LDC.64 R84, c[0x0][0x3a0] ;  /* 0x0000e800ff54cb82 */ /* 0x000e620000000a00 */
[----:B------:R-:W-:-:S02]  /*0540*/  LOP3.LUT R64, R64, 0xff7fffff, RZ, 0xc0, !PT ;  /* 0xff7fffff40407812 */ /* 0x000fc400078ec0ff */
[----:B------:R-:W-:Y:S02]  /*0550*/  SHF.R.S32.HI R17, RZ, 0x1f, R11 ;  /* 0x0000001fff117819 */ /* 0x000fe4000001140b */
[----:B------:R-:W-:-:S03]  /*0560*/  @P3 LOP3.LUT R64, R64, 0x800000, RZ, 0xfc, !PT ;  /* 0x0080000040403812 */ /* 0x000fc600078efcff */
[----:B------:R-:W4:Y:S01]  /*0570*/  @!P3 LDC.64 R24, c[0x0][0x3f8] ;  /* 0x0000fe00ff18bb82 */ /* 0x000f220000000a00 */
[----:B------:R-:W-:-:S07]  /*0580*/  ISETP.GE.AND.EX P6, PT, R17, UR17, PT, P1 ;  /* 0x0000001111007c0c */ /* 0x000fce000bfc6310 */
[----:B------:R-:W1:Y:S08]  /*0590*/  @!P4 LDC.64 R22, c[0x0][0x398] ;  /* 0x0000e600ff16cb82 */ /* 0x000e700000000a00 */
[----:B------:R-:W1:Y:S08]  /*05a0*/  @!P6 LDC.64 R28, c[0x0][0x3f8] ;  /* 0x0000fe00ff1ceb82 */ /* 0x000e700000000a00 */
[----:B------:R-:W1:Y:S01]  /*05b0*/  @!P6 LDC.64 R82, c[0x0][0x3a0] ;  /* 0x0000e800ff52eb82 */ /* 0x000e620000000a00 */
        /* <DEDUP_REMOVED lines=10> */
[----:B------:R-:W1:Y:S03]  /*0660*/  LDCU.64 UR6, c[0x0][0x3b8] ;  /* 0x00007700ff0677ac */ /* 0x000e660008000a00 */
[----:B------:R-:W0:Y:S01]  /*0670*/  @!P0 LDC.64 R48, c[0x0][0x3a0] ;  /* 0x0000e800ff308b82 */ /* 0x000e220000000a00 */
[----:B------:R-:W-:Y:S02]  /*0680*/  IADD3 R33, PT, PT, R31, UR5, RZ ;  /* 0x000000051f217c10 */ /* 0x000fe4000fffe0ff */
[----:B------:R-:W-:Y:S01]  /*0690*/  @!P0 MOV R32, R30 ;  /* 0x0000001e00208202 */ /* 0x000fe20000000f00 */
[----:B--2---:R-:W-:-:S04]  /*06a0*/  @!P0 IMAD R0, R4, R12, RZ ;  /* 0x0000000c04008224 */ /* 0x004fc800078e02ff */
[----:B------:R-:W-:-:S04]  /*06b0*/  @!P0 IMAD.WIDE.U32 R2, R62, R12, R32 ;  /* 0x0000000c3e028225 */ /* 0x000fc800078e0020 */
[----:B------:R-:W-:Y:S01]  /*06c0*/  @!P0 IMAD R13, R62, R13, R0 ;  /* 0x0000000d3e0d8224 */ /* 0x000fe200078e0200 */
[----:B------:R-:W-:-:S04]  /*06d0*/  @!P0 SHF.L.U32 R53, R2, 0x1, RZ ;  /* 0x0000000102358819 */ /* 0x000fc800000006ff */
[----:B------:R-:W-:Y:S02]  /*06e0*/  @!P0 IADD3 R3, PT, PT, R3, R13, RZ ;  /* 0x0000000d03038210 */ /* 0x000fe40007ffe0ff */
[C---:B---3--:R-:W-:Y:S02]  /*06f0*/  @!P0 IADD3 R52, P3, PT, R53.reuse, R18, RZ ;  /* 0x0000001235348210 */ /* 0x048fe40007f7e0ff */
[----:B------:R-:W-:Y:S02]  /*0700*/  @!P0 SHF.L.U64.HI R2, R2, 0x1, R3 ;  /* 0x0000000102028819 */ /* 0x000fe40000010203 */
[----:B------:R-:W-:Y:S02]  /*0710*/  IADD3 R13, PT, PT, R62, 0x20, RZ ;  /* 0x000000203e0d7810 */ /* 0x000fe40007ffe0ff */
[----:B0-----:R-:W-:Y:S02]  /*0720*/  @!P0 IADD3 R48, P2, PT, R53, R48, RZ ;  /* 0x0000003035308210 */ /* 0x001fe40007f5e0ff */
        /* <DEDUP_REMOVED lines=10> */
[C---:B------:R-:W-:Y:S01]  /*07d0*/  @!P4 IMAD R9, R5.reuse, R21, R0 ;  /* 0x000000150509c224 */ /* 0x040fe200078e0200 */
[----:B------:R-:W-:Y:S01]  /*07e0*/  @P6 LOP3.LUT R64, R64, 0x400000, RZ, 0xfc, !PT ;  /* 0x0040000040406812 */ /* 0x000fe200078efcff */
[----:B------:R0:W-:Y:S01]  /*07f0*/  @!P0 STL [R1+0x188], R4 ;  /* 0x0001880401008387 */ /* 0x0001e20000100800 */
[----:B------:R-:W2:Y:S01]  /*0800*/  @!P3 LDC.64 R26, c[0x0][0x398] ;  /* 0x0000e600ff1abb82 */ /* 0x000ea20000000a00 */
[----:B------:R-:W-:Y:S01]  /*0810*/  @!P4 IMAD.WIDE.U32 R2, R5, R20, R2 ;  /* 0x000000140502c225 */ /* 0x000fe200078e0002 */
[----:B------:R-:W-:Y:S02]  /*0820*/  IADD3 R0, PT, PT, R62, 0x28, RZ ;  /* 0x000000283e007810 */ /* 0x000fe40007ffe0ff */
[----:B------:R-:W-:Y:S01]  /*0830*/  LOP3.LUT R64, R64, 0xffdfffff, RZ, 0xc0, !PT ;  /* 0xffdfffff40407812 */ /* 0x000fe200078ec0ff */
[----:B----4-:R-:W-:Y:S01]  /*0840*/  @!P3 IMAD R6, R15, R24, RZ ;  /* 0x000000180f06b224 */ /* 0x010fe200078e02ff */
[----:B------:R-:W-:-:S02]  /*0850*/  @!P4 IADD3 R3, PT, PT, R3, R9, RZ ;  /* 0x000000090303c210 */ /* 0x000fc40007ffe0ff */
[----:B------:R-:W-:Y:S01]  /*0860*/  @!P4 SHF.L.U32 R87, R2, 0x1, RZ ;  /* 0x000000010257c819 */ /* 0x000fe200000006ff */
[----:B------:R-:W3:Y:S01]  /*0870*/  @!P3 LDC.64 R20, c[0x0][0x3a0] ;  /* 0x0000e800ff14bb82 */ /* 0x000ee20000000a00 */
[----:B------:R-:W-:Y:S02]  /*0880*/  ISETP.GE.U32.AND P2, PT, R0, UR16, PT ;  /* 0x0000001000007c0c */ /* 0x000fe4000bf46070 */
[----:B------:R-:W-:Y:S02]  /*0890*/  SHF.R.S32.HI R15, RZ, 0x1f, R0 ;  /* 0x0000001fff0f7819 */ /* 0x000fe40000011400 */
[----:B------:R-:W-:Y:S02]  /*08a0*/  @P5 LOP3.LUT R64, R64, 0x200000, RZ, 0xfc, !PT ;  /* 0x0020000040405812 */ /* 0x000fe400078efcff */
[----:B0-----:R-:W-:Y:S01]  /*08b0*/  @!P4 SHF.L.U64.HI R4, R2, 0x1, R3 ;  /* 0x000000010204c819 */ /* 0x001fe20000010203 */
[----:B-1----:R-:W-:Y:S01]  /*08c0*/  @!P6 IMAD R8, R17, R28, RZ ;  /* 0x0000001c1108e224 */ /* 0x002fe200078e02ff */
[----:B------:R-:W-:Y:S01]  /*08d0*/  @!P4 IADD3 R84, P1, PT, R87, R84, RZ ;  /* 0x000000545754c210 */ /* 0x000fe20007f3e0ff */
[----:B------:R-:W0:Y:S01]  /*08e0*/  @!P5 LDC.64 R80, c[0x0][0x3a0] ;  /* 0x0000e800ff50db82 */ /* 0x000e220000000a00 */
[----:B------:R-:W-:-:S02]  /*08f0*/  ISETP.GE.AND.EX P4, PT, R15, UR17, PT, P2 ;  /* 0x000000110f007c0c */ /* 0x000fc4000bf86320 */
[----:B------:R-:W-:Y:S02]  /*0900*/  @!P3 MOV R2, R30 ;  /* 0x0000001e0002b202 */ /* 0x000fe40000000f00 */
[----:B------:R-:W-:Y:S02]  /*0910*/  @!P3 MOV R3, R33 ;  /* 0x000000210003b202 */ /* 0x000fe40000000f00 */
[----:B------:R-:W-:Y:S01]  /*0920*/  LOP3.LUT P2, RZ, R64, 0x1000000, RZ, 0xc0, !PT ;  /* 0x0100000040ff7812 */ /* 0x000fe2000784c0ff */
[C---:B------:R-:W-:Y:S02]  /*0930*/  @!P3 IMAD R5, R7.reuse, R25, R6 ;  /* 0x000000190705b224 */ /* 0x040fe400078e0206 */
[----:B------:R-:W-:Y:S02]  /*0940*/  @!P3 IMAD.WIDE.U32 R2, R7, R24, R2 ;  /* 0x000000180702b225 */ /* 0x000fe400078e0002 */
[----:B------:R-:W1:Y:S01]  /*0950*/  @!P5 LDC.64 R6, c[0x0][0x3f8] ;  /* 0x0000fe00ff06db82 */ /* 0x000e620000000a00 */
[----:B------:R-:W-:Y:S01]  /*0960*/  @!P6 MOV R9, R33 ;  /* 0x000000210009e202 */ /* 0x000fe20000000f00 */
[----:B------:R-:W-:Y:S01]  /*0970*/  @!P6 IMAD R17, R11, R29, R8 ;  /* 0x0000001d0b11e224 */ /* 0x000fe200078e0208 */
[----:B------:R-:W-:-:S02]  /*0980*/  @!P3 IADD3 R3, PT, PT, R3, R5, RZ ;  /* 0x000000050303b210 */ /* 0x000fc40007ffe0ff */
[----:B------:R-:W-:-:S03]  /*0990*/  @!P3 SHF.L.U32 R51, R2, 0x1, RZ ;  /* 0x000000010233b819 */ /* 0x000fc600000006ff */
[C---:B------:R-:W-:Y:S02]  /*09a0*/  @!P2 IADD3.X R85, PT, PT, R4.reuse, R85, RZ, P1, !PT ;  /* 0x000000550455a210 */ /* 0x040fe40000ffe4ff */
[----:B------:R-:W-:Y:S02]  /*09b0*/  @!P2 IADD3 R86, P1, PT, R87, R22, RZ ;  /* 0x000000165756a210 */ /* 0x000fe40007f3e0ff */
[----:B------:R-:W-:Y:S02]  /*09c0*/  @!P6 MOV R8, R30 ;  /* 0x0000001e0008e202 */ /* 0x000fe40000000f00 */
[----:B------:R-:W-:Y:S02]  /*09d0*/  @!P2 IADD3.X R87, PT, PT, R4, R23, RZ, P1, !PT ;  /* 0x000000170457a210 */ /* 0x000fe40000ffe4ff */
[----:B------:R-:W-:Y:S01]  /*09e0*/  @!P3 SHF.L.U64.HI R10, R2, 0x1, R3 ;  /* 0x00000001020ab819 */ /* 0x000fe20000010203 */
[----:B------:R-:W4:Y:S01]  /*09f0*/  @!P6 LDC.64 R22, c[0x0][0x398] ;  /* 0x0000e600ff16eb82 */ /* 0x000f220000000a00 */
[----:B---3--:R-:W-:Y:S01]  /*0a00*/  @!P3 IADD3 R4, P1, PT, R51, R20, RZ ;  /* 0x000000143304b210 */ /* 0x008fe20007f3e0ff */
[----:B------:R-:W-:-:S03]  /*0a10*/  @!P6 IMAD.WIDE.U32 R8, R11, R28, R8 ;  /* 0x0000001c0b08e225 */ /* 0x000fc600078e0008 */
[----:B------:R-:W-:-:S03]  /*0a20*/  @!P3 IADD3.X R5, PT, PT, R10, R21, RZ, P1, !PT ;  /* 0x000000150a05b210 */ /* 0x000fc60000ffe4ff */
[----:B------:R-:W3:Y:S01]  /*0a30*/  @!P4 LDC.64 R2, c[0x0][0x3f8] ;  /* 0x0000fe00ff02cb82 */ /* 0x000ee20000000a00 */
[----:B--2---:R-:W-:Y:S02]  /*0a40*/  @!P3 IADD3 R50, P1, PT, R51, R26, RZ ;  /* 0x0000001a3332b210 */ /* 0x004fe40007f3e0ff */
[----:B------:R-:W-:Y:S02]  /*0a50*/  @!P6 IADD3 R9, PT, PT, R9, R17, RZ ;  /* 0x000000110909e210 */ /* 0x000fe40007ffe0ff */
[----:B------:R-:W-:Y:S01]  /*0a60*/  @!P3 IADD3.X R51, PT, PT, R10, R27, RZ, P1, !PT ;  /* 0x0000001b0a33b210 */ /* 0x000fe20000ffe4ff */
[----:B-1----:R-:W-:Y:S01]  /*0a70*/  @!P5 IMAD R12, R19, R6, RZ ;  /* 0x00000006130cd224 */ /* 0x002fe200078e02ff */
[C---:B------:R-:W-:Y:S01]  /*0a80*/  @!P6 SHF.L.U32 R79, R8.reuse, 0x1, RZ ;  /* 0x00000001084fe819 */ /* 0x040fe200000006ff */
[----:B------:R-:W1:Y:S01]  /*0a90*/  @!P5 LDC.64 R16, c[0x0][0x398] ;  /* 0x0000e600ff10db82 */ /* 0x000e620000000a00 */
[----:B------:R-:W-:Y:S02]  /*0aa0*/  @!P6 SHF.L.U64.HI R10, R8, 0x1, R9 ;  /* 0x00000001080ae819 */ /* 0x000fe40000010209 */
[----:B------:R-:W-:-:S02]  /*0ab0*/  @!P5 MOV R8, R30 ;  /* 0x0000001e0008d202 */ /* 0x000fc40000000f00 */
[----:B------:R-:W-:Y:S01]  /*0ac0*/  @!P5 MOV R9, R33 ;  /* 0x000000210009d202 */ /* 0x000fe20000000f00 */
[C---:B------:R-:W-:Y:S02]  /*0ad0*/  @!P5 IMAD R11, R13.reuse, R7, R12 ;  /* 0x000000070d0bd224 */ /* 0x040fe400078e020c */
[----:B------:R-:W2:Y:S01]  /*0ae0*/  @!P4 LDC.64 R18, c[0x0][0x3a0] ;  /* 0x0000e800ff12cb82 */ /* 0x000ea20000000a00 */
[----:B------:R-:W-:Y:S01]  /*0af0*/  @!P5 IMAD.WIDE.U32 R6, R13, R6, R8 ;  /* 0x000000060d06d225 */ /* 0x000fe200078e0008 */
[----:B------:R-:W-:-:S04]  /*0b00*/  @!P6 IADD3 R82, P1, PT, R79, R82, RZ ;  /* 0x000000524f52e210 */ /* 0x000fc80007f3e0ff */
[----:B------:R-:W-:Y:S02]  /*0b10*/  @!P5 IADD3 R7, PT, PT, R7, R11, RZ ;  /* 0x0000000b0707d210 */ /* 0x000fe40007ffe0ff */
[----:B------:R-:W2:Y:S01]  /*0b20*/  @!P4 LDC.64 R12, c[0x0][0x398] ;  /* 0x0000e600ff0ccb82 */ /* 0x000ea20000000a00 */
[----:B------:R-:W-:Y:S01]  /*0b30*/  @!P6 IADD3.X R83, PT, PT, R10, R83, RZ, P1, !PT ;  /* 0x000000530a53e210 */ /* 0x000fe20000ffe4ff */
[----:B---3--:R-:W-:Y:S01]  /*0b40*/  @!P4 IMAD R15, R15, R2, RZ ;  /* 0x000000020f0fc224 */ /* 0x008fe200078e02ff */
[----:B----4-:R-:W-:Y:S02]  /*0b50*/  @!P6 IADD3 R78, P1, PT, R79, R22, RZ ;  /* 0x000000164f4ee210 */ /* 0x010fe40007f3e0ff */
[C---:B------:R-:W-:Y:S02]  /*0b60*/  @!P5 SHF.L.U32 R9, R6.reuse, 0x1, RZ ;  /* 0x000000010609d819 */ /* 0x040fe400000006ff */
[----:B------:R-:W-:Y:S02]  /*0b70*/  @!P5 SHF.L.U64.HI R8, R6, 0x1, R7 ;  /* 0x000000010608d819 */ /* 0x000fe40000010207 */
[----:B------:R-:W-:-:S02]  /*0b80*/  @!P4 MOV R6, R30 ;  /* 0x0000001e0006c202 */ /* 0x000fc40000000f00 */
[----:B------:R-:W-:Y:S01]  /*0b90*/  @!P4 MOV R7, R33 ;  /* 0x000000210007c202 */ /* 0x000fe20000000f00 */
[----:B------:R-:W-:Y:S01]  /*0ba0*/  @!P4 IMAD R15, R0, R3, R15 ;  /* 0x00000003000fc224 */ /* 0x000fe200078e020f */
[----:B------:R-:W-:Y:S02]  /*0bb0*/  @!P6 IADD3.X R79, PT, PT, R10, R23, RZ, P1, !PT ;  /* 0x000000170a4fe210 */ /* 0x000fe40000ffe4ff */
[----:B0-----:R-:W-:Y:S01]  /*0bc0*/  @!P5 IADD3 R80, P1, PT, R9, R80, RZ ;  /* 0x000000500950d210 */ /* 0x001fe20007f3e0ff */
[----:B------:R-:W-:-:S03]  /*0bd0*/  @!P4 IMAD.WIDE.U32 R2, R0, R2, R6 ;  /* 0x000000020002c225 */ /* 0x000fc600078e0006 */
[----:B------:R-:W-:Y:S02]  /*0be0*/  @!P5 IADD3.X R81, PT, PT, R8, R81, RZ, P1, !PT ;  /* 0x000000510851d210 */ /* 0x000fe40000ffe4ff */
[----:B-1----:R-:W-:Y:S02]  /*0bf0*/  @!P5 IADD3 R6, P1, PT, R9, R16, RZ ;  /* 0x000000100906d210 */ /* 0x002fe40007f3e0ff */
[----:B------:R-:W-:Y:S02]  /*0c00*/  @!P4 IADD3 R3, PT, PT, R3, R15, RZ ;  /* 0x0000000f0303c210 */ /* 0x000fe40007ffe0ff */
[----:B------:R-:W-:Y:S02]  /*0c10*/  @!P4 SHF.L.U32 R45, R2, 0x1, RZ ;  /* 0x00000001022dc819 */ /* 0x000fe400000006ff */
[----:B------:R-:W-:Y:S02]  /*0c20*/  @!P5 IADD3.X R7, PT, PT, R8, R17, RZ, P1, !PT ;  /* 0x000000110807d210 */ /* 0x000fe40000ffe4ff */
[----:B------:R-:W-:-:S02]  /*0c30*/  @!P4 SHF.L.U64.HI R2, R2, 0x1, R3 ;  /* 0x000000010202c819 */ /* 0x000fc40000010203 */
[C---:B--2---:R-:W-:Y:S02]  /*0c40*/  @!P4 IADD3 R8, P1, PT, R45.reuse, R18, RZ ;  /* 0x000000122d08c210 */ /* 0x044fe40007f3e0ff */
        /* <DEDUP_REMOVED lines=127> */
[----:B------:R-:W-:Y:S02]  /*1440*/  IADD3 R39, PT, PT, R62, 0x60, RZ ;  /* 0x000000603e277810 */ /* 0x000fe40007ffe0ff */
        /* <DEDUP_REMOVED lines=38> */
[----:B0-----:R-:W-:-:S04]  /*16b0*/  @!P4 IADD3 R40, P1, PT, R41, R38, RZ ;  /* 0x000000262928c210 */ /* 0x001fc80007f3e0ff */
[----:B------:R-:W-:Y:S02]  /*16c0*/  @!P4 IADD3.X R41, PT, PT, R28, R39, RZ, P1, !PT ;  /* 0x000000271c29c210 */ /* 0x000fe40000ffe4ff */
[----:B------:R-:W-:Y:S02]  /*16d0*/  IADD3 R39, PT, PT, R62, 0x70, RZ ;  /* 0x000000703e277810 */ /* 0x000fe40007ffe0ff */
[----:B------:R-:W-:Y:S02]  /*16e0*/  LOP3.LUT R63, R63, 0xfffffff7, RZ, 0xc0, !PT ;  /* 0xfffffff73f3f7812 */ /* 0x000fe400078ec0ff */
[----:B------:R-:W-:Y:S02]  /*16f0*/  SHF.R.S32.HI R29, RZ, 0x1f, R39 ;  /* 0x0000001fff1d7819 */ /* 0x000fe40000011427 */
[----:B------:R-:W-:Y:S02]  /*1700*/  ISETP.GE.U32.AND P1, PT, R39, UR16, PT ;  /* 0x0000001027007c0c */ /* 0x000fe4000bf26070 */
[----:B------:R-:W-:-:S02]  /*1710*/  @P2 LOP3.LUT R64, R64, 0x4000, RZ, 0xfc, !PT ;  /* 0x0000400040402812 */ /* 0x000fc400078efcff */
        /* <DEDUP_REMOVED lines=13> */
[C---:B-1----:R-:W-:Y:S02]  /*17f0*/  @!P2 IADD3 R72, P1, PT, R71.reuse, R72, RZ ;  /* 0x000000484748a210 */ /* 0x042fe40007f3e0ff */
        /* <DEDUP_REMOVED lines=44> */
[----:B------:R-:W-:Y:S02]  /*1ac0*/  IADD3 R59, PT, PT, R62, 0x88, RZ ;  /* 0x000000883e3b7810 */ /* 0x000fe40007ffe0ff */
        /* <DEDUP_REMOVED lines=25> */
[----:B------:R-:W0:Y:S08]  /*1c60*/  @!P6 LDC.64 R56, c[0x0][0x3f8] ;  /* 0x0000fe00ff38eb82 */ /* 0x000e300000000a00 */
[----:B------:R-:W1:Y:S01]  /*1c70*/  @!P6 LDC.64 R60, c[0x0][0x3a0] ;  /* 0x0000e800ff3ceb82 */ /* 0x000e620000000a00 */
[----:B------:R-:W-:-:S07]  /*1c80*/  @!P6 MOV R58, R30 ;  /* 0x0000001e003ae202 */ /* 0x000fce0000000f00 */
[----:B------:R-:W2:Y:S01]  /*1c90*/  @!P6 LDC.64 R92, c[0x0][0x398] ;  /* 0x0000e600ff5ceb82 */ /* 0x000ea20000000a00 */
[----:B0-----:R-:W-:Y:S01]  /*1ca0*/  @!P6 IMAD R0, R59, R56, RZ ;  /* 0x000000383b00e224 */ /* 0x001fe200078e02ff */
[----:B------:R-:W-:-:S03]  /*1cb0*/  @!P6 MOV R59, R33 ;  /* 0x00000021003be202 */ /* 0x000fc60000000f00 */
[C---:B------:R-:W-:Y:S02]  /*1cc0*/  @!P6 IMAD R57, R65.reuse, R57, R0 ;  /* 0x000000394139e224 */ /* 0x040fe400078e0200 */
[----:B------:R-:W-:-:S05]  /*1cd0*/  @!P6 IMAD.WIDE.U32 R58, R65, R56, R58 ;  /* 0x00000038413ae225 */ /* 0x000fca00078e003a */
[----:B------:R-:W-:Y:S02]  /*1ce0*/  @!P6 IADD3 R59, PT, PT, R59, R57, RZ ;  /* 0x000000393b3be210 */ /* 0x000fe40007ffe0ff */
[C---:B------:R-:W-:Y:S02]  /*1cf0*/  @!P6 SHF.L.U32 R57, R58.reuse, 0x1, RZ ;  /* 0x000000013a39e819 */ /* 0x040fe400000006ff */
[----:B------:R-:W-:Y:S02]  /*1d00*/  @!P6 SHF.L.U64.HI R58, R58, 0x1, R59 ;  /* 0x000000013a3ae819 */ /* 0x000fe4000001023b */
[----:B-1----:R-:W-:Y:S02]  /*1d10*/  @!P6 IADD3 R60, P1, PT, R57, R60, RZ ;  /* 0x0000003c393ce210 */ /* 0x002fe40007f3e0ff */
[----:B------:R-:W-:Y:S02]  /*1d20*/  LOP3.LUT R64, R64, 0xfffffbff, RZ, 0xc0, !PT ;  /* 0xfffffbff40407812 */ /* 0x000fe400078ec0ff */
[----:B------:R-:W-:-:S02]  /*1d30*/  @!P6 IADD3.X R61, PT, PT, R58, R61, RZ, P1, !PT ;  /* 0x0000003d3a3de210 */ /* 0x000fc40000ffe4ff */
[----:B------:R-:W-:Y:S02]  /*1d40*/  @P4 LOP3.LUT R64, R64, 0x400, RZ, 0xfc, !PT ;  /* 0x0000040040404812 */ /* 0x000fe400078efcff */
[----:B--2---:R-:W-:Y:S02]  /*1d50*/  @!P6 IADD3 R92, P1, PT, R57, R92, RZ ;  /* 0x0000005c395ce210 */ /* 0x004fe40007f3e0ff */
[----:B------:R-:W-:Y:S02]  /*1d60*/  IADD3 R65, PT, PT, R62, 0x98, RZ ;  /* 0x000000983e417810 */ /* 0x000fe40007ffe0ff */
[----:B------:R-:W-:Y:S02]  /*1d70*/  LOP3.LUT R64, R64, 0xfffffdff, RZ, 0xc0, !PT ;  /* 0xfffffdff40407812 */ /* 0x000fe400078ec0ff */
[----:B------:R-:W-:Y:S02]  /*1d80*/  @!P6 IADD3.X R93, PT, PT, R58, R93, RZ, P1, !PT ;  /* 0x0000005d3a5de210 */ /* 0x000fe40000ffe4ff */
[----:B------:R-:W-:-:S02]  /*1d90*/  SHF.R.S32.HI R89, RZ, 0x1f, R65 ;  /* 0x0000001fff597819 */ /* 0x000fc40000011441 */
        /* <DEDUP_REMOVED lines=37> */
[----:B------:R-:W0:Y:S02]  /*1ff0*/  @!P3 LDC.64 R88, c[0x0][0x398] ;  /* 0x0000e600ff58bb82 */ /* 0x000e240000000a00 */
[----:B0-----:R-:W-:-:S04]  /*2000*/  @!P3 IADD3 R88, P1, PT, R90, R88, RZ ;  /* 0x000000585a58b210 */ /* 0x001fc80007f3e0ff */
[----:B------:R-:W-:Y:S02]  /*2010*/  @!P3 IADD3.X R89, PT, PT, R0, R89, RZ, P1, !PT ;  /* 0x000000590059b210 */ /* 0x000fe40000ffe4ff */
[----:B------:R-:W-:-:S06]  /*2020*/  MOV R0, RZ ;  /* 0x000000ff00007202 */ /* 0x000fcc0000000f00 */
[----:B------:R-:W2:Y:S04]  /*2030*/  @!P0 LDG.E R0, desc[UR10][R52.64] ;  /* 0x0000000a34008981 */ /* 0x000ea8000c1e1900 */
[----:B------:R0:W-:Y:S02]  /*2040*/  @!P3 STL.64 [R1+0x110], R36 ;  /* 0x000110240100b387 */ /* 0x0001e40000100a00 */
[----:B0-----:R-:W-:-:S06]  /*2050*/  HFMA2 R36, -RZ, RZ, 0, 0 ;  /* 0x00000000ff247431 */ /* 0x001fcc00000001ff */
[----:B------:R-:W3:Y:S01]  /*2060*/  @!P0 LDG.E R36, desc[UR10][R48.64] ;  /* 0x0000000a30248981 */ /* 0x000ee2000c1e1900 */
[----:B------:R-:W-:-:S04]  /*2070*/  LOP3.LUT R63, R63, 0xffffffdf, RZ, 0xc0, !PT ;  /* 0xffffffdf3f3f7812 */ /* 0x000fc800078ec0ff */
[----:B------:R-:W-:Y:S02]  /*2080*/  @P4 LOP3.LUT R63, R63, 0x20, RZ, 0xfc, !PT ;  /* 0x000000203f3f4812 */ /* 0x000fe400078efcff */
[C---:B------:R-:W-:Y:S02]  /*2090*/  LOP3.LUT P4, RZ, R64.reuse, 0x1000000, RZ, 0xc0, !PT ;  /* 0x0100000040ff7812 */ /* 0x040fe4000788c0ff */
[----:B------:R-:W-:Y:S02]  /*20a0*/  LOP3.LUT R64, R64, 0xfffffeff, RZ, 0xc0, !PT ;  /* 0xfffffeff40407812 */ /* 0x000fe400078ec0ff */
[----:B------:R-:W-:Y:S02]  /*20b0*/  LOP3.LUT R63, R63, 0xffffffbf, RZ, 0xc0, !PT ;  /* 0xffffffbf3f3f7812 */ /* 0x000fe400078ec0ff */
[----:B------:R-:W-:Y:S02]  /*20c0*/  @P5 LOP3.LUT R64, R64, 0x100, RZ, 0xfc, !PT ;  /* 0x0000010040405812 */ /* 0x000fe400078efcff */
[----:B------:R-:W-:-:S02]  /*20d0*/  @P5 LOP3.LUT R63, R63, 0x40, RZ, 0xfc, !PT ;  /* 0x000000403f3f5812 */ /* 0x000fc400078efcff */
[----:B------:R-:W-:-:S04]  /*20e0*/  LOP3.LUT R64, R64, 0xffffff7f, RZ, 0xc0, !PT ;  /* 0xffffff7f40407812 */ /* 0x000fc800078ec0ff */
[----:B------:R-:W-:-:S04]  /*20f0*/  @P6 LOP3.LUT R64, R64, 0x80, RZ, 0xfc, !PT ;  /* 0x0000008040406812 */ /* 0x000fc800078efcff */
[----:B------:R-:W-:-:S04]  /*2100*/  LOP3.LUT R64, R64, 0xffffffbf, RZ, 0xc0, !PT ;  /* 0xffffffbf40407812 */ /* 0x000fc800078ec0ff */
[----:B------:R-:W-:Y:S02]  /*2110*/  @P2 LOP3.LUT R64, R64, 0x40, RZ, 0xfc, !PT ;  /* 0x0000004040402812 */ /* 0x000fe400078efcff */
[----:B------:R-:W-:Y:S02]  /*2120*/  CS2R R90, SRZ ;  /* 0x00000000005a7805 */ /* 0x000fe4000001ff00 */
[C---:B------:R-:W-:Y:S02]  /*2130*/  LOP3.LUT P2, RZ, R64.reuse, 0x800000, RZ, 0xc0, !PT ;  /* 0x0080000040ff7812 */ /* 0x040fe4000784c0ff */
[----:B------:R-:W-:Y:S02]  /*2140*/  LOP3.LUT R64, R64, 0xffffffdf, RZ, 0xc0, !PT ;  /* 0xffffffdf40407812 */ /* 0x000fe400078ec0ff */
[----:B------:R0:W4:Y:S02]  /*2150*/  @!P4 LDG.E R91, desc[UR10][R84.64] ;  /* 0x0000000a545bc981 */ /* 0x000124000c1e1900 */
[----:B------:R-:W-:-:S02]  /*2160*/  @P3 LOP3.LUT R64, R64, 0x20, RZ, 0xfc, !PT ;  /* 0x0000002040403812 */ /* 0x000fc400078efcff */
[----:B------:R1:W4:Y:S01]  /*2170*/  @!P4 LDG.E R90, desc[UR10][R86.64] ;  /* 0x0000000a565ac981 */ /* 0x000322000c1e1900 */
[----:B0-----:R-:W-:Y:S02]  /*2180*/  CS2R R84, SRZ ;  /* 0x0000000000547805 */ /* 0x001fe4000001ff00 */
[C---:B------:R-:W-:Y:S02]  /*2190*/  LOP3.LUT P3, RZ, R64.reuse, 0x400000, RZ, 0xc0, !PT ;  /* 0x0040000040ff7812 */ /* 0x040fe4000786c0ff */
[----:B------:R-:W-:Y:S02]  /*21a0*/  LOP3.LUT R64, R64, 0xffffffef, RZ, 0xc0, !PT ;  /* 0xffffffef40407812 */ /* 0x000fe400078ec0ff */
[----:B------:R-:W4:Y:S01]  /*21b0*/  @!P2 LDG.E R85, desc[UR10][R50.64] ;  /* 0x0000000a3255a981 */ /* 0x000f22000c1e1900 */
[----:B-1----:R-:W-:-:S08]  /*21c0*/  HFMA2 R86, -RZ, RZ, 0, 0 ;  /* 0x00000000ff567431 */ /* 0x002fd000000001ff */
[----:B------:R0:W4:Y:S04]  /*21d0*/  @!P3 LDG.E R84, desc[UR10][R82.64] ;  /* 0x0000000a5254b981 */ /* 0x000128000c1e1900 */
[----:B------:R1:W4:Y:S01]  /*21e0*/  @!P2 LDG.E R86, desc[UR10][R4.64] ;  /* 0x0000000a0456a981 */ /* 0x000322000c1e1900 */
[----:B0-----:R-:W-:-:S06]  /*21f0*/  MOV R82, RZ ;  /* 0x000000ff00527202 */ /* 0x001fcc0000000f00 */
[----:B------:R0:W4:Y:S04]  /*2200*/  @!P3 LDG.E R82, desc[UR10][R78.64] ;  /* 0x0000000a4e52b981 */ /* 0x000128000c1e1900 */
[----:B--2---:R2:W-:Y:S02]  /*2210*/  STL [R1+0x118], R0 ;  /* 0x0001180001007387 */ /* 0x0045e40000100800 */
[----:B--2---:R-:W-:-:S04]  /*2220*/  IADD3 R0, PT, PT, R62, 0xa8, RZ ;  /* 0x000000a83e007810 */ /* 0x004fc80007ffe0ff */
[----:B------:R-:W-:Y:S02]  /*2230*/  SHF.R.S32.HI R48, RZ, 0x1f, R0 ;  /* 0x0000001fff307819 */ /* 0x000fe40000011400 */
[----:B------:R-:W-:-:S04]  /*2240*/  ISETP.GE.U32.AND P1, PT, R0, UR16, PT ;  /* 0x0000001000007c0c */ /* 0x000fc8000bf26070 */
[----:B------:R-:W-:-:S13]  /*2250*/  ISETP.GE.AND.EX P5, PT, R48, UR17, PT, P1 ;  /* 0x0000001130007c0c */ /* 0x000fda000bfa6310 */
[----:B------:R-:W2:Y:S01]  /*2260*/  @!P5 LDC.64 R52, c[0x0][0x3f8] ;  /* 0x0000fe00ff34db82 */ /* 0x000ea20000000a00 */
[----:B------:R-:W-:Y:S01]  /*2270*/  @!P5 MOV R49, R33 ;  /* 0x000000210031d202 */ /* 0x000fe20000000f00 */
[----:B--2---:R-:W-:Y:S01]  /*2280*/  @!P5 IMAD R65, R48, R52, RZ ;  /* 0x000000343041d224 */ /* 0x004fe200078e02ff */
[----:B------:R-:W-:-:S03]  /*2290*/  @!P5 MOV R48, R30 ;  /* 0x0000001e0030d202 */ /* 0x000fc60000000f00 */
[C---:B------:R-:W-:Y:S02]  /*22a0*/  @!P5 IMAD R65, R0.reuse, R53, R65 ;  /* 0x000000350041d224 */ /* 0x040fe400078e0241 */
[----:B------:R-:W-:Y:S02]  /*22b0*/  @!P5 IMAD.WIDE.U32 R52, R0, R52, R48 ;  /* 0x000000340034d225 */ /* 0x000fe400078e0030 */
[----:B------:R-:W2:Y:S03]  /*22c0*/  @!P5 LDC.64 R48, c[0x0][0x3a0] ;  /* 0x0000e800ff30db82 */ /* 0x000ea60000000a00 */
[----:B------:R-:W-:-:S04]  /*22d0*/  @!P5 IADD3 R65, PT, PT, R53, R65, RZ ;  /* 0x000000413541d210 */ /* 0x000fc80007ffe0ff */
[C---:B------:R-:W-:Y:S02]  /*22e0*/  @!P5 SHF.L.U64.HI R0, R52.reuse, 0x1, R65 ;  /* 0x000000013400d819 */ /* 0x040fe40000010241 */
[----:B------:R-:W-:Y:S02]  /*22f0*/  @!P5 SHF.L.U32 R65, R52, 0x1, RZ ;  /* 0x000000013441d819 */ /* 0x000fe400000006ff */
[----:B------:R-:W1:Y:S02]  /*2300*/  @!P5 LDC.64 R52, c[0x0][0x398] ;  /* 0x0000e600ff34db82 */ /* 0x000e640000000a00 */
[----:B--2---:R-:W-:-:S04]  /*2310*/  @!P5 IADD3 R48, P1, PT, R65, R48, RZ ;  /* 0x000000304130d210 */ /* 0x004fc80007f3e0ff */
[----:B------:R-:W-:Y:S02]  /*2320*/  @!P5 IADD3.X R49, PT, PT, R0, R49, RZ, P1, !PT ;  /* 0x000000310031d210 */ /* 0x000fe40000ffe4ff */
[----:B-1----:R-:W-:-:S04]  /*2330*/  @!P5 IADD3 R52, P1, PT, R65, R52, RZ ;  /* 0x000000344134d210 */ /* 0x002fc80007f3e0ff */
[----:B------:R-:W-:Y:S02]  /*2340*/  @!P5 IADD3.X R53, PT, PT, R0, R53, RZ, P1, !PT ;  /* 0x000000350035d210 */ /* 0x000fe40000ffe4ff */
[----:B------:R-:W-:-:S04]  /*2350*/  IADD3 R0, PT, PT, R62, 0xb0, RZ ;  /* 0x000000b03e007810 */ /* 0x000fc80007ffe0ff */
[----:B------:R-:W-:Y:S02]  /*2360*/  SHF.R.S32.HI R50, RZ, 0x1f, R0 ;  /* 0x0000001fff327819 */ /* 0x000fe40000011400 */
[----:B------:R-:W-:Y:S02]  /*2370*/  ISETP.GE.U32.AND P1, PT, R0, UR16, PT ;  /* 0x0000001000007c0c */ /* 0x000fe4000bf26070 */
[----:B------:R-:W-:Y:S02]  /*2380*/  @P5 LOP3.LUT R64, R64, 0x10, RZ, 0xfc, !PT ;  /* 0x0000001040405812 */ /* 0x000fe400078efcff */
[----:B------:R-:W-:-:S13]  /*2390*/  ISETP.GE.AND.EX P5, PT, R50, UR17, PT, P1 ;  /* 0x0000001132007c0c */ /* 0x000fda000bfa6310 */
[----:B------:R-:W1:Y:S01]  /*23a0*/  @!P5 LDC.64 R4, c[0x0][0x3f8] ;  /* 0x0000fe00ff04db82 */ /* 0x000e620000000a00 */
[----:B------:R-:W-:Y:S01]  /*23b0*/  @!P5 MOV R51, R33 ;  /* 0x000000210033d202 */ /* 0x000fe20000000f00 */
[----:B-1----:R-:W-:Y:S01]  /*23c0*/  @!P5 IMAD R65, R50, R4, RZ ;  /* 0x000000043241d224 */ /* 0x002fe200078e02ff */
[----:B------:R-:W-:-:S03]  /*23d0*/  @!P5 MOV R50, R30 ;  /* 0x0000001e0032d202 */ /* 0x000fc60000000f00 */
[C---:B------:R-:W-:Y:S02]  /*23e0*/  @!P5 IMAD R65, R0.reuse, R5, R65 ;  /* 0x000000050041d224 */ /* 0x040fe400078e0241 */
[----:B------:R-:W-:Y:S02]  /*23f0*/  @!P5 IMAD.WIDE.U32 R50, R0, R4, R50 ;  /* 0x000000040032d225 */ /* 0x000fe400078e0032 */
[----:B------:R-:W1:Y:S03]  /*2400*/  @!P5 LDC.64 R4, c[0x0][0x3a0] ;  /* 0x0000e800ff04db82 */ /* 0x000e660000000a00 */
[----:B------:R-:W-:-:S04]  /*2410*/  @!P5 IADD3 R65, PT, PT, R51, R65, RZ ;  /* 0x000000413341d210 */ /* 0x000fc80007ffe0ff */
[C---:B------:R-:W-:Y:S02]  /*2420*/  @!P5 SHF.L.U64.HI R0, R50.reuse, 0x1, R65 ;  /* 0x000000013200d819 */ /* 0x040fe40000010241 */
[----:B------:R-:W-:Y:S01]  /*2430*/  @!P5 SHF.L.U32 R50, R50, 0x1, RZ ;  /* 0x000000013232d819 */ /* 0x000fe200000006ff */
[----:B---3--:R1:W-:Y:S03]  /*2440*/  STL [R1+0x11c], R36 ;  /* 0x00011c2401007387 */ /* 0x0083e60000100800 */
[----:B-1----:R-:W-:-:S04]  /*2450*/  @!P5 IADD3 R36, P1, PT, R50, R4, RZ ;  /* 0x000000043224d210 */ /* 0x002fc80007f3e0ff */
[----:B------:R-:W-:Y:S02]  /*2460*/  @!P5 IADD3.X R37, PT, PT, R0, R5, RZ, P1, !PT ;  /* 0x000000050025d210 */ /* 0x000fe40000ffe4ff */
[----:B------:R-:W1:Y:S01]  /*2470*/  @!P5 LDC.64 R4, c[0x0][0x398] ;  /* 0x0000e600ff04db82 */ /* 0x000e620000000a00 */
[C---:B------:R-:W-:Y:S02]  /*2480*/  LOP3.LUT P4, RZ, R64.reuse, 0x200000, RZ, 0xc0, !PT ;  /* 0x0020000040ff7812 */ /* 0x040fe4000788c0ff */
[----:B------:R1:W-:Y:S01]  /*2490*/  @!P5 STL.64 [R1+0x138], R36 ;  /* 0x000138240100d387 */ /* 0x0003e20000100a00 */
[----:B0-----:R-:W-:Y:S01]  /*24a0*/  HFMA2 R78, -RZ, RZ, 0, 0 ;  /* 0x00000000ff4e7431 */ /* 0x001fe200000001ff */
[----:B------:R-:W-:-:S09]  /*24b0*/  LOP3.LUT P2, RZ, R64, 0x100000, RZ, 0xc0, !PT ;  /* 0x0010000040ff7812 */ /* 0x000fd2000784c0ff */
[----:B------:R-:W2:Y:S01]  /*24c0*/  @!P4 LDG.E R78, desc[UR10][R80.64] ;  /* 0x0000000a504ec981 */ /* 0x000ea2000c1e1900 */
[----:B-1----:R-:W-:-:S04]  /*24d0*/  @!P5 IADD3 R36, P1, PT, R50, R4, RZ ;  /* 0x000000043224d210 */ /* 0x002fc80007f3e0ff */
[----:B------:R-:W-:Y:S02]  /*24e0*/  @!P5 IADD3.X R37, PT, PT, R0, R5, RZ, P1, !PT ;  /* 0x000000050025d210 */ /* 0x000fe40000ffe4ff */
[----:B------:R-:W-:Y:S02]  /*24f0*/  MOV R5, RZ ;  /* 0x000000ff00057202 */ /* 0x000fe40000000f00 */
[----:B------:R-:W-:-:S04]  /*2500*/  IADD3 R0, PT, PT, R62, 0xb8, RZ ;  /* 0x000000b83e007810 */ /* 0x000fc80007ffe0ff */
[----:B------:R0:W3:Y:S01]  /*2510*/  @!P4 LDG.E R5, desc[UR10][R6.64] ;  /* 0x0000000a0605c981 */ /* 0x0000e2000c1e1900 */
[----:B------:R-:W-:Y:S02]  /*2520*/  SHF.R.S32.HI R4, RZ, 0x1f, R0 ;  /* 0x0000001fff047819 */ /* 0x000fe40000011400 */
[----:B------:R-:W-:Y:S01]  /*2530*/  ISETP.GE.U32.AND P1, PT, R0, UR16, PT ;  /* 0x0000001000007c0c */ /* 0x000fe2000bf26070 */
[----:B0-----:R-:W-:-:S03]  /*2540*/  HFMA2 R7, -RZ, RZ, 0, 0 ;  /* 0x00000000ff077431 */ /* 0x001fc600000001ff */
[----:B------:R-:W-:-:S03]  /*2550*/  ISETP.GE.AND.EX P4, PT, R4, UR17, PT, P1 ;  /* 0x0000001104007c0c */ /* 0x000fc6000bf86310 */
[----:B------:R0:W3:Y:S02]  /*2560*/  @!P2 LDG.E R7, desc[UR10][R8.64] ;  /* 0x0000000a0807a981 */ /* 0x0000e4000c1e1900 */
[----:B0-----:R-:W-:-:S06]  /*2570*/  CS2R R8, SRZ ;  /* 0x0000000000087805 */ /* 0x001fcc000001ff00 */
[----:B------:R0:W3:Y:S02]  /*2580*/  @!P2 LDG.E R8, desc[UR10][R44.64] ;  /* 0x0000000a2c08a981 */ /* 0x0000e4000c1e1900 */
[----:B0-----:R-:W0:Y:S01]  /*2590*/  @!P4 LDC.64 R44, c[0x0][0x3f8] ;  /* 0x0000fe00ff2ccb82 */ /* 0x001e220000000a00 */
[----:B------:R-:W-:Y:S02]  /*25a0*/  @!P4 MOV R50, R30 ;  /* 0x0000001e0032c202 */ /* 0x000fe40000000f00 */
[----:B------:R-:W-:Y:S02]  /*25b0*/  @!P4 MOV R51, R33 ;  /* 0x000000210033c202 */ /* 0x000fe40000000f00 */
[----:B------:R-:W-:Y:S01]  /*25c0*/  LOP3.LUT R64, R64, 0xfffffff7, RZ, 0xc0, !PT ;  /* 0xfffffff740407812 */ /* 0x000fe200078ec0ff */
        /* <DEDUP_REMOVED lines=8> */
[----:B------:R-:W-:-:S04]  /*2650*/  @P5 LOP3.LUT R64, R64, 0x8, RZ, 0xfc, !PT ;  /* 0x0000000840405812 */ /* 0x000fc800078efcff */
[----:B------:R-:W-:Y:S01]  /*2660*/  LOP3.LUT P3, RZ, R64, 0x80000, RZ, 0xc0, !PT ;  /* 0x0008000040ff7812 */ /* 0x000fe2000786c0ff */
[----:B------:R1:W-:Y:S01]  /*2670*/  @!P5 STL.64 [R1+0x148], R36 ;  /* 0x000148240100d387 */ /* 0x0003e20000100a00 */
[----:B0-----:R-:W-:-:S11]  /*2680*/  @!P4 IADD3 R50, P1, PT, R4, R50, RZ ;  /* 0x000000320432c210 */ /* 0x001fd60007f3e0ff */
[----:B------:R0:W3:Y:S01]  /*2690*/  @!P3 LDG.E R9, desc[UR10][R10.64] ;  /* 0x0000000a0a09b981 */ /* 0x0000e2000c1e1900 */
[----:B------:R-:W-:Y:S02]  /*26a0*/  @!P4 IADD3.X R51, PT, PT, R0, R51, RZ, P1, !PT ;  /* 0x000000330033c210 */ /* 0x000fe40000ffe4ff */
[----:B-1----:R-:W-:Y:S01]  /*26b0*/  @!P4 IADD3 R36, P1, PT, R4, R44, RZ ;  /* 0x0000002c0424c210 */ /* 0x002fe20007f3e0ff */
[----:B0-----:R-:W-:-:S03]  /*26c0*/  HFMA2 R11, -RZ, RZ, 0, 0 ;  /* 0x00000000ff0b7431 */ /* 0x001fc600000001ff */
        /* <DEDUP_REMOVED lines=10> */
[----:B------:R0:W3:Y:S02]  /*2770*/  @!P1 LDG.E R13, desc[UR10][R14.64] ;  /* 0x0000000a0e0d9981 */ /* 0x0000e4000c1e1900 */
[----:B0-----:R-:W-:-:S06]  /*2780*/  MOV R14, RZ ;  /* 0x000000ff000e7202 */ /* 0x001fcc0000000f00 */
[----:B------:R0:W3:Y:S02]  /*2790*/  @!P1 LDG.E R14, desc[UR10][R16.64] ;  /* 0x0000000a100e9981 */ /* 0x0000e4000c1e1900 */
[----:B0-----:R-:W0:Y:S01]  /*27a0*/  @!P3 LDC.64 R16, c[0x0][0x3f8] ;  /* 0x0000fe00ff10bb82 */ /* 0x001e220000000a00 */
[----:B------:R-:W-:Y:S02]  /*27b0*/  @!P3 MOV R44, R30 ;  /* 0x0000001e002cb202 */ /* 0x000fe40000000f00 */
[----:B------:R-:W-:Y:S01]  /*27c0*/  @!P3 MOV R45, R33 ;  /* 0x00000021002db202 */ /* 0x000fe20000000f00 */
[-C--:B0-----:R-:W-:Y:S02]  /*27d0*/  @!P3 IMAD R4, R4, R16.reuse, RZ ;  /* 0x000000100404b224 */ /* 0x081fe400078e02ff */
[----:B------:R-:W-:-:S04]  /*27e0*/  @!P3 IMAD.WIDE.U32 R44, R0, R16, R44 ;  /* 0x00000010002cb225 */ /* 0x000fc800078e002c */
[----:B------:R-:W-:Y:S02]  /*27f0*/  @!P3 IMAD R4, R0, R17, R4 ;  /* 0x000000110004b224 */ /* 0x000fe400078e0204 */
[----:B------:R-:W0:Y:S03]  /*2800*/  @!P3 LDC.64 R16, c[0x0][0x3a0] ;  /* 0x0000e800ff10bb82 */ /* 0x000e260000000a00 */
[----:B------:R-:W-:-:S04]  /*2810*/  @!P3 IADD3 R45, PT, PT, R45, R4, RZ ;  /* 0x000000042d2db210 */ /* 0x000fc80007ffe0ff */
[C---:B------:R-:W-:Y:S02]  /*2820*/  @!P3 SHF.L.U64.HI R0, R44.reuse, 0x1, R45 ;  /* 0x000000012c00b819 */ /* 0x040fe4000001022d */
[----:B------:R-:W-:Y:S01]  /*2830*/  @!P3 SHF.L.U32 R44, R44, 0x1, RZ ;  /* 0x000000012c2cb819 */ /* 0x000fe200000006ff */
[----:B------:R0:W-:Y:S03]  /*2840*/  @!P4 STL.64 [R1+0x140], R36 ;  /* 0x000140240100c387 */ /* 0x0001e60000100a00 */
[----:B0-----:R-:W-:-:S04]  /*2850*/  @!P3 IADD3 R36, P1, PT, R44, R16, RZ ;  /* 0x000000102c24b210 */ /* 0x001fc80007f3e0ff */
[----:B------:R-:W-:Y:S02]  /*2860*/  @!P3 IADD3.X R37, PT, PT, R0, R17, RZ, P1, !PT ;  /* 0x000000110025b210 */ /* 0x000fe40000ffe4ff */
[----:B------:R-:W0:Y:S03]  /*2870*/  @!P3 LDC.64 R16, c[0x0][0x398] ;  /* 0x0000e600ff10bb82 */ /* 0x000e260000000a00 */
[----:B------:R1:W-:Y:S04]  /*2880*/  @!P3 STL.64 [R1+0x128], R36 ;  /* 0x000128240100b387 */ /* 0x0003e80000100a00 */
[----:B-1----:R-:W4:Y:S01]  /*2890*/  LDL.LU.64 R36, [R1+0x218] ;  /* 0x0002180001247983 */ /* 0x002f220000300a00 */
[----:B------:R-:W-:-:S02]  /*28a0*/  LOP3.LUT P2, RZ, R64, 0x20000, RZ, 0xc0, !PT ;  /* 0x0002000040ff7812 */ /* 0x000fc4000784c0ff */
[----:B------:R-:W-:Y:S02]  /*28b0*/  LOP3.LUT R64, R64, 0xfffffffd, RZ, 0xc0, !PT ;  /* 0xfffffffd40407812 */ /* 0x000fe400078ec0ff */
[----:B0-----:R-:W-:-:S04]  /*28c0*/  @!P3 IADD3 R44, P1, PT, R44, R16, RZ ;  /* 0x000000102c2cb210 */ /* 0x001fc80007f3e0ff */
[----:B------:R-:W-:Y:S02]  /*28d0*/  @!P3 IADD3.X R45, PT, PT, R0, R17, RZ, P1, !PT ;  /* 0x00000011002db210 */ /* 0x000fe40000ffe4ff */
[----:B------:R-:W-:Y:S02]  /*28e0*/  CS2R R16, SRZ ;  /* 0x0000000000107805 */ /* 0x000fe4000001ff00 */
[----:B------:R-:W-:Y:S02]  /*28f0*/  IADD3 R0, PT, PT, R62, 0xc8, RZ ;  /* 0x000000c83e007810 */ /* 0x000fe40007ffe0ff */
[----:B------:R-:W-:Y:S02]  /*2900*/  @P3 LOP3.LUT R64, R64, 0x2, RZ, 0xfc, !PT ;  /* 0x0000000240403812 */ /* 0x000fe400078efcff */
[----:B------:R-:W-:Y:S01]  /*2910*/  SHF.R.S32.HI R4, RZ, 0x1f, R0 ;  /* 0x0000001fff047819 */ /* 0x000fe20000011400 */
[----:B------:R0:W3:Y:S01]  /*2920*/  @!P2 LDG.E R17, desc[UR10][R18.64] ;  /* 0x0000000a1211a981 */ /* 0x0000e2000c1e1900 */
[----:B------:R-:W-:-:S02]  /*2930*/  ISETP.GE.U32.AND P1, PT, R0, UR16, PT ;  /* 0x0000001000007c0c */ /* 0x000fc4000bf26070 */
[----:B0-----:R-:W-:Y:S01]  /*2940*/  CS2R R18, SRZ ;  /* 0x0000000000127805 */ /* 0x001fe2000001ff00 */
[----:B------:R0:W-:Y:S01]  /*2950*/  @!P3 STL.64 [R1+0x130], R44 ;  /* 0x0001302c0100b387 */ /* 0x0001e20000100a00 */
[C---:B------:R-:W-:Y:S02]  /*2960*/  LOP3.LUT P5, RZ, R63.reuse, 0x40, RZ, 0xc0, !PT ;  /* 0x000000403fff7812 */ /* 0x040fe400078ac0ff */
[C---:B------:R-:W-:Y:S02]  /*2970*/  LOP3.LUT P4, RZ, R63.reuse, 0x20, RZ, 0xc0, !PT ;  /* 0x000000203fff7812 */ /* 0x040fe4000788c0ff */
[----:B------:R-:W-:Y:S01]  /*2980*/  LOP3.LUT P3, RZ, R63, 0x10, RZ, 0xc0, !PT ;  /* 0x000000103fff7812 */ /* 0x000fe2000786c0ff */
[----:B----4-:R-:W4:Y:S01]  /*2990*/  @!P2 LDG.E R16, desc[UR10][R36.64] ;  /* 0x0000000a2410a981 */ /* 0x010f22000c1e1900 */
[----:B------:R-:W-:Y:S02]  /*29a0*/  ISETP.GE.AND.EX P2, PT, R4, UR17, PT, P1 ;  /* 0x0000001104007c0c */ /* 0x000fe4000bf46310 */
[----:B------:R-:W-:-:S11]  /*29b0*/  LOP3.LUT P1, RZ, R64, 0x10000, RZ, 0xc0, !PT ;  /* 0x0001000040ff7812 */ /* 0x000fd6000782c0ff */
[----:B0-----:R-:W0:Y:S02]  /*29c0*/  @!P2 LDC.64 R44, c[0x0][0x3a0] ;  /* 0x0000e800ff2cab82 */ /* 0x001e240000000a00 */
[----:B------:R1:W4:Y:S02]  /*29d0*/  @!P1 LDG.E R19, desc[UR10][R20.64] ;  /* 0x0000000a14139981 */ /* 0x000324000c1e1900 */
[----:B-1----:R-:W-:-:S06]  /*29e0*/  CS2R R20, SRZ ;  /* 0x0000000000147805 */ /* 0x002fcc000001ff00 */
[----:B------:R1:W4:Y:S01]  /*29f0*/  @!P1 LDG.E R21, desc[UR10][R22.64] ;  /* 0x0000000a16159981 */ /* 0x000322000c1e1900 */
[----:B------:R-:W-:Y:S02]  /*2a00*/  @!P2 MOV R36, R30 ;  /* 0x0000001e0024a202 */ /* 0x000fe40000000f00 */
[----:B------:R-:W-:Y:S01]  /*2a10*/  @!P2 MOV R37, R33 ;  /* 0x000000210025a202 */ /* 0x000fe20000000f00 */
[----:B------:R-:W4:Y:S01]  /*2a20*/  @!P4 LDG.E R20, desc[UR10][R42.64] ;  /* 0x0000000a2a14c981 */ /* 0x000f22000c1e1900 */
[----:B-1----:R-:W1:Y:S02]  /*2a30*/  @!P2 LDC.64 R22, c[0x0][0x3f8] ;  /* 0x0000fe00ff16ab82 */ /* 0x002e640000000a00 */
[-C--:B-1----:R-:W-:Y:S02]  /*2a40*/  @!P2 IMAD R4, R4, R22.reuse, RZ ;  /* 0x000000160404a224 */ /* 0x082fe400078e02ff */
[----:B------:R-:W-:-:S04]  /*2a50*/  @!P2 IMAD.WIDE.U32 R36, R0, R22, R36 ;  /* 0x000000160024a225 */ /* 0x000fc800078e0024 */
[----:B------:R-:W-:-:S05]  /*2a60*/  @!P2 IMAD R23, R0, R23, R4 ;  /* 0x000000170017a224 */ /* 0x000fca00078e0204 */
[----:B------:R-:W-:Y:S02]  /*2a70*/  @!P2 IADD3 R15, PT, PT, R37, R23, RZ ;  /* 0x00000017250fa210 */ /* 0x000fe40007ffe0ff */
[----:B------:R-:W1:Y:S02]  /*2a80*/  @!P2 LDC.64 R22, c[0x0][0x398] ;  /* 0x0000e600ff16ab82 */ /* 0x000e640000000a00 */
[C---:B------:R-:W-:Y:S02]  /*2a90*/  @!P2 SHF.L.U64.HI R0, R36.reuse, 0x1, R15 ;  /* 0x000000012400a819 */ /* 0x040fe4000001020f */
[----:B------:R-:W-:Y:S02]  /*2aa0*/  @!P2 SHF.L.U32 R36, R36, 0x1, RZ ;  /* 0x000000012424a819 */ /* 0x000fe400000006ff */
[----:B------:R-:W-:Y:S02]  /*2ab0*/  LOP3.LUT R64, R64, 0xfffffffe, RZ, 0xc0, !PT ;  /* 0xfffffffe40407812 */ /* 0x000fe400078ec0ff */
[----:B0-----:R-:W-:-:S02]  /*2ac0*/  @!P2 IADD3 R44, P1, PT, R36, R44, RZ ;  /* 0x0000002c242ca210 */ /* 0x001fc40007f3e0ff */
[----:B------:R-:W-:Y:S02]  /*2ad0*/  @P2 LOP3.LUT R64, R64, 0x1, RZ, 0xfc, !PT ;  /* 0x0000000140402812 */ /* 0x000fe400078efcff */
[----:B------:R-:W-:Y:S02]  /*2ae0*/  @!P2 IADD3.X R45, PT, PT, R0, R45, RZ, P1, !PT ;  /* 0x0000002d002da210 */ /* 0x000fe40000ffe4ff */
[----:B-1----:R-:W-:-:S04]  /*2af0*/  @!P2 IADD3 R36, P1, PT, R36, R22, RZ ;  /* 0x000000162424a210 */ /* 0x002fc80007f3e0ff */
[----:B------:R-:W-:Y:S02]  /*2b00*/  @!P2 IADD3.X R37, PT, PT, R0, R23, RZ, P1, !PT ;  /* 0x000000170025a210 */ /* 0x000fe40000ffe4ff */
[----:B------:R-:W-:Y:S02]  /*2b10*/  LOP3.LUT P1, RZ, R64, 0x8000, RZ, 0xc0, !PT ;  /* 0x0000800040ff7812 */ /* 0x000fe4000782c0ff */
[----:B------:R-:W-:Y:S02]  /*2b20*/  CS2R R22, SRZ ;  /* 0x0000000000167805 */ /* 0x000fe4000001ff00 */
[----:B------:R-:W-:Y:S01]  /*2b30*/  IADD3 R0, PT, PT, R62, 0xd0, RZ ;  /* 0x000000d03e007810 */ /* 0x000fe20007ffe0ff */
[----:B------:R-:W-:Y:S01]  /*2b40*/  @!P2 STL.64 [R1+0x120], R36 ;  /* 0x000120240100a387 */ /* 0x000fe20000100a00 */
[----:B------:R-:W-:-:S03]  /*2b50*/  MOV R4, RZ ;  /* 0x000000ff00047202 */ /* 0x000fc60000000f00 */
[----:B------:R-:W-:Y:S04]  /*2b60*/  STL [R1+0x1fc], R44 ;  /* 0x0001fc2c01007387 */ /* 0x000fe80000100800 */
[----:B------:R-:W-:Y:S04]  /*2b70*/  STL [R1+0x1f8], R45 ;  /* 0x0001f82d01007387 */ /* 0x000fe80000100800 */
[----:B------:R0:W4:Y:S01]  /*2b80*/  @!P1 LDG.E R23, desc[UR10][R24.64] ;  /* 0x0000000a18179981 */ /* 0x000122000c1e1900 */
[----:B------:R-:W-:-:S03]  /*2b90*/  SHF.R.S32.HI R6, RZ, 0x1f, R0 ;  /* 0x0000001fff067819 */ /* 0x000fc60000011400 */
[----:B------:R1:W-:Y:S04]  /*2ba0*/  STL.64 [R1+0x208], R44 ;  /* 0x0002082c01007387 */ /* 0x0003e80000100a00 */
[----:B------:R-:W4:Y:S01]  /*2bb0*/  @!P4 LDG.E R22, desc[UR10][R38.64] ;  /* 0x0000000a2616c981 */ /* 0x000f22000c1e1900 */
[----:B0-----:R-:W-:Y:S02]  /*2bc0*/  CS2R R24, SRZ ;  /* 0x0000000000187805 */ /* 0x001fe4000001ff00 */
[----:B------:R-:W-:-:S04]  /*2bd0*/  LOP3.LUT P2, RZ, R63, 0x8, RZ, 0xc0, !PT ;  /* 0x000000083fff7812 */ /* 0x000fc8000784c0ff */
[----:B------:R-:W4:Y:S01]  /*2be0*/  @!P1 LDG.E R25, desc[UR10][R26.64] ;  /* 0x0000000a1a199981 */ /* 0x000f22000c1e1900 */
[----:B------:R-:W-:-:S03]  /*2bf0*/  ISETP.GE.U32.AND P1, PT, R0, UR16, PT ;  /* 0x0000001000007c0c */ /* 0x000fc6000bf26070 */
[----:B-1----:R-:W2:Y:S01]  /*2c00*/  LDL.LU.64 R44, [R1+0x110] ;  /* 0x00011000012c7983 */ /* 0x002ea20000300a00 */
[----:B------:R-:W-:-:S04]  /*2c10*/  ISETP.GE.AND.EX P1, PT, R6, UR17, PT, P1 ;  /* 0x0000001106007c0c */ /* 0x000fc8000bf26310 */
[----:B------:R0:W4:Y:S09]  /*2c20*/  @!P2 LDG.E R4, desc[UR10][R2.64] ;  /* 0x0000000a0204a981 */ /* 0x000132000c1e1900 */
[----:B0-----:R-:W0:Y:S01]  /*2c30*/  @!P1 LDC.64 R2, c[0x0][0x3f8] ;  /* 0x0000fe00ff029b82 */ /* 0x001e220000000a00 */
[----:B------:R-:W-:-:S07]  /*2c40*/  HFMA2 R26, -RZ, RZ, 0, 0 ;  /* 0x00000000ff1a7431 */ /* 0x000fce00000001ff */
[----:B------:R-:W1:Y:S01]  /*2c50*/  @!P1 LDC.64 R36, c[0x0][0x3a0] ;  /* 0x0000e800ff249b82 */ /* 0x000e620000000a00 */
[----:B------:R3:W4:Y:S02]  /*2c60*/  @!P2 LDG.E R26, desc[UR10][R34.64] ;  /* 0x0000000a221aa981 */ /* 0x000724000c1e1900 */
[----:B---3--:R-:W-:Y:S02]  /*2c70*/  @!P1 MOV R34, R30 ;  /* 0x0000001e00229202 */ /* 0x008fe40000000f00 */
[----:B------:R-:W-:Y:S01]  /*2c80*/  @!P1 MOV R35, R33 ;  /* 0x0000002100239202 */ /* 0x000fe20000000f00 */
        /* <DEDUP_REMOVED lines=11> */
[----:B0-----:R-:W-:-:S04]  /*2d40*/  @!P1 IADD3 R34, P2, PT, R2, R34, RZ ;  /* 0x0000002202229210 */ /* 0x001fc80007f5e0ff */
[----:B------:R-:W-:Y:S02]  /*2d50*/  @!P1 IADD3.X R35, PT, PT, R0, R35, RZ, P2, !PT ;  /* 0x0000002300239210 */ /* 0x000fe400017fe4ff */
[----:B------:R-:W-:-:S04]  /*2d60*/  IADD3 R0, PT, PT, R62, 0xd8, RZ ;  /* 0x000000d83e007810 */ /* 0x000fc80007ffe0ff */
[----:B------:R-:W-:Y:S02]  /*2d70*/  SHF.R.S32.HI R10, RZ, 0x1f, R0 ;  /* 0x0000001fff0a7819 */ /* 0x000fe40000011400 */
[----:B------:R-:W-:Y:S02]  /*2d80*/  ISETP.GE.U32.AND P2, PT, R0, UR16, PT ;  /* 0x0000001000007c0c */ /* 0x000fe4000bf46070 */
[----:B------:R-:W-:Y:S02]  /*2d90*/  LOP3.LUT P1, RZ, R64, 0x1000, RZ, 0xc0, !PT ;  /* 0x0000100040ff7812 */ /* 0x000fe4000782c0ff */
[----:B------:R-:W-:-:S11]  /*2da0*/  ISETP.GE.AND.EX P2, PT, R10, UR17, PT, P2 ;  /* 0x000000110a007c0c */ /* 0x000fd6000bf46320 */
[----:B------:R0:W3:Y:S02]  /*2db0*/  @!P1 LDG.E R12, desc[UR10][R40.64] ;  /* 0x0000000a280c9981 */ /* 0x0000e4000c1e1900 */
        /* <DEDUP_REMOVED lines=13> */
[----:B------:R-:W-:-:S06]  /*2e90*/  CS2R R2, SRZ ;  /* 0x0000000000027805 */ /* 0x000fcc000001ff00 */
[----:B------:R-:W3:Y:S04]  /*2ea0*/  @!P3 LDG.E R2, desc[UR10][R76.64] ;  /* 0x0000000a4c02b981 */ /* 0x000ee8000c1e1900 */
[----:B------:R-:W3:Y:S01]  /*2eb0*/  @!P3 LDG.E R3, desc[UR10][R74.64] ;  /* 0x0000000a4a03b981 */ /* 0x000ee2000c1e1900 */
        /* <DEDUP_REMOVED lines=12> */
[-C--:B0-----:R-:W-:Y:S02]  /*2f80*/  @!P3 IMAD R10, R10, R38.reuse, RZ ;  /* 0x000000260a0ab224 */ /* 0x081fe400078e02ff */
[----:B------:R-:W-:-:S04]  /*2f90*/  @!P3 IMAD.WIDE.U32 R42, R0, R38, R42 ;  /* 0x00000026002ab225 */ /* 0x000fc800078e002a */
[----:B------:R-:W-:Y:S02]  /*2fa0*/  @!P3 IMAD R10, R0, R39, R10 ;  /* 0x00000027000ab224 */ /* 0x000fe400078e020a */
[----:B------:R-:W0:Y:S03]  /*2fb0*/  @!P3 LDC.64 R38, c[0x0][0x3a0] ;  /* 0x0000e800ff26bb82 */ /* 0x000e260000000a00 */
[----:B------:R-:W-:Y:S02]  /*2fc0*/  @!P3 IADD3 R27, PT, PT, R43, R10, RZ ;  /* 0x0000000a2b1bb210 */ /* 0x000fe40007ffe0ff */
[C---:B------:R-:W-:Y:S02]  /*2fd0*/  @!P3 SHF.L.U32 R10, R42.reuse, 0x1, RZ ;  /* 0x000000012a0ab819 */ /* 0x040fe400000006ff */
[----:B------:R-:W-:Y:S02]  /*2fe0*/  @!P3 SHF.L.U64.HI R0, R42, 0x1, R27 ;  /* 0x000000012a00b819 */ /* 0x000fe4000001021b */
[----:B------:R-:W1:Y:S01]  /*2ff0*/  @!P3 LDC.64 R42, c[0x0][0x398] ;  /* 0x0000e600ff2abb82 */ /* 0x000e620000000a00 */
[----:B------:R-:W-:-:S04]  /*3000*/  @P1 LOP3.LUT R63, R63, 0x4, RZ, 0xfc, !PT ;  /* 0x000000043f3f1812 */ /* 0x000fc800078efcff */
[----:B------:R-:W-:-:S04]  /*3010*/  LOP3.LUT R63, R63, 0xfffffffe, RZ, 0xc0, !PT ;  /* 0xfffffffe3f3f7812 */ /* 0x000fc800078ec0ff */
[----:B------:R-:W-:Y:S02]  /*3020*/  @P2 LOP3.LUT R63, R63, 0x1, RZ, 0xfc, !PT ;  /* 0x000000013f3f2812 */ /* 0x000fe400078efcff */
[----:B------:R-:W-:Y:S01]  /*3030*/  LOP3.LUT P2, RZ, R64, 0x200, RZ, 0xc0, !PT ;  /* 0x0000020040ff7812 */ /* 0x000fe2000784c0ff */
[----:B------:R-:W-:Y:S01]  /*3040*/  HFMA2 R27, -RZ, RZ, 0, 0 ;  /* 0x00000000ff1b7431 */ /* 0x000fe200000001ff */
[----:B0-----:R-:W-:Y:S02]  /*3050*/  @!P3 IADD3 R38, P4, PT, R10, R38, RZ ;  /* 0x000000260a26b210 */ /* 0x001fe40007f9e0ff */
[----:B------:R-:W-:Y:S02]  /*3060*/  IADD3 R65, PT, PT, R62, 0xe8, RZ ;  /* 0x000000e83e417810 */ /* 0x000fe40007ffe0ff */
[----:B------:R-:W-:Y:S02]  /*3070*/  @!P3 IADD3.X R39, PT, PT, R0, R39, RZ, P4, !PT ;  /* 0x000000270027b210 */ /* 0x000fe400027fe4ff */
[----:B-1----:R-:W-:-:S05]  /*3080*/  @!P3 IADD3 R42, P4, PT, R10, R42, RZ ;  /* 0x0000002a0a2ab210 */ /* 0x002fca0007f9e0ff */
[----:B------:R0:W3:Y:S01]  /*3090*/  @!P2 LDG.E R27, desc[UR10][R66.64] ;  /* 0x0000000a421ba981 */ /* 0x0000e2000c1e1900 */
[----:B------:R-:W-:-:S03]  /*30a0*/  @!P3 IADD3.X R43, PT, PT, R0, R43, RZ, P4, !PT ;  /* 0x0000002b002bb210 */ /* 0x000fc600027fe4ff */
[----:B------:R-:W3:Y:S01]  /*30b0*/  @!P2 LDG.E R24, desc[UR10][R68.64] ;  /* 0x0000000a4418a981 */ /* 0x000ee2000c1e1900 */
[----:B------:R-:W-:Y:S02]  /*30c0*/  ISETP.GE.U32.AND P4, PT, R65, UR16, PT ;  /* 0x0000001041007c0c */ /* 0x000fe4000bf86070 */
[----:B0-----:R-:W-:Y:S01]  /*30d0*/  SHF.R.S32.HI R66, RZ, 0x1f, R65 ;  /* 0x0000001fff427819 */ /* 0x001fe20000011441 */
[----:B------:R-:W-:-:S03]  /*30e0*/  HFMA2 R0, -RZ, RZ, 0, 0 ;  /* 0x00000000ff007431 */ /* 0x000fc600000001ff */
[----:B------:R-:W-:-:S03]  /*30f0*/  ISETP.GE.AND.EX P4, PT, R66, UR17, PT, P4 ;  /* 0x0000001142007c0c */ /* 0x000fc6000bf86340 */
[----:B------:R0:W3:Y:S10]  /*3100*/  @!P5 LDG.E R0, desc[UR10][R28.64] ;  /* 0x0000000a1c00d981 */ /* 0x0000f4000c1e1900 */
[----:B0-----:R-:W0:Y:S01]  /*3110*/  @!P4 LDC.64 R28, c[0x0][0x3f8] ;  /* 0x0000fe00ff1ccb82 */ /* 0x001e220000000a00 */
[----:B------:R-:W-:-:S06]  /*3120*/  MOV R10, RZ ;  /* 0x000000ff000a7202 */ /* 0x000fcc0000000f00 */
[----:B------:R1:W3:Y:S02]  /*3130*/  @!P5 LDG.E R10, desc[UR10][R54.64] ;  /* 0x0000000a360ad981 */ /* 0x0002e4000c1e1900 */
[----:B-1----:R-:W-:Y:S02]  /*3140*/  @!P4 MOV R54, R30 ;  /* 0x0000001e0036c202 */ /* 0x002fe40000000f00 */
[----:B------:R-:W-:Y:S01]  /*3150*/  @!P4 MOV R55, R33 ;  /* 0x000000210037c202 */ /* 0x000fe20000000f00 */
        /* <DEDUP_REMOVED lines=8> */
[----:B------:R-:W-:-:S02]  /*31e0*/  LOP3.LUT P1, RZ, R64, 0x800, RZ, 0xc0, !PT ;  /* 0x0000080040ff7812 */ /* 0x000fc4000782c0ff */
[----:B------:R-:W-:Y:S02]  /*31f0*/  LOP3.LUT R64, R64, 0x7fffffff, RZ, 0xc0, !PT ;  /* 0x7fffffff40407812 */ /* 0x000fe400078ec0ff */
[----:B------:R-:W-:Y:S02]  /*3200*/  IADD3 R67, PT, PT, R62, 0xf0, RZ ;  /* 0x000000f03e437810 */ /* 0x000fe40007ffe0ff */
[----:B0-----:R-:W-:Y:S01]  /*3210*/  @!P4 IADD3 R28, P5, PT, R66, R28, RZ ;  /* 0x0000001c421cc210 */ /* 0x001fe20007fbe0ff */
[----:B------:R-:W-:-:S06]  /*3220*/  HFMA2 R15, -RZ, RZ, 0, 0 ;  /* 0x00000000ff0f7431 */ /* 0x000fcc00000001ff */
[----:B------:R-:W3:Y:S01]  /*3230*/  @!P1 LDG.E R18, desc[UR10][R70.64] ;  /* 0x0000000a46129981 */ /* 0x000ee2000c1e1900 */
[C---:B------:R-:W-:Y:S02]  /*3240*/  @!P4 IADD3.X R29, PT, PT, R65.reuse, R29, RZ, P5, !PT ;  /* 0x0000001d411dc210 */ /* 0x040fe40002ffe4ff */
[----:B-1----:R-:W-:Y:S02]  /*3250*/  @!P4 IADD3 R54, P5, PT, R66, R54, RZ ;  /* 0x000000364236c210 */ /* 0x002fe40007fbe0ff */
[----:B------:R-:W-:Y:S01]  /*3260*/  @P3 LOP3.LUT R64, R64, 0x80000000, RZ, 0xfc, !PT ;  /* 0x8000000040403812 */ /* 0x000fe200078efcff */
[----:B------:R-:W3:Y:S01]  /*3270*/  @!P1 LDG.E R15, desc[UR10][R72.64] ;  /* 0x0000000a480f9981 */ /* 0x000ee2000c1e1900 */
[----:B------:R-:W-:Y:S02]  /*3280*/  @!P4 IADD3.X R55, PT, PT, R65, R55, RZ, P5, !PT ;  /* 0x000000374137c210 */ /* 0x000fe40002ffe4ff */
[----:B------:R-:W-:Y:S02]  /*3290*/  SHF.R.S32.HI R68, RZ, 0x1f, R67 ;  /* 0x0000001fff447819 */ /* 0x000fe40000011443 */
[----:B------:R-:W-:-:S02]  /*32a0*/  ISETP.GE.U32.AND P5, PT, R67, UR16, PT ;  /* 0x0000001043007c0c */ /* 0x000fc4000bfa6070 */
[----:B------:R-:W-:Y:S02]  /*32b0*/  LOP3.LUT P3, RZ, R64, 0x40, RZ, 0xc0, !PT ;  /* 0x0000004040ff7812 */ /* 0x000fe4000786c0ff */
[----:B------:R-:W-:Y:S02]  /*32c0*/  ISETP.GE.AND.EX P5, PT, R68, UR17, PT, P5 ;  /* 0x0000001144007c0c */ /* 0x000fe4000bfa6350 */
[----:B------:R-:W-:Y:S01]  /*32d0*/  MOV R66, RZ ;  /* 0x000000ff00427202 */ /* 0x000fe20000000f00 */
[----:B------:R-:W-:-:S08]  /*32e0*/  HFMA2 R65, -RZ, RZ, 0, 0 ;  /* 0x00000000ff417431 */ /* 0x000fd000000001ff */
[----:B------:R0:W3:Y:S04]  /*32f0*/  @!P3 LDG.E R66, desc[UR10][R56.64] ;  /* 0x0000000a3842b981 */ /* 0x0000e8000c1e1900 */
[----:B------:R1:W3:Y:S01]  /*3300*/  @!P6 LDG.E R65, desc[UR10][R60.64] ;  /* 0x0000000a3c41e981 */ /* 0x0002e2000c1e1900 */
[----:B0-----:R-:W0:Y:S01]  /*3310*/  @!P5 LDC.64 R56, c[0x0][0x3f8] ;  /* 0x0000fe00ff38db82 */ /* 0x001e220000000a00 */
[----:B-1----:R-:W-:-:S06]  /*3320*/  CS2R R60, SRZ ;  /* 0x00000000003c7805 */ /* 0x002fcc000001ff00 */
[----:B------:R1:W3:Y:S04]  /*3330*/  @!P3 LDG.E R61, desc[UR10][R58.64] ;  /* 0x0000000a3a3db981 */ /* 0x0002e8000c1e1900 */
[----:B------:R-:W3:Y:S01]  /*3340*/  @!P6 LDG.E R60, desc[UR10][R92.64] ;  /* 0x0000000a5c3ce981 */ /* 0x000ee2000c1e1900 */
        /* <DEDUP_REMOVED lines=16> */
[----:B------:R-:W-:-:S05]  /*3450*/  LOP3.LUT R64, R64, 0xdfffffff, RZ, 0xc0, !PT ;  /* 0xdfffffff40407812 */ /* 0x000fca00078ec0ff */
[----:B--2---:R-:W2:Y:S04]  /*3460*/  @!P1 LDG.E R67, desc[UR10][R44.64] ;  /* 0x0000000a2c439981 */ /* 0x004ea8000c1e1900 */
[----:B------:R-:W4:Y:S01]  /*3470*/  LDL.LU R44, [R1+0x11c] ;  /* 0x00011c00012c7983 */ /* 0x000f220000300800 */
[----:B------:R-:W-:-:S03]  /*3480*/  @P4 LOP3.LUT R64, R64, 0x20000000, RZ, 0xfc, !PT ;  /* 0x2000000040404812 */ /* 0x000fc600078efcff */
[----:B------:R-:W-:Y:S01]  /*3490*/  STL [R1+0x1d0], R34 ;  /* 0x0001d02201007387 */ /* 0x000fe20000100800 */
[C---:B------:R-:W-:Y:S02]  /*34a0*/  LOP3.LUT P4, RZ, R64.reuse, 0x10, RZ, 0xc0, !PT ;  /* 0x0000001040ff7812 */ /* 0x040fe4000788c0ff */
[----:B------:R-:W-:Y:S01]  /*34b0*/  LOP3.LUT R64, R64, 0xf7ffffff, RZ, 0xc0, !PT ;  /* 0xf7ffffff40407812 */ /* 0x000fe200078ec0ff */
[----:B------:R-:W-:Y:S03]  /*34c0*/  STL [R1+0x1e0], R34 ;  /* 0x0001e02201007387 */ /* 0x000fe60000100800 */
[----:B------:R-:W-:Y:S01]  /*34d0*/  @P5 LOP3.LUT R64, R64, 0x8000000, RZ, 0xfc, !PT ;  /* 0x0800000040405812 */ /* 0x000fe200078efcff */
[----:B------:R-:W-:Y:S03]  /*34e0*/  STL [R1+0x1f0], R34 ;  /* 0x0001f02201007387 */ /* 0x000fe60000100800 */
[----:B------:R-:W-:Y:S01]  /*34f0*/  LOP3.LUT P5, RZ, R64, 0x1000000, RZ, 0xc0, !PT ;  /* 0x0100000040ff7812 */ /* 0x000fe200078ac0ff */
[----:B------:R-:W-:Y:S04]  /*3500*/  STL [R1+0x200], R34 ;  /* 0x0002002201007387 */ /* 0x000fe80000100800 */
[----:B------:R0:W-:Y:S04]  /*3510*/  STL.64 [R1+0x210], R34 ;  /* 0x0002102201007387 */ /* 0x0001e80000100a00 */
[----:B------:R-:W-:Y:S04]  /*3520*/  STL [R1+0x1cc], R35 ;  /* 0x0001cc2301007387 */ /* 0x000fe80000100800 */
[----:B------:R-:W-:Y:S01]  /*3530*/  STL [R1+0x1f4], R35 ;  /* 0x0001f42301007387 */ /* 0x000fe20000100800 */
[----:B0-----:R-:W-:-:S03]  /*3540*/  PRMT R34, RZ, 0x7610, R34 ;  /* 0x00007610ff227816 */ /* 0x001fc60000000022 */
[----:B------:R-:W3:Y:S01]  /*3550*/  LDL.LU R45, [R1+0x118] ;  /* 0x00011800012d7983 */ /* 0x000ee20000300800 */
[----:B------:R-:W-:-:S05]  /*3560*/  @!P5 PRMT R34, R91, 0x7610, R34 ;  /* 0x000076105b22d816 */ /* 0x000fca0000000022 */
[----:B------:R0:W-:Y:S04]  /*3570*/  STL.S16 [R1+0x116], R34 ;  /* 0x0001162201007387 */ /* 0x0001e80000100600 */
[----:B0-----:R-:W2:Y:S01]  /*3580*/  LDL.LU.64 R34, [R1+0x140] ;  /* 0x0001400001227983 */ /* 0x001ea20000300a00 */
[----:B------:R-:W-:-:S04]  /*3590*/  IADD3 R71, PT, PT, R62, 0xf8, RZ ;  /* 0x000000f83e477810 */ /* 0x000fc80007ffe0ff */
[----:B------:R-:W-:Y:S02]  /*35a0*/  SHF.R.S32.HI R72, RZ, 0x1f, R71 ;  /* 0x0000001fff487819 */ /* 0x000fe40000011447 */
[----:B------:R-:W-:-:S04]  /*35b0*/  ISETP.GE.U32.AND P6, PT, R71, UR16, PT ;  /* 0x0000001047007c0c */ /* 0x000fc8000bfc6070 */
[----:B------:R-:W-:Y:S02]  /*35c0*/  ISETP.GE.AND.EX P6, PT, R72, UR17, PT, P6 ;  /* 0x0000001148007c0c */ /* 0x000fe4000bfc6360 */
[----:B------:R-:W-:-:S06]  /*35d0*/  CS2R R68, SRZ ;  /* 0x0000000000447805 */ /* 0x000fcc000001ff00 */
[----:B------:R0:W2:Y:S01]  /*35e0*/  @!P4 LDG.E R69, desc[UR10][R48.64] ;  /* 0x0000000a3045c981 */ /* 0x0000a2000c1e1900 */
[----:B------:R-:W-:Y:S02]  /*35f0*/  MOV R70, RZ ;  /* 0x000000ff00467202 */ /* 0x000fe40000000f00 */
[----:B------:R-:W-:Y:S01]  /*3600*/  LOP3.LUT R64, R64, 0xbfffffff, RZ, 0xc0, !PT ;  /* 0xbfffffff40407812 */ /* 0x000fe200078ec0ff */
[----:B------:R-:W2:Y:S04]  /*3610*/  @!P1 LDG.E R68, desc[UR10][R88.64] ;  /* 0x0000000a58449981 */ /* 0x000ea8000c1e1900 */
[----:B------:R1:W2:Y:S01]  /*3620*/  @!P4 LDG.E R70, desc[UR10][R52.64] ;  /* 0x0000000a3446c981 */ /* 0x0002a2000c1e1900 */
[----:B0-----:R-:W0:Y:S01]  /*3630*/  @!P6 LDC.64 R48, c[0x0][0x3f8] ;  /* 0x0000fe00ff30eb82 */ /* 0x001e220000000a00 */
[----:B-1----:R-:W-:-:S02]  /*3640*/  @!P6 MOV R52, R30 ;  /* 0x0000001e0034e202 */ /* 0x002fc40000000f00 */
        /* <DEDUP_REMOVED lines=9> */
[----:B------:R-:W-:-:S02]  /*36e0*/  @P4 LOP3.LUT R64, R64, 0x40000000, RZ, 0xfc, !PT ;  /* 0x4000000040404812 */ /* 0x000fc400078efcff */
[----:B------:R-:W-:Y:S02]  /*36f0*/  PRMT R73, RZ, 0x7610, R73 ;  /* 0x00007610ff497816 */ /* 0x000fe40000000049 */
[----:B0-----:R-:W-:-:S04]  /*3700*/  @!P6 IADD3 R48, P1, PT, R72, R48, RZ ;  /* 0x000000304830e210 */ /* 0x001fc80007f3e0ff */
[C---:B------:R-:W-:Y:S02]  /*3710*/  @!P6 IADD3.X R49, PT, PT, R71.reuse, R49, RZ, P1, !PT ;  /* 0x000000314731e210 */ /* 0x040fe40000ffe4ff */
[----:B-1----:R-:W-:Y:S02]  /*3720*/  @!P6 IADD3 R52, P4, PT, R72, R52, RZ ;  /* 0x000000344834e210 */ /* 0x002fe40007f9e0ff */
[C---:B------:R-:W-:Y:S02]  /*3730*/  LOP3.LUT P1, RZ, R64.reuse, 0x800000, RZ, 0xc0, !PT ;  /* 0x0080000040ff7812 */ /* 0x040fe4000782c0ff */
[----:B------:R-:W-:Y:S02]  /*3740*/  @!P6 IADD3.X R53, PT, PT, R71, R53, RZ, P4, !PT ;  /* 0x000000354735e210 */ /* 0x000fe400027fe4ff */
[C---:B------:R-:W-:Y:S02]  /*3750*/  LOP3.LUT P4, RZ, R64.reuse, 0x200000, RZ, 0xc0, !PT ;  /* 0x0020000040ff7812 */ /* 0x040fe4000788c0ff */
[----:B------:R-:W-:-:S02]  /*3760*/  LOP3.LUT R64, R64, 0xfbffffff, RZ, 0xc0, !PT ;  /* 0xfbffffff40407812 */ /* 0x000fc400078ec0ff */
[----:B------:R-:W-:Y:S02]  /*3770*/  PRMT R72, R72, 0x5410, RZ ;  /* 0x0000541048487816 */ /* 0x000fe400000000ff */
[----:B------:R-:W-:Y:S02]  /*3780*/  @P6 LOP3.LUT R64, R64, 0x4000000, RZ, 0xfc, !PT ;  /* 0x0400000040406812 */ /* 0x000fe400078efcff */
[----:B------:R-:W-:Y:S02]  /*3790*/  PRMT R74, RZ, 0x7610, R74 ;  /* 0x00007610ff4a7816 */ /* 0x000fe4000000004a */
[----:B------:R-:W-:Y:S02]  /*37a0*/  LOP3.LUT P6, RZ, R64, 0x400000, RZ, 0xc0, !PT ;  /* 0x0040000040ff7812 */ /* 0x000fe400078cc0ff */
[----:B------:R-:W-:Y:S02]  /*37b0*/  @!P5 PRMT R74, R90, 0x7632, R74 ;  /* 0x000076325a4ad816 */ /* 0x000fe4000000004a */
[----:B------:R-:W-:-:S02]  /*37c0*/  PRMT R75, RZ, 0x7610, R75 ;  /* 0x00007610ff4b7816 */ /* 0x000fc4000000004b */
[----:B------:R-:W-:Y:S02]  /*37d0*/  PRMT R77, RZ, 0x7610, R77 ;  /* 0x00007610ff4d7816 */ /* 0x000fe4000000004d */
[----:B------:R-:W-:Y:S02]  /*37e0*/  @!P1 PRMT R75, R86, 0x7610, R75 ;  /* 0x00007610564b9816 */ /* 0x000fe4000000004b */
[----:B------:R-:W-:-:S03]  /*37f0*/  PRMT R80, RZ, 0x7610, R80 ;  /* 0x00007610ff507816 */ /* 0x000fc60000000050 */
[----:B------:R-:W-:Y:S02]  /*3800*/  @!P6 PRMT R77, R84, 0x7610, R77 ;  /* 0x00007610544de816 */ /* 0x000fe4000000004d */
[----:B------:R-:W-:Y:S02]  /*3810*/  PRMT R81, RZ, 0x7610, R81 ;  /* 0x00007610ff517816 */ /* 0x000fe40000000051 */
[----:B------:R-:W-:Y:S02]  /*3820*/  PRMT R74, R74, 0x5410, RZ ;  /* 0x000054104a4a7816 */ /* 0x000fe400000000ff */
[----:B------:R-:W-:Y:S02]  /*3830*/  PRMT R75, R75, 0x5410, RZ ;  /* 0x000054104b4b7816 */ /* 0x000fe400000000ff */
[----:B------:R-:W-:Y:S02]  /*3840*/  PRMT R76, RZ, 0x7610, R76 ;  /* 0x00007610ff4c7816 */ /* 0x000fe4000000004c */
[----:B------:R-:W-:-:S02]  /*3850*/  PRMT R79, RZ, 0x7610, R79 ;  /* 0x00007610ff4f7816 */ /* 0x000fc4000000004f */
[----:B------:R-:W-:Y:S02]  /*3860*/  PRMT R77, R77, 0x5410, RZ ;  /* 0x000054104d4d7816 */ /* 0x000fe400000000ff */
[----:B------:R-:W-:Y:S01]  /*3870*/  @!P4 PRMT R80, R78, 0x7632, R80 ;  /* 0x000076324e50c816 */ /* 0x000fe20000000050 */
[----:B------:R0:W-:Y:S01]  /*3880*/  STL [R1+0x9c], R82 ;  /* 0x00009c5201007387 */ /* 0x0001e20000100800 */
[----:B------:R-:W-:Y:S02]  /*3890*/  @!P1 PRMT R74, R74, 0x7610, R86 ;  /* 0x000076104a4a9816 */ /* 0x000fe40000000056 */
[----:B------:R-:W-:Y:S02]  /*38a0*/  @!P1 PRMT R75, R75, 0x5410, R85 ;  /* 0x000054104b4b9816 */ /* 0x000fe40000000055 */
[----:B------:R-:W-:Y:S02]  /*38b0*/  @!P1 PRMT R76, R85, 0x7632, R76 ;  /* 0x00007632554c9816 */ /* 0x000fe4000000004c */
[----:B------:R-:W-:-:S02]  /*38c0*/  LOP3.LUT P1, RZ, R64, 0x80000, RZ, 0xc0, !PT ;  /* 0x0008000040ff7812 */ /* 0x000fc4000782c0ff */
[----:B------:R-:W-:Y:S02]  /*38d0*/  @!P6 PRMT R79, R82, 0x7610, R79 ;  /* 0x00007610524fe816 */ /* 0x000fe4000000004f */
[--C-:B------:R-:W-:Y:S02]  /*38e0*/  @!P6 PRMT R77, R77, 0x7610, R82.reuse ;  /* 0x000076104d4de816 */ /* 0x100fe40000000052 */
[----:B0-----:R-:W-:Y:S02]  /*38f0*/  PRMT R82, RZ, 0x7610, R82 ;  /* 0x00007610ff527816 */ /* 0x001fe40000000052 */
[----:B------:R-:W-:Y:S02]  /*3900*/  PRMT R80, R80, 0x5410, RZ ;  /* 0x0000541050507816 */ /* 0x000fe400000000ff */
[----:B------:R-:W-:Y:S01]  /*3910*/  PRMT R83, RZ, 0x7610, R83 ;  /* 0x00007610ff537816 */ /* 0x000fe20000000053 */
[----:B------:R-:W-:Y:S03]  /*3920*/  STL [R1+0xa4], R8 ;  /* 0x0000a40801007387 */ /* 0x000fe60000100800 */
[----:B------:R-:W-:Y:S01]  /*3930*/  @!P1 PRMT R83, R9, 0x7610, R83 ;  /* 0x0000761009539816 */ /* 0x000fe20000000053 */
[----:B------:R0:W-:Y:S01]  /*3940*/  STL [R1+0x28], R9 ;  /* 0x0000280901007387 */ /* 0x0001e20000100800 */
[----:B------:R-:W-:-:S02]  /*3950*/  PRMT R71, RZ, 0x5410, RZ ;  /* 0x00005410ff477816 */ /* 0x000fc400000000ff */
[----:B----4-:R-:W-:Y:S02]  /*3960*/  @!P0 PRMT R73, R44, 0x7610, R73 ;  /* 0x000076102c498816 */ /* 0x010fe40000000049 */
[----:B------:R-:W-:Y:S02]  /*3970*/  @!P0 PRMT R72, R72, 0x7610, R44 ;  /* 0x0000761048488816 */ /* 0x000fe4000000002c */
[----:B------:R-:W-:Y:S02]  /*3980*/  PRMT R73, R73, 0x5410, RZ ;  /* 0x0000541049497816 */ /* 0x000fe400000000ff */
[----:B------:R-:W-:Y:S02]  /*3990*/  PRMT R72, RZ, 0x7610, R72 ;  /* 0x00007610ff487816 */ /* 0x000fe40000000048 */
[----:B------:R-:W-:Y:S02]  /*39a0*/  @!P5 PRMT R73, R73, 0x5410, R90 ;  /* 0x000054104949d816 */ /* 0x000fe4000000005a */
[----:B------:R-:W-:-:S02]  /*39b0*/  @!P5 PRMT R72, R91, 0x7632, R72 ;  /* 0x000076325b48d816 */ /* 0x000fc40000000048 */
[----:B------:R-:W-:-:S13]  /*39c0*/  LOP3.LUT P5, RZ, R64, 0x100000, RZ, 0xc0, !PT ;  /* 0x0010000040ff7812 */ /* 0x000fda00078ac0ff */
[----:B------:R-:W-:-:S04]  /*39d0*/  @!P5 PRMT R81, R7, 0x7610, R81 ;  /* 0x000076100751d816 */ /* 0x000fc80000000051 */
[----:B------:R-:W-:Y:S02]  /*39e0*/  PRMT R81, R81, 0x5410, RZ ;  /* 0x0000541051517816 */ /* 0x000fe400000000ff */
[----:B------:R-:W-:Y:S02]  /*39f0*/  @!P5 PRMT R82, R8, 0x7610, R82 ;  /* 0x000076100852d816 */ /* 0x000fe40000000052 */
[----:B------:R-:W-:Y:S02]  /*3a00*/  @!P5 PRMT R80, R80, 0x7610, R7 ;  /* 0x000076105050d816 */ /* 0x000fe40000000007 */
[----:B------:R-:W-:Y:S02]  /*3a10*/  @!P5 PRMT R81, R81, 0x7610, R8 ;  /* 0x000076105151d816 */ /* 0x000fe40000000008 */
[----:B------:R-:W-:Y:S02]  /*3a20*/  LOP3.LUT P5, RZ, R64, 0x4, RZ, 0xc0, !PT ;  /* 0x0000000440ff7812 */ /* 0x000fe400078ac0ff */
[----:B------:R-:W-:-:S04]  /*3a30*/  PRMT R82, R82, 0x5410, RZ ;  /* 0x0000541052527816 */ /* 0x000fc800000000ff */
[----:B------:R-:W-:Y:S02]  /*3a40*/  @!P1 PRMT R82, R82, 0x7610, R9 ;  /* 0x0000761052529816 */ /* 0x000fe40000000009 */
[----:B0-----:R-:W-:Y:S02]  /*3a50*/  CS2R R8, SRZ ;  /* 0x0000000000087805 */ /* 0x001fe4000001ff00 */
[----:B---3--:R-:W-:-:S04]  /*3a60*/  @!P0 PRMT R71, R71, 0x5410, R45 ;  /* 0x0000541047478816 */ /* 0x008fc8000000002d */
[----:B--2---:R0:W2:Y:S01]  /*3a70*/  @!P5 LDG.E R9, desc[UR10][R34.64] ;  /* 0x0000000a2209d981 */ /* 0x0040a2000c1e1900 */
[----:B------:R-:W-:-:S03]  /*3a80*/  @!P0 PRMT R71, R45, 0x7632, R71 ;  /* 0x000076322d478816 */ /* 0x000fc60000000047 */
[----:B------:R-:W-:Y:S04]  /*3a90*/  STL [R1+0x10], R44 ;  /* 0x0000102c01007387 */ /* 0x000fe80000100800 */
[----:B------:R1:W-:Y:S04]  /*3aa0*/  STL [R1+0x90], R45 ;  /* 0x0000902d01007387 */ /* 0x0003e80000100800 */
[----:B------:R-:W0:Y:S01]  /*3ab0*/  LDL.LU.64 R34, [R1+0x210] ;  /* 0x0002100001227983 */ /* 0x000e220000300a00 */
[----:B------:R-:W-:Y:S02]  /*3ac0*/  PRMT R76, R76, 0x5410, RZ ;  /* 0x000054104c4c7816 */ /* 0x000fe400000000ff */
[----:B------:R-:W-:Y:S01]  /*3ad0*/  PRMT R83, R83, 0x5410, RZ ;  /* 0x0000541053537816 */ /* 0x000fe200000000ff */
[----:B------:R3:W-:Y:S04]  /*3ae0*/  STL [R1+0x1c], R84 ;  /* 0x00001c5401007387 */ /* 0x0007e80000100800 */
[----:B-1----:R-:W4:Y:S01]  /*3af0*/  LDL.LU.64 R44, [R1+0x148] ;  /* 0x00014800012c7983 */ /* 0x002f220000300a00 */
[----:B------:R-:W-:-:S02]  /*3b00*/  @!P6 PRMT R76, R76, 0x7610, R84 ;  /* 0x000076104c4ce816 */ /* 0x000fc40000000054 */
[C---:B------:R-:W-:Y:S01]  /*3b10*/  LOP3.LUT P6, RZ, R64.reuse, 0x20000, RZ, 0xc0, !PT ;  /* 0x0002000040ff7812 */ /* 0x040fe200078cc0ff */
[----:B------:R-:W-:Y:S01]  /*3b20*/  STL [R1+0x1dc], R36 ;  /* 0x0001dc2401007387 */ /* 0x000fe20000100800 */
[----:B---3--:R-:W-:Y:S02]  /*3b30*/  PRMT R84, RZ, 0x7610, R84 ;  /* 0x00007610ff547816 */ /* 0x008fe40000000054 */
[----:B------:R-:W-:Y:S01]  /*3b40*/  @!P1 PRMT R83, R83, 0x7610, R11 ;  /* 0x0000761053539816 */ /* 0x000fe2000000000b */
[----:B------:R-:W-:Y:S01]  /*3b50*/  STL [R1+0x1d8], R37 ;  /* 0x0001d82501007387 */ /* 0x000fe20000100800 */
[----:B------:R-:W-:Y:S02]  /*3b60*/  @!P1 PRMT R84, R11, 0x7610, R84 ;  /* 0x000076100b549816 */ /* 0x000fe40000000054 */
[----:B------:R-:W-:Y:S01]  /*3b70*/  LOP3.LUT P1, RZ, R64, 0x10000, RZ, 0xc0, !PT ;  /* 0x0001000040ff7812 */ /* 0x000fe2000782c0ff */
[----:B------:R1:W-:Y:S01]  /*3b80*/  STL.64 [R1+0x1e8], R36 ;  /* 0x0001e82401007387 */ /* 0x0003e20000100a00 */
[----:B------:R-:W-:-:S02]  /*3b90*/  PRMT R88, RZ, 0x7610, R88 ;  /* 0x00007610ff587816 */ /* 0x000fc40000000058 */
[----:B------:R-:W-:Y:S01]  /*3ba0*/  PRMT R79, R79, 0x5410, RZ ;  /* 0x000054104f4f7816 */ /* 0x000fe200000000ff */
[----:B------:R3:W-:Y:S01]  /*3bb0*/  STL [R1+0x94], R90 ;  /* 0x0000945a01007387 */ /* 0x0007e20000100800 */
[----:B------:R-:W-:Y:S02]  /*3bc0*/  @!P6 PRMT R88, R17, 0x7610, R88 ;  /* 0x000076101158e816 */ /* 0x000fe40000000058 */
[----:B------:R-:W-:Y:S01]  /*3bd0*/  PRMT R89, RZ, 0x5410, RZ ;  /* 0x00005410ff597816 */ /* 0x000fe200000000ff */
[----:B------:R3:W-:Y:S04]  /*3be0*/  STL [R1+0x20], R78 ;  /* 0x0000204e01007387 */ /* 0x0007e80000100800 */
[----:B-1----:R-:W2:Y:S01]  /*3bf0*/  LDL.LU.64 R36, [R1+0x138] ;  /* 0x0001380001247983 */ /* 0x002ea20000300a00 */
[----:B------:R-:W-:-:S02]  /*3c00*/  @!P4 PRMT R79, R79, 0x5410, R78 ;  /* 0x000054104f4fc816 */ /* 0x000fc4000000004e */
[----:B------:R-:W-:Y:S01]  /*3c10*/  PRMT R88, R88, 0x5410, RZ ;  /* 0x0000541058587816 */ /* 0x000fe200000000ff */
[----:B------:R1:W-:Y:S01]  /*3c20*/  STL [R1+0x24], R7 ;  /* 0x0000240701007387 */ /* 0x0003e20000100800 */
[----:B---3--:R-:W-:Y:S02]  /*3c30*/  PRMT R90, RZ, 0x7610, R90 ;  /* 0x00007610ff5a7816 */ /* 0x008fe4000000005a */
[----:B------:R-:W-:Y:S01]  /*3c40*/  @!P1 PRMT R89, R19, 0x7610, R89 ;  /* 0x0000761013599816 */ /* 0x000fe20000000059 */
[----:B------:R-:W-:Y:S01]  /*3c50*/  STL [R1+0x98], R85 ;  /* 0x0000985501007387 */ /* 0x000fe20000100800 */
[----:B------:R-:W-:Y:S02]  /*3c60*/  PRMT R78, RZ, 0x5410, RZ ;  /* 0x00005410ff4e7816 */ /* 0x000fe400000000ff */
[----:B------:R-:W-:Y:S01]  /*3c70*/  @!P1 PRMT R88, R88, 0x7610, R19 ;  /* 0x0000761058589816 */ /* 0x000fe20000000013 */
[----:B------:R-:W-:Y:S01]  /*3c80*/  STL [R1+0x18], R86 ;  /* 0x0000185601007387 */ /* 0x000fe20000100800 */
[----:B------:R-:W-:-:S02]  /*3c90*/  @!P1 PRMT R89, R89, 0x5410, R21 ;  /* 0x0000541059599816 */ /* 0x000fc40000000015 */
[----:B------:R-:W-:Y:S01]  /*3ca0*/  @!P1 PRMT R90, R21, 0x7632, R90 ;  /* 0x00007632155a9816 */ /* 0x000fe2000000005a */
[----:B------:R-:W-:Y:S01]  /*3cb0*/  STL [R1+0xa0], R5 ;  /* 0x0000a00501007387 */ /* 0x000fe20000100800 */
[----:B------:R-:W-:Y:S02]  /*3cc0*/  @!P4 PRMT R78, R78, 0x5410, R5 ;  /* 0x000054104e4ec816 */ /* 0x000fe40000000005 */
[----:B------:R-:W-:Y:S01]  /*3cd0*/  LOP3.LUT P1, RZ, R63, 0x4, RZ, 0xc0, !PT ;  /* 0x000000043fff7812 */ /* 0x000fe2000782c0ff */
[----:B------:R3:W2:Y:S01]  /*3ce0*/  @!P5 LDG.E R8, desc[UR10][R50.64] ;  /* 0x0000000a3208d981 */ /* 0x0006a2000c1e1900 */
[----:B------:R-:W-:Y:S02]  /*3cf0*/  @!P4 PRMT R78, R5, 0x7632, R78 ;  /* 0x00007632054ec816 */ /* 0x000fe4000000004e */
[----:B------:R-:W-:Y:S02]  /*3d00*/  LOP3.LUT P4, RZ, R64, 0x8, RZ, 0xc0, !PT ;  /* 0x0000000840ff7812 */ /* 0x000fe4000788c0ff */
[----:B-1----:R-:W-:-:S02]  /*3d10*/  MOV R7, RZ ;  /* 0x000000ff00077202 */ /* 0x002fc40000000f00 */
[----:B------:R-:W-:Y:S02]  /*3d20*/  LOP3.LUT P0, RZ, R64, 0x40000, RZ, 0xc0, !PT ;  /* 0x0004000040ff7812 */ /* 0x000fe4000780c0ff */
[----:B0-----:R-:W-:-:S04]  /*3d30*/  PRMT R34, RZ, 0x7610, R34 ;  /* 0x00007610ff227816 */ /* 0x001fc80000000022 */
[----:B------:R-:W-:-:S03]  /*3d40*/  @!P1 PRMT R34, R6, 0x7610, R34 ;  /* 0x0000761006229816 */ /* 0x000fc60000000022 */
[----:B----4-:R-:W4:Y:S04]  /*3d50*/  @!P4 LDG.E R7, desc[UR10][R44.64] ;  /* 0x0000000a2c07c981 */ /* 0x010f28000c1e1900 */
[----:B------:R0:W-:Y:S04]  /*3d60*/  STL.S16 [R1+0x112], R34 ;  /* 0x0001122201007387 */ /* 0x0001e80000100600 */
[----:B------:R-:W4:Y:S04]  /*3d70*/  LDL.LU.64 R44, [R1+0x130] ;  /* 0x00013000012c7983 */ /* 0x000f280000300a00 */
[----:B0-----:R-:W4:Y:S01]  /*3d80*/  LDL.LU R34, [R1+0x200] ;  /* 0x0002000001227983 */ /* 0x001f220000300800 */
[----:B------:R-:W-:-:S04]  /*3d90*/  PRMT R85, RZ, 0x7610, R85 ;  /* 0x00007610ff557816 */ /* 0x000fc80000000055 */
[----:B------:R-:W-:Y:S02]  /*3da0*/  @!P0 PRMT R85, R13, 0x7610, R85 ;  /* 0x000076100d558816 */ /* 0x000fe40000000055 */
[----:B------:R-:W-:Y:S02]  /*3db0*/  PRMT R84, R84, 0x5410, RZ ;  /* 0x0000541054547816 */ /* 0x000fe400000000ff */
[----:B------:R-:W-:Y:S02]  /*3dc0*/  PRMT R85, R85, 0x5410, RZ ;  /* 0x0000541055557816 */ /* 0x000fe400000000ff */
[----:B------:R-:W-:Y:S02]  /*3dd0*/  PRMT R86, RZ, 0x7610, R86 ;  /* 0x00007610ff567816 */ /* 0x000fe40000000056 */
[----:B------:R-:W-:Y:S02]  /*3de0*/  @!P0 PRMT R84, R84, 0x7610, R13 ;  /* 0x0000761054548816 */ /* 0x000fe4000000000d */
[----:B------:R-:W-:-:S02]  /*3df0*/  @!P0 PRMT R85, R85, 0x5410, R14 ;  /* 0x0000541055558816 */ /* 0x000fc4000000000e */
[----:B------:R-:W-:Y:S02]  /*3e00*/  @!P0 PRMT R86, R14, 0x7632, R86 ;  /* 0x000076320e568816 */ /* 0x000fe40000000056 */
[----:B------:R-:W-:Y:S01]  /*3e10*/  LOP3.LUT P0, RZ, R64, 0x8000, RZ, 0xc0, !PT ;  /* 0x0000800040ff7812 */ /* 0x000fe2000780c0ff */
[----:B------:R-:W-:Y:S01]  /*3e20*/  HFMA2 R5, -RZ, RZ, 0, 0 ;  /* 0x00000000ff057431 */ /* 0x000fe200000001ff */
[----:B------:R-:W-:Y:S02]  /*3e30*/  PRMT R87, RZ, 0x5410, RZ ;  /* 0x00005410ff577816 */ /* 0x000fe400000000ff */
[----:B---3--:R-:W-:Y:S02]  /*3e40*/  PRMT R50, RZ, 0x5410, RZ ;  /* 0x00005410ff327816 */ /* 0x008fe400000000ff */
[----:B------:R-:W-:Y:S02]  /*3e50*/  PRMT R51, RZ, 0x5410, RZ ;  /* 0x00005410ff337816 */ /* 0x000fe400000000ff */
[----:B------:R-:W-:-:S02]  /*3e60*/  PRMT R86, R86, 0x5410, RZ ;  /* 0x0000541056567816 */ /* 0x000fc400000000ff */
[----:B------:R-:W-:Y:S01]  /*3e70*/  @!P6 PRMT R87, R16, 0x7610, R87 ;  /* 0x000076101057e816 */ /* 0x000fe20000000057 */
[----:B--2---:R-:W2:Y:S02]  /*3e80*/  @!P4 LDG.E R5, desc[UR10][R36.64] ;  /* 0x0000000a2405c981 */ /* 0x004ea4000c1e1900 */
[----:B------:R-:W-:Y:S02]  /*3e90*/  @!P0 PRMT R50, R50, 0x5410, R23 ;  /* 0x0000541032328816 */ /* 0x000fe40000000017 */
[----:B------:R-:W-:Y:S02]  /*3ea0*/  @!P0 PRMT R51, R51, 0x5410, R25 ;  /* 0x0000541033338816 */ /* 0x000fe40000000019 */
[----:B------:R-:W-:Y:S02]  /*3eb0*/  @!P6 PRMT R86, R86, 0x7610, R16 ;  /* 0x000076105656e816 */ /* 0x000fe40000000010 */
[----:B------:R-:W-:Y:S02]  /*3ec0*/  @!P6 PRMT R87, R87, 0x7610, R17 ;  /* 0x000076105757e816 */ /* 0x000fe40000000011 */
[----:B------:R-:W-:Y:S01]  /*3ed0*/  @!P0 PRMT R50, R23, 0x7632, R50 ;  /* 0x0000763217328816 */ /* 0x000fe20000000032 */
[----:B------:R0:W-:Y:S01]  /*3ee0*/  STL [R1+0x14], R91 ;  /* 0x0000145b01007387 */ /* 0x0001e20000100800 */
[----:B------:R-:W-:-:S02]  /*3ef0*/  @!P0 PRMT R51, R25, 0x7632, R51 ;  /* 0x0000763219338816 */ /* 0x000fc40000000033 */
[C---:B------:R-:W-:Y:S01]  /*3f00*/  LOP3.LUT P6, RZ, R64.reuse, 0x2, RZ, 0xc0, !PT ;  /* 0x0000000240ff7812 */ /* 0x040fe200078cc0ff */
[----:B------:R1:W-:Y:S01]  /*3f10*/  STL [R1+0x2c], R13 ;  /* 0x00002c0d01007387 */ /* 0x0003e20000100800 */
[C---:B------:R-:W-:Y:S02]  /*3f20*/  LOP3.LUT P4, RZ, R64.reuse, 0x4000, RZ, 0xc0, !PT ;  /* 0x0000400040ff7812 */ /* 0x040fe4000788c0ff */
[C---:B------:R-:W-:Y:S01]  /*3f30*/  LOP3.LUT P0, RZ, R64.reuse, 0x1, RZ, 0xc0, !PT ;  /* 0x0000000140ff7812 */ /* 0x040fe2000780c0ff */
[----:B------:R-:W3:Y:S01]  /*3f40*/  LDL.LU.64 R36, [R1+0x128] ;  /* 0x0001280001247983 */ /* 0x000ee20000300a00 */
[----:B------:R-:W-:-:S04]  /*3f50*/  LOP3.LUT R64, R64, 0xefffffff, RZ, 0xc0, !PT ;  /* 0xefffffff40407812 */ /* 0x000fc800078ec0ff */
[----:B------:R-:W-:-:S04]  /*3f60*/  @P5 LOP3.LUT R64, R64, 0x10000000, RZ, 0xfc, !PT ;  /* 0x1000000040405812 */ /* 0x000fc800078efcff */
[----:B------:R-:W-:Y:S02]  /*3f70*/  LOP3.LUT P5, RZ, R64, 0x2000, RZ, 0xc0, !PT ;  /* 0x0000200040ff7812 */ /* 0x000fe400078ac0ff */
[----:B0-----:R-:W-:Y:S02]  /*3f80*/  PRMT R91, RZ, 0x5410, RZ ;  /* 0x00005410ff5b7816 */ /* 0x001fe400000000ff */
[----:B-1----:R-:W-:Y:S02]  /*3f90*/  PRMT R13, RZ, 0x7610, R13 ;  /* 0x00007610ff0d7816 */ /* 0x002fe4000000000d */
[----:B------:R-:W-:Y:S02]  /*3fa0*/  PRMT R90, R90, 0x5410, RZ ;  /* 0x000054105a5a7816 */ /* 0x000fe400000000ff */
[----:B------:R-:W-:Y:S02]  /*3fb0*/  PRMT R92, RZ, 0x7610, R92 ;  /* 0x00007610ff5c7816 */ /* 0x000fe4000000005c */
[----:B------:R-:W-:-:S03]  /*3fc0*/  @!P4 PRMT R91, R26, 0x7610, R91 ;  /* 0x000076101a5bc816 */ /* 0x000fc6000000005b */
[----:B------:R-:W-:Y:S02]  /*3fd0*/  @!P5 PRMT R13, R3, 0x7632, R13 ;  /* 0x00007632030dd816 */ /* 0x000fe4000000000d */
[----:B------:R-:W-:Y:S02]  /*3fe0*/  @!P4 PRMT R90, R90, 0x7610, R26 ;  /* 0x000076105a5ac816 */ /* 0x000fe4000000001a */
[----:B------:R-:W-:Y:S02]  /*3ff0*/  @!P4 PRMT R91, R91, 0x5410, R4 ;  /* 0x000054105b5bc816 */ /* 0x000fe40000000004 */
[----:B------:R-:W-:Y:S02]  /*4000*/  @!P4 PRMT R92, R4, 0x7632, R92 ;  /* 0x00007632045cc816 */ /* 0x000fe4000000005c */
[----:B------:R-:W-:Y:S01]  /*4010*/  LOP3.LUT P4, RZ, R64, 0x800, RZ, 0xc0, !PT ;  /* 0x0000080040ff7812 */ /* 0x000fe2000788c0ff */
[----:B------:R0:W-:Y:S02]  /*4020*/  STL.S16 [R1+0x11e], R13 ;  /* 0x00011e0d01007387 */ /* 0x0001e40000100600 */
[----:B0-----:R-:W-:-:S06]  /*4030*/  MOV R13, RZ ;  /* 0x000000ff000d7202 */ /* 0x001fcc0000000f00 */
[----:B----4-:R0:W4:Y:S01]  /*4040*/  @!P6 LDG.E R13, desc[UR10][R44.64] ;  /* 0x0000000a2c0de981 */ /* 0x010122000c1e1900 */
[----:B------:R-:W-:-:S03]  /*4050*/  PRMT R34, RZ, 0x7610, R34 ;  /* 0x00007610ff227816 */ /* 0x000fc60000000022 */
[----:B------:R-:W0:Y:S01]  /*4060*/  LDL.LU.64 R44, [R1+0x208] ;  /* 0x00020800012c7983 */ /* 0x000e220000300a00 */
[----:B------:R-:W-:-:S05]  /*4070*/  @!P4 PRMT R34, R18, 0x7610, R34 ;  /* 0x000076101222c816 */ /* 0x000fca0000000022 */
[----:B------:R1:W-:Y:S04]  /*4080*/  STL.S16 [R1+0x11c], R34 ;  /* 0x00011c2201007387 */ /* 0x0003e80000100600 */
[----:B-1----:R-:W2:Y:S01]  /*4090*/  LDL.LU R34, [R1+0x1f0] ;  /* 0x0001f00001227983 */ /* 0x002ea20000300800 */
[----:B------:R-:W-:Y:S02]  /*40a0*/  PRMT R93, RZ, 0x5410, RZ ;  /* 0x00005410ff5d7816 */ /* 0x000fe400000000ff */
[----:B------:R-:W-:Y:S02]  /*40b0*/  PRMT R92, R92, 0x5410, RZ ;  /* 0x000054105c5c7816 */ /* 0x000fe400000000ff */
[----:B------:R-:W-:Y:S02]  /*40c0*/  @!P5 PRMT R93, R2, 0x7610, R93 ;  /* 0x00007610025dd816 */ /* 0x000fe4000000005d */
[----:B------:R-:W-:-:S02]  /*40d0*/  @!P5 PRMT R92, R92, 0x7610, R2 ;  /* 0x000076105c5cd816 */ /* 0x000fc40000000002 */
[----:B------:R-:W-:Y:S02]  /*40e0*/  @!P5 PRMT R93, R93, 0x5410, R3 ;  /* 0x000054105d5dd816 */ /* 0x000fe40000000003 */
[----:B------:R-:W-:Y:S01]  /*40f0*/  LOP3.LUT P5, RZ, R64, 0x400, RZ, 0xc0, !PT ;  /* 0x0000040040ff7812 */ /* 0x000fe200078ac0ff */
[----:B------:R1:W-:Y:S01]  /*4100*/  STL [R1+0xa8], R11 ;  /* 0x0000a80b01007387 */ /* 0x0003e20000100800 */
[----:B------:R-:W-:Y:S01]  /*4110*/  PRMT R35, RZ, 0x7610, R35 ;  /* 0x00007610ff237816 */ /* 0x000fe20000000023 */
[----:B-1----:R-:W-:-:S03]  /*4120*/  HFMA2 R11, -RZ, RZ, 0, 0 ;  /* 0x00000000ff0b7431 */ /* 0x002fc600000001ff */
[----:B------:R-:W-:Y:S01]  /*4130*/  @!P4 PRMT R35, R15, 0x7632, R35 ;  /* 0x000076320f23c816 */ /* 0x000fe20000000023 */
[----:B------:R-:W-:Y:S04]  /*4140*/  STL [R1+0x1c8], R46 ;  /* 0x0001c82e01007387 */ /* 0x000fe80000100800 */
[----:B------:R1:W-:Y:S04]  /*4150*/  STL [R1+0x1d4], R46 ;  /* 0x0001d42e01007387 */ /* 0x0003e80000100800 */
[----:B---3--:R-:W3:Y:S01]  /*4160*/  @!P6 LDG.E R11, desc[UR10][R36.64] ;  /* 0x0000000a240be981 */ /* 0x008ee2000c1e1900 */
[----:B-1----:R-:W-:-:S03]  /*4170*/  PRMT R46, RZ, 0x7610, R46 ;  /* 0x00007610ff2e7816 */ /* 0x002fc6000000002e */
[----:B------:R1:W-:Y:S04]  /*4180*/  STL.S16 [R1+0x11a], R35 ;  /* 0x00011a2301007387 */ /* 0x0003e80000100600 */
[----:B------:R-:W4:Y:S01]  /*4190*/  LDL.LU.64 R36, [R1+0x120] ;  /* 0x0001200001247983 */ /* 0x000f220000300a00 */
[----:B------:R-:W-:-:S03]  /*41a0*/  @!P2 PRMT R46, R24, 0x7610, R46 ;  /* 0x00007610182ea816 */ /* 0x000fc6000000002e */
[----:B-1----:R-:W3:Y:S04]  /*41b0*/  LDL.LU R35, [R1+0x1f4] ;  /* 0x0001f40001237983 */ /* 0x002ee80000300800 */
[----:B------:R1:W-:Y:S04]  /*41c0*/  STL.S16 [R1+0x120], R46 ;  /* 0x0001202e01007387 */ /* 0x0003e80000100600 */
[----:B-1----:R-:W4:Y:S01]  /*41d0*/  LDL.LU R46, [R1+0x1d4] ;  /* 0x0001d400012e7983 */ /* 0x002f220000300800 */
[----:B0-----:R-:W-:Y:S02]  /*41e0*/  PRMT R44, RZ, 0x7610, R44 ;  /* 0x00007610ff2c7816 */ /* 0x001fe4000000002c */
[----:B------:R-:W-:-:S02]  /*41f0*/  PRMT R45, RZ, 0x7610, R45 ;  /* 0x00007610ff2d7816 */ /* 0x000fc4000000002d */
[----:B------:R-:W-:Y:S02]  /*4200*/  @!P1 PRMT R44, R6, 0x7632, R44 ;  /* 0x00007632062c9816 */ /* 0x000fe4000000002c */
[----:B------:R-:W-:-:S03]  /*4210*/  @!P1 PRMT R45, R12, 0x7610, R45 ;  /* 0x000076100c2d9816 */ /* 0x000fc6000000002d */
[----:B------:R0:W-:Y:S04]  /*4220*/  STL.S16 [R1+0x110], R44 ;  /* 0x0001102c01007387 */ /* 0x0001e80000100600 */
[----:B------:R1:W-:Y:S01]  /*4230*/  STL.S16 [R1+0x114], R45 ;  /* 0x0001142d01007387 */ /* 0x0003e20000100600 */
[----:B--2---:R-:W-:-:S03]  /*4240*/  PRMT R34, RZ, 0x7610, R34 ;  /* 0x00007610ff227816 */ /* 0x004fc60000000022 */
[----:B0-----:R-:W2:Y:S01]  /*4250*/  LDL.LU R44, [R1+0x1fc] ;  /* 0x0001fc00012c7983 */ /* 0x001ea20000300800 */
[----:B------:R-:W-:-:S03]  /*4260*/  @!P5 PRMT R34, R20, 0x7632, R34 ;  /* 0x000076321422d816 */ /* 0x000fc60000000022 */
[----:B-1----:R-:W2:Y:S04]  /*4270*/  LDL.LU R45, [R1+0x1f8] ;  /* 0x0001f800012d7983 */ /* 0x002ea80000300800 */
[----:B------:R0:W-:Y:S04]  /*4280*/  STL.S16 [R1+0x122], R34 ;  /* 0x0001222201007387 */ /* 0x0001e80000100600 */
[----:B0-----:R-:W2:Y:S04]  /*4290*/  LDL.LU R34, [R1+0x1e0] ;  /* 0x0001e00001227983 */ /* 0x001ea80000300800 */
[----:B------:R0:W-:Y:S02]  /*42a0*/  STL [R1+0xac], R14 ;  /* 0x0000ac0e01007387 */ /* 0x0001e40000100800 */
[----:B0-----:R-:W-:-:S04]  /*42b0*/  PRMT R14, RZ, 0x7610, R14 ;  /* 0x00007610ff0e7816 */ /* 0x001fc8000000000e */
[----:B------:R-:W-:-:S05]  /*42c0*/  @!P1 PRMT R14, R12, 0x7632, R14 ;  /* 0x000076320c0e9816 */ /* 0x000fca000000000e */
[----:B------:R0:W-:Y:S02]  /*42d0*/  STL.S16 [R1+0x128], R14 ;  /* 0x0001280e01007387 */ /* 0x0001e40000100600 */
[----:B0-----:R-:W-:Y:S02]  /*42e0*/  HFMA2 R14, -RZ, RZ, 0, 0 ;  /* 0x00000000ff0e7431 */ /* 0x001fe400000001ff */
[----:B------:R0:W-:Y:S01]  /*42f0*/  STL [R1+0x30], R16 ;  /* 0x0000301001007387 */ /* 0x0001e20000100800 */
[----:B---3--:R-:W-:Y:S02]  /*4300*/  PRMT R35, RZ, 0x7610, R35 ;  /* 0x00007610ff237816 */ /* 0x008fe40000000023 */
[----:B0-----:R-:W-:Y:S01]  /*4310*/  PRMT R16, RZ, 0x7610, R16 ;  /* 0x00007610ff107816 */ /* 0x001fe20000000010 */
[----:B------:R0:W-:Y:S03]  /*4320*/  STL [R1+0xb0], R17 ;  /* 0x0000b01101007387 */ /* 0x0001e60000100800 */
[----:B------:R-:W-:Y:S01]  /*4330*/  @!P4 PRMT R16, R18, 0x7632, R16 ;  /* 0x000076321210c816 */ /* 0x000fe20000000010 */
[----:B------:R1:W-:Y:S01]  /*4340*/  STL [R1+0x1c4], R47 ;  /* 0x0001c42f01007387 */ /* 0x0003e20000100800 */
[----:B------:R-:W-:-:S02]  /*4350*/  @!P2 PRMT R35, R27, 0x7610, R35 ;  /* 0x000076101b23a816 */ /* 0x000fc40000000023 */
[----:B0-----:R-:W-:Y:S01]  /*4360*/  PRMT R17, RZ, 0x7610, R17 ;  /* 0x00007610ff117816 */ /* 0x001fe20000000011 */
[----:B------:R-:W-:Y:S01]  /*4370*/  STL [R1+0x19c], R42 ;  /* 0x00019c2a01007387 */ /* 0x000fe20000100800 */
[----:B------:R-:W-:Y:S02]  /*4380*/  LOP3.LUT P1, RZ, R63, 0x2, RZ, 0xc0, !PT ;  /* 0x000000023fff7812 */ /* 0x000fe4000782c0ff */
[----:B------:R-:W-:Y:S01]  /*4390*/  @!P2 PRMT R17, R27, 0x7632, R17 ;  /* 0x000076321b11a816 */ /* 0x000fe20000000011 */
[----:B------:R0:W-:Y:S01]  /*43a0*/  STL [R1+0x1b0], R42 ;  /* 0x0001b02a01007387 */ /* 0x0001e20000100800 */
[----:B----4-:R-:W-:Y:S02]  /*43b0*/  PRMT R46, RZ, 0x7610, R46 ;  /* 0x00007610ff2e7816 */ /* 0x010fe4000000002e */
[----:B-1----:R-:W-:Y:S01]  /*43c0*/  PRMT R47, RZ, 0x7610, R47 ;  /* 0x00007610ff2f7816 */ /* 0x002fe2000000002f */
[----:B------:R-:W-:Y:S04]  /*43d0*/  STL [R1+0x198], R43 ;  /* 0x0001982b01007387 */ /* 0x000fe80000100800 */
[----:B------:R1:W-:Y:S01]  /*43e0*/  STL [R1+0x1b4], R43 ;  /* 0x0001b42b01007387 */ /* 0x0003e20000100800 */
[----:B0-----:R-:W-:-:S03]  /*43f0*/  PRMT R42, RZ, 0x7610, R42 ;  /* 0x00007610ff2a7816 */ /* 0x001fc6000000002a */
[----:B------:R0:W-:Y:S04]  /*4400*/  STL [R1+0xb4], R21 ;  /* 0x0000b41501007387 */ /* 0x0001e80000100800 */
[----:B------:R3:W-:Y:S01]  /*4410*/  STL.S16 [R1+0x130], R16 ;  /* 0x0001301001007387 */ /* 0x0007e20000100600 */
[----:B-1----:R-:W-:Y:S02]  /*4420*/  PRMT R43, RZ, 0x7610, R43 ;  /* 0x00007610ff2b7816 */ /* 0x002fe4000000002b */
[----:B0-----:R-:W-:Y:S02]  /*4430*/  PRMT R21, RZ, 0x7610, R21 ;  /* 0x00007610ff157816 */ /* 0x001fe40000000015 */
[----:B---3--:R-:W-:Y:S02]  /*4440*/  MOV R16, RZ ;  /* 0x000000ff00107202 */ /* 0x008fe40000000f00 */
[----:B------:R-:W-:-:S02]  /*4450*/  @!P3 PRMT R43, R61, 0x7610, R43 ;  /* 0x000076103d2bb816 */ /* 0x000fc4000000002b */
[----:B------:R-:W-:Y:S02]  /*4460*/  @!P3 PRMT R42, R61, 0x7632, R42 ;  /* 0x000076323d2ab816 */ /* 0x000fe4000000002a */
[----:B------:R-:W3:Y:S04]  /*4470*/  @!P0 LDG.E R16, desc[UR10][R36.64] ;  /* 0x0000000a24108981 */ /* 0x000ee8000c1e1900 */
[----:B------:R0:W-:Y:S04]  /*4480*/  STL.S16 [R1+0x132], R43 ;  /* 0x0001322b01007387 */ /* 0x0001e80000100600 */
[----:B------:R1:W-:Y:S04]  /*4490*/  STL.S16 [R1+0x13c], R42 ;  /* 0x00013c2a01007387 */ /* 0x0003e80000100600 */
[----:B------:R-:W4:Y:S04]  /*44a0*/  LDL.LU.64 R36, [R1+0x1e8] ;  /* 0x0001e80001247983 */ /* 0x000f280000300a00 */
[----:B0-----:R-:W3:Y:S04]  /*44b0*/  LDL.LU R43, [R1+0x1b4] ;  /* 0x0001b400012b7983 */ /* 0x001ee80000300800 */
[----:B-1----:R-:W3:Y:S04]  /*44c0*/  LDL.LU R42, [R1+0x1b0] ;  /* 0x0001b000012a7983 */ /* 0x002ee80000300800 */
[----:B------:R-:W-:Y:S04]  /*44d0*/  STL [R1+0x190], R28 ;  /* 0x0001901c01007387 */ /* 0x000fe80000100800 */
[----:B------:R0:W-:Y:S04]  /*44e0*/  STL [R1+0x1a0], R28 ;  /* 0x0001a01c01007387 */ /* 0x0001e80000100800 */
[----:B------:R-:W-:Y:S04]  /*44f0*/  STL [R1+0x18c], R29 ;  /* 0x00018c1d01007387 */ /* 0x000fe80000100800 */
[----:B------:R1:W-:Y:S01]  /*4500*/  STL [R1+0x1a4], R29 ;  /* 0x0001a41d01007387 */ /* 0x0003e20000100800 */
[----:B0-----:R-:W-:-:S02]  /*4510*/  PRMT R28, RZ, 0x7610, R28 ;  /* 0x00007610ff1c7816 */ /* 0x001fc4000000001c */
[----:B-1----:R-:W-:Y:S01]  /*4520*/  PRMT R29, RZ, 0x7610, R29 ;  /* 0x00007610ff1d7816 */ /* 0x002fe2000000001d */
[----:B--2---:R0:W2:Y:S02]  /*4530*/  @!P0 LDG.E R14, desc[UR10][R44.64] ;  /* 0x0000000a2c0e8981 */ /* 0x0040a4000c1e1900 */
[----:B0-----:R-:W-:-:S04]  /*4540*/  PRMT R44, RZ, 0x7610, R44 ;  /* 0x00007610ff2c7816 */ /* 0x001fc8000000002c */
[----:B------:R-:W-:Y:S02]  /*4550*/  @!P4 PRMT R44, R15, 0x7610, R44 ;  /* 0x000076100f2cc816 */ /* 0x000fe4000000002c */
[----:B------:R-:W-:Y:S02]  /*4560*/  LOP3.LUT P4, RZ, R64, 0x100, RZ, 0xc0, !PT ;  /* 0x0000010040ff7812 */ /* 0x000fe4000788c0ff */
[----:B------:R-:W-:-:S04]  /*4570*/  PRMT R34, RZ, 0x7610, R34 ;  /* 0x00007610ff227816 */ /* 0x000fc80000000022 */
[----:B------:R-:W-:Y:S02]  /*4580*/  @!P2 PRMT R34, R24, 0x7632, R34 ;  /* 0x000076321822a816 */ /* 0x000fe40000000022 */
[----:B------:R-:W-:Y:S02]  /*4590*/  LOP3.LUT P2, RZ, R63, 0x1, RZ, 0xc0, !PT ;  /* 0x000000013fff7812 */ /* 0x000fe4000784c0ff */
[----:B------:R-:W-:-:S03]  /*45a0*/  PRMT R63, RZ, 0x7610, R63 ;  /* 0x00007610ff3f7816 */ /* 0x000fc6000000003f */
[C---:B------:R-:W-:Y:S02]  /*45b0*/  @!P4 PRMT R46, R10.reuse, 0x7632, R46 ;  /* 0x000076320a2ec816 */ /* 0x040fe4000000002e */
[----:B------:R-:W-:Y:S02]  /*45c0*/  @!P4 PRMT R63, R10, 0x7610, R63 ;  /* 0x000076100a3fc816 */ /* 0x000fe4000000003f */
[C---:B------:R-:W-:Y:S02]  /*45d0*/  @!P4 PRMT R47, R0.reuse, 0x7610, R47 ;  /* 0x00007610002fc816 */ /* 0x040fe4000000002f */
[----:B------:R-:W-:Y:S02]  /*45e0*/  @!P4 PRMT R21, R0, 0x7632, R21 ;  /* 0x000076320015c816 */ /* 0x000fe40000000015 */
[----:B------:R-:W-:-:S13]  /*45f0*/  LOP3.LUT P4, RZ, R64, 0x20, RZ, 0xc0, !PT ;  /* 0x0000002040ff7812 */ /* 0x000fda000788c0ff */
[C---:B------:R-:W-:Y:S02]  /*4600*/  @!P4 PRMT R29, R67.reuse, 0x7610, R29 ;  /* 0x00007610431dc816 */ /* 0x040fe4000000001d */
[----:B------:R-:W-:-:S03]  /*4610*/  @!P4 PRMT R28, R67, 0x7632, R28 ;  /* 0x00007632431cc816 */ /* 0x000fc6000000001c */
[----:B------:R0:W-:Y:S04]  /*4620*/  STL.S16 [R1+0x13a], R29 ;  /* 0x00013a1d01007387 */ /* 0x0001e80000100600 */
[----:B------:R1:W-:Y:S04]  /*4630*/  STL.S16 [R1+0x146], R28 ;  /* 0x0001461c01007387 */ /* 0x0003e80000100600 */
[----:B0-----:R-:W2:Y:S04]  /*4640*/  LDL.LU R29, [R1+0x1a4] ;  /* 0x0001a400011d7983 */ /* 0x001ea80000300800 */
[----:B-1----:R-:W2:Y:S01]  /*4650*/  LDL.LU R28, [R1+0x1a0] ;  /* 0x0001a000011c7983 */ /* 0x002ea20000300800 */
[----:B------:R-:W-:-:S04]  /*4660*/  PRMT R44, R44, 0x5410, RZ ;  /* 0x000054102c2c7816 */ /* 0x000fc800000000ff */
[----:B------:R-:W-:Y:S01]  /*4670*/  @!P5 PRMT R44, R44, 0x5410, R20 ;  /* 0x000054102c2cd816 */ /* 0x000fe20000000014 */
[----:B------:R-:W-:Y:S04]  /*4680*/  STL [R1+0x1ac], R38 ;  /* 0x0001ac2601007387 */ /* 0x000fe80000100800 */
[----:B------:R0:W-:Y:S02]  /*4690*/  STL [R1+0x1c0], R38 ;  /* 0x0001c02601007387 */ /* 0x0001e40000100800 */
[----:B0-----:R-:W-:Y:S02]  /*46a0*/  PRMT R38, RZ, 0x7610, R38 ;  /* 0x00007610ff267816 */ /* 0x001fe40000000026 */
[----:B----4-:R-:W-:Y:S02]  /*46b0*/  PRMT R36, RZ, 0x7610, R36 ;  /* 0x00007610ff247816 */ /* 0x010fe40000000024 */
[----:B------:R-:W-:-:S02]  /*46c0*/  PRMT R37, RZ, 0x7610, R37 ;  /* 0x00007610ff257816 */ /* 0x000fc40000000025 */
[----:B---3--:R-:W-:Y:S02]  /*46d0*/  PRMT R43, RZ, 0x7610, R43 ;  /* 0x00007610ff2b7816 */ /* 0x008fe4000000002b */
[C---:B------:R-:W-:Y:S02]  /*46e0*/  @!P5 PRMT R36, R22.reuse, 0x7610, R36 ;  /* 0x000076101624d816 */ /* 0x040fe40000000024 */
[----:B------:R-:W-:Y:S02]  /*46f0*/  PRMT R42, RZ, 0x7610, R42 ;  /* 0x00007610ff2a7816 */ /* 0x000fe4000000002a */
[----:B------:R-:W-:Y:S02]  /*4700*/  @!P5 PRMT R37, R22, 0x7632, R37 ;  /* 0x000076321625d816 */ /* 0x000fe40000000025 */
[----:B------:R-:W-:Y:S02]  /*4710*/  LOP3.LUT P5, RZ, R64, 0x80, RZ, 0xc0, !PT ;  /* 0x0000008040ff7812 */ /* 0x000fe400078ac0ff */
[----:B------:R-:W-:-:S02]  /*4720*/  @!P4 PRMT R42, R68, 0x7610, R42 ;  /* 0x00007610442ac816 */ /* 0x000fc4000000002a */
[----:B------:R-:W-:Y:S02]  /*4730*/  @!P4 PRMT R43, R68, 0x7632, R43 ;  /* 0x00007632442bc816 */ /* 0x000fe4000000002b */
[----:B------:R-:W-:-:S07]  /*4740*/  LOP3.LUT P4, RZ, R64, 0x40000000, RZ, 0xc0, !PT ;  /* 0x4000000040ff7812 */ /* 0x000fce000788c0ff */
[----:B------:R-:W-:-:S05]  /*4750*/  @!P5 PRMT R38, R65, 0x7632, R38 ;  /* 0x000076324126d816 */ /* 0x000fca0000000026 */
[----:B------:R0:W-:Y:S04]  /*4760*/  STL.S16 [R1+0x134], R38 ;  /* 0x0001342601007387 */ /* 0x0001e80000100600 */
[----:B0-----:R-:W3:Y:S01]  /*4770*/  LDL.LU R38, [R1+0x1c0] ;  /* 0x0001c00001267983 */ /* 0x001ee20000300800 */
[----:B--2---:R-:W-:Y:S02]  /*4780*/  PRMT R29, RZ, 0x7610, R29 ;  /* 0x00007610ff1d7816 */ /* 0x004fe4000000001d */
[----:B------:R-:W-:Y:S02]  /*4790*/  PRMT R28, RZ, 0x7610, R28 ;  /* 0x00007610ff1c7816 */ /* 0x000fe4000000001c */
[----:B------:R-:W-:Y:S02]  /*47a0*/  @!P4 PRMT R29, R70, 0x7610, R29 ;  /* 0x00007610461dc816 */ /* 0x000fe4000000001d */
[----:B------:R-:W-:-:S03]  /*47b0*/  @!P4 PRMT R28, R69, 0x7632, R28 ;  /* 0x00007632451cc816 */ /* 0x000fc6000000001c */
[----:B------:R0:W-:Y:S04]  /*47c0*/  STL.S16 [R1+0x150], R29 ;  /* 0x0001501d01007387 */ /* 0x0001e80000100600 */
[----:B------:R1:W-:Y:S04]  /*47d0*/  STL.S16 [R1+0x14e], R28 ;  /* 0x00014e1c01007387 */ /* 0x0003e80000100600 */
[----:B0-----:R-:W2:Y:S04]  /*47e0*/  LDL.LU R29, [R1+0x18c] ;  /* 0x00018c00011d7983 */ /* 0x001ea80000300800 */
[----:B-1----:R-:W2:Y:S04]  /*47f0*/  LDL.LU R28, [R1+0x190] ;  /* 0x00019000011c7983 */ /* 0x002ea80000300800 */
[----:B------:R0:W-:Y:S04]  /*4800*/  STL.S16 [R1+0x124], R36 ;  /* 0x0001242401007387 */ /* 0x0001e80000100600 */
[----:B------:R1:W-:Y:S04]  /*4810*/  STL.S16 [R1+0x138], R37 ;  /* 0x0001382501007387 */ /* 0x0003e80000100600 */
[----:B------:R4:W-:Y:S04]  /*4820*/  STL.S16 [R1+0x126], R46 ;  /* 0x0001262e01007387 */ /* 0x0009e80000100600 */
[----:B------:R4:W-:Y:S04]  /*4830*/  STL.S16 [R1+0x12a], R47 ;  /* 0x00012a2f01007387 */ /* 0x0009e80000100600 */
[----:B------:R4:W-:Y:S04]  /*4840*/  STL.S16 [R1+0x148], R42 ;  /* 0x0001482a01007387 */ /* 0x0009e80000100600 */
[----:B------:R4:W-:Y:S04]  /*4850*/  STL.S16 [R1+0x154], R43 ;  /* 0x0001542b01007387 */ /* 0x0009e80000100600 */
[----:B0-----:R-:W2:Y:S04]  /*4860*/  LDL.LU R36, [R1+0x1dc] ;  /* 0x0001dc0001247983 */ /* 0x001ea80000300800 */
[----:B-1----:R-:W2:Y:S04]  /*4870*/  LDL.LU R37, [R1+0x1d8] ;  /* 0x0001d80001257983 */ /* 0x002ea80000300800 */
[----:B----4-:R-:W4:Y:S04]  /*4880*/  LDL.LU R46, [R1+0x1c8] ;  /* 0x0001c800012e7983 */ /* 0x010f280000300800 */
[----:B------:R-:W4:Y:S04]  /*4890*/  LDL.LU R47, [R1+0x1c4] ;  /* 0x0001c400012f7983 */ /* 0x000f280000300800 */
[----:B------:R-:W4:Y:S04]  /*48a0*/  LDL.LU R42, [R1+0x19c] ;  /* 0x00019c00012a7983 */ /* 0x000f280000300800 */
[----:B------:R-:W4:Y:S04]  /*48b0*/  LDL.LU R43, [R1+0x198] ;  /* 0x00019800012b7983 */ /* 0x000f280000300800 */
[----:B------:R0:W-:Y:S04]  /*48c0*/  STL.S16 [R1+0x12c], R34 ;  /* 0x00012c2201007387 */ /* 0x0001e80000100600 */
[----:B------:R1:W-:Y:S04]  /*48d0*/  STL.S16 [R1+0x12e], R35 ;  /* 0x00012e2301007387 */ /* 0x0003e80000100600 */
[----:B0-----:R-:W4:Y:S04]  /*48e0*/  LDL.LU R34, [R1+0x1d0] ;  /* 0x0001d00001227983 */ /* 0x001f280000300800 */
[----:B-1----:R-:W4:Y:S04]  /*48f0*/  LDL.LU R35, [R1+0x1cc] ;  /* 0x0001cc0001237983 */ /* 0x002f280000300800 */
[----:B------:R0:W-:Y:S04]  /*4900*/  STL [R1+0x38], R23 ;  /* 0x0000381701007387 */ /* 0x0001e80000100800 */
[----:B------:R1:W-:Y:S01]  /*4910*/  STL [R1+0x194], R55 ;  /* 0x0001943701007387 */ /* 0x0003e20000100800 */
[----:B0-----:R-:W-:-:S02]  /*4920*/  PRMT R23, RZ, 0x7610, R23 ;  /* 0x00007610ff177816 */ /* 0x001fc40000000017 */
[----:B-1----:R-:W-:Y:S02]  /*4930*/  PRMT R55, RZ, 0x7610, R55 ;  /* 0x00007610ff377816 */ /* 0x002fe40000000037 */
[----:B------:R-:W-:Y:S01]  /*4940*/  @!P4 PRMT R23, R70, 0x7632, R23 ;  /* 0x000076324617c816 */ /* 0x000fe20000000017 */
[----:B------:R0:W-:Y:S01]  /*4950*/  STL [R1+0x1bc], R40 ;  /* 0x0001bc2801007387 */ /* 0x0001e20000100800 */
[----:B------:R-:W-:Y:S02]  /*4960*/  @!P4 PRMT R55, R69, 0x7610, R55 ;  /* 0x000076104537c816 */ /* 0x000fe40000000037 */
[----:B------:R-:W-:Y:S01]  /*4970*/  PRMT R63, R63, 0x5410, RZ ;  /* 0x000054103f3f7816 */ /* 0x000fe200000000ff */
[----:B------:R1:W-:Y:S01]  /*4980*/  STL [R1+0x1b8], R41 ;  /* 0x0001b82901007387 */ /* 0x0003e20000100800 */
[----:B------:R-:W-:-:S03]  /*4990*/  LOP3.LUT P4, RZ, R64, 0x20000000, RZ, 0xc0, !PT ;  /* 0x2000000040ff7812 */ /* 0x000fc6000788c0ff */
[----:B------:R3:W-:Y:S01]  /*49a0*/  STL.S16 [R1+0x158], R23 ;  /* 0x0001581701007387 */ /* 0x0007e20000100600 */
[----:B0-----:R-:W-:Y:S02]  /*49b0*/  PRMT R40, RZ, 0x7610, R40 ;  /* 0x00007610ff287816 */ /* 0x001fe40000000028 */
[----:B-1----:R-:W-:Y:S02]  /*49c0*/  PRMT R41, RZ, 0x7610, R41 ;  /* 0x00007610ff297816 */ /* 0x002fe40000000029 */
[----:B------:R-:W-:Y:S01]  /*49d0*/  @!P5 PRMT R63, R63, 0x5410, R65 ;  /* 0x000054103f3fd816 */ /* 0x000fe20000000041 */
[----:B---3--:R-:W-:Y:S01]  /*49e0*/  HFMA2 R23, -RZ, RZ, 0, 0 ;  /* 0x00000000ff177431 */ /* 0x008fe200000001ff */
[C---:B------:R-:W-:Y:S02]  /*49f0*/  @!P5 PRMT R40, R60.reuse, 0x7610, R40 ;  /* 0x000076103c28d816 */ /* 0x040fe40000000028 */
[----:B------:R-:W-:Y:S01]  /*4a00*/  @!P5 PRMT R41, R60, 0x7632, R41 ;  /* 0x000076323c29d816 */ /* 0x000fe20000000029 */
[----:B------:R0:W-:Y:S01]  /*4a10*/  STL.S16 [R1+0x144], R55 ;  /* 0x0001443701007387 */ /* 0x0001e20000100600 */
[----:B------:R-:W-:-:S02]  /*4a20*/  LOP3.LUT P5, RZ, R64, 0x8, RZ, 0xc0, !PT ;  /* 0x0000000840ff7812 */ /* 0x000fc400078ac0ff */
[----:B------:R-:W-:Y:S01]  /*4a30*/  PRMT R38, RZ, 0x7610, R38 ;  /* 0x00007610ff267816 */ /* 0x000fe20000000026 */
[----:B------:R1:W-:Y:S04]  /*4a40*/  STL [R1+0x1a8], R39 ;  /* 0x0001a82701007387 */ /* 0x0003e80000100800 */
[----:B0-----:R-:W3:Y:S01]  /*4a50*/  LDL.LU R55, [R1+0x194] ;  /* 0x0001940001377983 */ /* 0x001ee20000300800 */
[----:B------:R-:W-:Y:S02]  /*4a60*/  PRMT R45, RZ, 0x7610, R45 ;  /* 0x00007610ff2d7816 */ /* 0x000fe4000000002d */
[----:B-1----:R-:W-:Y:S01]  /*4a70*/  PRMT R39, RZ, 0x7610, R39 ;  /* 0x00007610ff277816 */ /* 0x002fe20000000027 */
[----:B------:R0:W-:Y:S01]  /*4a80*/  STL [R1+0x3c], R26 ;  /* 0x00003c1a01007387 */ /* 0x0001e20000100800 */
[----:B------:R-:W-:-:S02]  /*4a90*/  @!P3 PRMT R38, R66, 0x7610, R38 ;  /* 0x000076104226b816 */ /* 0x000fc40000000026 */
[----:B------:R-:W-:Y:S02]  /*4aa0*/  @!P3 PRMT R39, R66, 0x7632, R39 ;  /* 0x000076324227b816 */ /* 0x000fe40000000027 */
[C---:B------:R-:W-:Y:S02]  /*4ab0*/  @!P5 PRMT R45, R7.reuse, 0x7610, R45 ;  /* 0x00007610072dd816 */ /* 0x040fe4000000002d */
[----:B0-----:R-:W-:Y:S01]  /*4ac0*/  PRMT R26, RZ, 0x7610, R26 ;  /* 0x00007610ff1a7816 */ /* 0x001fe2000000001a */
[----:B------:R0:W-:Y:S03]  /*4ad0*/  STL.S16 [R1+0x13e], R38 ;  /* 0x00013e2601007387 */ /* 0x0001e60000100600 */
[----:B------:R-:W-:Y:S01]  /*4ae0*/  @!P5 PRMT R26, R7, 0x7632, R26 ;  /* 0x00007632071ad816 */ /* 0x000fe2000000001a */
[----:B------:R1:W-:Y:S04]  /*4af0*/  STL.S16 [R1+0x152], R39 ;  /* 0x0001522701007387 */ /* 0x0003e80000100600 */
[----:B0-----:R-:W3:Y:S04]  /*4b00*/  LDL.LU R38, [R1+0x1ac] ;  /* 0x0001ac0001267983 */ /* 0x001ee80000300800 */
[----:B-1----:R-:W3:Y:S04]  /*4b10*/  LDL.LU R39, [R1+0x1a8] ;  /* 0x0001a80001277983 */ /* 0x002ee80000300800 */
[----:B------:R0:W-:Y:S04]  /*4b20*/  STL [R1+0x40], R2 ;  /* 0x0000400201007387 */ /* 0x0001e80000100800 */
[----:B------:R1:W-:Y:S01]  /*4b30*/  STL [R1+0xc0], R3 ;  /* 0x0000c00301007387 */ /* 0x0003e20000100800 */
[----:B------:R-:W-:Y:S01]  /*4b40*/  UIMAD.WIDE UR6, UR8, 0x8, UR6 ;  /* 0x00000008080678a5 */ /* 0x000fe2000f8e0206 */
[----:B0-----:R-:W-:-:S02]  /*4b50*/  PRMT R2, RZ, 0x7610, R2 ;  /* 0x00007610ff027816 */ /* 0x001fc40000000002 */
[----:B------:R0:W-:Y:S01]  /*4b60*/  STL.S16 [R1+0x136], R40 ;  /* 0x0001362801007387 */ /* 0x0001e20000100600 */
[----:B-1----:R-:W-:-:S03]  /*4b70*/  PRMT R3, RZ, 0x7610, R3 ;  /* 0x00007610ff037816 */ /* 0x002fc60000000003 */
[----:B------:R1:W-:Y:S01]  /*4b80*/  STL.S16 [R1+0x14a], R41 ;  /* 0x00014a2901007387 */ /* 0x0003e20000100600 */
[----:B------:R-:W-:-:S03]  /*4b90*/  @!P6 PRMT R2, R11, 0x7610, R2 ;  /* 0x000076100b02e816 */ /* 0x000fc60000000002 */
[----:B0-----:R-:W3:Y:S04]  /*4ba0*/  LDL.LU R40, [R1+0x1bc] ;  /* 0x0001bc0001287983 */ /* 0x001ee80000300800 */
[----:B-1----:R-:W3:Y:S04]  /*4bb0*/  LDL.LU R41, [R1+0x1b8] ;  /* 0x0001b80001297983 */ /* 0x002ee80000300800 */
[----:B------:R0:W-:Y:S02]  /*4bc0*/  STL.S16 [R1+0x166], R2 ;  /* 0x0001660201007387 */ /* 0x0001e40000100600 */
[----:B0-----:R-:W-:-:S02]  /*4bd0*/  MOV R2, UR6 ;  /* 0x0000000600027c02 */ /* 0x001fc40008000f00 */
[----:B------:R-:W-:Y:S04]  /*4be0*/  STL [R1+0x34], R19 ;  /* 0x0000341301007387 */ /* 0x000fe80000100800 */
[----:B--2---:R0:W2:Y:S04]  /*4bf0*/  @!P4 LDG.E R23, desc[UR10][R28.64] ;  /* 0x0000000a1c17c981 */ /* 0x0040a8000c1e1900 */
[----:B------:R-:W-:Y:S01]  /*4c00*/  STL [R1+0xc8], R18 ;  /* 0x0000c81201007387 */ /* 0x000fe20000100800 */
[----:B------:R-:W-:Y:S01]  /*4c10*/  LOP3.LUT P3, RZ, R64, 0x80000000, RZ, 0xc0, !PT ;  /* 0x8000000040ff7812 */ /* 0x000fe2000786c0ff */
[----:B------:R-:W1:Y:S01]  /*4c20*/  LDCU.U8 UR6, c[0x0][0x414] ;  /* 0x00008280ff0677ac */ /* 0x000e620008000000 */
[----:B0-----:R-:W-:-:S02]  /*4c30*/  PRMT R28, RZ, 0x7610, R28 ;  /* 0x00007610ff1c7816 */ /* 0x001fc4000000001c */
[----:B------:R-:W-:Y:S02]  /*4c40*/  PRMT R29, RZ, 0x7610, R29 ;  /* 0x00007610ff1d7816 */ /* 0x000fe4000000001d */
[C---:B------:R-:W-:Y:S02]  /*4c50*/  @!P5 PRMT R28, R5.reuse, 0x7610, R28 ;  /* 0x00007610051cd816 */ /* 0x040fe4000000001c */
[----:B------:R-:W-:Y:S02]  /*4c60*/  @!P5 PRMT R29, R5, 0x7632, R29 ;  /* 0x00007632051dd816 */ /* 0x000fe4000000001d */
[----:B------:R-:W-:-:S13]  /*4c70*/  LOP3.LUT P5, RZ, R64, 0x10000000, RZ, 0xc0, !PT ;  /* 0x1000000040ff7812 */ /* 0x000fda00078ac0ff */
[----:B------:R-:W-:-:S05]  /*4c80*/  @!P5 PRMT R3, R9, 0x7632, R3 ;  /* 0x000076320903d816 */ /* 0x000fca0000000003 */
[----:B------:R0:W-:Y:S02]  /*4c90*/  STL.S16 [R1+0x168], R3 ;  /* 0x0001680301007387 */ /* 0x0001e40000100600 */
[----:B0-----:R-:W-:-:S06]  /*4ca0*/  MOV R3, UR7 ;  /* 0x0000000700037c02 */ /* 0x001fcc0008000f00 */
[----:B------:R-:W2:Y:S01]  /*4cb0*/  LDG.E.64 R2, desc[UR10][R2.64] ;  /* 0x0000000a02027981 */ /* 0x000ea2000c1e1b00 */
[----:B------:R-:W-:-:S04]  /*4cc0*/  PRMT R19, RZ, 0x7610, R19 ;  /* 0x00007610ff137816 */ /* 0x000fc80000000013 */
[----:B------:R-:W-:-:S05]  /*4cd0*/  @!P5 PRMT R19, R8, 0x7632, R19 ;  /* 0x000076320813d816 */ /* 0x000fca0000000013 */
[----:B------:R0:W-:Y:S02]  /*4ce0*/  STL.S16 [R1+0x162], R19 ;  /* 0x0001621301007387 */ /* 0x0001e40000100600 */
[----:B0-----:R-:W0:Y:S01]  /*4cf0*/  S2R R19, SR_TID.X ;  /* 0x0000000000137919 */ /* 0x001e220000002100 */
[----:B------:R-:W-:Y:S01]  /*4d00*/  PRMT R18, RZ, 0x7610, R18 ;  /* 0x00007610ff127816 */ /* 0x000fe20000000012 */
[----:B------:R1:W-:Y:S03]  /*4d10*/  STL [R1+0xbc], R4 ;  /* 0x0000bc0401007387 */ /* 0x0003e60000100800 */
[----:B------:R-:W-:Y:S01]  /*4d20*/  @!P5 PRMT R18, R9, 0x7610, R18 ;  /* 0x000076100912d816 */ /* 0x000fe20000000012 */
[----:B------:R4:W-:Y:S01]  /*4d30*/  STL.S16 [R1+0x140], R21 ;  /* 0x0001401501007387 */ /* 0x0009e20000100600 */
[----:B-1----:R-:W-:-:S03]  /*4d40*/  HFMA2 R4, -RZ, RZ, 0, 0 ;  /* 0x00000000ff047431 */ /* 0x002fc600000001ff */
[----:B------:R1:W-:Y:S01]  /*4d50*/  STL [R1+0x48], R15 ;  /* 0x0000480f01007387 */ /* 0x0003e20000100800 */
[----:B----4-:R-:W-:-:S03]  /*4d60*/  HFMA2 R21, -RZ, RZ, 0, 0 ;  /* 0x00000000ff157431 */ /* 0x010fc600000001ff */
[----:B------:R0:W-:Y:S04]  /*4d70*/  STL.S16 [R1+0x164], R18 ;  /* 0x0001641201007387 */ /* 0x0001e80000100600 */
[----:B------:R4:W-:Y:S01]  /*4d80*/  STL.S16 [R1+0x142], R17 ;  /* 0x0001421101007387 */ /* 0x0009e20000100600 */
[----:B-1----:R-:W-:-:S03]  /*4d90*/  MOV R15, RZ ;  /* 0x000000ff000f7202 */ /* 0x002fc60000000f00 */
[----:B------:R-:W2:Y:S04]  /*4da0*/  @!P1 LDG.E R4, desc[UR10][R36.64] ;  /* 0x0000000a24049981 */ /* 0x000ea8000c1e1900 */
[----:B------:R1:W2:Y:S01]  /*4db0*/  @!P2 LDG.E R21, desc[UR10][R46.64] ;  /* 0x0000000a2e15a981 */ /* 0x0002a2000c1e1900 */
[----:B0-----:R-:W-:Y:S02]  /*4dc0*/  LOP3.LUT R18, R19, 0xffff, RZ, 0xc0, !PT ;  /* 0x0000ffff13127812 */ /* 0x001fe400078ec0ff */
[----:B----4-:R-:W-:Y:S01]  /*4dd0*/  MOV R17, RZ ;  /* 0x000000ff00117202 */ /* 0x010fe20000000f00 */
[----:B------:R0:W4:Y:S02]  /*4de0*/  @!P3 LDG.E R15, desc[UR10][R42.64] ;  /* 0x0000000a2a0fb981 */ /* 0x000124000c1e1900 */
[----:B------:R-:W-:-:S03]  /*4df0*/  IMAD R18, R18, 0x334, RZ ;  /* 0x0000033412127824 */ /* 0x000fc600078e02ff */
[----:B------:R-:W4:Y:S01]  /*4e00*/  @!P1 LDG.E R17, desc[UR10][R34.64] ;  /* 0x0000000a22119981 */ /* 0x000f22000c1e1900 */
[----:B-1----:R-:W-:Y:S02]  /*4e10*/  PRMT R46, RZ, 0x7610, R46 ;  /* 0x00007610ff2e7816 */ /* 0x002fe4000000002e */
[----:B------:R-:W-:Y:S02]  /*4e20*/  PRMT R47, RZ, 0x7610, R47 ;  /* 0x00007610ff2f7816 */ /* 0x000fe4000000002f */
[----:B0-----:R-:W-:Y:S02]  /*4e30*/  PRMT R42, RZ, 0x7610, R42 ;  /* 0x00007610ff2a7816 */ /* 0x001fe4000000002a */
[----:B------:R-:W-:Y:S02]  /*4e40*/  PRMT R43, RZ, 0x7610, R43 ;  /* 0x00007610ff2b7816 */ /* 0x000fe4000000002b */
[----:B------:R-:W-:Y:S02]  /*4e50*/  SHF.R.U32.HI R18, RZ, 0x10, R18 ;  /* 0x00000010ff127819 */ /* 0x000fe40000011612 */
[----:B------:R-:W-:-:S02]  /*4e60*/  @!P0 PRMT R42, R14, 0x7610, R42 ;  /* 0x000076100e2a8816 */ /* 0x000fc4000000002a */
[----:B------:R-:W-:Y:S02]  /*4e70*/  @!P0 PRMT R43, R14, 0x7632, R43 ;  /* 0x000076320e2b8816 */ /* 0x000fe4000000002b */
[C---:B------:R-:W-:Y:S02]  /*4e80*/  @!P0 PRMT R46, R16.reuse, 0x7610, R46 ;  /* 0x00007610102e8816 */ /* 0x040fe4000000002e */
[----:B------:R-:W-:Y:S02]  /*4e90*/  @!P0 PRMT R47, R16, 0x7632, R47 ;  /* 0x00007632102f8816 */ /* 0x000fe4000000002f */
[----:B------:R-:W-:Y:S02]  /*4ea0*/  ISETP.NE.AND P0, PT, RZ, UR6, PT ;  /* 0x00000006ff007c0c */ /* 0x000fe4000bf05270 */
[----:B------:R-:W-:Y:S01]  /*4eb0*/  PRMT R18, R18, 0x9910, RZ ;  /* 0x0000991012127816 */ /* 0x000fe200000000ff */
[----:B------:R0:W-:Y:S04]  /*4ec0*/  STL [R1+0xb8], R25 ;  /* 0x0000b81901007387 */ /* 0x0001e80000100800 */
[----:B------:R-:W-:Y:S01]  /*4ed0*/  IMAD R18, R18, 0x50, RZ ;  /* 0x0000005012127824 */ /* 0x000fe200078e02ff */
[----:B------:R-:W-:Y:S04]  /*4ee0*/  STL.S16 [R1+0x14c], R28 ;  /* 0x00014c1c01007387 */ /* 0x000fe80000100600 */
[----:B------:R1:W-:Y:S01]  /*4ef0*/  STL.S16 [R1+0x15c], R29 ;  /* 0x00015c1d01007387 */ /* 0x0003e20000100600 */
[----:B0-----:R-:W-:-:S02]  /*4f00*/  PRMT R25, RZ, 0x7610, R25 ;  /* 0x00007610ff197816 */ /* 0x001fc40000000019 */
[----:B------:R-:W-:Y:S02]  /*4f10*/  IADD3 R18, PT, PT, RZ, -R18, RZ ;  /* 0x80000012ff127210 */ /* 0x000fe40007ffe0ff */
[----:B------:R-:W-:Y:S02]  /*4f20*/  @!P5 PRMT R25, R8, 0x7610, R25 ;  /* 0x000076100819d816 */ /* 0x000fe40000000019 */
[----:B------:R-:W-:Y:S01]  /*4f30*/  LOP3.LUT P5, RZ, R64, 0x8000000, RZ, 0xc0, !PT ;  /* 0x0800000040ff7812 */ /* 0x000fe200078ac0ff */
[----:B-1----:R-:W0:Y:S01]  /*4f40*/  @P0 LDC.64 R28, c[0x0][0x3b0] ;  /* 0x0000ec00ff1c0b82 */ /* 0x002e220000000a00 */
[----:B------:R-:W-:Y:S01]  /*4f50*/  PRMT R18, R18, 0x7710, RZ ;  /* 0x0000771012127816 */ /* 0x000fe200000000ff */
[----:B------:R1:W-:Y:S03]  /*4f60*/  STL [R1+0xcc], R22 ;  /* 0x0000cc1601007387 */ /* 0x0003e60000100800 */
[----:B------:R-:W-:Y:S01]  /*4f70*/  IADD3 R18, PT, PT, R18, R19, RZ ;  /* 0x0000001312127210 */ /* 0x000fe20007ffe0ff */
[----:B------:R1:W-:Y:S02]  /*4f80*/  STL [R1+0x4c], R20 ;  /* 0x00004c1401007387 */ /* 0x0003e40000100800 */
[----:B-1----:R-:W-:Y:S01]  /*4f90*/  HFMA2 R22, -RZ, RZ, 0, 0 ;  /* 0x00000000ff167431 */ /* 0x002fe200000001ff */
[----:B------:R-:W-:-:S02]  /*4fa0*/  SHF.L.U32 R18, R18, 0x1, RZ ;  /* 0x0000000112127819 */ /* 0x000fc400000006ff */
[----:B------:R-:W-:Y:S01]  /*4fb0*/  MOV R20, RZ ;  /* 0x000000ff00147202 */ /* 0x000fe20000000f00 */
[----:B------:R1:W-:Y:S04]  /*4fc0*/  STL.S16 [R1+0x15e], R45 ;  /* 0x00015e2d01007387 */ /* 0x0003e80000100600 */
[----:B------:R1:W-:Y:S04]  /*4fd0*/  STL [R1+0xd0], R27 ;  /* 0x0000d01b01007387 */ /* 0x0003e80000100800 */
[----:B---3--:R3:W4:Y:S01]  /*4fe0*/  @!P4 LDG.E R20, desc[UR10][R54.64] ;  /* 0x0000000a3614c981 */ /* 0x008722000c1e1900 */
[----:B-1----:R-:W-:-:S03]  /*4ff0*/  LOP3.LUT R45, R18, 0xffff, RZ, 0xc0, !PT ;  /* 0x0000ffff122d7812 */ /* 0x002fc600078ec0ff */
[----:B------:R1:W4:Y:S01]  /*5000*/  @!P5 LDG.E R22, desc[UR10][R58.64] ;  /* 0x0000000a3a16d981 */ /* 0x000322000c1e1900 */
[----:B------:R-:W-:-:S03]  /*5010*/  MOV R27, UR13 ;  /* 0x0000000d001b7c02 */ /* 0x000fc60008000f00 */
[----:B------:R0:W-:Y:S01]  /*5020*/  STL [R1+0xc4], R12 ;  /* 0x0000c40c01007387 */ /* 0x0001e20000100800 */
[----:B---3--:R-:W-:Y:S02]  /*5030*/  PRMT R54, RZ, 0x7610, R54 ;  /* 0x00007610ff367816 */ /* 0x008fe40000000036 */
[----:B------:R-:W-:Y:S02]  /*5040*/  PRMT R55, RZ, 0x7610, R55 ;  /* 0x00007610ff377816 */ /* 0x000fe40000000037 */
[----:B-1----:R-:W-:Y:S01]  /*5050*/  PRMT R59, RZ, 0x7610, R59 ;  /* 0x00007610ff3b7816 */ /* 0x002fe2000000003b */
[----:B------:R-:W-:Y:S01]  /*5060*/  IMAD R27, R27, 0xa0, R45 ;  /* 0x000000a01b1b7824 */ /* 0x000fe200078e022d */
[----:B------:R-:W-:Y:S01]  /*5070*/  @!P6 PRMT R54, R11, 0x7632, R54 ;  /* 0x000076320b36e816 */ /* 0x000fe20000000036 */
[----:B------:R1:W-:Y:S01]  /*5080*/  STL.S16 [R1+0x160], R26 ;  /* 0x0001601a01007387 */ /* 0x0003e20000100600 */
[----:B0-----:R-:W-:Y:S01]  /*5090*/  HFMA2 R12, -RZ, RZ, 0, 0 ;  /* 0x00000000ff0c7431 */ /* 0x001fe200000001ff */
[----:B------:R-:W-:-:S02]  /*50a0*/  @!P6 PRMT R59, R13, 0x7610, R59 ;  /* 0x000076100d3be816 */ /* 0x000fc4000000003b */
[----:B------:R-:W-:Y:S01]  /*50b0*/  @!P6 PRMT R55, R13, 0x7632, R55 ;  /* 0x000076320d37e816 */ /* 0x000fe20000000037 */
[----:B------:R-:W-:Y:S01]  /*50c0*/  STL.S16 [R1+0x15a], R25 ;  /* 0x00015a1901007387 */ /* 0x000fe20000100600 */
[----:B------:R-:W-:Y:S01]  /*50d0*/  LOP3.LUT P6, RZ, R64, 0x4000000, RZ, 0xc0, !PT ;  /* 0x0400000040ff7812 */ /* 0x000fe200078cc0ff */
[----:B------:R-:W-:Y:S02]  /*50e0*/  @P0 IMAD.WIDE R18, R27, 0x2, R28 ;  /* 0x000000021b120825 */ /* 0x000fe400078e021c */
[----:B------:R-:W0:Y:S01]  /*50f0*/  LDC.64 R28, c[0x0][0x3a8] ;  /* 0x0000ea00ff1c7b82 */ /* 0x000e220000000a00 */
[----:B------:R3:W-:Y:S01]  /*5100*/  STL [R1+0x50], R24 ;  /* 0x0000501801007387 */ /* 0x0007e20000100800 */
[----:B-1----:R-:W-:-:S03]  /*5110*/  MOV R26, RZ ;  /* 0x000000ff001a7202 */ /* 0x002fc60000000f00 */
[----:B------:R-:W4:Y:S04]  /*5120*/  @!P3 LDG.E R12, desc[UR10][R38.64] ;  /* 0x0000000a260cb981 */ /* 0x000f28000c1e1900 */
[----:B------:R1:W-:Y:S01]  /*5130*/  STL [R1+0x44], R6 ;  /* 0x0000440601007387 */ /* 0x0003e20000100800 */
[----:B---3--:R-:W-:-:S03]  /*5140*/  CS2R R24, SRZ ;  /* 0x0000000000187805 */ /* 0x008fc6000001ff00 */
[----:B------:R-:W3:Y:S04]  /*5150*/  @!P6 LDG.E R26, desc[UR10][R52.64] ;  /* 0x0000000a341ae981 */ /* 0x000ee8000c1e1900 */
[----:B------:R-:W3:Y:S01]  /*5160*/  @!P5 LDG.E R24, desc[UR10][R56.64] ;  /* 0x0000000a3818d981 */ /* 0x000ee2000c1e1900 */
[----:B-1----:R-:W-:-:S03]  /*5170*/  MOV R6, RZ ;  /* 0x000000ff00067202 */ /* 0x002fc60000000f00 */
[----:B------:R-:W3:Y:S04]  /*5180*/  @!P6 LDG.E R25, desc[UR10][R48.64] ;  /* 0x0000000a3019e981 */ /* 0x000ee8000c1e1900 */
[----:B------:R-:W3:Y:S04]  /*5190*/  @!P2 LDG.E R6, desc[UR10][R40.64] ;  /* 0x0000000a2806a981 */ /* 0x000ee8000c1e1900 */
[----:B------:R1:W-:Y:S04]  /*51a0*/  STL [R1+0x54], R10 ;  /* 0x0000540a01007387 */ /* 0x0003e80000100800 */
[----:B------:R0:W-:Y:S04]  /*51b0*/  STL [R1+0xd4], R0 ;  /* 0x0000d40001007387 */ /* 0x0001e80000100800 */
[----:B------:R-:W-:Y:S04]  /*51c0*/  STL [R1+0x58], R65 ;  /* 0x0000584101007387 */ /* 0x000fe80000100800 */
[----:B-1----:R-:W3:Y:S04]  /*51d0*/  @P0 LDG.E.U16 R10, desc[UR10][R18.64+0x2] ;  /* 0x0000020a120a0981 */ /* 0x002ee8000c1e1500 */
[----:B0-----:R0:W3:Y:S04]  /*51e0*/  @P0 LDG.E.U16 R0, desc[UR10][R18.64] ;  /* 0x0000000a12000981 */ /* 0x0010e8000c1e1500 */
[----:B------:R1:W-:Y:S04]  /*51f0*/  STL [R1+0x184], R45 ;  /* 0x0001842d01007387 */ /* 0x0003e80000100800 */
[----:B------:R1:W-:Y:S01]  /*5200*/  STL [R1+0xd8], R60 ;  /* 0x0000d83c01007387 */ /* 0x0003e20000100800 */
[----:B0-----:R-:W-:-:S03]  /*5210*/  IMAD.WIDE R18, R27, 0x2, R28 ;  /* 0x000000021b127825 */ /* 0x001fc600078e021c */
[----:B------:R0:W-:Y:S04]  /*5220*/  STL [R1+0xdc], R66 ;  /* 0x0000dc4201007387 */ /* 0x0001e80000100800 */
[----:B------:R0:W-:Y:S04]  /*5230*/  STL [R1+0x60], R67 ;  /* 0x0000604301007387 */ /* 0x0001e80000100800 */
[----:B------:R0:W-:Y:S04]  /*5240*/  STL [R1+0xe0], R68 ;  /* 0x0000e04401007387 */ /* 0x0001e80000100800 */
[----:B------:R0:W-:Y:S04]  /*5250*/  STL [R1+0x64], R69 ;  /* 0x0000644501007387 */ /* 0x0001e80000100800 */
[----:B------:R0:W-:Y:S04]  /*5260*/  STL [R1+0xe4], R70 ;  /* 0x0000e44601007387 */ /* 0x0001e80000100800 */
[----:B-1----:R-:W5:Y:S04]  /*5270*/  LDL.S16 R45, [R1+0x116] ;  /* 0x00011600012d7983 */ /* 0x002f680000100600 */
[----:B------:R-:W5:Y:S04]  /*5280*/  LDL.S16 R58, [R1+0x11e] ;  /* 0x00011e00013a7983 */ /* 0x000f680000100600 */
[----:B------:R-:W5:Y:S04]  /*5290*/  LDL.S16 R65, [R1+0x110] ;  /* 0x0001100001417983 */ /* 0x000f680000100600 */
[----:B------:R-:W5:Y:S04]  /*52a0*/  LDL.S16 R64, [R1+0x128] ;  /* 0x0001280001407983 */ /* 0x000f680000100600 */
[----:B------:R-:W5:Y:S04]  /*52b0*/  LDL.S16 R60, [R1+0x112] ;  /* 0x00011200013c7983 */ /* 0x000f680000100600 */
[----:B0-----:R-:W5:Y:S04]  /*52c0*/  LDL.S16 R66, [R1+0x120] ;  /* 0x0001200001427983 */ /* 0x001f680000100600 */
[----:B------:R-:W5:Y:S04]  /*52d0*/  LDL.S16 R67, [R1+0x130] ;  /* 0x0001300001437983 */ /* 0x000f680000100600 */
[----:B------:R-:W5:Y:S04]  /*52e0*/  LDL.S16 R68, [R1+0x138] ;  /* 0x0001380001447983 */ /* 0x000f680000100600 */
[----:B------:R-:W5:Y:S04]  /*52f0*/  LDL.S16 R69, [R1+0x142] ;  /* 0x0001420001457983 */ /* 0x000f680000100600 */
[----:B------:R-:W5:Y:S01]  /*5300*/  LDL.S16 R70, [R1+0x140] ;  /* 0x0001400001467983 */ /* 0x000f620000100600 */
[----:B--2---:R-:W-:-:S03]  /*5310*/  R2UR UR28, R2 ;  /* 0x00000000021c72ca */ /* 0x004fc600000e0000 */
[----:B------:R-:W2:Y:S04]  /*5320*/  LDG.E.U16 R2, desc[UR10][R18.64] ;  /* 0x0000000a12027981 */ /* 0x000ea8000c1e1500 */
[----:B------:R0:W2:Y:S04]  /*5330*/  LDG.E.U16 R18, desc[UR10][R18.64+0x2] ;  /* 0x0000020a12127981 */ /* 0x0000a8000c1e1500 */
[----:B------:R1:W-:Y:S01]  /*5340*/  STL [R1+0x68], R5 ;  /* 0x0000680501007387 */ /* 0x0003e20000100800 */
[----:B------:R-:W-:Y:S02]  /*5350*/  PRMT R41, RZ, 0x7610, R41 ;  /* 0x00007610ff297816 */ /* 0x000fe40000000029 */
[----:B0-----:R-:W-:-:S02]  /*5360*/  MOV R19, UR28 ;  /* 0x0000001c00137c02 */ /* 0x001fc40008000f00 */
[----:B-1----:R-:W-:-:S03]  /*5370*/  PRMT R5, RZ, 0x5410, RZ ;  /* 0x00005410ff057816 */ /* 0x002fc600000000ff */
[----:B------:R-:W-:Y:S01]  /*5380*/  FFMA.FTZ R3, -R19, UR28, R3 ;  /* 0x0000001c13037c23 */ /* 0x000fe20008010103 */
[----:B------:R-:W-:Y:S02]  /*5390*/  PRMT R39, RZ, 0x7610, R39 ;  /* 0x00007610ff277816 */ /* 0x000fe40000000027 */
[----:B------:R-:W-:-:S04]  /*53a0*/  @!P1 PRMT R5, R4, 0x7610, R5 ;  /* 0x0000761004059816 */ /* 0x000fc80000000005 */
[----:B------:R-:W-:Y:S02]  /*53b0*/  @!P1 PRMT R5, R5, 0x7610, R4 ;  /* 0x0000761005059816 */ /* 0x000fe40000000004 */
[C---:B----4-:R-:W-:Y:S02]  /*53c0*/  @!P1 PRMT R41, R17.reuse, 0x7610, R41 ;  /* 0x0000761011299816 */ /* 0x050fe40000000029 */
[----:B------:R-:W-:Y:S02]  /*53d0*/  @!P1 PRMT R39, R17, 0x7632, R39 ;  /* 0x0000763211279816 */ /* 0x000fe40000000027 */
[----:B------:R-:W-:-:S13]  /*53e0*/  FSETP.GTU.FTZ.AND P1, PT, R3, RZ, PT ;  /* 0x000000ff0300720b */ /* 0x000fda0003f3c000 */
[----:B------:R-:W-:-:S05]  /*53f0*/  VOTEU.ANY UP0, P1 ;  /* 0x0000000000ff7886 */ /* 0x000fca0000800100 */
[----:B------:R-:W0:Y:S01]  /*5400*/  @UP0 LDCU UR5, c[0x0][0x3c0] ;  /* 0x00007800ff0507ac */ /* 0x000e220008000800 */
[----:B------:R-:W-:Y:S02]  /*5410*/  PLOP3.LUT P1, PT, PT, PT, UP0, 0x80, 0x8 ;  /* 0x000000000008781c */ /* 0x000fe40003f2f008 */
[----:B------:R-:W-:Y:S02]  /*5420*/  PRMT R40, RZ, 0x7610, R40 ;  /* 0x00007610ff287816 */ /* 0x000fe40000000028 */
[----:B------:R-:W-:Y:S02]  /*5430*/  PRMT R38, RZ, 0x7610, R38 ;  /* 0x00007610ff267816 */ /* 0x000fe40000000026 */
[----:B------:R-:W-:Y:S02]  /*5440*/  PRMT R37, RZ, 0x7610, R37 ;  /* 0x00007610ff257816 */ /* 0x000fe40000000025 */
[----:B------:R-:W-:Y:S02]  /*5450*/  PRMT R36, RZ, 0x7610, R36 ;  /* 0x00007610ff247816 */ /* 0x000fe40000000024 */
[----:B------:R-:W-:-:S02]  /*5460*/  PRMT R35, RZ, 0x7610, R35 ;  /* 0x00007610ff237816 */ /* 0x000fc40000000023 */
[----:B------:R-:W-:Y:S01]  /*5470*/  PRMT R34, RZ, 0x7610, R34 ;  /* 0x00007610ff227816 */ /* 0x000fe20000000022 */
[----:B0-----:R-:W-:Y:S01]  /*5480*/  @P1 FADD.FTZ R3, R3, UR5 ;  /* 0x0000000503031e21 */ /* 0x001fe20008010000 */
[C---:B------:R-:W-:Y:S02]  /*5490*/  @!P2 PRMT R40, R21.reuse, 0x7610, R40 ;  /* 0x000076101528a816 */ /* 0x040fe40000000028 */
[----:B------:R-:W-:-:S03]  /*54a0*/  @!P2 PRMT R38, R21, 0x7632, R38 ;  /* 0x000076321526a816 */ /* 0x000fc60000000026 */
[----:B------:R-:W0:Y:S01]  /*54b0*/  @P1 MUFU.RSQ R3, R3 ;  /* 0x0000000300031308 */ /* 0x000e220000001400 */
[C---:B------:R-:W-:Y:S02]  /*54c0*/  @!P4 PRMT R35, R23.reuse, 0x7610, R35 ;  /* 0x000076101723c816 */ /* 0x040fe40000000023 */
[----:B------:R-:W-:Y:S01]  /*54d0*/  @!P4 PRMT R34, R23, 0x7632, R34 ;  /* 0x000076321722c816 */ /* 0x000fe20000000022 */
[----:B------:R-:W-:Y:S04]  /*54e0*/  STL.S16 [R1+0x16a], R54 ;  /* 0x00016a3601007387 */ /* 0x000fe80000100600 */
[----:B------:R-:W-:Y:S04]  /*54f0*/  STL.S16 [R1+0x16c], R59 ;  /* 0x00016c3b01007387 */ /* 0x000fe80000100600 */
[----:B------:R-:W-:Y:S04]  /*5500*/  STL.S16 [R1+0x170], R55 ;  /* 0x0001703701007387 */ /* 0x000fe80000100600 */
[----:B------:R-:W-:Y:S04]  /*5510*/  STL.S16 [R1+0x156], R42 ;  /* 0x0001562a01007387 */ /* 0x000fe80000100600 */
[----:B------:R-:W-:Y:S04]  /*5520*/  STL.S16 [R1+0x172], R43 ;  /* 0x0001722b01007387 */ /* 0x000fe80000100600 */
[----:B------:R-:W-:Y:S04]  /*5530*/  STL.S16 [R1+0x16e], R46 ;  /* 0x00016e2e01007387 */ /* 0x000fe80000100600 */
[----:B------:R-:W-:Y:S04]  /*5540*/  STL.S16 [R1+0x176], R47 ;  /* 0x0001762f01007387 */ /* 0x000fe80000100600 */
[----:B------:R-:W-:Y:S04]  /*5550*/  STL [R1+0x5c], R61 ;  /* 0x00005c3d01007387 */ /* 0x000fe80000100800 */
[----:B------:R-:W-:Y:S04]  /*5560*/  STL.S16 [R1+0x118], R41 ;  /* 0x0001182901007387 */ /* 0x000fe80000100600 */
[----:B------:R-:W-:Y:S04]  /*5570*/  STL.S16 [R1+0x178], R39 ;  /* 0x0001782701007387 */ /* 0x000fe80000100600 */
[----:B------:R-:W-:Y:S01]  /*5580*/  STL [R1+0x74], R14 ;  /* 0x0000740e01007387 */ /* 0x000fe20000100800 */
[----:B------:R-:W-:-:S02]  /*5590*/  @!P3 PRMT R37, R12, 0x7610, R37 ;  /* 0x000076100c25b816 */ /* 0x000fc40000000025 */
[----:B------:R-:W-:Y:S01]  /*55a0*/  @!P3 PRMT R36, R12, 0x7632, R36 ;  /* 0x000076320c24b816 */ /* 0x000fe20000000024 */
[----:B------:R-:W-:Y:S04]  /*55b0*/  STL [R1+0xf4], R16 ;  /* 0x0000f41001007387 */ /* 0x000fe80000100800 */
[----:B------:R-:W-:Y:S04]  /*55c0*/  STL [R1+0xf8], R17 ;  /* 0x0000f81101007387 */ /* 0x000fe80000100800 */
[----:B------:R-:W-:Y:S04]  /*55d0*/  STL [R1+0x7c], R21 ;  /* 0x00007c1501007387 */ /* 0x000fe80000100800 */
[----:B------:R-:W-:Y:S04]  /*55e0*/  STL.S16 [R1+0x174], R40 ;  /* 0x0001742801007387 */ /* 0x000fe80000100600 */
[----:B------:R-:W-:Y:S04]  /*55f0*/  STL.S16 [R1+0x17a], R38 ;  /* 0x00017a2601007387 */ /* 0x000fe80000100600 */
[----:B------:R-:W-:Y:S04]  /*5600*/  STL.S16 [R1+0x17c], R37 ;  /* 0x00017c2501007387 */ /* 0x000fe80000100600 */
[----:B------:R-:W-:Y:S04]  /*5610*/  STL.S16 [R1+0x17e], R36 ;  /* 0x00017e2401007387 */ /* 0x000fe80000100600 */
[----:B------:R-:W-:Y:S04]  /*5620*/  STL [R1+0x84], R23 ;  /* 0x0000841701007387 */ /* 0x000fe80000100800 */
[----:B------:R-:W-:Y:S04]  /*5630*/  STL.S16 [R1+0x180], R35 ;  /* 0x0001802301007387 */ /* 0x000fe80000100600 */
[----:B------:R-:W-:Y:S04]  /*5640*/  STL.S16 [R1+0x182], R34 ;  /* 0x0001822201007387 */ /* 0x000fe80000100600 */
[----:B------:R-:W-:Y:S04]  /*5650*/  STL [R1+0x104], R20 ;  /* 0x0001041401007387 */ /* 0x000fe80000100800 */
[----:B------:R-:W-:Y:S04]  /*5660*/  STL [R1+0x88], R22 ;  /* 0x0000881601007387 */ /* 0x000fe80000100800 */
[----:B---3--:R-:W-:Y:S04]  /*5670*/  STL [R1+0x108], R24 ;  /* 0x0001081801007387 */ /* 0x008fe80000100800 */
[----:B------:R-:W-:Y:S04]  /*5680*/  STL [R1+0x8c], R25 ;  /* 0x00008c1901007387 */ /* 0x000fe80000100800 */
[----:B------:R-:W-:Y:S04]  /*5690*/  STL [R1+0x10c], R26 ;  /* 0x00010c1a01007387 */ /* 0x000fe80000100800 */
[----:B------:R1:W-:Y:S01]  /*56a0*/  STL [R1+0xe8], R7 ;  /* 0x0000e80701007387 */ /* 0x0003e20000100800 */
[----:B------:R-:W-:Y:S01]  /*56b0*/  UISETP.NE.AND UP1, UPT, UR6, URZ, UPT ;  /* 0x000000ff0600728c */ /* 0x000fe2000bf25270 */
[----:B0-----:R-:W-:-:S02]  /*56c0*/  @P1 R2UR UR5, R3 ;  /* 0x00000000030512ca */ /* 0x001fc400000e0000 */
[----:B-1----:R-:W-:-:S04]  /*56d0*/  PRMT R7, RZ, 0x5410, RZ ;  /* 0x00005410ff077816 */ /* 0x002fc800000000ff */
[----:B------:R-:W-:Y:S01]  /*56e0*/  @!P2 PRMT R7, R6, 0x7610, R7 ;  /* 0x000076100607a816 */ /* 0x000fe20000000007 */
[----:B------:R0:W-:Y:S03]  /*56f0*/  STL [R1+0xfc], R6 ;  /* 0x0000fc0601007387 */ /* 0x0001e60000100800 */
[----:B------:R-:W-:Y:S01]  /*5700*/  @!P2 PRMT R7, R7, 0x7610, R6 ;  /* 0x000076100707a816 */ /* 0x000fe20000000006 */
[----:B------:R1:W-:Y:S01]  /*5710*/  STL [R1+0x6c], R8 ;  /* 0x00006c0801007387 */ /* 0x0003e20000100800 */
[----:B------:R-:W-:-:S03]  /*5720*/  HFMA2 R3, -RZ, RZ, 0, 0 ;  /* 0x00000000ff037431 */ /* 0x000fc600000001ff */
[----:B------:R3:W-:Y:S01]  /*5730*/  STL [R1+0xec], R9 ;  /* 0x0000ec0901007387 */ /* 0x0007e20000100800 */
[----:B0-----:R-:W-:-:S03]  /*5740*/  PRMT R6, RZ, 0x5410, RZ ;  /* 0x00005410ff067816 */ /* 0x001fc600000000ff */
[----:B------:R0:W-:Y:S01]  /*5750*/  STL [R1+0x70], R11 ;  /* 0x0000700b01007387 */ /* 0x0001e20000100800 */
[----:B-1----:R-:W-:-:S03]  /*5760*/  PRMT R8, RZ, 0x5410, RZ ;  /* 0x00005410ff087816 */ /* 0x002fc600000000ff */
[----:B------:R1:W-:Y:S01]  /*5770*/  STL [R1+0xf0], R13 ;  /* 0x0000f00d01007387 */ /* 0x0003e20000100800 */
[----:B---3--:R-:W-:-:S03]  /*5780*/  PRMT R9, RZ, 0x5410, RZ ;  /* 0x00005410ff097816 */ /* 0x008fc600000000ff */
[----:B------:R3:W-:Y:S01]  /*5790*/  STL [R1+0x80], R12 ;  /* 0x0000800c01007387 */ /* 0x0007e20000100800 */
[----:B0-----:R-:W-:Y:S02]  /*57a0*/  PRMT R11, RZ, 0x5410, RZ ;  /* 0x00005410ff0b7816 */ /* 0x001fe400000000ff */
[----:B-1----:R-:W-:Y:S02]  /*57b0*/  PRMT R13, RZ, 0x5410, RZ ;  /* 0x00005410ff0d7816 */ /* 0x002fe400000000ff */
[----:B---3--:R-:W-:Y:S02]  /*57c0*/  PRMT R12, RZ, 0x5410, RZ ;  /* 0x00005410ff0c7816 */ /* 0x008fe400000000ff */
[----:B------:R-:W-:Y:S01]  /*57d0*/  @!P3 PRMT R6, R6, 0x5410, R15 ;  /* 0x000054100606b816 */ /* 0x000fe2000000000f */
[----:B------:R0:W-:Y:S01]  /*57e0*/  STL [R1+0x78], R4 ;  /* 0x0000780401007387 */ /* 0x0001e20000100800 */
[----:B------:R-:W-:Y:S02]  /*57f0*/  @!P4 PRMT R9, R20, 0x7610, R9 ;  /* 0x000076101409c816 */ /* 0x000fe40000000009 */
[----:B------:R-:W-:-:S02]  /*5800*/  @!P5 PRMT R8, R8, 0x5410, R22 ;  /* 0x000054100808d816 */ /* 0x000fc40000000016 */
[----:B------:R-:W-:Y:S02]  /*5810*/  @!P5 PRMT R12, R12, 0x5410, R24 ;  /* 0x000054100c0cd816 */ /* 0x000fe40000000018 */
[----:B------:R-:W-:Y:S02]  /*5820*/  @!P6 PRMT R11, R25, 0x7610, R11 ;  /* 0x00007610190be816 */ /* 0x000fe4000000000b */
[----:B------:R-:W-:Y:S01]  /*5830*/  @!P6 PRMT R13, R26, 0x7610, R13 ;  /* 0x000076101a0de816 */ /* 0x000fe2000000000d */
[----:B------:R1:W-:Y:S01]  /*5840*/  STL [R1+0x100], R15 ;  /* 0x0001000f01007387 */ /* 0x0003e20000100800 */
[----:B0-----:R-:W-:Y:S02]  /*5850*/  MOV R4, RZ ;  /* 0x000000ff00047202 */ /* 0x001fe40000000f00 */
[----:B------:R-:W-:Y:S02]  /*5860*/  @!P3 PRMT R6, R15, 0x7632, R6 ;  /* 0x000076320f06b816 */ /* 0x000fe40000000006 */
[----:B------:R-:W-:-:S02]  /*5870*/  @P0 SHF.L.U32 R4, R10, 0x10, RZ ;  /* 0x000000100a040819 */ /* 0x000fc400000006ff */
[----:B------:R-:W-:Y:S02]  /*5880*/  @!P4 PRMT R9, R9, 0x7610, R20 ;  /* 0x000076100909c816 */ /* 0x000fe40000000014 */
[----:B------:R-:W-:Y:S02]  /*5890*/  @!P5 PRMT R8, R22, 0x7632, R8 ;  /* 0x000076321608d816 */ /* 0x000fe40000000008 */
[----:B------:R-:W-:Y:S02]  /*58a0*/  @!P5 PRMT R12, R24, 0x7632, R12 ;  /* 0x00007632180cd816 */ /* 0x000fe4000000000c */
[----:B------:R-:W-:Y:S02]  /*58b0*/  @!P6 PRMT R11, R11, 0x7610, R25 ;  /* 0x000076100b0be816 */ /* 0x000fe40000000019 */
[----:B------:R-:W-:Y:S02]  /*58c0*/  @!P6 PRMT R13, R13, 0x7610, R26 ;  /* 0x000076100d0de816 */ /* 0x000fe4000000001a */
[----:B------:R-:W-:Y:S01]  /*58d0*/  @P0 SHF.L.U32 R3, R0, 0x10, RZ ;  /* 0x0000001000030819 */ /* 0x000fe200000006ff */
[----:B------:R-:W-:Y:S01]  /*58e0*/  UMOV UR16, 0x3f800000 ;  /* 0x3f80000000107882 */ /* 0x000fe20000000000 */
[----:B------:R-:W-:Y:S01]  /*58f0*/  @UP0 UMOV UR16, UR5 ;  /* 0x0000000500100c82 */ /* 0x000fe20008000000 */
[----:B--2---:R-:W-:-:S02]  /*5900*/  SHF.L.U32 R10, R2, 0x10, RZ ;  /* 0x00000010020a7819 */ /* 0x004fc400000006ff */
[----:B-1----:R-:W-:Y:S01]  /*5910*/  SHF.L.U32 R15, R18, 0x10, RZ ;  /* 0x00000010120f7819 */ /* 0x002fe200000006ff */
[----:B------:R-:W-:Y:S06]  /*5920*/  BRA.U UP1, `(.L_x_940) ;  /* 0x0000002501887547 */ /* 0x000fec000b800000 */
[----:B------:R-:W2:Y:S04]  /*5930*/  LDL.LU.S16 R57, [R1+0x114] ;  /* 0x0001140001397983 */ /* 0x000ea80000300600 */
[----:B------:R-:W3:Y:S04]  /*5940*/  LDL.LU.S16 R48, [R1+0x11c] ;  /* 0x00011c0001307983 */ /* 0x000ee80000300600 */
[----:B------:R-:W4:Y:S01]  /*5950*/  LDL.LU.S16 R49, [R1+0x11a] ;  /* 0x00011a0001317983 */ /* 0x000f220000300600 */
[----:B------:R-:W-:Y:S02]  /*5960*/  HADD2.F32 R2, -RZ, R73.H0_H0 ;  /* 0x20000049ff027230 */ /* 0x000fe40000004100 */
[----:B------:R-:W-:Y:S01]  /*5970*/  HADD2.F32 R14, -RZ, R72.H1_H1 ;  /* 0x30000048ff0e7230 */ /* 0x000fe20000004100 */
[----:B------:R-:W4:Y:S01]  /*5980*/  LDL.S16 R56, [R1+0x124] ;  /* 0x0001240001387983 */ /* 0x000f220000100600 */
[----:B------:R-:W-:-:S02]  /*5990*/  HADD2.F32 R0, -RZ, R71.H1_H1 ;  /* 0x30000047ff007230 */ /* 0x000fc40000004100 */
[----:B------:R-:W-:Y:S01]  /*59a0*/  FADD.FTZ R2, R2, -UR28 ;  /* 0x8000001c02027e21 */ /* 0x000fe20008010000 */
[----:B-----5:R-:W-:Y:S02]  /*59b0*/  HADD2.F32 R19, -RZ, R45.H0_H0 ;  /* 0x2000002dff137230 */ /* 0x020fe40000004100 */
[----:B------:R-:W-:Y:S01]  /*59c0*/  FADD.FTZ R16, R14, -UR28 ;  /* 0x8000001c0e107e21 */ /* 0x000fe20008010000 */
[----:B------:R-:W-:Y:S02]  /*59d0*/  HADD2.F32 R71, -RZ, R71.H0_H0 ;  /* 0x20000047ff477230 */ /* 0x000fe40000004100 */
[----:B------:R-:W-:Y:S01]  /*59e0*/  FMUL.FTZ R14, R10, R0 ;  /* 0x000000000a0e7220 */ /* 0x000fe20000410000 */
[----:B------:R-:W-:Y:S01]  /*59f0*/  FMUL.FTZ R2, R2, UR16 ;  /* 0x0000001002027c20 */ /* 0x000fe20008410000 */
[----:B------:R-:W-:Y:S02]  /*5a00*/  HADD2.F32 R72, -RZ, R72.H0_H0 ;  /* 0x20000048ff487230 */ /* 0x000fe40000004100 */
[----:B------:R-:W-:Y:S01]  /*5a10*/  FADD.FTZ R19, R19, -UR28 ;  /* 0x8000001c13137e21 */ /* 0x000fe20008010000 */
[----:B------:R-:W-:Y:S01]  /*5a20*/  FADD.FTZ R18, RZ, R14 ;  /* 0x0000000eff127221 */ /* 0x000fe20000010000 */
[----:B------:R-:W-:Y:S01]  /*5a30*/  FMUL.FTZ R17, R15, R71 ;  /* 0x000000470f117220 */ /* 0x000fe20000410000 */
[----:B------:R-:W-:Y:S01]  /*5a40*/  FMUL.FTZ R16, R16, UR16 ;  /* 0x0000001010107c20 */ /* 0x000fe20008410000 */
[----:B------:R-:W-:Y:S01]  /*5a50*/  FFMA.FTZ R14, R2, R14, RZ ;  /* 0x0000000e020e7223 */ /* 0x000fe200000100ff */
[----:B------:R-:W-:-:S02]  /*5a60*/  HADD2.F32 R73, -RZ, R73.H1_H1 ;  /* 0x30000049ff497230 */ /* 0x000fc40000004100 */
[----:B------:R-:W-:Y:S01]  /*5a70*/  FFMA.FTZ R2, R0, R2, RZ ;  /* 0x0000000200027223 */ /* 0x000fe200000100ff */
[----:B------:R-:W-:Y:S01]  /*5a80*/  FADD.FTZ R0, RZ, R0 ;  /* 0x00000000ff007221 */ /* 0x000fe20000010000 */
[----:B------:R-:W-:Y:S01]  /*5a90*/  FADD.FTZ R72, R72, -UR28 ;  /* 0x8000001c48487e21 */ /* 0x000fe20008010000 */
[----:B------:R-:W-:Y:S01]  /*5aa0*/  FMUL.FTZ R19, R19, UR16 ;  /* 0x0000001013137c20 */ /* 0x000fe20008410000 */
[----:B------:R-:W-:Y:S01]  /*5ab0*/  FADD.FTZ R18, R17, R18 ;  /* 0x0000001211127221 */ /* 0x000fe20000010000 */
[----:B------:R-:W-:Y:S01]  /*5ac0*/  FFMA.FTZ R14, R16, R17, R14 ;  /* 0x00000011100e7223 */ /* 0x000fe2000001000e */
[----:B------:R-:W-:Y:S02]  /*5ad0*/  HADD2.F32 R17, -RZ, R74.H0_H0 ;  /* 0x2000004aff117230 */ /* 0x000fe40000004100 */
[----:B------:R-:W-:Y:S01]  /*5ae0*/  FFMA.FTZ R16, R71, R16, RZ ;  /* 0x0000001047107223 */ /* 0x000fe200000100ff */
[----:B------:R-:W-:Y:S01]  /*5af0*/  FADD.FTZ R71, RZ, R71 ;  /* 0x00000047ff477221 */ /* 0x000fe20000010000 */
[C---:B------:R-:W-:Y:S01]  /*5b00*/  FADD.FTZ R0, R73.reuse, R0 ;  /* 0x0000000049007221 */ /* 0x040fe20000010000 */
[----:B------:R-:W-:Y:S01]  /*5b10*/  FMUL.FTZ R72, R72, UR16 ;  /* 0x0000001048487c20 */ /* 0x000fe20008410000 */
[----:B------:R-:W-:Y:S01]  /*5b20*/  FFMA.FTZ R2, R73, R19, R2 ;  /* 0x0000001349027223 */ /* 0x000fe20000010002 */
[----:B------:R-:W-:-:S02]  /*5b30*/  HADD2.F32 R20, -RZ, R75.H0_H0 ;  /* 0x2000004bff147230 */ /* 0x000fc40000004100 */
[----:B------:R-:W-:Y:S01]  /*5b40*/  FMUL.FTZ R73, R10, R73 ;  /* 0x000000490a497220 */ /* 0x000fe20000410000 */
[C---:B------:R-:W-:Y:S01]  /*5b50*/  FADD.FTZ R71, R17.reuse, R71 ;  /* 0x0000004711477221 */ /* 0x040fe20000010000 */
[----:B------:R-:W-:Y:S01]  /*5b60*/  FFMA.FTZ R16, R17, R72, R16 ;  /* 0x0000004811107223 */ /* 0x000fe20000010010 */
[----:B------:R-:W-:Y:S01]  /*5b70*/  FMUL.FTZ R17, R15, R17 ;  /* 0x000000110f117220 */ /* 0x000fe20000410000 */
[----:B------:R-:W-:Y:S01]  /*5b80*/  FADD.FTZ R18, R18, R73 ;  /* 0x0000004912127221 */ /* 0x000fe20000010000 */
[----:B------:R-:W-:Y:S01]  /*5b90*/  FFMA.FTZ R14, R19, R73, R14 ;  /* 0x00000049130e7223 */ /* 0x000fe2000001000e */
[----:B------:R-:W-:Y:S02]  /*5ba0*/  HADD2.F32 R75, -RZ, R75.H1_H1 ;  /* 0x3000004bff4b7230 */ /* 0x000fe40000004100 */
[----:B------:R-:W-:Y:S01]  /*5bb0*/  FADD.FTZ R20, R20, -UR28 ;  /* 0x8000001c14147e21 */ /* 0x000fe20008010000 */
[----:B------:R-:W-:Y:S02]  /*5bc0*/  HADD2.F32 R74, -RZ, R74.H1_H1 ;  /* 0x3000004aff4a7230 */ /* 0x000fe40000004100 */
[----:B------:R-:W-:Y:S01]  /*5bd0*/  FADD.FTZ R18, R17, R18 ;  /* 0x0000001211127221 */ /* 0x000fe20000010000 */
[----:B------:R-:W-:Y:S01]  /*5be0*/  FFMA.FTZ R14, R72, R17, R14 ;  /* 0x00000011480e7223 */ /* 0x000fe2000001000e */
[----:B------:R-:W-:Y:S01]  /*5bf0*/  FMUL.FTZ R20, R20, UR16 ;  /* 0x0000001014147c20 */ /* 0x000fe20008410000 */
[----:B------:R-:W-:Y:S01]  /*5c00*/  FMUL.FTZ R17, R10, R75 ;  /* 0x0000004b0a117220 */ /* 0x000fe20000410000 */
[----:B------:R-:W-:-:S02]  /*5c10*/  HADD2.F32 R19, -RZ, R77.H0_H0 ;  /* 0x2000004dff137230 */ /* 0x000fc40000004100 */
[----:B------:R-:W-:Y:S01]  /*5c20*/  FADD.FTZ R74, R74, -UR28 ;  /* 0x8000001c4a4a7e21 */ /* 0x000fe20008010000 */
[----:B------:R-:W-:Y:S01]  /*5c30*/  FFMA.FTZ R2, R75, R20, R2 ;  /* 0x000000144b027223 */ /* 0x000fe20000010002 */
[----:B------:R-:W-:Y:S01]  /*5c40*/  FADD.FTZ R18, R18, R17 ;  /* 0x0000001112127221 */ /* 0x000fe20000010000 */
[----:B------:R-:W-:Y:S01]  /*5c50*/  FFMA.FTZ R14, R20, R17, R14 ;  /* 0x00000011140e7223 */ /* 0x000fe2000001000e */
[--C-:B------:R-:W-:Y:S02]  /*5c60*/  HADD2.F32 R17, -RZ, R76.reuse.H0_H0 ;  /* 0x2000004cff117230 */ /* 0x100fe40000004100 */
[----:B------:R-:W-:Y:S01]  /*5c70*/  FADD.FTZ R19, R19, -UR28 ;  /* 0x8000001c13137e21 */ /* 0x000fe20008010000 */
[----:B------:R-:W-:Y:S01]  /*5c80*/  FMUL.FTZ R74, R74, UR16 ;  /* 0x000000104a4a7c20 */ /* 0x000fe20008410000 */
[----:B------:R-:W-:Y:S02]  /*5c90*/  HADD2.F32 R20, -RZ, R79.H0_H0 ;  /* 0x2000004fff147230 */ /* 0x000fe40000004100 */
[----:B------:R-:W-:Y:S01]  /*5ca0*/  FADD.FTZ R0, R0, R75 ;  /* 0x0000004b00007221 */ /* 0x000fe20000010000 */
[----:B------:R-:W-:-:S02]  /*5cb0*/  HADD2.F32 R76, -RZ, R76.H1_H1 ;  /* 0x3000004cff4c7230 */ /* 0x000fc40000004100 */
[----:B------:R-:W-:Y:S01]  /*5cc0*/  FMUL.FTZ R19, R19, UR16 ;  /* 0x0000001013137c20 */ /* 0x000fe20008410000 */
[----:B------:R-:W-:Y:S01]  /*5cd0*/  FADD.FTZ R71, R71, R17 ;  /* 0x0000001147477221 */ /* 0x000fe20000010000 */
[----:B------:R-:W-:Y:S01]  /*5ce0*/  FFMA.FTZ R16, R17, R74, R16 ;  /* 0x0000004a11107223 */ /* 0x000fe20000010010 */
[----:B------:R-:W-:Y:S01]  /*5cf0*/  FMUL.FTZ R17, R15, R17 ;  /* 0x000000110f117220 */ /* 0x000fe20000410000 */
[----:B------:R-:W-:Y:S01]  /*5d00*/  FADD.FTZ R0, R0, R20 ;  /* 0x0000001400007221 */ /* 0x000fe20000010000 */
[----:B------:R-:W-:Y:S01]  /*5d10*/  FFMA.FTZ R2, R20, R19, R2 ;  /* 0x0000001314027223 */ /* 0x000fe20000010002 */
[----:B------:R-:W-:Y:S02]  /*5d20*/  HADD2.F32 R77, -RZ, R77.H1_H1 ;  /* 0x3000004dff4d7230 */ /* 0x000fe40000004100 */
[----:B------:R-:W-:Y:S01]  /*5d30*/  FMUL.FTZ R20, R10, R20 ;  /* 0x000000140a147220 */ /* 0x000fe20000410000 */
[----:B------:R-:W-:Y:S01]  /*5d40*/  FADD.FTZ R18, R17, R18 ;  /* 0x0000001211127221 */ /* 0x000fe20000010000 */
[----:B------:R-:W-:Y:S01]  /*5d50*/  FFMA.FTZ R14, R74, R17, R14 ;  /* 0x000000114a0e7223 */ /* 0x000fe2000001000e */
[----:B------:R-:W-:Y:S01]  /*5d60*/  FADD.FTZ R76, R76, -UR28 ;  /* 0x8000001c4c4c7e21 */ /* 0x000fe20008010000 */
[----:B------:R-:W-:-:S02]  /*5d70*/  HADD2.F32 R79, -RZ, R79.H1_H1 ;  /* 0x3000004fff4f7230 */ /* 0x000fc40000004100 */
[----:B------:R-:W-:Y:S01]  /*5d80*/  FADD.FTZ R18, R18, R20 ;  /* 0x0000001412127221 */ /* 0x000fe20000010000 */
[----:B------:R-:W-:Y:S01]  /*5d90*/  FFMA.FTZ R14, R19, R20, R14 ;  /* 0x00000014130e7223 */ /* 0x000fe2000001000e */
[----:B------:R-:W-:Y:S01]  /*5da0*/  FMUL.FTZ R76, R76, UR16 ;  /* 0x000000104c4c7c20 */ /* 0x000fe20008410000 */
[----:B------:R-:W-:Y:S01]  /*5db0*/  FMUL.FTZ R17, R15, R77 ;  /* 0x0000004d0f117220 */ /* 0x000fe20000410000 */
[----:B------:R-:W-:Y:S02]  /*5dc0*/  HADD2.F32 R19, -RZ, R80.H0_H0 ;  /* 0x20000050ff137230 */ /* 0x000fe40000004100 */
[----:B------:R-:W-:Y:S01]  /*5dd0*/  FADD.FTZ R79, R79, -UR28 ;  /* 0x8000001c4f4f7e21 */ /* 0x000fe20008010000 */
[----:B------:R-:W-:Y:S02]  /*5de0*/  HADD2.F32 R20, -RZ, R81.H0_H0 ;  /* 0x20000051ff147230 */ /* 0x000fe40000004100 */
[----:B------:R-:W-:Y:S01]  /*5df0*/  FADD.FTZ R18, R17, R18 ;  /* 0x0000001211127221 */ /* 0x000fe20000010000 */
[----:B------:R-:W-:Y:S01]  /*5e00*/  FFMA.FTZ R14, R76, R17, R14 ;  /* 0x000000114c0e7223 */ /* 0x000fe2000001000e */
[----:B------:R-:W-:-:S02]  /*5e10*/  HADD2.F32 R17, -RZ, R78.H1_H1 ;  /* 0x3000004eff117230 */ /* 0x000fc40000004100 */
[----:B------:R-:W-:Y:S01]  /*5e20*/  FMUL.FTZ R79, R79, UR16 ;  /* 0x000000104f4f7c20 */ /* 0x000fe20008410000 */
[----:B------:R-:W-:Y:S01]  /*5e30*/  FADD.FTZ R19, R19, -UR28 ;  /* 0x8000001c13137e21 */ /* 0x000fe20008010000 */
[----:B------:R-:W-:Y:S02]  /*5e40*/  HADD2.F32 R78, -RZ, R78.H0_H0 ;  /* 0x2000004eff4e7230 */ /* 0x000fe40000004100 */
[----:B------:R-:W-:Y:S01]  /*5e50*/  FADD.FTZ R71, R71, R77 ;  /* 0x0000004d47477221 */ /* 0x000fe20000010000 */
[----:B------:R-:W-:Y:S01]  /*5e60*/  FADD.FTZ R0, R0, R17 ;  /* 0x0000001100007221 */ /* 0x000fe20000010000 */
        /* <DEDUP_REMOVED lines=13> */
[----:B------:R-:W-:Y:S01]  /*5f40*/  FFMA.FTZ R14, R19, R78, R14 ;  /* 0x0000004e130e7223 */ /* 0x000fe2000001000e */
[----:B------:R-:W-:Y:S01]  /*5f50*/  FADD.FTZ R18, R78, R18 ;  /* 0x000000124e127221 */ /* 0x000fe20000010000 */
[----:B------:R-:W-:Y:S01]  /*5f60*/  FMUL.FTZ R19, R10, R17 ;  /* 0x000000110a137220 */ /* 0x000fe20000410000 */
[----:B------:R-:W-:Y:S01]  /*5f70*/  FADD.FTZ R0, R0, R17 ;  /* 0x0000001100007221 */ /* 0x000fe20000010000 */
[----:B------:R-:W-:Y:S01]  /*5f80*/  FFMA.FTZ R2, R17, R20, R2 ;  /* 0x0000001411027223 */ /* 0x000fe20000010002 */
[----:B------:R-:W-:Y:S02]  /*5f90*/  HADD2.F32 R17, -RZ, R83.H0_H0 ;  /* 0x20000053ff117230 */ /* 0x000fe40000004100 */
[----:B------:R-:W-:Y:S01]  /*5fa0*/  FADD.FTZ R80, R80, -UR28 ;  /* 0x8000001c50507e21 */ /* 0x000fe20008010000 */
[----:B------:R-:W-:-:S02]  /*5fb0*/  HADD2.F32 R81, -RZ, R81.H1_H1 ;  /* 0x30000051ff517230 */ /* 0x000fc40000004100 */
[----:B------:R-:W-:Y:S01]  /*5fc0*/  FADD.FTZ R18, R18, R19 ;  /* 0x0000001312127221 */ /* 0x000fe20000010000 */
[----:B------:R-:W-:Y:S01]  /*5fd0*/  FFMA.FTZ R14, R20, R19, R14 ;  /* 0x00000013140e7223 */ /* 0x000fe2000001000e */
[----:B------:R-:W-:Y:S01]  /*5fe0*/  FADD.FTZ R17, R17, -UR28 ;  /* 0x8000001c11117e21 */ /* 0x000fe20008010000 */
[----:B------:R-:W-:Y:S01]  /*5ff0*/  FMUL.FTZ R80, R80, UR16 ;  /* 0x0000001050507c20 */ /* 0x000fe20008410000 */
[----:B------:R-:W-:Y:S02]  /*6000*/  HADD2.F32 R19, -RZ, R84.H0_H0 ;  /* 0x20000054ff137230 */ /* 0x000fe40000004100 */
        /* <DEDUP_REMOVED lines=8> */
[----:B------:R-:W-:-:S02]  /*6090*/  HADD2.F32 R82, -RZ, R82.H1_H1 ;  /* 0x30000052ff527230 */ /* 0x000fc40000004100 */
[----:B------:R-:W-:Y:S01]  /*60a0*/  FADD.FTZ R18, R81, R18 ;  /* 0x0000001251127221 */ /* 0x000fe20000010000 */
[----:B------:R-:W-:Y:S02]  /*60b0*/  HADD2.F32 R83, -RZ, R83.H1_H1 ;  /* 0x30000053ff537230 */ /* 0x000fe40000004100 */
[----:B------:R-:W-:Y:S01]  /*60c0*/  FFMA.FTZ R14, R17, R19, R14 ;  /* 0x00000013110e7223 */ /* 0x000fe2000001000e */
[--C-:B------:R-:W-:Y:S02]  /*60d0*/  HADD2.F32 R17, -RZ, R85.reuse.H0_H0 ;  /* 0x20000055ff117230 */ /* 0x100fe40000004100 */
[----:B------:R-:W-:Y:S01]  /*60e0*/  FADD.FTZ R82, R82, -UR28 ;  /* 0x8000001c52527e21 */ /* 0x000fe20008010000 */
[----:B------:R-:W-:Y:S02]  /*60f0*/  HADD2.F32 R84, -RZ, R84.H1_H1 ;  /* 0x30000054ff547230 */ /* 0x000fe40000004100 */
[----:B------:R-:W-:Y:S01]  /*6100*/  FADD.FTZ R18, R18, R19 ;  /* 0x0000001312127221 */ /* 0x000fe20000010000 */
[----:B------:R-:W-:Y:S01]  /*6110*/  FMUL.FTZ R19, R15, R83 ;  /* 0x000000530f137220 */ /* 0x000fe20000410000 */
[----:B------:R-:W-:Y:S01]  /*6120*/  FADD.FTZ R17, R17, -UR28 ;  /* 0x8000001c11117e21 */ /* 0x000fe20008010000 */
[----:B------:R-:W-:Y:S01]  /*6130*/  FMUL.FTZ R82, R82, UR16 ;  /* 0x0000001052527c20 */ /* 0x000fe20008410000 */
[----:B------:R-:W-:-:S02]  /*6140*/  HADD2.F32 R85, -RZ, R85.H1_H1 ;  /* 0x30000055ff557230 */ /* 0x000fc40000004100 */
[----:B------:R-:W-:Y:S01]  /*6150*/  FADD.FTZ R84, R84, -UR28 ;  /* 0x8000001c54547e21 */ /* 0x000fe20008010000 */
[----:B------:R-:W-:Y:S01]  /*6160*/  FMUL.FTZ R17, R17, UR16 ;  /* 0x0000001011117c20 */ /* 0x000fe20008410000 */
[----:B------:R-:W-:Y:S02]  /*6170*/  HADD2.F32 R20, -RZ, R87.H0_H0 ;  /* 0x20000057ff147230 */ /* 0x000fe40000004100 */
[----:B------:R-:W-:Y:S01]  /*6180*/  FADD.FTZ R18, R19, R18 ;  /* 0x0000001213127221 */ /* 0x000fe20000010000 */
[----:B------:R-:W-:Y:S01]  /*6190*/  FFMA.FTZ R14, R82, R19, R14 ;  /* 0x00000013520e7223 */ /* 0x000fe2000001000e */
[----:B------:R-:W-:Y:S02]  /*61a0*/  HADD2.F32 R19, -RZ, R86.H0_H0 ;  /* 0x20000056ff137230 */ /* 0x000fe40000004100 */
[----:B------:R-:W-:Y:S01]  /*61b0*/  FADD.FTZ R0, R0, R85 ;  /* 0x0000005500007221 */ /* 0x000fe20000010000 */
[----:B------:R-:W-:Y:S01]  /*61c0*/  FFMA.FTZ R2, R85, R17, R2 ;  /* 0x0000001155027223 */ /* 0x000fe20000010002 */
[----:B------:R-:W-:Y:S01]  /*61d0*/  FADD.FTZ R71, R71, R83 ;  /* 0x0000005347477221 */ /* 0x000fe20000010000 */
[----:B------:R-:W-:Y:S01]  /*61e0*/  FFMA.FTZ R16, R83, R82, R16 ;  /* 0x0000005253107223 */ /* 0x000fe20000010010 */
[----:B------:R-:W-:Y:S01]  /*61f0*/  FMUL.FTZ R84, R84, UR16 ;  /* 0x0000001054547c20 */ /* 0x000fe20008410000 */
[----:B------:R-:W-:Y:S01]  /*6200*/  FMUL.FTZ R85, R10, R85 ;  /* 0x000000550a557220 */ /* 0x000fe20000410000 */
[----:B------:R-:W-:Y:S01]  /*6210*/  FADD.FTZ R20, R20, -UR28 ;  /* 0x8000001c14147e21 */ /* 0x000fe20008010000 */
[----:B------:R-:W-:Y:S01]  /*6220*/  FADD.FTZ R71, R71, R19 ;  /* 0x0000001347477221 */ /* 0x000fe20000010000 */
[----:B------:R-:W-:Y:S01]  /*6230*/  FFMA.FTZ R16, R19, R84, R16 ;  /* 0x0000005413107223 */ /* 0x000fe20000010010 */
[----:B------:R-:W-:Y:S01]  /*6240*/  FFMA.FTZ R14, R17, R85, R14 ;  /* 0x00000055110e7223 */ /* 0x000fe2000001000e */
[----:B------:R-:W-:Y:S01]  /*6250*/  FMUL.FTZ R19, R15, R19 ;  /* 0x000000130f137220 */ /* 0x000fe20000410000 */
[----:B------:R-:W-:Y:S01]  /*6260*/  FADD.FTZ R18, R18, R85 ;  /* 0x0000005512127221 */ /* 0x000fe20000010000 */
        /* <DEDUP_REMOVED lines=10> */
[----:B------:R-:W-:-:S02]  /*6310*/  HADD2.F32 R87, -RZ, R87.H1_H1 ;  /* 0x30000057ff577230 */ /* 0x000fc40000004100 */
[----:B------:R-:W-:Y:S01]  /*6320*/  FFMA.FTZ R14, R20, R19, R14 ;  /* 0x00000013140e7223 */ /* 0x000fe2000001000e */
[----:B------:R-:W-:Y:S02]  /*6330*/  HADD2.F32 R89, -RZ, R89.H1_H1 ;  /* 0x30000059ff597230 */ /* 0x000fe40000004100 */
[----:B------:R-:W-:Y:S01]  /*6340*/  FADD.FTZ R17, R17, -UR28 ;  /* 0x8000001c11117e21 */ /* 0x000fe20008010000 */
[----:B------:R-:W-:Y:S01]  /*6350*/  FMUL.FTZ R86, R86, UR16 ;  /* 0x0000001056567c20 */ /* 0x000fe20008410000 */
[----:B------:R-:W-:Y:S01]  /*6360*/  FADD.FTZ R71, R71, R87 ;  /* 0x0000005747477221 */ /* 0x000fe20000010000 */
[----:B------:R-:W-:Y:S02]  /*6370*/  HADD2.F32 R88, -RZ, R88.H1_H1 ;  /* 0x30000058ff587230 */ /* 0x000fe40000004100 */
        /* <DEDUP_REMOVED lines=8> */
[----:B------:R-:W-:Y:S01]  /*6400*/  FADD.FTZ R18, R18, R19 ;  /* 0x0000001312127221 */ /* 0x000fe20000010000 */
[----:B------:R-:W-:-:S02]  /*6410*/  HADD2.F32 R19, -RZ, R90.H0_H0 ;  /* 0x2000005aff137230 */ /* 0x000fc40000004100 */
[----:B------:R-:W-:Y:S01]  /*6420*/  FFMA.FTZ R14, R17, R89, R14 ;  /* 0x00000059110e7223 */ /* 0x000fe2000001000e */
[--C-:B------:R-:W-:Y:S02]  /*6430*/  HADD2.F32 R17, -RZ, R50.reuse.H1_H1 ;  /* 0x30000032ff117230 */ /* 0x100fe40000004100 */
[----:B------:R-:W-:Y:S01]  /*6440*/  FMUL.FTZ R88, R88, UR16 ;  /* 0x0000001058587c20 */ /* 0x000fe20008410000 */
[----:B------:R-:W-:Y:S01]  /*6450*/  FADD.FTZ R18, R87, R18 ;  /* 0x0000001257127221 */ /* 0x000fe20000010000 */
[----:B------:R-:W-:Y:S02]  /*6460*/  HADD2.F32 R50, -RZ, R50.H0_H0 ;  /* 0x20000032ff327230 */ /* 0x000fe40000004100 */
[----:B------:R-:W-:Y:S01]  /*6470*/  FMUL.FTZ R20, R15, R19 ;  /* 0x000000130f147220 */ /* 0x000fe20000410000 */
[----:B------:R-:W-:Y:S01]  /*6480*/  FADD.FTZ R17, R17, -UR28 ;  /* 0x8000001c11117e21 */ /* 0x000fe20008010000 */
[----:B------:R-:W-:Y:S01]  /*6490*/  FADD.FTZ R71, R71, R19 ;  /* 0x0000001347477221 */ /* 0x000fe20000010000 */
[----:B------:R-:W-:Y:S01]  /*64a0*/  FFMA.FTZ R16, R19, R88, R16 ;  /* 0x0000005813107223 */ /* 0x000fe20000010010 */
[----:B------:R-:W-:Y:S01]  /*64b0*/  FADD.FTZ R18, R18, R89 ;  /* 0x0000005912127221 */ /* 0x000fe20000010000 */
[----:B------:R-:W-:-:S02]  /*64c0*/  HADD2.F32 R19, -RZ, R51.H1_H1 ;  /* 0x30000033ff137230 */ /* 0x000fc40000004100 */
[----:B------:R-:W-:Y:S01]  /*64d0*/  FADD.FTZ R50, R50, -UR28 ;  /* 0x8000001c32327e21 */ /* 0x000fe20008010000 */
[----:B------:R-:W-:Y:S01]  /*64e0*/  FMUL.FTZ R17, R17, UR16 ;  /* 0x0000001011117c20 */ /* 0x000fe20008410000 */
[----:B------:R-:W-:Y:S01]  /*64f0*/  FADD.FTZ R18, R20, R18 ;  /* 0x0000001214127221 */ /* 0x000fe20000010000 */
[----:B------:R-:W-:Y:S01]  /*6500*/  FFMA.FTZ R14, R88, R20, R14 ;  /* 0x00000014580e7223 */ /* 0x000fe2000001000e */
[----:B------:R-:W-:Y:S02]  /*6510*/  HADD2.F32 R51, -RZ, R51.H0_H0 ;  /* 0x20000033ff337230 */ /* 0x000fe40000004100 */
[----:B------:R-:W-:Y:S01]  /*6520*/  FMUL.FTZ R50, R50, UR16 ;  /* 0x0000001032327c20 */ /* 0x000fe20008410000 */
[--C-:B------:R-:W-:Y:S02]  /*6530*/  HADD2.F32 R20, -RZ, R91.reuse.H0_H0 ;  /* 0x2000005bff147230 */ /* 0x100fe40000004100 */
[----:B------:R-:W-:Y:S01]  /*6540*/  FADD.FTZ R0, R0, R19 ;  /* 0x0000001300007221 */ /* 0x000fe20000010000 */
[----:B------:R-:W-:Y:S01]  /*6550*/  FFMA.FTZ R2, R19, R17, R2 ;  /* 0x0000001113027223 */ /* 0x000fe20000010002 */
[----:B------:R-:W-:Y:S01]  /*6560*/  FMUL.FTZ R19, R10, R19 ;  /* 0x000000130a137220 */ /* 0x000fe20000410000 */
[----:B------:R-:W-:Y:S01]  /*6570*/  FADD.FTZ R71, R71, R51 ;  /* 0x0000003347477221 */ /* 0x000fe20000010000 */
[----:B------:R-:W-:Y:S01]  /*6580*/  FFMA.FTZ R16, R51, R50, R16 ;  /* 0x0000003233107223 */ /* 0x000fe20000010010 */
[----:B------:R-:W-:-:S02]  /*6590*/  HADD2.F32 R91, -RZ, R91.H1_H1 ;  /* 0x3000005bff5b7230 */ /* 0x000fc40000004100 */
[----:B------:R-:W-:Y:S01]  /*65a0*/  FMUL.FTZ R51, R15, R51 ;  /* 0x000000330f337220 */ /* 0x000fe20000410000 */
[----:B------:R-:W-:Y:S01]  /*65b0*/  FADD.FTZ R18, R18, R19 ;  /* 0x0000001312127221 */ /* 0x000fe20000010000 */
[----:B------:R-:W-:Y:S01]  /*65c0*/  FFMA.FTZ R14, R17, R19, R14 ;  /* 0x00000013110e7223 */ /* 0x000fe2000001000e */
        /* <DEDUP_REMOVED lines=8> */
[----:B------:R-:W-:Y:S02]  /*6650*/  HADD2.F32 R93, -RZ, R93.H1_H1 ;  /* 0x3000005dff5d7230 */ /* 0x000fe40000004100 */
[----:B------:R-:W-:Y:S01]  /*6660*/  FADD.FTZ R18, R18, R17 ;  /* 0x0000001112127221 */ /* 0x000fe20000010000 */
[----:B------:R-:W-:Y:S01]  /*6670*/  FFMA.FTZ R14, R20, R17, R14 ;  /* 0x00000011140e7223 */ /* 0x000fe2000001000e */
[--C-:B------:R-:W-:Y:S02]  /*6680*/  HADD2.F32 R17, -RZ, R92.reuse.H0_H0 ;  /* 0x2000005cff117230 */ /* 0x100fe40000004100 */
[----:B------:R-:W-:Y:S01]  /*6690*/  FADD.FTZ R19, R19, -UR28 ;  /* 0x8000001c13137e21 */ /* 0x000fe20008010000 */
[----:B------:R-:W-:Y:S01]  /*66a0*/  FMUL.FTZ R90, R90, UR16 ;  /* 0x000000105a5a7c20 */ /* 0x000fe20008410000 */
[----:B------:R-:W-:Y:S01]  /*66b0*/  FADD.FTZ R0, R0, R91 ;  /* 0x0000005b00007221 */ /* 0x000fe20000010000 */
[----:B------:R-:W-:Y:S01]  /*66c0*/  FFMA.FTZ R2, R91, R20, R2 ;  /* 0x000000145b027223 */ /* 0x000fe20000010002 */
[----:B------:R-:W-:Y:S01]  /*66d0*/  FMUL.FTZ R19, R19, UR16 ;  /* 0x0000001013137c20 */ /* 0x000fe20008410000 */
[----:B------:R-:W-:Y:S01]  /*66e0*/  FADD.FTZ R71, R71, R17 ;  /* 0x0000001147477221 */ /* 0x000fe20000010000 */
[----:B------:R-:W-:Y:S01]  /*66f0*/  FFMA.FTZ R16, R17, R90, R16 ;  /* 0x0000005a11107223 */ /* 0x000fe20000010010 */
[----:B------:R-:W-:Y:S01]  /*6700*/  FMUL.FTZ R17, R15, R17 ;  /* 0x000000110f117220 */ /* 0x000fe20000410000 */
[----:B------:R-:W-:Y:S01]  /*6710*/  FADD.FTZ R0, R0, R93 ;  /* 0x0000005d00007221 */ /* 0x000fe20000010000 */
[----:B------:R-:W-:Y:S01]  /*6720*/  FFMA.FTZ R2, R93, R19, R2 ;  /* 0x000000135d027223 */ /* 0x000fe20000010002 */
[----:B------:R-:W-:-:S02]  /*6730*/  HADD2.F32 R92, -RZ, R92.H1_H1 ;  /* 0x3000005cff5c7230 */ /* 0x000fc40000004100 */
[----:B------:R-:W-:Y:S01]  /*6740*/  FMUL.FTZ R93, R10, R93 ;  /* 0x0000005d0a5d7220 */ /* 0x000fe20000410000 */
[----:B------:R-:W-:Y:S01]  /*6750*/  FFMA.FTZ R14, R90, R17, R14 ;  /* 0x000000115a0e7223 */ /* 0x000fe2000001000e */
[----:B------:R-:W-:Y:S01]  /*6760*/  FADD.FTZ R18, R17, R18 ;  /* 0x0000001211127221 */ /* 0x000fe20000010000 */
[----:B------:R-:W-:Y:S02]  /*6770*/  HADD2.F32 R17, -RZ, R58.H0_H0 ;  /* 0x2000003aff117230 */ /* 0x000fe40000004100 */
[----:B------:R-:W-:Y:S01]  /*6780*/  FADD.FTZ R92, R92, -UR28 ;  /* 0x8000001c5c5c7e21 */ /* 0x000fe20008010000 */
[----:B------:R-:W-:Y:S01]  /*6790*/  FFMA.FTZ R14, R19, R93, R14 ;  /* 0x0000005d130e7223 */ /* 0x000fe2000001000e */
[----:B------:R-:W-:Y:S02]  /*67a0*/  HADD2.F32 R19, -RZ, R60.H0_H0 ;  /* 0x2000003cff137230 */ /* 0x000fe40000004100 */
[----:B------:R-:W-:Y:S01]  /*67b0*/  FADD.FTZ R18, R18, R93 ;  /* 0x0000005d12127221 */ /* 0x000fe20000010000 */
[----:B------:R-:W-:Y:S01]  /*67c0*/  FMUL.FTZ R92, R92, UR16 ;  /* 0x000000105c5c7c20 */ /* 0x000fe20008410000 */
[----:B------:R-:W-:Y:S01]  /*67d0*/  FMUL.FTZ R20, R15, R17 ;  /* 0x000000110f147220 */ /* 0x000fe20000410000 */
[----:B------:R-:W-:Y:S01]  /*67e0*/  FADD.FTZ R71, R71, R17 ;  /* 0x0000001147477221 */ /* 0x000fe20000010000 */
[----:B------:R-:W-:Y:S01]  /*67f0*/  FADD.FTZ R19, R19, -UR28 ;  /* 0x8000001c13137e21 */ /* 0x000fe20008010000 */
[----:B------:R-:W-:Y:S01]  /*6800*/  FFMA.FTZ R16, R17, R92, R16 ;  /* 0x0000005c11107223 */ /* 0x000fe20000010010 */
[----:B------:R-:W-:-:S02]  /*6810*/  HADD2.F32 R17, -RZ, R65.H0_H0 ;  /* 0x20000041ff117230 */ /* 0x000fc40000004100 */
[----:B------:R-:W-:Y:S01]  /*6820*/  FFMA.FTZ R14, R92, R20, R14 ;  /* 0x000000145c0e7223 */ /* 0x000fe2000001000e */
[----:B------:R-:W-:Y:S01]  /*6830*/  HADD2.F32 R23, -RZ, R64.H0_H0 ;  /* 0x20000040ff177230 */ /* 0x000fe20000004100 */
[----:B------:R-:W4:Y:S04]  /*6840*/  LDL.S16 R53, [R1+0x136] ;  /* 0x0001360001357983 */ /* 0x000f280000100600 */
[----:B------:R-:W4:Y:S04]  /*6850*/  LDL.LU.S16 R52, [R1+0x13e] ;  /* 0x00013e0001347983 */ /* 0x000f280000300600 */
[----:B------:R-:W4:Y:S01]  /*6860*/  LDL.LU.S16 R29, [R1+0x15e] ;  /* 0x00015e00011d7983 */ /* 0x000f220000300600 */
[----:B--2---:R-:W-:-:S02]  /*6870*/  HADD2.F32 R21, -RZ, R57.H0_H0 ;  /* 0x20000039ff157230 */ /* 0x004fc40000004100 */
[----:B------:R-:W-:Y:S01]  /*6880*/  FADD.FTZ R18, R20, R18 ;  /* 0x0000001214127221 */ /* 0x000fe20000010000 */
[----:B------:R-:W2:Y:S01]  /*6890*/  LDL.LU.S16 R57, [R1+0x122] ;  /* 0x0001220001397983 */ /* 0x000ea20000300600 */
[----:B------:R-:W-:Y:S01]  /*68a0*/  FMUL.FTZ R19, R19, UR16 ;  /* 0x0000001013137c20 */ /* 0x000fe20008410000 */
[----:B------:R-:W-:Y:S01]  /*68b0*/  FADD.FTZ R17, R17, -UR28 ;  /* 0x8000001c11117e21 */ /* 0x000fe20008010000 */
[----:B------:R-:W-:Y:S02]  /*68c0*/  FADD.FTZ R0, R0, R21 ;  /* 0x0000001500007221 */ /* 0x000fe40000010000 */
[----:B------:R-:W-:Y:S01]  /*68d0*/  FFMA.FTZ R2, R21, R19, R2 ;  /* 0x0000001315027223 */ /* 0x000fe20000010002 */
[----:B------:R-:W-:Y:S01]  /*68e0*/  FMUL.FTZ R21, R10, R21 ;  /* 0x000000150a157220 */ /* 0x000fe20000410000 */
[----:B------:R-:W-:Y:S01]  /*68f0*/  FMUL.FTZ R17, R17, UR16 ;  /* 0x0000001011117c20 */ /* 0x000fe20008410000 */
[----:B------:R-:W-:Y:S01]  /*6900*/  FMUL.FTZ R22, R15, R23 ;  /* 0x000000170f167220 */ /* 0x000fe20000410000 */
[----:B------:R-:W-:-:S02]  /*6910*/  HADD2.F32 R20, -RZ, R44.H0_H0 ;  /* 0x2000002cff147230 */ /* 0x000fc40000004100 */
[----:B------:R-:W-:Y:S01]  /*6920*/  FFMA.FTZ R14, R19, R21, R14 ;  /* 0x00000015130e7223 */ /* 0x000fe2000001000e */
[----:B------:R-:W-:Y:S01]  /*6930*/  FFMA.FTZ R16, R23, R17, R16 ;  /* 0x0000001117107223 */ /* 0x000fe20000010010 */
[----:B---3--:R-:W-:Y:S02]  /*6940*/  HADD2.F32 R19, -RZ, R48.H0_H0 ;  /* 0x20000030ff137230 */ /* 0x008fe40000004100 */
[----:B------:R-:W-:Y:S01]  /*6950*/  FFMA.FTZ R14, R17, R22, R14 ;  /* 0x00000016110e7223 */ /* 0x000fe2000001000e */
[----:B----4-:R-:W-:Y:S01]  /*6960*/  HADD2.F32 R17, -RZ, R49.H0_H0 ;  /* 0x20000031ff117230 */ /* 0x010fe20000004100 */
[----:B------:R-:W3:Y:S01]  /*6970*/  LDL.S16 R48, [R1+0x12c] ;  /* 0x00012c0001307983 */ /* 0x000ee20000100600 */
[----:B------:R-:W-:Y:S01]  /*6980*/  FADD.FTZ R20, R20, -UR28 ;  /* 0x8000001c14147e21 */ /* 0x000fe20008010000 */
[----:B------:R-:W-:Y:S02]  /*6990*/  FADD.FTZ R71, R71, R23 ;  /* 0x0000001747477221 */ /* 0x000fe40000010000 */
[----:B------:R-:W4:Y:S01]  /*69a0*/  LDL.LU.S16 R49, [R1+0x12e] ;  /* 0x00012e0001317983 */ /* 0x000f220000300600 */
[----:B------:R-:W-:Y:S01]  /*69b0*/  FADD.FTZ R23, R18, R21 ;  /* 0x0000001512177221 */ /* 0x000fe20000010000 */
[----:B------:R-:W-:Y:S01]  /*69c0*/  FMUL.FTZ R21, R20, UR16 ;  /* 0x0000001014157c20 */ /* 0x000fe20008410000 */
[----:B------:R-:W-:-:S02]  /*69d0*/  FMUL.FTZ R18, R10, R19 ;  /* 0x000000130a127220 */ /* 0x000fc40000410000 */
[----:B------:R-:W-:Y:S01]  /*69e0*/  FADD.FTZ R23, R22, R23 ;  /* 0x0000001716177221 */ /* 0x000fe20000010000 */
[----:B------:R-:W-:Y:S01]  /*69f0*/  FFMA.FTZ R2, R19, R21, R2 ;  /* 0x0000001513027223 */ /* 0x000fe20000010002 */
[----:B------:R-:W-:Y:S01]  /*6a00*/  FFMA.FTZ R14, R21, R18, R14 ;  /* 0x00000012150e7223 */ /* 0x000fe2000001000e */
[----:B------:R-:W-:Y:S01]  /*6a10*/  FADD.FTZ R21, R17, -UR28 ;  /* 0x8000001c11157e21 */ /* 0x000fe20008010000 */
[----:B------:R-:W-:Y:S02]  /*6a20*/  HADD2.F32 R17, -RZ, R56.H0_H0 ;  /* 0x20000038ff117230 */ /* 0x000fe40000004100 */
[----:B------:R-:W-:Y:S01]  /*6a30*/  FADD.FTZ R23, R23, R18 ;  /* 0x0000001217177221 */ /* 0x000fe20000010000 */
[----:B------:R-:W4:Y:S01]  /*6a40*/  LDL.LU.S16 R56, [R1+0x12a] ;  /* 0x00012a0001387983 */ /* 0x000f220000300600 */
[----:B------:R-:W-:Y:S02]  /*6a50*/  HADD2.F32 R44, -RZ, R44.H1_H1 ;  /* 0x3000002cff2c7230 */ /* 0x000fe40000004100 */
[----:B------:R-:W-:Y:S01]  /*6a60*/  FMUL.FTZ R21, R21, UR16 ;  /* 0x0000001015157c20 */ /* 0x000fe20008410000 */
[----:B------:R-:W-:-:S02]  /*6a70*/  HADD2.F32 R20, -RZ, R67.H0_H0 ;  /* 0x20000043ff147230 */ /* 0x000fc40000004100 */
[----:B--2---:R-:W-:Y:S02]  /*6a80*/  HADD2.F32 R18, -RZ, R57.H0_H0 ;  /* 0x20000039ff127230 */ /* 0x004fe40000004100 */
[----:B------:R-:W2:Y:S01]  /*6a90*/  LDL.LU.S16 R57, [R1+0x126] ;  /* 0x0001260001397983 */ /* 0x000ea20000300600 */
[----:B------:R-:W-:Y:S01]  /*6aa0*/  FADD.FTZ R0, R0, R19 ;  /* 0x0000001300007221 */ /* 0x000fe20000010000 */
[----:B------:R-:W-:Y:S01]  /*6ab0*/  FADD.FTZ R19, R44, -UR28 ;  /* 0x8000001c2c137e21 */ /* 0x000fe20008010000 */
[----:B------:R-:W-:Y:S01]  /*6ac0*/  FADD.FTZ R71, R71, R20 ;  /* 0x0000001447477221 */ /* 0x000fe20000010000 */
[----:B------:R-:W-:Y:S01]  /*6ad0*/  FFMA.FTZ R16, R20, R21, R16 ;  /* 0x0000001514107223 */ /* 0x000fe20000010010 */
[----:B------:R-:W-:Y:S01]  /*6ae0*/  FMUL.FTZ R20, R15, R20 ;  /* 0x000000140f147220 */ /* 0x000fe20000410000 */
[----:B------:R-:W-:Y:S01]  /*6af0*/  FMUL.FTZ R19, R19, UR16 ;  /* 0x0000001013137c20 */ /* 0x000fe20008410000 */
[----:B------:R-:W-:Y:S02]  /*6b00*/  FMUL.FTZ R22, R10, R17 ;  /* 0x000000110a167220 */ /* 0x000fe40000410000 */
[----:B------:R-:W-:Y:S01]  /*6b10*/  FADD.FTZ R23, R20, R23 ;  /* 0x0000001714177221 */ /* 0x000fe20000010000 */
[----:B------:R-:W-:Y:S01]  /*6b20*/  FFMA.FTZ R14, R21, R20, R14 ;  /* 0x00000014150e7223 */ /* 0x000fe2000001000e */
[----:B------:R-:W-:Y:S01]  /*6b30*/  FADD.FTZ R0, R0, R17 ;  /* 0x0000001100007221 */ /* 0x000fe20000010000 */
[----:B------:R-:W-:Y:S01]  /*6b40*/  FFMA.FTZ R2, R17, R19, R2 ;  /* 0x0000001311027223 */ /* 0x000fe20000010002 */
[----:B------:R-:W-:Y:S01]  /*6b50*/  FADD.FTZ R18, R18, -UR28 ;  /* 0x8000001c12127e21 */ /* 0x000fe20008010000 */
[----:B------:R-:W-:-:S02]  /*6b60*/  HADD2.F32 R17, -RZ, R68.H0_H0 ;  /* 0x20000044ff117230 */ /* 0x000fc40000004100 */
[----:B------:R-:W-:Y:S01]  /*6b70*/  FADD.FTZ R20, R23, R22 ;  /* 0x0000001617147221 */ /* 0x000fe20000010000 */
[----:B------:R-:W-:Y:S01]  /*6b80*/  FFMA.FTZ R21, R19, R22, R14 ;  /* 0x0000001613157223 */ /* 0x000fe2000001000e */
[----:B------:R-:W-:Y:S02]  /*6b90*/  HADD2.F32 R22, -RZ, R66.H0_H0 ;  /* 0x20000042ff167230 */ /* 0x000fe40000004100 */
[----:B------:R-:W-:Y:S01]  /*6ba0*/  FMUL.FTZ R18, R18, UR16 ;  /* 0x0000001012127c20 */ /* 0x000fe20008410000 */
[----:B------:R-:W-:Y:S01]  /*6bb0*/  FMUL.FTZ R19, R15, R17 ;  /* 0x000000110f137220 */ /* 0x000fe20000410000 */
[----:B------:R-:W-:Y:S01]  /*6bc0*/  FADD.FTZ R71, R71, R17 ;  /* 0x0000001147477221 */ /* 0x000fe20000010000 */
[----:B------:R-:W-:Y:S01]  /*6bd0*/  FADD.FTZ R22, R22, -UR28 ;  /* 0x8000001c16167e21 */ /* 0x000fe20008010000 */
[----:B------:R-:W-:Y:S01]  /*6be0*/  FFMA.FTZ R16, R17, R18, R16 ;  /* 0x0000001211107223 */ /* 0x000fe20000010010 */
[----:B---3--:R-:W-:Y:S02]  /*6bf0*/  HADD2.F32 R23, -RZ, R48.H0_H0 ;  /* 0x20000030ff177230 */ /* 0x008fe40000004100 */
[----:B------:R-:W-:Y:S01]  /*6c00*/  FADD.FTZ R14, R19, R20 ;  /* 0x00000014130e7221 */ /* 0x000fe20000010000 */
[----:B------:R-:W-:Y:S01]  /*6c10*/  FFMA.FTZ R17, R18, R19, R21 ;  /* 0x0000001312117223 */ /* 0x000fe20000010015 */
[----:B----4-:R-:W-:Y:S01]  /*6c20*/  HADD2.F32 R19, -RZ, R49.H0_H0 ;  /* 0x20000031ff137230 */ /* 0x010fe20000004100 */
[----:B------:R-:W3:Y:S01]  /*6c30*/  LDL.LU.S16 R48, [R1+0x134] ;  /* 0x0001340001307983 */ /* 0x000ee20000300600 */
[----:B------:R-:W-:Y:S01]  /*6c40*/  FMUL.FTZ R22, R22, UR16 ;  /* 0x0000001016167c20 */ /* 0x000fe20008410000 */
[----:B------:R-:W-:-:S02]  /*6c50*/  FADD.FTZ R23, R23, -UR28 ;  /* 0x8000001c17177e21 */ /* 0x000fc40008010000 */
[----:B------:R-:W-:Y:S01]  /*6c60*/  FADD.FTZ R0, R0, R19 ;  /* 0x0000001300007221 */ /* 0x000fe20000010000 */
[----:B------:R-:W-:Y:S01]  /*6c70*/  FFMA.FTZ R2, R19, R22, R2 ;  /* 0x0000001613027223 */ /* 0x000fe20000010002 */
[----:B------:R-:W-:Y:S01]  /*6c80*/  FMUL.FTZ R19, R10, R19 ;  /* 0x000000130a137220 */ /* 0x000fe20000410000 */
[----:B------:R-:W-:Y:S01]  /*6c90*/  HADD2.F32 R21, -RZ, R69.H0_H0 ;  /* 0x20000045ff157230 */ /* 0x000fe20000004100 */
[----:B------:R-:W4:Y:S01]  /*6ca0*/  LDL.S16 R49, [R1+0x14a] ;  /* 0x00014a0001317983 */ /* 0x000f220000100600 */
[----:B------:R-:W-:Y:S01]  /*6cb0*/  FMUL.FTZ R23, R23, UR16 ;  /* 0x0000001017177c20 */ /* 0x000fe20008410000 */
[----:B------:R-:W-:Y:S01]  /*6cc0*/  FFMA.FTZ R22, R22, R19, R17 ;  /* 0x0000001316167223 */ /* 0x000fe20000010011 */
[----:B------:R-:W-:Y:S02]  /*6cd0*/  HADD2.F32 R17, -RZ, R56.H0_H0 ;  /* 0x20000038ff117230 */ /* 0x000fe40000004100 */
[----:B------:R-:W-:Y:S01]  /*6ce0*/  FADD.FTZ R71, R71, R21 ;  /* 0x0000001547477221 */ /* 0x000fe20000010000 */
[----:B------:R-:W-:Y:S01]  /*6cf0*/  FFMA.FTZ R16, R21, R23, R16 ;  /* 0x0000001715107223 */ /* 0x000fe20000010010 */
[----:B------:R-:W-:Y:S01]  /*6d00*/  FMUL.FTZ R18, R15, R21 ;  /* 0x000000150f127220 */ /* 0x000fe20000410000 */
[----:B------:R-:W4:Y:S01]  /*6d10*/  LDL.LU.S16 R56, [R1+0x132] ;  /* 0x0001320001387983 */ /* 0x000f220000300600 */
[----:B------:R-:W-:Y:S01]  /*6d20*/  FADD.FTZ R21, R14, R19 ;  /* 0x000000130e157221 */ /* 0x000fe20000010000 */
[----:B--2---:R-:W-:-:S02]  /*6d30*/  HADD2.F32 R14, -RZ, R57.H0_H0 ;  /* 0x20000039ff0e7230 */ /* 0x004fc40000004100 */
[----:B------:R-:W2:Y:S01]  /*6d40*/  LDL.S16 R57, [R1+0x13c] ;  /* 0x00013c0001397983 */ /* 0x000ea20000100600 */
[----:B------:R-:W-:-:S05]  /*6d50*/  HADD2.F32 R20, -RZ, R63.H0_H0 ;  /* 0x2000003fff147230 */ /* 0x000fca0000004100 */
[----:B------:R-:W-:Y:S01]  /*6d60*/  FADD.FTZ R20, R20, -UR28 ;  /* 0x8000001c14147e21 */ /* 0x000fe20008010000 */
[----:B------:R-:W-:-:S03]  /*6d70*/  FADD.FTZ R14, R14, -UR28 ;  /* 0x8000001c0e0e7e21 */ /* 0x000fc60008010000 */
[----:B------:R-:W-:Y:S01]  /*6d80*/  FMUL.FTZ R19, R20, UR16 ;  /* 0x0000001014137c20 */ /* 0x000fe20008410000 */
[----:B------:R-:W-:Y:S01]  /*6d90*/  FADD.FTZ R21, R18, R21 ;  /* 0x0000001512157221 */ /* 0x000fe20000010000 */
[----:B------:R-:W-:Y:S01]  /*6da0*/  FFMA.FTZ R22, R23, R18, R22 ;  /* 0x0000001217167223 */ /* 0x000fe20000010016 */
[----:B------:R-:W-:Y:S02]  /*6db0*/  HADD2.F32 R63, -RZ, R63.H1_H1 ;  /* 0x3000003fff3f7230 */ /* 0x000fe40000004100 */
[----:B------:R-:W-:Y:S01]  /*6dc0*/  FMUL.FTZ R18, R10, R17 ;  /* 0x000000110a127220 */ /* 0x000fe20000410000 */
[----:B------:R-:W-:Y:S01]  /*6dd0*/  FADD.FTZ R0, R0, R17 ;  /* 0x0000001100007221 */ /* 0x000fe20000010000 */
[----:B------:R-:W-:Y:S01]  /*6de0*/  FFMA.FTZ R2, R17, R19, R2 ;  /* 0x0000001311027223 */ /* 0x000fe20000010002 */
[----:B------:R-:W-:Y:S02]  /*6df0*/  HADD2.F32 R17, -RZ, R70.H0_H0 ;  /* 0x20000046ff117230 */ /* 0x000fe40000004100 */
[----:B------:R-:W-:Y:S01]  /*6e00*/  FMUL.FTZ R14, R14, UR16 ;  /* 0x000000100e0e7c20 */ /* 0x000fe20008410000 */
[----:B------:R-:W-:Y:S01]  /*6e10*/  FADD.FTZ R63, R63, -UR28 ;  /* 0x8000001c3f3f7e21 */ /* 0x000fe20008010000 */
[----:B------:R-:W-:Y:S01]  /*6e20*/  FADD.FTZ R20, R21, R18 ;  /* 0x0000001215147221 */ /* 0x000fe20000010000 */
[----:B------:R-:W-:Y:S01]  /*6e30*/  FFMA.FTZ R19, R19, R18, R22 ;  /* 0x0000001213137223 */ /* 0x000fe20000010016 */
[----:B------:R-:W-:-:S02]  /*6e40*/  HADD2.F32 R21, -RZ, R53.H0_H0 ;  /* 0x20000035ff157230 */ /* 0x000fc40000004100 */
[----:B------:R-:W-:Y:S01]  /*6e50*/  FADD.FTZ R71, R71, R17 ;  /* 0x0000001147477221 */ /* 0x000fe20000010000 */
[----:B------:R-:W-:Y:S01]  /*6e60*/  FFMA.FTZ R16, R17, R14, R16 ;  /* 0x0000000e11107223 */ /* 0x000fe20000010010 */
[----:B------:R-:W2:Y:S01]  /*6e70*/  LDL.S16 R53, [R1+0x152] ;  /* 0x0001520001357983 */ /* 0x000ea20000100600 */
[----:B---3--:R-:W-:Y:S02]  /*6e80*/  HADD2.F32 R18, -RZ, R48.H0_H0 ;  /* 0x20000030ff127230 */ /* 0x008fe40000004100 */
[----:B------:R-:W-:Y:S01]  /*6e90*/  FMUL.FTZ R17, R15, R17 ;  /* 0x000000110f117220 */ /* 0x000fe20000410000 */
[----:B------:R-:W-:Y:S01]  /*6ea0*/  FMUL.FTZ R22, R63, UR16 ;  /* 0x000000103f167c20 */ /* 0x000fe20008410000 */
[----:B------:R-:W3:Y:S01]  /*6eb0*/  LDL.LU.S16 R48, [R1+0x13a] ;  /* 0x00013a0001307983 */ /* 0x000ee20000300600 */
[----:B------:R-:W-:Y:S01]  /*6ec0*/  FADD.FTZ R0, R0, R21 ;  /* 0x0000001500007221 */ /* 0x000fe20000010000 */
[----:B------:R-:W-:Y:S01]  /*6ed0*/  FADD.FTZ R20, R17, R20 ;  /* 0x0000001411147221 */ /* 0x000fe20000010000 */
[----:B------:R-:W-:Y:S01]  /*6ee0*/  FFMA.FTZ R19, R14, R17, R19 ;  /* 0x000000110e137223 */ /* 0x000fe20000010013 */
[----:B------:R-:W-:Y:S01]  /*6ef0*/  FADD.FTZ R18, R18, -UR28 ;  /* 0x8000001c12127e21 */ /* 0x000fe20008010000 */
[----:B------:R-:W-:Y:S01]  /*6f00*/  FFMA.FTZ R2, R21, R22, R2 ;  /* 0x0000001615027223 */ /* 0x000fe20000010002 */
[----:B----4-:R-:W-:-:S02]  /*6f10*/  HADD2.F32 R17, -RZ, R49.H0_H0 ;  /* 0x20000031ff117230 */ /* 0x010fc40000004100 */
[----:B------:R-:W-:Y:S01]  /*6f20*/  FMUL.FTZ R21, R10, R21 ;  /* 0x000000150a157220 */ /* 0x000fe20000410000 */
[----:B------:R-:W4:Y:S01]  /*6f30*/  LDL.LU.S16 R49, [R1+0x148] ;  /* 0x0001480001317983 */ /* 0x000f220000300600 */
[----:B------:R-:W-:Y:S02]  /*6f40*/  FMUL.FTZ R18, R18, UR16 ;  /* 0x0000001012127c20 */ /* 0x000fe40008410000 */
[----:B------:R-:W-:Y:S01]  /*6f50*/  FADD.FTZ R20, R20, R21 ;  /* 0x0000001514147221 */ /* 0x000fe20000010000 */
[----:B------:R-:W-:Y:S02]  /*6f60*/  HADD2.F32 R14, -RZ, R56.H0_H0 ;  /* 0x20000038ff0e7230 */ /* 0x000fe40000004100 */
[----:B------:R-:W-:Y:S01]  /*6f70*/  FFMA.FTZ R21, R22, R21, R19 ;  /* 0x0000001516157223 */ /* 0x000fe20000010013 */
[----:B------:R-:W4:Y:S01]  /*6f80*/  LDL.S16 R56, [R1+0x146] ;  /* 0x0001460001387983 */ /* 0x000f220000100600 */
[----:B------:R-:W-:Y:S01]  /*6f90*/  FMUL.FTZ R19, R15, R17 ;  /* 0x000000110f137220 */ /* 0x000fe20000410000 */
[----:B------:R-:W-:Y:S01]  /*6fa0*/  FADD.FTZ R71, R71, R17 ;  /* 0x0000001147477221 */ /* 0x000fe20000010000 */
[----:B------:R-:W-:Y:S01]  /*6fb0*/  FFMA.FTZ R16, R17, R18, R16 ;  /* 0x0000001211107223 */ /* 0x000fe20000010010 */
[----:B--2---:R-:W-:-:S02]  /*6fc0*/  HADD2.F32 R17, -RZ, R57.H0_H0 ;  /* 0x20000039ff117230 */ /* 0x004fc40000004100 */
[----:B------:R-:W2:Y:S01]  /*6fd0*/  LDL.LU.S16 R57, [R1+0x144] ;  /* 0x0001440001397983 */ /* 0x000ea20000300600 */
[----:B------:R-:W-:Y:S01]  /*6fe0*/  FADD.FTZ R14, R14, -UR28 ;  /* 0x8000001c0e0e7e21 */ /* 0x000fe20008010000 */
[----:B------:R-:W-:Y:S01]  /*6ff0*/  FADD.FTZ R20, R19, R20 ;  /* 0x0000001413147221 */ /* 0x000fe20000010000 */
[----:B------:R-:W-:Y:S01]  /*7000*/  FFMA.FTZ R21, R18, R19, R21 ;  /* 0x0000001312157223 */ /* 0x000fe20000010015 */
[----:B------:R-:W-:Y:S02]  /*7010*/  HADD2.F32 R19, -RZ, R52.H0_H0 ;  /* 0x20000034ff137230 */ /* 0x000fe40000004100 */
[----:B------:R-:W-:Y:S01]  /*7020*/  FMUL.FTZ R14, R14, UR16 ;  /* 0x000000100e0e7c20 */ /* 0x000fe20008410000 */
[----:B------:R-:W2:Y:S01]  /*7030*/  LDL.LU.S16 R52, [R1+0x154] ;  /* 0x0001540001347983 */ /* 0x000ea20000300600 */
[----:B------:R-:W-:Y:S01]  /*7040*/  FADD.FTZ R18, R17, -UR28 ;  /* 0x8000001c11127e21 */ /* 0x000fe20008010000 */
[----:B------:R-:W-:Y:S01]  /*7050*/  FADD.FTZ R0, R0, R19 ;  /* 0x0000001300007221 */ /* 0x000fe20000010000 */
[----:B------:R-:W-:Y:S01]  /*7060*/  FFMA.FTZ R2, R19, R14, R2 ;  /* 0x0000000e13027223 */ /* 0x000fe20000010002 */
[----:B------:R-:W-:Y:S01]  /*7070*/  FMUL.FTZ R19, R10, R19 ;  /* 0x000000130a137220 */ /* 0x000fe20000410000 */
[----:B------:R-:W-:-:S03]  /*7080*/  FMUL.FTZ R18, R18, UR16 ;  /* 0x0000001012127c20 */ /* 0x000fc60008410000 */
[----:B------:R-:W-:Y:S01]  /*7090*/  FADD.FTZ R20, R20, R19 ;  /* 0x0000001314147221 */ /* 0x000fe20000010000 */
[----:B------:R-:W-:Y:S01]  /*70a0*/  FFMA.FTZ R21, R14, R19, R21 ;  /* 0x000000130e157223 */ /* 0x000fe20000010015 */
[----:B------:R-:W-:Y:S02]  /*70b0*/  HADD2.F32 R17, -RZ, R53.H0_H0 ;  /* 0x20000035ff117230 */ /* 0x000fe40000004100 */
[----:B------:R-:W2:Y:S01]  /*70c0*/  LDL.LU.S16 R53, [R1+0x150] ;  /* 0x0001500001357983 */ /* 0x000ea20000300600 */
[----:B---3--:R-:W-:-:S03]  /*70d0*/  HADD2.F32 R22, -RZ, R48.H0_H0 ;  /* 0x20000030ff167230 */ /* 0x008fc60000004100 */
[----:B------:R-:W3:Y:S01]  /*70e0*/  LDL.S16 R48, [R1+0x14e] ;  /* 0x00014e0001307983 */ /* 0x000ee20000100600 */
[----:B------:R-:W-:Y:S01]  /*70f0*/  FADD.FTZ R71, R71, R17 ;  /* 0x0000001147477221 */ /* 0x000fe20000010000 */
[----:B------:R-:W-:Y:S01]  /*7100*/  FFMA.FTZ R16, R17, R18, R16 ;  /* 0x0000001211107223 */ /* 0x000fe20000010010 */
[----:B------:R-:W-:Y:S01]  /*7110*/  FMUL.FTZ R17, R15, R17 ;  /* 0x000000110f117220 */ /* 0x000fe20000410000 */
[----:B----4-:R-:W-:Y:S02]  /*7120*/  HADD2.F32 R19, -RZ, R49.H0_H0 ;  /* 0x20000031ff137230 */ /* 0x010fe40000004100 */
[----:B------:R-:W4:Y:S01]  /*7130*/  LDL.S16 R49, [R1+0x158] ;  /* 0x0001580001317983 */ /* 0x000f220000100600 */
[----:B------:R-:W-:Y:S01]  /*7140*/  FFMA.FTZ R21, R18, R17, R21 ;  /* 0x0000001112157223 */ /* 0x000fe20000010015 */
[----:B------:R-:W-:Y:S02]  /*7150*/  HADD2.F32 R14, -RZ, R56.H0_H0 ;  /* 0x20000038ff0e7230 */ /* 0x000fe40000004100 */
[----:B------:R-:W4:Y:S01]  /*7160*/  LDL.LU.S16 R56, [R1+0x14c] ;  /* 0x00014c0001387983 */ /* 0x000f220000300600 */
[----:B--2---:R-:W-:-:S03]  /*7170*/  HADD2.F32 R18, -RZ, R57.H0_H0 ;  /* 0x20000039ff127230 */ /* 0x004fc60000004100 */
[----:B------:R-:W2:Y:S01]  /*7180*/  LDL.S16 R57, [R1+0x15c] ;  /* 0x00015c0001397983 */ /* 0x000ea20000100600 */
[----:B------:R-:W-:Y:S01]  /*7190*/  FADD.FTZ R22, R22, -UR28 ;  /* 0x8000001c16167e21 */ /* 0x000fe20008010000 */
[----:B------:R-:W-:Y:S01]  /*71a0*/  FADD.FTZ R20, R17, R20 ;  /* 0x0000001411147221 */ /* 0x000fe20000010000 */
[----:B------:R-:W-:Y:S02]  /*71b0*/  FMUL.FTZ R17, R10, R19 ;  /* 0x000000130a117220 */ /* 0x000fe40000410000 */
[----:B------:R-:W-:Y:S01]  /*71c0*/  FMUL.FTZ R22, R22, UR16 ;  /* 0x0000001016167c20 */ /* 0x000fe20008410000 */
[----:B------:R-:W-:Y:S01]  /*71d0*/  FADD.FTZ R14, R14, -UR28 ;  /* 0x8000001c0e0e7e21 */ /* 0x000fe20008010000 */
[----:B------:R-:W-:Y:S02]  /*71e0*/  FADD.FTZ R20, R20, R17 ;  /* 0x0000001114147221 */ /* 0x000fe40000010000 */
[----:B------:R-:W-:Y:S01]  /*71f0*/  FFMA.FTZ R21, R22, R17, R21 ;  /* 0x0000001116157223 */ /* 0x000fe20000010015 */
[----:B------:R-:W-:-:S02]  /*7200*/  HADD2.F32 R17, -RZ, R52.H0_H0 ;  /* 0x20000034ff117230 */ /* 0x000fc40000004100 */
[----:B------:R-:W-:Y:S01]  /*7210*/  FMUL.FTZ R14, R14, UR16 ;  /* 0x000000100e0e7c20 */ /* 0x000fe20008410000 */
[----:B------:R-:W-:Y:S01]  /*7220*/  FFMA.FTZ R2, R19, R22, R2 ;  /* 0x0000001613027223 */ /* 0x000fe20000010002 */
[----:B------:R-:W-:Y:S01]  /*7230*/  FADD.FTZ R0, R0, R19 ;  /* 0x0000001300007221 */ /* 0x000fe20000010000 */
[----:B------:R-:W-:Y:S01]  /*7240*/  FADD.FTZ R22, R18, -UR28 ;  /* 0x8000001c12167e21 */ /* 0x000fe20008010000 */
[----:B------:R-:W2:Y:S01]  /*7250*/  LDL.S16 R52, [R1+0x160] ;  /* 0x0001600001347983 */ /* 0x000ea20000100600 */
[----:B------:R-:W-:Y:S01]  /*7260*/  FADD.FTZ R71, R71, R17 ;  /* 0x0000001147477221 */ /* 0x000fe20000010000 */
[----:B------:R-:W-:Y:S01]  /*7270*/  FFMA.FTZ R16, R17, R14, R16 ;  /* 0x0000000e11107223 */ /* 0x000fe20000010010 */
[----:B------:R-:W-:Y:S01]  /*7280*/  FMUL.FTZ R17, R15, R17 ;  /* 0x000000110f117220 */ /* 0x000fe20000410000 */
[----:B------:R-:W-:Y:S01]  /*7290*/  FMUL.FTZ R22, R22, UR16 ;  /* 0x0000001016167c20 */ /* 0x000fe20008410000 */
[----:B------:R-:W-:Y:S02]  /*72a0*/  HADD2.F32 R19, -RZ, R53.H0_H0 ;  /* 0x20000035ff137230 */ /* 0x000fe40000004100 */
[----:B------:R-:W2:Y:S01]  /*72b0*/  LDL.LU.S16 R53, [R1+0x15a] ;  /* 0x00015a0001357983 */ /* 0x000ea20000300600 */
[----:B---3--:R-:W-:-:S02]  /*72c0*/  HADD2.F32 R18, -RZ, R48.H0_H0 ;  /* 0x20000030ff127230 */ /* 0x008fc40000004100 */
[----:B------:R-:W-:Y:S01]  /*72d0*/  FADD.FTZ R20, R17, R20 ;  /* 0x0000001411147221 */ /* 0x000fe20000010000 */
[----:B------:R-:W3:Y:S01]  /*72e0*/  LDL.S16 R48, [R1+0x164] ;  /* 0x0001640001307983 */ /* 0x000ee20000100600 */
[----:B------:R-:W-:Y:S01]  /*72f0*/  FFMA.FTZ R21, R14, R17, R21 ;  /* 0x000000110e157223 */ /* 0x000fe20000010015 */
[----:B------:R-:W-:Y:S01]  /*7300*/  FADD.FTZ R18, R18, -UR28 ;  /* 0x8000001c12127e21 */ /* 0x000fe20008010000 */
[----:B------:R-:W-:Y:S01]  /*7310*/  FADD.FTZ R0, R0, R19 ;  /* 0x0000001300007221 */ /* 0x000fe20000010000 */
[----:B------:R-:W-:Y:S01]  /*7320*/  FFMA.FTZ R2, R19, R22, R2 ;  /* 0x0000001613027223 */ /* 0x000fe20000010002 */
[----:B----4-:R-:W-:Y:S02]  /*7330*/  HADD2.F32 R17, -RZ, R49.H0_H0 ;  /* 0x20000031ff117230 */ /* 0x010fe40000004100 */
[----:B------:R-:W-:Y:S01]  /*7340*/  FMUL.FTZ R19, R10, R19 ;  /* 0x000000130a137220 */ /* 0x000fe20000410000 */
[----:B------:R-:W4:Y:S01]  /*7350*/  LDL.LU.S16 R49, [R1+0x162] ;  /* 0x0001620001317983 */ /* 0x000f220000300600 */
[----:B------:R-:W-:-:S02]  /*7360*/  FMUL.FTZ R18, R18, UR16 ;  /* 0x0000001012127c20 */ /* 0x000fc40008410000 */
[----:B------:R-:W-:Y:S01]  /*7370*/  FADD.FTZ R20, R20, R19 ;  /* 0x0000001314147221 */ /* 0x000fe20000010000 */
[----:B------:R-:W-:Y:S02]  /*7380*/  HADD2.F32 R14, -RZ, R56.H0_H0 ;  /* 0x20000038ff0e7230 */ /* 0x000fe40000004100 */
[----:B------:R-:W-:Y:S01]  /*7390*/  FFMA.FTZ R21, R22, R19, R21 ;  /* 0x0000001316157223 */ /* 0x000fe20000010015 */
[----:B------:R-:W4:Y:S01]  /*73a0*/  LDL.LU.S16 R56, [R1+0x166] ;  /* 0x0001660001387983 */ /* 0x000f220000300600 */
[----:B------:R-:W-:Y:S01]  /*73b0*/  FMUL.FTZ R19, R15, R17 ;  /* 0x000000110f137220 */ /* 0x000fe20000410000 */
[----:B------:R-:W-:Y:S01]  /*73c0*/  FADD.FTZ R71, R71, R17 ;  /* 0x0000001147477221 */ /* 0x000fe20000010000 */
[----:B------:R-:W-:Y:S01]  /*73d0*/  FFMA.FTZ R16, R17, R18, R16 ;  /* 0x0000001211107223 */ /* 0x000fe20000010010 */
[----:B--2---:R-:W-:Y:S02]  /*73e0*/  HADD2.F32 R17, -RZ, R57.H0_H0 ;  /* 0x20000039ff117230 */ /* 0x004fe40000004100 */
[----:B------:R-:W2:Y:S01]  /*73f0*/  LDL.LU.S16 R57, [R1+0x168] ;  /* 0x0001680001397983 */ /* 0x000ea20000300600 */
        /* <DEDUP_REMOVED lines=9> */
[----:B------:R-:W-:Y:S01]  /*7490*/  FMUL.FTZ R19, R10, R19 ;  /* 0x000000130a137220 */ /* 0x000fe20000410000 */
[----:B------:R-:W-:-:S03]  /*74a0*/  HADD2.F32 R17, -RZ, R52.H0_H0 ;  /* 0x20000034ff117230 */ /* 0x000fc60000004100 */
[----:B------:R-:W-:Y:S01]  /*74b0*/  FADD.FTZ R20, R20, R19 ;  /* 0x0000001314147221 */ /* 0x000fe20000010000 */
[----:B------:R-:W-:Y:S01]  /*74c0*/  FFMA.FTZ R21, R14, R19, R21 ;  /* 0x000000130e157223 */ /* 0x000fe20000010015 */
[----:B------:R-:W-:Y:S01]  /*74d0*/  FADD.FTZ R71, R71, R17 ;  /* 0x0000001147477221 */ /* 0x000fe20000010000 */
[----:B------:R-:W-:Y:S01]  /*74e0*/  FFMA.FTZ R16, R17, R18, R16 ;  /* 0x0000001211107223 */ /* 0x000fe20000010010 */
[----:B------:R-:W-:Y:S02]  /*74f0*/  HADD2.F32 R22, -RZ, R53.H0_H0 ;  /* 0x20000035ff167230 */ /* 0x000fe40000004100 */
[----:B------:R-:W-:Y:S01]  /*7500*/  FMUL.FTZ R17, R15, R17 ;  /* 0x000000110f117220 */ /* 0x000fe20000410000 */
[----:B---3--:R-:W-:Y:S02]  /*7510*/  HADD2.F32 R19, -RZ, R48.H0_H0 ;  /* 0x20000030ff137230 */ /* 0x008fe40000004100 */
[----:B------:R-:W-:Y:S01]  /*7520*/  FADD.FTZ R22, R22, -UR28 ;  /* 0x8000001c16167e21 */ /* 0x000fe20008010000 */
[----:B------:R-:W-:Y:S01]  /*7530*/  FADD.FTZ R20, R17, R20 ;  /* 0x0000001411147221 */ /* 0x000fe20000010000 */
[----:B------:R-:W-:-:S02]  /*7540*/  FFMA.FTZ R21, R18, R17, R21 ;  /* 0x0000001112157223 */ /* 0x000fc40000010015 */
[----:B------:R-:W-:Y:S01]  /*7550*/  FMUL.FTZ R22, R22, UR16 ;  /* 0x0000001016167c20 */ /* 0x000fe20008410000 */
[----:B----4-:R-:W-:Y:S02]  /*7560*/  HADD2.F32 R14, -RZ, R49.H0_H0 ;  /* 0x20000031ff0e7230 */ /* 0x010fe40000004100 */
[----:B------:R-:W-:-:S03]  /*7570*/  FMUL.FTZ R17, R10, R19 ;  /* 0x000000130a117220 */ /* 0x000fc60000410000 */
[----:B------:R-:W-:Y:S01]  /*7580*/  FADD.FTZ R14, R14, -UR28 ;  /* 0x8000001c0e0e7e21 */ /* 0x000fe20008010000 */
[----:B------:R-:W-:Y:S02]  /*7590*/  HADD2.F32 R18, -RZ, R56.H0_H0 ;  /* 0x20000038ff127230 */ /* 0x000fe40000004100 */
[----:B------:R-:W-:Y:S01]  /*75a0*/  FADD.FTZ R20, R20, R17 ;  /* 0x0000001114147221 */ /* 0x000fe20000010000 */
[----:B------:R-:W-:Y:S01]  /*75b0*/  FFMA.FTZ R21, R22, R17, R21 ;  /* 0x0000001116157223 */ /* 0x000fe20000010015 */
[----:B------:R-:W-:Y:S01]  /*75c0*/  FFMA.FTZ R2, R19, R22, R2 ;  /* 0x0000001613027223 */ /* 0x000fe20000010002 */
[----:B------:R-:W-:Y:S01]  /*75d0*/  FMUL.FTZ R14, R14, UR16 ;  /* 0x000000100e0e7c20 */ /* 0x000fe20008410000 */
[----:B------:R-:W-:Y:S01]  /*75e0*/  FADD.FTZ R22, R18, -UR28 ;  /* 0x8000001c12167e21 */ /* 0x000fe20008010000 */
[----:B------:R-:W-:Y:S01]  /*75f0*/  FADD.FTZ R0, R0, R19 ;  /* 0x0000001300007221 */ /* 0x000fe20000010000 */
[----:B------:R-:W-:Y:S02]  /*7600*/  HADD2.F32 R18, -RZ, R54.H0_H0 ;  /* 0x20000036ff127230 */ /* 0x000fe40000004100 */
[----:B------:R-:W-:-:S02]  /*7610*/  HADD2.F32 R19, -RZ, R59.H0_H0 ;  /* 0x2000003bff137230 */ /* 0x000fc40000004100 */
[----:B------:R-:W-:Y:S01]  /*7620*/  FMUL.FTZ R22, R22, UR16 ;  /* 0x0000001016167c20 */ /* 0x000fe20008410000 */
[----:B------:R-:W-:Y:S02]  /*7630*/  FADD.FTZ R18, R18, -UR28 ;  /* 0x8000001c12127e21 */ /* 0x000fe40008010000 */
[----:B------:R-:W-:Y:S01]  /*7640*/  FADD.FTZ R0, R0, R19 ;  /* 0x0000001300007221 */ /* 0x000fe20000010000 */
[----:B------:R-:W-:Y:S01]  /*7650*/  FFMA.FTZ R2, R19, R22, R2 ;  /* 0x0000001613027223 */ /* 0x000fe20000010002 */
[----:B------:R-:W-:Y:S01]  /*7660*/  FMUL.FTZ R19, R10, R19 ;  /* 0x000000130a137220 */ /* 0x000fe20000410000 */
[----:B------:R-:W-:Y:S01]  /*7670*/  FMUL.FTZ R18, R18, UR16 ;  /* 0x0000001012127c20 */ /* 0x000fe20008410000 */
[----:B--2---:R-:W-:-:S05]  /*7680*/  HADD2.F32 R17, -RZ, R57.H0_H0 ;  /* 0x20000039ff117230 */ /* 0x004fca0000004100 */
[----:B------:R-:W-:Y:S01]  /*7690*/  FADD.FTZ R71, R71, R17 ;  /* 0x0000001147477221 */ /* 0x000fe20000010000 */
[----:B------:R-:W-:Y:S01]  /*76a0*/  FFMA.FTZ R16, R17, R14, R16 ;  /* 0x0000000e11107223 */ /* 0x000fe20000010010 */
[----:B------:R-:W-:-:S04]  /*76b0*/  FMUL.FTZ R17, R15, R17 ;  /* 0x000000110f117220 */ /* 0x000fc80000410000 */
[----:B------:R-:W-:Y:S01]  /*76c0*/  FADD.FTZ R20, R17, R20 ;  /* 0x0000001411147221 */ /* 0x000fe20000010000 */
[----:B------:R-:W-:Y:S01]  /*76d0*/  FFMA.FTZ R21, R14, R17, R21 ;  /* 0x000000110e157223 */ /* 0x000fe20000010015 */
[----:B------:R-:W-:Y:S02]  /*76e0*/  HADD2.F32 R17, -RZ, R55.H0_H0 ;  /* 0x20000037ff117230 */ /* 0x000fe40000004100 */
[----:B------:R-:W-:Y:S02]  /*76f0*/  HADD2.F32 R14, -RZ, R42.H0_H0 ;  /* 0x2000002aff0e7230 */ /* 0x000fe40000004100 */
[----:B------:R-:W-:Y:S01]  /*7700*/  FADD.FTZ R20, R20, R19 ;  /* 0x0000001314147221 */ /* 0x000fe20000010000 */
[----:B------:R-:W-:Y:S01]  /*7710*/  FFMA.FTZ R21, R22, R19, R21 ;  /* 0x0000001316157223 */ /* 0x000fe20000010015 */
[----:B------:R-:W-:Y:S01]  /*7720*/  FMUL.FTZ R19, R15, R17 ;  /* 0x000000110f137220 */ /* 0x000fe20000410000 */
[----:B------:R-:W-:Y:S01]  /*7730*/  FADD.FTZ R71, R71, R17 ;  /* 0x0000001147477221 */ /* 0x000fe20000010000 */
[----:B------:R-:W-:Y:S01]  /*7740*/  FFMA.FTZ R16, R17, R18, R16 ;  /* 0x0000001211107223 */ /* 0x000fe20000010010 */
[----:B------:R-:W-:-:S02]  /*7750*/  HADD2.F32 R17, -RZ, R43.H0_H0 ;  /* 0x2000002bff117230 */ /* 0x000fc40000004100 */
[----:B------:R-:W-:Y:S01]  /*7760*/  FADD.FTZ R14, R14, -UR28 ;  /* 0x8000001c0e0e7e21 */ /* 0x000fe20008010000 */
[----:B------:R-:W-:Y:S01]  /*7770*/  FADD.FTZ R20, R19, R20 ;  /* 0x0000001413147221 */ /* 0x000fe20000010000 */
[----:B------:R-:W-:Y:S01]  /*7780*/  FFMA.FTZ R21, R18, R19, R21 ;  /* 0x0000001312157223 */ /* 0x000fe20000010015 */
[----:B------:R-:W-:Y:S02]  /*7790*/  HADD2.F32 R19, -RZ, R46.H0_H0 ;  /* 0x2000002eff137230 */ /* 0x000fe40000004100 */
[----:B------:R-:W-:Y:S01]  /*77a0*/  FMUL.FTZ R14, R14, UR16 ;  /* 0x000000100e0e7c20 */ /* 0x000fe20008410000 */
[----:B------:R-:W-:Y:S01]  /*77b0*/  FADD.FTZ R18, R17, -UR28 ;  /* 0x8000001c11127e21 */ /* 0x000fe20008010000 */
[----:B------:R-:W-:Y:S02]  /*77c0*/  HADD2.F32 R17, -RZ, R47.H0_H0 ;  /* 0x2000002fff117230 */ /* 0x000fe40000004100 */
[----:B------:R-:W-:Y:S01]  /*77d0*/  FADD.FTZ R0, R0, R19 ;  /* 0x0000001300007221 */ /* 0x000fe20000010000 */
[----:B------:R-:W-:Y:S01]  /*77e0*/  FFMA.FTZ R2, R19, R14, R2 ;  /* 0x0000000e13027223 */ /* 0x000fe20000010002 */
[----:B------:R-:W-:Y:S01]  /*77f0*/  FMUL.FTZ R18, R18, UR16 ;  /* 0x0000001012127c20 */ /* 0x000fe20008410000 */
[----:B------:R-:W-:Y:S01]  /*7800*/  FMUL.FTZ R19, R10, R19 ;  /* 0x000000130a137220 */ /* 0x000fe20000410000 */
[----:B------:R-:W-:-:S02]  /*7810*/  HADD2.F32 R22, -RZ, R5.H0_H0 ;  /* 0x20000005ff167230 */ /* 0x000fc40000004100 */
[----:B------:R-:W-:Y:S01]  /*7820*/  FADD.FTZ R71, R71, R17 ;  /* 0x0000001147477221 */ /* 0x000fe20000010000 */
[----:B------:R-:W-:Y:S01]  /*7830*/  FFMA.FTZ R16, R17, R18, R16 ;  /* 0x0000001211107223 */ /* 0x000fe20000010010 */
[----:B------:R-:W-:Y:S01]  /*7840*/  FADD.FTZ R20, R20, R19 ;  /* 0x0000001314147221 */ /* 0x000fe20000010000 */
[----:B------:R-:W-:Y:S01]  /*7850*/  FFMA.FTZ R21, R14, R19, R21 ;  /* 0x000000130e157223 */ /* 0x000fe20000010015 */
[----:B------:R-:W-:Y:S01]  /*7860*/  FMUL.FTZ R17, R15, R17 ;  /* 0x000000110f117220 */ /* 0x000fe20000410000 */
[----:B------:R-:W-:Y:S02]  /*7870*/  HADD2.F32 R19, -RZ, R41.H0_H0 ;  /* 0x20000029ff137230 */ /* 0x000fe40000004100 */
[----:B------:R-:W-:Y:S01]  /*7880*/  FADD.FTZ R22, R22, -UR28 ;  /* 0x8000001c16167e21 */ /* 0x000fe20008010000 */
[----:B------:R-:W-:Y:S02]  /*7890*/  HADD2.F32 R5, -RZ, R5.H1_H1 ;  /* 0x30000005ff057230 */ /* 0x000fe40000004100 */
[----:B------:R-:W-:Y:S01]  /*78a0*/  FADD.FTZ R20, R17, R20 ;  /* 0x0000001411147221 */ /* 0x000fe20000010000 */
[----:B------:R-:W-:Y:S01]  /*78b0*/  FFMA.FTZ R21, R18, R17, R21 ;  /* 0x0000001112157223 */ /* 0x000fe20000010015 */
[----:B------:R-:W-:Y:S01]  /*78c0*/  FMUL.FTZ R22, R22, UR16 ;  /* 0x0000001016167c20 */ /* 0x000fe20008410000 */
[----:B------:R-:W-:Y:S01]  /*78d0*/  FMUL.FTZ R17, R10, R19 ;  /* 0x000000130a117220 */ /* 0x000fe20000410000 */
[----:B------:R-:W-:Y:S01]  /*78e0*/  FADD.FTZ R14, R0, R19 ;  /* 0x00000013000e7221 */ /* 0x000fe20000010000 */
[----:B------:R-:W-:-:S02]  /*78f0*/  HADD2.F32 R18, -RZ, R40.H0_H0 ;  /* 0x20000028ff127230 */ /* 0x000fc40000004100 */
[----:B------:R-:W-:Y:S01]  /*7900*/  FADD.FTZ R0, R5, -UR28 ;  /* 0x8000001c05007e21 */ /* 0x000fe20008010000 */
[----:B------:R-:W-:Y:S01]  /*7910*/  FADD.FTZ R20, R20, R17 ;  /* 0x0000001114147221 */ /* 0x000fe20000010000 */
[----:B------:R-:W-:Y:S01]  /*7920*/  FFMA.FTZ R21, R22, R17, R21 ;  /* 0x0000001116157223 */ /* 0x000fe20000010015 */
[----:B------:R-:W-:Y:S02]  /*7930*/  HADD2.F32 R5, -RZ, R39.H0_H0 ;  /* 0x20000027ff057230 */ /* 0x000fe40000004100 */
[----:B------:R-:W-:Y:S01]  /*7940*/  FADD.FTZ R18, R18, -UR28 ;  /* 0x8000001c12127e21 */ /* 0x000fe20008010000 */
[----:B------:R-:W-:Y:S01]  /*7950*/  FMUL.FTZ R0, R0, UR16 ;  /* 0x0000001000007c20 */ /* 0x000fe20008410000 */
[----:B------:R-:W-:Y:S02]  /*7960*/  HADD2.F32 R17, -RZ, R38.H0_H0 ;  /* 0x20000026ff117230 */ /* 0x000fe40000004100 */
[----:B------:R-:W-:Y:S01]  /*7970*/  FFMA.FTZ R2, R19, R22, R2 ;  /* 0x0000001613027223 */ /* 0x000fe20000010002 */
[----:B------:R-:W-:-:S02]  /*7980*/  HADD2.F32 R19, -RZ, R7.H0_H0 ;  /* 0x20000007ff137230 */ /* 0x000fc40000004100 */
[----:B------:R-:W-:Y:S01]  /*7990*/  FMUL.FTZ R18, R18, UR16 ;  /* 0x0000001012127c20 */ /* 0x000fe20008410000 */
[----:B------:R-:W-:Y:S01]  /*79a0*/  FADD.FTZ R71, R71, R5 ;  /* 0x0000000547477221 */ /* 0x000fe20000010000 */
[----:B------:R-:W-:Y:S01]  /*79b0*/  FFMA.FTZ R16, R5, R0, R16 ;  /* 0x0000000005107223 */ /* 0x000fe20000010010 */
[----:B------:R-:W-:Y:S01]  /*79c0*/  FMUL.FTZ R5, R15, R5 ;  /* 0x000000050f057220 */ /* 0x000fe20000410000 */
[----:B------:R-:W-:Y:S01]  /*79d0*/  FADD.FTZ R17, R17, -UR28 ;  /* 0x8000001c11117e21 */ /* 0x000fe20008010000 */
[----:B------:R-:W-:Y:S01]  /*79e0*/  FADD.FTZ R14, R14, R19 ;  /* 0x000000130e0e7221 */ /* 0x000fe20000010000 */
[----:B------:R-:W-:Y:S01]  /*79f0*/  FFMA.FTZ R2, R19, R18, R2 ;  /* 0x0000001213027223 */ /* 0x000fe20000010002 */
[----:B------:R-:W-:Y:S02]  /*7a00*/  HADD2.F32 R7, -RZ, R7.H1_H1 ;  /* 0x30000007ff077230 */ /* 0x000fe40000004100 */
[----:B------:R-:W-:Y:S01]  /*7a10*/  FMUL.FTZ R19, R10, R19 ;  /* 0x000000130a137220 */ /* 0x000fe20000410000 */
[----:B------:R-:W-:Y:S01]  /*7a20*/  FADD.FTZ R20, R5, R20 ;  /* 0x0000001405147221 */ /* 0x000fe20000010000 */
[----:B------:R-:W-:Y:S01]  /*7a30*/  FFMA.FTZ R21, R0, R5, R21 ;  /* 0x0000000500157223 */ /* 0x000fe20000010015 */
[----:B------:R-:W-:Y:S01]  /*7a40*/  FMUL.FTZ R17, R17, UR16 ;  /* 0x0000001011117c20 */ /* 0x000fe20008410000 */
[----:B------:R-:W-:Y:S01]  /*7a50*/  FMUL.FTZ R0, R15, R7 ;  /* 0x000000070f007220 */ /* 0x000fe20000410000 */
[----:B------:R-:W-:Y:S01]  /*7a60*/  FADD.FTZ R5, R20, R19 ;  /* 0x0000001314057221 */ /* 0x000fe20000010000 */
[----:B------:R-:W-:Y:S01]  /*7a70*/  FFMA.FTZ R18, R18, R19, R21 ;  /* 0x0000001312127223 */ /* 0x000fe20000010015 */
[----:B------:R-:W-:Y:S01]  /*7a80*/  FADD.FTZ R71, R71, R7 ;  /* 0x0000000747477221 */ /* 0x000fe20000010000 */
[----:B------:R-:W-:Y:S01]  /*7a90*/  FFMA.FTZ R16, R7, R17, R16 ;  /* 0x0000001107107223 */ /* 0x000fe20000010010 */
[----:B------:R-:W-:-:S02]  /*7aa0*/  HADD2.F32 R19, -RZ, R37.H0_H0 ;  /* 0x20000025ff137230 */ /* 0x000fc40000004100 */
[----:B------:R-:W-:Y:S02]  /*7ab0*/  HADD2.F32 R7, -RZ, R36.H0_H0 ;  /* 0x20000024ff077230 */ /* 0x000fe40000004100 */
[----:B------:R-:W-:Y:S01]  /*7ac0*/  FFMA.FTZ R18, R17, R0, R18 ;  /* 0x0000000011127223 */ /* 0x000fe20000010012 */
[----:B------:R-:W-:Y:S01]  /*7ad0*/  FADD.FTZ R5, R0, R5 ;  /* 0x0000000500057221 */ /* 0x000fe20000010000 */
[--C-:B------:R-:W-:Y:S02]  /*7ae0*/  HADD2.F32 R17, -RZ, R6.reuse.H1_H1 ;  /* 0x30000006ff117230 */ /* 0x100fe40000004100 */
[----:B------:R-:W-:Y:S01]  /*7af0*/  FADD.FTZ R19, R19, -UR28 ;  /* 0x8000001c13137e21 */ /* 0x000fe20008010000 */
[----:B------:R-:W-:Y:S01]  /*7b00*/  FADD.FTZ R0, R7, -UR28 ;  /* 0x8000001c07007e21 */ /* 0x000fe20008010000 */
[----:B------:R-:W-:Y:S02]  /*7b10*/  HADD2.F32 R7, -RZ, R6.H0_H0 ;  /* 0x20000006ff077230 */ /* 0x000fe40000004100 */
[----:B------:R-:W-:Y:S01]  /*7b20*/  FMUL.FTZ R19, R19, UR16 ;  /* 0x0000001013137c20 */ /* 0x000fe20008410000 */
[----:B------:R-:W-:Y:S01]  /*7b30*/  FMUL.FTZ R0, R0, UR16 ;  /* 0x0000001000007c20 */ /* 0x000fe20008410000 */
[----:B------:R-:W-:Y:S01]  /*7b40*/  FMUL.FTZ R6, R10, R17 ;  /* 0x000000110a067220 */ /* 0x000fe20000410000 */
[----:B------:R-:W-:-:S02]  /*7b50*/  HADD2.F32 R21, -RZ, R35.H0_H0 ;  /* 0x20000023ff157230 */ /* 0x000fc40000004100 */
[----:B------:R-:W-:Y:S01]  /*7b60*/  FFMA.FTZ R2, R17, R19, R2 ;  /* 0x0000001311027223 */ /* 0x000fe20000010002 */
[----:B------:R-:W-:Y:S01]  /*7b70*/  FADD.FTZ R71, R71, R7 ;  /* 0x0000000747477221 */ /* 0x000fe20000010000 */
[----:B------:R-:W-:Y:S01]  /*7b80*/  FFMA.FTZ R16, R7, R0, R16 ;  /* 0x0000000007107223 */ /* 0x000fe20000010010 */
[----:B------:R-:W-:Y:S01]  /*7b90*/  FADD.FTZ R20, R5, R6 ;  /* 0x0000000605147221 */ /* 0x000fe20000010000 */
[----:B------:R-:W-:Y:S01]  /*7ba0*/  FMUL.FTZ R7, R15, R7 ;  /* 0x000000070f077220 */ /* 0x000fe20000410000 */
[----:B------:R-:W-:Y:S01]  /*7bb0*/  FFMA.FTZ R19, R19, R6, R18 ;  /* 0x0000000613137223 */ /* 0x000fe20000010012 */
[----:B------:R-:W-:Y:S02]  /*7bc0*/  HADD2.F32 R5, -RZ, R9.H0_H0 ;  /* 0x20000009ff057230 */ /* 0x000fe40000004100 */
[----:B------:R-:W-:Y:S01]  /*7bd0*/  FADD.FTZ R21, R21, -UR28 ;  /* 0x8000001c15157e21 */ /* 0x000fe20008010000 */
[----:B------:R-:W-:Y:S01]  /*7be0*/  FADD.FTZ R20, R7, R20 ;  /* 0x0000001407147221 */ /* 0x000fe20000010000 */
[----:B------:R-:W-:Y:S01]  /*7bf0*/  FFMA.FTZ R19, R0, R7, R19 ;  /* 0x0000000700137223 */ /* 0x000fe20000010013 */
[----:B------:R-:W-:-:S02]  /*7c00*/  HADD2.F32 R0, -RZ, R34.H0_H0 ;  /* 0x20000022ff007230 */ /* 0x000fc40000004100 */
[----:B------:R-:W-:Y:S01]  /*7c10*/  FMUL.FTZ R6, R21, UR16 ;  /* 0x0000001015067c20 */ /* 0x000fe20008410000 */
[----:B------:R-:W-:Y:S01]  /*7c20*/  FMUL.FTZ R7, R10, R5 ;  /* 0x000000050a077220 */ /* 0x000fe20000410000 */
[----:B------:R-:W-:Y:S01]  /*7c30*/  FADD.FTZ R14, R14, R17 ;  /* 0x000000110e0e7221 */ /* 0x000fe20000010000 */
[----:B------:R-:W-:Y:S02]  /*7c40*/  HADD2.F32 R9, -RZ, R9.H1_H1 ;  /* 0x30000009ff097230 */ /* 0x000fe40000004100 */
[----:B------:R-:W-:Y:S01]  /*7c50*/  FFMA.FTZ R2, R5, R6, R2 ;  /* 0x0000000605027223 */ /* 0x000fe20000010002 */
[----:B------:R-:W-:Y:S01]  /*7c60*/  FFMA.FTZ R19, R6, R7, R19 ;  /* 0x0000000706137223 */ /* 0x000fe20000010013 */
[----:B------:R-:W-:Y:S01]  /*7c70*/  FADD.FTZ R0, R0, -UR28 ;  /* 0x8000001c00007e21 */ /* 0x000fe20008010000 */
[----:B------:R-:W-:Y:S02]  /*7c80*/  HADD2.F32 R6, -RZ, R8.H1_H1 ;  /* 0x30000008ff067230 */ /* 0x000fe40000004100 */
[----:B------:R-:W-:Y:S01]  /*7c90*/  FADD.FTZ R14, R14, R5 ;  /* 0x000000050e0e7221 */ /* 0x000fe20000010000 */
[----:B------:R-:W-:Y:S01]  /*7ca0*/  FADD.FTZ R20, R20, R7 ;  /* 0x0000000714147221 */ /* 0x000fe20000010000 */
[----:B------:R-:W-:-:S02]  /*7cb0*/  HADD2.F32 R7, -RZ, R12.H1_H1 ;  /* 0x3000000cff077230 */ /* 0x000fc40000004100 */
        /* <DEDUP_REMOVED lines=8> */
[----:B------:R-:W-:Y:S02]  /*7d40*/  HADD2.F32 R5, -RZ, R12.H0_H0 ;  /* 0x2000000cff057230 */ /* 0x000fe40000004100 */
[----:B------:R-:W-:Y:S01]  /*7d50*/  FADD.FTZ R8, R8, -UR28 ;  /* 0x8000001c08087e21 */ /* 0x000fe20008010000 */
[----:B------:R-:W-:-:S02]  /*7d60*/  HADD2.F32 R12, -RZ, R11.H0_H0 ;  /* 0x2000000bff0c7230 */ /* 0x000fc40000004100 */
        /* <DEDUP_REMOVED lines=8> */
[----:B------:R-:W-:Y:S02]  /*7df0*/  HADD2.F32 R11, -RZ, R11.H1_H1 ;  /* 0x3000000bff0b7230 */ /* 0x000fe40000004100 */
[----:B------:R-:W-:Y:S01]  /*7e00*/  FADD.FTZ R20, R17, R20 ;  /* 0x0000001411147221 */ /* 0x000fe20000010000 */
[----:B------:R-:W-:Y:S01]  /*7e10*/  FFMA.FTZ R19, R8, R17, R19 ;  /* 0x0000001108137223 */ /* 0x000fe20000010013 */
[----:B------:R-:W-:-:S02]  /*7e20*/  HADD2.F32 R13, -RZ, R13.H1_H1 ;  /* 0x3000000dff0d7230 */ /* 0x000fc40000004100 */
[----:B------:R-:W-:Y:S01]  /*7e30*/  FMUL.FTZ R17, R10, R9 ;  /* 0x000000090a117220 */ /* 0x000fe20000410000 */
[----:B------:R-:W-:Y:S01]  /*7e40*/  FMUL.FTZ R12, R12, UR16 ;  /* 0x000000100c0c7c20 */ /* 0x000fe20008410000 */
[----:B------:R-:W-:Y:S01]  /*7e50*/  FADD.FTZ R11, R11, -UR28 ;  /* 0x8000001c0b0b7e21 */ /* 0x000fe20008010000 */
[----:B------:R-:W-:Y:S01]  /*7e60*/  FADD.FTZ R14, R14, R7 ;  /* 0x000000070e0e7221 */ /* 0x000fe20000010000 */
[----:B------:R-:W-:Y:S01]  /*7e70*/  FFMA.FTZ R2, R7, R6, R2 ;  /* 0x0000000607027223 */ /* 0x000fe20000010002 */
[----:B------:R-:W-:Y:S01]  /*7e80*/  FADD.FTZ R7, R20, R17 ;  /* 0x0000001114077221 */ /* 0x000fe20000010000 */
[----:B------:R-:W-:Y:S01]  /*7e90*/  FMUL.FTZ R0, R15, R13 ;  /* 0x0000000d0f007220 */ /* 0x000fe20000410000 */
[----:B------:R-:W-:Y:S01]  /*7ea0*/  FFMA.FTZ R6, R12, R17, R19 ;  /* 0x000000110c067223 */ /* 0x000fe20000010013 */
        /* <DEDUP_REMOVED lines=10> */
.L_x_940:
[----:B------:R-:W-:Y:S02]  /*7f50*/  HADD2.F32 R0, -RZ, R73.H0_H0 ;  /* 0x20000049ff007230 */ /* 0x000fe40000004100 */
[--C-:B------:R-:W-:Y:S02]  /*7f60*/  HADD2.F32 R2, -RZ, R72.reuse.H1_H1 ;  /* 0x30000048ff027230 */ /* 0x100fe40000004100 */
[----:B-----5:R-:W-:Y:S02]  /*7f70*/  HADD2.F32 R14, -RZ, R45.H0_H0 ;  /* 0x2000002dff0e7230 */ /* 0x020fe40000004100 */
[----:B------:R-:W-:Y:S01]  /*7f80*/  FADD.FTZ R0, R0, -UR28 ;  /* 0x8000001c00007e21 */ /* 0x000fe20008010000 */
[----:B------:R-:W-:Y:S02]  /*7f90*/  HADD2.F32 R16, -RZ, R72.H0_H0 ;  /* 0x20000048ff107230 */ /* 0x000fe40000004100 */
[----:B------:R-:W-:Y:S01]  /*7fa0*/  FADD.FTZ R2, R2, -UR28 ;  /* 0x8000001c02027e21 */ /* 0x000fe20008010000 */
[----:B------:R-:W-:-:S02]  /*7fb0*/  HADD2.F32 R24, -RZ, R71.H1_H1 ;  /* 0x30000047ff187230 */ /* 0x000fc40000004100 */
[----:B------:R-:W-:Y:S01]  /*7fc0*/  FMUL.FTZ R0, R0, UR16 ;  /* 0x0000001000007c20 */ /* 0x000fe20008410000 */
[----:B------:R-:W-:Y:S01]  /*7fd0*/  FADD.FTZ R14, R14, -UR28 ;  /* 0x8000001c0e0e7e21 */ /* 0x000fe20008010000 */
[----:B------:R-:W-:Y:S01]  /*7fe0*/  FMUL.FTZ R2, R2, UR16 ;  /* 0x0000001002027c20 */ /* 0x000fe20008410000 */
[----:B------:R-:W-:Y:S02]  /*7ff0*/  HADD2.F32 R73, -RZ, R73.H1_H1 ;  /* 0x30000049ff497230 */ /* 0x000fe40000004100 */
[--C-:B------:R-:W-:Y:S01]  /*8000*/  FFMA.FTZ R17, R10, R0, R3.reuse ;  /* 0x000000000a117223 */ /* 0x100fe20000010003 */
[----:B------:R-:W-:Y:S01]  /*8010*/  FMUL.FTZ R14, R14, UR16 ;  /* 0x000000100e0e7c20 */ /* 0x000fe20008410000 */
[----:B------:R-:W-:Y:S01]  /*8020*/  FFMA.FTZ R22, R15, R2, R4 ;  /* 0x000000020f167223 */ /* 0x000fe20000010004 */
[----:B------:R-:W-:Y:S02]  /*8030*/  HADD2.F32 R29, -RZ, R74.H1_H1 ;  /* 0x3000004aff1d7230 */ /* 0x000fe40000004100 */
[----:B------:R-:W-:Y:S01]  /*8040*/  FMUL.FTZ R18, R17, -1.4426950216293334961 ;  /* 0xbfb8aa3b11127820 */ /* 0x000fe20000410000 */
[----:B------:R-:W-:Y:S01]  /*8050*/  FFMA.FTZ R20, R10, R14, R3 ;  /* 0x0000000e0a147223 */ /* 0x000fe20000010003 */
[----:B------:R-:W-:Y:S01]  /*8060*/  HADD2.F32 R46, -RZ, R84.H0_H0 ;  /* 0x20000054ff2e7230 */ /* 0x000fe20000004100 */
[----:B------:R-:W2:Y:S03]  /*8070*/  LDL.LU.S16 R72, [R1+0x114] ;  /* 0x0001140001487983 */ /* 0x000ea60000300600 */
[----:B------:R-:W0:Y:S01]  /*8080*/  MUFU.EX2 R18, R18 ;  /* 0x0000001200127308 */ /* 0x000e220000000800 */
[----:B------:R-:W-:Y:S01]  /*8090*/  FMUL.FTZ R21, R22, -1.4426950216293334961 ;  /* 0xbfb8aa3b16157820 */ /* 0x000fe20000410000 */
[----:B------:R-:W-:Y:S01]  /*80a0*/  FMUL.FTZ R19, R20, -1.4426950216293334961 ;  /* 0xbfb8aa3b14137820 */ /* 0x000fe20000410000 */
[----:B------:R-:W-:-:S05]  /*80b0*/  FADD.FTZ R16, R16, -UR28 ;  /* 0x8000001c10107e21 */ /* 0x000fca0008010000 */
[----:B------:R-:W1:Y:S01]  /*80c0*/  MUFU.EX2 R21, R21 ;  /* 0x0000001500157308 */ /* 0x000e620000000800 */
[----:B------:R-:W-:-:S07]  /*80d0*/  FMUL.FTZ R16, R16, UR16 ;  /* 0x0000001010107c20 */ /* 0x000fce0008410000 */
[----:B------:R-:W3:Y:S01]  /*80e0*/  MUFU.EX2 R19, R19 ;  /* 0x0000001300137308 */ /* 0x000ee20000000800 */
[----:B0-----:R-:W-:Y:S01]  /*80f0*/  FADD.FTZ R18, R18, 1 ;  /* 0x3f80000012127421 */ /* 0x001fe20000010000 */
[----:B------:R-:W-:-:S04]  /*8100*/  FFMA.FTZ R25, R15, R16, R4 ;  /* 0x000000100f197223 */ /* 0x000fc80000010004 */
[----:B------:R-:W-:Y:S02]  /*8110*/  FMUL.FTZ R26, R25, -1.4426950216293334961 ;  /* 0xbfb8aa3b191a7820 */ /* 0x000fe40000410000 */
[----:B------:R-:W-:Y:S01]  /*8120*/  MUFU.RCP R18, R18 ;  /* 0x0000001200127308 */ /* 0x000fe20000001000 */
[----:B-1----:R-:W-:-:S07]  /*8130*/  FADD.FTZ R21, R21, 1 ;  /* 0x3f80000015157421 */ /* 0x002fce0000010000 */
[----:B------:R-:W0:Y:S01]  /*8140*/  MUFU.EX2 R26, R26 ;  /* 0x0000001a001a7308 */ /* 0x000e220000000800 */
[----:B---3--:R-:W-:-:S07]  /*8150*/  FADD.FTZ R19, R19, 1 ;  /* 0x3f80000013137421 */ /* 0x008fce0000010000 */
[----:B------:R-:W1:Y:S08]  /*8160*/  MUFU.RCP R23, R21 ;  /* 0x0000001500177308 */ /* 0x000e700000001000 */
[----:B------:R3:W4:Y:S01]  /*8170*/  MUFU.RCP R21, R19 ;  /* 0x0000001300157308 */ /* 0x0007220000001000 */
[----:B0-----:R-:W-:Y:S01]  /*8180*/  FADD.FTZ R26, R26, 1 ;  /* 0x3f8000001a1a7421 */ /* 0x001fe20000010000 */
[----:B---3--:R-:W-:Y:S01]  /*8190*/  FADD.FTZ R19, -R18, 1 ;  /* 0x3f80000012137421 */ /* 0x008fe20000010100 */
[----:B------:R-:W-:Y:S01]  /*81a0*/  FMUL.FTZ R18, R24, R18 ;  /* 0x0000001218127220 */ /* 0x000fe20000410000 */
[----:B------:R-:W-:-:S02]  /*81b0*/  HADD2.F32 R24, -RZ, R75.H0_H0 ;  /* 0x2000004bff187230 */ /* 0x000fc40000004100 */
[----:B------:R-:W-:Y:S01]  /*81c0*/  FFMA.FTZ R17, R17, R19, 1 ;  /* 0x3f80000011117423 */ /* 0x000fe20000010013 */
[----:B------:R-:W-:Y:S02]  /*81d0*/  HADD2.F32 R19, -RZ, R71.H0_H0 ;  /* 0x20000047ff137230 */ /* 0x000fe40000004100 */
[----:B------:R-:W-:Y:S01]  /*81e0*/  FADD.FTZ R24, R24, -UR28 ;  /* 0x8000001c18187e21 */ /* 0x000fe20008010000 */
[----:B-1----:R-:W-:Y:S01]  /*81f0*/  FADD.FTZ R27, -R23, 1 ;  /* 0x3f800000171b7421 */ /* 0x002fe20000010100 */
[----:B----4-:R-:W-:Y:S01]  /*8200*/  FADD.FTZ R28, -R21, 1 ;  /* 0x3f800000151c7421 */ /* 0x010fe20000010100 */
[----:B------:R-:W-:Y:S01]  /*8210*/  FMUL.FTZ R19, R19, R23 ;  /* 0x0000001713137220 */ /* 0x000fe20000410000 */
[----:B------:R-:W-:Y:S01]  /*8220*/  FMUL.FTZ R23, R73, R21 ;  /* 0x0000001549177220 */ /* 0x000fe20000410000 */
[----:B------:R-:W-:Y:S01]  /*8230*/  FMUL.FTZ R21, R24, UR16 ;  /* 0x0000001018157c20 */ /* 0x000fe20008410000 */
[----:B------:R-:W0:Y:S01]  /*8240*/  MUFU.RCP R26, R26 ;  /* 0x0000001a001a7308 */ /* 0x000e220000001000 */
[----:B------:R-:W-:Y:S01]  /*8250*/  FFMA.FTZ R20, R20, R28, 1 ;  /* 0x3f80000014147423 */ /* 0x000fe2000001001c */
[----:B------:R-:W-:Y:S01]  /*8260*/  FFMA.FTZ R22, R22, R27, 1 ;  /* 0x3f80000016167423 */ /* 0x000fe2000001001b */
[----:B------:R-:W-:Y:S01]  /*8270*/  FFMA.FTZ R28, R10, R21, R3 ;  /* 0x000000150a1c7223 */ /* 0x000fe20000010003 */
[----:B------:R-:W-:Y:S01]  /*8280*/  FADD.FTZ R29, R29, -UR28 ;  /* 0x8000001c1d1d7e21 */ /* 0x000fe20008010000 */
[----:B------:R-:W-:Y:S01]  /*8290*/  FMUL.FTZ R17, R18, R17 ;  /* 0x0000001112117220 */ /* 0x000fe20000410000 */
[----:B------:R-:W-:-:S02]  /*82a0*/  HADD2.F32 R48, -RZ, R85.H1_H1 ;  /* 0x30000055ff307230 */ /* 0x000fc40000004100 */
[----:B------:R-:W-:Y:S01]  /*82b0*/  FMUL.FTZ R27, R28, -1.4426950216293334961 ;  /* 0xbfb8aa3b1c1b7820 */ /* 0x000fe20000410000 */
[----:B------:R-:W-:Y:S01]  /*82c0*/  HADD2.F32 R24, -RZ, R74.H0_H0 ;  /* 0x2000004aff187230 */ /* 0x000fe20000004100 */
[----:B------:R-:W3:Y:S04]  /*82d0*/  LDL.LU.S16 R71, [R1+0x11c] ;  /* 0x00011c0001477983 */ /* 0x000ee80000300600 */
[----:B------:R-:W1:Y:S01]  /*82e0*/  MUFU.EX2 R27, R27 ;  /* 0x0000001b001b7308 */ /* 0x000e620000000800 */
[----:B------:R-:W-:Y:S01]  /*82f0*/  HADD2.F32 R52, -RZ, R87.H0_H0 ;  /* 0x20000057ff347230 */ /* 0x000fe20000004100 */
[----:B------:R-:W4:Y:S01]  /*8300*/  LDL.S16 R73, [R1+0x14a] ;  /* 0x00014a0001497983 */ /* 0x000f220000100600 */
[----:B0-----:R-:W-:Y:S01]  /*8310*/  FMUL.FTZ R24, R24, R26 ;  /* 0x0000001a18187220 */ /* 0x001fe20000410000 */
[----:B------:R-:W-:Y:S01]  /*8320*/  FADD.FTZ R34, -R26, 1 ;  /* 0x3f8000001a227421 */ /* 0x000fe20000010100 */
[----:B------:R-:W-:Y:S01]  /*8330*/  FMUL.FTZ R26, R29, UR16 ;  /* 0x000000101d1a7c20 */ /* 0x000fe20008410000 */
[----:B------:R-:W-:-:S02]  /*8340*/  HADD2.F32 R29, -RZ, R77.H0_H0 ;  /* 0x2000004dff1d7230 */ /* 0x000fc40000004100 */
[----:B------:R-:W-:Y:S01]  /*8350*/  FMUL.FTZ R22, R19, R22 ;  /* 0x0000001613167220 */ /* 0x000fe20000410000 */
[----:B------:R-:W-:Y:S01]  /*8360*/  FMUL.FTZ R20, R23, R20 ;  /* 0x0000001417147220 */ /* 0x000fe20000410000 */
[----:B------:R-:W-:Y:S01]  /*8370*/  FFMA.FTZ R35, R15, R26, R4 ;  /* 0x0000001a0f237223 */ /* 0x000fe20000010004 */
[----:B------:R-:W-:Y:S02]  /*8380*/  HADD2.F32 R54, -RZ, R89.H0_H0 ;  /* 0x20000059ff367230 */ /* 0x000fe40000004100 */
[----:B------:R-:W-:Y:S01]  /*8390*/  FADD.FTZ R29, R29, -UR28 ;  /* 0x8000001c1d1d7e21 */ /* 0x000fe20008010000 */
[----:B------:R-:W-:Y:S02]  /*83a0*/  HADD2.F32 R56, -RZ, R50.H1_H1 ;  /* 0x30000032ff387230 */ /* 0x000fe40000004100 */
[----:B------:R-:W-:Y:S01]  /*83b0*/  FMUL.FTZ R38, R35, -1.4426950216293334961 ;  /* 0xbfb8aa3b23267820 */ /* 0x000fe20000410000 */
[----:B------:R-:W-:Y:S01]  /*83c0*/  HADD2.F32 R58, -RZ, R58.H0_H0 ;  /* 0x2000003aff3a7230 */ /* 0x000fe20000004100 */
[----:B------:R-:W4:Y:S01]  /*83d0*/  LDL.LU.S16 R74, [R1+0x134] ;  /* 0x00013400014a7983 */ /* 0x000f220000300600 */
[----:B-1----:R-:W-:Y:S01]  /*83e0*/  FADD.FTZ R37, R27, 1 ;  /* 0x3f8000001b257421 */ /* 0x002fe20000010000 */
[----:B------:R-:W-:-:S02]  /*83f0*/  FMUL.FTZ R27, R29, UR16 ;  /* 0x000000101d1b7c20 */ /* 0x000fc40008410000 */
[----:B------:R-:W0:Y:S02]  /*8400*/  MUFU.EX2 R38, R38 ;  /* 0x0000002600267308 */ /* 0x000e240000000800 */
[----:B------:R-:W-:Y:S01]  /*8410*/  FFMA.FTZ R36, R10, R27, R3 ;  /* 0x0000001b0a247223 */ /* 0x000fe20000010003 */
[----:B------:R-:W-:-:S03]  /*8420*/  FFMA.FTZ R25, R25, R34, 1 ;  /* 0x3f80000019197423 */ /* 0x000fc60000010022 */
[----:B------:R-:W-:Y:S02]  /*8430*/  FMUL.FTZ R34, R36, -1.4426950216293334961 ;  /* 0xbfb8aa3b24227820 */ /* 0x000fe40000410000 */
[----:B------:R-:W1:Y:S08]  /*8440*/  MUFU.RCP R37, R37 ;  /* 0x0000002500257308 */ /* 0x000e700000001000 */
[----:B------:R-:W1:Y:S01]  /*8450*/  MUFU.EX2 R34, R34 ;  /* 0x0000002200227308 */ /* 0x000e620000000800 */
[----:B0-----:R-:W-:Y:S01]  /*8460*/  FADD.FTZ R38, R38, 1 ;  /* 0x3f80000026267421 */ /* 0x001fe20000010000 */
[----:B------:R-:W-:-:S02]  /*8470*/  HADD2.F32 R29, -RZ, R75.H1_H1 ;  /* 0x3000004bff1d7230 */ /* 0x000fc40000004100 */
[----:B------:R-:W-:Y:S01]  /*8480*/  FMUL.FTZ R25, R24, R25 ;  /* 0x0000001918197220 */ /* 0x000fe20000410000 */
[----:B------:R-:W-:Y:S01]  /*8490*/  FADD.FTZ R52, R52, -UR28 ;  /* 0x8000001c34347e21 */ /* 0x000fe20008010000 */
[----:B------:R-:W-:Y:S01]  /*84a0*/  FADD.FTZ R54, R54, -UR28 ;  /* 0x8000001c36367e21 */ /* 0x000fe20008010000 */
[----:B------:R-:W-:Y:S01]  /*84b0*/  FADD.FTZ R56, R56, -UR28 ;  /* 0x8000001c38387e21 */ /* 0x000fe20008010000 */
[----:B------:R-:W-:Y:S01]  /*84c0*/  HADD2.F32 R60, -RZ, R60.H0_H0 ;  /* 0x2000003cff3c7230 */ /* 0x000fe20000004100 */
[----:B------:R-:W0:Y:S01]  /*84d0*/  MUFU.RCP R38, R38 ;  /* 0x0000002600267308 */ /* 0x000e220000001000 */
[----:B-1----:R-:W-:Y:S01]  /*84e0*/  FMUL.FTZ R29, R29, R37 ;  /* 0x000000251d1d7220 */ /* 0x002fe20000410000 */
[----:B------:R-:W-:Y:S01]  /*84f0*/  FADD.FTZ R37, -R37, 1 ;  /* 0x3f80000025257421 */ /* 0x000fe20000010100 */
[----:B------:R-:W4:Y:S03]  /*8500*/  LDL.S16 R75, [R1+0x136] ;  /* 0x00013600014b7983 */ /* 0x000f260000100600 */
[----:B------:R-:W-:Y:S01]  /*8510*/  FFMA.FTZ R28, R28, R37, 1 ;  /* 0x3f8000001c1c7423 */ /* 0x000fe20000010025 */
[----:B------:R-:W-:-:S04]  /*8520*/  FADD.FTZ R34, R34, 1 ;  /* 0x3f80000022227421 */ /* 0x000fc80000010000 */
[----:B------:R1:W0:Y:S02]  /*8530*/  MUFU.RCP R37, R34 ;  /* 0x0000002200257308 */ /* 0x0002240000001000 */
[----:B-1----:R-:W-:-:S05]  /*8540*/  HADD2.F32 R34, -RZ, R76.H0_H0 ;  /* 0x2000004cff227230 */ /* 0x002fca0000004100 */
[----:B0-----:R-:W-:Y:S01]  /*8550*/  FMUL.FTZ R34, R34, R38 ;  /* 0x0000002622227220 */ /* 0x001fe20000410000 */
[----:B------:R-:W-:Y:S01]  /*8560*/  FADD.FTZ R38, -R38, 1 ;  /* 0x3f80000026267421 */ /* 0x000fe20000010100 */
[----:B------:R-:W-:-:S03]  /*8570*/  HADD2.F32 R76, -RZ, R76.H1_H1 ;  /* 0x3000004cff4c7230 */ /* 0x000fc60000004100 */
[----:B------:R-:W-:Y:S01]  /*8580*/  FFMA.FTZ R35, R35, R38, 1 ;  /* 0x3f80000023237423 */ /* 0x000fe20000010026 */
[----:B------:R-:W-:Y:S02]  /*8590*/  HADD2.F32 R38, -RZ, R79.H0_H0 ;  /* 0x2000004fff267230 */ /* 0x000fe40000004100 */
[----:B------:R-:W-:-:S03]  /*85a0*/  FADD.FTZ R76, R76, -UR28 ;  /* 0x8000001c4c4c7e21 */ /* 0x000fc60008010000 */
[----:B------:R-:W-:Y:S01]  /*85b0*/  FMUL.FTZ R38, R38, R37 ;  /* 0x0000002526267220 */ /* 0x000fe20000410000 */
[----:B------:R-:W-:-:S04]  /*85c0*/  FADD.FTZ R37, -R37, 1 ;  /* 0x3f80000025257421 */ /* 0x000fc80000010100 */
[----:B------:R-:W-:Y:S01]  /*85d0*/  FFMA.FTZ R36, R36, R37, 1 ;  /* 0x3f80000024247423 */ /* 0x000fe20000010025 */
[----:B------:R-:W-:Y:S01]  /*85e0*/  FMUL.FTZ R37, R76, UR16 ;  /* 0x000000104c257c20 */ /* 0x000fe20008410000 */
[----:B------:R-:W-:Y:S01]  /*85f0*/  FMUL.FTZ R28, R29, R28 ;  /* 0x0000001c1d1c7220 */ /* 0x000fe20000410000 */
[----:B------:R-:W-:Y:S01]  /*8600*/  FMUL.FTZ R34, R34, R35 ;  /* 0x0000002322227220 */ /* 0x000fe20000410000 */
[----:B------:R-:W-:Y:S01]  /*8610*/  FMUL.FTZ R36, R38, R36 ;  /* 0x0000002426247220 */ /* 0x000fe20000410000 */
[----:B------:R-:W-:Y:S01]  /*8620*/  FFMA.FTZ R39, R15, R37, R4 ;  /* 0x000000250f277223 */ /* 0x000fe20000010004 */
[----:B------:R-:W-:Y:S01]  /*8630*/  FADD.FTZ R60, R60, -UR28 ;  /* 0x8000001c3c3c7e21 */ /* 0x000fe20008010000 */
[----:B------:R-:W-:Y:S01]  /*8640*/  HADD2.F32 R70, -RZ, R70.H0_H0 ;  /* 0x20000046ff467230 */ /* 0x000fe20000004100 */
[----:B------:R-:W4:Y:S01]  /*8650*/  LDL.LU.S16 R76, [R1+0x13c] ;  /* 0x00013c00014c7983 */ /* 0x000f220000300600 */
[----:B------:R-:W-:-:S06]  /*8660*/  FMUL.FTZ R18, R39, -1.4426950216293334961 ;  /* 0xbfb8aa3b27127820 */ /* 0x000fcc0000410000 */
[----:B------:R-:W0:Y:S02]  /*8670*/  MUFU.EX2 R18, R18 ;  /* 0x0000001200127308 */ /* 0x000e240000000800 */
[----:B0-----:R-:W-:-:S06]  /*8680*/  FADD.FTZ R18, R18, 1 ;  /* 0x3f80000012127421 */ /* 0x001fcc0000010000 */
[----:B------:R0:W1:Y:S02]  /*8690*/  MUFU.RCP R40, R18 ;  /* 0x0000001200287308 */ /* 0x0000640000001000 */
[----:B0-----:R-:W-:Y:S02]  /*86a0*/  HADD2.F32 R18, -RZ, R77.H1_H1 ;  /* 0x3000004dff127230 */ /* 0x001fe40000004100 */
[----:B------:R-:W-:Y:S02]  /*86b0*/  HADD2.F32 R38, -RZ, R82.H0_H0 ;  /* 0x20000052ff267230 */ /* 0x000fe40000004100 */
[----:B------:R-:W-:Y:S01]  /*86c0*/  FMUL.FTZ R53, R10, R28 ;  /* 0x0000001c0a357220 */ /* 0x000fe20000410000 */
[----:B------:R-:W-:Y:S01]  /*86d0*/  FMUL.FTZ R55, R15, R34 ;  /* 0x000000220f377220 */ /* 0x000fe20000410000 */
[----:B------:R-:W4:Y:S01]  /*86e0*/  LDL.S16 R77, [R1+0x13e] ;  /* 0x00013e00014d7983 */ /* 0x000f220000100600 */
[----:B-1----:R-:W-:Y:S01]  /*86f0*/  FMUL.FTZ R18, R18, R40 ;  /* 0x0000002812127220 */ /* 0x002fe20000410000 */
[----:B------:R-:W-:-:S04]  /*8700*/  FADD.FTZ R40, -R40, 1 ;  /* 0x3f80000028287421 */ /* 0x000fc80000010100 */
[----:B------:R-:W-:Y:S01]  /*8710*/  FFMA.FTZ R39, R39, R40, 1 ;  /* 0x3f80000027277423 */ /* 0x000fe20000010028 */
[----:B------:R-:W-:Y:S02]  /*8720*/  HADD2.F32 R40, -RZ, R79.H1_H1 ;  /* 0x3000004fff287230 */ /* 0x000fe40000004100 */
[----:B------:R-:W4:Y:S03]  /*8730*/  LDL.S16 R79, [R1+0x146] ;  /* 0x00014600014f7983 */ /* 0x000f260000100600 */
[----:B------:R-:W-:-:S04]  /*8740*/  FADD.FTZ R40, R40, -UR28 ;  /* 0x8000001c28287e21 */ /* 0x000fc80008010000 */
[----:B------:R-:W-:-:S04]  /*8750*/  FMUL.FTZ R19, R40, UR16 ;  /* 0x0000001028137c20 */ /* 0x000fc80008410000 */
[----:B------:R-:W-:-:S04]  /*8760*/  FFMA.FTZ R40, R10, R19, R3 ;  /* 0x000000130a287223 */ /* 0x000fc80000010003 */
[----:B------:R-:W-:-:S06]  /*8770*/  FMUL.FTZ R23, R40, -1.4426950216293334961 ;  /* 0xbfb8aa3b28177820 */ /* 0x000fcc0000410000 */
[----:B------:R-:W0:Y:S02]  /*8780*/  MUFU.EX2 R23, R23 ;  /* 0x0000001700177308 */ /* 0x000e240000000800 */
[----:B0-----:R-:W-:-:S06]  /*8790*/  FADD.FTZ R23, R23, 1 ;  /* 0x3f80000017177421 */ /* 0x001fcc0000010000 */
[----:B------:R0:W1:Y:S02]  /*87a0*/  MUFU.RCP R41, R23 ;  /* 0x0000001700297308 */ /* 0x0000640000001000 */
[----:B0-----:R-:W-:-:S05]  /*87b0*/  HADD2.F32 R23, -RZ, R78.H1_H1 ;  /* 0x3000004eff177230 */ /* 0x001fca0000004100 */
[----:B-1----:R-:W-:Y:S01]  /*87c0*/  FMUL.FTZ R23, R23, R41 ;  /* 0x0000002917177220 */ /* 0x002fe20000410000 */
        /* <DEDUP_REMOVED lines=11> */
[----:B------:R-:W-:Y:S01]  /*8880*/  FMUL.FTZ R40, R23, R40 ;  /* 0x0000002817287220 */ /* 0x000fe20000410000 */
[----:B------:R-:W-:Y:S01]  /*8890*/  FMUL.FTZ R18, R18, R39 ;  /* 0x0000002712127220 */ /* 0x000fe20000410000 */
[----:B------:R-:W4:Y:S01]  /*88a0*/  LDL.LU.S16 R78, [R1+0x148] ;  /* 0x00014800014e7983 */ /* 0x000f220000300600 */
        /* <DEDUP_REMOVED lines=15> */
[----:B------:R-:W-:Y:S02]  /*89a0*/  HADD2.F32 R38, -RZ, R80.H1_H1 ;  /* 0x30000050ff267230 */ /* 0x000fe40000004100 */
[----:B------:R-:W-:Y:S01]  /*89b0*/  FMUL.FTZ R43, R10, R17 ;  /* 0x000000110a2b7220 */ /* 0x000fe20000410000 */
[----:B------:R-:W-:Y:S01]  /*89c0*/  FMUL.FTZ R39, R15, R22 ;  /* 0x000000160f277220 */ /* 0x000fe20000410000 */
[----:B------:R-:W-:Y:S01]  /*89d0*/  FMUL.FTZ R35, R41, R42 ;  /* 0x0000002a29237220 */ /* 0x000fe20000410000 */
[----:B------:R-:W-:Y:S01]  /*89e0*/  FMUL.FTZ R57, R15, R18 ;  /* 0x000000120f397220 */ /* 0x000fe20000410000 */
[----:B------:R-:W-:Y:S01]  /*89f0*/  FADD.FTZ R38, R38, -UR28 ;  /* 0x8000001c26267e21 */ /* 0x000fe20008010000 */
[----:B------:R-:W-:Y:S01]  /*8a00*/  FFMA.FTZ R45, R0, R43, RZ ;  /* 0x0000002b002d7223 */ /* 0x000fe200000100ff */
[----:B------:R-:W-:Y:S01]  /*8a10*/  FADD.FTZ R43, RZ, R43 ;  /* 0x0000002bff2b7221 */ /* 0x000fe20000010000 */
[----:B------:R-:W-:Y:S01]  /*8a20*/  FMUL.FTZ R59, R10, R40 ;  /* 0x000000280a3b7220 */ /* 0x000fe20000410000 */
[----:B------:R-:W-:Y:S01]  /*8a30*/  FMUL.FTZ R38, R38, UR16 ;  /* 0x0000001026267c20 */ /* 0x000fe20008410000 */
[----:B------:R-:W-:Y:S01]  /*8a40*/  FFMA.FTZ R45, R2, R39, R45 ;  /* 0x00000027022d7223 */ /* 0x000fe2000001002d */
[----:B------:R-:W-:Y:S01]  /*8a50*/  FADD.FTZ R43, R39, R43 ;  /* 0x0000002b272b7221 */ /* 0x000fe20000010000 */
[----:B------:R-:W4:Y:S01]  /*8a60*/  LDL.LU.S16 R80, [R1+0x150] ;  /* 0x0001500001507983 */ /* 0x000f220000300600 */
[----:B------:R-:W-:-:S04]  /*8a70*/  FFMA.FTZ R39, R15, R38, R4 ;  /* 0x000000260f277223 */ /* 0x000fc80000010004 */
[----:B------:R-:W-:-:S06]  /*8a80*/  FMUL.FTZ R41, R39, -1.4426950216293334961 ;  /* 0xbfb8aa3b27297820 */ /* 0x000fcc0000410000 */
[----:B------:R-:W0:Y:S02]  /*8a90*/  MUFU.EX2 R41, R41 ;  /* 0x0000002900297308 */ /* 0x000e240000000800 */
[----:B0-----:R-:W-:-:S06]  /*8aa0*/  FADD.FTZ R41, R41, 1 ;  /* 0x3f80000029297421 */ /* 0x001fcc0000010000 */
[----:B------:R-:W0:Y:S01]  /*8ab0*/  MUFU.RCP R41, R41 ;  /* 0x0000002900297308 */ /* 0x000e220000001000 */
[----:B------:R-:W-:Y:S02]  /*8ac0*/  HADD2.F32 R42, -RZ, R81.H1_H1 ;  /* 0x30000051ff2a7230 */ /* 0x000fe40000004100 */
[----:B------:R-:W-:Y:S01]  /*8ad0*/  FMUL.FTZ R61, R15, R35 ;  /* 0x000000230f3d7220 */ /* 0x000fe20000410000 */
[----:B------:R-:W4:Y:S02]  /*8ae0*/  LDL.S16 R81, [R1+0x14e] ;  /* 0x00014e0001517983 */ /* 0x000f240000100600 */
[----:B0-----:R-:W-:Y:S01]  /*8af0*/  FMUL.FTZ R42, R42, R41 ;  /* 0x000000292a2a7220 */ /* 0x001fe20000410000 */
[----:B------:R-:W-:-:S04]  /*8b00*/  FADD.FTZ R41, -R41, 1 ;  /* 0x3f80000029297421 */ /* 0x000fc80000010100 */
[----:B------:R-:W-:-:S04]  /*8b10*/  FFMA.FTZ R39, R39, R41, 1 ;  /* 0x3f80000027277423 */ /* 0x000fc80000010029 */
[----:B------:R-:W-:Y:S01]  /*8b20*/  FMUL.FTZ R39, R42, R39 ;  /* 0x000000272a277220 */ /* 0x000fe20000410000 */
[----:B------:R-:W-:Y:S01]  /*8b30*/  FFMA.FTZ R42, R0, R17, RZ ;  /* 0x00000011002a7223 */ /* 0x000fe200000100ff */
[----:B------:R-:W-:Y:S02]  /*8b40*/  HADD2.F32 R0, -RZ, R83.H0_H0 ;  /* 0x20000053ff007230 */ /* 0x000fe40000004100 */
[----:B------:R-:W-:Y:S01]  /*8b50*/  FADD.FTZ R41, RZ, R17 ;  /* 0x00000011ff297221 */ /* 0x000fe20000010000 */
[-C--:B------:R-:W-:Y:S02]  /*8b60*/  FFMA.FTZ R42, R14, R20.reuse, R42 ;  /* 0x000000140e2a7223 */ /* 0x080fe4000001002a */
[----:B------:R-:W-:Y:S01]  /*8b70*/  FADD.FTZ R0, R0, -UR28 ;  /* 0x8000001c00007e21 */ /* 0x000fe20008010000 */
[----:B------:R-:W-:Y:S01]  /*8b80*/  FADD.FTZ R41, R41, R20 ;  /* 0x0000001429297221 */ /* 0x000fe20000010000 */
[----:B------:R-:W-:Y:S02]  /*8b90*/  FMUL.FTZ R20, R10, R20 ;  /* 0x000000140a147220 */ /* 0x000fe40000410000 */
[----:B------:R-:W-:-:S02]  /*8ba0*/  FMUL.FTZ R0, R0, UR16 ;  /* 0x0000001000007c20 */ /* 0x000fc40008410000 */
[----:B------:R-:W-:Y:S02]  /*8bb0*/  FFMA.FTZ R45, R14, R20, R45 ;  /* 0x000000140e2d7223 */ /* 0x000fe4000001002d */
        /* <DEDUP_REMOVED lines=18> */
[----:B------:R-:W-:Y:S02]  /*8ce0*/  HADD2.F32 R46, -RZ, R83.H1_H1 ;  /* 0x30000053ff2e7230 */ /* 0x000fe40000004100 */
[----:B------:R-:W4:Y:S03]  /*8cf0*/  LDL.LU.S16 R83, [R1+0x15c] ;  /* 0x00015c0001537983 */ /* 0x000f260000300600 */
[----:B0-----:R-:W-:Y:S01]  /*8d00*/  FMUL.FTZ R46, R46, R43 ;  /* 0x0000002b2e2e7220 */ /* 0x001fe20000410000 */
[----:B------:R-:W-:-:S04]  /*8d10*/  FADD.FTZ R43, -R43, 1 ;  /* 0x3f8000002b2b7421 */ /* 0x000fc80000010100 */
[----:B------:R-:W-:-:S04]  /*8d20*/  FFMA.FTZ R20, R20, R43, 1 ;  /* 0x3f80000014147423 */ /* 0x000fc8000001002b */
[----:B------:R-:W-:Y:S01]  /*8d30*/  FMUL.FTZ R20, R46, R20 ;  /* 0x000000142e147220 */ /* 0x000fe20000410000 */
[----:B------:R-:W-:Y:S01]  /*8d40*/  FFMA.FTZ R46, R2, R22, RZ ;  /* 0x00000016022e7223 */ /* 0x000fe200000100ff */
[----:B------:R-:W-:Y:S02]  /*8d50*/  HADD2.F32 R2, -RZ, R85.H0_H0 ;  /* 0x20000055ff027230 */ /* 0x000fe40000004100 */
[----:B------:R-:W-:Y:S01]  /*8d60*/  FADD.FTZ R43, RZ, R22 ;  /* 0x00000016ff2b7221 */ /* 0x000fe20000010000 */
[----:B------:R-:W4:Y:S01]  /*8d70*/  LDL.LU.S16 R85, [R1+0x16a] ;  /* 0x00016a0001557983 */ /* 0x000f220000300600 */
[-C--:B------:R-:W-:Y:S01]  /*8d80*/  FFMA.FTZ R46, R16, R25.reuse, R46 ;  /* 0x00000019102e7223 */ /* 0x080fe2000001002e */
        /* <DEDUP_REMOVED lines=13> */
[----:B------:R-:W-:Y:S02]  /*8e60*/  HADD2.F32 R22, -RZ, R84.H1_H1 ;  /* 0x30000054ff167230 */ /* 0x000fe40000004100 */
[----:B------:R-:W-:Y:S01]  /*8e70*/  FADD.FTZ R49, R25, R47 ;  /* 0x0000002f19317221 */ /* 0x000fe20000010000 */
[----:B------:R-:W-:Y:S01]  /*8e80*/  FFMA.FTZ R45, R21, R53, R45 ;  /* 0x00000035152d7223 */ /* 0x000fe2000001002d */
[----:B------:R-:W-:Y:S01]  /*8e90*/  FMUL.FTZ R16, R48, R16 ;  /* 0x0000001030107220 */ /* 0x000fe20000410000 */
[----:B------:R-:W4:Y:S01]  /*8ea0*/  LDL.LU.S16 R84, [R1+0x166] ;  /* 0x0001660001547983 */ /* 0x000f220000300600 */
[----:B------:R-:W-:-:S04]  /*8eb0*/  FADD.FTZ R22, R22, -UR28 ;  /* 0x8000001c16167e21 */ /* 0x000fc80008010000 */
[----:B------:R-:W-:-:S04]  /*8ec0*/  FMUL.FTZ R22, R22, UR16 ;  /* 0x0000001016167c20 */ /* 0x000fc80008410000 */
        /* <DEDUP_REMOVED lines=9> */
[----:B------:R-:W-:-:S03]  /*8f60*/  FADD.FTZ R47, R41, R28 ;  /* 0x0000001c292f7221 */ /* 0x000fc60000010000 */
[----:B------:R-:W-:Y:S01]  /*8f70*/  FMUL.FTZ R25, R48, R25 ;  /* 0x0000001930197220 */ /* 0x000fe20000410000 */
[----:B------:R-:W-:Y:S01]  /*8f80*/  FFMA.FTZ R48, R21, R28, R42 ;  /* 0x0000001c15307223 */ /* 0x000fe2000001002a */
        /* <DEDUP_REMOVED lines=10> */
[----:B------:R-:W-:Y:S02]  /*9030*/  HADD2.F32 R41, -RZ, R86.H1_H1 ;  /* 0x30000056ff297230 */ /* 0x000fe40000004100 */
[----:B------:R-:W-:Y:S01]  /*9040*/  FADD.FTZ R53, R49, R53 ;  /* 0x0000003531357221 */ /* 0x000fe20000010000 */
[----:B------:R-:W-:Y:S02]  /*9050*/  HADD2.F32 R52, -RZ, R87.H1_H1 ;  /* 0x30000057ff347230 */ /* 0x000fe40000004100 */
[----:B------:R-:W-:Y:S01]  /*9060*/  FMUL.FTZ R21, R42, R21 ;  /* 0x000000152a157220 */ /* 0x000fe20000410000 */
[----:B------:R-:W4:Y:S01]  /*9070*/  LDL.LU.S16 R86, [R1+0x156] ;  /* 0x0001560001567983 */ /* 0x000f220000300600 */
[----:B------:R-:W-:-:S03]  /*9080*/  FADD.FTZ R41, R41, -UR28 ;  /* 0x8000001c29297e21 */ /* 0x000fc60008010000 */
[----:B------:R-:W4:Y:S01]  /*9090*/  LDL.LU.S16 R87, [R1+0x172] ;  /* 0x0001720001577983 */ /* 0x000f220000300600 */
        /* <DEDUP_REMOVED lines=11> */
[----:B------:R-:W-:Y:S01]  /*9150*/  FFMA.FTZ R52, R26, R34, R46 ;  /* 0x000000221a347223 */ /* 0x000fe2000001002e */
[----:B------:R-:W-:Y:S01]  /*9160*/  FMUL.FTZ R34, R54, UR16 ;  /* 0x0000001036227c20 */ /* 0x000fe20008410000 */
[----:B------:R-:W-:-:S03]  /*9170*/  FFMA.FTZ R46, R26, R55, R45 ;  /* 0x000000371a2e7223 */ /* 0x000fc6000001002d */
[----:B------:R-:W-:-:S04]  /*9180*/  FFMA.FTZ R26, R10, R34, R3 ;  /* 0x000000220a1a7223 */ /* 0x000fc80000010003 */
[----:B------:R-:W-:-:S06]  /*9190*/  FMUL.FTZ R43, R26, -1.4426950216293334961 ;  /* 0xbfb8aa3b1a2b7820 */ /* 0x000fcc0000410000 */
[----:B------:R-:W0:Y:S02]  /*91a0*/  MUFU.EX2 R43, R43 ;  /* 0x0000002b002b7308 */ /* 0x000e240000000800 */
[----:B0-----:R-:W-:-:S06]  /*91b0*/  FADD.FTZ R43, R43, 1 ;  /* 0x3f8000002b2b7421 */ /* 0x001fcc0000010000 */
[----:B------:R-:W0:Y:S01]  /*91c0*/  MUFU.RCP R43, R43 ;  /* 0x0000002b002b7308 */ /* 0x000e220000001000 */
[----:B------:R-:W-:Y:S02]  /*91d0*/  HADD2.F32 R45, -RZ, R89.H1_H1 ;  /* 0x30000059ff2d7230 */ /* 0x000fe40000004100 */
[----:B------:R-:W-:Y:S01]  /*91e0*/  FADD.FTZ R55, R55, R53 ;  /* 0x0000003537377221 */ /* 0x000fe20000010000 */
[----:B------:R-:W-:Y:S02]  /*91f0*/  HADD2.F32 R54, -RZ, R90.H0_H0 ;  /* 0x2000005aff367230 */ /* 0x000fe40000004100 */
[----:B------:R-:W-:Y:S01]  /*9200*/  FFMA.FTZ R52, R37, R18, R52 ;  /* 0x0000001225347223 */ /* 0x000fe20000010034 */
[----:B------:R-:W4:Y:S01]  /*9210*/  LDL.S16 R89, [R1+0x178] ;  /* 0x0001780001597983 */ /* 0x000f220000100600 */
[----:B0-----:R-:W-:Y:S01]  /*9220*/  FMUL.FTZ R45, R45, R43 ;  /* 0x0000002b2d2d7220 */ /* 0x001fe20000410000 */
[----:B------:R-:W-:-:S04]  /*9230*/  FADD.FTZ R43, -R43, 1 ;  /* 0x3f8000002b2b7421 */ /* 0x000fc80000010100 */
[----:B------:R-:W-:Y:S01]  /*9240*/  FFMA.FTZ R26, R26, R43, 1 ;  /* 0x3f8000001a1a7423 */ /* 0x000fe2000001002b */
[----:B------:R-:W-:Y:S02]  /*9250*/  HADD2.F32 R43, -RZ, R88.H1_H1 ;  /* 0x30000058ff2b7230 */ /* 0x000fe40000004100 */
[----:B------:R-:W4:Y:S03]  /*9260*/  LDL.LU.S16 R88, [R1+0x17a] ;  /* 0x00017a0001587983 */ /* 0x000f260000300600 */
        /* <DEDUP_REMOVED lines=12> */
[-C--:B------:R-:W-:Y:S02]  /*9330*/  FMUL.FTZ R47, R10, R36.reuse ;  /* 0x000000240a2f7220 */ /* 0x080fe40000410000 */
[----:B------:R-:W-:Y:S01]  /*9340*/  FMUL.FTZ R45, R54, R45 ;  /* 0x0000002d362d7220 */ /* 0x000fe20000410000 */
[C---:B------:R-:W-:Y:S01]  /*9350*/  FFMA.FTZ R54, R27.reuse, R36, R48 ;  /* 0x000000241b367223 */ /* 0x040fe20000010030 */
[----:B------:R-:W-:Y:S01]  /*9360*/  FMUL.FTZ R36, R56, UR16 ;  /* 0x0000001038247c20 */ /* 0x000fe20008410000 */
[----:B------:R-:W-:-:S03]  /*9370*/  FFMA.FTZ R48, R27, R47, R46 ;  /* 0x0000002f1b307223 */ /* 0x000fc6000001002e */
[----:B------:R-:W-:-:S04]  /*9380*/  FFMA.FTZ R27, R10, R36, R3 ;  /* 0x000000240a1b7223 */ /* 0x000fc80000010003 */
[----:B------:R-:W-:-:S06]  /*9390*/  FMUL.FTZ R46, R27, -1.4426950216293334961 ;  /* 0xbfb8aa3b1b2e7820 */ /* 0x000fcc0000410000 */
[----:B------:R-:W0:Y:S02]  /*93a0*/  MUFU.EX2 R46, R46 ;  /* 0x0000002e002e7308 */ /* 0x000e240000000800 */
[----:B0-----:R-:W-:-:S06]  /*93b0*/  FADD.FTZ R46, R46, 1 ;  /* 0x3f8000002e2e7421 */ /* 0x001fcc0000010000 */
[----:B------:R-:W0:Y:S01]  /*93c0*/  MUFU.RCP R46, R46 ;  /* 0x0000002e002e7308 */ /* 0x000e220000001000 */
[----:B------:R-:W-:-:S05]  /*93d0*/  HADD2.F32 R56, -RZ, R51.H1_H1 ;  /* 0x30000033ff387230 */ /* 0x000fca0000004100 */
[----:B0-----:R-:W-:Y:S01]  /*93e0*/  FMUL.FTZ R56, R56, R46 ;  /* 0x0000002e38387220 */ /* 0x001fe20000410000 */
[----:B------:R-:W-:-:S04]  /*93f0*/  FADD.FTZ R46, -R46, 1 ;  /* 0x3f8000002e2e7421 */ /* 0x000fc80000010100 */
[----:B------:R-:W-:Y:S01]  /*9400*/  FFMA.FTZ R27, R27, R46, 1 ;  /* 0x3f8000001b1b7423 */ /* 0x000fe2000001002e */
[----:B------:R-:W-:-:S05]  /*9410*/  HADD2.F32 R46, -RZ, R50.H0_H0 ;  /* 0x20000032ff2e7230 */ /* 0x000fca0000004100 */
        /* <DEDUP_REMOVED lines=11> */
[----:B------:R-:W-:-:S04]  /*94d0*/  FFMA.FTZ R47, R47, R55, 1 ;  /* 0x3f8000002f2f7423 */ /* 0x000fc80000010037 */
[----:B------:R-:W-:Y:S01]  /*94e0*/  FMUL.FTZ R47, R51, R47 ;  /* 0x0000002f332f7220 */ /* 0x000fe20000410000 */
[----:B------:R-:W-:Y:S02]  /*94f0*/  HADD2.F32 R51, -RZ, R91.H0_H0 ;  /* 0x2000005bff337230 */ /* 0x000fe40000004100 */
[----:B------:R-:W-:-:S03]  /*9500*/  FADD.FTZ R55, R49, R18 ;  /* 0x0000001231377221 */ /* 0x000fc60000010000 */
[----:B------:R-:W-:-:S04]  /*9510*/  FADD.FTZ R51, R51, -UR28 ;  /* 0x8000001c33337e21 */ /* 0x000fc80008010000 */
        /* <DEDUP_REMOVED lines=9> */
[----:B------:R-:W-:Y:S01]  /*95b0*/  FMUL.FTZ R27, R56, R27 ;  /* 0x0000001b381b7220 */ /* 0x000fe20000410000 */
[----:B------:R-:W-:Y:S01]  /*95c0*/  FFMA.FTZ R54, R19, R40, R54 ;  /* 0x0000002813367223 */ /* 0x000fe20000010036 */
[----:B------:R-:W-:Y:S01]  /*95d0*/  FMUL.FTZ R82, R10, R26 ;  /* 0x0000001a0a527220 */ /* 0x000fe20000410000 */
[----:B------:R-:W4:Y:S01]  /*95e0*/  LDL.LU.S16 R91, [R1+0x17e] ;  /* 0x00017e00015b7983 */ /* 0x000f220000300600 */
[----:B0-----:R-:W-:Y:S01]  /*95f0*/  FMUL.FTZ R49, R49, R48 ;  /* 0x0000003031317220 */ /* 0x001fe20000410000 */
[----:B------:R-:W-:-:S04]  /*9600*/  FADD.FTZ R48, -R48, 1 ;  /* 0x3f80000030307421 */ /* 0x000fc80000010100 */
[----:B------:R-:W-:Y:S01]  /*9610*/  FFMA.FTZ R37, R37, R48, 1 ;  /* 0x3f80000025257423 */ /* 0x000fe20000010030 */
[----:B------:R-:W-:-:S05]  /*9620*/  HADD2.F32 R48, -RZ, R90.H1_H1 ;  /* 0x3000005aff307230 */ /* 0x000fca0000004100 */
        /* <DEDUP_REMOVED lines=12> */
[----:B------:R-:W-:-:S03]  /*96f0*/  HADD2.F32 R50, -RZ, R93.H0_H0 ;  /* 0x2000005dff327230 */ /* 0x000fc60000004100 */
[----:B------:R-:W-:Y:S02]  /*9700*/  FMUL.FTZ R49, R56, R49 ;  /* 0x0000003138317220 */ /* 0x000fe40000410000 */
[----:B------:R-:W-:Y:S01]  /*9710*/  FADD.FTZ R50, R50, -UR28 ;  /* 0x8000001c32327e21 */ /* 0x000fe20008010000 */
[----:B------:R-:W-:-:S03]  /*9720*/  FADD.FTZ R56, R53, R40 ;  /* 0x0000002835387221 */ /* 0x000fc60000010000 */
        /* <DEDUP_REMOVED lines=11> */
[----:B------:R-:W-:-:S05]  /*97e0*/  HADD2.F32 R19, -RZ, R92.H1_H1 ;  /* 0x3000005cff137230 */ /* 0x000fca0000004100 */
        /* <DEDUP_REMOVED lines=14> */
[----:B--2---:R-:W-:Y:S02]  /*98d0*/  HADD2.F32 R53, -RZ, R72.H0_H0 ;  /* 0x20000048ff357230 */ /* 0x004fe40000004100 */
[----:B------:R-:W2:Y:S01]  /*98e0*/  LDL.S16 R72, [R1+0x11a] ;  /* 0x00011a0001487983 */ /* 0x000ea20000100600 */
[----:B------:R-:W-:Y:S01]  /*98f0*/  FMUL.FTZ R19, R58, R19 ;  /* 0x000000133a137220 */ /* 0x000fe20000410000 */
        /* <DEDUP_REMOVED lines=21> */
[----:B------:R-:W-:Y:S02]  /*9a50*/  HADD2.F32 R64, -RZ, R44.H0_H0 ;  /* 0x2000002cff407230 */ /* 0x000fe40000004100 */
[----:B------:R-:W-:-:S03]  /*9a60*/  FMUL.FTZ R65, R10, R23 ;  /* 0x000000170a417220 */ /* 0x000fc60000410000 */
[----:B------:R-:W-:Y:S01]  /*9a70*/  FADD.FTZ R64, R64, -UR28 ;  /* 0x8000001c40407e21 */ /* 0x000fe20008010000 */
[----:B0-----:R-:W-:Y:S01]  /*9a80*/  FMUL.FTZ R60, R60, R59 ;  /* 0x0000003b3c3c7220 */ /* 0x001fe20000410000 */
[----:B------:R-:W-:-:S04]  /*9a90*/  FADD.FTZ R59, -R59, 1 ;  /* 0x3f8000003b3b7421 */ /* 0x000fc80000010100 */
[----:B------:R-:W-:Y:S01]  /*9aa0*/  FFMA.FTZ R52, R52, R59, 1 ;  /* 0x3f80000034347423 */ /* 0x000fe2000001003b */
[----:B------:R-:W-:-:S03]  /*9ab0*/  FADD.FTZ R59, R56, R23 ;  /* 0x00000017383b7221 */ /* 0x000fc60000010000 */
        /* <DEDUP_REMOVED lines=26> */
[----:B------:R-:W-:Y:S02]  /*9c60*/  HADD2.F32 R44, -RZ, R44.H1_H1 ;  /* 0x3000002cff2c7230 */ /* 0x000fe40000004100 */
[----:B------:R-:W-:-:S03]  /*9c70*/  FMUL.FTZ R67, R15, R39 ;  /* 0x000000270f437220 */ /* 0x000fc60000410000 */
[----:B------:R-:W-:Y:S01]  /*9c80*/  FADD.FTZ R44, R44, -UR28 ;  /* 0x8000001c2c2c7e21 */ /* 0x000fe20008010000 */
        /* <DEDUP_REMOVED lines=28> */
[----:B------:R-:W-:Y:S01]  /*9e50*/  FADD.FTZ R67, R67, R65 ;  /* 0x0000004143437221 */ /* 0x000fe20000010000 */
[----:B------:R-:W-:Y:S02]  /*9e60*/  HADD2.F32 R65, -RZ, R68.H0_H0 ;  /* 0x20000044ff417230 */ /* 0x000fe40000004100 */
[----:B------:R-:W-:-:S03]  /*9e70*/  FMUL.FTZ R68, R10, R14 ;  /* 0x0000000e0a447220 */ /* 0x000fc60000410000 */
[----:B0-----:R-:W-:Y:S01]  /*9e80*/  FMUL.FTZ R65, R65, R58 ;  /* 0x0000003a41417220 */ /* 0x001fe20000410000 */
[----:B------:R-:W-:-:S04]  /*9e90*/  FADD.FTZ R58, -R58, 1 ;  /* 0x3f8000003a3a7421 */ /* 0x000fc80000010100 */
[----:B------:R-:W-:Y:S01]  /*9ea0*/  FFMA.FTZ R38, R38, R58, 1 ;  /* 0x3f80000026267423 */ /* 0x000fe2000001003a */
[----:B------:R-:W-:Y:S02]  /*9eb0*/  HADD2.F32 R58, -RZ, R66.H0_H0 ;  /* 0x20000042ff3a7230 */ /* 0x000fe40000004100 */
[----:B------:R-:W-:Y:S01]  /*9ec0*/  FFMA.FTZ R66, R0, R14, R60 ;  /* 0x0000000e00427223 */ /* 0x000fe2000001003c */
        /* <DEDUP_REMOVED lines=27> */
[----:B------:R-:W-:-:S03]  /*a080*/  FFMA.FTZ R64, R17, R20, R64 ;  /* 0x0000001411407223 */ /* 0x000fc60000010040 */
[----:B0-----:R-:W-:Y:S01]  /*a090*/  FMUL.FTZ R67, R67, R60 ;  /* 0x0000003c43437220 */ /* 0x001fe20000410000 */
[----:B------:R-:W-:-:S04]  /*a0a0*/  FADD.FTZ R60, -R60, 1 ;  /* 0x3f8000003c3c7421 */ /* 0x000fc80000010100 */
[----:B------:R-:W-:Y:S01]  /*a0b0*/  FFMA.FTZ R0, R0, R60, 1 ;  /* 0x3f80000000007423 */ /* 0x000fe2000001003c */
[----:B------:R-:W-:Y:S02]  /*a0c0*/  HADD2.F32 R60, -RZ, R63.H0_H0 ;  /* 0x2000003fff3c7230 */ /* 0x000fe40000004100 */
[----:B------:R-:W-:Y:S01]  /*a0d0*/  FMUL.FTZ R69, R15, R20 ;  /* 0x000000140f457220 */ /* 0x000fe20000410000 */
        /* <DEDUP_REMOVED lines=10> */
[----:B------:R-:W-:Y:S01]  /*a180*/  FADD.FTZ R69, R69, R68 ;  /* 0x0000004445457221 */ /* 0x000fe20000010000 */
[----:B---3--:R-:W-:-:S05]  /*a190*/  HADD2.F32 R60, -RZ, R71.H0_H0 ;  /* 0x20000047ff3c7230 */ /* 0x008fca0000004100 */
[----:B0-----:R-:W-:Y:S01]  /*a1a0*/  FMUL.FTZ R60, R60, R59 ;  /* 0x0000003b3c3c7220 */ /* 0x001fe20000410000 */
[----:B------:R-:W-:-:S04]  /*a1b0*/  FADD.FTZ R59, -R59, 1 ;  /* 0x3f8000003b3b7421 */ /* 0x000fc80000010100 */
[----:B------:R-:W-:-:S04]  /*a1c0*/  FFMA.FTZ R59, R17, R59, 1 ;  /* 0x3f800000113b7423 */ /* 0x000fc8000001003b */
[----:B------:R-:W-:Y:S01]  /*a1d0*/  FMUL.FTZ R59, R60, R59 ;  /* 0x0000003b3c3b7220 */ /* 0x000fe20000410000 */
[----:B------:R-:W-:Y:S02]  /*a1e0*/  HADD2.F32 R63, -RZ, R63.H1_H1 ;  /* 0x3000003fff3f7230 */ /* 0x000fe40000004100 */
[-C--:B------:R-:W-:Y:S01]  /*a1f0*/  FFMA.FTZ R66, R2, R16.reuse, R66 ;  /* 0x0000001002427223 */ /* 0x080fe20000010042 */
[----:B------:R-:W-:Y:S02]  /*a200*/  FMUL.FTZ R71, R10, R16 ;  /* 0x000000100a477220 */ /* 0x000fe40000410000 */
[----:B------:R-:W-:Y:S01]  /*a210*/  FADD.FTZ R63, R63, -UR28 ;  /* 0x8000001c3f3f7e21 */ /* 0x000fe20008010000 */
[----:B--2---:R-:W-:Y:S02]  /*a220*/  HADD2.F32 R17, -RZ, R72.H0_H0 ;  /* 0x20000048ff117230 */ /* 0x004fe40000004100 */
[----:B------:R-:W2:Y:S03]  /*a230*/  LDL.LU.S16 R72, [R1+0x132] ;  /* 0x0001320001487983 */ /* 0x000ea60000300600 */
        /* <DEDUP_REMOVED lines=11> */
[----:B------:R-:W-:Y:S01]  /*a2f0*/  FMUL.FTZ R16, R63, UR16 ;  /* 0x000000103f107c20 */ /* 0x000fe20008410000 */
[----:B------:R-:W-:-:S03]  /*a300*/  FFMA.FTZ R65, R2, R71, R61 ;  /* 0x0000004702417223 */ /* 0x000fc6000001003d */
[----:B------:R-:W-:-:S04]  /*a310*/  FFMA.FTZ R2, R10, R16, R3 ;  /* 0x000000100a027223 */ /* 0x000fc80000010003 */
[----:B------:R-:W-:-:S06]  /*a320*/  FMUL.FTZ R61, R2, -1.4426950216293334961 ;  /* 0xbfb8aa3b023d7820 */ /* 0x000fcc0000410000 */
[----:B------:R-:W0:Y:S02]  /*a330*/  MUFU.EX2 R61, R61 ;  /* 0x0000003d003d7308 */ /* 0x000e240000000800 */
[----:B0-----:R-:W-:-:S06]  /*a340*/  FADD.FTZ R61, R61, 1 ;  /* 0x3f8000003d3d7421 */ /* 0x001fcc0000010000 */
[----:B------:R-:W0:Y:S01]  /*a350*/  MUFU.RCP R61, R61 ;  /* 0x0000003d003d7308 */ /* 0x000e220000001000 */
[----:B----4-:R-:W-:Y:S02]  /*a360*/  HADD2.F32 R63, -RZ, R75.H0_H0 ;  /* 0x2000004bff3f7230 */ /* 0x010fe40000004100 */
[----:B------:R-:W3:Y:S03]  /*a370*/  LDL.S16 R75, [R1+0x152] ;  /* 0x00015200014b7983 */ /* 0x000ee60000100600 */
[----:B0-----:R-:W-:Y:S01]  /*a380*/  FMUL.FTZ R63, R63, R61 ;  /* 0x0000003d3f3f7220 */ /* 0x001fe20000410000 */
[----:B------:R-:W-:-:S04]  /*a390*/  FADD.FTZ R61, -R61, 1 ;  /* 0x3f8000003d3d7421 */ /* 0x000fc80000010100 */
[----:B------:R-:W-:Y:S01]  /*a3a0*/  FFMA.FTZ R61, R2, R61, 1 ;  /* 0x3f800000023d7423 */ /* 0x000fe2000001003d */
[----:B------:R-:W-:Y:S02]  /*a3b0*/  HADD2.F32 R2, -RZ, R74.H0_H0 ;  /* 0x2000004aff027230 */ /* 0x000fe40000004100 */
        /* <DEDUP_REMOVED lines=12> */
[----:B------:R-:W-:-:S03]  /*a480*/  FMUL.FTZ R73, R15, R25 ;  /* 0x000000190f497220 */ /* 0x000fc60000410000 */
[----:B0-----:R-:W-:Y:S01]  /*a490*/  FMUL.FTZ R70, R70, R69 ;  /* 0x0000004546467220 */ /* 0x001fe20000410000 */
[----:B------:R-:W-:-:S04]  /*a4a0*/  FADD.FTZ R69, -R69, 1 ;  /* 0x3f80000045457421 */ /* 0x000fc80000010100 */
[----:B------:R-:W-:Y:S01]  /*a4b0*/  FFMA.FTZ R2, R2, R69, 1 ;  /* 0x3f80000002027423 */ /* 0x000fe20000010045 */
[----:B------:R-:W-:Y:S01]  /*a4c0*/  FADD.FTZ R69, R67, R25 ;  /* 0x0000001943457221 */ /* 0x000fe20000010000 */
[----:B------:R-:W-:Y:S01]  /*a4d0*/  FFMA.FTZ R67, R22, R73, R65 ;  /* 0x0000004916437223 */ /* 0x000fe20000010041 */
[----:B------:R-:W-:Y:S02]  /*a4e0*/  HADD2.F32 R65, -RZ, R77.H0_H0 ;  /* 0x2000004dff417230 */ /* 0x000fe40000004100 */
[----:B------:R-:W4:Y:S01]  /*a4f0*/  LDL.S16 R77, [R1+0x154] ;  /* 0x00015400014d7983 */ /* 0x000f220000100600 */
[----:B------:R-:W-:Y:S01]  /*a500*/  FMUL.FTZ R2, R70, R2 ;  /* 0x0000000246027220 */ /* 0x000fe20000410000 */
[----:B------:R-:W-:Y:S01]  /*a510*/  FFMA.FTZ R70, R22, R25, R64 ;  /* 0x0000001916467223 */ /* 0x000fe20000010040 */
[----:B------:R-:W-:Y:S01]  /*a520*/  FADD.FTZ R73, R73, R71 ;  /* 0x0000004749497221 */ /* 0x000fe20000010000 */
[----:B--2---:R-:W-:-:S05]  /*a530*/  HADD2.F32 R72, -RZ, R72.H0_H0 ;  /* 0x20000048ff487230 */ /* 0x004fca0000004100 */
        /* <DEDUP_REMOVED lines=20> */
[----:B---3--:R-:W-:Y:S02]  /*a680*/  HADD2.F32 R72, -RZ, R75.H0_H0 ;  /* 0x2000004bff487230 */ /* 0x008fe40000004100 */
[----:B------:R-:W-:Y:S01]  /*a690*/  FMUL.FTZ R75, R10, R21 ;  /* 0x000000150a4b7220 */ /* 0x000fe20000410000 */
[----:B----4-:R-:W-:Y:S02]  /*a6a0*/  HADD2.F32 R74, -RZ, R74.H0_H0 ;  /* 0x2000004aff4a7230 */ /* 0x010fe40000004100 */
[----:B0-----:R-:W-:Y:S01]  /*a6b0*/  FMUL.FTZ R72, R72, R71 ;  /* 0x0000004748487220 */ /* 0x001fe20000410000 */
[----:B------:R-:W-:Y:S02]  /*a6c0*/  FADD.FTZ R71, -R71, 1 ;  /* 0x3f80000047477421 */ /* 0x000fe40000010100 */
[----:B------:R-:W-:Y:S02]  /*a6d0*/  FADD.FTZ R74, R74, -UR28 ;  /* 0x8000001c4a4a7e21 */ /* 0x000fe40008010000 */
        /* <DEDUP_REMOVED lines=11> */
[----:B------:R-:W-:Y:S02]  /*a790*/  HADD2.F32 R67, -RZ, R78.H0_H0 ;  /* 0x2000004eff437230 */ /* 0x000fe40000004100 */
[----:B------:R-:W-:Y:S01]  /*a7a0*/  FADD.FTZ R75, R73, R75 ;  /* 0x0000004b494b7221 */ /* 0x000fe20000010000 */
[----:B------:R-:W3:Y:S02]  /*a7b0*/  LDL.LU.S16 R78, [R1+0x14c] ;  /* 0x00014c00014e7983 */ /* 0x000ee40000300600 */
[----:B0-----:R-:W-:Y:S01]  /*a7c0*/  FMUL.FTZ R67, R67, R66 ;  /* 0x0000004243437220 */ /* 0x001fe20000410000 */
[----:B------:R-:W-:-:S04]  /*a7d0*/  FADD.FTZ R66, -R66, 1 ;  /* 0x3f80000042427421 */ /* 0x000fc80000010100 */
[----:B------:R-:W-:Y:S01]  /*a7e0*/  FFMA.FTZ R66, R28, R66, 1 ;  /* 0x3f8000001c427423 */ /* 0x000fe20000010042 */
[----:B------:R-:W-:Y:S02]  /*a7f0*/  HADD2.F32 R28, -RZ, R79.H0_H0 ;  /* 0x2000004fff1c7230 */ /* 0x000fe40000004100 */
[----:B------:R-:W4:Y:S03]  /*a800*/  LDL.S16 R79, [R1+0x158] ;  /* 0x00015800014f7983 */ /* 0x000f260000100600 */
        /* <DEDUP_REMOVED lines=12> */
[----:B------:R-:W-:Y:S01]  /*a8d0*/  FADD.FTZ R73, R69, R42 ;  /* 0x0000002a45497221 */ /* 0x000fe20000010000 */
[----:B------:R-:W-:Y:S02]  /*a8e0*/  HADD2.F32 R69, -RZ, R80.H0_H0 ;  /* 0x20000050ff457230 */ /* 0x000fe40000004100 */
[----:B------:R-:W3:Y:S01]  /*a8f0*/  LDL.S16 R80, [R1+0x15e] ;  /* 0x00015e0001507983 */ /* 0x000ee20000100600 */
[----:B------:R-:W-:Y:S01]  /*a900*/  FMUL.FTZ R28, R74, R28 ;  /* 0x0000001c4a1c7220 */ /* 0x000fe20000410000 */
[-C--:B------:R-:W-:Y:S01]  /*a910*/  FFMA.FTZ R74, R41, R42.reuse, R70 ;  /* 0x0000002a294a7223 */ /* 0x080fe20000010046 */
[----:B--2---:R-:W-:Y:S02]  /*a920*/  HADD2.F32 R77, -RZ, R76.H0_H0 ;  /* 0x2000004cff4d7230 */ /* 0x004fe40000004100 */
        /* <DEDUP_REMOVED lines=14> */
[----:B------:R-:W2:Y:S02]  /*aa10*/  LDL.LU.S16 R81, [R1+0x15a] ;  /* 0x00015a0001517983 */ /* 0x000ea40000300600 */
[----:B------:R-:W-:Y:S01]  /*aa20*/  FADD.FTZ R41, R41, -UR28 ;  /* 0x8000001c29297e21 */ /* 0x000fe20008010000 */
[----:B------:R-:W-:-:S03]  /*aa30*/  FMUL.FTZ R68, R69, R68 ;  /* 0x0000004445447220 */ /* 0x000fc60000410000 */
[----:B------:R-:W-:-:S04]  /*aa40*/  FMUL.FTZ R69, R41, UR16 ;  /* 0x0000001029457c20 */ /* 0x000fc80008410000 */
[----:B------:R-:W-:-:S04]  /*aa50*/  FFMA.FTZ R41, R15, R69, R4 ;  /* 0x000000450f297223 */ /* 0x000fc80000010004 */
[----:B------:R-:W-:-:S06]  /*aa60*/  FMUL.FTZ R75, R41, -1.4426950216293334961 ;  /* 0xbfb8aa3b294b7820 */ /* 0x000fcc0000410000 */
[----:B------:R-:W0:Y:S01]  /*aa70*/  MUFU.EX2 R75, R75 ;  /* 0x0000004b004b7308 */ /* 0x000e220000000800 */
[----:B----4-:R-:W-:Y:S02]  /*aa80*/  HADD2.F32 R77, -RZ, R79.H0_H0 ;  /* 0x2000004fff4d7230 */ /* 0x010fe40000004100 */
[----:B------:R-:W4:Y:S01]  /*aa90*/  LDL.S16 R79, [R1+0x160] ;  /* 0x00016000014f7983 */ /* 0x000f220000100600 */
[----:B0-----:R-:W-:-:S06]  /*aaa0*/  FADD.FTZ R75, R75, 1 ;  /* 0x3f8000004b4b7421 */ /* 0x001fcc0000010000 */
[----:B------:R-:W0:Y:S02]  /*aab0*/  MUFU.RCP R75, R75 ;  /* 0x0000004b004b7308 */ /* 0x000e240000001000 */
[----:B0-----:R-:W-:Y:S01]  /*aac0*/  FMUL.FTZ R77, R77, R75 ;  /* 0x0000004b4d4d7220 */ /* 0x001fe20000410000 */
[----:B------:R-:W-:-:S04]  /*aad0*/  FADD.FTZ R75, -R75, 1 ;  /* 0x3f8000004b4b7421 */ /* 0x000fc80000010100 */
[----:B------:R-:W-:Y:S01]  /*aae0*/  FFMA.FTZ R41, R41, R75, 1 ;  /* 0x3f80000029297423 */ /* 0x000fe2000001004b */
[----:B------:R-:W-:-:S03]  /*aaf0*/  FADD.FTZ R75, R71, R26 ;  /* 0x0000001a474b7221 */ /* 0x000fc60000010000 */
[----:B------:R-:W-:Y:S01]  /*ab00*/  FMUL.FTZ R41, R77, R41 ;  /* 0x000000294d297220 */ /* 0x000fe20000410000 */
[----:B---3--:R-:W-:Y:S02]  /*ab10*/  HADD2.F32 R77, -RZ, R78.H0_H0 ;  /* 0x2000004eff4d7230 */ /* 0x008fe40000004100 */
[----:B------:R-:W-:-:S03]  /*ab20*/  FFMA.FTZ R78, R34, R26, R72 ;  /* 0x0000001a224e7223 */ /* 0x000fc60000010048 */
[----:B------:R-:W-:-:S04]  /*ab30*/  FADD.FTZ R77, R77, -UR28 ;  /* 0x8000001c4d4d7e21 */ /* 0x000fc80008010000 */
[----:B------:R-:W-:Y:S01]  /*ab40*/  FMUL.FTZ R26, R77, UR16 ;  /* 0x000000104d1a7c20 */ /* 0x000fe20008410000 */
[----:B------:R-:W-:-:S03]  /*ab50*/  FFMA.FTZ R77, R34, R82, R70 ;  /* 0x00000052224d7223 */ /* 0x000fc60000010046 */
[----:B------:R-:W-:-:S04]  /*ab60*/  FFMA.FTZ R34, R10, R26, R3 ;  /* 0x0000001a0a227223 */ /* 0x000fc80000010003 */
[----:B------:R-:W-:Y:S01]  /*ab70*/  FMUL.FTZ R70, R34, -1.4426950216293334961 ;  /* 0xbfb8aa3b22467820 */ /* 0x000fe20000410000 */
[----:B------:R-:W-:Y:S02]  /*ab80*/  HADD2.F32 R71, -RZ, R80.H0_H0 ;  /* 0x20000050ff477230 */ /* 0x000fe40000004100 */
[----:B------:R-:W3:Y:S03]  /*ab90*/  LDL.S16 R80, [R1+0x164] ;  /* 0x0001640001507983 */ /* 0x000ee60000100600 */
[----:B------:R-:W0:Y:S02]  /*aba0*/  MUFU.EX2 R70, R70 ;  /* 0x0000004600467308 */ /* 0x000e240000000800 */
[----:B0-----:R-:W-:-:S06]  /*abb0*/  FADD.FTZ R70, R70, 1 ;  /* 0x3f80000046467421 */ /* 0x001fcc0000010000 */
[----:B------:R-:W0:Y:S02]  /*abc0*/  MUFU.RCP R70, R70 ;  /* 0x0000004600467308 */ /* 0x000e240000001000 */
[----:B0-----:R-:W-:Y:S01]  /*abd0*/  FMUL.FTZ R71, R71, R70 ;  /* 0x0000004647477220 */ /* 0x001fe20000410000 */
[----:B------:R-:W-:-:S04]  /*abe0*/  FADD.FTZ R70, -R70, 1 ;  /* 0x3f80000046467421 */ /* 0x000fc80000010100 */
[----:B------:R-:W-:Y:S01]  /*abf0*/  FFMA.FTZ R70, R34, R70, 1 ;  /* 0x3f80000022467423 */ /* 0x000fe20000010046 */
[----:B------:R-:W-:Y:S02]  /*ac00*/  HADD2.F32 R34, -RZ, R83.H0_H0 ;  /* 0x20000053ff227230 */ /* 0x000fe40000004100 */
[----:B------:R-:W3:Y:S01]  /*ac10*/  LDL.LU.S16 R83, [R1+0x162] ;  /* 0x0001620001537983 */ /* 0x000ee20000300600 */
[----:B------:R-:W-:Y:S02]  /*ac20*/  FADD.FTZ R82, R76, R82 ;  /* 0x000000524c527221 */ /* 0x000fe40000010000 */
        /* <DEDUP_REMOVED lines=9> */
[----:B----4-:R-:W-:Y:S02]  /*acc0*/  HADD2.F32 R76, -RZ, R79.H0_H0 ;  /* 0x2000004fff4c7230 */ /* 0x010fe40000004100 */
[----:B------:R-:W4:Y:S03]  /*acd0*/  LDL.S16 R79, [R1+0x168] ;  /* 0x00016800014f7983 */ /* 0x000f260000100600 */
[----:B0-----:R-:W-:Y:S01]  /*ace0*/  FMUL.FTZ R76, R76, R72 ;  /* 0x000000484c4c7220 */ /* 0x001fe20000410000 */
[----:B------:R-:W-:-:S04]  /*acf0*/  FADD.FTZ R72, -R72, 1 ;  /* 0x3f80000048487421 */ /* 0x000fc80000010100 */
[----:B------:R-:W-:Y:S01]  /*ad00*/  FFMA.FTZ R34, R34, R72, 1 ;  /* 0x3f80000022227423 */ /* 0x000fe20000010048 */
[-C--:B------:R-:W-:Y:S01]  /*ad10*/  FFMA.FTZ R72, R43, R45.reuse, R74 ;  /* 0x0000002d2b487223 */ /* 0x080fe2000001004a */
[----:B------:R-:W-:Y:S02]  /*ad20*/  FMUL.FTZ R74, R15, R45 ;  /* 0x0000002d0f4a7220 */ /* 0x000fe40000410000 */
[----:B------:R-:W-:Y:S01]  /*ad30*/  FMUL.FTZ R34, R76, R34 ;  /* 0x000000224c227220 */ /* 0x000fe20000410000 */
[----:B--2---:R-:W-:Y:S02]  /*ad40*/  HADD2.F32 R76, -RZ, R81.H0_H0 ;  /* 0x20000051ff4c7230 */ /* 0x004fe40000004100 */
[----:B------:R-:W-:-:S03]  /*ad50*/  FFMA.FTZ R81, R43, R74, R77 ;  /* 0x0000004a2b517223 */ /* 0x000fc6000001004d */
[----:B------:R-:W-:-:S04]  /*ad60*/  FADD.FTZ R76, R76, -UR28 ;  /* 0x8000001c4c4c7e21 */ /* 0x000fc80008010000 */
[----:B------:R-:W-:-:S04]  /*ad70*/  FMUL.FTZ R45, R76, UR16 ;  /* 0x000000104c2d7c20 */ /* 0x000fc80008410000 */
[----:B------:R-:W-:-:S04]  /*ad80*/  FFMA.FTZ R43, R10, R45, R3 ;  /* 0x0000002d0a2b7223 */ /* 0x000fc80000010003 */
[----:B------:R-:W-:-:S06]  /*ad90*/  FMUL.FTZ R76, R43, -1.4426950216293334961 ;  /* 0xbfb8aa3b2b4c7820 */ /* 0x000fcc0000410000 */
[----:B------:R-:W0:Y:S01]  /*ada0*/  MUFU.EX2 R76, R76 ;  /* 0x0000004c004c7308 */ /* 0x000e220000000800 */
[----:B---3--:R-:W-:Y:S02]  /*adb0*/  HADD2.F32 R77, -RZ, R80.H0_H0 ;  /* 0x20000050ff4d7230 */ /* 0x008fe40000004100 */
[----:B------:R-:W2:Y:S01]  /*adc0*/  LDL.S16 R80, [R1+0x16c] ;  /* 0x00016c0001507983 */ /* 0x000ea20000100600 */
[----:B0-----:R-:W-:-:S06]  /*add0*/  FADD.FTZ R76, R76, 1 ;  /* 0x3f8000004c4c7421 */ /* 0x001fcc0000010000 */
[----:B------:R-:W0:Y:S02]  /*ade0*/  MUFU.RCP R76, R76 ;  /* 0x0000004c004c7308 */ /* 0x000e240000001000 */
[----:B0-----:R-:W-:Y:S01]  /*adf0*/  FMUL.FTZ R77, R77, R76 ;  /* 0x0000004c4d4d7220 */ /* 0x001fe20000410000 */
[----:B------:R-:W-:-:S04]  /*ae00*/  FADD.FTZ R76, -R76, 1 ;  /* 0x3f8000004c4c7421 */ /* 0x000fc80000010100 */
[----:B------:R-:W-:Y:S01]  /*ae10*/  FFMA.FTZ R76, R43, R76, 1 ;  /* 0x3f8000002b4c7423 */ /* 0x000fe2000001004c */
[----:B------:R-:W-:Y:S02]  /*ae20*/  HADD2.F32 R43, -RZ, R83.H0_H0 ;  /* 0x20000053ff2b7230 */ /* 0x000fe40000004100 */
[----:B------:R-:W3:Y:S03]  /*ae30*/  LDL.S16 R83, [R1+0x170] ;  /* 0x0001700001537983 */ /* 0x000ee60000100600 */
        /* <DEDUP_REMOVED lines=10> */
[----:B----4-:R-:W-:-:S05]  /*aee0*/  HADD2.F32 R79, -RZ, R79.H0_H0 ;  /* 0x2000004fff4f7230 */ /* 0x010fca0000004100 */
[----:B0-----:R-:W-:Y:S01]  /*aef0*/  FMUL.FTZ R79, R79, R74 ;  /* 0x0000004a4f4f7220 */ /* 0x001fe20000410000 */
[----:B------:R-:W-:-:S04]  /*af00*/  FADD.FTZ R74, -R74, 1 ;  /* 0x3f8000004a4a7421 */ /* 0x000fc80000010100 */
[----:B------:R-:W-:-:S04]  /*af10*/  FFMA.FTZ R43, R43, R74, 1 ;  /* 0x3f8000002b2b7423 */ /* 0x000fc8000001004a */
[----:B------:R-:W-:Y:S01]  /*af20*/  FMUL.FTZ R43, R79, R43 ;  /* 0x0000002b4f2b7220 */ /* 0x000fe20000410000 */
[----:B------:R-:W-:Y:S02]  /*af30*/  HADD2.F32 R79, -RZ, R84.H0_H0 ;  /* 0x20000054ff4f7230 */ /* 0x000fe40000004100 */
[----:B------:R-:W4:Y:S01]  /*af40*/  LDL.LU.S16 R84, [R1+0x16e] ;  /* 0x00016e0001547983 */ /* 0x000f220000300600 */
[-C--:B------:R-:W-:Y:S02]  /*af50*/  FFMA.FTZ R74, R36, R27.reuse, R78 ;  /* 0x0000001b244a7223 */ /* 0x080fe4000001004e */
[----:B------:R-:W-:Y:S01]  /*af60*/  FADD.FTZ R79, R79, -UR28 ;  /* 0x8000001c4f4f7e21 */ /* 0x000fe20008010000 */
[----:B------:R-:W-:-:S03]  /*af70*/  FMUL.FTZ R78, R10, R27 ;  /* 0x0000001b0a4e7220 */ /* 0x000fc60000410000 */
[----:B------:R-:W-:Y:S01]  /*af80*/  FMUL.FTZ R27, R79, UR16 ;  /* 0x000000104f1b7c20 */ /* 0x000fe20008410000 */
[----:B------:R-:W-:-:S03]  /*af90*/  FFMA.FTZ R81, R36, R78, R81 ;  /* 0x0000004e24517223 */ /* 0x000fc60000010051 */
[----:B------:R-:W-:-:S04]  /*afa0*/  FFMA.FTZ R36, R10, R27, R3 ;  /* 0x0000001b0a247223 */ /* 0x000fc80000010003 */
[----:B------:R-:W-:-:S06]  /*afb0*/  FMUL.FTZ R79, R36, -1.4426950216293334961 ;  /* 0xbfb8aa3b244f7820 */ /* 0x000fcc0000410000 */
[----:B------:R-:W0:Y:S02]  /*afc0*/  MUFU.EX2 R79, R79 ;  /* 0x0000004f004f7308 */ /* 0x000e240000000800 */
[----:B0-----:R-:W-:-:S06]  /*afd0*/  FADD.FTZ R79, R79, 1 ;  /* 0x3f8000004f4f7421 */ /* 0x001fcc0000010000 */
[----:B------:R-:W0:Y:S01]  /*afe0*/  MUFU.RCP R79, R79 ;  /* 0x0000004f004f7308 */ /* 0x000e220000001000 */
[----:B--2---:R-:W-:-:S05]  /*aff0*/  HADD2.F32 R80, -RZ, R80.H0_H0 ;  /* 0x20000050ff507230 */ /* 0x004fca0000004100 */
        /* <DEDUP_REMOVED lines=19> */
[----:B------:R-:W-:Y:S02]  /*b130*/  HADD2.F32 R83, -RZ, R86.H0_H0 ;  /* 0x20000056ff537230 */ /* 0x000fe40000004100 */
[----:B------:R-:W3:Y:S03]  /*b140*/  LDL.LU.S16 R86, [R1+0x118] ;  /* 0x0001180001567983 */ /* 0x000ee60000300600 */
[----:B------:R-:W-:Y:S01]  /*b150*/  FADD.FTZ R83, R83, -UR28 ;  /* 0x8000001c53537e21 */ /* 0x000fe20008010000 */
        /* <DEDUP_REMOVED lines=10> */
[----:B------:R-:W-:Y:S01]  /*b200*/  FADD.FTZ R78, R82, R78 ;  /* 0x0000004e524e7221 */ /* 0x000fe20000010000 */
[----:B------:R-:W-:Y:S01]  /*b210*/  FADD.FTZ R75, R75, R37 ;  /* 0x000000254b4b7221 */ /* 0x000fe20000010000 */
[-C--:B------:R-:W-:Y:S01]  /*b220*/  FFMA.FTZ R74, R18, R37.reuse, R74 ;  /* 0x00000025124a7223 */ /* 0x080fe2000001004a */
[----:B------:R-:W-:-:S04]  /*b230*/  FMUL.FTZ R37, R10, R37 ;  /* 0x000000250a257220 */ /* 0x000fc80000410000 */
[----:B------:R-:W-:Y:S01]  /*b240*/  FFMA.FTZ R81, R18, R37, R81 ;  /* 0x0000002512517223 */ /* 0x000fe20000010051 */
[----:B----4-:R-:W-:-:S05]  /*b250*/  HADD2.F32 R84, -RZ, R84.H0_H0 ;  /* 0x20000054ff547230 */ /* 0x010fca0000004100 */
[----:B0-----:R-:W-:Y:S01]  /*b260*/  FMUL.FTZ R84, R84, R83 ;  /* 0x0000005354547220 */ /* 0x001fe20000410000 */
[----:B------:R-:W-:-:S04]  /*b270*/  FADD.FTZ R83, -R83, 1 ;  /* 0x3f80000053537421 */ /* 0x000fc80000010100 */
[----:B------:R-:W-:Y:S01]  /*b280*/  FFMA.FTZ R46, R46, R83, 1 ;  /* 0x3f8000002e2e7423 */ /* 0x000fe20000010053 */
[----:B------:R-:W-:Y:S02]  /*b290*/  HADD2.F32 R83, -RZ, R87.H0_H0 ;  /* 0x20000057ff537230 */ /* 0x000fe40000004100 */
        /* <DEDUP_REMOVED lines=28> */
[----:B------:R-:W2:Y:S01]  /*b460*/  LDL.S16 R89, [R1+0x17c] ;  /* 0x00017c0001597983 */ /* 0x000ea20000100600 */
        /* <DEDUP_REMOVED lines=13> */
[----:B------:R-:W-:Y:S01]  /*b540*/  FADD.FTZ R73, R73, R49 ;  /* 0x0000003149497221 */ /* 0x000fe20000010000 */
[-C--:B------:R-:W-:Y:S01]  /*b550*/  FFMA.FTZ R72, R48, R49.reuse, R72 ;  /* 0x0000003130487223 */ /* 0x080fe20000010048 */
[----:B------:R-:W-:-:S04]  /*b560*/  FMUL.FTZ R49, R15, R49 ;  /* 0x000000310f317220 */ /* 0x000fc80000410000 */
[----:B------:R-:W-:Y:S01]  /*b570*/  FFMA.FTZ R81, R48, R49, R81 ;  /* 0x0000003130517223 */ /* 0x000fe20000010051 */
[----:B----4-:R-:W-:-:S05]  /*b580*/  HADD2.F32 R18, -RZ, R87.H0_H0 ;  /* 0x20000057ff127230 */ /* 0x010fca0000004100 */
        /* <DEDUP_REMOVED lines=21> */
[----:B------:R-:W-:Y:S02]  /*b6e0*/  HADD2.F32 R7, -RZ, R7.H1_H1 ;  /* 0x30000007ff077230 */ /* 0x000fe40000004100 */
[----:B------:R-:W-:Y:S01]  /*b6f0*/  FADD.FTZ R75, R75, R50 ;  /* 0x000000324b4b7221 */ /* 0x000fe20000010000 */
[----:B------:R-:W-:Y:S02]  /*b700*/  FFMA.FTZ R74, R40, R50, R74 ;  /* 0x00000032284a7223 */ /* 0x000fe4000001004a */
[----:B0-----:R-:W-:Y:S01]  /*b710*/  FMUL.FTZ R7, R7, R87 ;  /* 0x0000005707077220 */ /* 0x001fe20000410000 */
[----:B------:R-:W-:-:S04]  /*b720*/  FADD.FTZ R87, -R87, 1 ;  /* 0x3f80000057577421 */ /* 0x000fc80000010100 */
[----:B------:R-:W-:Y:S01]  /*b730*/  FFMA.FTZ R87, R49, R87, 1 ;  /* 0x3f80000031577423 */ /* 0x000fe20000010057 */
[----:B------:R-:W-:Y:S01]  /*b740*/  FMUL.FTZ R50, R10, R50 ;  /* 0x000000320a327220 */ /* 0x000fe20000410000 */
[----:B--2---:R-:W-:Y:S02]  /*b750*/  HADD2.F32 R49, -RZ, R89.H0_H0 ;  /* 0x20000059ff317230 */ /* 0x004fe40000004100 */
[----:B------:R-:W2:Y:S03]  /*b760*/  LDL.S16 R89, [R1+0x180] ;  /* 0x0001800001597983 */ /* 0x000ea60000100600 */
[----:B------:R-:W-:Y:S01]  /*b770*/  FADD.FTZ R49, R49, -UR28 ;  /* 0x8000001c31317e21 */ /* 0x000fe20008010000 */
[----:B------:R-:W-:-:S03]  /*b780*/  FFMA.FTZ R81, R40, R50, R81 ;  /* 0x0000003228517223 */ /* 0x000fc60000010051 */
[----:B------:R-:W-:Y:S01]  /*b790*/  FMUL.FTZ R49, R49, UR16 ;  /* 0x0000001031317c20 */ /* 0x000fe20008410000 */
[----:B------:R-:W-:-:S03]  /*b7a0*/  FMUL.FTZ R7, R7, R87 ;  /* 0x0000005707077220 */ /* 0x000fc60000410000 */
        /* <DEDUP_REMOVED lines=9> */
[----:B------:R-:W-:Y:S02]  /*b840*/  HADD2.F32 R40, -RZ, R91.H0_H0 ;  /* 0x2000005bff287230 */ /* 0x000fe40000004100 */
[----:B------:R-:W3:Y:S03]  /*b850*/  LDL.LU.S16 R91, [R1+0x182] ;  /* 0x00018200015b7983 */ /* 0x000ee60000300600 */
        /* <DEDUP_REMOVED lines=14> */
[----:B------:R-:W-:Y:S01]  /*b940*/  FFMA.FTZ R88, R50, R88, 1 ;  /* 0x3f80000032587423 */ /* 0x000fe20000010058 */
[----:B------:R-:W-:-:S04]  /*b950*/  FMUL.FTZ R19, R15, R19 ;  /* 0x000000130f137220 */ /* 0x000fc80000410000 */
[----:B------:R-:W-:Y:S01]  /*b960*/  FFMA.FTZ R81, R51, R19, R81 ;  /* 0x0000001333517223 */ /* 0x000fe20000010051 */
[----:B------:R-:W-:Y:S01]  /*b970*/  FMUL.FTZ R6, R6, R88 ;  /* 0x0000005806067220 */ /* 0x000fe20000410000 */
[----:B------:R-:W-:Y:S01]  /*b980*/  FADD.FTZ R78, R19, R78 ;  /* 0x0000004e134e7221 */ /* 0x000fe20000010000 */
[----:B------:R-:W-:Y:S01]  /*b990*/  FADD.FTZ R75, R75, R24 ;  /* 0x000000184b4b7221 */ /* 0x000fe20000010000 */
[-C--:B------:R-:W-:Y:S01]  /*b9a0*/  FFMA.FTZ R74, R35, R24.reuse, R74 ;  /* 0x00000018234a7223 */ /* 0x080fe2000001004a */
[----:B------:R-:W-:-:S04]  /*b9b0*/  FMUL.FTZ R24, R10, R24 ;  /* 0x000000180a187220 */ /* 0x000fc80000410000 */
[----:B------:R-:W-:Y:S01]  /*b9c0*/  FFMA.FTZ R81, R35, R24, R81 ;  /* 0x0000001823517223 */ /* 0x000fe20000010051 */
        /* <DEDUP_REMOVED lines=12> */
[----:B---3--:R-:W-:-:S05]  /*ba90*/  HADD2.F32 R51, -RZ, R91.H0_H0 ;  /* 0x2000005bff337230 */ /* 0x008fca0000004100 */
        /* <DEDUP_REMOVED lines=13> */
[----:B------:R-:W-:-:S04]  /*bb70*/  FADD.FTZ R19, R19, -UR28 ;  /* 0x8000001c13137e21 */ /* 0x000fc80008010000 */
[----:B------:R-:W-:Y:S01]  /*bb80*/  FMUL.FTZ R19, R19, UR16 ;  /* 0x0000001013137c20 */ /* 0x000fe20008410000 */
[----:B------:R-:W-:-:S03]  /*bb90*/  FMUL.FTZ R9, R9, R89 ;  /* 0x0000005909097220 */ /* 0x000fc60000410000 */
[----:B------:R-:W-:-:S04]  /*bba0*/  FFMA.FTZ R35, R10, R19, R3 ;  /* 0x000000130a237223 */ /* 0x000fc80000010003 */
[----:B------:R-:W-:-:S06]  /*bbb0*/  FMUL.FTZ R89, R35, -1.4426950216293334961 ;  /* 0xbfb8aa3b23597820 */ /* 0x000fcc0000410000 */
[----:B------:R-:W0:Y:S01]  /*bbc0*/  MUFU.EX2 R89, R89 ;  /* 0x0000005900597308 */ /* 0x000e220000000800 */
[----:B------:R-:W-:Y:S02]  /*bbd0*/  HADD2.F32 R8, -RZ, R8.H0_H0 ;  /* 0x20000008ff087230 */ /* 0x000fe40000004100 */
[----:B0-----:R-:W-:-:S06]  /*bbe0*/  FADD.FTZ R89, R89, 1 ;  /* 0x3f80000059597421 */ /* 0x001fcc0000010000 */
[----:B------:R-:W0:Y:S01]  /*bbf0*/  MUFU.RCP R89, R89 ;  /* 0x0000005900597308 */ /* 0x000e220000001000 */
[----:B------:R-:W-:Y:S02]  /*bc00*/  HADD2.F32 R90, -RZ, R12.H1_H1 ;  /* 0x3000000cff5a7230 */ /* 0x000fe40000004100 */
[----:B------:R-:W-:Y:S01]  /*bc10*/  FADD.FTZ R8, R8, -UR28 ;  /* 0x8000001c08087e21 */ /* 0x000fe20008010000 */
[----:B------:R-:W-:-:S03]  /*bc20*/  FADD.FTZ R78, R78, R24 ;  /* 0x000000184e4e7221 */ /* 0x000fc60000010000 */
[----:B------:R-:W-:-:S04]  /*bc30*/  FMUL.FTZ R8, R8, UR16 ;  /* 0x0000001008087c20 */ /* 0x000fc80008410000 */
[----:B------:R-:W-:Y:S01]  /*bc40*/  FFMA.FTZ R24, R15, R8, R4 ;  /* 0x000000080f187223 */ /* 0x000fe20000010004 */
[----:B0-----:R-:W-:Y:S01]  /*bc50*/  FMUL.FTZ R90, R90, R89 ;  /* 0x000000595a5a7220 */ /* 0x001fe20000410000 */
[----:B------:R-:W-:-:S04]  /*bc60*/  FADD.FTZ R89, -R89, 1 ;  /* 0x3f80000059597421 */ /* 0x000fc80000010100 */
[----:B------:R-:W-:-:S04]  /*bc70*/  FFMA.FTZ R35, R35, R89, 1 ;  /* 0x3f80000023237423 */ /* 0x000fc80000010059 */
[----:B------:R-:W-:Y:S01]  /*bc80*/  FMUL.FTZ R35, R90, R35 ;  /* 0x000000235a237220 */ /* 0x000fe20000410000 */
[----:B------:R-:W-:-:S06]  /*bc90*/  FMUL.FTZ R90, R24, -1.4426950216293334961 ;  /* 0xbfb8aa3b185a7820 */ /* 0x000fcc0000410000 */
[----:B------:R-:W0:Y:S02]  /*bca0*/  MUFU.EX2 R90, R90 ;  /* 0x0000005a005a7308 */ /* 0x000e240000000800 */
[----:B0-----:R-:W-:-:S06]  /*bcb0*/  FADD.FTZ R89, R90, 1 ;  /* 0x3f8000005a597421 */ /* 0x001fcc0000010000 */
[----:B------:R-:W0:Y:S01]  /*bcc0*/  MUFU.RCP R89, R89 ;  /* 0x0000005900597308 */ /* 0x000e220000001000 */
[----:B------:R-:W-:Y:S02]  /*bcd0*/  HADD2.F32 R12, -RZ, R12.H0_H0 ;  /* 0x2000000cff0c7230 */ /* 0x000fe40000004100 */
[----:B------:R-:W-:Y:S01]  /*bce0*/  FADD.FTZ R73, R73, R52 ;  /* 0x0000003449497221 */ /* 0x000fe20000010000 */
[-C--:B------:R-:W-:Y:S01]  /*bcf0*/  FFMA.FTZ R72, R53, R52.reuse, R72 ;  /* 0x0000003435487223 */ /* 0x080fe20000010048 */
[----:B------:R-:W-:Y:S01]  /*bd00*/  FMUL.FTZ R52, R15, R52 ;  /* 0x000000340f347220 */ /* 0x000fe20000410000 */
[----:B0-----:R-:W-:-:S04]  /*bd10*/  FADD.FTZ R91, -R89, 1 ;  /* 0x3f800000595b7421 */ /* 0x001fc80000010100 */
[----:B------:R-:W-:Y:S01]  /*bd20*/  FFMA.FTZ R91, R24, R91, 1 ;  /* 0x3f800000185b7423 */ /* 0x000fe2000001005b */
[----:B------:R-:W-:-:S05]  /*bd30*/  HADD2.F32 R24, -RZ, R11.H0_H0 ;  /* 0x2000000bff187230 */ /* 0x000fca0000004100 */
[----:B------:R-:W-:Y:S01]  /*bd40*/  FADD.FTZ R24, R24, -UR28 ;  /* 0x8000001c18187e21 */ /* 0x000fe20008010000 */
[----:B------:R-:W-:-:S03]  /*bd50*/  FMUL.FTZ R12, R12, R89 ;  /* 0x000000590c0c7220 */ /* 0x000fc60000410000 */
[----:B------:R-:W-:Y:S01]  /*bd60*/  FMUL.FTZ R24, R24, UR16 ;  /* 0x0000001018187c20 */ /* 0x000fe20008410000 */
[----:B------:R-:W-:-:S03]  /*bd70*/  FFMA.FTZ R90, R53, R52, R81 ;  /* 0x00000034355a7223 */ /* 0x000fc60000010051 */
[----:B------:R-:W-:Y:S01]  /*bd80*/  FFMA.FTZ R53, R10, R24, R3 ;  /* 0x000000180a357223 */ /* 0x000fe20000010003 */
[----:B------:R-:W-:-:S03]  /*bd90*/  FMUL.FTZ R12, R12, R91 ;  /* 0x0000005b0c0c7220 */ /* 0x000fc60000410000 */
[----:B------:R-:W-:-:S06]  /*bda0*/  FMUL.FTZ R91, R53, -1.4426950216293334961 ;  /* 0xbfb8aa3b355b7820 */ /* 0x000fcc0000410000 */
[----:B------:R-:W0:Y:S02]  /*bdb0*/  MUFU.EX2 R91, R91 ;  /* 0x0000005b005b7308 */ /* 0x000e240000000800 */
[----:B0-----:R-:W-:-:S06]  /*bdc0*/  FADD.FTZ R89, R91, 1 ;  /* 0x3f8000005b597421 */ /* 0x001fcc0000010000 */
[----:B------:R-:W0:Y:S01]  /*bdd0*/  MUFU.RCP R89, R89 ;  /* 0x0000005900597308 */ /* 0x000e220000001000 */
[----:B------:R-:W-:Y:S02]  /*bde0*/  HADD2.F32 R92, -RZ, R13.H0_H0 ;  /* 0x2000000dff5c7230 */ /* 0x000fe40000004100 */
[----:B------:R-:W-:Y:S02]  /*bdf0*/  HADD2.F32 R11, -RZ, R11.H1_H1 ;  /* 0x3000000bff0b7230 */ /* 0x000fe40000004100 */
[----:B------:R-:W-:Y:S01]  /*be00*/  FADD.FTZ R78, R52, R78 ;  /* 0x0000004e344e7221 */ /* 0x000fe20000010000 */
[----:B0-----:R-:W-:Y:S01]  /*be10*/  FMUL.FTZ R81, R92, R89 ;  /* 0x000000595c517220 */ /* 0x001fe20000410000 */
[----:B------:R-:W-:-:S04]  /*be20*/  FADD.FTZ R92, -R89, 1 ;  /* 0x3f800000595c7421 */ /* 0x000fc80000010100 */
[----:B------:R-:W-:Y:S01]  /*be30*/  FFMA.FTZ R92, R53, R92, 1 ;  /* 0x3f800000355c7423 */ /* 0x000fe2000001005c */
        /* <DEDUP_REMOVED lines=10> */
[-C--:B------:R-:W-:Y:S01]  /*bee0*/  FFMA.FTZ R74, R23, R29.reuse, R74 ;  /* 0x0000001d174a7223 */ /* 0x080fe2000001004a */
[----:B------:R-:W-:Y:S01]  /*bef0*/  FMUL.FTZ R29, R10, R29 ;  /* 0x0000001d0a1d7220 */ /* 0x000fe20000410000 */
[----:B0-----:R-:W-:Y:S01]  /*bf00*/  FADD.FTZ R91, -R89, 1 ;  /* 0x3f800000595b7421 */ /* 0x001fe20000010100 */
[----:B------:R-:W-:-:S03]  /*bf10*/  FMUL.FTZ R13, R92, R89 ;  /* 0x000000595c0d7220 */ /* 0x000fc60000410000 */
[----:B------:R-:W-:Y:S01]  /*bf20*/  FFMA.FTZ R52, R52, R91, 1 ;  /* 0x3f80000034347423 */ /* 0x000fe2000001005b */
[----:B------:R-:W-:-:S03]  /*bf30*/  FFMA.FTZ R23, R23, R29, R90 ;  /* 0x0000001d17177223 */ /* 0x000fc6000001005a */
[----:B------:R-:W-:Y:S01]  /*bf40*/  FMUL.FTZ R52, R13, R52 ;  /* 0x000000340d347220 */ /* 0x000fe20000410000 */
[-C--:B------:R-:W-:Y:S01]  /*bf50*/  FFMA.FTZ R13, R55, R54.reuse, R72 ;  /* 0x00000036370d7223 */ /* 0x080fe20000010048 */
[----:B------:R-:W-:Y:S01]  /*bf60*/  FMUL.FTZ R72, R15, R54 ;  /* 0x000000360f487220 */ /* 0x000fe20000410000 */
[----:B------:R-:W-:-:S03]  /*bf70*/  FADD.FTZ R29, R78, R29 ;  /* 0x0000001d4e1d7221 */ /* 0x000fc60000010000 */
[----:B------:R-:W-:Y:S01]  /*bf80*/  FFMA.FTZ R78, R55, R72, R23 ;  /* 0x00000048374e7223 */ /* 0x000fe20000010017 */
[-C--:B------:R-:W-:Y:S01]  /*bf90*/  FMUL.FTZ R55, R10, R44.reuse ;  /* 0x0000002c0a377220 */ /* 0x080fe20000410000 */
[C---:B------:R-:W-:Y:S01]  /*bfa0*/  FFMA.FTZ R23, R39.reuse, R44, R74 ;  /* 0x0000002c27177223 */ /* 0x040fe2000001004a */
[----:B------:R-:W-:Y:S02]  /*bfb0*/  FADD.FTZ R29, R72, R29 ;  /* 0x0000001d481d7221 */ /* 0x000fe40000010000 */
[----:B------:R-:W-:Y:S01]  /*bfc0*/  FFMA.FTZ R78, R39, R55, R78 ;  /* 0x00000037274e7223 */ /* 0x000fe2000001004e */
[-C--:B------:R-:W-:Y:S01]  /*bfd0*/  FMUL.FTZ R39, R15, R38.reuse ;  /* 0x000000260f277220 */ /* 0x080fe20000410000 */
[----:B------:R-:W-:Y:S01]  /*bfe0*/  FADD.FTZ R73, R73, R54 ;  /* 0x0000003649497221 */ /* 0x000fe20000010000 */
[----:B------:R-:W-:Y:S01]  /*bff0*/  FADD.FTZ R54, R75, R44 ;  /* 0x0000002c4b367221 */ /* 0x000fe20000010000 */
[----:B------:R-:W-:Y:S01]  /*c000*/  FADD.FTZ R44, R29, R55 ;  /* 0x000000371d2c7221 */ /* 0x000fe20000010000 */
[C---:B------:R-:W-:Y:S01]  /*c010*/  FFMA.FTZ R13, R56.reuse, R38, R13 ;  /* 0x00000026380d7223 */ /* 0x040fe2000001000d */
[----:B------:R-:W-:Y:S01]  /*c020*/  FFMA.FTZ R29, R56, R39, R78 ;  /* 0x00000027381d7223 */ /* 0x000fe2000001004e */
[-C--:B------:R-:W-:Y:S01]  /*c030*/  FMUL.FTZ R56, R10, R57.reuse ;  /* 0x000000390a387220 */ /* 0x080fe20000410000 */
[----:B------:R-:W-:Y:S01]  /*c040*/  FFMA.FTZ R23, R14, R57, R23 ;  /* 0x000000390e177223 */ /* 0x000fe20000010017 */
[----:B------:R-:W-:-:S02]  /*c050*/  FADD.FTZ R44, R39, R44 ;  /* 0x0000002c272c7221 */ /* 0x000fc40000010000 */
[----:B------:R-:W-:Y:S01]  /*c060*/  FFMA.FTZ R14, R14, R56, R29 ;  /* 0x000000380e0e7223 */ /* 0x000fe2000001001d */
[----:B------:R-:W-:Y:S01]  /*c070*/  FMUL.FTZ R29, R15, R0 ;  /* 0x000000000f1d7220 */ /* 0x000fe20000410000 */
[----:B------:R-:W-:-:S03]  /*c080*/  FADD.FTZ R44, R44, R56 ;  /* 0x000000382c2c7221 */ /* 0x000fc60000010000 */
[----:B------:R-:W-:Y:S01]  /*c090*/  FFMA.FTZ R39, R58, R29, R14 ;  /* 0x0000001d3a277223 */ /* 0x000fe2000001000e */
[-C--:B------:R-:W-:Y:S01]  /*c0a0*/  FMUL.FTZ R14, R10, R59.reuse ;  /* 0x0000003b0a0e7220 */ /* 0x080fe20000410000 */
[----:B------:R-:W-:Y:S01]  /*c0b0*/  FADD.FTZ R44, R29, R44 ;  /* 0x0000002c1d2c7221 */ /* 0x000fe20000010000 */
[----:B------:R-:W-:Y:S01]  /*c0c0*/  FFMA.FTZ R13, R58, R0, R13 ;  /* 0x000000003a0d7223 */ /* 0x000fe2000001000d */
[C---:B------:R-:W-:Y:S01]  /*c0d0*/  FFMA.FTZ R23, R20.reuse, R59, R23 ;  /* 0x0000003b14177223 */ /* 0x040fe20000010017 */
[----:B------:R-:W-:Y:S01]  /*c0e0*/  FADD.FTZ R73, R73, R38 ;  /* 0x0000002649497221 */ /* 0x000fe20000010000 */
[----:B------:R-:W-:Y:S01]  /*c0f0*/  FFMA.FTZ R20, R20, R14, R39 ;  /* 0x0000000e14147223 */ /* 0x000fe20000010027 */
[-C--:B------:R-:W-:Y:S01]  /*c100*/  FMUL.FTZ R29, R15, R17.reuse ;  /* 0x000000110f1d7220 */ /* 0x080fe20000410000 */
[----:B------:R-:W-:Y:S01]  /*c110*/  FADD.FTZ R44, R44, R14 ;  /* 0x0000000e2c2c7221 */ /* 0x000fe20000010000 */
[C---:B------:R-:W-:Y:S01]  /*c120*/  FFMA.FTZ R14, R60.reuse, R17, R13 ;  /* 0x000000113c0e7223 */ /* 0x040fe2000001000d */
        /* <DEDUP_REMOVED lines=8> */
[----:B------:R-:W-:-:S03]  /*c1b0*/  FADD.FTZ R23, R44, R20 ;  /* 0x000000142c177221 */ /* 0x000fc60000010000 */
[C---:B------:R-:W-:Y:S01]  /*c1c0*/  FFMA.FTZ R20, R63.reuse, R16, R13 ;  /* 0x000000103f147223 */ /* 0x040fe2000001000d */
[----:B------:R-:W-:Y:S01]  /*c1d0*/  FMUL.FTZ R13, R10, R64 ;  /* 0x000000400a0d7220 */ /* 0x000fe20000410000 */
[----:B------:R-:W-:Y:S01]  /*c1e0*/  FFMA.FTZ R14, R63, R2, R14 ;  /* 0x000000023f0e7223 */ /* 0x000fe2000001000e */
[----:B------:R-:W-:Y:S01]  /*c1f0*/  FADD.FTZ R17, R17, R2 ;  /* 0x0000000211117221 */ /* 0x000fe20000010000 */
[----:B------:R-:W-:Y:S01]  /*c200*/  FADD.FTZ R23, R16, R23 ;  /* 0x0000001710177221 */ /* 0x000fe20000010000 */
[C---:B------:R-:W-:Y:S01]  /*c210*/  FFMA.FTZ R0, R25.reuse, R64, R0 ;  /* 0x0000004019007223 */ /* 0x040fe20000010000 */
[----:B------:R-:W-:Y:S01]  /*c220*/  FFMA.FTZ R25, R25, R13, R20 ;  /* 0x0000000d19197223 */ /* 0x000fe20000010014 */
[----:B------:R-:W-:Y:S01]  /*c230*/  FMUL.FTZ R2, R15, R22 ;  /* 0x000000160f027220 */ /* 0x000fe20000410000 */
[----:B------:R-:W-:-:S03]  /*c240*/  FADD.FTZ R23, R23, R13 ;  /* 0x0000000d17177221 */ /* 0x000fc60000010000 */
[----:B------:R-:W-:Y:S01]  /*c250*/  FFMA.FTZ R16, R65, R2, R25 ;  /* 0x0000000241107223 */ /* 0x000fe20000010019 */
[-C--:B------:R-:W-:Y:S01]  /*c260*/  FMUL.FTZ R25, R10, R66.reuse ;  /* 0x000000420a197220 */ /* 0x080fe20000410000 */
[----:B------:R-:W-:Y:S01]  /*c270*/  FADD.FTZ R23, R2, R23 ;  /* 0x0000001702177221 */ /* 0x000fe20000010000 */
[----:B------:R-:W-:Y:S01]  /*c280*/  FFMA.FTZ R13, R21, R66, R0 ;  /* 0x00000042150d7223 */ /* 0x000fe20000010000 */
[----:B------:R-:W-:Y:S01]  /*c290*/  FMUL.FTZ R0, R15, R28 ;  /* 0x0000001c0f007220 */ /* 0x000fe20000410000 */
[----:B------:R-:W-:Y:S01]  /*c2a0*/  FFMA.FTZ R21, R21, R25, R16 ;  /* 0x0000001915157223 */ /* 0x000fe20000010010 */
[----:B------:R-:W-:Y:S01]  /*c2b0*/  FADD.FTZ R23, R23, R25 ;  /* 0x0000001917177221 */ /* 0x000fe20000010000 */
[----:B------:R-:W-:Y:S02]  /*c2c0*/  FMUL.FTZ R2, R10, R68 ;  /* 0x000000440a027220 */ /* 0x000fe40000410000 */
[----:B------:R-:W-:Y:S01]  /*c2d0*/  FFMA.FTZ R21, R67, R0, R21 ;  /* 0x0000000043157223 */ /* 0x000fe20000010015 */
[----:B------:R-:W-:Y:S01]  /*c2e0*/  FADD.FTZ R23, R0, R23 ;  /* 0x0000001700177221 */ /* 0x000fe20000010000 */
[----:B------:R-:W-:-:S02]  /*c2f0*/  FMUL.FTZ R0, R15, R41 ;  /* 0x000000290f007220 */ /* 0x000fc40000410000 */
[----:B------:R-:W-:Y:S01]  /*c300*/  FFMA.FTZ R21, R42, R2, R21 ;  /* 0x000000022a157223 */ /* 0x000fe20000010015 */
[----:B------:R-:W-:Y:S01]  /*c310*/  FADD.FTZ R23, R23, R2 ;  /* 0x0000000217177221 */ /* 0x000fe20000010000 */
[----:B------:R-:W-:Y:S01]  /*c320*/  FFMA.FTZ R14, R65, R22, R14 ;  /* 0x00000016410e7223 */ /* 0x000fe2000001000e */
[----:B------:R-:W-:Y:S01]  /*c330*/  FMUL.FTZ R2, R10, R70 ;  /* 0x000000460a027220 */ /* 0x000fe20000410000 */
[----:B------:R-:W-:Y:S01]  /*c340*/  FFMA.FTZ R21, R69, R0, R21 ;  /* 0x0000000045157223 */ /* 0x000fe20000010015 */
[----:B------:R-:W-:Y:S01]  /*c350*/  FADD.FTZ R23, R0, R23 ;  /* 0x0000001700177221 */ /* 0x000fe20000010000 */
[----:B------:R-:W-:Y:S01]  /*c360*/  FFMA.FTZ R13, R42, R68, R13 ;  /* 0x000000442a0d7223 */ /* 0x000fe2000001000d */
[----:B------:R-:W-:Y:S01]  /*c370*/  FFMA.FTZ R14, R67, R28, R14 ;  /* 0x0000001c430e7223 */ /* 0x000fe2000001000e */
[C---:B------:R-:W-:Y:S01]  /*c380*/  FFMA.FTZ R21, R26.reuse, R2, R21 ;  /* 0x000000021a157223 */ /* 0x040fe20000010015 */
[----:B------:R-:W-:Y:S01]  /*c390*/  FMUL.FTZ R16, R15, R34 ;  /* 0x000000220f107220 */ /* 0x000fe20000410000 */
[----:B------:R-:W-:Y:S01]  /*c3a0*/  FADD.FTZ R23, R23, R2 ;  /* 0x0000000217177221 */ /* 0x000fe20000010000 */
[----:B------:R-:W-:Y:S01]  /*c3b0*/  FFMA.FTZ R0, R26, R70, R13 ;  /* 0x000000461a007223 */ /* 0x000fe2000001000d */
[----:B------:R-:W-:Y:S01]  /*c3c0*/  FFMA.FTZ R14, R69, R41, R14 ;  /* 0x00000029450e7223 */ /* 0x000fe2000001000e */
[----:B------:R-:W-:Y:S01]  /*c3d0*/  FFMA.FTZ R2, R71, R16, R21 ;  /* 0x0000001047027223 */ /* 0x000fe20000010015 */
[-C--:B------:R-:W-:Y:S01]  /*c3e0*/  FMUL.FTZ R13, R10, R76.reuse ;  /* 0x0000004c0a0d7220 */ /* 0x080fe20000410000 */
[----:B------:R-:W-:Y:S01]  /*c3f0*/  FADD.FTZ R23, R16, R23 ;  /* 0x0000001710177221 */ /* 0x000fe20000010000 */
[----:B------:R-:W-:Y:S01]  /*c400*/  FFMA.FTZ R0, R45, R76, R0 ;  /* 0x0000004c2d007223 */ /* 0x000fe20000010000 */
[----:B------:R-:W-:Y:S01]  /*c410*/  FADD.FTZ R17, R17, R22 ;  /* 0x0000001611117221 */ /* 0x000fe20000010000 */
[----:B------:R-:W-:Y:S01]  /*c420*/  FFMA.FTZ R14, R71, R34, R14 ;  /* 0x00000022470e7223 */ /* 0x000fe2000001000e */
        /* <DEDUP_REMOVED lines=8> */
[----:B------:R-:W-:Y:S01]  /*c4b0*/  FMUL.FTZ R21, R15, R36 ;  /* 0x000000240f157220 */ /* 0x000fe20000410000 */
[----:B------:R-:W-:Y:S01]  /*c4c0*/  FADD.FTZ R54, R54, R57 ;  /* 0x0000003936367221 */ /* 0x000fe20000010000 */
[----:B------:R-:W-:Y:S01]  /*c4d0*/  FFMA.FTZ R14, R27, R17, R14 ;  /* 0x000000111b0e7223 */ /* 0x000fe2000001000e */
[----:B------:R-:W-:Y:S01]  /*c4e0*/  FADD.FTZ R16, R23, R17 ;  /* 0x0000001117107221 */ /* 0x000fe20000010000 */
[----:B------:R-:W-:Y:S01]  /*c4f0*/  FFMA.FTZ R0, R27, R79, R0 ;  /* 0x0000004f1b007223 */ /* 0x000fe20000010000 */
[----:B------:R-:W-:Y:S01]  /*c500*/  FMUL.FTZ R17, R10, R46 ;  /* 0x0000002e0a117220 */ /* 0x000fe20000410000 */
[----:B------:R-:W-:Y:S01]  /*c510*/  FFMA.FTZ R14, R80, R21, R14 ;  /* 0x00000015500e7223 */ /* 0x000fe2000001000e */
[----:B------:R-:W-:Y:S01]  /*c520*/  FADD.FTZ R54, R54, R59 ;  /* 0x0000003b36367221 */ /* 0x000fe20000010000 */
[----:B------:R-:W-:Y:S01]  /*c530*/  FADD.FTZ R16, R21, R16 ;  /* 0x0000001015107221 */ /* 0x000fe20000010000 */
[----:B------:R-:W-:Y:S01]  /*c540*/  FFMA.FTZ R2, R80, R36, R13 ;  /* 0x0000002450027223 */ /* 0x000fe2000001000d */
[C---:B------:R-:W-:Y:S01]  /*c550*/  FFMA.FTZ R13, R47.reuse, R46, R0 ;  /* 0x0000002e2f0d7223 */ /* 0x040fe20000010000 */
[----:B------:R-:W-:Y:S01]  /*c560*/  FFMA.FTZ R47, R47, R17, R14 ;  /* 0x000000112f2f7223 */ /* 0x000fe2000001000e */
[-C--:B------:R-:W-:Y:S01]  /*c570*/  FMUL.FTZ R0, R15, R85.reuse ;  /* 0x000000550f007220 */ /* 0x080fe20000410000 */
[----:B------:R-:W-:Y:S01]  /*c580*/  FADD.FTZ R61, R54, R61 ;  /* 0x0000003d363d7221 */ /* 0x000fe20000010000 */
[----:B------:R-:W-:Y:S01]  /*c590*/  FADD.FTZ R17, R16, R17 ;  /* 0x0000001110117221 */ /* 0x000fe20000010000 */
[----:B------:R-:W-:Y:S01]  /*c5a0*/  FADD.FTZ R41, R28, R41 ;  /* 0x000000291c297221 */ /* 0x000fe20000010000 */
[----:B------:R-:W-:Y:S01]  /*c5b0*/  FFMA.FTZ R47, R83, R0, R47 ;  /* 0x00000000532f7223 */ /* 0x000fe2000001002f */
[----:B------:R-:W-:Y:S01]  /*c5c0*/  FMUL.FTZ R14, R10, R86 ;  /* 0x000000560a0e7220 */ /* 0x000fe20000410000 */
        /* <DEDUP_REMOVED lines=9> */
[----:B------:R-:W-:Y:S01]  /*c660*/  FFMA.FTZ R47, R5, R0, R47 ;  /* 0x00000000052f7223 */ /* 0x000fe2000001002f */
[----:B------:R-:W-:Y:S01]  /*c670*/  FMUL.FTZ R14, R10, R48 ;  /* 0x000000300a0e7220 */ /* 0x000fe20000410000 */
[----:B------:R-:W-:Y:S01]  /*c680*/  FADD.FTZ R61, R61, R68 ;  /* 0x000000443d3d7221 */ /* 0x000fe20000010000 */
[----:B------:R-:W-:Y:S01]  /*c690*/  FADD.FTZ R17, R0, R17 ;  /* 0x0000001100117221 */ /* 0x000fe20000010000 */
[----:B------:R-:W-:Y:S01]  /*c6a0*/  FADD.FTZ R36, R43, R36 ;  /* 0x000000242b247221 */ /* 0x000fe20000010000 */
[----:B------:R-:W-:Y:S01]  /*c6b0*/  FFMA.FTZ R2, R5, R84, R2 ;  /* 0x0000005405027223 */ /* 0x000fe20000010002 */
        /* <DEDUP_REMOVED lines=39> */
[----:B------:R-:W-:Y:S01]  /*c930*/  FADD.FTZ R9, R6, R9 ;  /* 0x0000000906097221 */ /* 0x000fe20000010000 */
[----:B------:R-:W-:Y:S01]  /*c940*/  FMUL.FTZ R13, R10, R11 ;  /* 0x0000000b0a0d7220 */ /* 0x000fe20000410000 */
[----:B------:R-:W-:Y:S01]  /*c950*/  FADD.FTZ R88, R87, R88 ;  /* 0x0000005857587221 */ /* 0x000fe20000010000 */
[----:B------:R-:W-:Y:S01]  /*c960*/  FFMA.FTZ R17, R8, R7, R17 ;  /* 0x0000000708117223 */ /* 0x000fe20000010011 */
[----:B------:R-:W-:Y:S01]  /*c970*/  FADD.FTZ R14, R7, R14 ;  /* 0x0000000e070e7221 */ /* 0x000fe20000010000 */
[----:B------:R-:W-:Y:S01]  /*c980*/  FFMA.FTZ R19, R19, R35, R2 ;  /* 0x0000002313137223 */ /* 0x000fe20000010002 */
[----:B------:R-:W-:Y:S01]  /*c990*/  FADD.FTZ R88, R88, R35 ;  /* 0x0000002358587221 */ /* 0x000fe20000010000 */
[----:B------:R-:W-:Y:S01]  /*c9a0*/  FMUL.FTZ R2, R15, R52 ;  /* 0x000000340f027220 */ /* 0x000fe20000410000 */
[----:B------:R-:W-:Y:S01]  /*c9b0*/  FFMA.FTZ R0, R24, R13, R17 ;  /* 0x0000000d18007223 */ /* 0x000fe20000010011 */
[----:B------:R-:W-:Y:S01]  /*c9c0*/  FADD.FTZ R7, R14, R13 ;  /* 0x0000000d0e077221 */ /* 0x000fe20000010000 */
[----:B------:R-:W-:Y:S01]  /*c9d0*/  FFMA.FTZ R8, R8, R12, R5 ;  /* 0x0000000c08087223 */ /* 0x000fe20000010005 */
[----:B------:R-:W-:Y:S01]  /*c9e0*/  FADD.FTZ R9, R9, R12 ;  /* 0x0000000c09097221 */ /* 0x000fe20000010000 */
[C---:B------:R-:W-:Y:S01]  /*c9f0*/  FFMA.FTZ R0, R53.reuse, R2, R0 ;  /* 0x0000000235007223 */ /* 0x040fe20000010000 */
[----:B------:R-:W-:Y:S01]  /*ca00*/  FADD.FTZ R7, R2, R7 ;  /* 0x0000000702077221 */ /* 0x000fe20000010000 */
[----:B------:R-:W-:Y:S01]  /*ca10*/  FFMA.FTZ R24, R24, R11, R19 ;  /* 0x0000000b18187223 */ /* 0x000fe20000010013 */
[----:B------:R-:W-:Y:S01]  /*ca20*/  FADD.FTZ R26, R88, R11 ;  /* 0x0000000b581a7221 */ /* 0x000fe20000010000 */
[----:B------:R-:W-:Y:S01]  /*ca30*/  FFMA.FTZ R25, R53, R52, R8 ;  /* 0x0000003435197223 */ /* 0x000fe20000010008 */
[----:B------:R-:W-:-:S07]  /*ca40*/  FADD.FTZ R27, R9, R52 ;  /* 0x00000034091b7221 */ /* 0x000fce0000010000 */
.L_x_941:
        /* <DEDUP_REMOVED lines=48> */
.L_x_943:
[----:B------:R-:W-:Y:S05]  /*cd50*/  BSYNC.RECONVERGENT B0 ;  /* 0x0000000000007941 */ /* 0x000fea0003800200 */
.L_x_942:
[----:B------:R-:W-:Y:S06]  /*cd60*/  BAR.SYNC.DEFER_BLOCKING 0x0 ;  /* 0x0000000000007b1d */ /* 0x000fec0000010000 */
[----:B------:R-:W-:Y:S04]  /*cd70*/  BSSY.RECONVERGENT B0, `(.L_x_944) ;  /* 0x0000033000007945 */ /* 0x000fe80003800200 */
[----:B------:R-:W-:Y:S05]  /*cd80*/  @P0 BRA `(.L_x_945) ;  /* 0x0000000000c40947 */ /* 0x000fea0003800000 */
[----:B------:R-:W-:-:S09]  /*cd90*/  ULEA UR5, UR7, UR6, 0x18 ;  /* 0x0000000607057291 */ /* 0x000fd2000f8ec0ff */
[----:B------:R-:W2:Y:S04]  /*cda0*/  LDS.128 R48, [UR5+0x20] ;  /* 0x00002005ff307984 */ /* 0x000ea80008000c00 */
[----:B------:R-:W4:Y:S04]  /*cdb0*/  LDS.128 R44, [UR5+0x30] ;  /* 0x00003005ff2c7984 */ /* 0x000f280008000c00 */
[----:B------:R-:W5:Y:S04]  /*cdc0*/  LDS.128 R40, [UR5+0x40] ;  /* 0x00004005ff287984 */ /* 0x000f680008000c00 */
[----:B------:R-:W1:Y:S04]  /*cdd0*/  LDS.128 R16, [UR5+0x50] ;  /* 0x00005005ff107984 */ /* 0x000e680008000c00 */
[----:B------:R-:W3:Y:S04]  /*cde0*/  LDS.128 R20, [UR5+0x60] ;  /* 0x00006005ff147984 */ /* 0x000ee80008000c00 */
[----:B------:R-:W3:Y:S04]  /*cdf0*/  LDS.128 R36, [UR5+0x70] ;  /* 0x00007005ff247984 */ /* 0x000ee80008000c00 */
[----:B------:R-:W-:Y:S01]  /*ce00*/  LDS.64 R12, [UR5+0xb0] ;  /* 0x0000b005ff0c7984 */ /* 0x000fe20008000a00 */
        /* <DEDUP_REMOVED lines=39> */
[----:B------:R-:W-:Y:S01]  /*d080*/  FADD.FTZ R6, R5, R12 ;  /* 0x0000000c05067221 */ /* 0x000fe20000010000 */
[----:B------:R-:W-:-:S07]  /*d090*/  FADD.FTZ R7, R8, R13 ;  /* 0x0000000d08077221 */ /* 0x000fce0000010000 */
.L_x_945:
[----:B------:R-:W-:Y:S05]  /*d0a0*/  BSYNC.RECONVERGENT B0 ;  /* 0x0000000000007941 */ /* 0x000fea0003800200 */
.L_x_944:
[----:B------:R-:W-:Y:S06]  /*d0b0*/  BAR.SYNC.DEFER_BLOCKING 0x0 ;  /* 0x0000000000007b1d */ /* 0x000fec0000010000 */
[----:B------:R-:W-:Y:S04]  /*d0c0*/  BSSY.RECONVERGENT B0, `(.L_x_946) ;  /* 0x0000025000007945 */ /* 0x000fe80003800200 */
[----:B------:R-:W-:Y:S05]  /*d0d0*/  @P3 BRA `(.L_x_947) ;  /* 0x00000000008c3947 */ /* 0x000fea0003800000 */
[----:B------:R-:W2:Y:S04]  /*d0e0*/  LDS.128 R48, [R0+0x500] ;  /* 0x0005000000307984 */ /* 0x000ea80000000c00 */
[----:B------:R-:W4:Y:S04]  /*d0f0*/  LDS.128 R44, [R0+0xa00] ;  /* 0x000a0000002c7984 */ /* 0x000f280000000c00 */
[----:B------:R-:W5:Y:S04]  /*d100*/  LDS.128 R40, [R0+0xf00] ;  /* 0x000f000000287984 */ /* 0x000f680000000c00 */
[----:B------:R-:W0:Y:S04]  /*d110*/  LDS.128 R36, [R0+0x1400] ;  /* 0x0014000000247984 */ /* 0x000e280000000c00 */
[----:B------:R-:W3:Y:S04]  /*d120*/  LDS.128 R20, [R0+0x1900] ;  /* 0x0019000000147984 */ /* 0x000ee80000000c00 */
[----:B------:R-:W3:Y:S04]  /*d130*/  LDS.128 R16, [R0+0x1e00] ;  /* 0x001e000000107984 */ /* 0x000ee80000000c00 */
[----:B------:R-:W3:Y:S01]  /*d140*/  LDS.128 R52, [R0+0x2300] ;  /* 0x0023000000347984 */ /* 0x000ee20000000c00 */
[----:B--2---:R-:W-:Y:S01]  /*d150*/  FADD.FTZ R5, R24, R48 ;  /* 0x0000003018057221 */ /* 0x004fe20000010000 */
[----:B------:R-:W-:Y:S01]  /*d160*/  FADD.FTZ R8, R25, R49 ;  /* 0x0000003119087221 */ /* 0x000fe20000010000 */
[----:B-1----:R-:W-:Y:S01]  /*d170*/  FADD.FTZ R9, R26, R50 ;  /* 0x000000321a097221 */ /* 0x002fe20000010000 */
        /* <DEDUP_REMOVED lines=9> */
[----:B0-----:R-:W-:Y:S01]  /*d210*/  FADD.FTZ R5, R5, R36 ;  /* 0x0000002405057221 */ /* 0x001fe20000010000 */
        /* <DEDUP_REMOVED lines=14> */
[----:B------:R-:W-:-:S07]  /*d300*/  FADD.FTZ R27, R12, R55 ;  /* 0x000000370c1b7221 */ /* 0x000fce0000010000 */
.L_x_947:
[----:B------:R-:W-:Y:S05]  /*d310*/  BSYNC.RECONVERGENT B0 ;  /* 0x0000000000007941 */ /* 0x000fea0003800200 */
.L_x_946:
[----:B------:R-:W-:Y:S04]  /*d320*/  BSSY.RECONVERGENT B0, `(.L_x_948) ;  /* 0x000001e000007945 */ /* 0x000fe80003800200 */
[----:B------:R-:W-:Y:S05]  /*d330*/  @P3 BRA `(.L_x_949) ;  /* 0x0000000000703947 */ /* 0x000fea0003800000 */
[----:B------:R-:W4:Y:S01]  /*d340*/  LDC.64 R22, c[0x0][0x3f8] ;  /* 0x0000fe00ff167b82 */ /* 0x000f220000000a00 */
[----:B--2---:R-:W-:-:S05]  /*d350*/  MOV R5, UR13 ;  /* 0x0000000d00057c02 */ /* 0x004fca0008000f00 */
[----:B------:R-:W-:Y:S02]  /*d360*/  IMAD R5, R5, 0x50, R2 ;  /* 0x0000005005057824 */ /* 0x000fe400078e0202 */
[----:B-1----:R-:W1:Y:S01]  /*d370*/  LDC.64 R8, c[0x0][0x3d8] ;  /* 0x0000f600ff087b82 */ /* 0x002e620000000a00 */
[----:B----4-:R-:W-:Y:S01]  /*d380*/  IMAD.WIDE.U32 R12, R22, 0x3, RZ ;  /* 0x00000003160c7825 */ /* 0x010fe200078e00ff */
[C---:B---3--:R-:W-:Y:S02]  /*d390*/  LEA R11, R23.reuse, R23, 0x1 ;  /* 0x00000017170b7211 */ /* 0x048fe400078e08ff */
        /* <DEDUP_REMOVED lines=22> */
.L_x_949:
[----:B------:R-:W-:Y:S05]  /*d500*/  BSYNC.RECONVERGENT B0 ;  /* 0x0000000000007941 */ /* 0x000fea0003800200 */
.L_x_948:
[----:B------:R-:W-:-:S09]  /*d510*/  UISETP.GE.U32.AND UP0, UPT, UR12, 0x2, UPT ;  /* 0x000000020c00788c */ /* 0x000fd2000bf06070 */
[----:B------:R-:W-:Y:S05]  /*d520*/  BRA.U !UP0, `(.L_x_950) ;  /* 0x0000000d08787547 */ /* 0x000fea000b800000 */
[----:B-1--4-:R-:W1:Y:S01]  /*d530*/  LDC.64 R8, c[0x0][0x3d0] ;  /* 0x0000f400ff087b82 */ /* 0x012e620000000a00 */
[----:B------:R-:W-:Y:S01]  /*d540*/  ULOP3.LUT UR5, UR4, 0x1, URZ, 0xc0, !UPT ;  /* 0x0000000104057892 */ /* 0x000fe2000f8ec0ff */
[----:B------:R-:W-:Y:S03]  /*d550*/  BSSY.RECONVERGENT B0, `(.L_x_951) ;  /* 0x0000023000007945 */ /* 0x000fe60003800200 */
[----:B------:R-:W-:-:S03]  /*d560*/  UIMAD UR6, UR5, UR9, URZ ;  /* 0x00000009050672a4 */ /* 0x000fc6000f8e02ff */
[----:B------:R-:W4:Y:S01]  /*d570*/  S2UR UR29, SR_CTAID.X ;  /* 0x00000000001d79c3 */ /* 0x000f220000002500 */
[----:B------:R-:W-:-:S04]  /*d580*/  UIMAD UR5, UR6, UR12, URZ ;  /* 0x0000000c060572a4 */ /* 0x000fc8000f8e02ff */
[----:B------:R-:W-:-:S03]  /*d590*/  USHF.L.U32 UR5, UR5, 0x1, URZ ;  /* 0x0000000105057899 */ /* 0x000fc600080006ff */
[----:B------:R-:W0:Y:S03]  /*d5a0*/  S2UR UR14, SR_CTAID.Y ;  /* 0x00000000000e79c3 */ /* 0x000e260000002600 */
[----:B--2---:R-:W-:-:S05]  /*d5b0*/  MOV R5, UR5 ;  /* 0x0000000500057c02 */ /* 0x004fca0008000f00 */
[----:B-1----:R-:W-:Y:S01]  /*d5c0*/  IMAD.WIDE R8, R5, 0x4, R8 ;  /* 0x0000000405087825 */ /* 0x002fe200078e0208 */
[----:B0---4-:R-:W-:Y:S06]  /*d5d0*/  @P0 BRA `(.L_x_952) ;  /* 0x0000000000680947 */ /* 0x011fec0003800000 */
[----:B------:R-:W0:Y:S01]  /*d5e0*/  LDC.64 R12, c[0x0][0x3c8] ;  /* 0x0000f200ff0c7b82 */ /* 0x000e220000000a00 */
[----:B------:R-:W-:Y:S02]  /*d5f0*/  UIADD3 UR7, UPT, UPT, UR6, UR14, URZ ;  /* 0x0000000e06077290 */ /* 0x000fe4000fffe0ff */
[----:B------:R-:W-:Y:S02]  /*d600*/  UIMAD UR13, UR29, UR9, UR14 ;  /* 0x000000091d0d72a4 */ /* 0x000fe4000f8e020e */
[----:B------:R-:W-:Y:S02]  /*d610*/  ULOP3.LUT UP0, UR5, UR4, 0x2, URZ, 0xc0, !UPT ;  /* 0x0000000204057892 */ /* 0x000fe4000f80c0ff */
[----:B------:R-:W-:Y:S02]  /*d620*/  MOV R17, UR7 ;  /* 0x0000000700117c02 */ /* 0x000fe40008000f00 */
[----:B------:R-:W-:Y:S01]  /*d630*/  UIADD3 UR5, UPT, UPT, -UR5, 0x1, URZ ;  /* 0x0000000105057890 */ /* 0x000fe2000fffe1ff */
[----:B------:R-:W-:-:S02]  /*d640*/  MOV R5, UR13 ;  /* 0x0000000d00057c02 */ /* 0x000fc40008000f00 */
        /* <DEDUP_REMOVED lines=14> */
.L_x_953:
[----:B------:R-:W2:Y:S04]  /*d730*/  LDG.E.STRONG.GPU R0, desc[UR10][R16.64] ;  /* 0x0000000a10007981 */ /* 0x000ea8000c1ef900 */
[----:B--2---:R-:W-:Y:S04]  /*d740*/  CCTL.IVALL ;  /* 0x00000000ff00798f */ /* 0x004fe80002000000 */
[----:B------:R0:W-:Y:S01]  /*d750*/  STL [R1], R0 ;  /* 0x0000000001007387 */ /* 0x0001e20000100800 */
[----:B------:R-:W-:-:S13]  /*d760*/  ISETP.NE.AND P0, PT, R0, UR5, PT ;  /* 0x0000000500007c0c */ /* 0x000fda000bf05270 */
[----:B0-----:R-:W-:Y:S05]  /*d770*/  @P0 BRA `(.L_x_953) ;  /* 0xfffffffc00ec0947 */ /* 0x001fea000383ffff */
.L_x_952:
[----:B------:R-:W-:Y:S05]  /*d780*/  BSYNC.RECONVERGENT B0 ;  /* 0x0000000000007941 */ /* 0x000fea0003800200 */
.L_x_951:
        /* <DEDUP_REMOVED lines=15> */
.L_x_955:
[----:B------:R-:W-:Y:S02]  /*d880*/  ISETP.NE.AND P1, PT, RZ, UR23, PT ;  /* 0x00000017ff007c0c */ /* 0x000fe4000bf25270 */
[----:B------:R-:W-:Y:S02]  /*d890*/  MOV R13, UR6 ;  /* 0x00000006000d7c02 */ /* 0x000fe40008000f00 */
[----:B------:R-:W-:-:S13]  /*d8a0*/  ISETP.NE.OR P1, PT, R2, RZ, !P1 ;  /* 0x000000ff0200720c */ /* 0x000fda0004f25670 */
[----:B------:R-:W-:-:S06]  /*d8b0*/  @!P1 IMAD.WIDE.U32 R12, R13, 0x8, R8 ;  /* 0x000000080d0c9825 */ /* 0x000fcc00078e0008 */
[----:B------:R-:W2:Y:S01]  /*d8c0*/  @!P1 LDG.E.64 R12, desc[UR10][R12.64] ;  /* 0x0000000a0c0c9981 */ /* 0x000ea2000c1e1b00 */
[----:B------:R-:W-:Y:S01]  /*d8d0*/  UIADD3 UR24, UPT, UPT, UR5, 0x1, URZ ;  /* 0x0000000105187890 */ /* 0x000fe2000fffe0ff */
[----:B------:R-:W-:Y:S01]  /*d8e0*/  MOV R17, UR17 ;  /* 0x0000001100117c02 */ /* 0x000fe20008000f00 */
[----:B------:R-:W-:Y:S01]  /*d8f0*/  UIADD3 UR25, UPT, UPT, UR5, 0x2, URZ ;  /* 0x0000000205197890 */ /* 0x000fe2000fffe0ff */
[----:B------:R-:W0:Y:S01]  /*d900*/  S2R R0, SR_CTAID.X ;  /* 0x0000000000007919 */ /* 0x000e220000002500 */
        /* <DEDUP_REMOVED lines=20> */
[----:B------:R0:W4:Y:S01]  /*da50*/  @!P4 LDG.E.64 R26, desc[UR10][R16.64] ;  /* 0x0000000a101ac981 */ /* 0x000122000c1e1b00 */
[----:B------:R-:W-:Y:S02]  /*da60*/  MOV R23, UR18 ;  /* 0x0000001200177c02 */ /* 0x000fe40008000f00 */
[----:B------:R-:W-:Y:S01]  /*da70*/  ISETP.NE.OR P5, PT, R2, RZ, !P5 ;  /* 0x000000ff0200720c */ /* 0x000fe20006fa5670 */
[--C-:B------:R-:W-:Y:S01]  /*da80*/  @!P2 IMAD.WIDE.U32 R20, R21, 0x8, R8.reuse ;  /* 0x000000081514a825 */ /* 0x100fe200078e0008 */
[----:B------:R-:W5:Y:S01]  /*da90*/  @!P3 LDG.E.64 R18, desc[UR10][R18.64] ;  /* 0x0000000a1212b981 */ /* 0x000f62000c1e1b00 */
[----:B------:R-:W-:Y:S02]  /*daa0*/  MOV R5, UR20 ;  /* 0x0000001400057c02 */ /* 0x000fe40008000f00 */
[----:B---3--:R-:W-:Y:S02]  /*dab0*/  MOV R11, UR19 ;  /* 0x00000013000b7c02 */ /* 0x008fe40008000f00 */
[----:B------:R-:W3:Y:S06]  /*dac0*/  @!P2 LDG.E.64 R20, desc[UR10][R20.64] ;  /* 0x0000000a1414a981 */ /* 0x000eec000c1e1b00 */
[----:B0-----:R-:W-:-:S06]  /*dad0*/  @!P5 IMAD.WIDE.U32 R16, R11, 0x8, R8 ;  /* 0x000000080b10d825 */ /* 0x001fcc00078e0008 */
[----:B------:R-:W3:Y:S01]  /*dae0*/  @!P5 LDG.E.64 R16, desc[UR10][R16.64] ;  /* 0x0000000a1010d981 */ /* 0x000ee2000c1e1b00 */
[----:B--2---:R-:W-:Y:S01]  /*daf0*/  @!P1 FADD.FTZ R7, R7, R13 ;  /* 0x0000000d07079221 */ /* 0x004fe20000010000 */
[----:B------:R-:W-:Y:S01]  /*db00*/  MOV R13, UR22 ;  /* 0x00000016000d7c02 */ /* 0x000fe20008000f00 */
[----:B------:R-:W-:Y:S01]  /*db10*/  @!P1 FADD.FTZ R6, R6, R12 ;  /* 0x0000000c06069221 */ /* 0x000fe20000010000 */
[----:B------:R-:W-:-:S03]  /*db20*/  ISETP.NE.AND P1, PT, R0, UR24, PT ;  /* 0x0000001800007c0c */ /* 0x000fc6000bf25270 */
[----:B------:R-:W-:Y:S01]  /*db30*/  @!P0 IMAD.WIDE.U32 R12, R13, 0x8, R8 ;  /* 0x000000080d0c8825 */ /* 0x000fe200078e0008 */
[----:B------:R-:W-:-:S04]  /*db40*/  ISETP.NE.OR P1, PT, R2, RZ, !P1 ;  /* 0x000000ff0200720c */ /* 0x000fc80004f25670 */
[----:B------:R0:W2:Y:S09]  /*db50*/  @!P0 LDG.E.64 R24, desc[UR10][R12.64] ;  /* 0x0000000a0c188981 */ /* 0x0000b2000c1e1b00 */
[----:B------:R-:W-:-:S04]  /*db60*/  @!P1 IMAD.WIDE.U32 R22, R23, 0x8, R8 ;  /* 0x0000000817169825 */ /* 0x000fc800078e0008 */
[----:B0-----:R-:W-:Y:S02]  /*db70*/  @!P6 IMAD.WIDE.U32 R12, R5, 0x8, R8 ;  /* 0x00000008050ce825 */ /* 0x001fe400078e0008 */
[----:B------:R-:W3:Y:S04]  /*db80*/  @!P1 LDG.E.64 R22, desc[UR10][R22.64] ;  /* 0x0000000a16169981 */ /* 0x000ee8000c1e1b00 */
        /* <DEDUP_REMOVED lines=16> */
[----:B-----5:R-:W-:Y:S01]  /*dc90*/  @!P3 FADD.FTZ R6, R6, R18 ;  /* 0x000000120606b221 */ /* 0x020fe20000010000 */
        /* <DEDUP_REMOVED lines=11> */
.L_x_954:
        /* <DEDUP_REMOVED lines=26> */
[----:B------:R-:W-:-:S03]  /*def0*/  @!P1 IMAD.WIDE.U32 R16, R17, 0x8, R8 ;  /* 0x0000000811109825 */ /* 0x000fc600078e0008 */
        /* <DEDUP_REMOVED lines=9> */
[----:B------:R-:W4:Y:S01]  /*df90*/  @!P0 LDG.E.64 R12, desc[UR10][R12.64] ;  /* 0x0000000a0c0c8981 */ /* 0x000f22000c1e1b00 */
[----:B------:R-:W-:-:S04]  /*dfa0*/  @!P2 IMAD.WIDE.U32 R18, R19, 0x8, R8 ;  /* 0x000000081312a825 */ /* 0x000fc800078e0008 */
[----:B------:R-:W-:Y:S02]  /*dfb0*/  @!P3 IMAD.WIDE.U32 R20, R21, 0x8, R8 ;  /* 0x000000081514b825 */ /* 0x000fe400078e0008 */
[----:B------:R-:W5:Y:S04]  /*dfc0*/  @!P2 LDG.E.64 R18, desc[UR10][R18.64] ;  /* 0x0000000a1212a981 */ /* 0x000f68000c1e1b00 */
[----:B------:R-:W3:Y:S01]  /*dfd0*/  @!P3 LDG.E.64 R20, desc[UR10][R20.64] ;  /* 0x0000000a1414b981 */ /* 0x000ee2000c1e1b00 */
[----:B------:R-:W-:-:S04]  /*dfe0*/  MOV R0, UR5 ;  /* 0x0000000500007c02 */ /* 0x000fc80008000f00 */
[----:B------:R-:W-:-:S04]  /*dff0*/  IADD3 R0, PT, PT, R0, 0x4, RZ ;  /* 0x0000000400007810 */ /* 0x000fc80007ffe0ff */
[----:B------:R-:W-:Y:S01]  /*e000*/  R2UR UR5, R0 ;  /* 0x00000000000572ca */ /* 0x000fe200000e0000 */
[----:B----4-:R-:W-:Y:S01]  /*e010*/  @!P0 FADD.FTZ R6, R6, R12 ;  /* 0x0000000c06068221 */ /* 0x010fe20000010000 */
[----:B------:R-:W-:-:S03]  /*e020*/  @!P0 FADD.FTZ R7, R7, R13 ;  /* 0x0000000d07078221 */ /* 0x000fc60000010000 */
[----:B--2---:R-:W-:Y:S01]  /*e030*/  @!P1 FADD.FTZ R6, R6, R16 ;  /* 0x0000001006069221 */ /* 0x004fe20000010000 */
[----:B------:R-:W-:-:S03]  /*e040*/  @!P1 FADD.FTZ R7, R7, R17 ;  /* 0x0000001107079221 */ /* 0x000fc60000010000 */
[----:B-----5:R-:W-:Y:S01]  /*e050*/  @!P2 FADD.FTZ R6, R6, R18 ;  /* 0x000000120606a221 */ /* 0x020fe20000010000 */
[----:B------:R-:W-:-:S03]  /*e060*/  @!P2 FADD.FTZ R7, R7, R19 ;  /* 0x000000130707a221 */ /* 0x000fc60000010000 */
[----:B---3--:R-:W-:Y:S01]  /*e070*/  @!P3 FADD.FTZ R6, R6, R20 ;  /* 0x000000140606b221 */ /* 0x008fe20000010000 */
[----:B------:R-:W-:-:S07]  /*e080*/  @!P3 FADD.FTZ R7, R7, R21 ;  /* 0x000000150707b221 */ /* 0x000fce0000010000 */
.L_x_956:
[----:B------:R-:W-:Y:S05]  /*e090*/  BRA.U !UP0, `(.L_x_950) ;  /* 0x00000001089c7547 */ /* 0x000fea000b800000 */
[----:B------:R-:W0:Y:S01]  /*e0a0*/  S2R R5, SR_CTAID.X ;  /* 0x0000000000057919 */ /* 0x000e220000002500 */
[----:B------:R-:W-:Y:S02]  /*e0b0*/  UISETP.NE.AND UP0, UPT, UR18, 0x1, UPT ;  /* 0x000000011200788c */ /* 0x000fe4000bf05270 */
[----:B------:R-:W-:-:S07]  /*e0c0*/  ULOP3.LUT UR6, UR12, 0x1, URZ, 0xc0, !UPT ;  /* 0x000000010c067892 */ /* 0x000fce000f8ec0ff */
[----:B------:R-:W-:Y:S05]  /*e0d0*/  BRA.U !UP0, `(.L_x_957) ;  /* 0x0000000108587547 */ /* 0x000fea000b800000 */
[----:B------:R-:W1:Y:S01]  /*e0e0*/  S2R R0, SR_CTAID.X ;  /* 0x0000000000007919 */ /* 0x000e620000002500 */
[----:B------:R-:W2:Y:S01]  /*e0f0*/  S2R R12, SR_CTAID.Y ;  /* 0x00000000000c7919 */ /* 0x000ea20000002600 */
[----:B-1----:R-:W-:Y:S02]  /*e100*/  ISETP.NE.AND P0, PT, R0, UR5, PT ;  /* 0x0000000500007c0c */ /* 0x002fe4000bf05270 */
[----:B------:R-:W-:Y:S02]  /*e110*/  MOV R0, UR5 ;  /* 0x0000000500007c02 */ /* 0x000fe40008000f00 */
[----:B------:R-:W-:Y:S02]  /*e120*/  ISETP.NE.OR P1, PT, R2, RZ, !P0 ;  /* 0x000000ff0200720c */ /* 0x000fe40004725670 */
[----:B------:R-:W-:-:S04]  /*e130*/  IADD3 R13, PT, PT, R0, 0x1, RZ ;  /* 0x00000001000d7810 */ /* 0x000fc80007ffe0ff */
[----:B------:R-:W-:-:S04]  /*e140*/  ISETP.NE.AND P0, PT, R13, UR29, PT ;  /* 0x0000001d0d007c0c */ /* 0x000fc8000bf05270 */
[----:B------:R-:W-:-:S03]  /*e150*/  ISETP.NE.OR P0, PT, R2, RZ, !P0 ;  /* 0x000000ff0200720c */ /* 0x000fc60004705670 */
[----:B------:R-:W-:-:S05]  /*e160*/  VOTEU.ALL UP0, P1 ;  /* 0x0000000000ff7886 */ /* 0x000fca0000800000 */
[----:B------:R-:W-:-:S05]  /*e170*/  @!UP0 UIMAD UR5, UR5, UR9, UR14 ;  /* 0x00000009050582a4 */ /* 0x000fca000f8e020e */
[----:B--2---:R-:W-:Y:S01]  /*e180*/  @!P0 IMAD R13, R13, UR9, R12 ;  /* 0x000000090d0d8c24 */ /* 0x004fe2000f8e020c */
[----:B------:R-:W-:-:S03]  /*e190*/  MOV R17, UR5 ;  /* 0x0000000500117c02 */ /* 0x000fc60008000f00 */
        /* <DEDUP_REMOVED lines=10> */
.L_x_957:
        /* <DEDUP_REMOVED lines=12> */
.L_x_958:
[----:B------:R-:W-:Y:S05]  /*e300*/  BSYNC.RECONVERGENT B0 ;  /* 0x0000000000007941 */ /* 0x000fea0003800200 */
.L_x_950:
        /* <DEDUP_REMOVED lines=12> */
[----:B-1--4-:R-:W2:Y:S01]  /*e3d0*/  LDS.64 R8, [UR5+0xc0] ;  /* 0x0000c005ff087984 */ /* 0x012ea20008000a00 */
[----:B------:R-:W2:Y:S02]  /*e3e0*/  LDCU UR5, c[0x0][0x42c] ;  /* 0x00008580ff0577ac */ /* 0x000ea40008000800 */
[----:B--2---:R-:W-:Y:S01]  /*e3f0*/  FMUL.FTZ R5, R9, UR5 ;  /* 0x0000000509057c20 */ /* 0x004fe20008410000 */
[----:B------:R-:W-:-:S02]  /*e400*/  HFMA2 R9, -RZ, RZ, 0, 0 ;  /* 0x00000000ff097431 */ /* 0x000fc400000001ff */
[----:B0-----:R-:W-:-:S07]  /*e410*/  FMUL.FTZ R0, R8, UR5 ;  /* 0x0000000508007c20 */ /* 0x001fce0008410000 */
.L_x_964:
[----:B---3--:R-:W-:-:S05]  /*e420*/  LEA R11, R9, UR15, 0x2 ;  /* 0x0000000f090b7c11 */ /* 0x008fca000f8e10ff */
[----:B0-----:R-:W2:Y:S04]  /*e430*/  LDL.64 R12, [R11+0x10] ;  /* 0x000010000b0c7983 */ /* 0x001ea80000100a00 */
[----:B------:R-:W3:Y:S01]  /*e440*/  LDL.64 R6, [R11+0x90] ;  /* 0x000090000b067983 */ /* 0x000ee20000100a00 */
[----:B------:R-:W-:Y:S01]  /*e450*/  LEA R23, R9, R62, 0x3 ;  /* 0x0000003e09177211 */ /* 0x000fe200078e18ff */
[----:B------:R-:W-:Y:S03]  /*e460*/  BSSY.RECONVERGENT B0, `(.L_x_959) ;  /* 0x000003a000007945 */ /* 0x000fe60003800200 */
[C---:B------:R-:W-:Y:S02]  /*e470*/  ISETP.GE.U32.AND P0, PT, R23.reuse, UR18, PT ;  /* 0x0000001217007c0c */ /* 0x040fe4000bf06070 */
[----:B------:R-:W-:-:S04]  /*e480*/  IADD3 R25, PT, PT, R23, 0x8, RZ ;  /* 0x0000000817197810 */ /* 0x000fc80007ffe0ff */
[----:B------:R-:W-:Y:S02]  /*e490*/  ISETP.GE.U32.AND P1, PT, R25, UR18, PT ;  /* 0x0000001219007c0c */ /* 0x000fe4000bf26070 */
[----:B------:R-:W-:-:S04]  /*e4a0*/  SHF.R.S32.HI R24, RZ, 0x1f, R25 ;  /* 0x0000001fff187819 */ /* 0x000fc80000011419 */
[----:B------:R-:W-:Y:S01]  /*e4b0*/  ISETP.GE.AND.EX P1, PT, R24, UR19, PT, P1 ;  /* 0x0000001318007c0c */ /* 0x000fe2000bf26310 */
[--C-:B--2---:R-:W-:Y:S02]  /*e4c0*/  HADD2.F32 R2, -RZ, R12.reuse.H0_H0 ;  /* 0x2000000cff027230 */ /* 0x104fe40000004100 */
[----:B------:R-:W-:Y:S02]  /*e4d0*/  HADD2.F32 R12, -RZ, R12.H1_H1 ;  /* 0x3000000cff0c7230 */ /* 0x000fe40000004100 */
[--C-:B---3--:R-:W-:Y:S02]  /*e4e0*/  HADD2.F32 R11, -RZ, R6.reuse.H0_H0 ;  /* 0x20000006ff0b7230 */ /* 0x108fe40000004100 */
        /* <DEDUP_REMOVED lines=8> */
[----:B------:R-:W-:-:S03]  /*e570*/  @P2 FMUL.FTZ R16, R8, -1.4426950216293334961 ;  /* 0xbfb8aa3b08102820 */ /* 0x000fc60000410000 */
[----:B------:R-:W0:Y:S08]  /*e580*/  @P2 MUFU.EX2 R12, R12 ;  /* 0x0000000c000c2308 */ /* 0x000e300000000800 */
[----:B------:R-:W1:Y:S01]  /*e590*/  @P2 MUFU.EX2 R16, R16 ;  /* 0x0000001000102308 */ /* 0x000e620000000800 */
[----:B0-----:R-:W-:-:S07]  /*e5a0*/  @P2 FADD.FTZ R14, R12, 1 ;  /* 0x3f8000000c0e2421 */ /* 0x001fce0000010000 */
[----:B------:R-:W0:Y:S01]  /*e5b0*/  @P2 MUFU.RCP R14, R14 ;  /* 0x0000000e000e2308 */ /* 0x000e220000001000 */
[----:B-1----:R-:W-:-:S07]  /*e5c0*/  @P2 FADD.FTZ R17, R16, 1 ;  /* 0x3f80000010112421 */ /* 0x002fce0000010000 */
[----:B------:R-:W1:Y:S01]  /*e5d0*/  @P2 MUFU.RCP R17, R17 ;  /* 0x0000001100112308 */ /* 0x000e620000001000 */
[----:B0-----:R-:W-:-:S04]  /*e5e0*/  @P2 FADD.FTZ R19, -R14, 1 ;  /* 0x3f8000000e132421 */ /* 0x001fc80000010100 */
[----:B------:R-:W-:Y:S01]  /*e5f0*/  @P2 FFMA.FTZ R19, R2, R19, 1 ;  /* 0x3f80000002132423 */ /* 0x000fe20000010013 */
[----:B------:R-:W-:Y:S01]  /*e600*/  @P2 FMUL.FTZ R2, R11, R14 ;  /* 0x0000000e0b022220 */ /* 0x000fe20000410000 */
[----:B------:R-:W-:Y:S01]  /*e610*/  SHF.R.S32.HI R14, RZ, 0x1f, R23 ;  /* 0x0000001fff0e7819 */ /* 0x000fe20000011417 */
[----:B-1----:R-:W-:Y:S02]  /*e620*/  @P2 FADD.FTZ R21, -R17, 1 ;  /* 0x3f80000011152421 */ /* 0x002fe40000010100 */
[----:B------:R-:W-:Y:S01]  /*e630*/  @P2 FMUL.FTZ R11, R2, R19 ;  /* 0x00000013020b2220 */ /* 0x000fe20000410000 */
[----:B------:R-:W-:Y:S01]  /*e640*/  ISETP.GE.AND.EX P0, PT, R14, UR19, PT, P0 ;  /* 0x000000130e007c0c */ /* 0x000fe2000bf06300 */
[----:B------:R-:W-:Y:S02]  /*e650*/  HADD2.F32 R2, -RZ, R13.H0_H0 ;  /* 0x2000000dff027230 */ /* 0x000fe40000004100 */
[----:B------:R-:W-:Y:S01]  /*e660*/  @P2 FFMA.FTZ R21, R8, R21, 1 ;  /* 0x3f80000008152423 */ /* 0x000fe20000010015 */
[----:B------:R-:W-:-:S02]  /*e670*/  @P2 FMUL.FTZ R8, R6, R17 ;  /* 0x0000001106082220 */ /* 0x000fc40000410000 */
[----:B------:R-:W-:Y:S02]  /*e680*/  FADD.FTZ R12, R2, -UR28 ;  /* 0x8000001c020c7e21 */ /* 0x000fe40008010000 */
[----:B------:R-:W-:Y:S01]  /*e690*/  @P2 FMUL.FTZ R6, R8, R21 ;  /* 0x0000001508062220 */ /* 0x000fe20000410000 */
[----:B------:R-:W-:Y:S02]  /*e6a0*/  HADD2.F32 R8, -RZ, R13.H1_H1 ;  /* 0x3000000dff087230 */ /* 0x000fe40000004100 */
[C-C-:B------:R-:W-:Y:S01]  /*e6b0*/  FFMA.FTZ R13, R0.reuse, R18, R5.reuse ;  /* 0x00000012000d7223 */ /* 0x140fe20000010005 */
[----:B------:R-:W-:Y:S01]  /*e6c0*/  FFMA.FTZ R2, R0, R20, R5 ;  /* 0x0000001400027223 */ /* 0x000fe20000010005 */
[----:B------:R-:W-:Y:S01]  /*e6d0*/  ISETP.NE.AND P2, PT, RZ, UR12, PT ;  /* 0x0000000cff007c0c */ /* 0x000fe2000bf45270 */
[----:B------:R-:W-:Y:S01]  /*e6e0*/  FMUL.FTZ R20, R12, UR16 ;  /* 0x000000100c147c20 */ /* 0x000fe20008410000 */
[----:B------:R-:W-:Y:S01]  /*e6f0*/  FADD.FTZ R8, R8, -UR28 ;  /* 0x8000001c08087e21 */ /* 0x000fe20008010000 */
[----:B------:R-:W-:Y:S01]  /*e700*/  FFMA.FTZ R11, R10, R11, -R13 ;  /* 0x0000000b0a0b7223 */ /* 0x000fe2000001080d */
[----:B------:R-:W-:-:S02]  /*e710*/  FFMA.FTZ R6, R15, R6, -R2 ;  /* 0x000000060f067223 */ /* 0x000fc40000010802 */
[----:B------:R-:W-:Y:S01]  /*e720*/  FMUL.FTZ R22, R8, UR16 ;  /* 0x0000001008167c20 */ /* 0x000fe20008410000 */
[----:B------:R-:W-:Y:S06]  /*e730*/  @P0 BRA `(.L_x_960) ;  /* 0x0000000000300947 */ /* 0x000fec0003800000 */
        /* <DEDUP_REMOVED lines=10> */
[----:B------:R-:W-:-:S05]  /*e7e0*/  F2FP.F16.F32.PACK_AB R11, R2, R19 ;  /* 0x00000013020b723e */ /* 0x000fca00000000ff */
[----:B------:R0:W-:Y:S02]  /*e7f0*/  STG.E desc[UR10][R16.64], R11 ;  /* 0x0000000b10007986 */ /* 0x0001e4000c10190a */
.L_x_960:
[----:B------:R-:W-:Y:S05]  /*e800*/  BSYNC.RECONVERGENT B0 ;  /* 0x0000000000007941 */ /* 0x000fea0003800200 */
.L_x_959:
        /* <DEDUP_REMOVED lines=23> */
.L_x_961:
[----:B------:R-:W-:Y:S01]  /*e980*/  BSSY.RECONVERGENT B0, `(.L_x_962) ;  /* 0x0000010000007945 */ /* 0x000fe20003800200 */
[----:B------:R-:W-:Y:S01]  /*e990*/  FFMA.FTZ R21, R10, R11, -R21 ;  /* 0x0000000b0a157223 */ /* 0x000fe20000010815 */
[----:B------:R-:W-:Y:S02]  /*e9a0*/  FFMA.FTZ R18, R15, R2, -R18 ;  /* 0x000000020f127223 */ /* 0x000fe40000010812 */
        /* <DEDUP_REMOVED lines=13> */
.L_x_963:
[----:B------:R-:W-:Y:S05]  /*ea80*/  BSYNC.RECONVERGENT B0 ;  /* 0x0000000000007941 */ /* 0x000fea0003800200 */
.L_x_962:
        /* <DEDUP_REMOVED lines=10> */
.L_x_939:
[----:B------:R-:W1:Y:S01]  /*eb30*/  S2R R9, SR_TID.X ;  /* 0x0000000000097919 */ /* 0x000e620000002100 */
[----:B------:R-:W2:Y:S01]  /*eb40*/  LDC R4, c[0x0][0x370] ;  /* 0x0000dc00ff047b82 */ /* 0x000ea20000000800 */
[----:B------:R-:W-:Y:S07]  /*eb50*/  BSSY.RECONVERGENT B0, `(.L_x_966) ;  /* 0x000000e000007945 */ /* 0x000fee0003800200 */
[----:B0-----:R-:W0:Y:S08]  /*eb60*/  LDC R7, c[0x0][0x374] ;  /* 0x0000dd00ff077b82 */ /* 0x001e300000000800 */
[----:B------:R-:W3:Y:S01]  /*eb70*/  LDC.64 R2, c[0x0][0x3c8] ;  /* 0x0000f200ff027b82 */ /* 0x000ee20000000a00 */
[----:B--2---:R-:W-:-:S02]  /*eb80*/  ISETP.NE.AND P0, PT, R4, 0x1, PT ;  /* 0x000000010400780c */ /* 0x004fc40003f05270 */
[----:B-1----:R-:W-:Y:S02]  /*eb90*/  ISETP.NE.AND P1, PT, R9, RZ, PT ;  /* 0x000000ff0900720c */ /* 0x002fe40003f25270 */
[----:B0-----:R-:W-:-:S04]  /*eba0*/  SHF.L.U32 R0, R7, 0x1, RZ ;  /* 0x0000000107007819 */ /* 0x001fc800000006ff */
        /* <DEDUP_REMOVED lines=8> */
.L_x_967:
[----:B------:R-:W-:Y:S05]  /*ec30*/  BSYNC.RECONVERGENT B0 ;  /* 0x0000000000007941 */ /* 0x000fea0003800200 */
.L_x_966:
        /* <DEDUP_REMOVED lines=11> */
.L_x_969:
[----:B------:R-:W2:Y:S04]  /*ecf0*/  LDG.E.STRONG.GPU R5, desc[UR10][R2.64] ;  /* 0x0000000a02057981 */ /* 0x000ea8000c1ef900 */
[----:B--2---:R-:W-:Y:S01]  /*ed00*/  CCTL.IVALL ;  /* 0x00000000ff00798f */ /* 0x004fe20002000000 */
[----:B------:R-:W-:Y:S05]  /*ed10*/  YIELD ;  /* 0x0000000000007946 */ /* 0x000fea0003800000 */
[----:B------:R-:W-:-:S13]  /*ed20*/  ISETP.NE.AND P0, PT, R5, R0, PT ;  /* 0x000000000500720c */ /* 0x000fda0003f05270 */
[----:B------:R-:W-:Y:S05]  /*ed30*/  @P0 BRA `(.L_x_969) ;  /* 0xfffffffc00ec0947 */ /* 0x000fea000383ffff */
.L_x_968:
        /* <DEDUP_REMOVED lines=75> */
.L_x_972:
        /* <DEDUP_REMOVED lines=31> */
.L_x_971:
[----:B------:R-:W-:Y:S05]  /*f3e0*/  BSYNC.RECONVERGENT B0 ;  /* 0x0000000000007941 */ /* 0x000fea0003800200 */
.L_x_970:
        /* <DEDUP_REMOVED lines=10> */
.L_x_973:
        /* <DEDUP_REMOVED lines=87> */
.L_x_974:
        /* <DEDUP_REMOVED lines=16> */
.L_x_4898:


//--------------------- .text._Z35group_norm_nhwc_bwd_one_pass_kernelI11Fp16IOBf16WLi512ELi160ELi640EEv26Group_norm_nhwc_bwd_params --------------------------
	.section	.text._Z35group_norm_nhwc_bwd_one_pass_kernelI11Fp16IOBf16WLi512ELi160ELi640EEv26Group_norm_nhwc_bwd_params,"ax",@progbits
	.align	128
        .global         _Z35group_norm_nhwc_bwd_one_pass_kernelI11Fp16IOBf16WLi512ELi160ELi640EEv26Group_norm_nhwc_bwd_params
        .type           _Z35group_norm_nhwc_bwd_one_pass_kernelI11Fp16IOBf16WLi512ELi160ELi640EEv26Group_norm_nhwc_bwd_params,@function
        .size           _Z35group_norm_nhwc_bwd_one_pass_kernelI11Fp16IOBf16WLi512ELi160ELi640EEv26Group_norm_nhwc_bwd_params,(.L_x_4899 - _Z35group_norm_nhwc_bwd_one_pass_kernelI11Fp16IOBf16WLi512ELi160ELi640EEv26Group_norm_nhwc_bwd_params)
        .other          _Z35group_norm_nhwc_bwd_one_pass_kernelI11Fp16IOBf16WLi512ELi160ELi640EEv26Group_norm_nhwc_bwd_params,@"STO_CUDA_ENTRY STV_DEFAULT"
_Z35group_norm_nhwc_bwd_one_pass_kernelI11Fp16IOBf16WLi512ELi160ELi640EEv26Group_norm_nhwc_bwd_params:
.text._Z35group_norm_nhwc_bwd_one_pass_kernelI11Fp16IOBf16WLi512ELi160ELi640EEv26Group_norm_nhwc_bwd_params:
        /* <DEDUP_REMOVED lines=28> */
.L_x_1001:
[----:B------:R-:W2:Y:S01]  /*01c0*/  LDL R8, [R1+0x458] ;  /* 0x0004580001087983 */ /* 0x000ea20000100800 */
[----:B-1----:R-:W1:Y:S03]  /*01d0*/  LDCU UR14, c[0x0][0x410] ;  /* 0x00008200ff0e77ac */ /* 0x002e660008000800 */
        /* <DEDUP_REMOVED lines=19> */
[----:B------:R-:W-:Y:S02]  /*0310*/  UISETP.GT.U32.AND UP2, UPT, UR13, UR5, UPT ;  /* 0x000000050d00728c */ /* 0x000fe4000bf44070 */
[----:B------:R-:W-:Y:S01]  /*0320*/  UISETP.GE.AND UP4, UPT, UR8, URZ, UPT ;  /* 0x000000ff0800728c */ /* 0x000fe2000bf86270 */
[----:B----4-:R-:W-:Y:S01]  /*0330*/  ISETP.GE.U32.AND P0, PT, R4, UR16, PT ;  /* 0x0000001004007c0c */ /* 0x010fe2000bf06070 */
        /* <DEDUP_REMOVED lines=19> */
[----:B------:R-:W-:-:S03]  /*0470*/  ISETP.GE.AND.EX P4, PT, R21, UR17, PT, P1 ;  /* 0x0000001115007c0c */ /* 0x000fc6000bf86310 */
[----:B------:R-:W-:Y:S02]  /*0480*/  MOV R7, UR5 ;  /* 0x0000000500077c02 */ /* 0x000fe40008000f00 */
[----:B------:R-:W-:-:S04]  /*0490*/  IADD3 R15, PT, PT, R4, 0x10, RZ ;  /* 0x00000010040f7810 */ /* 0x000fc80007ffe0ff */
[----:B------:R-:W-:-:S04]  /*04a0*/  ISETP.GE.U32.AND P1, PT, R15, UR16, PT ;  /* 0x000000100f007c0c */ /* 0x000fc8000bf26070 */
[----:B------:R-:W1:Y:S01]  /*04b0*/  @!P4 LDC.64 R12, c[0x0][0x3f8] ;  /* 0x0000fe00ff0ccb82 */ /* 0x000e620000000a00 */
[----:B------:R-:W-:Y:S02]  /*04c0*/  IADD3 R25, PT, PT, R4, 0x18, RZ ;  /* 0x0000001804197810 */ /* 0x000fe40007ffe0ff */
[----:B0-----:R-:W-:-:S04]  /*04d0*/  LOP3.LUT R0, R0, 0xfeffffff, RZ, 0xc0, !PT ;  /* 0xfeffffff00007812 */ /* 0x001fc800078ec0ff */
[----:B------:R-:W-:Y:S01]  /*04e0*/  @P4 LOP3.LUT R0, R0, 0x1000000, RZ, 0xfc, !PT ;  /* 0x0100000000004812 */ /* 0x000fe200078efcff */
[----:B------:R-:W0:Y:S03]  /*04f0*/  @!P4 LDC.64 R36, c[0x0][0x3a0] ;  /* 0x0000e800ff24cb82 */ /* 0x000e260000000a00 */
[----:B------:R-:W-:Y:S02]  /*0500*/  LOP3.LUT R0, R0, 0xff7fffff, RZ, 0xc0, !PT ;  /* 0xff7fffff00007812 */ /* 0x000fe400078ec0ff */
[----:B------:R-:W-:-:S03]  /*0510*/  IADD3 R42, PT, PT, R4, 0x20, RZ ;  /* 0x00000020042a7810 */ /* 0x000fc60007ffe0ff */
[----:B------:R-:W4:Y:S01]  /*0520*/  @!P4 LDC.64 R38, c[0x0][0x398] ;  /* 0x0000e600ff26cb82 */ /* 0x000f220000000a00 */
[----:B--2---:R-:W-:Y:S02]  /*0530*/  ISETP.GE.AND.EX P0, PT, R8, UR17, PT, P0 ;  /* 0x0000001108007c0c */ /* 0x004fe4000bf06300 */
[----:B---3--:R-:W-:Y:S01]  /*0540*/  IADD3 R6, P2, PT, R9, UR5, RZ ;  /* 0x0000000509067c10 */ /* 0x008fe2000ff5e0ff */
[----:B------:R-:W-:-:S10]  /*0550*/  USHF.R.S32.HI UR5, URZ, 0x1f, UR7 ;  /* 0x0000001fff057899 */ /* 0x000fd40008011407 */
[----:B------:R-:W2:Y:S01]  /*0560*/  @!P0 LDC.64 R22, c[0x0][0x3f8] ;  /* 0x0000fe00ff168b82 */ /* 0x000ea20000000a00 */
[----:B------:R-:W-:Y:S01]  /*0570*/  LEA.HI.X.SX32 R7, R7, RZ, 0x1, P2 ;  /* 0x000000ff07077211 */ /* 0x000fe200010f0eff */
[----:B------:R-:W-:Y:S02]  /*0580*/  UIMAD UR5, UR5, UR18, URZ ;  /* 0x00000012050572a4 */ /* 0x000fe4000f8e02ff */
[----:B------:R-:W-:Y:S02]  /*0590*/  MOV R9, UR18 ;  /* 0x0000001200097c02 */ /* 0x000fe40008000f00 */
[----:B------:R-:W-:-:S03]  /*05a0*/  UIMAD UR5, UR7, UR19, UR5 ;  /* 0x00000013070572a4 */ /* 0x000fc6000f8e0205 */
[----:B------:R-:W-:Y:S01]  /*05b0*/  IMAD.WIDE.U32 R6, R9, UR7, R6 ;  /* 0x0000000709067c25 */ /* 0x000fe2000f8e0006 */
[----:B------:R-:W-:Y:S01]  /*05c0*/  SHF.R.S32.HI R9, RZ, 0x1f, R15 ;  /* 0x0000001fff097819 */ /* 0x000fe2000001140f */
[----:B------:R-:W3:Y:S01]  /*05d0*/  @!P0 LDC.64 R34, c[0x0][0x398] ;  /* 0x0000e600ff228b82 */ /* 0x000ee20000000a00 */
[----:B------:R-:W-:Y:S01]  /*05e0*/  @!P0 SHF.R.S32.HI R8, RZ, 0x1f, R4 ;  /* 0x0000001fff088819 */ /* 0x000fe20000011404 */
[----:B------:R-:W4:Y:S01]  /*05f0*/  LDCU.64 UR6, c[0x0][0x3b8] ;  /* 0x00007700ff0677ac */ /* 0x000f220008000a00 */
[----:B------:R-:W-:Y:S02]  /*0600*/  IADD3 R29, PT, PT, R7, UR5, RZ ;  /* 0x00000005071d7c10 */ /* 0x000fe4000fffe0ff */
[----:B------:R-:W-:-:S03]  /*0610*/  @!P0 MOV R28, R6 ;  /* 0x00000006001c8202 */ /* 0x000fc60000000f00 */
[----:B------:R-:W0:Y:S01]  /*0620*/  @!P0 LDC.64 R16, c[0x0][0x3a0] ;  /* 0x0000e800ff108b82 */ /* 0x000e220000000a00 */
[----:B------:R-:W-:Y:S01]  /*0630*/  ISETP.GE.AND.EX P5, PT, R9, UR17, PT, P1 ;  /* 0x0000001109007c0c */ /* 0x000fe2000bfa6310 */
[----:B------:R1:W-:Y:S01]  /*0640*/  @!P0 STL [R1+0x458], R8 ;  /* 0x0004580801008387 */ /* 0x0003e20000100800 */
[----:B------:R-:W-:Y:S01]  /*0650*/  ISETP.GE.U32.AND P1, PT, R25, UR16, PT ;  /* 0x0000001019007c0c */ /* 0x000fe2000bf26070 */
[----:B--2---:R-:W-:-:S04]  /*0660*/  @!P0 IMAD.WIDE.U32 R18, R4, R22, R28 ;  /* 0x0000001604128225 */ /* 0x004fc800078e001c */
[----:B-1----:R-:W-:Y:S01]  /*0670*/  @!P0 IMAD R8, R8, R22, RZ ;  /* 0x0000001608088224 */ /* 0x002fe200078e02ff */
[----:B------:R-:W-:-:S05]  /*0680*/  SHF.R.S32.HI R22, RZ, 0x1f, R25 ;  /* 0x0000001fff167819 */ /* 0x000fca0000011419 */
[----:B------:R-:W1:Y:S01]  /*0690*/  @!P5 LDC.64 R10, c[0x0][0x3f8] ;  /* 0x0000fe00ff0adb82 */ /* 0x000e620000000a00 */
[----:B------:R-:W-:Y:S01]  /*06a0*/  ISETP.GE.AND.EX P1, PT, R22, UR17, PT, P1 ;  /* 0x0000001116007c0c */ /* 0x000fe2000bf26310 */
[----:B------:R-:W-:Y:S01]  /*06b0*/  @!P0 IMAD R23, R4, R23, R8 ;  /* 0x0000001704178224 */ /* 0x000fe200078e0208 */
[----:B------:R-:W-:Y:S01]  /*06c0*/  @P5 LOP3.LUT R0, R0, 0x800000, RZ, 0xfc, !PT ;  /* 0x0080000000005812 */ /* 0x000fe200078efcff */
[----:B------:R-:W-:-:S03]  /*06d0*/  @!P4 IMAD R8, R21, R12, RZ ;  /* 0x0000000c1508c224 */ /* 0x000fc600078e02ff */
[----:B------:R-:W-:Y:S02]  /*06e0*/  @!P0 IADD3 R23, PT, PT, R19, R23, RZ ;  /* 0x0000001713178210 */ /* 0x000fe40007ffe0ff */
[----:B------:R-:W-:Y:S02]  /*06f0*/  @!P0 SHF.L.U32 R19, R18, 0x1, RZ ;  /* 0x0000000112138819 */ /* 0x000fe400000006ff */
[----:B------:R-:W-:Y:S01]  /*0700*/  LOP3.LUT R0, R0, 0xffbfffff, RZ, 0xc0, !PT ;  /* 0xffbfffff00007812 */ /* 0x000fe200078ec0ff */
[----:B------:R-:W-:Y:S01]  /*0710*/  @!P4 IMAD R21, R3, R13, R8 ;  /* 0x0000000d0315c224 */ /* 0x000fe200078e0208 */
[----:B------:R-:W-:Y:S02]  /*0720*/  @!P0 SHF.L.U64.HI R18, R18, 0x1, R23 ;  /* 0x0000000112128819 */ /* 0x000fe40000010217 */
[----:B---3--:R-:W-:Y:S02]  /*0730*/  @!P0 IADD3 R34, P3, PT, R19, R34, RZ ;  /* 0x0000002213228210 */ /* 0x008fe40007f7e0ff */
[----:B------:R-:W-:-:S02]  /*0740*/  @P1 LOP3.LUT R0, R0, 0x400000, RZ, 0xfc, !PT ;  /* 0x0040000000001812 */ /* 0x000fc400078efcff */
[----:B0-----:R-:W-:Y:S02]  /*0750*/  @!P0 IADD3 R16, P2, PT, R19, R16, RZ ;  /* 0x0000001013108210 */ /* 0x001fe40007f5e0ff */
[----:B------:R-:W-:Y:S02]  /*0760*/  ISETP.GE.U32.AND P1, PT, R42, UR16, PT ;  /* 0x000000102a007c0c */ /* 0x000fe4000bf26070 */
[----:B------:R-:W-:Y:S02]  /*0770*/  SHF.R.S32.HI R8, RZ, 0x1f, R42 ;  /* 0x0000001fff087819 */ /* 0x000fe4000001142a */
[C---:B------:R-:W-:Y:S02]  /*0780*/  @!P0 IADD3.X R35, PT, PT, R18.reuse, R35, RZ, P3, !PT ;  /* 0x0000002312238210 */ /* 0x040fe40001ffe4ff */
[----:B------:R-:W-:Y:S02]  /*0790*/  @!P0 IADD3.X R17, PT, PT, R18, R17, RZ, P2, !PT ;  /* 0x0000001112118210 */ /* 0x000fe400017fe4ff */
[----:B------:R-:W-:-:S02]  /*07a0*/  LOP3.LUT P3, RZ, R0, 0x400000, RZ, 0xc0, !PT ;  /* 0x0040000000ff7812 */ /* 0x000fc4000786c0ff */
[----:B------:R-:W-:Y:S02]  /*07b0*/  ISETP.GE.AND.EX P6, PT, R8, UR17, PT, P1 ;  /* 0x0000001108007c0c */ /* 0x000fe4000bfc6310 */
[----:B------:R-:W-:Y:S02]  /*07c0*/  @!P4 MOV R18, R6 ;  /* 0x000000060012c202 */ /* 0x000fe40000000f00 */
[----:B------:R-:W-:Y:S02]  /*07d0*/  @!P4 MOV R19, R29 ;  /* 0x0000001d0013c202 */ /* 0x000fe40000000f00 */
[----:B------:R-:W-:Y:S01]  /*07e0*/  LOP3.LUT R0, R0, 0xffdfffff, RZ, 0xc0, !PT ;  /* 0xffdfffff00007812 */ /* 0x000fe200078ec0ff */
[----:B------:R-:W-:Y:S01]  /*07f0*/  @!P4 IMAD.WIDE.U32 R12, R3, R12, R18 ;  /* 0x0000000c030cc225 */ /* 0x000fe200078e0012 */
[----:B------:R-:W-:Y:S02]  /*0800*/  IADD3 R3, PT, PT, R4, 0x28, RZ ;  /* 0x0000002804037810 */ /* 0x000fe40007ffe0ff */
[----:B------:R-:W0:Y:S01]  /*0810*/  @!P5 LDC.64 R18, c[0x0][0x3a0] ;  /* 0x0000e800ff12db82 */ /* 0x000e220000000a00 */
[----:B-1----:R-:W-:Y:S01]  /*0820*/  @!P5 IMAD R14, R9, R10, RZ ;  /* 0x0000000a090ed224 */ /* 0x002fe200078e02ff */
[----:B------:R-:W-:-:S02]  /*0830*/  @!P4 IADD3 R13, PT, PT, R13, R21, RZ ;  /* 0x000000150d0dc210 */ /* 0x000fc40007ffe0ff */
[----:B------:R-:W-:Y:S02]  /*0840*/  @!P4 SHF.L.U32 R23, R12, 0x1, RZ ;  /* 0x000000010c17c819 */ /* 0x000fe400000006ff */
[----:B------:R-:W-:Y:S02]  /*0850*/  ISETP.GE.U32.AND P2, PT, R3, UR16, PT ;  /* 0x0000001003007c0c */ /* 0x000fe4000bf46070 */
[----:B------:R-:W1:Y:S01]  /*0860*/  @!P3 LDC.64 R26, c[0x0][0x3f8] ;  /* 0x0000fe00ff1abb82 */ /* 0x000e620000000a00 */
[----:B------:R-:W-:Y:S02]  /*0870*/  SHF.R.S32.HI R9, RZ, 0x1f, R3 ;  /* 0x0000001fff097819 */ /* 0x000fe40000011403 */
[----:B------:R-:W-:Y:S02]  /*0880*/  @P6 LOP3.LUT R0, R0, 0x200000, RZ, 0xfc, !PT ;  /* 0x0020000000006812 */ /* 0x000fe400078efcff */
[----:B------:R-:W-:Y:S02]  /*0890*/  @!P4 SHF.L.U64.HI R24, R12, 0x1, R13 ;  /* 0x000000010c18c819 */ /* 0x000fe4000001020d */
[----:B------:R-:W-:Y:S01]  /*08a0*/  @!P4 IADD3 R36, P1, PT, R23, R36, RZ ;  /* 0x000000241724c210 */ /* 0x000fe20007f3e0ff */
[----:B------:R-:W2:Y:S01]  /*08b0*/  @!P5 LDC.64 R20, c[0x0][0x398] ;  /* 0x0000e600ff14db82 */ /* 0x000ea20000000a00 */
[----:B------:R-:W-:-:S02]  /*08c0*/  ISETP.GE.AND.EX P4, PT, R9, UR17, PT, P2 ;  /* 0x0000001109007c0c */ /* 0x000fc4000bf86320 */
[----:B------:R-:W-:Y:S02]  /*08d0*/  LOP3.LUT P2, RZ, R0, 0x1000000, RZ, 0xc0, !PT ;  /* 0x0100000000ff7812 */ /* 0x000fe4000784c0ff */
[----:B------:R-:W-:Y:S02]  /*08e0*/  @!P5 MOV R12, R6 ;  /* 0x00000006000cd202 */ /* 0x000fe40000000f00 */
[----:B------:R-:W-:Y:S01]  /*08f0*/  @!P5 MOV R13, R29 ;  /* 0x0000001d000dd202 */ /* 0x000fe20000000f00 */
[C---:B------:R-:W-:Y:S01]  /*0900*/  @!P5 IMAD R31, R15.reuse, R11, R14 ;  /* 0x0000000b0f1fd224 */ /* 0x040fe200078e020e */
[----:B------:R-:W3:Y:S01]  /*0910*/  @!P3 LDC.64 R32, c[0x0][0x398] ;  /* 0x0000e600ff20bb82 */ /* 0x000ee20000000a00 */
[----:B------:R-:W-:-:S06]  /*0920*/  @!P5 IMAD.WIDE.U32 R10, R15, R10, R12 ;  /* 0x0000000a0f0ad225 */ /* 0x000fcc00078e000c */
[----:B------:R-:W-:Y:S01]  /*0930*/  @!P2 IADD3.X R37, PT, PT, R24, R37, RZ, P1, !PT ;  /* 0x000000251825a210 */ /* 0x000fe20000ffe4ff */
[----:B------:R-:W3:Y:S01]  /*0940*/  @!P6 LDC.64 R12, c[0x0][0x3f8] ;  /* 0x0000fe00ff0ceb82 */ /* 0x000ee20000000a00 */
[----:B----4-:R-:W-:Y:S02]  /*0950*/  @!P2 IADD3 R38, P1, PT, R23, R38, RZ ;  /* 0x000000261726a210 */ /* 0x010fe40007f3e0ff */
[----:B------:R-:W-:Y:S02]  /*0960*/  @!P5 IADD3 R11, PT, PT, R11, R31, RZ ;  /* 0x0000001f0b0bd210 */ /* 0x000fe40007ffe0ff */
[----:B------:R-:W-:Y:S02]  /*0970*/  @!P5 SHF.L.U32 R23, R10, 0x1, RZ ;  /* 0x000000010a17d819 */ /* 0x000fe400000006ff */
[----:B------:R-:W-:Y:S01]  /*0980*/  @!P2 IADD3.X R39, PT, PT, R24, R39, RZ, P1, !PT ;  /* 0x000000271827a210 */ /* 0x000fe20000ffe4ff */
[----:B------:R-:W4:Y:S01]  /*0990*/  @!P3 LDC.64 R14, c[0x0][0x3a0] ;  /* 0x0000e800ff0ebb82 */ /* 0x000f220000000a00 */
[----:B------:R-:W-:Y:S01]  /*09a0*/  @!P5 SHF.L.U64.HI R24, R10, 0x1, R11 ;  /* 0x000000010a18d819 */ /* 0x000fe2000001020b */
[----:B-1----:R-:W-:Y:S01]  /*09b0*/  @!P3 IMAD R22, R22, R26, RZ ;  /* 0x0000001a1616b224 */ /* 0x002fe200078e02ff */
[----:B0-----:R-:W-:-:S03]  /*09c0*/  @!P5 IADD3 R18, P1, PT, R23, R18, RZ ;  /* 0x000000121712d210 */ /* 0x001fc60007f3e0ff */
[----:B------:R-:W-:Y:S01]  /*09d0*/  @!P3 IMAD R31, R25, R27, R22 ;  /* 0x0000001b191fb224 */ /* 0x000fe200078e0216 */
[----:B------:R-:W-:Y:S01]  /*09e0*/  @!P5 IADD3.X R19, PT, PT, R24, R19, RZ, P1, !PT ;  /* 0x000000131813d210 */ /* 0x000fe20000ffe4ff */
[----:B------:R-:W0:Y:S01]  /*09f0*/  @!P4 LDC.64 R10, c[0x0][0x3f8] ;  /* 0x0000fe00ff0acb82 */ /* 0x000e220000000a00 */
[----:B--2---:R-:W-:Y:S02]  /*0a00*/  @!P5 IADD3 R20, P1, PT, R23, R20, RZ ;  /* 0x000000141714d210 */ /* 0x004fe40007f3e0ff */
[----:B------:R-:W-:Y:S02]  /*0a10*/  @!P3 MOV R22, R6 ;  /* 0x000000060016b202 */ /* 0x000fe40000000f00 */
[----:B------:R-:W-:-:S03]  /*0a20*/  @!P3 MOV R23, R29 ;  /* 0x0000001d0017b202 */ /* 0x000fc60000000f00 */
[----:B------:R-:W-:-:S03]  /*0a30*/  @!P3 IMAD.WIDE.U32 R26, R25, R26, R22 ;  /* 0x0000001a191ab225 */ /* 0x000fc600078e0016 */
[----:B------:R-:W1:Y:S01]  /*0a40*/  @!P6 LDC.64 R22, c[0x0][0x3a0] ;  /* 0x0000e800ff16eb82 */ /* 0x000e620000000a00 */
[----:B------:R-:W-:Y:S02]  /*0a50*/  @!P5 IADD3.X R21, PT, PT, R24, R21, RZ, P1, !PT ;  /* 0x000000151815d210 */ /* 0x000fe40000ffe4ff */
[----:B------:R-:W-:Y:S02]  /*0a60*/  @!P3 IADD3 R27, PT, PT, R27, R31, RZ ;  /* 0x0000001f1b1bb210 */ /* 0x000fe40007ffe0ff */
[----:B------:R-:W-:-:S03]  /*0a70*/  @!P3 SHF.L.U32 R41, R26, 0x1, RZ ;  /* 0x000000011a29b819 */ /* 0x000fc600000006ff */
[----:B------:R-:W2:Y:S01]  /*0a80*/  @!P6 LDC.64 R24, c[0x0][0x398] ;  /* 0x0000e600ff18eb82 */ /* 0x000ea20000000a00 */
[----:B---3--:R-:W-:Y:S01]  /*0a90*/  @!P6 IMAD R40, R8, R12, RZ ;  /* 0x0000000c0828e224 */ /* 0x008fe200078e02ff */
[----:B------:R-:W-:Y:S02]  /*0aa0*/  @!P3 SHF.L.U64.HI R8, R26, 0x1, R27 ;  /* 0x000000011a08b819 */ /* 0x000fe4000001021b */
[----:B------:R-:W-:Y:S02]  /*0ab0*/  @!P6 MOV R30, R6 ;  /* 0x00000006001ee202 */ /* 0x000fe40000000f00 */
[----:B------:R-:W-:Y:S02]  /*0ac0*/  @!P6 MOV R31, R29 ;  /* 0x0000001d001fe202 */ /* 0x000fe40000000f00 */
[----:B------:R-:W3:Y:S01]  /*0ad0*/  @!P4 LDC.64 R26, c[0x0][0x3a0] ;  /* 0x0000e800ff1acb82 */ /* 0x000ee20000000a00 */
[----:B----4-:R-:W-:Y:S01]  /*0ae0*/  @!P3 IADD3 R44, P1, PT, R41, R14, RZ ;  /* 0x0000000e292cb210 */ /* 0x010fe20007f3e0ff */
[----:B------:R-:W-:-:S02]  /*0af0*/  @!P6 IMAD R40, R42, R13, R40 ;  /* 0x0000000d2a28e224 */ /* 0x000fc400078e0228 */
[----:B------:R-:W-:Y:S01]  /*0b00*/  @!P6 IMAD.WIDE.U32 R12, R42, R12, R30 ;  /* 0x0000000c2a0ce225 */ /* 0x000fe200078e001e */
[C---:B------:R-:W-:Y:S02]  /*0b10*/  @!P3 IADD3.X R45, PT, PT, R8.reuse, R15, RZ, P1, !PT ;  /* 0x0000000f082db210 */ /* 0x040fe40000ffe4ff */
[----:B------:R-:W-:Y:S01]  /*0b20*/  @!P3 IADD3 R32, P1, PT, R41, R32, RZ ;  /* 0x000000202920b210 */ /* 0x000fe20007f3e0ff */
[----:B------:R-:W4:Y:S01]  /*0b30*/  @!P4 LDC.64 R30, c[0x0][0x398] ;  /* 0x0000e600ff1ecb82 */ /* 0x000f220000000a00 */
[----:B------:R-:W-:Y:S01]  /*0b40*/  @!P6 IADD3 R15, PT, PT, R13, R40, RZ ;  /* 0x000000280d0fe210 */ /* 0x000fe20007ffe0ff */
[----:B0-----:R-:W-:Y:S01]  /*0b50*/  @!P4 IMAD R14, R9, R10, RZ ;  /* 0x0000000a090ec224 */ /* 0x001fe200078e02ff */
[----:B------:R-:W-:Y:S02]  /*0b60*/  @!P3 IADD3.X R33, PT, PT, R8, R33, RZ, P1, !PT ;  /* 0x000000210821b210 */ /* 0x000fe40000ffe4ff */
[----:B------:R-:W-:Y:S02]  /*0b70*/  @!P6 SHF.L.U32 R13, R12, 0x1, RZ ;  /* 0x000000010c0de819 */ /* 0x000fe400000006ff */
[----:B------:R-:W-:-:S02]  /*0b80*/  @!P4 MOV R8, R6 ;  /* 0x000000060008c202 */ /* 0x000fc40000000f00 */
[----:B------:R-:W-:Y:S01]  /*0b90*/  @!P4 MOV R9, R29 ;  /* 0x0000001d0009c202 */ /* 0x000fe20000000f00 */
[----:B------:R-:W-:Y:S01]  /*0ba0*/  @!P4 IMAD R11, R3, R11, R14 ;  /* 0x0000000b030bc224 */ /* 0x000fe200078e020e */
[----:B------:R-:W-:Y:S02]  /*0bb0*/  @!P6 SHF.L.U64.HI R12, R12, 0x1, R15 ;  /* 0x000000010c0ce819 */ /* 0x000fe4000001020f */
[----:B-1----:R-:W-:Y:S01]  /*0bc0*/  @!P6 IADD3 R22, P1, PT, R13, R22, RZ ;  /* 0x000000160d16e210 */ /* 0x002fe20007f3e0ff */
[----:B------:R-:W-:-:S03]  /*0bd0*/  @!P4 IMAD.WIDE.U32 R8, R3, R10, R8 ;  /* 0x0000000a0308c225 */ /* 0x000fc600078e0008 */
[----:B------:R-:W-:Y:S02]  /*0be0*/  @!P6 IADD3.X R23, PT, PT, R12, R23, RZ, P1, !PT ;  /* 0x000000170c17e210 */ /* 0x000fe40000ffe4ff */
[----:B--2---:R-:W-:Y:S02]  /*0bf0*/  @!P6 IADD3 R24, P1, PT, R13, R24, RZ ;  /* 0x000000180d18e210 */ /* 0x004fe40007f3e0ff */
[----:B------:R-:W-:Y:S02]  /*0c00*/  @!P4 IADD3 R11, PT, PT, R9, R11, RZ ;  /* 0x0000000b090bc210 */ /* 0x000fe40007ffe0ff */
[----:B------:R-:W-:Y:S02]  /*0c10*/  @!P4 SHF.L.U32 R3, R8, 0x1, RZ ;  /* 0x000000010803c819 */ /* 0x000fe400000006ff */
[----:B------:R-:W-:Y:S02]  /*0c20*/  @!P6 IADD3.X R25, PT, PT, R12, R25, RZ, P1, !PT ;  /* 0x000000190c19e210 */ /* 0x000fe40000ffe4ff */
[----:B------:R-:W-:-:S02]  /*0c30*/  @!P4 SHF.L.U64.HI R8, R8, 0x1, R11 ;  /* 0x000000010808c819 */ /* 0x000fc4000001020b */
[----:B---3--:R-:W-:-:S04]  /*0c40*/  @!P4 IADD3 R26, P1, PT, R3, R26, RZ ;  /* 0x0000001a031ac210 */ /* 0x008fc80007f3e0ff */
[----:B------:R-:W-:Y:S02]  /*0c50*/  @!P4 IADD3.X R27, PT, PT, R8, R27, RZ, P1, !PT ;  /* 0x0000001b081bc210 */ /* 0x000fe40000ffe4ff */
[----:B----4-:R-:W-:Y:S02]  /*0c60*/  @!P4 IADD3 R30, P1, PT, R3, R30, RZ ;  /* 0x0000001e031ec210 */ /* 0x010fe40007f3e0ff */
        /* <DEDUP_REMOVED lines=11> */
[----:B------:R-:W-:Y:S01]  /*0d20*/  @!P2 IMAD.WIDE.U32 R12, R3, R10, R12 ;  /* 0x0000000a030ca225 */ /* 0x000fe200078e000c */
[----:B------:R1:W-:Y:S04]  /*0d30*/  STL.64 [R1+0x898], R36 ;  /* 0x0008982401007387 */ /* 0x0003e80000100a00 */
[----:B------:R-:W-:Y:S02]  /*0d40*/  @!P2 IADD3 R11, PT, PT, R13, R11, RZ ;  /* 0x0000000b0d0ba210 */ /* 0x000fe40007ffe0ff */
[C---:B------:R-:W-:Y:S02]  /*0d50*/  @!P2 SHF.L.U32 R3, R12.reuse, 0x1, RZ ;  /* 0x000000010c03a819 */ /* 0x040fe400000006ff */
[----:B------:R-:W-:Y:S02]  /*0d60*/  @!P2 SHF.L.U64.HI R12, R12, 0x1, R11 ;  /* 0x000000010c0ca819 */ /* 0x000fe4000001020b */
[----:B-1----:R-:W-:-:S04]  /*0d70*/  @!P2 IADD3 R36, P1, PT, R3, R8, RZ ;  /* 0x000000080324a210 */ /* 0x002fc80007f3e0ff */
[----:B------:R-:W-:Y:S02]  /*0d80*/  @!P2 IADD3.X R37, PT, PT, R12, R9, RZ, P1, !PT ;  /* 0x000000090c25a210 */ /* 0x000fe40000ffe4ff */
[----:B------:R-:W0:Y:S01]  /*0d90*/  @!P2 LDC.64 R8, c[0x0][0x398] ;  /* 0x0000e600ff08ab82 */ /* 0x000e220000000a00 */
[----:B------:R-:W-:Y:S01]  /*0da0*/  LOP3.LUT R0, R0, 0xffefffff, RZ, 0xc0, !PT ;  /* 0xffefffff00007812 */ /* 0x000fe200078ec0ff */
[----:B------:R0:W-:Y:S03]  /*0db0*/  STL.64 [R1+0x8a0], R34 ;  /* 0x0008a02201007387 */ /* 0x0001e60000100a00 */
        /* <DEDUP_REMOVED lines=12> */
[----:B-1----:R-:W-:Y:S01]  /*0e80*/  @!P2 IMAD R12, R13, R10, RZ ;  /* 0x0000000a0d0ca224 */ /* 0x002fe200078e02ff */
[----:B------:R-:W-:-:S03]  /*0e90*/  @!P2 MOV R13, R29 ;  /* 0x0000001d000da202 */ /* 0x000fc60000000f00 */
[----:B------:R-:W-:Y:S01]  /*0ea0*/  @!P2 IMAD R11, R3, R11, R12 ;  /* 0x0000000b030ba224 */ /* 0x000fe200078e020c */
[----:B------:R-:W-:-:S05]  /*0eb0*/  @!P2 MOV R12, R6 ;  /* 0x00000006000ca202 */ /* 0x000fca0000000f00 */
[----:B------:R-:W-:-:S05]  /*0ec0*/  @!P2 IMAD.WIDE.U32 R12, R3, R10, R12 ;  /* 0x0000000a030ca225 */ /* 0x000fca00078e000c */
[----:B------:R-:W-:Y:S02]  /*0ed0*/  @!P2 IADD3 R3, PT, PT, R13, R11, RZ ;  /* 0x0000000b0d03a210 */ /* 0x000fe40007ffe0ff */
[C---:B------:R-:W-:Y:S02]  /*0ee0*/  @!P2 SHF.L.U32 R10, R12.reuse, 0x1, RZ ;  /* 0x000000010c0aa819 */ /* 0x040fe400000006ff */
[----:B------:R-:W-:Y:S02]  /*0ef0*/  @!P2 SHF.L.U64.HI R3, R12, 0x1, R3 ;  /* 0x000000010c03a819 */ /* 0x000fe40000010203 */
[----:B------:R-:W1:Y:S01]  /*0f00*/  @!P2 LDC.64 R12, c[0x0][0x398] ;  /* 0x0000e600ff0cab82 */ /* 0x000e620000000a00 */
[----:B--2---:R-:W-:-:S04]  /*0f10*/  @!P2 IADD3 R8, P1, PT, R10, R8, RZ ;  /* 0x000000080a08a210 */ /* 0x004fc80007f3e0ff */
[----:B------:R-:W-:Y:S02]  /*0f20*/  @!P2 IADD3.X R9, PT, PT, R3, R9, RZ, P1, !PT ;  /* 0x000000090309a210 */ /* 0x000fe40000ffe4ff */
[----:B------:R-:W-:-:S04]  /*0f30*/  LOP3.LUT R0, R0, 0xfffbffff, RZ, 0xc0, !PT ;  /* 0xfffbffff00007812 */ /* 0x000fc800078ec0ff */
[----:B------:R-:W-:Y:S02]  /*0f40*/  @P2 LOP3.LUT R0, R0, 0x40000, RZ, 0xfc, !PT ;  /* 0x0004000000002812 */ /* 0x000fe400078efcff */
[----:B-1----:R-:W-:-:S04]  /*0f50*/  @!P2 IADD3 R12, P1, PT, R10, R12, RZ ;  /* 0x0000000c0a0ca210 */ /* 0x002fc80007f3e0ff */
[----:B------:R-:W-:Y:S02]  /*0f60*/  @!P2 IADD3.X R13, PT, PT, R3, R13, RZ, P1, !PT ;  /* 0x0000000d030da210 */ /* 0x000fe40000ffe4ff */
[----:B------:R-:W-:-:S04]  /*0f70*/  IADD3 R3, PT, PT, R4, 0x40, RZ ;  /* 0x0000004004037810 */ /* 0x000fc80007ffe0ff */
[----:B------:R-:W-:Y:S02]  /*0f80*/  SHF.R.S32.HI R40, RZ, 0x1f, R3 ;  /* 0x0000001fff287819 */ /* 0x000fe40000011403 */
[----:B------:R-:W-:-:S04]  /*0f90*/  ISETP.GE.U32.AND P1, PT, R3, UR16, PT ;  /* 0x0000001003007c0c */ /* 0x000fc8000bf26070 */
        /* <DEDUP_REMOVED lines=34> */
[----:B0-----:R-:W-:Y:S01]  /*11c0*/  @!P2 IADD3 R42, P1, PT, R3, R14, RZ ;  /* 0x0000000e032aa210 */ /* 0x001fe20007f3e0ff */
[----:B------:R1:W-:Y:S03]  /*11d0*/  @!P3 STL.64 [R1+0x218], R44 ;  /* 0x0002182c0100b387 */ /* 0x0003e60000100a00 */
[----:B------:R-:W-:-:S02]  /*11e0*/  @!P2 IADD3.X R43, PT, PT, R40, R15, RZ, P1, !PT ;  /* 0x0000000f282ba210 */ /* 0x000fc40000ffe4ff */
[----:B-1----:R-:W-:Y:S02]  /*11f0*/  @!P2 IADD3 R44, P1, PT, R3, R10, RZ ;  /* 0x0000000a032ca210 */ /* 0x002fe40007f3e0ff */
        /* <DEDUP_REMOVED lines=17> */
[----:B------:R-:W-:Y:S02]  /*1310*/  LOP3.LUT R0, R0, 0xfffeffff, RZ, 0xc0, !PT ;  /* 0xfffeffff00007812 */ /* 0x000fe400078ec0ff */
[----:B-1----:R-:W-:-:S04]  /*1320*/  @!P6 IADD3 R44, P1, PT, R3, R14, RZ ;  /* 0x0000000e032ce210 */ /* 0x002fc80007f3e0ff */
[----:B------:R-:W-:Y:S02]  /*1330*/  @!P6 IADD3.X R45, PT, PT, R40, R15, RZ, P1, !PT ;  /* 0x0000000f282de210 */ /* 0x000fe40000ffe4ff */
[----:B0-----:R-:W-:Y:S02]  /*1340*/  @!P6 IADD3 R14, P1, PT, R3, R10, RZ ;  /* 0x0000000a030ee210 */ /* 0x001fe40007f3e0ff */
[----:B------:R-:W-:Y:S02]  /*1350*/  IADD3 R3, PT, PT, R4, 0x58, RZ ;  /* 0x0000005804037810 */ /* 0x000fe40007ffe0ff */
[----:B------:R-:W-:Y:S02]  /*1360*/  @!P6 IADD3.X R15, PT, PT, R40, R11, RZ, P1, !PT ;  /* 0x0000000b280fe210 */ /* 0x000fe40000ffe4ff */
[----:B------:R-:W-:Y:S02]  /*1370*/  SHF.R.S32.HI R40, RZ, 0x1f, R3 ;  /* 0x0000001fff287819 */ /* 0x000fe40000011403 */
[----:B------:R-:W-:-:S02]  /*1380*/  ISETP.GE.U32.AND P1, PT, R3, UR16, PT ;  /* 0x0000001003007c0c */ /* 0x000fc4000bf26070 */
[----:B------:R-:W-:Y:S02]  /*1390*/  @P2 LOP3.LUT R0, R0, 0x10000, RZ, 0xfc, !PT ;  /* 0x0001000000002812 */ /* 0x000fe400078efcff */
        /* <DEDUP_REMOVED lines=338> */
[----:B------:R-:W-:Y:S02]  /*28c0*/  LOP3.LUT R0, R0, 0xfffffffd, RZ, 0xc0, !PT ;  /* 0xfffffffd00007812 */ /* 0x000fe400078ec0ff */
[----:B------:R-:W-:Y:S02]  /*28d0*/  LOP3.LUT R2, R2, 0xfffffffe, RZ, 0xc0, !PT ;  /* 0xfffffffe02027812 */ /* 0x000fe400078ec0ff */
[----:B------:R-:W-:Y:S02]  /*28e0*/  @P2 LOP3.LUT R0, R0, 0x2, RZ, 0xfc, !PT ;  /* 0x0000000200002812 */ /* 0x000fe400078efcff */
[----:B------:R-:W-:Y:S02]  /*28f0*/  @P2 LOP3.LUT R2, R2, 0x1, RZ, 0xfc, !PT ;  /* 0x0000000102022812 */ /* 0x000fe400078efcff */
[----:B0-----:R-:W-:-:S02]  /*2900*/  @!P3 IADD3 R14, P1, PT, R3, R10, RZ ;  /* 0x0000000a030eb210 */ /* 0x001fc40007f3e0ff */
        /* <DEDUP_REMOVED lines=129> */
[----:B------:R-:W-:Y:S01]  /*3120*/  @!P2 IMAD.WIDE.U32 R40, R3, R10, R40 ;  /* 0x0000000a0328a225 */ /* 0x000fe200078e0028 */
[----:B------:R-:W-:-:S04]  /*3130*/  MOV R10, R42 ;  /* 0x0000002a000a7202 */ /* 0x000fc80000000f00 */
[----:B------:R-:W-:Y:S02]  /*3140*/  @!P2 IADD3 R11, PT, PT, R41, R11, RZ ;  /* 0x0000000b290ba210 */ /* 0x000fe40007ffe0ff */
[C---:B------:R-:W-:Y:S02]  /*3150*/  @!P2 SHF.L.U32 R3, R40.reuse, 0x1, RZ ;  /* 0x000000012803a819 */ /* 0x040fe400000006ff */
[----:B------:R-:W-:Y:S02]  /*3160*/  @!P2 SHF.L.U64.HI R40, R40, 0x1, R11 ;  /* 0x000000012828a819 */ /* 0x000fe4000001020b */
[----:B0-----:R-:W-:Y:S02]  /*3170*/  @!P2 IADD3 R42, P1, PT, R3, R14, RZ ;  /* 0x0000000e032aa210 */ /* 0x001fe40007f3e0ff */
[----:B------:R-:W-:Y:S02]  /*3180*/  MOV R11, R43 ;  /* 0x0000002b000b7202 */ /* 0x000fe40000000f00 */
        /* <DEDUP_REMOVED lines=8> */
[----:B------:R-:W-:Y:S01]  /*3210*/  ISETP.GE.AND.EX P4, PT, R40, UR17, PT, P1 ;  /* 0x0000001128007c0c */ /* 0x000fe2000bf86310 */
[----:B------:R0:W-:Y:S02]  /*3220*/  STL.64 [R1+0x880], R42 ;  /* 0x0008802a01007387 */ /* 0x0001e40000100a00 */
[----:B0-----:R-:W-:-:S10]  /*3230*/  MOV R42, R10 ;  /* 0x0000000a002a7202 */ /* 0x001fd40000000f00 */
[----:B------:R-:W0:Y:S01]  /*3240*/  @!P4 LDC.64 R14, c[0x0][0x3a0] ;  /* 0x0000e800ff0ecb82 */ /* 0x000e220000000a00 */
[----:B------:R-:W-:-:S07]  /*3250*/  MOV R43, R11 ;  /* 0x0000000b002b7202 */ /* 0x000fce0000000f00 */
[----:B------:R-:W1:Y:S01]  /*3260*/  @!P4 LDC.64 R10, c[0x0][0x3f8] ;  /* 0x0000fe00ff0acb82 */ /* 0x000e620000000a00 */
        /* <DEDUP_REMOVED lines=37> */
[----:B------:R-:W-:Y:S02]  /*34c0*/  LOP3.LUT R5, R5, 0xfeffffff, RZ, 0xc0, !PT ;  /* 0xfeffffff05057812 */ /* 0x000fe400078ec0ff */
[----:B0-----:R-:W-:-:S04]  /*34d0*/  @!P2 IADD3 R10, P1, PT, R3, R10, RZ ;  /* 0x0000000a030aa210 */ /* 0x001fc80007f3e0ff */
[----:B------:R-:W-:-:S05]  /*34e0*/  @!P2 IADD3.X R11, PT, PT, R40, R11, RZ, P1, !PT ;  /* 0x0000000b280ba210 */ /* 0x000fca0000ffe4ff */
[----:B------:R0:W-:Y:S01]  /*34f0*/  STL.64 [R1+0x878], R10 ;  /* 0x0008780a01007387 */ /* 0x0001e20000100a00 */
[----:B------:R-:W-:Y:S02]  /*3500*/  @P2 LOP3.LUT R5, R5, 0x1000000, RZ, 0xfc, !PT ;  /* 0x0100000005052812 */ /* 0x000fe400078efcff */
[----:B0-----:R-:W-:Y:S02]  /*3510*/  MOV R10, R44 ;  /* 0x0000002c000a7202 */ /* 0x001fe40000000f00 */
[----:B------:R-:W-:-:S04]  /*3520*/  IADD3 R44, PT, PT, R4, 0x110, RZ ;  /* 0x00000110042c7810 */ /* 0x000fc80007ffe0ff */
[----:B------:R-:W-:Y:S02]  /*3530*/  SHF.R.S32.HI R3, RZ, 0x1f, R44 ;  /* 0x0000001fff037819 */ /* 0x000fe4000001142c */
[----:B------:R-:W-:-:S04]  /*3540*/  ISETP.GE.U32.AND P1, PT, R44, UR16, PT ;  /* 0x000000102c007c0c */ /* 0x000fc8000bf26070 */
[----:B------:R-:W-:-:S13]  /*3550*/  ISETP.GE.AND.EX P2, PT, R3, UR17, PT, P1 ;  /* 0x0000001103007c0c */ /* 0x000fda000bf46310 */
[----:B------:R-:W0:Y:S01]  /*3560*/  @!P2 LDC.64 R14, c[0x0][0x3f8] ;  /* 0x0000fe00ff0eab82 */ /* 0x000e220000000a00 */
        /* <DEDUP_REMOVED lines=10> */
[----:B0-----:R-:W-:-:S04]  /*3610*/  @!P2 IADD3 R44, P1, PT, R40, R14, RZ ;  /* 0x0000000e282ca210 */ /* 0x001fc80007f3e0ff */
[----:B------:R-:W-:Y:S02]  /*3620*/  @!P2 IADD3.X R45, PT, PT, R3, R15, RZ, P1, !PT ;  /* 0x0000000f032da210 */ /* 0x000fe40000ffe4ff */
[----:B------:R-:W0:Y:S03]  /*3630*/  @!P2 LDC.64 R14, c[0x0][0x398] ;  /* 0x0000e600ff0eab82 */ /* 0x000e260000000a00 */
[----:B------:R1:W-:Y:S01]  /*3640*/  STL.64 [R1+0x888], R44 ;  /* 0x0008882c01007387 */ /* 0x0003e20000100a00 */
[----:B0-----:R-:W-:-:S04]  /*3650*/  @!P2 IADD3 R14, P1, PT, R40, R14, RZ ;  /* 0x0000000e280ea210 */ /* 0x001fc80007f3e0ff */
[----:B------:R-:W-:Y:S01]  /*3660*/  @!P2 IADD3.X R15, PT, PT, R3, R15, RZ, P1, !PT ;  /* 0x0000000f030fa210 */ /* 0x000fe20000ffe4ff */
[----:B------:R-:W-:Y:S01]  /*3670*/  HFMA2 R3, -RZ, RZ, 0, 0 ;  /* 0x00000000ff037431 */ /* 0x000fe200000001ff */
[----:B-1----:R-:W-:Y:S02]  /*3680*/  MOV R44, R34 ;  /* 0x00000022002c7202 */ /* 0x002fe40000000f00 */
[----:B------:R-:W-:Y:S02]  /*3690*/  MOV R45, R35 ;  /* 0x00000023002d7202 */ /* 0x000fe40000000f00 */
[----:B------:R-:W2:Y:S04]  /*36a0*/  LDL.LU.64 R34, [R1+0x8a0] ;  /* 0x0008a00001227983 */ /* 0x000ea80000300a00 */
[----:B------:R-:W3:Y:S01]  /*36b0*/  @!P0 LDG.E R3, desc[UR10][R16.64] ;  /* 0x0000000a10038981 */ /* 0x000ee2000c1e1900 */
[----:B------:R-:W-:-:S02]  /*36c0*/  MOV R40, R36 ;  /* 0x0000002400287202 */ /* 0x000fc40000000f00 */
[----:B------:R-:W-:Y:S02]  /*36d0*/  MOV R41, R37 ;  /* 0x0000002500297202 */ /* 0x000fe40000000f00 */
[----:B------:R-:W4:Y:S01]  /*36e0*/  LDL.LU.64 R36, [R1+0x898] ;  /* 0x0008980001247983 */ /* 0x000f220000300a00 */
[----:B------:R-:W-:-:S04]  /*36f0*/  LOP3.LUT R2, R2, 0xfffffffd, RZ, 0xc0, !PT ;  /* 0xfffffffd02027812 */ /* 0x000fc800078ec0ff */
[----:B------:R-:W-:Y:S02]  /*3700*/  @P3 LOP3.LUT R2, R2, 0x2, RZ, 0xfc, !PT ;  /* 0x0000000202023812 */ /* 0x000fe400078efcff */
[C---:B------:R-:W-:Y:S02]  /*3710*/  LOP3.LUT P3, RZ, R0.reuse, 0x400000, RZ, 0xc0, !PT ;  /* 0x0040000000ff7812 */ /* 0x040fe4000786c0ff */
[----:B------:R-:W-:-:S04]  /*3720*/  LOP3.LUT R0, R0, 0xdfffffff, RZ, 0xc0, !PT ;  /* 0xdfffffff00007812 */ /* 0x000fc800078ec0ff */
[----:B------:R-:W-:Y:S01]  /*3730*/  @P0 LOP3.LUT R0, R0, 0x20000000, RZ, 0xfc, !PT ;  /* 0x2000000000000812 */ /* 0x000fe200078efcff */
[----:B------:R0:W-:Y:S02]  /*3740*/  STL.64 [R1+0x890], R14 ;  /* 0x0008900e01007387 */ /* 0x0001e40000100a00 */
[----:B0-----:R-:W-:Y:S02]  /*3750*/  HFMA2 R14, -RZ, RZ, 0, 0 ;  /* 0x00000000ff0e7431 */ /* 0x001fe400000001ff */
[----:B---3--:R0:W-:Y:S02]  /*3760*/  STL [R1+0x418], R3 ;  /* 0x0004180301007387 */ /* 0x0081e40000100800 */
[----:B0-----:R-:W-:-:S06]  /*3770*/  MOV R3, RZ ;  /* 0x000000ff00037202 */ /* 0x001fcc0000000f00 */
[----:B--2---:R-:W2:Y:S01]  /*3780*/  @!P0 LDG.E R3, desc[UR10][R34.64] ;  /* 0x0000000a22038981 */ /* 0x004ea2000c1e1900 */
[----:B------:R-:W-:-:S13]  /*3790*/  LOP3.LUT P0, RZ, R0, 0x1000000, RZ, 0xc0, !PT ;  /* 0x0100000000ff7812 */ /* 0x000fda000780c0ff */
[----:B----4-:R-:W3:Y:S01]  /*37a0*/  @!P0 LDG.E R14, desc[UR10][R36.64] ;  /* 0x0000000a240e8981 */ /* 0x010ee2000c1e1900 */
[----:B------:R-:W-:-:S04]  /*37b0*/  LOP3.LUT R5, R5, 0xff7fffff, RZ, 0xc0, !PT ;  /* 0xff7fffff05057812 */ /* 0x000fc800078ec0ff */
[----:B------:R-:W-:Y:S01]  /*37c0*/  @P2 LOP3.LUT R5, R5, 0x800000, RZ, 0xfc, !PT ;  /* 0x0080000005052812 */ /* 0x000fe200078efcff */
[----:B---3--:R0:W-:Y:S02]  /*37d0*/  STL [R1+0x410], R14 ;  /* 0x0004100e01007387 */ /* 0x0081e40000100800 */
[----:B0-----:R-:W-:-:S06]  /*37e0*/  MOV R14, RZ ;  /* 0x000000ff000e7202 */ /* 0x001fcc0000000f00 */
[----:B------:R0:W3:Y:S04]  /*37f0*/  @!P0 LDG.E R14, desc[UR10][R38.64] ;  /* 0x0000000a260e8981 */ /* 0x0000e8000c1e1900 */
[----:B--2---:R1:W-:Y:S02]  /*3800*/  STL [R1+0x414], R3 ;  /* 0x0004140301007387 */ /* 0x0043e40000100800 */
[----:B-1----:R-:W-:-:S04]  /*3810*/  IADD3 R3, PT, PT, R4, 0x118, RZ ;  /* 0x0000011804037810 */ /* 0x002fc80007ffe0ff */
[----:B------:R-:W-:Y:S02]  /*3820*/  SHF.R.S32.HI R16, RZ, 0x1f, R3 ;  /* 0x0000001fff107819 */ /* 0x000fe40000011403 */
[----:B------:R-:W-:-:S04]  /*3830*/  ISETP.GE.U32.AND P1, PT, R3, UR16, PT ;  /* 0x0000001003007c0c */ /* 0x000fc8000bf26070 */
[----:B------:R-:W-:-:S13]  /*3840*/  ISETP.GE.AND.EX P2, PT, R16, UR17, PT, P1 ;  /* 0x0000001110007c0c */ /* 0x000fda000bf46310 */
[----:B------:R-:W1:Y:S01]  /*3850*/  @!P2 LDC.64 R34, c[0x0][0x3f8] ;  /* 0x0000fe00ff22ab82 */ /* 0x000e620000000a00 */
[----:B------:R-:W-:Y:S02]  /*3860*/  @!P2 MOV R17, R29 ;  /* 0x0000001d0011a202 */ /* 0x000fe40000000f00 */
[----:B------:R-:W-:-:S05]  /*3870*/  LOP3.LUT P0, RZ, R0, 0x200000, RZ, 0xc0, !PT ;  /* 0x0020000000ff7812 */ /* 0x000fca000780c0ff */
[----:B0-----:R-:W0:Y:S01]  /*3880*/  @!P2 LDC.64 R38, c[0x0][0x398] ;  /* 0x0000e600ff26ab82 */ /* 0x001e220000000a00 */
[----:B-1----:R-:W-:Y:S01]  /*3890*/  @!P2 IMAD R36, R16, R34, RZ ;  /* 0x000000221024a224 */ /* 0x002fe200078e02ff */
[----:B------:R-:W-:-:S03]  /*38a0*/  @!P2 MOV R16, R6 ;  /* 0x000000060010a202 */ /* 0x000fc60000000f00 */
[C---:B------:R-:W-:Y:S02]  /*38b0*/  @!P2 IMAD R36, R3.reuse, R35, R36 ;  /* 0x000000230324a224 */ /* 0x040fe400078e0224 */
[----:B------:R-:W-:Y:S02]  /*38c0*/  @!P2 IMAD.WIDE.U32 R34, R3, R34, R16 ;  /* 0x000000220322a225 */ /* 0x000fe400078e0010 */
[----:B------:R-:W1:Y:S03]  /*38d0*/  @!P2 LDC.64 R16, c[0x0][0x3a0] ;  /* 0x0000e800ff10ab82 */ /* 0x000e660000000a00 */
[----:B------:R-:W-:Y:S02]  /*38e0*/  @!P2 IADD3 R3, PT, PT, R35, R36, RZ ;  /* 0x000000242303a210 */ /* 0x000fe40007ffe0ff */
[----:B------:R-:W2:Y:S04]  /*38f0*/  LDL.64 R36, [R1+0x218] ;  /* 0x0002180001247983 */ /* 0x000ea80000100a00 */
[----:B---3--:R3:W-:Y:S02]  /*3900*/  STL [R1+0x40c], R14 ;  /* 0x00040c0e01007387 */ /* 0x0087e40000100800 */
[----:B---3--:R-:W-:-:S06]  /*3910*/  HFMA2 R14, -RZ, RZ, 0, 0 ;  /* 0x00000000ff0e7431 */ /* 0x008fcc00000001ff */
[----:B------:R-:W3:Y:S04]  /*3920*/  @!P5 LDG.E R14, desc[UR10][R18.64] ;  /* 0x0000000a120ed981 */ /* 0x000ee8000c1e1900 */
[----:B---3--:R3:W-:Y:S02]  /*3930*/  STL [R1+0x408], R14 ;  /* 0x0004080e01007387 */ /* 0x0087e40000100800 */
[----:B---3--:R-:W-:-:S06]  /*3940*/  HFMA2 R14, -RZ, RZ, 0, 0 ;  /* 0x00000000ff0e7431 */ /* 0x008fcc00000001ff */
[----:B--2---:R-:W2:Y:S04]  /*3950*/  @!P3 LDG.E R14, desc[UR10][R36.64] ;  /* 0x0000000a240eb981 */ /* 0x004ea8000c1e1900 */
[----:B--2---:R2:W-:Y:S02]  /*3960*/  STL [R1+0x400], R14 ;  /* 0x0004000e01007387 */ /* 0x0045e40000100800 */
[----:B--2---:R-:W-:-:S06]  /*3970*/  MOV R14, RZ ;  /* 0x000000ff000e7202 */ /* 0x004fcc0000000f00 */
[----:B------:R-:W2:Y:S01]  /*3980*/  @!P3 LDG.E R14, desc[UR10][R32.64] ;  /* 0x0000000a200eb981 */ /* 0x000ea2000c1e1900 */
[C---:B------:R-:W-:Y:S02]  /*3990*/  @!P2 SHF.L.U64.HI R3, R34.reuse, 0x1, R3 ;  /* 0x000000012203a819 */ /* 0x040fe40000010203 */
[----:B------:R-:W-:-:S04]  /*39a0*/  @!P2 SHF.L.U32 R34, R34, 0x1, RZ ;  /* 0x000000012222a819 */ /* 0x000fc800000006ff */
[----:B-1----:R-:W-:-:S04]  /*39b0*/  @!P2 IADD3 R16, P1, PT, R34, R16, RZ ;  /* 0x000000102210a210 */ /* 0x002fc80007f3e0ff */
[----:B------:R-:W-:Y:S02]  /*39c0*/  @!P2 IADD3.X R17, PT, PT, R3, R17, RZ, P1, !PT ;  /* 0x000000110311a210 */ /* 0x000fe40000ffe4ff */
[----:B0-----:R-:W-:-:S04]  /*39d0*/  @!P2 IADD3 R38, P1, PT, R34, R38, RZ ;  /* 0x000000262226a210 */ /* 0x001fc80007f3e0ff */
[----:B------:R-:W-:Y:S02]  /*39e0*/  @!P2 IADD3.X R39, PT, PT, R3, R39, RZ, P1, !PT ;  /* 0x000000270327a210 */ /* 0x000fe40000ffe4ff */
[----:B------:R-:W-:-:S06]  /*39f0*/  MOV R3, RZ ;  /* 0x000000ff00037202 */ /* 0x000fcc0000000f00 */
[----:B------:R-:W3:Y:S04]  /*3a00*/  @!P5 LDG.E R3, desc[UR10][R20.64] ;  /* 0x0000000a1403d981 */ /* 0x000ee8000c1e1900 */
[----:B--2---:R0:W-:Y:S02]  /*3a10*/  STL [R1+0x3fc], R14 ;  /* 0x0003fc0e01007387 */ /* 0x0041e40000100800 */
[----:B0-----:R-:W-:-:S06]  /*3a20*/  HFMA2 R14, -RZ, RZ, 0, 0 ;  /* 0x00000000ff0e7431 */ /* 0x001fcc00000001ff */
[----:B------:R-:W2:Y:S01]  /*3a30*/  @!P0 LDG.E R14, desc[UR10][R22.64] ;  /* 0x0000000a160e8981 */ /* 0x000ea2000c1e1900 */
[----:B------:R-:W-:-:S04]  /*3a40*/  LOP3.LUT R5, R5, 0xffbfffff, RZ, 0xc0, !PT ;  /* 0xffbfffff05057812 */ /* 0x000fc800078ec0ff */
[----:B------:R-:W-:Y:S02]  /*3a50*/  @P2 LOP3.LUT R5, R5, 0x400000, RZ, 0xfc, !PT ;  /* 0x0040000005052812 */ /* 0x000fe400078efcff */
[----:B------:R-:W-:Y:S02]  /*3a60*/  LOP3.LUT P2, RZ, R0, 0x100000, RZ, 0xc0, !PT ;  /* 0x0010000000ff7812 */ /* 0x000fe4000784c0ff */
[----:B------:R-:W-:Y:S01]  /*3a70*/  IADD3 R34, PT, PT, R4, 0x120, RZ ;  /* 0x0000012004227810 */ /* 0x000fe20007ffe0ff */
[----:B---3--:R0:W-:Y:S03]  /*3a80*/  STL [R1+0x404], R3 ;  /* 0x0004040301007387 */ /* 0x0081e60000100800 */
[----:B------:R-:W-:Y:S02]  /*3a90*/  ISETP.GE.U32.AND P1, PT, R34, UR16, PT ;  /* 0x0000001022007c0c */ /* 0x000fe4000bf26070 */
        /* <DEDUP_REMOVED lines=13> */
[----:B--2---:R2:W-:Y:S02]  /*3b70*/  STL [R1+0x3f8], R14 ;  /* 0x0003f80e01007387 */ /* 0x0045e40000100800 */
[----:B--2---:R-:W-:-:S06]  /*3b80*/  HFMA2 R14, -RZ, RZ, 0, 0 ;  /* 0x00000000ff0e7431 */ /* 0x004fcc00000001ff */
[----:B------:R-:W2:Y:S01]  /*3b90*/  @!P2 LDG.E R14, desc[UR10][R26.64] ;  /* 0x0000000a1a0ea981 */ /* 0x000ea2000c1e1900 */
[----:B0-----:R-:W-:-:S04]  /*3ba0*/  @!P5 IADD3 R18, P1, PT, R32, R18, RZ ;  /* 0x000000122012d210 */ /* 0x001fc80007f3e0ff */
[----:B------:R-:W-:Y:S02]  /*3bb0*/  @!P5 IADD3.X R19, PT, PT, R3, R19, RZ, P1, !PT ;  /* 0x000000130313d210 */ /* 0x000fe40000ffe4ff */
[----:B-1----:R-:W-:-:S04]  /*3bc0*/  @!P5 IADD3 R20, P1, PT, R32, R20, RZ ;  /* 0x000000142014d210 */ /* 0x002fc80007f3e0ff */
[----:B------:R-:W-:Y:S02]  /*3bd0*/  @!P5 IADD3.X R21, PT, PT, R3, R21, RZ, P1, !PT ;  /* 0x000000150315d210 */ /* 0x000fe40000ffe4ff */
[----:B------:R-:W-:-:S06]  /*3be0*/  MOV R3, RZ ;  /* 0x000000ff00037202 */ /* 0x000fcc0000000f00 */
[----:B------:R-:W3:Y:S01]  /*3bf0*/  @!P0 LDG.E R3, desc[UR10][R24.64] ;  /* 0x0000000a18038981 */ /* 0x000ee2000c1e1900 */
[----:B------:R-:W-:Y:S02]  /*3c00*/  MOV R36, R40 ;  /* 0x0000002800247202 */ /* 0x000fe40000000f00 */
[----:B------:R-:W-:Y:S02]  /*3c10*/  MOV R37, R41 ;  /* 0x0000002900257202 */ /* 0x000fe40000000f00 */
[----:B------:R-:W4:Y:S04]  /*3c20*/  LDL.64 R40, [R1+0x210] ;  /* 0x0002100001287983 */ /* 0x000f280000100a00 */
[----:B--2---:R0:W-:Y:S02]  /*3c30*/  STL [R1+0x3f0], R14 ;  /* 0x0003f00e01007387 */ /* 0x0041e40000100800 */
[----:B0-----:R-:W-:-:S06]  /*3c40*/  MOV R14, RZ ;  /* 0x000000ff000e7202 */ /* 0x001fcc0000000f00 */
[----:B------:R-:W2:Y:S04]  /*3c50*/  @!P2 LDG.E R14, desc[UR10][R30.64] ;  /* 0x0000000a1e0ea981 */ /* 0x000ea8000c1e1900 */
[----:B---3--:R0:W-:Y:S02]  /*3c60*/  STL [R1+0x3f4], R3 ;  /* 0x0003f40301007387 */ /* 0x0081e40000100800 */
[----:B0-----:R-:W-:-:S04]  /*3c70*/  IADD3 R3, PT, PT, R4, 0x128, RZ ;  /* 0x0000012804037810 */ /* 0x001fc80007ffe0ff */
[----:B------:R-:W-:Y:S02]  /*3c80*/  SHF.R.S32.HI R24, RZ, 0x1f, R3 ;  /* 0x0000001fff187819 */ /* 0x000fe40000011403 */
[----:B------:R-:W-:-:S04]  /*3c90*/  ISETP.GE.U32.AND P1, PT, R3, UR16, PT ;  /* 0x0000001003007c0c */ /* 0x000fc8000bf26070 */
[----:B------:R-:W-:-:S13]  /*3ca0*/  ISETP.GE.AND.EX P0, PT, R24, UR17, PT, P1 ;  /* 0x0000001118007c0c */ /* 0x000fda000bf06310 */
[----:B------:R-:W0:Y:S01]  /*3cb0*/  @!P0 LDC.64 R22, c[0x0][0x3f8] ;  /* 0x0000fe00ff168b82 */ /* 0x000e220000000a00 */
[----:B------:R-:W-:-:S07]  /*3cc0*/  @!P0 MOV R25, R29 ;  /* 0x0000001d00198202 */ /* 0x000fce0000000f00 */
[----:B------:R-:W1:Y:S08]  /*3cd0*/  @!P0 LDC.64 R32, c[0x0][0x3a0] ;  /* 0x0000e800ff208b82 */ /* 0x000e700000000a00 */
[----:B------:R-:W3:Y:S01]  /*3ce0*/  @!P0 LDC.64 R34, c[0x0][0x398] ;  /* 0x0000e600ff228b82 */ /* 0x000ee20000000a00 */
[----:B0-----:R-:W-:Y:S01]  /*3cf0*/  @!P0 IMAD R26, R24, R22, RZ ;  /* 0x00000016181a8224 */ /* 0x001fe200078e02ff */
[----:B------:R-:W-:-:S03]  /*3d00*/  @!P0 MOV R24, R6 ;  /* 0x0000000600188202 */ /* 0x000fc60000000f00 */
[C---:B------:R-:W-:Y:S02]  /*3d10*/  @!P0 IMAD R26, R3.reuse, R23, R26 ;  /* 0x00000017031a8224 */ /* 0x040fe400078e021a */
[----:B------:R-:W-:-:S05]  /*3d20*/  @!P0 IMAD.WIDE.U32 R22, R3, R22, R24 ;  /* 0x0000001603168225 */ /* 0x000fca00078e0018 */
[----:B------:R-:W-:-:S04]  /*3d30*/  @!P0 IADD3 R3, PT, PT, R23, R26, RZ ;  /* 0x0000001a17038210 */ /* 0x000fc80007ffe0ff */
[C---:B------:R-:W-:Y:S02]  /*3d40*/  @!P0 SHF.L.U64.HI R3, R22.reuse, 0x1, R3 ;  /* 0x0000000116038819 */ /* 0x040fe40000010203 */
[----:B------:R-:W-:-:S04]  /*3d50*/  @!P0 SHF.L.U32 R22, R22, 0x1, RZ ;  /* 0x0000000116168819 */ /* 0x000fc800000006ff */
[----:B-1----:R-:W-:Y:S02]  /*3d60*/  @!P0 IADD3 R32, P1, PT, R22, R32, RZ ;  /* 0x0000002016208210 */ /* 0x002fe40007f3e0ff */
[----:B------:R-:W-:Y:S02]  /*3d70*/  LOP3.LUT P3, RZ, R0, 0x80000, RZ, 0xc0, !PT ;  /* 0x0008000000ff7812 */ /* 0x000fe4000786c0ff */
[----:B------:R-:W-:Y:S02]  /*3d80*/  @!P0 IADD3.X R33, PT, PT, R3, R33, RZ, P1, !PT ;  /* 0x0000002103218210 */ /* 0x000fe40000ffe4ff */
[----:B---3--:R-:W-:-:S04]  /*3d90*/  @!P0 IADD3 R34, P1, PT, R22, R34, RZ ;  /* 0x0000002216228210 */ /* 0x008fc80007f3e0ff */
[----:B------:R-:W-:Y:S02]  /*3da0*/  @!P0 IADD3.X R35, PT, PT, R3, R35, RZ, P1, !PT ;  /* 0x0000002303238210 */ /* 0x000fe40000ffe4ff */
[----:B------:R-:W-:-:S06]  /*3db0*/  MOV R3, RZ ;  /* 0x000000ff00037202 */ /* 0x000fcc0000000f00 */
[----:B----4-:R-:W3:Y:S04]  /*3dc0*/  @!P3 LDG.E R3, desc[UR10][R40.64] ;  /* 0x0000000a2803b981 */ /* 0x010ee8000c1e1900 */
[----:B--2---:R0:W-:Y:S02]  /*3dd0*/  STL [R1+0x3ec], R14 ;  /* 0x0003ec0e01007387 */ /* 0x0041e40000100800 */
[----:B0-----:R-:W-:-:S06]  /*3de0*/  HFMA2 R14, -RZ, RZ, 0, 0 ;  /* 0x00000000ff0e7431 */ /* 0x001fcc00000001ff */
[----:B------:R-:W2:Y:S01]  /*3df0*/  @!P3 LDG.E R14, desc[UR10][R36.64] ;  /* 0x0000000a240eb981 */ /* 0x000ea2000c1e1900 */
[----:B------:R-:W-:-:S04]  /*3e00*/  LOP3.LUT R5, R5, 0xffdfffff, RZ, 0xc0, !PT ;  /* 0xffdfffff05057812 */ /* 0x000fc800078ec0ff */
[----:B------:R-:W-:-:S04]  /*3e10*/  @P5 LOP3.LUT R5, R5, 0x200000, RZ, 0xfc, !PT ;  /* 0x0020000005055812 */ /* 0x000fc800078efcff */
[----:B------:R-:W-:-:S04]  /*3e20*/  LOP3.LUT R5, R5, 0xffefffff, RZ, 0xc0, !PT ;  /* 0xffefffff05057812 */ /* 0x000fc800078ec0ff */
[----:B------:R-:W-:Y:S01]  /*3e30*/  @P0 LOP3.LUT R5, R5, 0x100000, RZ, 0xfc, !PT ;  /* 0x0010000005050812 */ /* 0x000fe200078efcff */
[----:B---3--:R0:W-:Y:S02]  /*3e40*/  STL [R1+0x3e4], R3 ;  /* 0x0003e40301007387 */ /* 0x0081e40000100800 */
[----:B0-----:R-:W-:-:S04]  /*3e50*/  IADD3 R3, PT, PT, R4, 0x130, RZ ;  /* 0x0000013004037810 */ /* 0x001fc80007ffe0ff */
[----:B------:R-:W-:Y:S02]  /*3e60*/  SHF.R.S32.HI R22, RZ, 0x1f, R3 ;  /* 0x0000001fff167819 */ /* 0x000fe40000011403 */
[----:B------:R-:W-:-:S04]  /*3e70*/  ISETP.GE.U32.AND P1, PT, R3, UR16, PT ;  /* 0x0000001003007c0c */ /* 0x000fc8000bf26070 */
[----:B------:R-:W-:Y:S02]  /*3e80*/  ISETP.GE.AND.EX P0, PT, R22, UR17, PT, P1 ;  /* 0x0000001116007c0c */ /* 0x000fe4000bf06310 */
[----:B------:R-:W-:Y:S01]  /*3e90*/  LOP3.LUT P1, RZ, R0, 0x40000, RZ, 0xc0, !PT ;  /* 0x0004000000ff7812 */ /* 0x000fe2000782c0ff */
[----:B--2---:R0:W-:Y:S02]  /*3ea0*/  STL [R1+0x3e8], R14 ;  /* 0x0003e80e01007387 */ /* 0x0041e40000100800 */
[----:B0-----:R-:W-:-:S10]  /*3eb0*/  HFMA2 R14, -RZ, RZ, 0, 0 ;  /* 0x00000000ff0e7431 */ /* 0x001fd400000001ff */
[----:B------:R0:W2:Y:S02]  /*3ec0*/  @!P1 LDG.E R14, desc[UR10][R8.64] ;  /* 0x0000000a080e9981 */ /* 0x0000a4000c1e1900 */
[----:B0-----:R-:W-:-:S06]  /*3ed0*/  HFMA2 R8, -RZ, RZ, 0, 0 ;  /* 0x00000000ff087431 */ /* 0x001fcc00000001ff */
[----:B------:R0:W3:Y:S02]  /*3ee0*/  @!P1 LDG.E R8, desc[UR10][R12.64] ;  /* 0x0000000a0c089981 */ /* 0x0000e4000c1e1900 */
[----:B0-----:R-:W-:Y:S02]  /*3ef0*/  @!P0 MOV R12, R6 ;  /* 0x00000006000c8202 */ /* 0x001fe40000000f00 */
[----:B------:R-:W-:Y:S02]  /*3f00*/  @!P0 MOV R13, R29 ;  /* 0x0000001d000d8202 */ /* 0x000fe40000000f00 */
[----:B------:R-:W-:Y:S02]  /*3f10*/  LOP3.LUT P3, RZ, R0, 0x10000, RZ, 0xc0, !PT ;  /* 0x0001000000ff7812 */ /* 0x000fe4000786c0ff */
[----:B------:R-:W-:Y:S02]  /*3f20*/  MOV R36, R44 ;  /* 0x0000002c00247202 */ /* 0x000fe40000000f00 */
[----:B------:R-:W-:-:S02]  /*3f30*/  MOV R37, R45 ;  /* 0x0000002d00257202 */ /* 0x000fc40000000f00 */
[----:B------:R-:W4:Y:S01]  /*3f40*/  LDL.LU.64 R44, [R1+0x3a0] ;  /* 0x0003a000012c7983 */ /* 0x000f220000300a00 */
[----:B------:R-:W-:Y:S02]  /*3f50*/  MOV R40, R42 ;  /* 0x0000002a00287202 */ /* 0x000fe40000000f00 */
[----:B------:R-:W-:Y:S02]  /*3f60*/  MOV R41, R43 ;  /* 0x0000002b00297202 */ /* 0x000fe40000000f00 */
[----:B------:R-:W2:Y:S04]  /*3f70*/  LDL.LU.64 R42, [R1+0x388] ;  /* 0x00038800012a7983 */ /* 0x000ea80000300a00 */
[----:B---3--:R0:W-:Y:S02]  /*3f80*/  STL [R1+0x3dc], R8 ;  /* 0x0003dc0801007387 */ /* 0x0081e40000100800 */
[----:B0-----:R-:W0:Y:S02]  /*3f90*/  @!P0 LDC.64 R8, c[0x0][0x3f8] ;  /* 0x0000fe00ff088b82 */ /* 0x001e240000000a00 */
[----:B0-----:R-:W-:-:S06]  /*3fa0*/  @!P0 IMAD R24, R22, R8, RZ ;  /* 0x0000000816188224 */ /* 0x001fcc00078e02ff */
[----:B------:R-:W0:Y:S01]  /*3fb0*/  @!P0 LDC.64 R22, c[0x0][0x3a0] ;  /* 0x0000e800ff168b82 */ /* 0x000e220000000a00 */
[C---:B------:R-:W-:Y:S02]  /*3fc0*/  @!P0 IMAD R24, R3.reuse, R9, R24 ;  /* 0x0000000903188224 */ /* 0x040fe400078e0218 */
[----:B------:R-:W-:-:S05]  /*3fd0*/  @!P0 IMAD.WIDE.U32 R8, R3, R8, R12 ;  /* 0x0000000803088225 */ /* 0x000fca00078e000c */
[----:B------:R-:W-:Y:S02]  /*3fe0*/  @!P0 IADD3 R3, PT, PT, R9, R24, RZ ;  /* 0x0000001809038210 */ /* 0x000fe40007ffe0ff */
[----:B------:R-:W1:Y:S02]  /*3ff0*/  @!P0 LDC.64 R24, c[0x0][0x398] ;  /* 0x0000e600ff188b82 */ /* 0x000e640000000a00 */
[C---:B------:R-:W-:Y:S02]  /*4000*/  @!P0 SHF.L.U64.HI R3, R8.reuse, 0x1, R3 ;  /* 0x0000000108038819 */ /* 0x040fe40000010203 */
[----:B------:R-:W-:-:S04]  /*4010*/  @!P0 SHF.L.U32 R8, R8, 0x1, RZ ;  /* 0x0000000108088819 */ /* 0x000fc800000006ff */
[----:B0-----:R-:W-:-:S04]  /*4020*/  @!P0 IADD3 R22, P1, PT, R8, R22, RZ ;  /* 0x0000001608168210 */ /* 0x001fc80007f3e0ff */
[----:B------:R-:W-:Y:S02]  /*4030*/  @!P0 IADD3.X R23, PT, PT, R3, R23, RZ, P1, !PT ;  /* 0x0000001703178210 */ /* 0x000fe40000ffe4ff */
[----:B-1----:R-:W-:Y:S01]  /*4040*/  @!P0 IADD3 R24, P1, PT, R8, R24, RZ ;  /* 0x0000001808188210 */ /* 0x002fe20007f3e0ff */
[----:B------:R-:W-:-:S06]  /*4050*/  HFMA2 R8, -RZ, RZ, 0, 0 ;  /* 0x00000000ff087431 */ /* 0x000fcc00000001ff */
[----:B------:R-:W3:Y:S01]  /*4060*/  @!P3 LDG.E R8, desc[UR10][R40.64] ;  /* 0x0000000a2808b981 */ /* 0x000ee2000c1e1900 */
[----:B------:R-:W-:Y:S02]  /*4070*/  LOP3.LUT P2, RZ, R0, 0x20000, RZ, 0xc0, !PT ;  /* 0x0002000000ff7812 */ /* 0x000fe4000784c0ff */
[----:B------:R-:W-:Y:S02]  /*4080*/  @!P0 IADD3.X R25, PT, PT, R3, R25, RZ, P1, !PT ;  /* 0x0000001903198210 */ /* 0x000fe40000ffe4ff */
[----:B------:R-:W-:Y:S01]  /*4090*/  MOV R3, RZ ;  /* 0x000000ff00037202 */ /* 0x000fe20000000f00 */
[----:B------:R-:W2:Y:S08]  /*40a0*/  LDL.64 R40, [R1+0x2a8] ;  /* 0x0002a80001287983 */ /* 0x000eb00000100a00 */
[----:B----4-:R-:W4:Y:S04]  /*40b0*/  @!P2 LDG.E R3, desc[UR10][R44.64] ;  /* 0x0000000a2c03a981 */ /* 0x010f28000c1e1900 */
[----:B---3--:R0:W-:Y:S02]  /*40c0*/  STL [R1+0x3d0], R8 ;  /* 0x0003d00801007387 */ /* 0x0081e40000100800 */
[----:B0-----:R-:W-:-:S06]  /*40d0*/  MOV R8, RZ ;  /* 0x000000ff00087202 */ /* 0x001fcc0000000f00 */
[----:B--2---:R-:W2:Y:S04]  /*40e0*/  @!P3 LDG.E R8, desc[UR10][R42.64] ;  /* 0x0000000a2a08b981 */ /* 0x004ea8000c1e1900 */
[----:B------:R0:W-:Y:S01]  /*40f0*/  STL [R1+0x3e0], R14 ;  /* 0x0003e00e01007387 */ /* 0x0001e20000100800 */
[----:B------:R-:W-:-:S03]  /*4100*/  IADD3 R26, PT, PT, R4, 0x138, RZ ;  /* 0x00000138041a7810 */ /* 0x000fc60007ffe0ff */
[----:B----4-:R1:W-:Y:S01]  /*4110*/  STL [R1+0x3d4], R3 ;  /* 0x0003d40301007387 */ /* 0x0103e20000100800 */
[----:B------:R-:W-:Y:S02]  /*4120*/  LOP3.LUT R5, R5, 0xfff7ffff, RZ, 0xc0, !PT ;  /* 0xfff7ffff05057812 */ /* 0x000fe400078ec0ff */
[----:B------:R-:W-:Y:S01]  /*4130*/  MOV R44, R10 ;  /* 0x0000000a002c7202 */ /* 0x000fe20000000f00 */
[----:B------:R-:W3:Y:S01]  /*4140*/  LDL.64 R42, [R1+0x2a0] ;  /* 0x0002a000012a7983 */ /* 0x000ee20000100a00 */
[----:B0-----:R-:W-:Y:S01]  /*4150*/  HFMA2 R14, -RZ, RZ, 0, 0 ;  /* 0x00000000ff0e7431 */ /* 0x001fe200000001ff */
[----:B------:R-:W-:Y:S02]  /*4160*/  ISETP.GE.U32.AND P1, PT, R26, UR16, PT ;  /* 0x000000101a007c0c */ /* 0x000fe4000bf26070 */
[----:B-1----:R-:W-:-:S03]  /*4170*/  SHF.R.S32.HI R3, RZ, 0x1f, R26 ;  /* 0x0000001fff037819 */ /* 0x002fc6000001141a */
[----:B------:R-:W4:Y:S01]  /*4180*/  @!P2 LDG.E R14, desc[UR10][R36.64] ;  /* 0x0000000a240ea981 */ /* 0x000f22000c1e1900 */
[----:B------:R-:W-:-:S13]  /*4190*/  ISETP.GE.AND.EX P2, PT, R3, UR17, PT, P1 ;  /* 0x0000001103007c0c */ /* 0x000fda000bf46310 */
[----:B------:R-:W-:Y:S01]  /*41a0*/  @!P2 MOV R12, R6 ;  /* 0x00000006000ca202 */ /* 0x000fe20000000f00 */
[----:B------:R-:W0:Y:S01]  /*41b0*/  @!P2 LDC.64 R30, c[0x0][0x398] ;  /* 0x0000e600ff1eab82 */ /* 0x000e220000000a00 */
[----:B------:R-:W-:Y:S02]  /*41c0*/  @!P2 MOV R13, R29 ;  /* 0x0000001d000da202 */ /* 0x000fe40000000f00 */
[----:B------:R-:W-:Y:S02]  /*41d0*/  @P0 LOP3.LUT R5, R5, 0x80000, RZ, 0xfc, !PT ;  /* 0x0008000005050812 */ /* 0x000fe400078efcff */
[----:B------:R-:W-:Y:S02]  /*41e0*/  LOP3.LUT P0, RZ, R0, 0x4000, RZ, 0xc0, !PT ;  /* 0x0000400000ff7812 */ /* 0x000fe4000780c0ff */
[----:B------:R-:W-:Y:S02]  /*41f0*/  MOV R45, R11 ;  /* 0x0000000b002d7202 */ /* 0x000fe40000000f00 */
[----:B------:R-:W3:Y:S04]  /*4200*/  LDL.LU.64 R10, [R1+0x380] ;  /* 0x00038000010a7983 */ /* 0x000ee80000300a00 */
[----:B--2---:R1:W-:Y:S02]  /*4210*/  STL [R1+0x3cc], R8 ;  /* 0x0003cc0801007387 */ /* 0x0043e40000100800 */
[----:B-1----:R-:W1:Y:S02]  /*4220*/  @!P2 LDC.64 R8, c[0x0][0x3f8] ;  /* 0x0000fe00ff08ab82 */ /* 0x002e640000000a00 */
        /* <DEDUP_REMOVED lines=9> */
[----:B0-----:R-:W-:Y:S01]  /*42c0*/  @!P2 IADD3 R30, P1, PT, R8, R30, RZ ;  /* 0x0000001e081ea210 */ /* 0x001fe20007f3e0ff */
[----:B------:R-:W-:-:S06]  /*42d0*/  HFMA2 R8, -RZ, RZ, 0, 0 ;  /* 0x00000000ff087431 */ /* 0x000fcc00000001ff */
[----:B------:R-:W2:Y:S01]  /*42e0*/  @!P0 LDG.E R8, desc[UR10][R40.64] ;  /* 0x0000000a28088981 */ /* 0x000ea2000c1e1900 */
[----:B------:R-:W-:Y:S02]  /*42f0*/  @!P2 IADD3.X R31, PT, PT, R3, R31, RZ, P1, !PT ;  /* 0x0000001f031fa210 */ /* 0x000fe40000ffe4ff */
[----:B------:R-:W-:-:S06]  /*4300*/  MOV R3, RZ ;  /* 0x000000ff00037202 */ /* 0x000fcc0000000f00 */
[----:B---3--:R-:W3:Y:S04]  /*4310*/  @!P6 LDG.E R3, desc[UR10][R10.64] ;  /* 0x0000000a0a03e981 */ /* 0x008ee8000c1e1900 */
[----:B----4-:R0:W-:Y:S01]  /*4320*/  STL [R1+0x3d8], R14 ;  /* 0x0003d80e01007387 */ /* 0x0101e20000100800 */
[----:B------:R-:W-:Y:S02]  /*4330*/  IADD3 R36, PT, PT, R4, 0x140, RZ ;  /* 0x0000014004247810 */ /* 0x000fe40007ffe0ff */
[----:B------:R-:W-:Y:S01]  /*4340*/  LOP3.LUT P3, RZ, R0, 0x2000, RZ, 0xc0, !PT ;  /* 0x0000200000ff7812 */ /* 0x000fe2000786c0ff */
[----:B------:R-:W4:Y:S01]  /*4350*/  LDL.64 R40, [R1+0x288] ;  /* 0x0002880001287983 */ /* 0x000f220000100a00 */
[----:B------:R-:W-:-:S03]  /*4360*/  LOP3.LUT R5, R5, 0xfffbffff, RZ, 0xc0, !PT ;  /* 0xfffbffff05057812 */ /* 0x000fc600078ec0ff */
[----:B------:R-:W4:Y:S01]  /*4370*/  LDL.LU.64 R10, [R1+0x370] ;  /* 0x00037000010a7983 */ /* 0x000f220000300a00 */
[----:B0-----:R-:W-:-:S06]  /*4380*/  HFMA2 R14, -RZ, RZ, 0, 0 ;  /* 0x00000000ff0e7431 */ /* 0x001fcc00000001ff */
[----:B------:R-:W4:Y:S04]  /*4390*/  @!P6 LDG.E R14, desc[UR10][R44.64] ;  /* 0x0000000a2c0ee981 */ /* 0x000f28000c1e1900 */
[----:B------:R-:W4:Y:S04]  /*43a0*/  LDL.LU.64 R44, [R1+0x378] ;  /* 0x00037800012c7983 */ /* 0x000f280000300a00 */
[----:B--2---:R0:W-:Y:S02]  /*43b0*/  STL [R1+0x38c], R8 ;  /* 0x00038c0801007387 */ /* 0x0041e40000100800 */
[----:B0-----:R-:W-:-:S06]  /*43c0*/  MOV R8, RZ ;  /* 0x000000ff00087202 */ /* 0x001fcc0000000f00 */
[----:B------:R-:W2:Y:S01]  /*43d0*/  @!P0 LDG.E R8, desc[UR10][R42.64] ;  /* 0x0000000a2a088981 */ /* 0x000ea2000c1e1900 */
[----:B------:R-:W-:-:S03]  /*43e0*/  ISETP.GE.U32.AND P1, PT, R36, UR16, PT ;  /* 0x0000001024007c0c */ /* 0x000fc6000bf26070 */
[----:B---3--:R0:W-:Y:S01]  /*43f0*/  STL [R1+0x3c4], R3 ;  /* 0x0003c40301007387 */ /* 0x0081e20000100800 */
[----:B------:R-:W-:-:S03]  /*4400*/  @P2 LOP3.LUT R5, R5, 0x40000, RZ, 0xfc, !PT ;  /* 0x0004000005052812 */ /* 0x000fc600078efcff */
[----:B------:R-:W3:Y:S01]  /*4410*/  LDL.64 R42, [R1+0x270] ;  /* 0x00027000012a7983 */ /* 0x000ee20000100a00 */
[----:B0-----:R-:W-:-:S04]  /*4420*/  SHF.R.S32.HI R3, RZ, 0x1f, R36 ;  /* 0x0000001fff037819 */ /* 0x001fc80000011424 */
[----:B------:R-:W-:-:S13]  /*4430*/  ISETP.GE.AND.EX P6, PT, R3, UR17, PT, P1 ;  /* 0x0000001103007c0c */ /* 0x000fda000bfc6310 */
[----:B------:R-:W-:Y:S02]  /*4440*/  @!P6 MOV R12, R6 ;  /* 0x00000006000ce202 */ /* 0x000fe40000000f00 */
[----:B------:R-:W-:Y:S01]  /*4450*/  @!P6 MOV R13, R29 ;  /* 0x0000001d000de202 */ /* 0x000fe20000000f00 */
[----:B----4-:R-:W-:Y:S04]  /*4460*/  STL [R1+0x3c8], R14 ;  /* 0x0003c80e01007387 */ /* 0x010fe80000100800 */
[----:B--2---:R0:W-:Y:S02]  /*4470*/  STL [R1+0x3b0], R8 ;  /* 0x0003b00801007387 */ /* 0x0041e40000100800 */
[----:B0-----:R-:W0:Y:S02]  /*4480*/  @!P6 LDC.64 R8, c[0x0][0x3f8] ;  /* 0x0000fe00ff08eb82 */ /* 0x001e240000000a00 */
[----:B0-----:R-:W-:-:S02]  /*4490*/  @!P6 IMAD R3, R3, R8, RZ ;  /* 0x000000080303e224 */ /* 0x001fc400078e02ff */
        /* <DEDUP_REMOVED lines=10> */
[----:B------:R-:W-:-:S06]  /*4540*/  HFMA2 R8, -RZ, RZ, 0, 0 ;  /* 0x00000000ff087431 */ /* 0x000fcc00000001ff */
[----:B------:R-:W2:Y:S01]  /*4550*/  @!P3 LDG.E R8, desc[UR10][R44.64] ;  /* 0x0000000a2c08b981 */ /* 0x000ea2000c1e1900 */
[----:B------:R-:W-:Y:S02]  /*4560*/  LOP3.LUT P2, RZ, R0, 0x1000, RZ, 0xc0, !PT ;  /* 0x0000100000ff7812 */ /* 0x000fe4000784c0ff */
[----:B------:R-:W-:Y:S02]  /*4570*/  @!P6 IADD3.X R13, PT, PT, R3, R9, RZ, P1, !PT ;  /* 0x00000009030de210 */ /* 0x000fe40000ffe4ff */
[----:B------:R-:W-:Y:S01]  /*4580*/  MOV R3, RZ ;  /* 0x000000ff00037202 */ /* 0x000fe20000000f00 */
[----:B------:R-:W4:Y:S05]  /*4590*/  LDL.LU.64 R44, [R1+0x368] ;  /* 0x00036800012c7983 */ /* 0x000f2a0000300a00 */
[----:B------:R-:W3:Y:S04]  /*45a0*/  @!P3 LDG.E R3, desc[UR10][R10.64] ;  /* 0x0000000a0a03b981 */ /* 0x000ee8000c1e1900 */
[----:B--2---:R0:W-:Y:S01]  /*45b0*/  STL [R1+0x3c0], R8 ;  /* 0x0003c00801007387 */ /* 0x0041e20000100800 */
[----:B------:R-:W-:-:S03]  /*45c0*/  IADD3 R36, PT, PT, R4, 0x148, RZ ;  /* 0x0000014804247810 */ /* 0x000fc60007ffe0ff */
[----:B------:R-:W-:Y:S04]  /*45d0*/  @!P6 STL.64 [R1+0x2a0], R12 ;  /* 0x0002a00c0100e387 */ /* 0x000fe80000100a00 */
[----:B------:R-:W-:Y:S01]  /*45e0*/  @!P6 STL.64 [R1+0x2a8], R14 ;  /* 0x0002a80e0100e387 */ /* 0x000fe20000100a00 */
[----:B0-----:R-:W-:Y:S01]  /*45f0*/  HFMA2 R8, -RZ, RZ, 0, 0 ;  /* 0x00000000ff087431 */ /* 0x001fe200000001ff */
[----:B------:R-:W-:Y:S02]  /*4600*/  LOP3.LUT R0, R0, 0x7fffffff, RZ, 0xc0, !PT ;  /* 0x7fffffff00007812 */ /* 0x000fe400078ec0ff */
[----:B------:R-:W2:Y:S04]  /*4610*/  LDL.LU.64 R10, [R1+0x360] ;  /* 0x00036000010a7983 */ /* 0x000ea80000300a00 */
[----:B------:R-:W4:Y:S01]  /*4620*/  @!P2 LDG.E R8, desc[UR10][R40.64] ;  /* 0x0000000a2808a981 */ /* 0x000f22000c1e1900 */
[----:B------:R-:W-:-:S03]  /*4630*/  ISETP.GE.U32.AND P1, PT, R36, UR16, PT ;  /* 0x0000001024007c0c */ /* 0x000fc6000bf26070 */
[----:B---3--:R-:W-:Y:S01]  /*4640*/  STL [R1+0x3bc], R3 ;  /* 0x0003bc0301007387 */ /* 0x008fe20000100800 */
[----:B------:R-:W-:Y:S02]  /*4650*/  LOP3.LUT R5, R5, 0xfffdffff, RZ, 0xc0, !PT ;  /* 0xfffdffff05057812 */ /* 0x000fe400078ec0ff */
[----:B------:R-:W-:Y:S01]  /*4660*/  @P6 LOP3.LUT R0, R0, 0x80000000, RZ, 0xfc, !PT ;  /* 0x8000000000006812 */ /* 0x000fe200078efcff */
[----:B------:R-:W3:Y:S04]  /*4670*/  LDL.64 R40, [R1+0x298] ;  /* 0x0002980001287983 */ /* 0x000ee80000100a00 */
[----:B----4-:R0:W-:Y:S02]  /*4680*/  STL [R1+0x3b8], R8 ;  /* 0x0003b80801007387 */ /* 0x0101e40000100800 */
[----:B0-----:R-:W-:-:S06]  /*4690*/  MOV R8, RZ ;  /* 0x000000ff00087202 */ /* 0x001fcc0000000f00 */
[----:B------:R-:W4:Y:S01]  /*46a0*/  @!P2 LDG.E R8, desc[UR10][R42.64] ;  /* 0x0000000a2a08a981 */ /* 0x000f22000c1e1900 */
[----:B------:R-:W-:-:S04]  /*46b0*/  SHF.R.S32.HI R3, RZ, 0x1f, R36 ;  /* 0x0000001fff037819 */ /* 0x000fc80000011424 */
[----:B------:R-:W-:Y:S02]  /*46c0*/  ISETP.GE.AND.EX P3, PT, R3, UR17, PT, P1 ;  /* 0x0000001103007c0c */ /* 0x000fe4000bf66310 */
[----:B------:R-:W-:Y:S02]  /*46d0*/  @P6 LOP3.LUT R5, R5, 0x20000, RZ, 0xfc, !PT ;  /* 0x0002000005056812 */ /* 0x000fe400078efcff */
[----:B------:R-:W-:Y:S01]  /*46e0*/  LOP3.LUT P0, RZ, R0, 0x400, RZ, 0xc0, !PT ;  /* 0x0000040000ff7812 */ /* 0x000fe2000780c0ff */
[----:B------:R-:W3:Y:S08]  /*46f0*/  LDL.64 R42, [R1+0x290] ;  /* 0x00029000012a7983 */ /* 0x000ef00000100a00 */
[----:B------:R-:W-:-:S02]  /*4700*/  @!P3 MOV R12, R6 ;  /* 0x00000006000cb202 */ /* 0x000fc40000000f00 */
[----:B------:R-:W-:Y:S02]  /*4710*/  @!P3 MOV R13, R29 ;  /* 0x0000001d000db202 */ /* 0x000fe40000000f00 */
[----:B------:R-:W-:Y:S01]  /*4720*/  LOP3.LUT P6, RZ, R0, 0x800, RZ, 0xc0, !PT ;  /* 0x0000080000ff7812 */ /* 0x000fe200078cc0ff */
        /* <DEDUP_REMOVED lines=14> */
[----:B------:R-:W4:Y:S01]  /*4810*/  @!P6 LDG.E R8, desc[UR10][R44.64] ;  /* 0x0000000a2c08e981 */ /* 0x000f22000c1e1900 */
[----:B------:R-:W-:Y:S02]  /*4820*/  @!P3 IADD3.X R13, PT, PT, R3, R9, RZ, P1, !PT ;  /* 0x00000009030db210 */ /* 0x000fe40000ffe4ff */
[----:B------:R-:W-:-:S06]  /*4830*/  MOV R3, RZ ;  /* 0x000000ff00037202 */ /* 0x000fcc0000000f00 */
[----:B--2---:R-:W2:Y:S04]  /*4840*/  @!P6 LDG.E R3, desc[UR10][R10.64] ;  /* 0x0000000a0a03e981 */ /* 0x004ea8000c1e1900 */
[----:B------:R-:W2:Y:S04]  /*4850*/  LDL.LU.64 R44, [R1+0x358] ;  /* 0x00035800012c7983 */ /* 0x000ea80000300a00 */
[----:B------:R-:W2:Y:S04]  /*4860*/  LDL.LU.64 R10, [R1+0x350] ;  /* 0x00035000010a7983 */ /* 0x000ea80000300a00 */
[----:B----4-:R0:W-:Y:S02]  /*4870*/  STL [R1+0x3ac], R8 ;  /* 0x0003ac0801007387 */ /* 0x0101e40000100800 */
[----:B0-----:R-:W-:-:S06]  /*4880*/  HFMA2 R8, -RZ, RZ, 0, 0 ;  /* 0x00000000ff087431 */ /* 0x001fcc00000001ff */
[----:B---3--:R-:W3:Y:S01]  /*4890*/  @!P0 LDG.E R8, desc[UR10][R40.64] ;  /* 0x0000000a28088981 */ /* 0x008ee2000c1e1900 */
[----:B------:R-:W-:-:S03]  /*48a0*/  IADD3 R36, PT, PT, R4, 0x150, RZ ;  /* 0x0000015004247810 */ /* 0x000fc60007ffe0ff */
[----:B--2---:R-:W-:Y:S01]  /*48b0*/  STL [R1+0x3a8], R3 ;  /* 0x0003a80301007387 */ /* 0x004fe20000100800 */
[----:B------:R-:W-:-:S03]  /*48c0*/  ISETP.GE.U32.AND P1, PT, R36, UR16, PT ;  /* 0x0000001024007c0c */ /* 0x000fc6000bf26070 */
[----:B------:R-:W-:Y:S04]  /*48d0*/  @!P3 STL.64 [R1+0x270], R12 ;  /* 0x0002700c0100b387 */ /* 0x000fe80000100a00 */
[----:B------:R-:W-:Y:S01]  /*48e0*/  @!P3 STL.64 [R1+0x288], R14 ;  /* 0x0002880e0100b387 */ /* 0x000fe20000100a00 */
[----:B------:R-:W-:-:S03]  /*48f0*/  LOP3.LUT P2, RZ, R0, 0x200, RZ, 0xc0, !PT ;  /* 0x0000020000ff7812 */ /* 0x000fc6000784c0ff */
[----:B------:R-:W2:Y:S04]  /*4900*/  LDL.64 R40, [R1+0x268] ;  /* 0x0002680001287983 */ /* 0x000ea80000100a00 */
[----:B---3--:R0:W-:Y:S02]  /*4910*/  STL [R1+0x3a4], R8 ;  /* 0x0003a40801007387 */ /* 0x0081e40000100800 */
[----:B0-----:R-:W-:-:S06]  /*4920*/  MOV R8, RZ ;  /* 0x000000ff00087202 */ /* 0x001fcc0000000f00 */
[----:B------:R-:W3:Y:S01]  /*4930*/  @!P0 LDG.E R8, desc[UR10][R42.64] ;  /* 0x0000000a2a088981 */ /* 0x000ee2000c1e1900 */
[----:B------:R-:W-:-:S04]  /*4940*/  SHF.R.S32.HI R3, RZ, 0x1f, R36 ;  /* 0x0000001fff037819 */ /* 0x000fc80000011424 */
[----:B------:R-:W-:Y:S01]  /*4950*/  ISETP.GE.AND.EX P6, PT, R3, UR17, PT, P1 ;  /* 0x0000001103007c0c */ /* 0x000fe2000bfc6310 */
[----:B------:R-:W4:-:S12]  /*4960*/  LDL.64 R42, [R1+0x258] ;  /* 0x00025800012a7983 */ /* 0x000f180000100a00 */
[----:B------:R-:W-:Y:S02]  /*4970*/  @!P6 MOV R12, R6 ;  /* 0x00000006000ce202 */ /* 0x000fe40000000f00 */
[----:B------:R-:W-:Y:S01]  /*4980*/  @!P6 MOV R13, R29 ;  /* 0x0000001d000de202 */ /* 0x000fe20000000f00 */
[----:B---3--:R0:W-:Y:S02]  /*4990*/  STL [R1+0x3a0], R8 ;  /* 0x0003a00801007387 */ /* 0x0081e40000100800 */
        /* <DEDUP_REMOVED lines=11> */
[----:B0-----:R-:W-:-:S04]  /*4a50*/  @!P6 IADD3 R12, P1, PT, R12, R8, RZ ;  /* 0x000000080c0ce210 */ /* 0x001fc80007f3e0ff */
[----:B------:R-:W-:Y:S02]  /*4a60*/  @!P6 IADD3.X R13, PT, PT, R3, R9, RZ, P1, !PT ;  /* 0x00000009030de210 */ /* 0x000fe40000ffe4ff */
[----:B------:R-:W-:Y:S01]  /*4a70*/  MOV R3, RZ ;  /* 0x000000ff00037202 */ /* 0x000fe20000000f00 */
[----:B------:R-:W-:-:S05]  /*4a80*/  HFMA2 R8, -RZ, RZ, 0, 0 ;  /* 0x00000000ff087431 */ /* 0x000fca00000001ff */
[----:B------:R-:W3:Y:S04]  /*4a90*/  @!P2 LDG.E R3, desc[UR10][R10.64] ;  /* 0x0000000a0a03a981 */ /* 0x000ee8000c1e1900 */
[----:B------:R-:W2:Y:S01]  /*4aa0*/  @!P2 LDG.E R8, desc[UR10][R44.64] ;  /* 0x0000000a2c08a981 */ /* 0x000ea2000c1e1900 */
[----:B------:R-:W-:-:S04]  /*4ab0*/  IADD3 R36, PT, PT, R4, 0x158, RZ ;  /* 0x0000015804247810 */ /* 0x000fc80007ffe0ff */
[----:B------:R-:W-:Y:S01]  /*4ac0*/  ISETP.GE.U32.AND P1, PT, R36, UR16, PT ;  /* 0x0000001024007c0c */ /* 0x000fe2000bf26070 */
[----:B------:R-:W-:Y:S04]  /*4ad0*/  @!P6 STL.64 [R1+0x290], R12 ;  /* 0x0002900c0100e387 */ /* 0x000fe80000100a00 */
[----:B------:R-:W4:Y:S04]  /*4ae0*/  LDL.LU.64 R44, [R1+0x348] ;  /* 0x00034800012c7983 */ /* 0x000f280000300a00 */
[----:B------:R-:W-:Y:S01]  /*4af0*/  @!P6 STL.64 [R1+0x298], R14 ;  /* 0x0002980e0100e387 */ /* 0x000fe20000100a00 */
[----:B------:R-:W-:-:S02]  /*4b00*/  LOP3.LUT P0, RZ, R0, 0x80, RZ, 0xc0, !PT ;  /* 0x0000008000ff7812 */ /* 0x000fc4000780c0ff */
[----:B------:R-:W-:Y:S01]  /*4b10*/  LOP3.LUT R5, R5, 0xfffeffff, RZ, 0xc0, !PT ;  /* 0xfffeffff05057812 */ /* 0x000fe200078ec0ff */
[----:B------:R-:W4:Y:S04]  /*4b20*/  LDL.LU.64 R10, [R1+0x340] ;  /* 0x00034000010a7983 */ /* 0x000f280000300a00 */
[----:B---3--:R0:W-:Y:S02]  /*4b30*/  STL [R1+0x398], R3 ;  /* 0x0003980301007387 */ /* 0x0081e40000100800 */
[----:B0-----:R-:W-:Y:S02]  /*4b40*/  SHF.R.S32.HI R3, RZ, 0x1f, R36 ;  /* 0x0000001fff037819 */ /* 0x001fe40000011424 */
[----:B--2---:R0:W-:Y:S02]  /*4b50*/  STL [R1+0x39c], R8 ;  /* 0x00039c0801007387 */ /* 0x0041e40000100800 */
[----:B------:R-:W-:-:S02]  /*4b60*/  ISETP.GE.AND.EX P2, PT, R3, UR17, PT, P1 ;  /* 0x0000001103007c0c */ /* 0x000fc4000bf46310 */
[----:B------:R-:W-:Y:S01]  /*4b70*/  LOP3.LUT P1, RZ, R0, 0x100, RZ, 0xc0, !PT ;  /* 0x0000010000ff7812 */ /* 0x000fe2000782c0ff */
[----:B0-----:R-:W-:-:S12]  /*4b80*/  HFMA2 R8, -RZ, RZ, 0, 0 ;  /* 0x00000000ff087431 */ /* 0x001fd800000001ff */
[----:B------:R-:W2:Y:S01]  /*4b90*/  @!P1 LDG.E R8, desc[UR10][R40.64] ;  /* 0x0000000a28089981 */ /* 0x000ea2000c1e1900 */
[----:B------:R-:W-:Y:S02]  /*4ba0*/  @!P2 MOV R12, R6 ;  /* 0x00000006000ca202 */ /* 0x000fe40000000f00 */
[----:B------:R-:W-:Y:S01]  /*4bb0*/  @!P2 MOV R13, R29 ;  /* 0x0000001d000da202 */ /* 0x000fe20000000f00 */
[----:B------:R-:W3:Y:S04]  /*4bc0*/  LDL.64 R40, [R1+0x280] ;  /* 0x0002800001287983 */ /* 0x000ee80000100a00 */
[----:B--2---:R0:W-:Y:S02]  /*4bd0*/  STL [R1+0x394], R8 ;  /* 0x0003940801007387 */ /* 0x0041e40000100800 */
[----:B0-----:R-:W-:-:S06]  /*4be0*/  MOV R8, RZ ;  /* 0x000000ff00087202 */ /* 0x001fcc0000000f00 */
[----:B----4-:R-:W2:Y:S01]  /*4bf0*/  @!P1 LDG.E R8, desc[UR10][R42.64] ;  /* 0x0000000a2a089981 */ /* 0x010ea2000c1e1900 */
[----:B------:R-:W-:-:S03]  /*4c00*/  @P3 LOP3.LUT R5, R5, 0x10000, RZ, 0xfc, !PT ;  /* 0x0001000005053812 */ /* 0x000fc600078efcff */
[----:B------:R-:W4:Y:S04]  /*4c10*/  LDL.64 R42, [R1+0x278] ;  /* 0x00027800012a7983 */ /* 0x000f280000100a00 */
[----:B--2---:R0:W-:Y:S02]  /*4c20*/  STL [R1+0x390], R8 ;  /* 0x0003900801007387 */ /* 0x0041e40000100800 */
        /* <DEDUP_REMOVED lines=14> */
[----:B------:R-:W-:-:S04]  /*4d10*/  LOP3.LUT R5, R5, 0xffff7fff, RZ, 0xc0, !PT ;  /* 0xffff7fff05057812 */ /* 0x000fc800078ec0ff */
[----:B------:R-:W-:Y:S02]  /*4d20*/  @P6 LOP3.LUT R5, R5, 0x8000, RZ, 0xfc, !PT ;  /* 0x0000800005056812 */ /* 0x000fe400078efcff */
[----:B------:R-:W-:Y:S02]  /*4d30*/  LOP3.LUT P6, RZ, R0, 0x40, RZ, 0xc0, !PT ;  /* 0x0000004000ff7812 */ /* 0x000fe400078cc0ff */
[----:B------:R-:W-:Y:S01]  /*4d40*/  @!P2 IADD3.X R13, PT, PT, R3, R9, RZ, P1, !PT ;  /* 0x00000009030da210 */ /* 0x000fe20000ffe4ff */
[----:B------:R-:W4:Y:S04]  /*4d50*/  LDL.LU.64 R44, [R1+0x338] ;  /* 0x00033800012c7983 */ /* 0x000f280000300a00 */
[----:B--2---:R0:W-:Y:S02]  /*4d60*/  STL [R1+0x388], R8 ;  /* 0x0003880801007387 */ /* 0x0041e40000100800 */
[----:B0-----:R-:W-:-:S06]  /*4d70*/  HFMA2 R8, -RZ, RZ, 0, 0 ;  /* 0x00000000ff087431 */ /* 0x001fcc00000001ff */
[----:B---3--:R-:W2:Y:S01]  /*4d80*/  @!P6 LDG.E R8, desc[UR10][R40.64] ;  /* 0x0000000a2808e981 */ /* 0x008ea2000c1e1900 */
[----:B------:R-:W-:-:S06]  /*4d90*/  MOV R3, RZ ;  /* 0x000000ff00037202 */ /* 0x000fcc0000000f00 */
[----:B------:R-:W3:Y:S04]  /*4da0*/  @!P0 LDG.E R3, desc[UR10][R10.64] ;  /* 0x0000000a0a038981 */ /* 0x000ee8000c1e1900 */
[----:B------:R-:W3:Y:S04]  /*4db0*/  LDL.LU.64 R10, [R1+0x330] ;  /* 0x00033000010a7983 */ /* 0x000ee80000300a00 */
[----:B--2---:R0:W-:Y:S02]  /*4dc0*/  STL [R1+0x380], R8 ;  /* 0x0003800801007387 */ /* 0x0041e40000100800 */
[----:B0-----:R-:W-:-:S06]  /*4dd0*/  MOV R8, RZ ;  /* 0x000000ff00087202 */ /* 0x001fcc0000000f00 */
[----:B----4-:R-:W2:Y:S01]  /*4de0*/  @!P6 LDG.E R8, desc[UR10][R42.64] ;  /* 0x0000000a2a08e981 */ /* 0x010ea2000c1e1900 */
[----:B------:R-:W-:-:S03]  /*4df0*/  IADD3 R36, PT, PT, R4, 0x160, RZ ;  /* 0x0000016004247810 */ /* 0x000fc60007ffe0ff */
[----:B---3--:R0:W-:Y:S01]  /*4e00*/  STL [R1+0x384], R3 ;  /* 0x0003840301007387 */ /* 0x0081e20000100800 */
[----:B------:R-:W-:-:S03]  /*4e10*/  ISETP.GE.U32.AND P1, PT, R36, UR16, PT ;  /* 0x0000001024007c0c */ /* 0x000fc6000bf26070 */
[----:B------:R-:W-:Y:S01]  /*4e20*/  @!P2 STL.64 [R1+0x258], R12 ;  /* 0x0002580c0100a387 */ /* 0x000fe20000100a00 */
[----:B------:R-:W-:-:S03]  /*4e30*/  LOP3.LUT R5, R5, 0xffffbfff, RZ, 0xc0, !PT ;  /* 0xffffbfff05057812 */ /* 0x000fc600078ec0ff */
[----:B------:R1:W-:Y:S01]  /*4e40*/  @!P2 STL.64 [R1+0x268], R14 ;  /* 0x0002680e0100a387 */ /* 0x0003e20000100a00 */
[----:B0-----:R-:W-:-:S03]  /*4e50*/  SHF.R.S32.HI R3, RZ, 0x1f, R36 ;  /* 0x0000001fff037819 */ /* 0x001fc60000011424 */
[----:B------:R-:W3:Y:S01]  /*4e60*/  LDL.64 R42, [R1+0x248] ;  /* 0x00024800012a7983 */ /* 0x000ee20000100a00 */
[----:B------:R-:W-:Y:S02]  /*4e70*/  ISETP.GE.AND.EX P0, PT, R3, UR17, PT, P1 ;  /* 0x0000001103007c0c */ /* 0x000fe4000bf06310 */
[----:B------:R-:W-:Y:S01]  /*4e80*/  @P2 LOP3.LUT R5, R5, 0x4000, RZ, 0xfc, !PT ;  /* 0x0000400005052812 */ /* 0x000fe200078efcff */
[----:B-1----:R-:W4:Y:S10]  /*4e90*/  LDL.LU.64 R14, [R1+0x328] ;  /* 0x00032800010e7983 */ /* 0x002f340000300a00 */
[----:B------:R-:W-:-:S02]  /*4ea0*/  @!P0 MOV R12, R6 ;  /* 0x00000006000c8202 */ /* 0x000fc40000000f00 */
[----:B------:R-:W-:Y:S02]  /*4eb0*/  @!P0 MOV R13, R29 ;  /* 0x0000001d000d8202 */ /* 0x000fe40000000f00 */
[----:B------:R-:W-:Y:S01]  /*4ec0*/  LOP3.LUT P2, RZ, R0, 0x20, RZ, 0xc0, !PT ;  /* 0x0000002000ff7812 */ /* 0x000fe2000784c0ff */
        /* <DEDUP_REMOVED lines=16> */
[----:B------:R-:W2:Y:S04]  /*4fd0*/  @!P2 LDG.E R3, desc[UR10][R10.64] ;  /* 0x0000000a0a03a981 */ /* 0x000ea8000c1e1900 */
[----:B------:R-:W3:Y:S01]  /*4fe0*/  @!P2 LDG.E R8, desc[UR10][R44.64] ;  /* 0x0000000a2c08a981 */ /* 0x000ee2000c1e1900 */
[----:B------:R-:W-:Y:S02]  /*4ff0*/  IADD3 R36, PT, PT, R4, 0x168, RZ ;  /* 0x0000016804247810 */ /* 0x000fe40007ffe0ff */
[----:B------:R-:W-:Y:S02]  /*5000*/  LOP3.LUT R0, R0, 0xbfffffff, RZ, 0xc0, !PT ;  /* 0xbfffffff00007812 */ /* 0x000fe400078ec0ff */
[----:B------:R-:W-:Y:S02]  /*5010*/  ISETP.GE.U32.AND P1, PT, R36, UR16, PT ;  /* 0x0000001024007c0c */ /* 0x000fe4000bf26070 */
[----:B------:R-:W-:Y:S01]  /*5020*/  @P0 LOP3.LUT R0, R0, 0x40000000, RZ, 0xfc, !PT ;  /* 0x4000000000000812 */ /* 0x000fe200078efcff */
[----:B------:R-:W4:Y:S04]  /*5030*/  LDL.LU.64 R44, [R1+0x318] ;  /* 0x00031800012c7983 */ /* 0x000f280000300a00 */
[----:B--2---:R0:W-:Y:S02]  /*5040*/  STL [R1+0x374], R3 ;  /* 0x0003740301007387 */ /* 0x0041e40000100800 */
[----:B0-----:R-:W-:-:S02]  /*5050*/  SHF.R.S32.HI R3, RZ, 0x1f, R36 ;  /* 0x0000001fff037819 */ /* 0x001fc40000011424 */
[----:B---3--:R0:W-:Y:S02]  /*5060*/  STL [R1+0x378], R8 ;  /* 0x0003780801007387 */ /* 0x0081e40000100800 */
[----:B------:R-:W-:Y:S02]  /*5070*/  ISETP.GE.AND.EX P2, PT, R3, UR17, PT, P1 ;  /* 0x0000001103007c0c */ /* 0x000fe4000bf46310 */
[----:B------:R-:W-:Y:S01]  /*5080*/  LOP3.LUT P1, RZ, R0, 0x10, RZ, 0xc0, !PT ;  /* 0x0000001000ff7812 */ /* 0x000fe2000782c0ff */
[----:B0-----:R-:W-:-:S12]  /*5090*/  HFMA2 R8, -RZ, RZ, 0, 0 ;  /* 0x00000000ff087431 */ /* 0x001fd800000001ff */
[----:B------:R-:W2:Y:S04]  /*50a0*/  @!P1 LDG.E R8, desc[UR10][R42.64] ;  /* 0x0000000a2a089981 */ /* 0x000ea8000c1e1900 */
[----:B------:R0:W-:Y:S01]  /*50b0*/  @!P0 STL.64 [R1+0x278], R12 ;  /* 0x0002780c01008387 */ /* 0x0001e20000100a00 */
[----:B------:R-:W-:Y:S02]  /*50c0*/  @!P2 MOV R9, R29 ;  /* 0x0000001d0009a202 */ /* 0x000fe40000000f00 */
[----:B------:R-:W-:Y:S02]  /*50d0*/  CS2R R10, SRZ ;  /* 0x00000000000a7805 */ /* 0x000fe4000001ff00 */
[----:B------:R-:W-:Y:S01]  /*50e0*/  LOP3.LUT R5, R5, 0xffffdfff, RZ, 0xc0, !PT ;  /* 0xffffdfff05057812 */ /* 0x000fe200078ec0ff */
[----:B------:R1:W-:Y:S04]  /*50f0*/  @!P0 STL.64 [R1+0x280], R40 ;  /* 0x0002802801008387 */ /* 0x0003e80000100a00 */
[----:B----4-:R-:W3:Y:S01]  /*5100*/  @!P1 LDG.E R10, desc[UR10][R14.64] ;  /* 0x0000000a0e0a9981 */ /* 0x010ee2000c1e1900 */
[----:B0-----:R-:W0:Y:S01]  /*5110*/  @!P2 LDC.64 R12, c[0x0][0x3f8] ;  /* 0x0000fe00ff0cab82 */ /* 0x001e220000000a00 */
[----:B------:R-:W-:-:S02]  /*5120*/  @P0 LOP3.LUT R5, R5, 0x2000, RZ, 0xfc, !PT ;  /* 0x0000200005050812 */ /* 0x000fc400078efcff */
[----:B------:R-:W4:Y:S01]  /*5130*/  LDL.64 R42, [R1+0x250] ;  /* 0x00025000012a7983 */ /* 0x000f220000100a00 */
[----:B------:R-:W-:-:S03]  /*5140*/  LOP3.LUT P3, RZ, R2, 0x2, RZ, 0xc0, !PT ;  /* 0x0000000202ff7812 */ /* 0x000fc6000786c0ff */
[----:B-1----:R-:W3:Y:S01]  /*5150*/  LDL.LU.64 R40, [R1+0x320] ;  /* 0x0003200001287983 */ /* 0x002ee20000300a00 */
[----:B------:R-:W-:-:S03]  /*5160*/  LOP3.LUT P6, RZ, R0, 0x4, RZ, 0xc0, !PT ;  /* 0x0000000400ff7812 */ /* 0x000fc600078cc0ff */
[----:B------:R-:W4:Y:S01]  /*5170*/  LDL.64 R14, [R1+0x260] ;  /* 0x00026000010e7983 */ /* 0x000f220000100a00 */
[----:B0-----:R-:W-:-:S04]  /*5180*/  @!P2 IMAD R3, R3, R12, RZ ;  /* 0x0000000c0303a224 */ /* 0x001fc800078e02ff */
[----:B------:R-:W-:Y:S01]  /*5190*/  @!P2 IMAD R3, R36, R13, R3 ;  /* 0x0000000d2403a224 */ /* 0x000fe200078e0203 */
[----:B------:R-:W-:Y:S02]  /*51a0*/  LOP3.LUT P0, RZ, R0, 0x8, RZ, 0xc0, !PT ;  /* 0x0000000800ff7812 */ /* 0x000fe4000780c0ff */
[----:B------:R-:W-:-:S04]  /*51b0*/  LOP3.LUT R5, R5, 0xffffefff, RZ, 0xc0, !PT ;  /* 0xffffefff05057812 */ /* 0x000fc800078ec0ff */
[----:B------:R-:W-:Y:S01]  /*51c0*/  @P2 LOP3.LUT R5, R5, 0x1000, RZ, 0xfc, !PT ;  /* 0x0000100005052812 */ /* 0x000fe200078efcff */
[----:B--2---:R0:W-:Y:S02]  /*51d0*/  STL [R1+0x36c], R8 ;  /* 0x00036c0801007387 */ /* 0x0041e40000100800 */
[----:B0-----:R-:W-:-:S05]  /*51e0*/  @!P2 MOV R8, R6 ;  /* 0x000000060008a202 */ /* 0x001fca0000000f00 */
[----:B------:R-:W-:Y:S02]  /*51f0*/  @!P2 IMAD.WIDE.U32 R12, R36, R12, R8 ;  /* 0x0000000c240ca225 */ /* 0x000fe400078e0008 */
[----:B------:R-:W0:Y:S03]  /*5200*/  @!P2 LDC.64 R8, c[0x0][0x3a0] ;  /* 0x0000e800ff08ab82 */ /* 0x000e260000000a00 */
[----:B------:R-:W-:-:S04]  /*5210*/  @!P2 IADD3 R3, PT, PT, R13, R3, RZ ;  /* 0x000000030d03a210 */ /* 0x000fc80007ffe0ff */
[C---:B------:R-:W-:Y:S02]  /*5220*/  @!P2 SHF.L.U64.HI R3, R12.reuse, 0x1, R3 ;  /* 0x000000010c03a819 */ /* 0x040fe40000010203 */
[----:B------:R-:W-:Y:S01]  /*5230*/  @!P2 SHF.L.U32 R12, R12, 0x1, RZ ;  /* 0x000000010c0ca819 */ /* 0x000fe200000006ff */
[----:B----4-:R1:W2:Y:S03]  /*5240*/  @!P6 LDG.E R11, desc[UR10][R14.64] ;  /* 0x0000000a0e0be981 */ /* 0x0102a6000c1e1900 */
[----:B0-----:R-:W-:-:S04]  /*5250*/  @!P2 IADD3 R36, P1, PT, R12, R8, RZ ;  /* 0x000000080c24a210 */ /* 0x001fc80007f3e0ff */
[----:B------:R-:W-:-:S05]  /*5260*/  @!P2 IADD3.X R37, PT, PT, R3, R9, RZ, P1, !PT ;  /* 0x000000090325a210 */ /* 0x000fca0000ffe4ff */
[----:B------:R0:W-:Y:S02]  /*5270*/  @!P2 STL.64 [R1+0x248], R36 ;  /* 0x000248240100a387 */ /* 0x0001e40000100a00 */
[----:B0-----:R-:W0:Y:S02]  /*5280*/  @!P2 LDC.64 R36, c[0x0][0x398] ;  /* 0x0000e600ff24ab82 */ /* 0x001e240000000a00 */
[----:B0-----:R-:W-:-:S04]  /*5290*/  @!P2 IADD3 R36, P1, PT, R12, R36, RZ ;  /* 0x000000240c24a210 */ /* 0x001fc80007f3e0ff */
[----:B------:R-:W-:Y:S02]  /*52a0*/  @!P2 IADD3.X R37, PT, PT, R3, R37, RZ, P1, !PT ;  /* 0x000000250325a210 */ /* 0x000fe40000ffe4ff */
[----:B------:R-:W-:Y:S02]  /*52b0*/  LOP3.LUT P2, RZ, R2, 0x1, RZ, 0xc0, !PT ;  /* 0x0000000102ff7812 */ /* 0x000fe4000784c0ff */
[----:B------:R-:W-:-:S06]  /*52c0*/  MOV R2, RZ ;  /* 0x000000ff00027202 */ /* 0x000fcc0000000f00 */
[----:B------:R-:W4:Y:S01]  /*52d0*/  @!P0 LDG.E R2, desc[UR10][R44.64] ;  /* 0x0000000a2c028981 */ /* 0x000f22000c1e1900 */
[----:B------:R-:W-:Y:S01]  /*52e0*/  HFMA2 R8, -RZ, RZ, 0, 0 ;  /* 0x00000000ff087431 */ /* 0x000fe200000001ff */
[----:B------:R-:W-:Y:S02]  /*52f0*/  IADD3 R13, PT, PT, R4, 0x170, RZ ;  /* 0x00000170040d7810 */ /* 0x000fe40007ffe0ff */
[----:B------:R-:W2:Y:S04]  /*5300*/  LDL.LU.64 R44, [R1+0x308] ;  /* 0x00030800012c7983 */ /* 0x000ea80000300a00 */
[----:B---3--:R-:W3:Y:S04]  /*5310*/  @!P0 LDG.E R8, desc[UR10][R40.64] ;  /* 0x0000000a28088981 */ /* 0x008ee8000c1e1900 */
[----:B------:R-:W2:Y:S04]  /*5320*/  LDL.LU.64 R40, [R1+0x310] ;  /* 0x0003100001287983 */ /* 0x000ea80000300a00 */
[----:B----4-:R0:W-:Y:S02]  /*5330*/  STL [R1+0x360], R2 ;  /* 0x0003600201007387 */ /* 0x0101e40000100800 */
[----:B0-----:R-:W-:-:S06]  /*5340*/  HFMA2 R2, -RZ, RZ, 0, 0 ;  /* 0x00000000ff027431 */ /* 0x001fcc00000001ff */
[----:B------:R-:W4:Y:S01]  /*5350*/  @!P6 LDG.E R2, desc[UR10][R42.64] ;  /* 0x0000000a2a02e981 */ /* 0x000f22000c1e1900 */
[----:B------:R-:W-:-:S03]  /*5360*/  ISETP.GE.U32.AND P1, PT, R13, UR16, PT ;  /* 0x000000100d007c0c */ /* 0x000fc6000bf26070 */
[----:B---3--:R0:W-:Y:S04]  /*5370*/  STL [R1+0x364], R8 ;  /* 0x0003640801007387 */ /* 0x0081e80000100800 */
[----:B------:R-:W3:Y:S01]  /*5380*/  LDL.LU.64 R42, [R1+0x2f8] ;  /* 0x0002f800012a7983 */ /* 0x000ee20000300a00 */
[----:B0-----:R-:W-:-:S04]  /*5390*/  SHF.R.S32.HI R8, RZ, 0x1f, R13 ;  /* 0x0000001fff087819 */ /* 0x001fc8000001140d */
[----:B------:R-:W-:-:S13]  /*53a0*/  ISETP.GE.AND.EX P0, PT, R8, UR17, PT, P1 ;  /* 0x0000001108007c0c */ /* 0x000fda000bf06310 */
[----:B------:R-:W-:Y:S01]  /*53b0*/  @!P0 MOV R9, R29 ;  /* 0x0000001d00098202 */ /* 0x000fe20000000f00 */
[----:B----4-:R0:W-:Y:S02]  /*53c0*/  STL [R1+0x358], R2 ;  /* 0x0003580201007387 */ /* 0x0101e40000100800 */
[----:B0-----:R-:W0:Y:S02]  /*53d0*/  @!P0 LDC.64 R2, c[0x0][0x3f8] ;  /* 0x0000fe00ff028b82 */ /* 0x001e240000000a00 */
[----:B0-----:R-:W-:Y:S01]  /*53e0*/  @!P0 IMAD R12, R8, R2, RZ ;  /* 0x00000002080c8224 */ /* 0x001fe200078e02ff */
[----:B------:R-:W-:-:S03]  /*53f0*/  @!P0 MOV R8, R6 ;  /* 0x0000000600088202 */ /* 0x000fc60000000f00 */
        /* <DEDUP_REMOVED lines=8> */
[----:B------:R-:W0:Y:S02]  /*5480*/  @!P0 LDC.64 R2, c[0x0][0x398] ;  /* 0x0000e600ff028b82 */ /* 0x000e240000000a00 */
[----:B0-----:R-:W-:Y:S01]  /*5490*/  @!P0 IADD3 R12, P1, PT, R8, R2, RZ ;  /* 0x00000002080c8210 */ /* 0x001fe20007f3e0ff */
[----:B------:R-:W-:-:S06]  /*54a0*/  HFMA2 R2, -RZ, RZ, 0, 0 ;  /* 0x00000000ff027431 */ /* 0x000fcc00000001ff */
[----:B--2---:R-:W2:Y:S01]  /*54b0*/  @!P2 LDG.E R2, desc[UR10][R40.64] ;  /* 0x0000000a2802a981 */ /* 0x004ea2000c1e1900 */
[----:B------:R-:W-:-:S03]  /*54c0*/  @!P0 IADD3.X R13, PT, PT, R9, R3, RZ, P1, !PT ;  /* 0x00000003090d8210 */ /* 0x000fc60000ffe4ff */
[----:B------:R-:W4:Y:S04]  /*54d0*/  LDL.64 R8, [R1+0x228] ;  /* 0x0002280001087983 */ /* 0x000f280000100a00 */
[----:B------:R0:W-:Y:S01]  /*54e0*/  @!P0 STL.64 [R1+0x260], R14 ;  /* 0x0002600e01008387 */ /* 0x0001e20000100a00 */
[----:B------:R-:W-:-:S03]  /*54f0*/  LOP3.LUT R5, R5, 0xfffff7ff, RZ, 0xc0, !PT ;  /* 0xfffff7ff05057812 */ /* 0x000fc600078ec0ff */
[----:B------:R-:W4:Y:S04]  /*5500*/  LDL.LU.64 R40, [R1+0x2f0] ;  /* 0x0002f00001287983 */ /* 0x000f280000300a00 */
[----:B--2---:R1:W-:Y:S04]  /*5510*/  STL [R1+0x354], R2 ;  /* 0x0003540201007387 */ /* 0x0043e80000100800 */
[----:B------:R2:W-:Y:S04]  /*5520*/  @!P0 STL.64 [R1+0x250], R12 ;  /* 0x0002500c01008387 */ /* 0x0005e80000100a00 */
[----:B0-----:R-:W4:Y:S01]  /*5530*/  LDL.LU.64 R14, [R1+0x300] ;  /* 0x00030000010e7983 */ /* 0x001f220000300a00 */
[----:B-1----:R-:W-:-:S06]  /*5540*/  CS2R R2, SRZ ;  /* 0x0000000000027805 */ /* 0x002fcc000001ff00 */
[----:B------:R-:W3:Y:S01]  /*5550*/  @!P2 LDG.E R2, desc[UR10][R44.64] ;  /* 0x0000000a2c02a981 */ /* 0x000ee2000c1e1900 */
[----:B--2---:R-:W-:-:S04]  /*5560*/  IADD3 R13, PT, PT, R4, 0x178, RZ ;  /* 0x00000178040d7810 */ /* 0x004fc80007ffe0ff */
[----:B------:R-:W-:Y:S02]  /*5570*/  ISETP.GE.U32.AND P1, PT, R13, UR16, PT ;  /* 0x000000100d007c0c */ /* 0x000fe4000bf26070 */
[----:B------:R-:W-:Y:S01]  /*5580*/  @P0 LOP3.LUT R5, R5, 0x800, RZ, 0xfc, !PT ;  /* 0x0000080005050812 */ /* 0x000fe200078efcff */
[----:B------:R-:W2:Y:S04]  /*5590*/  LDL.64 R44, [R1+0x240] ;  /* 0x00024000012c7983 */ /* 0x000ea80000100a00 */
[----:B---3--:R0:W-:Y:S02]  /*55a0*/  STL [R1+0x350], R2 ;  /* 0x0003500201007387 */ /* 0x0081e40000100800 */
[----:B0-----:R-:W-:-:S04]  /*55b0*/  SHF.R.S32.HI R2, RZ, 0x1f, R13 ;  /* 0x0000001fff027819 */ /* 0x001fc8000001140d */
[----:B------:R-:W-:Y:S02]  /*55c0*/  ISETP.GE.AND.EX P2, PT, R2, UR17, PT, P1 ;  /* 0x0000001102007c0c */ /* 0x000fe4000bf46310 */
[----:B------:R-:W-:-:S13]  /*55d0*/  LOP3.LUT P1, RZ, R0, 0x1, RZ, 0xc0, !PT ;  /* 0x0000000100ff7812 */ /* 0x000fda000782c0ff */
[----:B------:R-:W3:Y:S01]  /*55e0*/  @!P1 LDG.E R3, desc[UR10][R42.64] ;  /* 0x0000000a2a039981 */ /* 0x000ee2000c1e1900 */
[C---:B------:R-:W-:Y:S02]  /*55f0*/  LOP3.LUT P0, RZ, R5.reuse, 0x80000000, RZ, 0xc0, !PT ;  /* 0x8000000005ff7812 */ /* 0x040fe4000780c0ff */
[----:B------:R-:W-:Y:S01]  /*5600*/  LOP3.LUT P6, RZ, R5, 0x40000000, RZ, 0xc0, !PT ;  /* 0x4000000005ff7812 */ /* 0x000fe200078cc0ff */
[----:B------:R-:W2:Y:S04]  /*5610*/  LDL.64 R42, [R1+0x230] ;  /* 0x00023000012a7983 */ /* 0x000ea80000100a00 */
[----:B---3--:R0:W-:Y:S02]  /*5620*/  STL [R1+0x34c], R3 ;  /* 0x00034c0301007387 */ /* 0x0081e40000100800 */
[----:B0-----:R-:W-:-:S06]  /*5630*/  MOV R3, RZ ;  /* 0x000000ff00037202 */ /* 0x001fcc0000000f00 */
[----:B----4-:R0:W3:Y:S02]  /*5640*/  @!P1 LDG.E R3, desc[UR10][R8.64] ;  /* 0x0000000a08039981 */ /* 0x0100e4000c1e1900 */
[----:B0-----:R-:W0:Y:S02]  /*5650*/  @!P2 LDC.64 R8, c[0x0][0x3f8] ;  /* 0x0000fe00ff08ab82 */ /* 0x001e240000000a00 */
[----:B0-----:R-:W-:Y:S01]  /*5660*/  @!P2 IMAD R12, R2, R8, RZ ;  /* 0x00000008020ca224 */ /* 0x001fe200078e02ff */
[----:B------:R-:W-:-:S03]  /*5670*/  @!P2 MOV R2, R6 ;  /* 0x000000060002a202 */ /* 0x000fc60000000f00 */
[----:B------:R-:W-:Y:S01]  /*5680*/  @!P2 IMAD R12, R13, R9, R12 ;  /* 0x000000090d0ca224 */ /* 0x000fe200078e020c */
[----:B---3--:R0:W-:Y:S02]  /*5690*/  STL [R1+0x348], R3 ;  /* 0x0003480301007387 */ /* 0x0081e40000100800 */
[----:B0-----:R-:W-:-:S03]  /*56a0*/  @!P2 MOV R3, R29 ;  /* 0x0000001d0003a202 */ /* 0x001fc60000000f00 */
[----:B------:R-:W-:-:S03]  /*56b0*/  @!P2 IMAD.WIDE.U32 R8, R13, R8, R2 ;  /* 0x000000080d08a225 */ /* 0x000fc600078e0002 */
[----:B------:R-:W0:Y:S02]  /*56c0*/  @!P2 LDC.64 R2, c[0x0][0x3a0] ;  /* 0x0000e800ff02ab82 */ /* 0x000e240000000a00 */
[----:B------:R-:W-:-:S04]  /*56d0*/  @!P2 IADD3 R9, PT, PT, R9, R12, RZ ;  /* 0x0000000c0909a210 */ /* 0x000fc80007ffe0ff */
[C---:B------:R-:W-:Y:S02]  /*56e0*/  @!P2 SHF.L.U64.HI R9, R8.reuse, 0x1, R9 ;  /* 0x000000010809a819 */ /* 0x040fe40000010209 */
[----:B------:R-:W-:-:S04]  /*56f0*/  @!P2 SHF.L.U32 R8, R8, 0x1, RZ ;  /* 0x000000010808a819 */ /* 0x000fc800000006ff */
[----:B0-----:R-:W-:-:S04]  /*5700*/  @!P2 IADD3 R12, P1, PT, R8, R2, RZ ;  /* 0x00000002080ca210 */ /* 0x001fc80007f3e0ff */
[----:B------:R-:W-:Y:S02]  /*5710*/  @!P2 IADD3.X R13, PT, PT, R9, R3, RZ, P1, !PT ;  /* 0x00000003090da210 */ /* 0x000fe40000ffe4ff */
[----:B------:R-:W0:Y:S03]  /*5720*/  @!P2 LDC.64 R2, c[0x0][0x398] ;  /* 0x0000e600ff02ab82 */ /* 0x000e260000000a00 */
[----:B------:R0:W-:Y:S02]  /*5730*/  @!P2 STL.64 [R1+0x228], R12 ;  /* 0x0002280c0100a387 */ /* 0x0001e40000100a00 */
[----:B0-----:R-:W-:Y:S01]  /*5740*/  @!P2 IADD3 R12, P1, PT, R8, R2, RZ ;  /* 0x00000002080ca210 */ /* 0x001fe20007f3e0ff */
[----:B------:R-:W-:-:S06]  /*5750*/  HFMA2 R2, -RZ, RZ, 0, 0 ;  /* 0x00000000ff027431 */ /* 0x000fcc00000001ff */
[----:B------:R-:W3:Y:S04]  /*5760*/  @!P0 LDG.E R2, desc[UR10][R14.64] ;  /* 0x0000000a0e028981 */ /* 0x000ee8000c1e1900 */
[----:B---3--:R0:W-:Y:S02]  /*5770*/  STL [R1+0x340], R2 ;  /* 0x0003400201007387 */ /* 0x0081e40000100800 */
[----:B0-----:R-:W-:-:S06]  /*5780*/  MOV R2, RZ ;  /* 0x000000ff00027202 */ /* 0x001fcc0000000f00 */
[----:B------:R-:W3:Y:S01]  /*5790*/  @!P0 LDG.E R2, desc[UR10][R40.64] ;  /* 0x0000000a28028981 */ /* 0x000ee2000c1e1900 */
[----:B------:R-:W-:-:S03]  /*57a0*/  @!P2 IADD3.X R13, PT, PT, R9, R3, RZ, P1, !PT ;  /* 0x00000003090da210 */ /* 0x000fc60000ffe4ff */
[----:B------:R-:W4:Y:S04]  /*57b0*/  LDL.LU.64 R40, [R1+0x2e0] ;  /* 0x0002e00001287983 */ /* 0x000f280000300a00 */
[----:B---3--:R0:W-:Y:S02]  /*57c0*/  STL [R1+0x33c], R2 ;  /* 0x00033c0201007387 */ /* 0x0081e40000100800 */
[----:B0-----:R-:W-:-:S06]  /*57d0*/  HFMA2 R2, -RZ, RZ, 0, 0 ;  /* 0x00000000ff027431 */ /* 0x001fcc00000001ff */
[----:B--2---:R-:W2:Y:S04]  /*57e0*/  @!P6 LDG.E R2, desc[UR10][R44.64] ;  /* 0x0000000a2c02e981 */ /* 0x004ea8000c1e1900 */
[----:B------:R-:W-:Y:S04]  /*57f0*/  @!P2 STL.64 [R1+0x218], R12 ;  /* 0x0002180c0100a387 */ /* 0x000fe80000100a00 */
[----:B------:R-:W3:Y:S04]  /*5800*/  LDL.LU.64 R44, [R1+0x2d0] ;  /* 0x0002d000012c7983 */ /* 0x000ee80000300a00 */
[----:B--2---:R0:W-:Y:S02]  /*5810*/  STL [R1+0x338], R2 ;  /* 0x0003380201007387 */ /* 0x0041e40000100800 */
[----:B0-----:R-:W-:-:S06]  /*5820*/  MOV R2, RZ ;  /* 0x000000ff00027202 */ /* 0x001fcc0000000f00 */
[----:B------:R-:W2:Y:S01]  /*5830*/  @!P6 LDG.E R2, desc[UR10][R42.64] ;  /* 0x0000000a2a02e981 */ /* 0x000ea2000c1e1900 */
[----:B------:R-:W-:-:S04]  /*5840*/  IADD3 R13, PT, PT, R4, 0x180, RZ ;  /* 0x00000180040d7810 */ /* 0x000fc80007ffe0ff */
[----:B------:R-:W-:Y:S02]  /*5850*/  SHF.R.S32.HI R8, RZ, 0x1f, R13 ;  /* 0x0000001fff087819 */ /* 0x000fe4000001140d */
[----:B------:R-:W-:Y:S02]  /*5860*/  ISETP.GE.U32.AND P1, PT, R13, UR16, PT ;  /* 0x000000100d007c0c */ /* 0x000fe4000bf26070 */
[----:B------:R-:W-:Y:S01]  /*5870*/  LOP3.LUT R5, R5, 0xfffffbff, RZ, 0xc0, !PT ;  /* 0xfffffbff05057812 */ /* 0x000fe200078ec0ff */
[----:B------:R-:W3:Y:S01]  /*5880*/  LDL.LU.64 R42, [R1+0x2c0] ;  /* 0x0002c000012a7983 */ /* 0x000ee20000300a00 */
[----:B------:R-:W-:-:S13]  /*5890*/  ISETP.GE.AND.EX P0, PT, R8, UR17, PT, P1 ;  /* 0x0000001108007c0c */ /* 0x000fda000bf06310 */
[----:B------:R-:W-:Y:S01]  /*58a0*/  @!P0 MOV R9, R29 ;  /* 0x0000001d00098202 */ /* 0x000fe20000000f00 */
[----:B--2---:R0:W-:Y:S02]  /*58b0*/  STL [R1+0x334], R2 ;  /* 0x0003340201007387 */ /* 0x0041e40000100800 */
[----:B0-----:R-:W0:Y:S02]  /*58c0*/  @!P0 LDC.64 R2, c[0x0][0x3f8] ;  /* 0x0000fe00ff028b82 */ /* 0x001e240000000a00 */
[----:B0-----:R-:W-:Y:S01]  /*58d0*/  @!P0 IMAD R12, R8, R2, RZ ;  /* 0x00000002080c8224 */ /* 0x001fe200078e02ff */
[----:B------:R-:W-:-:S03]  /*58e0*/  @!P0 MOV R8, R6 ;  /* 0x0000000600088202 */ /* 0x000fc60000000f00 */
[C---:B------:R-:W-:Y:S02]  /*58f0*/  @!P0 IMAD R12, R13.reuse, R3, R12 ;  /* 0x000000030d0c8224 */ /* 0x040fe400078e020c */
[----:B------:R-:W-:Y:S02]  /*5900*/  @!P0 IMAD.WIDE.U32 R8, R13, R2, R8 ;  /* 0x000000020d088225 */ /* 0x000fe400078e0008 */
[----:B------:R-:W0:Y:S03]  /*5910*/  @!P0 LDC.64 R2, c[0x0][0x3a0] ;  /* 0x0000e800ff028b82 */ /* 0x000e260000000a00 */
[----:B------:R-:W-:Y:S02]  /*5920*/  @!P0 IADD3 R9, PT, PT, R9, R12, RZ ;  /* 0x0000000c09098210 */ /* 0x000fe40007ffe0ff */
[----:B------:R-:W2:Y:S02]  /*5930*/  LDL.LU.64 R12, [R1+0x2e8] ;  /* 0x0002e800010c7983 */ /* 0x000ea40000300a00 */
[----:B------:R-:W-:-:S02]  /*5940*/  @!P0 SHF.L.U64.HI R9, R8, 0x1, R9 ;  /* 0x0000000108098819 */ /* 0x000fc40000010209 */
[----:B------:R-:W-:-:S04]  /*5950*/  @!P0 SHF.L.U32 R8, R8, 0x1, RZ ;  /* 0x0000000108088819 */ /* 0x000fc800000006ff */
[----:B0-----:R-:W-:-:S04]  /*5960*/  @!P0 IADD3 R14, P1, PT, R8, R2, RZ ;  /* 0x00000002080e8210 */ /* 0x001fc80007f3e0ff */
[----:B------:R-:W-:Y:S02]  /*5970*/  @!P0 IADD3.X R15, PT, PT, R9, R3, RZ, P1, !PT ;  /* 0x00000003090f8210 */ /* 0x000fe40000ffe4ff */
[----:B------:R-:W0:Y:S03]  /*5980*/  @!P0 LDC.64 R2, c[0x0][0x398] ;  /* 0x0000e600ff028b82 */ /* 0x000e260000000a00 */
[----:B------:R0:W-:Y:S02]  /*5990*/  @!P0 STL.64 [R1+0x240], R14 ;  /* 0x0002400e01008387 */ /* 0x0001e40000100a00 */
[----:B0-----:R-:W-:Y:S01]  /*59a0*/  @!P0 IADD3 R14, P1, PT, R8, R2, RZ ;  /* 0x00000002080e8210 */ /* 0x001fe20007f3e0ff */
[----:B------:R-:W-:-:S06]  /*59b0*/  HFMA2 R2, -RZ, RZ, 0, 0 ;  /* 0x00000000ff027431 */ /* 0x000fcc00000001ff */
[----:B--2---:R-:W2:Y:S01]  /*59c0*/  @!P3 LDG.E R2, desc[UR10][R12.64] ;  /* 0x0000000a0c02b981 */ /* 0x004ea2000c1e1900 */
[----:B------:R-:W-:-:S03]  /*59d0*/  @P2 LOP3.LUT R5, R5, 0x400, RZ, 0xfc, !PT ;  /* 0x0000040005052812 */ /* 0x000fc600078efcff */
[----:B--2---:R0:W-:Y:S02]  /*59e0*/  STL [R1+0x330], R2 ;  /* 0x0003300201007387 */ /* 0x0041e40000100800 */
[----:B0-----:R-:W-:-:S06]  /*59f0*/  MOV R2, RZ ;  /* 0x000000ff00027202 */ /* 0x001fcc0000000f00 */
[----:B----4-:R-:W2:Y:S01]  /*5a00*/  @!P3 LDG.E R2, desc[UR10][R40.64] ;  /* 0x0000000a2802b981 */ /* 0x010ea2000c1e1900 */
[----:B------:R-:W-:Y:S02]  /*5a10*/  IADD3 R13, PT, PT, R4, 0x188, RZ ;  /* 0x00000188040d7810 */ /* 0x000fe40007ffe0ff */
[----:B------:R-:W-:Y:S02]  /*5a20*/  LOP3.LUT R5, R5, 0xfffffdff, RZ, 0xc0, !PT ;  /* 0xfffffdff05057812 */ /* 0x000fe400078ec0ff */
[----:B------:R-:W-:Y:S02]  /*5a30*/  @!P0 IADD3.X R15, PT, PT, R9, R3, RZ, P1, !PT ;  /* 0x00000003090f8210 */ /* 0x000fe40000ffe4ff */
[----:B------:R-:W-:Y:S02]  /*5a40*/  SHF.R.S32.HI R8, RZ, 0x1f, R13 ;  /* 0x0000001fff087819 */ /* 0x000fe4000001140d */
[----:B------:R-:W-:Y:S01]  /*5a50*/  ISETP.GE.U32.AND P1, PT, R13, UR16, PT ;  /* 0x000000100d007c0c */ /* 0x000fe2000bf26070 */
[----:B------:R-:W4:Y:S01]  /*5a60*/  LDL.LU.64 R40, [R1+0x2c8] ;  /* 0x0002c80001287983 */ /* 0x000f220000300a00 */
[----:B------:R-:W-:-:S02]  /*5a70*/  @P0 LOP3.LUT R5, R5, 0x200, RZ, 0xfc, !PT ;  /* 0x0000020005050812 */ /* 0x000fc400078efcff */
[----:B------:R-:W-:Y:S02]  /*5a80*/  ISETP.GE.AND.EX P3, PT, R8, UR17, PT, P1 ;  /* 0x0000001108007c0c */ /* 0x000fe4000bf66310 */
[----:B------:R-:W-:Y:S01]  /*5a90*/  LOP3.LUT P1, RZ, R5, 0x10000000, RZ, 0xc0, !PT ;  /* 0x1000000005ff7812 */ /* 0x000fe2000782c0ff */
[----:B--2---:R0:W-:Y:S02]  /*5aa0*/  STL [R1+0x32c], R2 ;  /* 0x00032c0201007387 */ /* 0x0041e40000100800 */
[----:B0-----:R-:W-:-:S10]  /*5ab0*/  HFMA2 R2, -RZ, RZ, 0, 0 ;  /* 0x00000000ff027431 */ /* 0x001fd400000001ff */
[----:B---3--:R-:W2:Y:S01]  /*5ac0*/  @!P1 LDG.E R2, desc[UR10][R44.64] ;  /* 0x0000000a2c029981 */ /* 0x008ea2000c1e1900 */
[----:B------:R-:W-:-:S03]  /*5ad0*/  @!P3 MOV R9, R29 ;  /* 0x0000001d0009b202 */ /* 0x000fc60000000f00 */
[----:B------:R0:W-:Y:S01]  /*5ae0*/  @!P0 STL.64 [R1+0x230], R14 ;  /* 0x0002300e01008387 */ /* 0x0001e20000100a00 */
[----:B------:R-:W-:-:S03]  /*5af0*/  LOP3.LUT P6, RZ, R5, 0x4000000, RZ, 0xc0, !PT ;  /* 0x0400000005ff7812 */ /* 0x000fc600078cc0ff */
[----:B------:R-:W3:Y:S04]  /*5b00*/  LDL.LU.64 R44, [R1+0x888] ;  /* 0x00088800012c7983 */ /* 0x000ee80000300a00 */
[----:B--2---:R1:W-:Y:S04]  /*5b10*/  STL [R1+0x328], R2 ;  /* 0x0003280201007387 */ /* 0x0043e80000100800 */
[----:B0-----:R-:W2:Y:S01]  /*5b20*/  LDL.LU.64 R14, [R1+0x890] ;  /* 0x00089000010e7983 */ /* 0x001ea20000300a00 */
[----:B-1----:R-:W-:-:S06]  /*5b30*/  MOV R2, RZ ;  /* 0x000000ff00027202 */ /* 0x002fcc0000000f00 */
[----:B------:R-:W4:Y:S04]  /*5b40*/  @!P1 LDG.E R2, desc[UR10][R42.64] ;  /* 0x0000000a2a029981 */ /* 0x000f28000c1e1900 */
[----:B----4-:R0:W-:Y:S02]  /*5b50*/  STL [R1+0x324], R2 ;  /* 0x0003240201007387 */ /* 0x0101e40000100800 */
[----:B0-----:R-:W0:Y:S02]  /*5b60*/  @!P3 LDC.64 R2, c[0x0][0x3f8] ;  /* 0x0000fe00ff02bb82 */ /* 0x001e240000000a00 */
[----:B0-----:R-:W-:Y:S01]  /*5b70*/  @!P3 IMAD R12, R8, R2, RZ ;  /* 0x00000002080cb224 */ /* 0x001fe200078e02ff */
[----:B------:R-:W-:-:S03]  /*5b80*/  @!P3 MOV R8, R6 ;  /* 0x000000060008b202 */ /* 0x000fc60000000f00 */
[C---:B------:R-:W-:Y:S02]  /*5b90*/  @!P3 IMAD R12, R13.reuse, R3, R12 ;  /* 0x000000030d0cb224 */ /* 0x040fe400078e020c */
[----:B------:R-:W-:Y:S02]  /*5ba0*/  @!P3 IMAD.WIDE.U32 R2, R13, R2, R8 ;  /* 0x000000020d02b225 */ /* 0x000fe400078e0008 */
[----:B------:R-:W0:Y:S03]  /*5bb0*/  @!P3 LDC.64 R8, c[0x0][0x3a0] ;  /* 0x0000e800ff08bb82 */ /* 0x000e260000000a00 */
[----:B------:R-:W-:Y:S02]  /*5bc0*/  @!P3 IADD3 R3, PT, PT, R3, R12, RZ ;  /* 0x0000000c0303b210 */ /* 0x000fe40007ffe0ff */
[----:B------:R-:W-:Y:S01]  /*5bd0*/  LOP3.LUT P0, RZ, R5, 0x8000000, RZ, 0xc0, !PT ;  /* 0x0800000005ff7812 */ /* 0x000fe2000780c0ff */
[----:B------:R-:W4:Y:S01]  /*5be0*/  LDL.64 R12, [R1+0x220] ;  /* 0x00022000010c7983 */ /* 0x000f220000100a00 */
[----:B------:R-:W-:-:S02]  /*5bf0*/  @!P3 SHF.L.U64.HI R3, R2, 0x1, R3 ;  /* 0x000000010203b819 */ /* 0x000fc40000010203 */
[----:B------:R-:W-:-:S04]  /*5c00*/  @!P3 SHF.L.U32 R2, R2, 0x1, RZ ;  /* 0x000000010202b819 */ /* 0x000fc800000006ff */
[----:B0-----:R-:W-:-:S04]  /*5c10*/  @!P3 IADD3 R42, P1, PT, R2, R8, RZ ;  /* 0x00000008022ab210 */ /* 0x001fc80007f3e0ff */
[----:B------:R-:W-:Y:S02]  /*5c20*/  @!P3 IADD3.X R43, PT, PT, R3, R9, RZ, P1, !PT ;  /* 0x00000009032bb210 */ /* 0x000fe40000ffe4ff */
[----:B------:R-:W0:Y:S02]  /*5c30*/  @!P3 LDC.64 R8, c[0x0][0x398] ;  /* 0x0000e600ff08bb82 */ /* 0x000e240000000a00 */
[----:B0-----:R-:W-:-:S04]  /*5c40*/  @!P3 IADD3 R2, P1, PT, R2, R8, RZ ;  /* 0x000000080202b210 */ /* 0x001fc80007f3e0ff */
[----:B------:R-:W-:-:S05]  /*5c50*/  @!P3 IADD3.X R3, PT, PT, R3, R9, RZ, P1, !PT ;  /* 0x000000090303b210 */ /* 0x000fca0000ffe4ff */
[----:B------:R0:W-:Y:S04]  /*5c60*/  STL.64 [R1+0x870], R2 ;  /* 0x0008700201007387 */ /* 0x0001e80000100a00 */
[----:B0-----:R-:W3:Y:S01]  /*5c70*/  LDL.LU.64 R2, [R1+0x2d8] ;  /* 0x0002d80001027983 */ /* 0x001ee20000300a00 */
[----:B------:R-:W-:-:S03]  /*5c80*/  HFMA2 R8, -RZ, RZ, 0, 0 ;  /* 0x00000000ff087431 */ /* 0x000fc600000001ff */
[----:B------:R0:W-:Y:S04]  /*5c90*/  @!P3 STL.64 [R1+0x210], R42 ;  /* 0x0002102a0100b387 */ /* 0x0001e80000100a00 */
[----:B0-----:R-:W2:Y:S04]  /*5ca0*/  LDL.LU.64 R42, [R1+0x880] ;  /* 0x00088000012a7983 */ /* 0x001ea80000300a00 */
[----:B---3--:R0:W3:Y:S02]  /*5cb0*/  @!P0 LDG.E R8, desc[UR10][R2.64] ;  /* 0x0000000a02088981 */ /* 0x0080e4000c1e1900 */
[----:B0-----:R-:W-:-:S06]  /*5cc0*/  MOV R2, RZ ;  /* 0x000000ff00027202 */ /* 0x001fcc0000000f00 */
[----:B------:R-:W4:Y:S04]  /*5cd0*/  @!P0 LDG.E R2, desc[UR10][R40.64] ;  /* 0x0000000a28028981 */ /* 0x000f28000c1e1900 */
[----:B---3--:R0:W-:Y:S02]  /*5ce0*/  STL [R1+0x31c], R8 ;  /* 0x00031c0801007387 */ /* 0x0081e40000100800 */
[----:B0-----:R-:W-:-:S06]  /*5cf0*/  HFMA2 R8, -RZ, RZ, 0, 0 ;  /* 0x00000000ff087431 */ /* 0x001fcc00000001ff */
[----:B--2---:R-:W2:Y:S04]  /*5d00*/  @!P6 LDG.E R8, desc[UR10][R42.64] ;  /* 0x0000000a2a08e981 */ /* 0x004ea8000c1e1900 */
[----:B----4-:R0:W-:Y:S01]  /*5d10*/  STL [R1+0x318], R2 ;  /* 0x0003180201007387 */ /* 0x0101e20000100800 */
[----:B------:R-:W-:Y:S02]  /*5d20*/  IADD3 R40, PT, PT, R4, 0x190, RZ ;  /* 0x0000019004287810 */ /* 0x000fe40007ffe0ff */
[----:B------:R-:W-:Y:S01]  /*5d30*/  MOV R3, R10 ;  /* 0x0000000a00037202 */ /* 0x000fe20000000f00 */
[----:B------:R-:W3:Y:S01]  /*5d40*/  LDL.LU.64 R42, [R1+0x238] ;  /* 0x00023800012a7983 */ /* 0x000ee20000300a00 */
[----:B0-----:R-:W-:-:S06]  /*5d50*/  HFMA2 R2, -RZ, RZ, 0, 0 ;  /* 0x00000000ff027431 */ /* 0x001fcc00000001ff */
[----:B------:R0:W4:Y:S01]  /*5d60*/  @!P6 LDG.E R2, desc[UR10][R12.64] ;  /* 0x0000000a0c02e981 */ /* 0x000122000c1e1900 */
[----:B------:R-:W-:Y:S02]  /*5d70*/  SHF.R.S32.HI R41, RZ, 0x1f, R40 ;  /* 0x0000001fff297819 */ /* 0x000fe40000011428 */
[----:B------:R-:W-:-:S04]  /*5d80*/  ISETP.GE.U32.AND P1, PT, R40, UR16, PT ;  /* 0x0000001028007c0c */ /* 0x000fc8000bf26070 */
[----:B------:R-:W-:-:S13]  /*5d90*/  ISETP.GE.AND.EX P0, PT, R41, UR17, PT, P1 ;  /* 0x0000001129007c0c */ /* 0x000fda000bf06310 */
[----:B0-----:R-:W-:Y:S02]  /*5da0*/  @!P0 MOV R12, R6 ;  /* 0x00000006000c8202 */ /* 0x001fe40000000f00 */
[----:B------:R-:W-:Y:S01]  /*5db0*/  @!P0 MOV R13, R29 ;  /* 0x0000001d000d8202 */ /* 0x000fe20000000f00 */
[----:B--2---:R0:W-:Y:S02]  /*5dc0*/  STL [R1+0x310], R8 ;  /* 0x0003100801007387 */ /* 0x0041e40000100800 */
[----:B0-----:R-:W0:Y:S02]  /*5dd0*/  @!P0 LDC.64 R8, c[0x0][0x3f8] ;  /* 0x0000fe00ff088b82 */ /* 0x001e240000000a00 */
[----:B0-----:R-:W-:-:S04]  /*5de0*/  @!P0 IMAD R41, R41, R8, RZ ;  /* 0x0000000829298224 */ /* 0x001fc800078e02ff */
[C---:B------:R-:W-:Y:S02]  /*5df0*/  @!P0 IMAD R41, R40.reuse, R9, R41 ;  /* 0x0000000928298224 */ /* 0x040fe400078e0229 */
[----:B------:R-:W-:Y:S02]  /*5e00*/  @!P0 IMAD.WIDE.U32 R8, R40, R8, R12 ;  /* 0x0000000828088225 */ /* 0x000fe400078e000c */
[----:B------:R-:W0:Y:S03]  /*5e10*/  @!P0 LDC.64 R12, c[0x0][0x3a0] ;  /* 0x0000e800ff0c8b82 */ /* 0x000e260000000a00 */
[----:B------:R-:W-:Y:S01]  /*5e20*/  @!P0 IADD3 R9, PT, PT, R9, R41, RZ ;  /* 0x0000002909098210 */ /* 0x000fe20007ffe0ff */
[----:B----4-:R1:W-:Y:S03]  /*5e30*/  STL [R1+0x314], R2 ;  /* 0x0003140201007387 */ /* 0x0103e60000100800 */
[C---:B------:R-:W-:Y:S01]  /*5e40*/  @!P0 SHF.L.U64.HI R9, R8.reuse, 0x1, R9 ;  /* 0x0000000108098819 */ /* 0x040fe20000010209 */
[----:B------:R-:W2:Y:S01]  /*5e50*/  LDL.64 R40, [R1+0x2b0] ;  /* 0x0002b00001287983 */ /* 0x000ea20000100a00 */
[----:B------:R-:W-:-:S02]  /*5e60*/  @!P0 SHF.L.U32 R8, R8, 0x1, RZ ;  /* 0x0000000108088819 */ /* 0x000fc400000006ff */
[----:B-1----:R-:W-:Y:S02]  /*5e70*/  MOV R2, R11 ;  /* 0x0000000b00027202 */ /* 0x002fe40000000f00 */
[----:B0-----:R-:W-:-:S04]  /*5e80*/  @!P0 IADD3 R10, P1, PT, R8, R12, RZ ;  /* 0x0000000c080a8210 */ /* 0x001fc80007f3e0ff */
[----:B------:R-:W-:Y:S02]  /*5e90*/  @!P0 IADD3.X R11, PT, PT, R9, R13, RZ, P1, !PT ;  /* 0x0000000d090b8210 */ /* 0x000fe40000ffe4ff */
[----:B------:R-:W0:Y:S02]  /*5ea0*/  @!P0 LDC.64 R12, c[0x0][0x398] ;  /* 0x0000e600ff0c8b82 */ /* 0x000e240000000a00 */
[----:B0-----:R-:W-:-:S04]  /*5eb0*/  @!P0 IADD3 R8, P1, PT, R8, R12, RZ ;  /* 0x0000000c08088210 */ /* 0x001fc80007f3e0ff */
[----:B------:R-:W-:-:S05]  /*5ec0*/  @!P0 IADD3.X R9, PT, PT, R9, R13, RZ, P1, !PT ;  /* 0x0000000d09098210 */ /* 0x000fca0000ffe4ff */
[----:B------:R0:W-:Y:S04]  /*5ed0*/  STL.64 [R1+0x868], R8 ;  /* 0x0008680801007387 */ /* 0x0001e80000100a00 */
[----:B0-----:R-:W4:Y:S01]  /*5ee0*/  LDL.LU.64 R8, [R1+0x2b8] ;  /* 0x0002b80001087983 */ /* 0x001f220000300a00 */
[----:B------:R-:W-:Y:S01]  /*5ef0*/  HFMA2 R12, -RZ, RZ, 0, 0 ;  /* 0x00000000ff0c7431 */ /* 0x000fe200000001ff */
[----:B------:R-:W-:-:S04]  /*5f00*/  LOP3.LUT R5, R5, 0xfffffeff, RZ, 0xc0, !PT ;  /* 0xfffffeff05057812 */ /* 0x000fc800078ec0ff */
[----:B------:R-:W-:Y:S01]  /*5f10*/  @P3 LOP3.LUT R5, R5, 0x100, RZ, 0xfc, !PT ;  /* 0x0000010005053812 */ /* 0x000fe200078efcff */
[----:B----4-:R0:W4:Y:S02]  /*5f20*/  @!P4 LDG.E R12, desc[UR10][R8.64] ;  /* 0x0000000a080cc981 */ /* 0x010124000c1e1900 */
[----:B0-----:R-:W-:-:S06]  /*5f30*/  MOV R8, RZ ;  /* 0x000000ff00087202 */ /* 0x001fcc0000000f00 */
[----:B--2---:R0:W2:Y:S01]  /*5f40*/  @!P4 LDG.E R8, desc[UR10][R40.64] ;  /* 0x0000000a2808c981 */ /* 0x0040a2000c1e1900 */
[----:B------:R-:W-:-:S04]  /*5f50*/  LOP3.LUT R5, R5, 0xffffff7f, RZ, 0xc0, !PT ;  /* 0xffffff7f05057812 */ /* 0x000fc800078ec0ff */
[----:B------:R-:W-:Y:S02]  /*5f60*/  @P0 LOP3.LUT R5, R5, 0x80, RZ, 0xfc, !PT ;  /* 0x0000008005050812 */ /* 0x000fe400078efcff */
[----:B0-----:R-:W-:-:S04]  /*5f70*/  IADD3 R40, PT, PT, R4, 0x198, RZ ;  /* 0x0000019804287810 */ /* 0x001fc80007ffe0ff */
[----:B------:R-:W-:Y:S02]  /*5f80*/  SHF.R.S32.HI R41, RZ, 0x1f, R40 ;  /* 0x0000001fff297819 */ /* 0x000fe40000011428 */
[----:B------:R-:W-:-:S04]  /*5f90*/  ISETP.GE.U32.AND P1, PT, R40, UR16, PT ;  /* 0x0000001028007c0c */ /* 0x000fc8000bf26070 */
[----:B------:R-:W-:Y:S02]  /*5fa0*/  ISETP.GE.AND.EX P4, PT, R41, UR17, PT, P1 ;  /* 0x0000001129007c0c */ /* 0x000fe4000bf86310 */
[----:B------:R-:W-:Y:S01]  /*5fb0*/  LOP3.LUT P1, RZ, R5, 0x1000000, RZ, 0xc0, !PT ;  /* 0x0100000005ff7812 */ /* 0x000fe2000782c0ff */
[----:B------:R0:W-:Y:S04]  /*5fc0*/  @!P0 STL.64 [R1+0x220], R10 ;  /* 0x0002200a01008387 */ /* 0x0001e80000100a00 */
[----:B0-----:R-:W4:Y:S04]  /*5fd0*/  LDL.LU.64 R10, [R1+0x878] ;  /* 0x00087800010a7983 */ /* 0x001f280000300a00 */
[----:B--2---:R0:W-:Y:S02]  /*5fe0*/  STL [R1+0x308], R8 ;  /* 0x0003080801007387 */ /* 0x0041e40000100800 */
[----:B0-----:R-:W-:-:S06]  /*5ff0*/  HFMA2 R8, -RZ, RZ, 0, 0 ;  /* 0x00000000ff087431 */ /* 0x001fcc00000001ff */
[----:B---3--:R-:W2:Y:S04]  /*6000*/  @!P1 LDG.E R8, desc[UR10][R42.64] ;  /* 0x0000000a2a089981 */ /* 0x008ea8000c1e1900 */
[----:B--2---:R0:W-:Y:S02]  /*6010*/  STL [R1+0x304], R8 ;  /* 0x0003040801007387 */ /* 0x0041e40000100800 */
[----:B0-----:R-:W-:-:S06]  /*6020*/  MOV R8, RZ ;  /* 0x000000ff00087202 */ /* 0x001fcc0000000f00 */
[----:B----4-:R-:W2:Y:S01]  /*6030*/  @!P1 LDG.E R8, desc[UR10][R10.64] ;  /* 0x0000000a0a089981 */ /* 0x010ea2000c1e1900 */
[----:B------:R-:W-:-:S03]  /*6040*/  LOP3.LUT P0, RZ, R5, 0x800000, RZ, 0xc0, !PT ;  /* 0x0080000005ff7812 */ /* 0x000fc6000780c0ff */
[----:B--2---:R0:W-:Y:S02]  /*6050*/  STL [R1+0x300], R8 ;  /* 0x0003000801007387 */ /* 0x0041e40000100800 */
[----:B0-----:R-:W-:-:S08]  /*6060*/  HFMA2 R8, -RZ, RZ, 0, 0 ;  /* 0x00000000ff087431 */ /* 0x001fd000000001ff */
[----:B------:R-:W2:Y:S01]  /*6070*/  @!P0 LDG.E R8, desc[UR10][R44.64] ;  /* 0x0000000a2c088981 */ /* 0x000ea2000c1e1900 */
[----:B------:R-:W-:-:S03]  /*6080*/  LOP3.LUT P6, RZ, R5, 0x400000, RZ, 0xc0, !PT ;  /* 0x0040000005ff7812 */ /* 0x000fc600078cc0ff */
[----:B------:R0:W-:Y:S01]  /*6090*/  STL [R1+0x30c], R12 ;  /* 0x00030c0c01007387 */ /* 0x0001e20000100800 */
[----:B------:R-:W-:Y:S02]  /*60a0*/  @!P4 MOV R10, R6 ;  /* 0x00000006000ac202 */ /* 0x000fe40000000f00 */
[----:B------:R-:W-:Y:S02]  /*60b0*/  @!P4 MOV R11, R29 ;  /* 0x0000001d000bc202 */ /* 0x000fe40000000f00 */
[----:B------:R-:W-:Y:S01]  /*60c0*/  MOV R43, R2 ;  /* 0x00000002002b7202 */ /* 0x000fe20000000f00 */
[----:B------:R-:W3:Y:S01]  /*60d0*/  LDL.LU.64 R44, [R1+0x2a0] ;  /* 0x0002a000012c7983 */ /* 0x000ee20000300a00 */
[----:B0-----:R-:W0:Y:S03]  /*60e0*/  @!P4 LDC.64 R12, c[0x0][0x3f8] ;  /* 0x0000fe00ff0ccb82 */ /* 0x001e260000000a00 */
[----:B--2---:R1:W-:Y:S02]  /*60f0*/  STL [R1+0x2fc], R8 ;  /* 0x0002fc0801007387 */ /* 0x0043e40000100800 */
[----:B-1----:R-:W-:-:S06]  /*6100*/  MOV R8, RZ ;  /* 0x000000ff00087202 */ /* 0x002fcc0000000f00 */
[----:B------:R-:W2:Y:S04]  /*6110*/  @!P0 LDG.E R8, desc[UR10][R14.64] ;  /* 0x0000000a0e088981 */ /* 0x000ea8000c1e1900 */
[----:B--2---:R1:W-:Y:S02]  /*6120*/  STL [R1+0x2f8], R8 ;  /* 0x0002f80801007387 */ /* 0x0043e40000100800 */
[----:B-1----:R-:W-:-:S06]  /*6130*/  HFMA2 R8, -RZ, RZ, 0, 0 ;  /* 0x00000000ff087431 */ /* 0x002fcc00000001ff */
[----:B------:R-:W2:Y:S04]  /*6140*/  @!P6 LDG.E R8, desc[UR10][R16.64] ;  /* 0x0000000a1008e981 */ /* 0x000ea8000c1e1900 */
[----:B--2---:R1:W-:Y:S02]  /*6150*/  STL [R1+0x2f4], R8 ;  /* 0x0002f40801007387 */ /* 0x0043e40000100800 */
[----:B-1----:R-:W-:-:S06]  /*6160*/  MOV R8, RZ ;  /* 0x000000ff00087202 */ /* 0x002fcc0000000f00 */
[----:B------:R-:W2:Y:S01]  /*6170*/  @!P6 LDG.E R8, desc[UR10][R38.64] ;  /* 0x0000000a2608e981 */ /* 0x000ea2000c1e1900 */
        /* <DEDUP_REMOVED lines=8> */
[----:B------:R-:W-:-:S04]  /*6200*/  IADD3 R14, PT, PT, R4, 0x1a0, RZ ;  /* 0x000001a0040e7810 */ /* 0x000fc80007ffe0ff */
[----:B------:R-:W-:Y:S02]  /*6210*/  SHF.R.S32.HI R15, RZ, 0x1f, R14 ;  /* 0x0000001fff0f7819 */ /* 0x000fe4000001140e */
[----:B0-----:R-:W-:-:S04]  /*6220*/  @!P4 IADD3 R10, P1, PT, R41, R10, RZ ;  /* 0x0000000a290ac210 */ /* 0x001fc80007f3e0ff */
[----:B------:R-:W-:Y:S02]  /*6230*/  @!P4 IADD3.X R11, PT, PT, R40, R11, RZ, P1, !PT ;  /* 0x0000000b280bc210 */ /* 0x000fe40000ffe4ff */
[----:B-1----:R-:W-:-:S04]  /*6240*/  @!P4 IADD3 R12, P1, PT, R41, R12, RZ ;  /* 0x0000000c290cc210 */ /* 0x002fc80007f3e0ff */
[----:B------:R-:W-:Y:S02]  /*6250*/  @!P4 IADD3.X R13, PT, PT, R40, R13, RZ, P1, !PT ;  /* 0x0000000d280dc210 */ /* 0x000fe40000ffe4ff */
[----:B------:R-:W-:-:S04]  /*6260*/  ISETP.GE.U32.AND P1, PT, R14, UR16, PT ;  /* 0x000000100e007c0c */ /* 0x000fc8000bf26070 */
[----:B------:R-:W-:Y:S02]  /*6270*/  ISETP.GE.AND.EX P0, PT, R15, UR17, PT, P1 ;  /* 0x000000110f007c0c */ /* 0x000fe4000bf06310 */
[----:B------:R-:W-:-:S04]  /*6280*/  LOP3.LUT R5, R5, 0xffffffbf, RZ, 0xc0, !PT ;  /* 0xffffffbf05057812 */ /* 0x000fc800078ec0ff */
[----:B------:R-:W-:-:S07]  /*6290*/  @P4 LOP3.LUT R5, R5, 0x40, RZ, 0xfc, !PT ;  /* 0x0000004005054812 */ /* 0x000fce00078efcff */
[----:B------:R-:W0:Y:S01]  /*62a0*/  @!P0 LDC.64 R16, c[0x0][0x3f8] ;  /* 0x0000fe00ff108b82 */ /* 0x000e220000000a00 */
[----:B--2---:R1:W-:Y:S02]  /*62b0*/  STL [R1+0x2f0], R8 ;  /* 0x0002f00801007387 */ /* 0x0043e40000100800 */
[----:B-1----:R-:W-:-:S06]  /*62c0*/  CS2R R8, SRZ ;  /* 0x0000000000087805 */ /* 0x002fcc000001ff00 */
[----:B------:R-:W2:Y:S01]  /*62d0*/  @!P5 LDG.E R9, desc[UR10][R20.64] ;  /* 0x0000000a1409d981 */ /* 0x000ea2000c1e1900 */
[----:B------:R-:W-:Y:S01]  /*62e0*/  LOP3.LUT R5, R5, 0xffffffdf, RZ, 0xc0, !PT ;  /* 0xffffffdf05057812 */ /* 0x000fe200078ec0ff */
[----:B------:R-:W-:Y:S02]  /*62f0*/  HFMA2 R2, -RZ, RZ, 0, 0 ;  /* 0x00000000ff027431 */ /* 0x000fe400000001ff */
[----:B0-----:R-:W-:Y:S01]  /*6300*/  @!P0 IMAD R40, R15, R16, RZ ;  /* 0x000000100f288224 */ /* 0x001fe200078e02ff */
[----:B------:R-:W-:Y:S01]  /*6310*/  @!P0 MOV R38, R6 ;  /* 0x0000000600268202 */ /* 0x000fe20000000f00 */
[----:B------:R0:W4:Y:S01]  /*6320*/  @!P5 LDG.E R8, desc[UR10][R18.64] ;  /* 0x0000000a1208d981 */ /* 0x000122000c1e1900 */
[----:B------:R-:W-:-:S04]  /*6330*/  @P0 LOP3.LUT R5, R5, 0x20, RZ, 0xfc, !PT ;  /* 0x0000002005050812 */ /* 0x000fc800078efcff */
[----:B------:R-:W-:Y:S02]  /*6340*/  LOP3.LUT P6, RZ, R5, 0x80000, RZ, 0xc0, !PT ;  /* 0x0008000005ff7812 */ /* 0x000fe400078cc0ff */
[----:B------:R-:W-:Y:S01]  /*6350*/  @!P0 MOV R39, R29 ;  /* 0x0000001d00278202 */ /* 0x000fe20000000f00 */
[C---:B------:R-:W-:Y:S02]  /*6360*/  @!P0 IMAD R40, R14.reuse, R17, R40 ;  /* 0x000000110e288224 */ /* 0x040fe400078e0228 */
[----:B------:R-:W-:Y:S02]  /*6370*/  @!P0 IMAD.WIDE.U32 R16, R14, R16, R38 ;  /* 0x000000100e108225 */ /* 0x000fe400078e0026 */
[----:B------:R-:W1:Y:S06]  /*6380*/  @!P0 LDC.64 R14, c[0x0][0x3a0] ;  /* 0x0000e800ff0e8b82 */ /* 0x000e6c0000000a00 */
[----:B------:R-:W3:Y:S01]  /*6390*/  @!P6 LDG.E R2, desc[UR10][R22.64] ;  /* 0x0000000a1602e981 */ /* 0x000ee2000c1e1900 */
[----:B------:R-:W-:-:S02]  /*63a0*/  @!P0 IADD3 R38, PT, PT, R17, R40, RZ ;  /* 0x0000002811268210 */ /* 0x000fc40007ffe0ff */
[C---:B------:R-:W-:Y:S01]  /*63b0*/  @!P0 SHF.L.U32 R39, R16.reuse, 0x1, RZ ;  /* 0x0000000110278819 */ /* 0x040fe200000006ff */
[----:B------:R-:W4:Y:S01]  /*63c0*/  LDL.64 R40, [R1+0x2a8] ;  /* 0x0002a80001287983 */ /* 0x000f220000100a00 */
[----:B------:R-:W-:Y:S02]  /*63d0*/  @!P0 SHF.L.U64.HI R38, R16, 0x1, R38 ;  /* 0x0000000110268819 */ /* 0x000fe40000010226 */
[----:B------:R-:W1:Y:S01]  /*63e0*/  @!P0 LDC.64 R16, c[0x0][0x398] ;  /* 0x0000e600ff108b82 */ /* 0x000e620000000a00 */
[----:B0-----:R-:W-:Y:S02]  /*63f0*/  IADD3 R18, PT, PT, R4, 0x1a8, RZ ;  /* 0x000001a804127810 */ /* 0x001fe40007ffe0ff */
[----:B-1----:R-:W-:-:S04]  /*6400*/  @!P0 IADD3 R14, P1, PT, R39, R14, RZ ;  /* 0x0000000e270e8210 */ /* 0x002fc80007f3e0ff */
[----:B------:R-:W-:Y:S02]  /*6410*/  @!P0 IADD3.X R15, PT, PT, R38, R15, RZ, P1, !PT ;  /* 0x0000000f260f8210 */ /* 0x000fe40000ffe4ff */
[----:B------:R-:W-:Y:S02]  /*6420*/  SHF.R.S32.HI R19, RZ, 0x1f, R18 ;  /* 0x0000001fff137819 */ /* 0x000fe40000011412 */
[----:B------:R-:W-:-:S04]  /*6430*/  @!P0 IADD3 R16, P1, PT, R39, R16, RZ ;  /* 0x0000001027108210 */ /* 0x000fc80007f3e0ff */
[----:B------:R-:W-:Y:S02]  /*6440*/  @!P0 IADD3.X R17, PT, PT, R38, R17, RZ, P1, !PT ;  /* 0x0000001126118210 */ /* 0x000fe40000ffe4ff */
[----:B------:R-:W-:Y:S01]  /*6450*/  ISETP.GE.U32.AND P1, PT, R18, UR16, PT ;  /* 0x0000001012007c0c */ /* 0x000fe2000bf26070 */
[----:B--2---:R0:W-:Y:S03]  /*6460*/  STL [R1+0x2e8], R9 ;  /* 0x0002e80901007387 */ /* 0x0041e60000100800 */
[----:B------:R-:W-:Y:S02]  /*6470*/  ISETP.GE.AND.EX P5, PT, R19, UR17, PT, P1 ;  /* 0x0000001113007c0c */ /* 0x000fe4000bfa6310 */
[C---:B------:R-:W-:Y:S01]  /*6480*/  LOP3.LUT P1, RZ, R5.reuse, 0x100000, RZ, 0xc0, !PT ;  /* 0x0010000005ff7812 */ /* 0x040fe2000782c0ff */
[----:B---3--:R1:W-:Y:S01]  /*6490*/  STL [R1+0x2d4], R2 ;  /* 0x0002d40201007387 */ /* 0x0083e20000100800 */
[----:B0-----:R-:W-:Y:S01]  /*64a0*/  HFMA2 R9, -RZ, RZ, 0, 0 ;  /* 0x00000000ff097431 */ /* 0x001fe200000001ff */
[----:B------:R-:W-:-:S08]  /*64b0*/  LOP3.LUT P0, RZ, R5, 0x40000, RZ, 0xc0, !PT ;  /* 0x0004000005ff7812 */ /* 0x000fd0000780c0ff */
[----:B------:R-:W0:Y:S01]  /*64c0*/  @!P5 LDC.64 R20, c[0x0][0x3f8] ;  /* 0x0000fe00ff14db82 */ /* 0x000e220000000a00 */
[----:B------:R2:W-:Y:S01]  /*64d0*/  STL.64 [R1+0x858], R14 ;  /* 0x0008580e01007387 */ /* 0x0005e20000100a00 */
[----:B------:R-:W-:-:S03]  /*64e0*/  IADD3 R22, PT, PT, R4, 0x1b0, RZ ;  /* 0x000001b004167810 */ /* 0x000fc60007ffe0ff */
[----:B------:R-:W-:Y:S04]  /*64f0*/  STL [R1+0x860], R16 ;  /* 0x0008601001007387 */ /* 0x000fe80000100800 */
[----:B------:R3:W4:Y:S01]  /*6500*/  @!P1 LDG.E R9, desc[UR10][R32.64] ;  /* 0x0000000a20099981 */ /* 0x000722000c1e1900 */
[----:B-1----:R-:W-:-:S03]  /*6510*/  MOV R2, RZ ;  /* 0x000000ff00027202 */ /* 0x002fc60000000f00 */
[----:B------:R-:W4:Y:S04]  /*6520*/  LDL.LU.64 R38, [R1+0x270] ;  /* 0x0002700001267983 */ /* 0x000f280000300a00 */
[----:B------:R-:W4:Y:S01]  /*6530*/  @!P6 LDG.E R2, desc[UR10][R24.64] ;  /* 0x0000000a1802e981 */ /* 0x000f22000c1e1900 */
[----:B--2---:R-:W-:Y:S02]  /*6540*/  CS2R R14, SRZ ;  /* 0x00000000000e7805 */ /* 0x004fe4000001ff00 */
[----:B---3--:R-:W-:Y:S02]  /*6550*/  @!P5 MOV R32, R6 ;  /* 0x000000060020d202 */ /* 0x008fe40000000f00 */
[----:B------:R-:W-:Y:S02]  /*6560*/  @!P5 MOV R33, R29 ;  /* 0x0000001d0021d202 */ /* 0x000fe40000000f00 */
[----:B------:R0:W2:Y:S02]  /*6570*/  @!P1 LDG.E R14, desc[UR10][R34.64] ;  /* 0x0000000a220e9981 */ /* 0x0000a4000c1e1900 */
[----:B0-----:R-:W-:-:S04]  /*6580*/  @!P5 IMAD R34, R19, R20, RZ ;  /* 0x000000141322d224 */ /* 0x001fc800078e02ff */
[C---:B------:R-:W-:Y:S02]  /*6590*/  @!P5 IMAD R34, R18.reuse, R21, R34 ;  /* 0x000000151222d224 */ /* 0x040fe400078e0222 */
[----:B------:R-:W-:Y:S02]  /*65a0*/  @!P5 IMAD.WIDE.U32 R20, R18, R20, R32 ;  /* 0x000000141214d225 */ /* 0x000fe400078e0020 */
[----:B------:R-:W0:Y:S03]  /*65b0*/  @!P5 LDC.64 R18, c[0x0][0x3a0] ;  /* 0x0000e800ff12db82 */ /* 0x000e260000000a00 */
[----:B------:R-:W-:Y:S02]  /*65c0*/  @!P5 IADD3 R32, PT, PT, R21, R34, RZ ;  /* 0x000000221520d210 */ /* 0x000fe40007ffe0ff */
[C---:B------:R-:W-:Y:S01]  /*65d0*/  @!P5 SHF.L.U32 R33, R20.reuse, 0x1, RZ ;  /* 0x000000011421d819 */ /* 0x040fe200000006ff */
[----:B------:R-:W3:Y:S01]  /*65e0*/  LDL.LU.64 R34, [R1+0x288] ;  /* 0x0002880001227983 */ /* 0x000ee20000300a00 */
[----:B------:R-:W-:-:S02]  /*65f0*/  @!P5 SHF.L.U64.HI R32, R20, 0x1, R32 ;  /* 0x000000011420d819 */ /* 0x000fc40000010220 */
[----:B------:R-:W1:Y:S01]  /*6600*/  @!P5 LDC.64 R20, c[0x0][0x398] ;  /* 0x0000e600ff14db82 */ /* 0x000e620000000a00 */
[----:B------:R-:W-:Y:S02]  /*6610*/  SHF.R.S32.HI R23, RZ, 0x1f, R22 ;  /* 0x0000001fff177819 */ /* 0x000fe40000011416 */
[----:B0-----:R-:W-:-:S04]  /*6620*/  @!P5 IADD3 R18, P1, PT, R33, R18, RZ ;  /* 0x000000122112d210 */ /* 0x001fc80007f3e0ff */
[----:B------:R-:W-:Y:S02]  /*6630*/  @!P5 IADD3.X R19, PT, PT, R32, R19, RZ, P1, !PT ;  /* 0x000000132013d210 */ /* 0x000fe40000ffe4ff */
[----:B-1----:R-:W-:-:S04]  /*6640*/  @!P5 IADD3 R20, P1, PT, R33, R20, RZ ;  /* 0x000000142114d210 */ /* 0x002fc80007f3e0ff */
[----:B------:R-:W-:Y:S02]  /*6650*/  @!P5 IADD3.X R21, PT, PT, R32, R21, RZ, P1, !PT ;  /* 0x000000152015d210 */ /* 0x000fe40000ffe4ff */
[----:B------:R-:W-:-:S04]  /*6660*/  ISETP.GE.U32.AND P1, PT, R22, UR16, PT ;  /* 0x0000001016007c0c */ /* 0x000fc8000bf26070 */
[----:B------:R-:W-:-:S13]  /*6670*/  ISETP.GE.AND.EX P6, PT, R23, UR17, PT, P1 ;  /* 0x0000001117007c0c */ /* 0x000fda000bfc6310 */
[----:B------:R-:W0:Y:S01]  /*6680*/  @!P6 LDC.64 R24, c[0x0][0x3f8] ;  /* 0x0000fe00ff18eb82 */ /* 0x000e220000000a00 */
[----:B----4-:R1:W-:Y:S02]  /*6690*/  STL [R1+0x2e4], R9 ;  /* 0x0002e40901007387 */ /* 0x0103e40000100800 */
[----:B-1----:R-:W-:-:S06]  /*66a0*/  MOV R9, RZ ;  /* 0x000000ff00097202 */ /* 0x002fcc0000000f00 */
[----:B------:R0:W4:Y:S04]  /*66b0*/  @!P0 LDG.E R9, desc[UR10][R30.64] ;  /* 0x0000000a1e098981 */ /* 0x000128000c1e1900 */
[----:B------:R1:W-:Y:S02]  /*66c0*/  STL [R1+0x2d0], R2 ;  /* 0x0002d00201007387 */ /* 0x0003e40000100800 */
[----:B-1----:R-:W-:Y:S02]  /*66d0*/  HFMA2 R2, -RZ, RZ, 0, 0 ;  /* 0x00000000ff027431 */ /* 0x002fe400000001ff */
[----:B0-----:R-:W-:-:S04]  /*66e0*/  @!P6 IMAD R30, R23, R24, RZ ;  /* 0x00000018171ee224 */ /* 0x001fc800078e02ff */
[----:B------:R-:W-:Y:S01]  /*66f0*/  @!P6 IMAD R30, R22, R25, R30 ;  /* 0x00000019161ee224 */ /* 0x000fe200078e021e */
[----:B------:R0:W2:Y:S02]  /*6700*/  @!P0 LDG.E R2, desc[UR10][R26.64] ;  /* 0x0000000a1a028981 */ /* 0x0000a4000c1e1900 */
[----:B0-----:R-:W-:Y:S02]  /*6710*/  @!P6 MOV R26, R6 ;  /* 0x00000006001ae202 */ /* 0x001fe40000000f00 */
[----:B------:R-:W-:-:S03]  /*6720*/  @!P6 MOV R27, R29 ;  /* 0x0000001d001be202 */ /* 0x000fc60000000f00 */
[----:B------:R-:W-:Y:S02]  /*6730*/  @!P6 IMAD.WIDE.U32 R24, R22, R24, R26 ;  /* 0x000000181618e225 */ /* 0x000fe400078e001a */
[----:B------:R-:W0:Y:S03]  /*6740*/  @!P6 LDC.64 R22, c[0x0][0x3a0] ;  /* 0x0000e800ff16eb82 */ /* 0x000e260000000a00 */
[----:B------:R-:W-:Y:S02]  /*6750*/  @!P6 IADD3 R26, PT, PT, R25, R30, RZ ;  /* 0x0000001e191ae210 */ /* 0x000fe40007ffe0ff */
[C---:B------:R-:W-:Y:S02]  /*6760*/  @!P6 SHF.L.U32 R27, R24.reuse, 0x1, RZ ;  /* 0x00000001181be819 */ /* 0x040fe400000006ff */
[----:B------:R-:W-:Y:S02]  /*6770*/  @!P6 SHF.L.U64.HI R26, R24, 0x1, R26 ;  /* 0x00000001181ae819 */ /* 0x000fe4000001021a */
[----:B------:R-:W1:Y:S01]  /*6780*/  @!P6 LDC.64 R24, c[0x0][0x398] ;  /* 0x0000e600ff18eb82 */ /* 0x000e620000000a00 */
[----:B------:R-:W-:-:S04]  /*6790*/  LOP3.LUT R5, R5, 0xffffffef, RZ, 0xc0, !PT ;  /* 0xffffffef05057812 */ /* 0x000fc800078ec0ff */
[----:B------:R-:W-:-:S04]  /*67a0*/  @P5 LOP3.LUT R5, R5, 0x10, RZ, 0xfc, !PT ;  /* 0x0000001005055812 */ /* 0x000fc800078efcff */
[----:B------:R-:W-:Y:S02]  /*67b0*/  LOP3.LUT R5, R5, 0xfffffff7, RZ, 0xc0, !PT ;  /* 0xfffffff705057812 */ /* 0x000fe400078ec0ff */
[----:B0-----:R-:W-:-:S04]  /*67c0*/  @!P6 IADD3 R22, P1, PT, R27, R22, RZ ;  /* 0x000000161b16e210 */ /* 0x001fc80007f3e0ff */
[C---:B------:R-:W-:Y:S02]  /*67d0*/  @!P6 IADD3.X R23, PT, PT, R26.reuse, R23, RZ, P1, !PT ;  /* 0x000000171a17e210 */ /* 0x040fe40000ffe4ff */
[----:B-1----:R-:W-:Y:S02]  /*67e0*/  @!P6 IADD3 R24, P1, PT, R27, R24, RZ ;  /* 0x000000181b18e210 */ /* 0x002fe40007f3e0ff */
[----:B------:R-:W-:Y:S02]  /*67f0*/  @P6 LOP3.LUT R5, R5, 0x8, RZ, 0xfc, !PT ;  /* 0x0000000805056812 */ /* 0x000fe400078efcff */
[----:B------:R-:W-:Y:S02]  /*6800*/  @!P6 IADD3.X R25, PT, PT, R26, R25, RZ, P1, !PT ;  /* 0x000000191a19e210 */ /* 0x000fe40000ffe4ff */
[----:B------:R-:W-:Y:S01]  /*6810*/  LOP3.LUT P6, RZ, R0, 0x80000000, RZ, 0xc0, !PT ;  /* 0x8000000000ff7812 */ /* 0x000fe200078cc0ff */
[----:B----4-:R0:W-:Y:S02]  /*6820*/  STL [R1+0x2c8], R9 ;  /* 0x0002c80901007387 */ /* 0x0101e40000100800 */
[----:B0-----:R-:W-:-:S10]  /*6830*/  HFMA2 R9, -RZ, RZ, 0, 0 ;  /* 0x00000000ff097431 */ /* 0x001fd400000001ff */
[----:B------:R-:W4:Y:S01]  /*6840*/  @!P6 LDG.E R9, desc[UR10][R40.64] ;  /* 0x0000000a2809e981 */ /* 0x000f22000c1e1900 */
[----:B------:R-:W-:-:S03]  /*6850*/  IADD3 R33, PT, PT, R4, 0x1b8, RZ ;  /* 0x000001b804217810 */ /* 0x000fc60007ffe0ff */
[----:B------:R0:W-:Y:S01]  /*6860*/  STL [R1+0x850], R17 ;  /* 0x0008501101007387 */ /* 0x0001e20000100800 */
[----:B------:R-:W-:Y:S02]  /*6870*/  SHF.R.S32.HI R26, RZ, 0x1f, R33 ;  /* 0x0000001fff1a7819 */ /* 0x000fe40000011421 */
[----:B------:R-:W-:Y:S01]  /*6880*/  ISETP.GE.U32.AND P1, PT, R33, UR16, PT ;  /* 0x0000001021007c0c */ /* 0x000fe2000bf26070 */
[----:B------:R-:W2:Y:S01]  /*6890*/  LDL.LU.64 R40, [R1+0x298] ;  /* 0x0002980001287983 */ /* 0x000ea20000300a00 */
[----:B0-----:R-:W-:-:S06]  /*68a0*/  CS2R R16, SRZ ;  /* 0x0000000000107805 */ /* 0x001fcc000001ff00 */
[----:B------:R-:W2:Y:S01]  /*68b0*/  @!P6 LDG.E R16, desc[UR10][R44.64] ;  /* 0x0000000a2c10e981 */ /* 0x000ea2000c1e1900 */
[----:B------:R-:W-:Y:S02]  /*68c0*/  ISETP.GE.AND.EX P6, PT, R26, UR17, PT, P1 ;  /* 0x000000111a007c0c */ /* 0x000fe4000bfc6310 */
[C---:B------:R-:W-:Y:S02]  /*68d0*/  LOP3.LUT P1, RZ, R5.reuse, 0x10000, RZ, 0xc0, !PT ;  /* 0x0001000005ff7812 */ /* 0x040fe4000782c0ff */
[----:B------:R-:W-:Y:S01]  /*68e0*/  LOP3.LUT P0, RZ, R5, 0x8000, RZ, 0xc0, !PT ;  /* 0x0000800005ff7812 */ /* 0x000fe2000780c0ff */
[----:B------:R-:W2:Y:S04]  /*68f0*/  LDL.LU.64 R44, [R1+0x290] ;  /* 0x00029000012c7983 */ /* 0x000ea80000300a00 */
[----:B------:R0:W-:Y:S04]  /*6900*/  STL.64 [R1+0x840], R22 ;  /* 0x0008401601007387 */ /* 0x0001e80000100a00 */
[----:B------:R-:W1:Y:S01]  /*6910*/  @!P6 LDC.64 R30, c[0x0][0x3f8] ;  /* 0x0000fe00ff1eeb82 */ /* 0x000e620000000a00 */
[----:B0-----:R-:W2:Y:S04]  /*6920*/  LDL.LU.64 R22, [R1+0x268] ;  /* 0x0002680001167983 */ /* 0x001ea80000300a00 */
[----:B----4-:R0:W-:Y:S02]  /*6930*/  STL [R1+0x2c4], R9 ;  /* 0x0002c40901007387 */ /* 0x0101e40000100800 */
[----:B0-----:R-:W-:-:S06]  /*6940*/  MOV R9, RZ ;  /* 0x000000ff00097202 */ /* 0x001fcc0000000f00 */
[----:B---3--:R-:W3:Y:S01]  /*6950*/  @!P1 LDG.E R9, desc[UR10][R34.64] ;  /* 0x0000000a22099981 */ /* 0x008ee2000c1e1900 */
[----:B-1----:R-:W-:Y:S01]  /*6960*/  @!P6 IMAD R32, R26, R30, RZ ;  /* 0x0000001e1a20e224 */ /* 0x002fe200078e02ff */
[----:B------:R-:W-:Y:S02]  /*6970*/  @!P6 MOV R27, R29 ;  /* 0x0000001d001be202 */ /* 0x000fe40000000f00 */
[----:B------:R-:W-:Y:S04]  /*6980*/  STL [R1+0x83c], R24 ;  /* 0x00083c1801007387 */ /* 0x000fe80000100800 */
[----:B------:R-:W-:Y:S01]  /*6990*/  STL [R1+0x838], R25 ;  /* 0x0008381901007387 */ /* 0x000fe20000100800 */
[----:B------:R-:W-:-:S03]  /*69a0*/  LOP3.LUT R5, R5, 0xfffffffb, RZ, 0xc0, !PT ;  /* 0xfffffffb05057812 */ /* 0x000fc600078ec0ff */
[----:B------:R-:W4:Y:S04]  /*69b0*/  LDL.64 R34, [R1+0x258] ;  /* 0x0002580001227983 */ /* 0x000f280000100a00 */
[----:B---3--:R0:W-:Y:S02]  /*69c0*/  STL [R1+0x2bc], R9 ;  /* 0x0002bc0901007387 */ /* 0x0081e40000100800 */
[----:B0-----:R-:W-:-:S06]  /*69d0*/  HFMA2 R9, -RZ, RZ, 0, 0 ;  /* 0x00000000ff097431 */ /* 0x001fcc00000001ff */
[----:B--2---:R-:W2:Y:S01]  /*69e0*/  @!P0 LDG.E R9, desc[UR10][R40.64] ;  /* 0x0000000a28098981 */ /* 0x004ea2000c1e1900 */
[----:B------:R-:W-:Y:S01]  /*69f0*/  @!P6 MOV R26, R6 ;  /* 0x00000006001ae202 */ /* 0x000fe20000000f00 */
[----:B------:R-:W-:-:S04]  /*6a00*/  @!P6 IMAD R32, R33, R31, R32 ;  /* 0x0000001f2120e224 */ /* 0x000fc800078e0220 */
[----:B------:R-:W-:Y:S02]  /*6a10*/  @!P6 IMAD.WIDE.U32 R30, R33, R30, R26 ;  /* 0x0000001e211ee225 */ /* 0x000fe400078e001a */
[----:B------:R-:W0:Y:S01]  /*6a20*/  @!P6 LDC.64 R26, c[0x0][0x3a0] ;  /* 0x0000e800ff1aeb82 */ /* 0x000e220000000a00 */
[----:B------:R-:W-:Y:S02]  /*6a30*/  CS2R R24, SRZ ;  /* 0x0000000000187805 */ /* 0x000fe4000001ff00 */
[----:B------:R-:W-:Y:S01]  /*6a40*/  @P6 LOP3.LUT R5, R5, 0x4, RZ, 0xfc, !PT ;  /* 0x0000000405056812 */ /* 0x000fe200078efcff */
[----:B------:R-:W3:Y:S01]  /*6a50*/  LDL.64 R40, [R1+0x280] ;  /* 0x0002800001287983 */ /* 0x000ee20000100a00 */
[----:B------:R-:W-:Y:S02]  /*6a60*/  @!P6 IADD3 R32, PT, PT, R31, R32, RZ ;  /* 0x000000201f20e210 */ /* 0x000fe40007ffe0ff */
[C---:B------:R-:W-:Y:S01]  /*6a70*/  @!P6 SHF.L.U32 R33, R30.reuse, 0x1, RZ ;  /* 0x000000011e21e819 */ /* 0x040fe200000006ff */
[----:B------:R1:W3:Y:S01]  /*6a80*/  @!P1 LDG.E R25, desc[UR10][R38.64] ;  /* 0x0000000a26199981 */ /* 0x0002e2000c1e1900 */
[----:B------:R-:W-:-:S02]  /*6a90*/  @!P6 SHF.L.U64.HI R32, R30, 0x1, R32 ;  /* 0x000000011e20e819 */ /* 0x000fc40000010220 */
[----:B------:R-:W4:Y:S01]  /*6aa0*/  @!P6 LDC.64 R30, c[0x0][0x398] ;  /* 0x0000e600ff1eeb82 */ /* 0x000f220000000a00 */
[----:B--2---:R2:W-:Y:S02]  /*6ab0*/  STL [R1+0x2a0], R9 ;  /* 0x0002a00901007387 */ /* 0x0045e40000100800 */
[----:B--2---:R-:W-:-:S06]  /*6ac0*/  MOV R9, RZ ;  /* 0x000000ff00097202 */ /* 0x004fcc0000000f00 */
[----:B------:R-:W2:Y:S01]  /*6ad0*/  @!P0 LDG.E R9, desc[UR10][R44.64] ;  /* 0x0000000a2c098981 */ /* 0x000ea2000c1e1900 */
[C---:B0-----:R-:W-:Y:S02]  /*6ae0*/  @!P6 IADD3 R26, P1, PT, R33.reuse, R26, RZ ;  /* 0x0000001a211ae210 */ /* 0x041fe40007f3e0ff */
[----:B-1----:R-:W-:Y:S02]  /*6af0*/  IADD3 R39, PT, PT, R4, 0x1c0, RZ ;  /* 0x000001c004277810 */ /* 0x002fe40007ffe0ff */
[C---:B------:R-:W-:Y:S02]  /*6b00*/  @!P6 IADD3.X R27, PT, PT, R32.reuse, R27, RZ, P1, !PT ;  /* 0x0000001b201be210 */ /* 0x040fe40000ffe4ff */
[----:B----4-:R-:W-:Y:S02]  /*6b10*/  @!P6 IADD3 R30, P1, PT, R33, R30, RZ ;  /* 0x0000001e211ee210 */ /* 0x010fe40007f3e0ff */
[----:B------:R-:W-:Y:S01]  /*6b20*/  SHF.R.S32.HI R38, RZ, 0x1f, R39 ;  /* 0x0000001fff267819 */ /* 0x000fe20000011427 */
[----:B------:R-:W4:Y:S01]  /*6b30*/  LDL.64 R44, [R1+0x278] ;  /* 0x00027800012c7983 */ /* 0x000f220000100a00 */
[----:B------:R-:W-:-:S02]  /*6b40*/  @!P6 IADD3.X R31, PT, PT, R32, R31, RZ, P1, !PT ;  /* 0x0000001f201fe210 */ /* 0x000fc40000ffe4ff */
[----:B------:R-:W-:-:S04]  /*6b50*/  ISETP.GE.U32.AND P1, PT, R39, UR16, PT ;  /* 0x0000001027007c0c */ /* 0x000fc8000bf26070 */
[----:B------:R-:W-:Y:S02]  /*6b60*/  ISETP.GE.AND.EX P0, PT, R38, UR17, PT, P1 ;  /* 0x0000001126007c0c */ /* 0x000fe4000bf06310 */
[----:B------:R-:W-:Y:S01]  /*6b70*/  LOP3.LUT P1, RZ, R5, 0x4000, RZ, 0xc0, !PT ;  /* 0x0000400005ff7812 */ /* 0x000fe2000782c0ff */
[----:B--2---:R0:W-:Y:S02]  /*6b80*/  STL [R1+0x29c], R9 ;  /* 0x00029c0901007387 */ /* 0x0041e40000100800 */
[----:B0-----:R-:W-:-:S10]  /*6b90*/  HFMA2 R9, -RZ, RZ, 0, 0 ;  /* 0x00000000ff097431 */ /* 0x001fd400000001ff */
[----:B------:R-:W2:Y:S01]  /*6ba0*/  @!P1 LDG.E R9, desc[UR10][R22.64] ;  /* 0x0000000a16099981 */ /* 0x000ea2000c1e1900 */
[----:B------:R-:W-:Y:S02]  /*6bb0*/  @!P0 MOV R32, R6 ;  /* 0x0000000600208202 */ /* 0x000fe40000000f00 */
[----:B------:R-:W-:Y:S02]  /*6bc0*/  @!P0 MOV R33, R29 ;  /* 0x0000001d00218202 */ /* 0x000fe40000000f00 */
[----:B------:R-:W-:Y:S01]  /*6bd0*/  LOP3.LUT R5, R5, 0xfffffffd, RZ, 0xc0, !PT ;  /* 0xfffffffd05057812 */ /* 0x000fe200078ec0ff */
[----:B------:R-:W4:Y:S04]  /*6be0*/  LDL.LU.64 R22, [R1+0x248] ;  /* 0x0002480001167983 */ /* 0x000f280000300a00 */
[----:B--2---:R0:W-:Y:S02]  /*6bf0*/  STL [R1+0x298], R9 ;  /* 0x0002980901007387 */ /* 0x0041e40000100800 */
[----:B0-----:R-:W-:-:S06]  /*6c00*/  MOV R9, RZ ;  /* 0x000000ff00097202 */ /* 0x001fcc0000000f00 */
[----:B------:R0:W2:Y:S02]  /*6c10*/  @!P1 LDG.E R9, desc[UR10][R34.64] ;  /* 0x0000000a22099981 */ /* 0x0000a4000c1e1900 */
        /* <DEDUP_REMOVED lines=9> */
[----:B------:R-:W-:Y:S02]  /*6cb0*/  @P0 LOP3.LUT R5, R5, 0x2, RZ, 0xfc, !PT ;  /* 0x0000000205050812 */ /* 0x000fe400078efcff */
[----:B0-----:R-:W-:-:S04]  /*6cc0*/  @!P0 IADD3 R32, P1, PT, R39, R32, RZ ;  /* 0x0000002027208210 */ /* 0x001fc80007f3e0ff */
[----:B------:R-:W-:Y:S02]  /*6cd0*/  @!P0 IADD3.X R33, PT, PT, R38, R33, RZ, P1, !PT ;  /* 0x0000002126218210 */ /* 0x000fe40000ffe4ff */
[----:B-1----:R-:W-:-:S04]  /*6ce0*/  @!P0 IADD3 R34, P1, PT, R39, R34, RZ ;  /* 0x0000002227228210 */ /* 0x002fc80007f3e0ff */
[----:B------:R-:W-:Y:S02]  /*6cf0*/  @!P0 IADD3.X R35, PT, PT, R38, R35, RZ, P1, !PT ;  /* 0x0000002326238210 */ /* 0x000fe40000ffe4ff */
[----:B------:R-:W-:Y:S01]  /*6d00*/  LOP3.LUT P0, RZ, R0, 0x40000000, RZ, 0xc0, !PT ;  /* 0x4000000000ff7812 */ /* 0x000fe2000780c0ff */
[----:B--2---:R0:W-:Y:S02]  /*6d10*/  STL [R1+0x294], R9 ;  /* 0x0002940901007387 */ /* 0x0041e40000100800 */
[----:B0-----:R-:W-:-:S10]  /*6d20*/  HFMA2 R9, -RZ, RZ, 0, 0 ;  /* 0x00000000ff097431 */ /* 0x001fd400000001ff */
[----:B---3--:R-:W2:Y:S04]  /*6d30*/  @!P0 LDG.E R9, desc[UR10][R40.64] ;  /* 0x0000000a28098981 */ /* 0x008ea8000c1e1900 */
[----:B--2---:R0:W-:Y:S02]  /*6d40*/  STL [R1+0x290], R9 ;  /* 0x0002900901007387 */ /* 0x0041e40000100800 */
[----:B0-----:R-:W-:-:S06]  /*6d50*/  MOV R9, RZ ;  /* 0x000000ff00097202 */ /* 0x001fcc0000000f00 */
[----:B----4-:R-:W2:Y:S01]  /*6d60*/  @!P0 LDG.E R9, desc[UR10][R44.64] ;  /* 0x0000000a2c098981 */ /* 0x010ea2000c1e1900 */
[----:B------:R-:W-:-:S04]  /*6d70*/  IADD3 R41, PT, PT, R4, 0x1c8, RZ ;  /* 0x000001c804297810 */ /* 0x000fc80007ffe0ff */
[----:B------:R-:W-:Y:S02]  /*6d80*/  SHF.R.S32.HI R40, RZ, 0x1f, R41 ;  /* 0x0000001fff287819 */ /* 0x000fe40000011429 */
[----:B------:R-:W-:Y:S01]  /*6d90*/  ISETP.GE.U32.AND P1, PT, R41, UR16, PT ;  /* 0x0000001029007c0c */ /* 0x000fe2000bf26070 */
[----:B------:R0:W-:Y:S03]  /*6da0*/  STL.64 [R1+0x848], R26 ;  /* 0x0008481a01007387 */ /* 0x0001e60000100a00 */
[----:B------:R-:W-:Y:S01]  /*6db0*/  ISETP.GE.AND.EX P0, PT, R40, UR17, PT, P1 ;  /* 0x0000001128007c0c */ /* 0x000fe2000bf06310 */
[----:B------:R-:W3:Y:S01]  /*6dc0*/  LDL.LU.64 R44, [R1+0x250] ;  /* 0x00025000012c7983 */ /* 0x000ee20000300a00 */
[----:B------:R-:W-:-:S03]  /*6dd0*/  LOP3.LUT P1, RZ, R5, 0x1000, RZ, 0xc0, !PT ;  /* 0x0000100005ff7812 */ /* 0x000fc6000782c0ff */
[----:B0-----:R-:W4:Y:S08]  /*6de0*/  LDL.64 R26, [R1+0x228] ;  /* 0x00022800011a7983 */ /* 0x001f300000100a00 */
[----:B------:R-:W0:Y:S02]  /*6df0*/  @!P0 LDC.64 R38, c[0x0][0x3f8] ;  /* 0x0000fe00ff268b82 */ /* 0x000e240000000a00 */
[----:B------:R1:W4:Y:S02]  /*6e00*/  @!P1 LDG.E R15, desc[UR10][R36.64] ;  /* 0x0000000a240f9981 */ /* 0x000324000c1e1900 */
[----:B-1----:R-:W-:-:S02]  /*6e10*/  @!P0 MOV R36, R6 ;  /* 0x0000000600248202 */ /* 0x002fc40000000f00 */
[----:B------:R-:W-:Y:S01]  /*6e20*/  @!P0 MOV R37, R29 ;  /* 0x0000001d00258202 */ /* 0x000fe20000000f00 */
[----:B0-----:R-:W-:-:S04]  /*6e30*/  @!P0 IMAD R40, R40, R38, RZ ;  /* 0x0000002628288224 */ /* 0x001fc800078e02ff */
[C---:B------:R-:W-:Y:S02]  /*6e40*/  @!P0 IMAD R40, R41.reuse, R39, R40 ;  /* 0x0000002729288224 */ /* 0x040fe400078e0228 */
[----:B------:R-:W-:Y:S02]  /*6e50*/  @!P0 IMAD.WIDE.U32 R38, R41, R38, R36 ;  /* 0x0000002629268225 */ /* 0x000fe400078e0024 */
[----:B------:R-:W0:Y:S01]  /*6e60*/  @!P0 LDC.64 R36, c[0x0][0x3a0] ;  /* 0x0000e800ff248b82 */ /* 0x000e220000000a00 */
[----:B--2---:R1:W-:Y:S02]  /*6e70*/  STL [R1+0x28c], R9 ;  /* 0x00028c0901007387 */ /* 0x0043e40000100800 */
[----:B-1----:R-:W-:-:S06]  /*6e80*/  HFMA2 R9, -RZ, RZ, 0, 0 ;  /* 0x00000000ff097431 */ /* 0x002fcc00000001ff */
[----:B------:R-:W2:Y:S01]  /*6e90*/  @!P1 LDG.E R9, desc[UR10][R22.64] ;  /* 0x0000000a16099981 */ /* 0x000ea2000c1e1900 */
[----:B------:R-:W-:Y:S02]  /*6ea0*/  @!P0 IADD3 R40, PT, PT, R39, R40, RZ ;  /* 0x0000002827288210 */ /* 0x000fe40007ffe0ff */
[C---:B------:R-:W-:Y:S02]  /*6eb0*/  @!P0 SHF.L.U32 R41, R38.reuse, 0x1, RZ ;  /* 0x0000000126298819 */ /* 0x040fe400000006ff */
[----:B------:R-:W-:Y:S02]  /*6ec0*/  @!P0 SHF.L.U64.HI R40, R38, 0x1, R40 ;  /* 0x0000000126288819 */ /* 0x000fe40000010228 */
[----:B------:R-:W1:Y:S01]  /*6ed0*/  @!P0 LDC.64 R38, c[0x0][0x398] ;  /* 0x0000e600ff268b82 */ /* 0x000e620000000a00 */
[----:B0-----:R-:W-:Y:S01]  /*6ee0*/  @!P0 IADD3 R36, P1, PT, R41, R36, RZ ;  /* 0x0000002429248210 */ /* 0x001fe20007f3e0ff */
[----:B------:R-:W4:Y:S03]  /*6ef0*/  LDL.LU.64 R22, [R1+0x218] ;  /* 0x0002180001167983 */ /* 0x000f260000300a00 */
[----:B------:R-:W-:-:S02]  /*6f00*/  @!P0 IADD3.X R37, PT, PT, R40, R37, RZ, P1, !PT ;  /* 0x0000002528258210 */ /* 0x000fc40000ffe4ff */
[----:B-1----:R-:W-:-:S04]  /*6f10*/  @!P0 IADD3 R38, P1, PT, R41, R38, RZ ;  /* 0x0000002629268210 */ /* 0x002fc80007f3e0ff */
[----:B------:R-:W-:Y:S02]  /*6f20*/  @!P0 IADD3.X R39, PT, PT, R40, R39, RZ, P1, !PT ;  /* 0x0000002728278210 */ /* 0x000fe40000ffe4ff */
[----:B------:R-:W4:Y:S01]  /*6f30*/  LDL.LU.64 R40, [R1+0x260] ;  /* 0x0002600001287983 */ /* 0x000f220000300a00 */
[----:B------:R-:W-:-:S04]  /*6f40*/  LOP3.LUT R5, R5, 0xfffffffe, RZ, 0xc0, !PT ;  /* 0xfffffffe05057812 */ /* 0x000fc800078ec0ff */
[----:B------:R-:W-:-:S04]  /*6f50*/  @P0 LOP3.LUT R5, R5, 0x1, RZ, 0xfc, !PT ;  /* 0x0000000105050812 */ /* 0x000fc800078efcff */
[----:B------:R-:W-:-:S13]  /*6f60*/  LOP3.LUT P1, RZ, R5, 0x800, RZ, 0xc0, !PT ;  /* 0x0000080005ff7812 */ /* 0x000fda000782c0ff */
[----:B---3--:R0:W3:Y:S04]  /*6f70*/  @!P1 LDG.E R24, desc[UR10][R44.64] ;  /* 0x0000000a2c189981 */ /* 0x0080e8000c1e1900 */
[----:B--2---:R1:W-:Y:S02]  /*6f80*/  STL [R1+0x288], R9 ;  /* 0x0002880901007387 */ /* 0x0043e40000100800 */
[----:B-1----:R-:W-:-:S06]  /*6f90*/  HFMA2 R9, -RZ, RZ, 0, 0 ;  /* 0x00000000ff097431 */ /* 0x002fcc00000001ff */
[----:B----4-:R-:W2:Y:S01]  /*6fa0*/  @!P2 LDG.E R9, desc[UR10][R26.64] ;  /* 0x0000000a1a09a981 */ /* 0x010ea2000c1e1900 */
[----:B0-----:R-:W-:-:S04]  /*6fb0*/  IADD3 R44, PT, PT, R4, 0x1d0, RZ ;  /* 0x000001d0042c7810 */ /* 0x001fc80007ffe0ff */
[----:B------:R-:W-:Y:S01]  /*6fc0*/  SHF.R.S32.HI R45, RZ, 0x1f, R44 ;  /* 0x0000001fff2d7819 */ /* 0x000fe2000001142c */
[----:B------:R0:W4:Y:S01]  /*6fd0*/  @!P1 LDG.E R17, desc[UR10][R40.64] ;  /* 0x0000000a28119981 */ /* 0x000122000c1e1900 */
[----:B------:R-:W-:-:S04]  /*6fe0*/  ISETP.GE.U32.AND P1, PT, R44, UR16, PT ;  /* 0x000000102c007c0c */ /* 0x000fc8000bf26070 */
[----:B------:R-:W-:-:S13]  /*6ff0*/  ISETP.GE.AND.EX P1, PT, R45, UR17, PT, P1 ;  /* 0x000000112d007c0c */ /* 0x000fda000bf26310 */
[----:B0-----:R-:W0:Y:S01]  /*7000*/  @!P1 LDC.64 R40, c[0x0][0x3f8] ;  /* 0x0000fe00ff289b82 */ /* 0x001e220000000a00 */
[----:B------:R-:W-:Y:S01]  /*7010*/  @!P1 MOV R42, R6 ;  /* 0x00000006002a9202 */ /* 0x000fe20000000f00 */
[----:B------:R1:W-:Y:S01]  /*7020*/  STL [R1+0x834], R31 ;  /* 0x0008341f01007387 */ /* 0x0003e20000100800 */
[----:B0-----:R-:W-:-:S04]  /*7030*/  @!P1 IMAD R45, R45, R40, RZ ;  /* 0x000000282d2d9224 */ /* 0x001fc800078e02ff */
[----:B------:R-:W-:Y:S01]  /*7040*/  @!P1 IMAD R45, R44, R41, R45 ;  /* 0x000000292c2d9224 */ /* 0x000fe200078e022d */
[----:B-1----:R-:W-:Y:S02]  /*7050*/  MOV R31, RZ ;  /* 0x000000ff001f7202 */ /* 0x002fe40000000f00 */
[----:B------:R-:W-:-:S04]  /*7060*/  MOV R27, R2 ;  /* 0x00000002001b7202 */ /* 0x000fc80000000f00 */
[----:B------:R0:W3:Y:S02]  /*7070*/  @!P2 LDG.E R31, desc[UR10][R22.64] ;  /* 0x0000000a161fa981 */ /* 0x0000e4000c1e1900 */
[----:B0-----:R-:W-:Y:S02]  /*7080*/  MOV R22, R3 ;  /* 0x0000000300167202 */ /* 0x001fe40000000f00 */
[----:B--2---:R0:W-:Y:S02]  /*7090*/  STL [R1+0x268], R9 ;  /* 0x0002680901007387 */ /* 0x0041e40000100800 */
[----:B0-----:R-:W-:Y:S02]  /*70a0*/  MOV R9, R43 ;  /* 0x0000002b00097202 */ /* 0x001fe40000000f00 */
[----:B------:R-:W-:-:S03]  /*70b0*/  @!P1 MOV R43, R29 ;  /* 0x0000001d002b9202 */ /* 0x000fc60000000f00 */
[----:B------:R-:W-:-:S03]  /*70c0*/  @!P1 IMAD.WIDE.U32 R40, R44, R40, R42 ;  /* 0x000000282c289225 */ /* 0x000fc600078e002a */
[----:B------:R-:W0:Y:S02]  /*70d0*/  @!P1 LDC.64 R42, c[0x0][0x3a0] ;  /* 0x0000e800ff2a9b82 */ /* 0x000e240000000a00 */
[----:B------:R-:W-:Y:S02]  /*70e0*/  @!P1 IADD3 R44, PT, PT, R41, R45, RZ ;  /* 0x0000002d292c9210 */ /* 0x000fe40007ffe0ff */
[C---:B------:R-:W-:Y:S02]  /*70f0*/  @!P1 SHF.L.U32 R45, R40.reuse, 0x1, RZ ;  /* 0x00000001282d9819 */ /* 0x040fe400000006ff */
[----:B------:R-:W-:Y:S02]  /*7100*/  @!P1 SHF.L.U64.HI R44, R40, 0x1, R44 ;  /* 0x00000001282c9819 */ /* 0x000fe4000001022c */
[----:B------:R-:W1:Y:S01]  /*7110*/  @!P1 LDC.64 R40, c[0x0][0x398] ;  /* 0x0000e600ff289b82 */ /* 0x000e620000000a00 */
[----:B0-----:R-:W-:-:S04]  /*7120*/  @!P1 IADD3 R2, P2, PT, R45, R42, RZ ;  /* 0x0000002a2d029210 */ /* 0x001fc80007f5e0ff */
[----:B------:R-:W-:Y:S02]  /*7130*/  @!P1 IADD3.X R3, PT, PT, R44, R43, RZ, P2, !PT ;  /* 0x0000002b2c039210 */ /* 0x000fe400017fe4ff */
[----:B------:R-:W2:Y:S04]  /*7140*/  LDL.LU.64 R42, [R1+0x230] ;  /* 0x00023000012a7983 */ /* 0x000ea80000300a00 */
[----:B------:R1:W-:Y:S02]  /*7150*/  @!P1 STL.64 [R1+0x2b0], R2 ;  /* 0x0002b00201009387 */ /* 0x0003e40000100a00 */
[----:B-1----:R-:W-:-:S04]  /*7160*/  @!P1 IADD3 R2, P2, PT, R45, R40, RZ ;  /* 0x000000282d029210 */ /* 0x002fc80007f5e0ff */
[----:B------:R-:W-:Y:S02]  /*7170*/  @!P1 IADD3.X R3, PT, PT, R44, R41, RZ, P2, !PT ;  /* 0x000000292c039210 */ /* 0x000fe400017fe4ff */
[----:B------:R-:W-:Y:S01]  /*7180*/  LOP3.LUT P2, RZ, R5, 0x200, RZ, 0xc0, !PT ;  /* 0x0000020005ff7812 */ /* 0x000fe2000784c0ff */
[----:B------:R-:W4:Y:S01]  /*7190*/  LDL.LU.64 R40, [R1+0x210] ;  /* 0x0002100001287983 */ /* 0x000f220000300a00 */
[----:B------:R-:W-:-:S11]  /*71a0*/  MOV R26, RZ ;  /* 0x000000ff001a7202 */ /* 0x000fd60000000f00 */
[----:B--2---:R-:W2:Y:S04]  /*71b0*/  @!P2 LDG.E R26, desc[UR10][R42.64] ;  /* 0x0000000a2a1aa981 */ /* 0x004ea8000c1e1900 */
[----:B------:R-:W-:Y:S04]  /*71c0*/  STL [R1+0x7f4], R45 ;  /* 0x0007f42d01007387 */ /* 0x000fe80000100800 */
[----:B------:R-:W-:Y:S04]  /*71d0*/  STL [R1+0x7f8], R45 ;  /* 0x0007f82d01007387 */ /* 0x000fe80000100800 */
[----:B------:R-:W-:Y:S04]  /*71e0*/  STL [R1+0x7ec], R44 ;  /* 0x0007ec2c01007387 */ /* 0x000fe80000100800 */
[----:B------:R-:W-:Y:S04]  /*71f0*/  STL [R1+0x7fc], R44 ;  /* 0x0007fc2c01007387 */ /* 0x000fe80000100800 */
[----:B------:R0:W-:Y:S04]  /*7200*/  STL [R1+0x804], R44 ;  /* 0x0008042c01007387 */ /* 0x0001e80000100800 */
[----:B0-----:R-:W3:Y:S04]  /*7210*/  LDL.64 R44, [R1+0x240] ;  /* 0x00024000012c7983 */ /* 0x001ee80000100a00 */
[----:B------:R0:W-:Y:S04]  /*7220*/  @!P1 STL.64 [R1+0x2a8], R2 ;  /* 0x0002a80201009387 */ /* 0x0001e80000100a00 */
[----:B0-----:R-:W3:Y:S04]  /*7230*/  LDL.LU.64 R2, [R1+0x870] ;  /* 0x0008700001027983 */ /* 0x001ee80000300a00 */
[----:B--2---:R0:W-:Y:S02]  /*7240*/  STL [R1+0x24c], R26 ;  /* 0x00024c1a01007387 */ /* 0x0041e40000100800 */
[----:B0-----:R-:W-:-:S06]  /*7250*/  HFMA2 R26, -RZ, RZ, 0, 0 ;  /* 0x00000000ff1a7431 */ /* 0x001fcc00000001ff */
[----:B----4-:R0:W2:Y:S01]  /*7260*/  @!P3 LDG.E R26, desc[UR10][R40.64] ;  /* 0x0000000a281ab981 */ /* 0x0100a2000c1e1900 */
[----:B------:R-:W-:Y:S01]  /*7270*/  MOV R23, R14 ;  /* 0x0000000e00177202 */ /* 0x000fe20000000f00 */
[----:B------:R-:W-:Y:S01]  /*7280*/  HFMA2 R14, -RZ, RZ, 0, 0 ;  /* 0x00000000ff0e7431 */ /* 0x000fe200000001ff */
[----:B------:R-:W-:-:S04]  /*7290*/  IADD3 R42, PT, PT, R4, 0x1d8, RZ ;  /* 0x000001d8042a7810 */ /* 0x000fc80007ffe0ff */
[----:B------:R-:W-:Y:S01]  /*72a0*/  SHF.R.S32.HI R43, RZ, 0x1f, R42 ;  /* 0x0000001fff2b7819 */ /* 0x000fe2000001142a */
[----:B---3--:R1:W3:Y:S01]  /*72b0*/  @!P2 LDG.E R14, desc[UR10][R44.64] ;  /* 0x0000000a2c0ea981 */ /* 0x0082e2000c1e1900 */
[----:B------:R-:W-:-:S04]  /*72c0*/  ISETP.GE.U32.AND P2, PT, R42, UR16, PT ;  /* 0x000000102a007c0c */ /* 0x000fc8000bf46070 */
[----:B------:R-:W-:Y:S01]  /*72d0*/  ISETP.GE.AND.EX P2, PT, R43, UR17, PT, P2 ;  /* 0x000000112b007c0c */ /* 0x000fe2000bf46320 */
[----:B------:R-:W-:-:S12]  /*72e0*/  STL [R1+0x7f0], R42 ;  /* 0x0007f02a01007387 */ /* 0x000fd80000100800 */
[----:B0-----:R-:W-:Y:S02]  /*72f0*/  @!P2 MOV R40, R6 ;  /* 0x000000060028a202 */ /* 0x001fe40000000f00 */
[----:B------:R-:W-:Y:S01]  /*7300*/  @!P2 MOV R41, R29 ;  /* 0x0000001d0029a202 */ /* 0x000fe20000000f00 */
[----:B------:R-:W-:Y:S04]  /*7310*/  STL [R1+0x800], R42 ;  /* 0x0008002a01007387 */ /* 0x000fe80000100800 */
[----:B------:R-:W-:Y:S04]  /*7320*/  STL [R1+0x808], R42 ;  /* 0x0008082a01007387 */ /* 0x000fe80000100800 */
[----:B------:R-:W-:Y:S01]  /*7330*/  STL [R1+0x80c], R42 ;  /* 0x00080c2a01007387 */ /* 0x000fe20000100800 */
[----:B-1----:R-:W-:-:S02]  /*7340*/  MOV R45, R23 ;  /* 0x00000017002d7202 */ /* 0x002fc40000000f00 */
[----:B------:R-:W-:Y:S02]  /*7350*/  MOV R23, R8 ;  /* 0x0000000800177202 */ /* 0x000fe40000000f00 */
[----:B------:R-:W-:Y:S01]  /*7360*/  MOV R44, R9 ;  /* 0x00000009002c7202 */ /* 0x000fe20000000f00 */
[----:B--2---:R0:W-:Y:S02]  /*7370*/  STL [R1+0x250], R26 ;  /* 0x0002501a01007387 */ /* 0x0041e40000100800 */
[----:B0-----:R-:W-:-:S06]  /*7380*/  HFMA2 R26, -RZ, RZ, 0, 0 ;  /* 0x00000000ff1a7431 */ /* 0x001fcc00000001ff */
[----:B------:R0:W2:Y:S02]  /*7390*/  @!P3 LDG.E R26, desc[UR10][R2.64] ;  /* 0x0000000a021ab981 */ /* 0x0000a4000c1e1900 */
[----:B0-----:R-:W0:Y:S02]  /*73a0*/  @!P2 LDC.64 R2, c[0x0][0x3f8] ;  /* 0x0000fe00ff02ab82 */ /* 0x001e240000000a00 */
[-C--:B0-----:R-:W-:Y:S02]  /*73b0*/  @!P2 IMAD R43, R43, R2.reuse, RZ ;  /* 0x000000022b2ba224 */ /* 0x081fe400078e02ff */
[----:B------:R-:W-:-:S04]  /*73c0*/  @!P2 IMAD.WIDE.U32 R40, R42, R2, R40 ;  /* 0x000000022a28a225 */ /* 0x000fc800078e0028 */
[----:B------:R-:W-:Y:S02]  /*73d0*/  @!P2 IMAD R43, R42, R3, R43 ;  /* 0x000000032a2ba224 */ /* 0x000fe400078e022b */
[----:B------:R-:W0:Y:S03]  /*73e0*/  @!P2 LDC.64 R2, c[0x0][0x3a0] ;  /* 0x0000e800ff02ab82 */ /* 0x000e260000000a00 */
[----:B------:R-:W-:Y:S01]  /*73f0*/  @!P2 IADD3 R41, PT, PT, R41, R43, RZ ;  /* 0x0000002b2929a210 */ /* 0x000fe20007ffe0ff */
[----:B------:R-:W-:Y:S04]  /*7400*/  STL [R1+0x810], R43 ;  /* 0x0008102b01007387 */ /* 0x000fe80000100800 */
[----:B------:R-:W-:Y:S04]  /*7410*/  STL [R1+0x818], R43 ;  /* 0x0008182b01007387 */ /* 0x000fe80000100800 */
[----:B------:R-:W-:Y:S04]  /*7420*/  STL [R1+0x81c], R43 ;  /* 0x00081c2b01007387 */ /* 0x000fe80000100800 */
[----:B------:R1:W-:Y:S04]  /*7430*/  STL [R1+0x824], R43 ;  /* 0x0008242b01007387 */ /* 0x0003e80000100800 */
[----:B-1----:R-:W4:Y:S01]  /*7440*/  LDL.LU.64 R42, [R1+0x220] ;  /* 0x00022000012a7983 */ /* 0x002f220000300a00 */
[----:B------:R-:W-:-:S02]  /*7450*/  @!P2 SHF.L.U64.HI R41, R40, 0x1, R41 ;  /* 0x000000012829a819 */ /* 0x000fc40000010229 */
[----:B------:R-:W-:-:S04]  /*7460*/  @!P2 SHF.L.U32 R40, R40, 0x1, RZ ;  /* 0x000000012828a819 */ /* 0x000fc800000006ff */
[----:B0-----:R-:W-:-:S04]  /*7470*/  @!P2 IADD3 R8, P3, PT, R40, R2, RZ ;  /* 0x000000022808a210 */ /* 0x001fc80007f7e0ff */
[----:B------:R-:W-:Y:S02]  /*7480*/  @!P2 IADD3.X R9, PT, PT, R41, R3, RZ, P3, !PT ;  /* 0x000000032909a210 */ /* 0x000fe40001ffe4ff */
[----:B------:R-:W0:Y:S03]  /*7490*/  @!P2 LDC.64 R2, c[0x0][0x398] ;  /* 0x0000e600ff02ab82 */ /* 0x000e260000000a00 */
[----:B------:R0:W-:Y:S02]  /*74a0*/  @!P2 STL.64 [R1+0x280], R8 ;  /* 0x000280080100a387 */ /* 0x0001e40000100a00 */
[----:B0-----:R-:W-:-:S04]  /*74b0*/  @!P2 IADD3 R8, P3, PT, R40, R2, RZ ;  /* 0x000000022808a210 */ /* 0x001fc80007f7e0ff */
[----:B------:R-:W-:-:S05]  /*74c0*/  @!P2 IADD3.X R9, PT, PT, R41, R3, RZ, P3, !PT ;  /* 0x000000032909a210 */ /* 0x000fca0001ffe4ff */
[----:B------:R0:W-:Y:S04]  /*74d0*/  @!P2 STL.64 [R1+0x278], R8 ;  /* 0x000278080100a387 */ /* 0x0001e80000100a00 */
[----:B0-----:R-:W3:Y:S01]  /*74e0*/  LDL.LU.64 R8, [R1+0x868] ;  /* 0x0008680001087983 */ /* 0x001ee20000300a00 */
[----:B------:R-:W-:Y:S02]  /*74f0*/  LOP3.LUT P3, RZ, R5, 0x80, RZ, 0xc0, !PT ;  /* 0x0000008005ff7812 */ /* 0x000fe4000786c0ff */
[----:B------:R-:W-:-:S06]  /*7500*/  CS2R R2, SRZ ;  /* 0x0000000000027805 */ /* 0x000fcc000001ff00 */
[----:B------:R-:W2:Y:S05]  /*7510*/  @!P4 LDG.E R3, desc[UR10][R10.64] ;  /* 0x0000000a0a03c981 */ /* 0x000eaa000c1e1900 */
[----:B----4-:R0:W4:Y:S02]  /*7520*/  @!P3 LDG.E R2, desc[UR10][R42.64] ;  /* 0x0000000a2a02b981 */ /* 0x010124000c1e1900 */
[----:B0-----:R-:W-:-:S06]  /*7530*/  HFMA2 R43, -RZ, RZ, 0, 0 ;  /* 0x00000000ff2b7431 */ /* 0x001fcc00000001ff */
[----:B---3--:R0:W3:Y:S02]  /*7540*/  @!P3 LDG.E R43, desc[UR10][R8.64] ;  /* 0x0000000a082bb981 */ /* 0x0080e4000c1e1900 */
[----:B0-----:R-:W-:-:S04]  /*7550*/  IADD3 R9, PT, PT, R4, 0x1e0, RZ ;  /* 0x000001e004097810 */ /* 0x001fc80007ffe0ff */
[----:B------:R-:W-:Y:S02]  /*7560*/  SHF.R.S32.HI R40, RZ, 0x1f, R9 ;  /* 0x0000001fff287819 */ /* 0x000fe40000011409 */
[----:B------:R-:W-:-:S04]  /*7570*/  ISETP.GE.U32.AND P3, PT, R9, UR16, PT ;  /* 0x0000001009007c0c */ /* 0x000fc8000bf66070 */
[----:B------:R-:W-:Y:S01]  /*7580*/  ISETP.GE.AND.EX P3, PT, R40, UR17, PT, P3 ;  /* 0x0000001128007c0c */ /* 0x000fe2000bf66330 */
[----:B------:R-:W-:-:S06]  /*7590*/  HFMA2 R8, -RZ, RZ, 0, 0 ;  /* 0x00000000ff087431 */ /* 0x000fcc00000001ff */
[----:B------:R0:W3:Y:S06]  /*75a0*/  @!P4 LDG.E R8, desc[UR10][R12.64] ;  /* 0x0000000a0c08c981 */ /* 0x0000ec000c1e1900 */
[----:B------:R-:W1:Y:S01]  /*75b0*/  @!P3 LDC.64 R10, c[0x0][0x3f8] ;  /* 0x0000fe00ff0abb82 */ /* 0x000e620000000a00 */
[----:B0-----:R-:W-:Y:S02]  /*75c0*/  @!P3 MOV R12, R6 ;  /* 0x00000006000cb202 */ /* 0x001fe40000000f00 */
[----:B------:R-:W-:Y:S01]  /*75d0*/  @!P3 MOV R13, R29 ;  /* 0x0000001d000db202 */ /* 0x000fe20000000f00 */
[----:B-1----:R-:W-:-:S02]  /*75e0*/  @!P3 IMAD R40, R40, R10, RZ ;  /* 0x0000000a2828b224 */ /* 0x002fc400078e02ff */
[----:B------:R-:W-:-:S04]  /*75f0*/  @!P3 IMAD.WIDE.U32 R12, R9, R10, R12 ;  /* 0x0000000a090cb225 */ /* 0x000fc800078e000c */
[----:B------:R-:W-:Y:S02]  /*7600*/  @!P3 IMAD R40, R9, R11, R40 ;  /* 0x0000000b0928b224 */ /* 0x000fe400078e0228 */
[----:B------:R-:W0:Y:S03]  /*7610*/  @!P3 LDC.64 R10, c[0x0][0x3a0] ;  /* 0x0000e800ff0abb82 */ /* 0x000e260000000a00 */
[----:B------:R-:W-:Y:S01]  /*7620*/  @!P3 IADD3 R9, PT, PT, R13, R40, RZ ;  /* 0x000000280d09b210 */ /* 0x000fe20007ffe0ff */
[----:B--2---:R-:W-:Y:S03]  /*7630*/  STL [R1+0x510], R3 ;  /* 0x0005100301007387 */ /* 0x004fe60000100800 */
[C---:B------:R-:W-:Y:S02]  /*7640*/  @!P3 SHF.L.U64.HI R9, R12.reuse, 0x1, R9 ;  /* 0x000000010c09b819 */ /* 0x040fe40000010209 */
[----:B------:R-:W-:-:S02]  /*7650*/  @!P3 SHF.L.U32 R12, R12, 0x1, RZ ;  /* 0x000000010c0cb819 */ /* 0x000fc400000006ff */
[----:B------:R-:W-:Y:S02]  /*7660*/  MOV R42, R44 ;  /* 0x0000002c002a7202 */ /* 0x000fe40000000f00 */
[----:B------:R-:W-:Y:S02]  /*7670*/  MOV R44, R45 ;  /* 0x0000002d002c7202 */ /* 0x000fe40000000f00 */
[----:B------:R-:W-:Y:S02]  /*7680*/  MOV R45, R27 ;  /* 0x0000001b002d7202 */ /* 0x000fe40000000f00 */
[----:B------:R-:W-:Y:S01]  /*7690*/  MOV R13, R14 ;  /* 0x0000000e000d7202 */ /* 0x000fe20000000f00 */
[----:B----4-:R1:W-:Y:S02]  /*76a0*/  STL.64 [R1+0x520], R2 ;  /* 0x0005200201007387 */ /* 0x0103e40000100a00 */
[----:B-1----:R-:W-:Y:S02]  /*76b0*/  MOV R3, R26 ;  /* 0x0000001a00037202 */ /* 0x002fe40000000f00 */
[----:B0-----:R-:W-:-:S04]  /*76c0*/  @!P3 IADD3 R26, P4, PT, R12, R10, RZ ;  /* 0x0000000a0c1ab210 */ /* 0x001fc80007f9e0ff */
[----:B------:R-:W-:Y:S02]  /*76d0*/  @!P3 IADD3.X R27, PT, PT, R9, R11, RZ, P4, !PT ;  /* 0x0000000b091bb210 */ /* 0x000fe400027fe4ff */
[----:B------:R-:W0:Y:S01]  /*76e0*/  @!P3 LDC.64 R10, c[0x0][0x398] ;  /* 0x0000e600ff0abb82 */ /* 0x000e220000000a00 */
[----:B------:R-:W-:Y:S04]  /*76f0*/  STL [R1+0x518], R2 ;  /* 0x0005180201007387 */ /* 0x000fe80000100800 */
[----:B------:R-:W-:Y:S04]  /*7700*/  STL [R1+0x51c], R2 ;  /* 0x00051c0201007387 */ /* 0x000fe80000100800 */
[----:B------:R-:W-:Y:S04]  /*7710*/  STL [R1+0x554], R2 ;  /* 0x0005540201007387 */ /* 0x000fe80000100800 */
[----:B------:R-:W-:Y:S04]  /*7720*/  STL [R1+0x560], R2 ;  /* 0x0005600201007387 */ /* 0x000fe80000100800 */
[----:B------:R-:W-:Y:S04]  /*7730*/  STL [R1+0x568], R2 ;  /* 0x0005680201007387 */ /* 0x000fe80000100800 */
[----:B------:R-:W-:Y:S01]  /*7740*/  STL [R1+0x5c4], R2 ;  /* 0x0005c40201007387 */ /* 0x000fe20000100800 */
[----:B0-----:R-:W-:-:S03]  /*7750*/  @!P3 IADD3 R14, P4, PT, R12, R10, RZ ;  /* 0x0000000a0c0eb210 */ /* 0x001fc60007f9e0ff */
[----:B------:R0:W-:Y:S01]  /*7760*/  STL [R1+0x5cc], R2 ;  /* 0x0005cc0201007387 */ /* 0x0001e20000100800 */
[----:B------:R-:W-:-:S03]  /*7770*/  LOP3.LUT R0, R0, 0xefffffff, RZ, 0xc0, !PT ;  /* 0xefffffff00007812 */ /* 0x000fc600078ec0ff */
[----:B------:R-:W2:Y:S01]  /*7780*/  LDL.LU R12, [R1+0x33c] ;  /* 0x00033c00010c7983 */ /* 0x000ea20000300800 */
[----:B0-----:R-:W-:Y:S02]  /*7790*/  MOV R2, R15 ;  /* 0x0000000f00027202 */ /* 0x001fe40000000f00 */
[----:B------:R-:W-:-:S05]  /*77a0*/  @!P3 IADD3.X R15, PT, PT, R9, R11, RZ, P4, !PT ;  /* 0x0000000b090fb210 */ /* 0x000fca00027fe4ff */
[----:B------:R0:W-:Y:S04]  /*77b0*/  @!P3 STL.64 [R1+0x258], R14 ;  /* 0x0002580e0100b387 */ /* 0x0001e80000100a00 */
[----:B0-----:R-:W4:Y:S01]  /*77c0*/  LDL.LU.64 R14, [R1+0x858] ;  /* 0x00085800010e7983 */ /* 0x001f220000300a00 */
[----:B------:R-:W-:Y:S02]  /*77d0*/  @P1 LOP3.LUT R0, R0, 0x10000000, RZ, 0xfc, !PT ;  /* 0x1000000000001812 */ /* 0x000fe400078efcff */
[----:B------:R-:W-:Y:S01]  /*77e0*/  LOP3.LUT P1, RZ, R5, 0x20, RZ, 0xc0, !PT ;  /* 0x0000002005ff7812 */ /* 0x000fe2000782c0ff */
[----:B------:R-:W-:Y:S01]  /*77f0*/  HFMA2 R9, -RZ, RZ, 0, 0 ;  /* 0x00000000ff097431 */ /* 0x000fe200000001ff */
[----:B------:R-:W-:Y:S02]  /*7800*/  MOV R10, R16 ;  /* 0x00000010000a7202 */ /* 0x000fe40000000f00 */
[----:B------:R-:W-:Y:S01]  /*7810*/  MOV R11, R17 ;  /* 0x00000011000b7202 */ /* 0x000fe20000000f00 */
[----:B------:R-:W2:Y:S04]  /*7820*/  LDL.LU R16, [R1+0x860] ;  /* 0x0008600001107983 */ /* 0x000ea80000300800 */
[----:B------:R-:W2:Y:S04]  /*7830*/  LDL.LU R17, [R1+0x850] ;  /* 0x0008500001117983 */ /* 0x000ea80000300800 */
[----:B----4-:R0:W4:Y:S04]  /*7840*/  @!P1 LDG.E R9, desc[UR10][R14.64] ;  /* 0x0000000a0e099981 */ /* 0x010128000c1e1900 */
[----:B------:R-:W2:Y:S01]  /*7850*/  LDL.LU R14, [R1+0x318] ;  /* 0x00031800010e7983 */ /* 0x000ea20000300800 */
[----:B0-----:R-:W-:-:S03]  /*7860*/  MOV R15, R11 ;  /* 0x0000000b000f7202 */ /* 0x001fc60000000f00 */
[----:B----4-:R-:W-:Y:S04]  /*7870*/  STL [R1+0x500], R9 ;  /* 0x0005000901007387 */ /* 0x010fe80000100800 */
[----:B---3--:R-:W-:Y:S04]  /*7880*/  STL.64 [R1+0x508], R8 ;  /* 0x0005080801007387 */ /* 0x008fe80000100a00 */
[----:B------:R0:W-:Y:S02]  /*7890*/  STL.64 [R1+0x548], R8 ;  /* 0x0005480801007387 */ /* 0x0001e40000100a00 */
[----:B0-----:R-:W-:-:S02]  /*78a0*/  MOV R9, R10 ;  /* 0x0000000a00097202 */ /* 0x001fc40000000f00 */
[----:B------:R-:W-:Y:S02]  /*78b0*/  CS2R R10, SRZ ;  /* 0x00000000000a7805 */ /* 0x000fe4000001ff00 */
[----:B------:R-:W-:Y:S02]  /*78c0*/  MOV R8, R13 ;  /* 0x0000000d00087202 */ /* 0x000fe40000000f00 */
[----:B------:R-:W-:Y:S02]  /*78d0*/  IADD3 R13, PT, PT, R4, 0x1e8, RZ ;  /* 0x000001e8040d7810 */ /* 0x000fe40007ffe0ff */
[----:B--2---:R0:W2:Y:S02]  /*78e0*/  @!P1 LDG.E R10, desc[UR10][R16.64] ;  /* 0x0000000a100a9981 */ /* 0x0040a4000c1e1900 */
[----:B------:R-:W-:Y:S02]  /*78f0*/  ISETP.GE.U32.AND P4, PT, R13, UR16, PT ;  /* 0x000000100d007c0c */ /* 0x000fe4000bf86070 */
[----:B------:R1:W3:Y:S01]  /*7900*/  @!P5 LDG.E R11, desc[UR10][R18.64] ;  /* 0x0000000a120bd981 */ /* 0x0002e2000c1e1900 */
[----:B0-----:R-:W-:-:S04]  /*7910*/  SHF.R.S32.HI R16, RZ, 0x1f, R13 ;  /* 0x0000001fff107819 */ /* 0x001fc8000001140d */
[----:B------:R-:W-:Y:S02]  /*7920*/  ISETP.GE.AND.EX P4, PT, R16, UR17, PT, P4 ;  /* 0x0000001110007c0c */ /* 0x000fe4000bf86340 */
[----:B-1----:R-:W-:Y:S01]  /*7930*/  MOV R19, R12 ;  /* 0x0000000c00137202 */ /* 0x002fe20000000f00 */
[----:B------:R-:W-:-:S06]  /*7940*/  HFMA2 R12, -RZ, RZ, 0, 0 ;  /* 0x00000000ff0c7431 */ /* 0x000fcc00000001ff */
[----:B------:R0:W4:Y:S02]  /*7950*/  @!P5 LDG.E R12, desc[UR10][R20.64] ;  /* 0x0000000a140cd981 */ /* 0x000124000c1e1900 */
[----:B0-----:R-:W-:Y:S02]  /*7960*/  MOV R20, R14 ;  /* 0x0000000e00147202 */ /* 0x001fe40000000f00 */
[----:B------:R-:W-:Y:S02]  /*7970*/  MOV R21, R15 ;  /* 0x0000000f00157202 */ /* 0x000fe40000000f00 */
        /* <DEDUP_REMOVED lines=9> */
[----:B------:R-:W-:Y:S02]  /*7a10*/  @!P4 SHF.L.U32 R16, R16, 0x1, RZ ;  /* 0x000000011010c819 */ /* 0x000fe400000006ff */
[----:B------:R-:W-:Y:S02]  /*7a20*/  MOV R18, R22 ;  /* 0x0000001600127202 */ /* 0x000fe40000000f00 */
[----:B------:R-:W-:Y:S02]  /*7a30*/  MOV R17, R23 ;  /* 0x0000001700117202 */ /* 0x000fe40000000f00 */
[----:B0-----:R-:W-:-:S04]  /*7a40*/  @!P4 IADD3 R22, P5, PT, R16, R14, RZ ;  /* 0x0000000e1016c210 */ /* 0x001fc80007fbe0ff */
[C---:B------:R-:W-:Y:S02]  /*7a50*/  @!P4 IADD3.X R23, PT, PT, R13.reuse, R15, RZ, P5, !PT ;  /* 0x0000000f0d17c210 */ /* 0x040fe40002ffe4ff */
[----:B------:R-:W0:Y:S03]  /*7a60*/  @!P4 LDC.64 R14, c[0x0][0x398] ;  /* 0x0000e600ff0ecb82 */ /* 0x000e260000000a00 */
[----:B------:R0:W-:Y:S02]  /*7a70*/  @!P4 STL.64 [R1+0x240], R22 ;  /* 0x000240160100c387 */ /* 0x0001e40000100a00 */
[----:B0-----:R-:W-:Y:S02]  /*7a80*/  @!P4 IADD3 R22, P5, PT, R16, R14, RZ ;  /* 0x0000000e1016c210 */ /* 0x001fe40007fbe0ff */
[----:B------:R-:W2:Y:S02]  /*7a90*/  LDL.LU R16, [R1+0x36c] ;  /* 0x00036c0001107983 */ /* 0x000ea40000300800 */
[----:B------:R-:W-:-:S02]  /*7aa0*/  @!P4 IADD3.X R23, PT, PT, R13, R15, RZ, P5, !PT ;  /* 0x0000000f0d17c210 */ /* 0x000fc40002ffe4ff */
[C---:B------:R-:W-:Y:S01]  /*7ab0*/  LOP3.LUT P1, RZ, R5.reuse, 0x2, RZ, 0xc0, !PT ;  /* 0x0000000205ff7812 */ /* 0x040fe2000782c0ff */
[----:B------:R-:W-:Y:S04]  /*7ac0*/  STL [R1+0x708], R5 ;  /* 0x0007080501007387 */ /* 0x000fe80000100800 */
[----:B------:R0:W-:Y:S04]  /*7ad0*/  @!P4 STL.64 [R1+0x228], R22 ;  /* 0x000228160100c387 */ /* 0x0001e80000100a00 */
[----:B------:R-:W-:Y:S04]  /*7ae0*/  STL [R1+0x710], R5 ;  /* 0x0007100501007387 */ /* 0x000fe80000100800 */
[----:B------:R1:W-:Y:S04]  /*7af0*/  STL [R1+0x718], R5 ;  /* 0x0007180501007387 */ /* 0x0003e80000100800 */
[----:B0-----:R-:W3:Y:S01]  /*7b00*/  LDL.LU.64 R22, [R1+0x840] ;  /* 0x0008400001167983 */ /* 0x001ee20000300a00 */
[----:B------:R-:W-:-:S03]  /*7b10*/  LOP3.LUT P5, RZ, R5, 0x8, RZ, 0xc0, !PT ;  /* 0x0000000805ff7812 */ /* 0x000fc600078ac0ff */
[----:B------:R-:W4:Y:S01]  /*7b20*/  LDL.LU R14, [R1+0x314] ;  /* 0x00031400010e7983 */ /* 0x000f220000300800 */
[----:B--2---:R-:W-:-:S04]  /*7b30*/  MOV R13, R16 ;  /* 0x00000010000d7202 */ /* 0x004fc80000000f00 */
[----:B-1----:R-:W-:Y:S01]  /*7b40*/  MOV R5, R13 ;  /* 0x0000000d00057202 */ /* 0x002fe20000000f00 */
[----:B------:R-:W-:-:S06]  /*7b50*/  HFMA2 R13, -RZ, RZ, 0, 0 ;  /* 0x00000000ff0d7431 */ /* 0x000fcc00000001ff */
[----:B---3--:R0:W2:Y:S02]  /*7b60*/  @!P5 LDG.E R13, desc[UR10][R22.64] ;  /* 0x0000000a160dd981 */ /* 0x0080a4000c1e1900 */
[----:B0-----:R-:W-:Y:S02]  /*7b70*/  MOV R22, R24 ;  /* 0x0000001800167202 */ /* 0x001fe40000000f00 */
[----:B------:R-:W-:Y:S01]  /*7b80*/  MOV R23, R25 ;  /* 0x0000001900177202 */ /* 0x000fe20000000f00 */
[----:B------:R-:W3:Y:S04]  /*7b90*/  LDL.LU R24, [R1+0x83c] ;  /* 0x00083c0001187983 */ /* 0x000ee80000300800 */
[----:B------:R-:W3:Y:S04]  /*7ba0*/  LDL.LU R25, [R1+0x838] ;  /* 0x0008380001197983 */ /* 0x000ee80000300800 */
[----:B------:R-:W-:Y:S04]  /*7bb0*/  STL [R1+0x4f0], R10 ;  /* 0x0004f00a01007387 */ /* 0x000fe80000100800 */
[----:B------:R-:W-:Y:S04]  /*7bc0*/  STL [R1+0x4e8], R11 ;  /* 0x0004e80b01007387 */ /* 0x000fe80000100800 */
[----:B------:R0:W-:Y:S02]  /*7bd0*/  STL.64 [R1+0x4f8], R10 ;  /* 0x0004f80a01007387 */ /* 0x0001e40000100a00 */
[----:B0-----:R-:W-:-:S02]  /*7be0*/  MOV R10, R26 ;  /* 0x0000001a000a7202 */ /* 0x001fc40000000f00 */
[----:B------:R-:W-:Y:S02]  /*7bf0*/  MOV R11, R27 ;  /* 0x0000001b000b7202 */ /* 0x000fe40000000f00 */
[----:B------:R-:W3:Y:S04]  /*7c00*/  LDL.LU.64 R26, [R1+0x848] ;  /* 0x00084800011a7983 */ /* 0x000ee80000300a00 */
[----:B--2---:R-:W-:Y:S04]  /*7c10*/  STL [R1+0x4d0], R13 ;  /* 0x0004d00d01007387 */ /* 0x004fe80000100800 */
[----:B----4-:R-:W-:Y:S04]  /*7c20*/  STL.64 [R1+0x4e0], R12 ;  /* 0x0004e00c01007387 */ /* 0x010fe80000100a00 */
[----:B------:R0:W-:Y:S02]  /*7c30*/  STL [R1+0x528], R13 ;  /* 0x0005280d01007387 */ /* 0x0001e40000100800 */
[----:B0-----:R-:W-:Y:S01]  /*7c40*/  MOV R13, R14 ;  /* 0x0000000e000d7202 */ /* 0x001fe20000000f00 */
[----:B------:R-:W-:-:S06]  /*7c50*/  HFMA2 R14, -RZ, RZ, 0, 0 ;  /* 0x00000000ff0e7431 */ /* 0x000fcc00000001ff */
[----:B---3--:R0:W2:Y:S01]  /*7c60*/  @!P5 LDG.E R14, desc[UR10][R24.64] ;  /* 0x0000000a180ed981 */ /* 0x0080a2000c1e1900 */
[----:B------:R-:W-:Y:S02]  /*7c70*/  MOV R15, R8 ;  /* 0x00000008000f7202 */ /* 0x000fe40000000f00 */
[----:B0-----:R-:W-:Y:S02]  /*7c80*/  MOV R24, R23 ;  /* 0x0000001700187202 */ /* 0x001fe40000000f00 */
[----:B------:R-:W-:Y:S01]  /*7c90*/  MOV R23, R15 ;  /* 0x0000000f00177202 */ /* 0x000fe20000000f00 */
[----:B------:R-:W-:Y:S01]  /*7ca0*/  HFMA2 R15, -RZ, RZ, 0, 0 ;  /* 0x00000000ff0f7431 */ /* 0x000fe200000001ff */
[----:B------:R-:W-:-:S05]  /*7cb0*/  MOV R16, R21 ;  /* 0x0000001500107202 */ /* 0x000fca0000000f00 */
[----:B------:R0:W3:Y:S01]  /*7cc0*/  @!P6 LDG.E R15, desc[UR10][R26.64] ;  /* 0x0000000a1a0fe981 */ /* 0x0000e2000c1e1900 */
[----:B------:R-:W-:Y:S02]  /*7cd0*/  MOV R21, R9 ;  /* 0x0000000900157202 */ /* 0x000fe40000000f00 */
[----:B------:R-:W-:Y:S01]  /*7ce0*/  MOV R8, R2 ;  /* 0x0000000200087202 */ /* 0x000fe20000000f00 */
[----:B------:R-:W-:Y:S01]  /*7cf0*/  STL [R1+0x814], R41 ;  /* 0x0008142901007387 */ /* 0x000fe20000100800 */
[----:B------:R-:W-:Y:S02]  /*7d00*/  MOV R2, R44 ;  /* 0x0000002c00027202 */ /* 0x000fe40000000f00 */
[----:B------:R-:W-:Y:S01]  /*7d10*/  MOV R9, R43 ;  /* 0x0000002b00097202 */ /* 0x000fe20000000f00 */
[----:B------:R-:W-:Y:S01]  /*7d20*/  STL [R1+0x820], R41 ;  /* 0x0008202901007387 */ /* 0x000fe20000100800 */
[----:B0-----:R-:W-:-:S03]  /*7d30*/  MOV R26, R31 ;  /* 0x0000001f001a7202 */ /* 0x001fc60000000f00 */
[----:B------:R-:W-:Y:S04]  /*7d40*/  STL [R1+0x828], R41 ;  /* 0x0008282901007387 */ /* 0x000fe80000100800 */
[----:B------:R-:W-:Y:S04]  /*7d50*/  STL [R1+0x830], R41 ;  /* 0x0008302901007387 */ /* 0x000fe80000100800 */
[----:B------:R-:W-:Y:S04]  /*7d60*/  STL [R1+0x82c], R40 ;  /* 0x00082c2801007387 */ /* 0x000fe80000100800 */
[----:B------:R-:W-:Y:S04]  /*7d70*/  STL [R1+0x4d8], R12 ;  /* 0x0004d80c01007387 */ /* 0x000fe80000100800 */
[----:B------:R-:W4:Y:S04]  /*7d80*/  LDL.LU R43, [R1+0x414] ;  /* 0x00041400012b7983 */ /* 0x000f280000300800 */
[----:B------:R-:W4:Y:S04]  /*7d90*/  LDL.LU R44, [R1+0x40c] ;  /* 0x00040c00012c7983 */ /* 0x000f280000300800 */
[----:B------:R-:W-:Y:S04]  /*7da0*/  STL [R1+0x52c], R12 ;  /* 0x00052c0c01007387 */ /* 0x000fe80000100800 */
[----:B------:R-:W-:Y:S04]  /*7db0*/  STL [R1+0x538], R12 ;  /* 0x0005380c01007387 */ /* 0x000fe80000100800 */
[----:B------:R-:W-:Y:S04]  /*7dc0*/  STL [R1+0x564], R12 ;  /* 0x0005640c01007387 */ /* 0x000fe80000100800 */
[----:B------:R-:W-:Y:S04]  /*7dd0*/  STL [R1+0x56c], R12 ;  /* 0x00056c0c01007387 */ /* 0x000fe80000100800 */
[----:B------:R-:W-:Y:S04]  /*7de0*/  STL [R1+0x574], R12 ;  /* 0x0005740c01007387 */ /* 0x000fe80000100800 */
[----:B------:R0:W-:Y:S04]  /*7df0*/  STL [R1+0x57c], R12 ;  /* 0x00057c0c01007387 */ /* 0x0001e80000100800 */
[----:B--2---:R-:W-:Y:S04]  /*7e00*/  STL [R1+0x4c0], R14 ;  /* 0x0004c00e01007387 */ /* 0x004fe80000100800 */
[----:B------:R-:W2:Y:S04]  /*7e10*/  LDL.LU R31, [R1+0x834] ;  /* 0x00083400011f7983 */ /* 0x000ea80000300800 */
[----:B------:R-:W-:Y:S01]  /*7e20*/  STL [R1+0x530], R14 ;  /* 0x0005300e01007387 */ /* 0x000fe20000100800 */
[----:B0-----:R-:W-:-:S03]  /*7e30*/  MOV R12, R21 ;  /* 0x00000015000c7202 */ /* 0x001fc60000000f00 */
[----:B---3--:R0:W-:Y:S01]  /*7e40*/  STL.64 [R1+0x4c8], R14 ;  /* 0x0004c80e01007387 */ /* 0x0081e20000100a00 */
[----:B------:R-:W-:-:S03]  /*7e50*/  MOV R25, R13 ;  /* 0x0000000d00197202 */ /* 0x000fc60000000f00 */
[----:B------:R-:W-:Y:S04]  /*7e60*/  STL [R1+0x4b8], R15 ;  /* 0x0004b80f01007387 */ /* 0x000fe80000100800 */
[----:B------:R-:W-:Y:S01]  /*7e70*/  STL [R1+0x514], R15 ;  /* 0x0005140f01007387 */ /* 0x000fe20000100800 */
[----:B0-----:R-:W-:Y:S01]  /*7e80*/  MOV R14, R20 ;  /* 0x00000014000e7202 */ /* 0x001fe20000000f00 */
[----:B------:R-:W-:Y:S02]  /*7e90*/  HFMA2 R20, -RZ, RZ, 0, 0 ;  /* 0x00000000ff147431 */ /* 0x000fe400000001ff */
        /* <DEDUP_REMOVED lines=10> */
[----:B------:R-:W3:Y:S04]  /*7f40*/  LDL.LU R27, [R1+0x354] ;  /* 0x00035400011b7983 */ /* 0x000ee80000300800 */
[----:B--2---:R1:W2:Y:S01]  /*7f50*/  @!P6 LDG.E R20, desc[UR10][R30.64] ;  /* 0x0000000a1e14e981 */ /* 0x0042a2000c1e1900 */
[----:B------:R-:W-:-:S02]  /*7f60*/  IADD3 R21, PT, PT, R4, 0x1f0, RZ ;  /* 0x000001f004157810 */ /* 0x000fc40007ffe0ff */
[----:B------:R-:W-:Y:S02]  /*7f70*/  MOV R13, R22 ;  /* 0x00000016000d7202 */ /* 0x000fe40000000f00 */
[----:B------:R-:W-:Y:S02]  /*7f80*/  SHF.R.S32.HI R22, RZ, 0x1f, R21 ;  /* 0x0000001fff167819 */ /* 0x000fe40000011415 */
[----:B------:R-:W-:-:S04]  /*7f90*/  ISETP.GE.U32.AND P5, PT, R21, UR16, PT ;  /* 0x0000001015007c0c */ /* 0x000fc8000bfa6070 */
[----:B------:R-:W-:Y:S02]  /*7fa0*/  ISETP.GE.AND.EX P5, PT, R22, UR17, PT, P5 ;  /* 0x0000001116007c0c */ /* 0x000fe4000bfa6350 */
[----:B0-----:R-:W-:Y:S02]  /*7fb0*/  MOV R15, R12 ;  /* 0x0000000c000f7202 */ /* 0x001fe40000000f00 */
[----:B------:R-:W-:Y:S02]  /*7fc0*/  MOV R12, R16 ;  /* 0x00000010000c7202 */ /* 0x000fe40000000f00 */
[----:B-1----:R-:W-:Y:S02]  /*7fd0*/  MOV R31, R14 ;  /* 0x0000000e001f7202 */ /* 0x002fe40000000f00 */
[----:B------:R-:W-:Y:S02]  /*7fe0*/  MOV R30, R26 ;  /* 0x0000001a001e7202 */ /* 0x000fe40000000f00 */
[----:B------:R-:W-:-:S02]  /*7ff0*/  MOV R14, R23 ;  /* 0x00000017000e7202 */ /* 0x000fc40000000f00 */
[----:B------:R-:W-:Y:S02]  /*8000*/  MOV R23, R18 ;  /* 0x0000001200177202 */ /* 0x000fe40000000f00 */
[----:B------:R-:W-:Y:S02]  /*8010*/  MOV R26, R19 ;  /* 0x00000013001a7202 */ /* 0x000fe40000000f00 */
[----:B------:R-:W-:Y:S02]  /*8020*/  @!P5 MOV R18, R6 ;  /* 0x000000060012d202 */ /* 0x000fe40000000f00 */
[----:B------:R-:W-:Y:S01]  /*8030*/  @!P5 MOV R19, R29 ;  /* 0x0000001d0013d202 */ /* 0x000fe20000000f00 */
[----:B--2---:R-:W-:Y:S04]  /*8040*/  STL [R1+0x4a4], R20 ;  /* 0x0004a41401007387 */ /* 0x004fe80000100800 */
[----:B------:R-:W-:Y:S04]  /*8050*/  STL [R1+0x4bc], R20 ;  /* 0x0004bc1401007387 */ /* 0x000fe80000100800 */
[----:B------:R-:W-:Y:S04]  /*8060*/  STL [R1+0x4d4], R20 ;  /* 0x0004d41401007387 */ /* 0x000fe80000100800 */
[----:B------:R-:W-:Y:S04]  /*8070*/  STL [R1+0x4ec], R20 ;  /* 0x0004ec1401007387 */ /* 0x000fe80000100800 */
[----:B------:R-:W-:Y:S04]  /*8080*/  STL [R1+0x540], R20 ;  /* 0x0005401401007387 */ /* 0x000fe80000100800 */
[----:B------:R-:W-:Y:S04]  /*8090*/  STL [R1+0x544], R20 ;  /* 0x0005441401007387 */ /* 0x000fe80000100800 */
[----:B------:R0:W-:Y:S02]  /*80a0*/  STL [R1+0x55c], R20 ;  /* 0x00055c1401007387 */ /* 0x0001e40000100800 */
[----:B0-----:R-:W-:-:S02]  /*80b0*/  MOV R20, R17 ;  /* 0x0000001100147202 */ /* 0x001fc40000000f00 */
[----:B------:R-:W0:Y:S02]  /*80c0*/  @!P5 LDC.64 R16, c[0x0][0x3f8] ;  /* 0x0000fe00ff10db82 */ /* 0x000e240000000a00 */
[-C--:B0-----:R-:W-:Y:S02]  /*80d0*/  @!P5 IMAD R22, R22, R16.reuse, RZ ;  /* 0x000000101616d224 */ /* 0x081fe400078e02ff */
[----:B------:R-:W-:-:S04]  /*80e0*/  @!P5 IMAD.WIDE.U32 R18, R21, R16, R18 ;  /* 0x000000101512d225 */ /* 0x000fc800078e0012 */
[----:B------:R-:W-:Y:S02]  /*80f0*/  @!P5 IMAD R22, R21, R17, R22 ;  /* 0x000000111516d224 */ /* 0x000fe400078e0216 */
[----:B------:R-:W0:Y:S03]  /*8100*/  @!P5 LDC.64 R16, c[0x0][0x3a0] ;  /* 0x0000e800ff10db82 */ /* 0x000e260000000a00 */
[----:B------:R-:W-:Y:S02]  /*8110*/  @!P5 IADD3 R21, PT, PT, R19, R22, RZ ;  /* 0x000000161315d210 */ /* 0x000fe40007ffe0ff */
[C---:B------:R-:W-:Y:S01]  /*8120*/  @!P5 SHF.L.U32 R22, R18.reuse, 0x1, RZ ;  /* 0x000000011216d819 */ /* 0x040fe200000006ff */
[----:B------:R-:W2:Y:S01]  /*8130*/  LDL.LU R19, [R1+0x304] ;  /* 0x0003040001137983 */ /* 0x000ea20000300800 */
[----:B------:R-:W-:-:S03]  /*8140*/  @!P5 SHF.L.U64.HI R21, R18, 0x1, R21 ;  /* 0x000000011215d819 */ /* 0x000fc60000010215 */
[----:B------:R-:W4:Y:S01]  /*8150*/  LDL.LU R18, [R1+0x300] ;  /* 0x0003000001127983 */ /* 0x000f220000300800 */
[----:B0-----:R-:W-:-:S04]  /*8160*/  @!P5 IADD3 R16, P6, PT, R22, R16, RZ ;  /* 0x000000101610d210 */ /* 0x001fc80007fde0ff */
[----:B------:R-:W-:Y:S01]  /*8170*/  @!P5 IADD3.X R17, PT, PT, R21, R17, RZ, P6, !PT ;  /* 0x000000111511d210 */ /* 0x000fe200037fe4ff */
[----:B------:R-:W-:Y:S04]  /*8180*/  STL [R1+0x4a0], R16 ;  /* 0x0004a01001007387 */ /* 0x000fe80000100800 */
[----:B------:R-:W-:Y:S04]  /*8190*/  STL [R1+0x49c], R17 ;  /* 0x00049c1101007387 */ /* 0x000fe80000100800 */
[----:B------:R-:W-:Y:S04]  /*81a0*/  STL.64 [R1+0x4b0], R16 ;  /* 0x0004b01001007387 */ /* 0x000fe80000100a00 */
        /* <DEDUP_REMOVED lines=19> */
[----:B------:R-:W-:Y:S01]  /*82e0*/  STL [R1+0x67c], R33 ;  /* 0x00067c2101007387 */ /* 0x000fe20000100800 */
[----:B--2---:R-:W-:-:S02]  /*82f0*/  MOV R16, R19 ;  /* 0x0000001300107202 */ /* 0x004fc40000000f00 */
[----:B----4-:R-:W-:Y:S02]  /*8300*/  MOV R17, R18 ;  /* 0x0000001200117202 */ /* 0x010fe40000000f00 */
[----:B------:R-:W0:Y:S02]  /*8310*/  @!P5 LDC.64 R18, c[0x0][0x398] ;  /* 0x0000e600ff12db82 */ /* 0x000e240000000a00 */
[----:B0-----:R-:W-:Y:S02]  /*8320*/  @!P5 IADD3 R18, P6, PT, R22, R18, RZ ;  /* 0x000000121612d210 */ /* 0x001fe40007fde0ff */
[----:B------:R-:W2:Y:S02]  /*8330*/  LDL.LU R22, [R1+0x334] ;  /* 0x0003340001167983 */ /* 0x000ea40000300800 */
[----:B------:R-:W-:Y:S01]  /*8340*/  @!P5 IADD3.X R19, PT, PT, R21, R19, RZ, P6, !PT ;  /* 0x000000131513d210 */ /* 0x000fe200037fe4ff */
[----:B------:R-:W-:Y:S01]  /*8350*/  HFMA2 R21, -RZ, RZ, 0, 0 ;  /* 0x00000000ff157431 */ /* 0x000fe200000001ff */
        /* <DEDUP_REMOVED lines=12> */
[----:B------:R1:W4:Y:S01]  /*8420*/  @!P1 LDG.E R21, desc[UR10][R32.64] ;  /* 0x0000000a20159981 */ /* 0x000322000c1e1900 */
[----:B0-----:R-:W-:-:S02]  /*8430*/  MOV R18, R26 ;  /* 0x0000001a00127202 */ /* 0x001fc40000000f00 */
[----:B------:R-:W-:Y:S02]  /*8440*/  MOV R26, RZ ;  /* 0x000000ff001a7202 */ /* 0x000fe40000000f00 */
[----:B-1----:R-:W-:-:S04]  /*8450*/  MOV R33, R17 ;  /* 0x0000001100217202 */ /* 0x002fc80000000f00 */
[----:B------:R0:W2:Y:S01]  /*8460*/  @!P1 LDG.E R26, desc[UR10][R34.64] ;  /* 0x0000000a221a9981 */ /* 0x0000a2000c1e1900 */
[----:B------:R-:W-:Y:S02]  /*8470*/  MOV R17, R30 ;  /* 0x0000001e00117202 */ /* 0x000fe40000000f00 */
[----:B------:R-:W-:-:S06]  /*8480*/  MOV R30, RZ ;  /* 0x000000ff001e7202 */ /* 0x000fcc0000000f00 */
[----:B------:R-:W4:Y:S01]  /*8490*/  @!P0 LDG.E R30, desc[UR10][R38.64] ;  /* 0x0000000a261e8981 */ /* 0x000f22000c1e1900 */
[----:B0-----:R-:W-:Y:S02]  /*84a0*/  MOV R34, R18 ;  /* 0x0000001200227202 */ /* 0x001fe40000000f00 */
[----:B---3--:R-:W-:Y:S01]  /*84b0*/  MOV R18, R27 ;  /* 0x0000001b00127202 */ /* 0x008fe20000000f00 */
[----:B------:R-:W-:-:S06]  /*84c0*/  HFMA2 R27, -RZ, RZ, 0, 0 ;  /* 0x00000000ff1b7431 */ /* 0x000fcc00000001ff */
[----:B------:R-:W3:Y:S04]  /*84d0*/  @!P0 LDG.E R27, desc[UR10][R36.64] ;  /* 0x0000000a241b8981 */ /* 0x000ee8000c1e1900 */
[----:B------:R-:W-:Y:S04]  /*84e0*/  STL.S16 [R1+0x236], RZ ;  /* 0x000236ff01007387 */ /* 0x000fe80000100600 */
        /* <DEDUP_REMOVED lines=8> */
[----:B----4-:R-:W-:Y:S04]  /*8570*/  STL [R1+0x6ac], R30 ;  /* 0x0006ac1e01007387 */ /* 0x010fe80000100800 */
[----:B------:R-:W-:Y:S04]  /*8580*/  STL [R1+0x6bc], R30 ;  /* 0x0006bc1e01007387 */ /* 0x000fe80000100800 */
[----:B------:R-:W-:Y:S04]  /*8590*/  STL [R1+0x6cc], R30 ;  /* 0x0006cc1e01007387 */ /* 0x000fe80000100800 */
[----:B------:R-:W-:Y:S04]  /*85a0*/  STL [R1+0x6d4], R30 ;  /* 0x0006d41e01007387 */ /* 0x000fe80000100800 */
[----:B------:R-:W-:Y:S04]  /*85b0*/  STL [R1+0x6dc], R30 ;  /* 0x0006dc1e01007387 */ /* 0x000fe80000100800 */
[----:B------:R-:W-:Y:S04]  /*85c0*/  STL [R1+0x6e4], R30 ;  /* 0x0006e41e01007387 */ /* 0x000fe80000100800 */
[----:B------:R-:W-:Y:S04]  /*85d0*/  STL [R1+0x704], R30 ;  /* 0x0007041e01007387 */ /* 0x000fe80000100800 */
[----:B------:R0:W-:Y:S04]  /*85e0*/  STL [R1+0x720], R30 ;  /* 0x0007201e01007387 */ /* 0x0001e80000100800 */
[----:B---3--:R-:W-:Y:S04]  /*85f0*/  STL [R1+0x68c], R27 ;  /* 0x00068c1b01007387 */ /* 0x008fe80000100800 */
[----:B------:R-:W-:Y:S01]  /*8600*/  STL [R1+0x694], R27 ;  /* 0x0006941b01007387 */ /* 0x000fe20000100800 */
[----:B0-----:R-:W-:-:S03]  /*8610*/  PRMT R30, RZ, 0x7610, R30 ;  /* 0x00007610ff1e7816 */ /* 0x001fc6000000001e */
[----:B------:R-:W-:Y:S04]  /*8620*/  STL [R1+0x69c], R27 ;  /* 0x00069c1b01007387 */ /* 0x000fe80000100800 */
[----:B------:R-:W-:Y:S01]  /*8630*/  STL [R1+0x6a4], R27 ;  /* 0x0006a41b01007387 */ /* 0x000fe20000100800 */
[----:B------:R-:W-:-:S03]  /*8640*/  PRMT R41, R30, 0x7610, R41 ;  /* 0x000076101e297816 */ /* 0x000fc60000000029 */
[----:B------:R0:W-:Y:S04]  /*8650*/  STL [R1+0x6c4], R27 ;  /* 0x0006c41b01007387 */ /* 0x0001e80000100800 */
[----:B------:R1:W-:Y:S04]  /*8660*/  STL.S16 [R1+0x238], R30 ;  /* 0x0002381e01007387 */ /* 0x0003e80000100600 */
[----:B0-----:R-:W3:Y:S04]  /*8670*/  LDL.LU R27, [R1+0x418] ;  /* 0x00041800011b7983 */ /* 0x001ee80000300800 */
[----:B-1----:R-:W4:Y:S04]  /*8680*/  LDL.LU.S16 R30, [R1+0x236] ;  /* 0x00023600011e7983 */ /* 0x002f280000300600 */
[----:B--2---:R-:W-:Y:S04]  /*8690*/  STL [R1+0x60c], R26 ;  /* 0x00060c1a01007387 */ /* 0x004fe80000100800 */
[----:B------:R-:W-:Y:S04]  /*86a0*/  STL [R1+0x61c], R26 ;  /* 0x00061c1a01007387 */ /* 0x000fe80000100800 */
[----:B------:R-:W-:Y:S04]  /*86b0*/  STL [R1+0x624], R26 ;  /* 0x0006241a01007387 */ /* 0x000fe80000100800 */
[----:B------:R-:W-:Y:S04]  /*86c0*/  STL [R1+0x62c], R26 ;  /* 0x00062c1a01007387 */ /* 0x000fe80000100800 */
[----:B------:R0:W-:Y:S02]  /*86d0*/  STL [R1+0x674], R26 ;  /* 0x0006741a01007387 */ /* 0x0001e40000100800 */
[----:B0-----:R-:W-:-:S02]  /*86e0*/  MOV R26, R31 ;  /* 0x0000001f001a7202 */ /* 0x001fc40000000f00 */
[----:B------:R-:W-:-:S04]  /*86f0*/  IADD3 R31, PT, PT, R4, 0x1f8, RZ ;  /* 0x000001f8041f7810 */ /* 0x000fc80007ffe0ff */
[----:B------:R-:W-:Y:S02]  /*8700*/  SHF.R.S32.HI R32, RZ, 0x1f, R31 ;  /* 0x0000001fff207819 */ /* 0x000fe4000001141f */
[----:B------:R-:W-:-:S04]  /*8710*/  ISETP.GE.U32.AND P6, PT, R31, UR16, PT ;  /* 0x000000101f007c0c */ /* 0x000fc8000bfc6070 */
[----:B------:R-:W-:Y:S01]  /*8720*/  ISETP.GE.AND.EX P6, PT, R32, UR17, PT, P6 ;  /* 0x0000001120007c0c */ /* 0x000fe2000bfc6360 */
[----:B------:R-:W-:Y:S01]  /*8730*/  STL [R1+0x45c], R4 ;  /* 0x00045c0401007387 */ /* 0x000fe20000100800 */
[----:B------:R-:W-:-:S03]  /*8740*/  MOV R35, R22 ;  /* 0x0000001600237202 */ /* 0x000fc60000000f00 */
        /* <DEDUP_REMOVED lines=16> */
[----:B0-----:R-:W-:-:S02]  /*8850*/  MOV R4, R23 ;  /* 0x0000001700047202 */ /* 0x001fc40000000f00 */
[----:B------:R-:W0:Y:S01]  /*8860*/  @!P6 LDC.64 R22, c[0x0][0x3f8] ;  /* 0x0000fe00ff16eb82 */ /* 0x000e220000000a00 */
[----:B------:R-:W-:Y:S04]  /*8870*/  STL [R1+0x5d4], R21 ;  /* 0x0005d41501007387 */ /* 0x000fe80000100800 */
[----:B------:R-:W-:Y:S04]  /*8880*/  STL [R1+0x5e4], R21 ;  /* 0x0005e41501007387 */ /* 0x000fe80000100800 */
[----:B------:R-:W-:Y:S04]  /*8890*/  STL [R1+0x5ec], R21 ;  /* 0x0005ec1501007387 */ /* 0x000fe80000100800 */
[----:B------:R-:W-:Y:S04]  /*88a0*/  STL [R1+0x618], R21 ;  /* 0x0006181501007387 */ /* 0x000fe80000100800 */
[----:B------:R1:W-:Y:S04]  /*88b0*/  STL [R1+0x648], R21 ;  /* 0x0006481501007387 */ /* 0x0003e80000100800 */
[----:B------:R-:W-:Y:S04]  /*88c0*/  STL [R1+0x498], R19 ;  /* 0x0004981301007387 */ /* 0x000fe80000100800 */
[----:B------:R-:W-:Y:S01]  /*88d0*/  STL [R1+0x59c], R19 ;  /* 0x00059c1301007387 */ /* 0x000fe20000100800 */
[----:B-1----:R-:W-:-:S03]  /*88e0*/  MOV R21, R16 ;  /* 0x0000001000157202 */ /* 0x002fc60000000f00 */
[----:B------:R-:W-:Y:S01]  /*88f0*/  STL [R1+0x5a4], R19 ;  /* 0x0005a41301007387 */ /* 0x000fe20000100800 */
[----:B------:R-:W-:Y:S02]  /*8900*/  MOV R16, R20 ;  /* 0x0000001400107202 */ /* 0x000fe40000000f00 */
[----:B------:R-:W-:Y:S01]  /*8910*/  MOV R20, R24 ;  /* 0x0000001800147202 */ /* 0x000fe20000000f00 */
[----:B------:R-:W-:Y:S01]  /*8920*/  STL [R1+0x5ac], R19 ;  /* 0x0005ac1301007387 */ /* 0x000fe20000100800 */
[----:B------:R-:W-:-:S03]  /*8930*/  @!P6 MOV R24, R6 ;  /* 0x000000060018e202 */ /* 0x000fc60000000f00 */
[----:B------:R-:W-:Y:S01]  /*8940*/  STL [R1+0x5b8], R19 ;  /* 0x0005b81301007387 */ /* 0x000fe20000100800 */
[----:B0-----:R-:W-:-:S03]  /*8950*/  @!P6 IMAD R32, R32, R22, RZ ;  /* 0x000000162020e224 */ /* 0x001fc600078e02ff */
[----:B------:R-:W-:Y:S04]  /*8960*/  STL [R1+0x5c8], R19 ;  /* 0x0005c81301007387 */ /* 0x000fe80000100800 */
[----:B------:R-:W-:Y:S04]  /*8970*/  STL [R1+0x5d0], R19 ;  /* 0x0005d01301007387 */ /* 0x000fe80000100800 */
[----:B------:R0:W-:Y:S01]  /*8980*/  STL [R1+0x5d8], R19 ;  /* 0x0005d81301007387 */ /* 0x0001e20000100800 */
[----:B------:R-:W-:Y:S01]  /*8990*/  @!P6 IMAD R32, R31, R23, R32 ;  /* 0x000000171f20e224 */ /* 0x000fe200078e0220 */
[----:B0-----:R-:W-:-:S02]  /*89a0*/  MOV R19, R25 ;  /* 0x0000001900137202 */ /* 0x001fc40000000f00 */
[----:B------:R-:W-:-:S03]  /*89b0*/  @!P6 MOV R25, R29 ;  /* 0x0000001d0019e202 */ /* 0x000fc60000000f00 */
[----:B------:R-:W-:Y:S02]  /*89c0*/  @!P6 IMAD.WIDE.U32 R24, R31, R22, R24 ;  /* 0x000000161f18e225 */ /* 0x000fe400078e0018 */
[----:B------:R-:W0:Y:S01]  /*89d0*/  @!P6 LDC.64 R22, c[0x0][0x3a0] ;  /* 0x0000e800ff16eb82 */ /* 0x000e220000000a00 */
[----:B------:R-:W-:-:S04]  /*89e0*/  LOP3.LUT R0, R0, 0xf7ffffff, RZ, 0xc0, !PT ;  /* 0xf7ffffff00007812 */ /* 0x000fc800078ec0ff */
[----:B------:R-:W-:-:S04]  /*89f0*/  @P5 LOP3.LUT R0, R0, 0x8000000, RZ, 0xfc, !PT ;  /* 0x0800000000005812 */ /* 0x000fc800078efcff */
[----:B------:R-:W-:Y:S02]  /*8a00*/  LOP3.LUT P0, RZ, R0, 0x20000000, RZ, 0xc0, !PT ;  /* 0x2000000000ff7812 */ /* 0x000fe4000780c0ff */
[----:B------:R-:W-:Y:S02]  /*8a10*/  @!P6 IADD3 R31, PT, PT, R25, R32, RZ ;  /* 0x00000020191fe210 */ /* 0x000fe40007ffe0ff */
[C---:B------:R-:W-:Y:S02]  /*8a20*/  @!P6 SHF.L.U32 R32, R24.reuse, 0x1, RZ ;  /* 0x000000011820e819 */ /* 0x040fe400000006ff */
[----:B------:R-:W-:Y:S01]  /*8a30*/  @!P6 SHF.L.U64.HI R31, R24, 0x1, R31 ;  /* 0x00000001181fe819 */ /* 0x000fe2000001021f */
[----:B------:R-:W-:Y:S04]  /*8a40*/  STL [R1+0x684], R36 ;  /* 0x0006842401007387 */ /* 0x000fe80000100800 */
[----:B------:R-:W-:Y:S04]  /*8a50*/  STL [R1+0x698], R36 ;  /* 0x0006982401007387 */ /* 0x000fe80000100800 */
[----:B------:R-:W-:Y:S01]  /*8a60*/  STL [R1+0x6a0], R36 ;  /* 0x0006a02401007387 */ /* 0x000fe20000100800 */
[----:B0-----:R-:W-:Y:S01]  /*8a70*/  @!P6 IADD3 R22, P5, PT, R32, R22, RZ ;  /* 0x000000162016e210 */ /* 0x001fe20007fbe0ff */
[----:B------:R-:W0:Y:S03]  /*8a80*/  @!P6 LDC.64 R24, c[0x0][0x398] ;  /* 0x0000e600ff18eb82 */ /* 0x000e260000000a00 */
[----:B------:R-:W-:Y:S01]  /*8a90*/  @!P6 IADD3.X R23, PT, PT, R31, R23, RZ, P5, !PT ;  /* 0x000000171f17e210 */ /* 0x000fe20002ffe4ff */
        /* <DEDUP_REMOVED lines=18> */
[----:B---3--:R-:W-:-:S03]  /*8bc0*/  @!P0 PRMT R41, R27, 0x7610, R41 ;  /* 0x000076101b298816 */ /* 0x008fc60000000029 */
[----:B------:R1:W-:Y:S01]  /*8bd0*/  STL [R1+0x10], R27 ;  /* 0x0000101b01007387 */ /* 0x0003e20000100800 */
[----:B----4-:R-:W-:-:S03]  /*8be0*/  @!P0 PRMT R30, R27, 0x7632, R30 ;  /* 0x000076321b1e8816 */ /* 0x010fc6000000001e */
[----:B------:R2:W-:Y:S04]  /*8bf0*/  @!P0 STL.S16 [R1+0x238], R41 ;  /* 0x0002382901008387 */ /* 0x0005e80000100600 */
[----:B------:R-:W-:Y:S01]  /*8c00*/  STL [R1+0x714], R6 ;  /* 0x0007140601007387 */ /* 0x000fe20000100800 */
[----:B-1----:R-:W-:Y:S02]  /*8c10*/  MOV R27, R4 ;  /* 0x00000004001b7202 */ /* 0x002fe40000000f00 */
[----:B------:R-:W-:Y:S01]  /*8c20*/  MOV R4, R42 ;  /* 0x0000002a00047202 */ /* 0x000fe20000000f00 */
[----:B--2---:R-:W2:Y:S04]  /*8c30*/  LDL.LU R41, [R1+0x830] ;  /* 0x0008300001297983 */ /* 0x004ea80000300800 */
        /* <DEDUP_REMOVED lines=55> */
[----:B------:R1:W-:Y:S04]  /*8fb0*/  @!P0 STL.S16 [R1+0x236], R30 ;  /* 0x0002361e01008387 */ /* 0x0003e80000100600 */
[----:B------:R-:W3:Y:S04]  /*8fc0*/  LDL.LU R42, [R1+0x410] ;  /* 0x00041000012a7983 */ /* 0x000ee80000300800 */
[----:B------:R-:W-:Y:S04]  /*8fd0*/  STL.S16 [R1+0x234], RZ ;  /* 0x000234ff01007387 */ /* 0x000fe80000100600 */
[----:B-1----:R-:W4:Y:S01]  /*8fe0*/  LDL.S16 R30, [R1+0x234] ;  /* 0x00023400011e7983 */ /* 0x002f220000100600 */
[----:B------:R-:W-:-:S03]  /*8ff0*/  PRMT R40, RZ, 0x7610, R40 ;  /* 0x00007610ff287816 */ /* 0x000fc60000000028 */
[----:B------:R-:W-:Y:S04]  /*9000*/  STL [R1+0x110], R43 ;  /* 0x0001102b01007387 */ /* 0x000fe80000100800 */
[----:B------:R-:W-:Y:S01]  /*9010*/  STL.S16 [R1+0x232], R40 ;  /* 0x0002322801007387 */ /* 0x000fe20000100600 */
[----:B--2---:R-:W-:-:S03]  /*9020*/  PRMT R41, R40, 0x7610, R41 ;  /* 0x0000761028297816 */ /* 0x004fc60000000029 */
[----:B------:R-:W-:Y:S01]  /*9030*/  STL.S16 [R1+0x21e], RZ ;  /* 0x00021eff01007387 */ /* 0x000fe20000100600 */
[C---:B------:R-:W-:Y:S02]  /*9040*/  @!P0 PRMT R41, R43.reuse, 0x7632, R41 ;  /* 0x000076322b298816 */ /* 0x040fe40000000029 */
[----:B------:R-:W-:Y:S01]  /*9050*/  LOP3.LUT P1, RZ, R0, 0x1000000, RZ, 0xc0, !PT ;  /* 0x0100000000ff7812 */ /* 0x000fe2000782c0ff */
[----:B------:R-:W-:Y:S04]  /*9060*/  STL.S16 [R1+0x222], RZ ;  /* 0x000222ff01007387 */ /* 0x000fe80000100600 */
[----:B------:R1:W-:Y:S04]  /*9070*/  @!P0 STL.S16 [R1+0x232], R41 ;  /* 0x0002322901008387 */ /* 0x0003e80000100600 */
[----:B---3--:R-:W-:Y:S04]  /*9080*/  STL [R1+0x14], R42 ;  /* 0x0000142a01007387 */ /* 0x008fe80000100800 */
[----:B-1----:R-:W2:Y:S01]  /*9090*/  LDL.LU R41, [R1+0x828] ;  /* 0x0008280001297983 */ /* 0x002ea20000300800 */
[----:B----4-:R-:W-:-:S03]  /*90a0*/  @!P0 PRMT R30, R43, 0x7610, R30 ;  /* 0x000076102b1e8816 */ /* 0x010fc6000000001e */
[----:B------:R-:W-:Y:S04]  /*90b0*/  STL.S16 [R1+0x2a4], RZ ;  /* 0x0002a4ff01007387 */ /* 0x000fe80000100600 */
[----:B------:R-:W3:Y:S01]  /*90c0*/  LDL.LU R43, [R1+0x824] ;  /* 0x00082400012b7983 */ /* 0x000ee20000300800 */
[----:B0-----:R-:W-:Y:S02]  /*90d0*/  @!P6 IADD3 R24, P5, PT, R32, R24, RZ ;  /* 0x000000182018e210 */ /* 0x001fe40007fbe0ff */
[----:B------:R-:W-:Y:S01]  /*90e0*/  PRMT R36, RZ, 0x7610, R36 ;  /* 0x00007610ff247816 */ /* 0x000fe20000000024 */
[----:B------:R-:W-:Y:S04]  /*90f0*/  STL [R1+0x114], R44 ;  /* 0x0001142c01007387 */ /* 0x000fe80000100800 */
[----:B------:R-:W-:Y:S04]  /*9100*/  STL.S16 [R1+0x2d8], RZ ;  /* 0x0002d8ff01007387 */ /* 0x000fe80000100600 */
[----:B------:R-:W-:Y:S04]  /*9110*/  STL.S16 [R1+0x21c], RZ ;  /* 0x00021cff01007387 */ /* 0x000fe80000100600 */
[----:B------:R-:W-:Y:S04]  /*9120*/  STL.S16 [R1+0x2dc], RZ ;  /* 0x0002dcff01007387 */ /* 0x000fe80000100600 */
[----:B------:R-:W-:Y:S04]  /*9130*/  STL.S16 [R1+0x212], RZ ;  /* 0x000212ff01007387 */ /* 0x000fe80000100600 */
[----:B------:R-:W4:Y:S01]  /*9140*/  LDL.LU R40, [R1+0x82c] ;  /* 0x00082c0001287983 */ /* 0x000f220000300800 */
[----:B---3--:R-:W-:-:S04]  /*9150*/  PRMT R43, RZ, 0x7610, R43 ;  /* 0x00007610ff2b7816 */ /* 0x008fc8000000002b */
[----:B--2---:R-:W-:Y:S01]  /*9160*/  PRMT R41, R43, 0x7610, R41 ;  /* 0x000076102b297816 */ /* 0x004fe20000000029 */
[----:B------:R0:W-:Y:S04]  /*9170*/  STL.S16 [R1+0x230], R43 ;  /* 0x0002302b01007387 */ /* 0x0001e80000100600 */
[----:B0-----:R-:W2:Y:S02]  /*9180*/  LDL.LU.S16 R43, [R1+0x21e] ;  /* 0x00021e00012b7983 */ /* 0x001ea40000300600 */
[----:B--2---:R-:W-:-:S05]  /*9190*/  @!P1 PRMT R43, R42, 0x7632, R43 ;  /* 0x000076322a2b9816 */ /* 0x004fca000000002b */
[----:B------:R0:W-:Y:S04]  /*91a0*/  @!P1 STL.S16 [R1+0x21e], R43 ;  /* 0x00021e2b01009387 */ /* 0x0001e80000100600 */
[----:B0-----:R-:W2:Y:S01]  /*91b0*/  LDL.LU R43, [R1+0x81c] ;  /* 0x00081c00012b7983 */ /* 0x001ea20000300800 */
[----:B------:R-:W-:-:S03]  /*91c0*/  @!P1 PRMT R41, R42, 0x7610, R41 ;  /* 0x000076102a299816 */ /* 0x000fc60000000029 */
[----:B------:R-:W3:Y:S04]  /*91d0*/  LDL.LU.S16 R42, [R1+0x222] ;  /* 0x00022200012a7983 */ /* 0x000ee80000300600 */
[----:B------:R0:W-:Y:S04]  /*91e0*/  @!P1 STL.S16 [R1+0x230], R41 ;  /* 0x0002302901009387 */ /* 0x0001e80000100600 */
[----:B0-----:R-:W4:Y:S01]  /*91f0*/  LDL.LU R41, [R1+0x820] ;  /* 0x0008200001297983 */ /* 0x001f220000300800 */
[----:B--2---:R-:W-:-:S04]  /*9200*/  PRMT R43, RZ, 0x7610, R43 ;  /* 0x00007610ff2b7816 */ /* 0x004fc8000000002b */
[----:B------:R-:W-:Y:S01]  /*9210*/  PRMT R6, R43, 0x7610, R6 ;  /* 0x000076102b067816 */ /* 0x000fe20000000006 */
[----:B------:R0:W-:Y:S04]  /*9220*/  STL.S16 [R1+0x220], R43 ;  /* 0x0002202b01007387 */ /* 0x0001e80000100600 */
[----:B0-----:R-:W2:Y:S01]  /*9230*/  LDL.LU R43, [R1+0x818] ;  /* 0x00081800012b7983 */ /* 0x001ea20000300800 */
[----:B---3--:R-:W-:-:S05]  /*9240*/  @!P1 PRMT R42, R44, 0x7610, R42 ;  /* 0x000076102c2a9816 */ /* 0x008fca000000002a */
[----:B------:R0:W-:Y:S04]  /*9250*/  @!P1 STL.S16 [R1+0x222], R42 ;  /* 0x0002222a01009387 */ /* 0x0001e80000100600 */
[----:B0-----:R-:W3:Y:S01]  /*9260*/  LDL.LU R42, [R1+0x408] ;  /* 0x00040800012a7983 */ /* 0x001ee20000300800 */
[----:B------:R-:W-:Y:S02]  /*9270*/  @!P6 IADD3.X R25, PT, PT, R31, R25, RZ, P5, !PT ;  /* 0x000000191f19e210 */ /* 0x000fe40002ffe4ff */
[----:B--2---:R-:W-:-:S04]  /*9280*/  PRMT R43, RZ, 0x7610, R43 ;  /* 0x00007610ff2b7816 */ /* 0x004fc8000000002b */
[----:B----4-:R-:W-:Y:S01]  /*9290*/  PRMT R41, R43, 0x7610, R41 ;  /* 0x000076102b297816 */ /* 0x010fe20000000029 */
[----:B------:R0:W-:Y:S04]  /*92a0*/  STL.S16 [R1+0x23a], R43 ;  /* 0x00023a2b01007387 */ /* 0x0001e80000100600 */
[----:B0-----:R-:W2:Y:S01]  /*92b0*/  LDL.LU.S16 R43, [R1+0x2a4] ;  /* 0x0002a400012b7983 */ /* 0x001ea20000300600 */
[C---:B------:R-:W-:Y:S02]  /*92c0*/  LOP3.LUT P5, RZ, R0.reuse, 0x200000, RZ, 0xc0, !PT ;  /* 0x0020000000ff7812 */ /* 0x040fe400078ac0ff */
[----:B------:R-:W-:Y:S01]  /*92d0*/  LOP3.LUT R0, R0, 0xfbffffff, RZ, 0xc0, !PT ;  /* 0xfbffffff00007812 */ /* 0x000fe200078ec0ff */
[----:B------:R0:W-:Y:S03]  /*92e0*/  @!P0 STL.S16 [R1+0x234], R30 ;  /* 0x0002341e01008387 */ /* 0x0001e60000100600 */
[----:B------:R-:W-:-:S04]  /*92f0*/  @P6 LOP3.LUT R0, R0, 0x4000000, RZ, 0xfc, !PT ;  /* 0x0400000000006812 */ /* 0x000fc800078efcff */
[----:B------:R-:W-:Y:S01]  /*9300*/  LOP3.LUT P0, RZ, R0, 0x800000, RZ, 0xc0, !PT ;  /* 0x0080000000ff7812 */ /* 0x000fe2000780c0ff */
[----:B---3--:R1:W-:Y:S01]  /*9310*/  STL [R1+0x18], R42 ;  /* 0x0000182a01007387 */ /* 0x0083e20000100800 */
[----:B------:R-:W-:-:S03]  /*9320*/  @!P1 PRMT R6, R44, 0x7632, R6 ;  /* 0x000076322c069816 */ /* 0x000fc60000000006 */
[----:B------:R3:W-:Y:S04]  /*9330*/  STL.S16 [R1+0x2a6], R36 ;  /* 0x0002a62401007387 */ /* 0x0007e80000100600 */
[----:B------:R-:W4:Y:S04]  /*9340*/  LDL.LU R44, [R1+0x404] ;  /* 0x00040400012c7983 */ /* 0x000f280000300800 */
[C---:B------:R-:W-:Y:S01]  /*9350*/  @!P0 PRMT R41, R42.reuse, 0x7610, R41 ;  /* 0x000076102a298816 */ /* 0x040fe20000000029 */
[----:B0-----:R-:W4:Y:S01]  /*9360*/  LDL.LU R30, [R1+0x400] ;  /* 0x00040000011e7983 */ /* 0x001f220000300800 */
[----:B--2---:R-:W-:-:S03]  /*9370*/  @!P0 PRMT R43, R42, 0x7632, R43 ;  /* 0x000076322a2b8816 */ /* 0x004fc6000000002b */
[----:B-1----:R-:W2:Y:S02]  /*9380*/  LDL.LU R42, [R1+0x80c] ;  /* 0x00080c00012a7983 */ /* 0x002ea40000300800 */
[----:B--2---:R-:W-:Y:S02]  /*9390*/  PRMT R42, R36, 0x7610, R42 ;  /* 0x00007610242a7816 */ /* 0x004fe4000000002a */
[----:B---3--:R-:W2:Y:S02]  /*93a0*/  LDL.LU.S16 R36, [R1+0x2d8] ;  /* 0x0002d80001247983 */ /* 0x008ea40000300600 */
[----:B----4-:R-:W-:Y:S02]  /*93b0*/  @!P0 PRMT R42, R44, 0x7610, R42 ;  /* 0x000076102c2a8816 */ /* 0x010fe4000000002a */
[----:B------:R0:W-:Y:S01]  /*93c0*/  STL [R1+0x118], R44 ;  /* 0x0001182c01007387 */ /* 0x0001e20000100800 */
[----:B------:R-:W-:Y:S02]  /*93d0*/  LOP3.LUT P6, RZ, R0, 0x400000, RZ, 0xc0, !PT ;  /* 0x0040000000ff7812 */ /* 0x000fe400078cc0ff */
[----:B--2---:R-:W-:-:S02]  /*93e0*/  @!P0 PRMT R36, R44, 0x7632, R36 ;  /* 0x000076322c248816 */ /* 0x004fc40000000024 */
[----:B0-----:R-:W2:Y:S04]  /*93f0*/  LDL.S16 R44, [R1+0x21c] ;  /* 0x00021c00012c7983 */ /* 0x001ea80000100600 */
[----:B------:R0:W-:Y:S04]  /*9400*/  @!P0 STL.S16 [R1+0x2a6], R42 ;  /* 0x0002a62a01008387 */ /* 0x0001e80000100600 */
[----:B0-----:R-:W3:Y:S01]  /*9410*/  LDL.LU R42, [R1+0x808] ;  /* 0x00080800012a7983 */ /* 0x001ee20000300800 */
[----:B--2---:R-:W-:-:S05]  /*9420*/  @!P6 PRMT R44, R30, 0x7610, R44 ;  /* 0x000076101e2ce816 */ /* 0x004fca000000002c */
[----:B------:R0:W-:Y:S04]  /*9430*/  @!P6 STL.S16 [R1+0x21c], R44 ;  /* 0x00021c2c0100e387 */ /* 0x0001e80000100600 */
[----:B0-----:R-:W2:Y:S04]  /*9440*/  LDL.LU R44, [R1+0x804] ;  /* 0x00080400012c7983 */ /* 0x001ea80000300800 */
[----:B------:R0:W-:Y:S04]  /*9450*/  @!P0 STL.S16 [R1+0x2a4], R43 ;  /* 0x0002a42b01008387 */ /* 0x0001e80000100600 */
[----:B------:R1:W-:Y:S04]  /*9460*/  @!P0 STL.S16 [R1+0x2d8], R36 ;  /* 0x0002d82401008387 */ /* 0x0003e80000100600 */
[----:B0-----:R-:W4:Y:S04]  /*9470*/  LDL.LU R43, [R1+0x810] ;  /* 0x00081000012b7983 */ /* 0x001f280000300800 */
[----:B-1----:R-:W4:Y:S01]  /*9480*/  LDL.LU R36, [R1+0x3fc] ;  /* 0x0003fc0001247983 */ /* 0x002f220000300800 */
[----:B--2---:R-:W-:-:S04]  /*9490*/  PRMT R44, RZ, 0x7610, R44 ;  /* 0x00007610ff2c7816 */ /* 0x004fc8000000002c */
[----:B---3--:R-:W-:Y:S01]  /*94a0*/  PRMT R42, R44, 0x7610, R42 ;  /* 0x000076102c2a7816 */ /* 0x008fe2000000002a */
[----:B------:R0:W-:Y:S04]  /*94b0*/  STL.S16 [R1+0x2da], R44 ;  /* 0x0002da2c01007387 */ /* 0x0001e80000100600 */
[----:B0-----:R-:W2:Y:S01]  /*94c0*/  LDL.LU.S16 R44, [R1+0x2dc] ;  /* 0x0002dc00012c7983 */ /* 0x001ea20000300600 */
[----:B----4-:R-:W-:Y:S02]  /*94d0*/  PRMT R43, RZ, 0x7610, R43 ;  /* 0x00007610ff2b7816 */ /* 0x010fe4000000002b */
[----:B------:R-:W-:Y:S01]  /*94e0*/  @!P6 PRMT R42, R36, 0x7610, R42 ;  /* 0x00007610242ae816 */ /* 0x000fe2000000002a */
[----:B------:R-:W-:Y:S01]  /*94f0*/  STL [R1+0x11c], R36 ;  /* 0x00011c2401007387 */ /* 0x000fe20000100800 */
[----:B------:R-:W-:-:S03]  /*9500*/  @!P6 PRMT R43, R30, 0x7632, R43 ;  /* 0x000076321e2be816 */ /* 0x000fc6000000002b */
[----:B------:R0:W-:Y:S04]  /*9510*/  STL [R1+0x1c], R30 ;  /* 0x00001c1e01007387 */ /* 0x0001e80000100800 */
[----:B0-----:R-:W3:Y:S01]  /*9520*/  LDL.LU R30, [R1+0x3f8] ;  /* 0x0003f800011e7983 */ /* 0x001ee20000300800 */
[----:B--2---:R-:W-:Y:S02]  /*9530*/  @!P6 PRMT R44, R36, 0x7632, R44 ;  /* 0x00007632242ce816 */ /* 0x004fe4000000002c */
[----:B------:R-:W-:Y:S02]  /*9540*/  MOV R36, R27 ;  /* 0x0000001b00247202 */ /* 0x000fe40000000f00 */
[----:B------:R-:W-:Y:S02]  /*9550*/  MOV R27, R18 ;  /* 0x00000012001b7202 */ /* 0x000fe40000000f00 */
[----:B------:R-:W-:-:S02]  /*9560*/  MOV R18, R45 ;  /* 0x0000002d00127202 */ /* 0x000fc40000000f00 */
[----:B------:R-:W2:Y:S01]  /*9570*/  LDL.LU.S16 R45, [R1+0x212] ;  /* 0x00021200012d7983 */ /* 0x000ea20000300600 */
[----:B------:R-:W-:-:S03]  /*9580*/  PRMT R40, RZ, 0x7610, R40 ;  /* 0x00007610ff287816 */ /* 0x000fc60000000028 */
[----:B------:R0:W-:Y:S04]  /*9590*/  @!P1 STL.S16 [R1+0x220], R6 ;  /* 0x0002200601009387 */ /* 0x0001e80000100600 */
[----:B------:R-:W-:Y:S01]  /*95a0*/  STL.S16 [R1+0x218], RZ ;  /* 0x000218ff01007387 */ /* 0x000fe20000100600 */
[----:B---3--:R-:W-:-:S03]  /*95b0*/  @!P5 PRMT R40, R30, 0x7632, R40 ;  /* 0x000076321e28d816 */ /* 0x008fc60000000028 */
[----:B------:R1:W-:Y:S04]  /*95c0*/  STL [R1+0x20], R30 ;  /* 0x0000201e01007387 */ /* 0x0003e80000100800 */
[----:B0-----:R-:W3:Y:S01]  /*95d0*/  LDL.LU R6, [R1+0x3f4] ;  /* 0x0003f40001067983 */ /* 0x001ee20000300800 */
[----:B--2---:R-:W-:-:S03]  /*95e0*/  @!P5 PRMT R45, R30, 0x7610, R45 ;  /* 0x000076101e2dd816 */ /* 0x004fc6000000002d */
[----:B-1----:R-:W2:Y:S04]  /*95f0*/  LDL.LU.S16 R30, [R1+0x218] ;  /* 0x00021800011e7983 */ /* 0x002ea80000300600 */
[----:B------:R0:W-:Y:S04]  /*9600*/  @!P5 STL.S16 [R1+0x212], R45 ;  /* 0x0002122d0100d387 */ /* 0x0001e80000100600 */
[----:B0-----:R-:W4:Y:S04]  /*9610*/  LDL.LU R45, [R1+0x7f8] ;  /* 0x0007f800012d7983 */ /* 0x001f280000300800 */
[----:B------:R0:W-:Y:S04]  /*9620*/  @!P6 STL.S16 [R1+0x2dc], R44 ;  /* 0x0002dc2c0100e387 */ /* 0x0001e80000100600 */
[----:B------:R1:W-:Y:S04]  /*9630*/  @!P6 STL.S16 [R1+0x2da], R42 ;  /* 0x0002da2a0100e387 */ /* 0x0003e80000100600 */
[----:B0-----:R-:W4:Y:S04]  /*9640*/  LDL.LU R44, [R1+0x7fc] ;  /* 0x0007fc00012c7983 */ /* 0x001f280000300800 */
[----:B-1----:R-:W4:Y:S04]  /*9650*/  LDL.LU R42, [R1+0x800] ;  /* 0x00080000012a7983 */ /* 0x002f280000300800 */
[----:B---3--:R0:W-:Y:S01]  /*9660*/  STL [R1+0x120], R6 ;  /* 0x0001200601007387 */ /* 0x0081e20000100800 */
[----:B--2---:R-:W-:-:S02]  /*9670*/  @!P5 PRMT R30, R6, 0x7610, R30 ;  /* 0x00007610061ed816 */ /* 0x004fc4000000001e */
[----:B----4-:R-:W-:-:S04]  /*9680*/  PRMT R45, RZ, 0x7610, R45 ;  /* 0x00007610ff2d7816 */ /* 0x010fc8000000002d */
[----:B------:R-:W-:-:S04]  /*9690*/  PRMT R7, R45, 0x7610, R7 ;  /* 0x000076102d077816 */ /* 0x000fc80000000007 */
[----:B------:R-:W-:Y:S02]  /*96a0*/  @!P5 PRMT R7, R6, 0x7632, R7 ;  /* 0x000076320607d816 */ /* 0x000fe40000000007 */
[----:B0-----:R-:W2:Y:S01]  /*96b0*/  LDL.LU R6, [R1+0x3dc] ;  /* 0x0003dc0001067983 */ /* 0x001ea20000300800 */
[----:B------:R-:W-:-:S03]  /*96c0*/  PRMT R44, RZ, 0x7610, R44 ;  /* 0x00007610ff2c7816 */ /* 0x000fc6000000002c */
[----:B------:R-:W-:Y:S01]  /*96d0*/  STL.S16 [R1+0x214], R45 ;  /* 0x0002142d01007387 */ /* 0x000fe20000100600 */
[----:B------:R-:W-:Y:S02]  /*96e0*/  LOP3.LUT P6, RZ, R0, 0x40000, RZ, 0xc0, !PT ;  /* 0x0004000000ff7812 */ /* 0x000fe400078cc0ff */
[----:B------:R-:W-:Y:S01]  /*96f0*/  PRMT R42, R44, 0x7610, R42 ;  /* 0x000076102c2a7816 */ /* 0x000fe2000000002a */
[----:B------:R0:W-:Y:S04]  /*9700*/  @!P5 STL.S16 [R1+0x214], R7 ;  /* 0x000214070100d387 */ /* 0x0001e80000100600 */
[----:B------:R1:W-:Y:S04]  /*9710*/  STL.S16 [R1+0x210], R44 ;  /* 0x0002102c01007387 */ /* 0x0003e80000100600 */
[----:B------:R-:W-:Y:S04]  /*9720*/  STL.S16 [R1+0x21a], RZ ;  /* 0x00021aff01007387 */ /* 0x000fe80000100600 */
[----:B0-----:R-:W3:Y:S04]  /*9730*/  LDL.LU R7, [R1+0x3ec] ;  /* 0x0003ec0001077983 */ /* 0x001ee80000300800 */
[----:B-1----:R-:W4:Y:S04]  /*9740*/  LDL.S16 R44, [R1+0x21a] ;  /* 0x00021a00012c7983 */ /* 0x002f280000100600 */
[----:B------:R-:W4:Y:S01]  /*9750*/  LDL.LU R45, [R1+0x7f4] ;  /* 0x0007f400012d7983 */ /* 0x000f220000300800 */
[----:B------:R-:W-:-:S03]  /*9760*/  PRMT R29, RZ, 0x7610, R29 ;  /* 0x00007610ff1d7816 */ /* 0x000fc6000000001d */
[----:B------:R0:W-:Y:S01]  /*9770*/  @!P5 STL.S16 [R1+0x218], R30 ;  /* 0x0002181e0100d387 */ /* 0x0001e20000100600 */
[----:B------:R-:W-:-:S03]  /*9780*/  PRMT R28, R29, 0x7610, R28 ;  /* 0x000076101d1c7816 */ /* 0x000fc6000000001c */
[----:B0-----:R-:W4:Y:S04]  /*9790*/  LDL.LU R30, [R1+0x3f0] ;  /* 0x0003f000011e7983 */ /* 0x001f280000300800 */
[----:B------:R0:W-:Y:S04]  /*97a0*/  STL.S16 [R1+0x216], R29 ;  /* 0x0002161d01007387 */ /* 0x0001e80000100600 */
[----:B------:R-:W-:Y:S04]  /*97b0*/  STL.S16 [R1+0x2de], RZ ;  /* 0x0002deff01007387 */ /* 0x000fe80000100600 */
[----:B0-----:R-:W4:Y:S01]  /*97c0*/  LDL.S16 R29, [R1+0x2de] ;  /* 0x0002de00011d7983 */ /* 0x001f220000100600 */
[----:B--2---:R-:W-:-:S05]  /*97d0*/  @!P6 PRMT R28, R6, 0x7632, R28 ;  /* 0x00007632061ce816 */ /* 0x004fca000000001c */
[----:B------:R0:W-:Y:S04]  /*97e0*/  @!P6 STL.S16 [R1+0x216], R28 ;  /* 0x0002161c0100e387 */ /* 0x0001e80000100600 */
[----:B0-----:R-:W2:Y:S01]  /*97f0*/  LDL.LU R28, [R1+0x3cc] ;  /* 0x0003cc00011c7983 */ /* 0x001ea20000300800 */
[----:B------:R-:W-:Y:S02]  /*9800*/  LOP3.LUT P1, RZ, R0, 0x100000, RZ, 0xc0, !PT ;  /* 0x0010000000ff7812 */ /* 0x000fe4000782c0ff */
[----:B------:R-:W-:-:S11]  /*9810*/  PRMT R39, RZ, 0x7610, R39 ;  /* 0x00007610ff277816 */ /* 0x000fd60000000027 */
[C---:B---3--:R-:W-:Y:S02]  /*9820*/  @!P1 PRMT R42, R7.reuse, 0x7610, R42 ;  /* 0x00007610072a9816 */ /* 0x048fe4000000002a */
[----:B----4-:R-:W-:Y:S02]  /*9830*/  @!P1 PRMT R44, R7, 0x7632, R44 ;  /* 0x00007632072c9816 */ /* 0x010fe4000000002c */
[----:B------:R-:W-:Y:S01]  /*9840*/  PRMT R45, R45, 0x5410, RZ ;  /* 0x000054102d2d7816 */ /* 0x000fe200000000ff */
[----:B------:R-:W-:Y:S04]  /*9850*/  @!P1 STL.S16 [R1+0x210], R42 ;  /* 0x0002102a01009387 */ /* 0x000fe80000100600 */
[----:B------:R0:W-:Y:S01]  /*9860*/  @!P1 STL.S16 [R1+0x21a], R44 ;  /* 0x00021a2c01009387 */ /* 0x0001e20000100600 */
[----:B------:R-:W-:-:S03]  /*9870*/  @!P1 PRMT R45, R45, 0x5410, R30 ;  /* 0x000054102d2d9816 */ /* 0x000fc6000000001e */
[----:B------:R1:W-:Y:S01]  /*9880*/  STL [R1+0x24], R30 ;  /* 0x0000241e01007387 */ /* 0x0003e20000100800 */
[----:B------:R-:W-:Y:S02]  /*9890*/  @!P1 PRMT R39, R30, 0x7632, R39 ;  /* 0x000076321e279816 */ /* 0x000fe40000000027 */
[----:B------:R-:W-:Y:S01]  /*98a0*/  LOP3.LUT P1, RZ, R0, 0x10000, RZ, 0xc0, !PT ;  /* 0x0001000000ff7812 */ /* 0x000fe2000782c0ff */
[----:B0-----:R-:W3:Y:S04]  /*98b0*/  LDL.LU R44, [R1+0x7ec] ;  /* 0x0007ec00012c7983 */ /* 0x001ee80000300800 */
[----:B------:R0:W-:Y:S04]  /*98c0*/  STL [R1+0x124], R7 ;  /* 0x0001240701007387 */ /* 0x0001e80000100800 */
[----:B-1----:R-:W4:Y:S04]  /*98d0*/  LDL.LU R30, [R1+0x3e8] ;  /* 0x0003e800011e7983 */ /* 0x002f280000300800 */
[----:B------:R1:W-:Y:S04]  /*98e0*/  @!P0 STL.S16 [R1+0x23a], R41 ;  /* 0x00023a2901008387 */ /* 0x0003e80000100600 */
[----:B0-----:R-:W4:Y:S04]  /*98f0*/  LDL.LU R7, [R1+0x3e4] ;  /* 0x0003e40001077983 */ /* 0x001f280000300800 */
[----:B------:R-:W-:Y:S01]  /*9900*/  STL.S16 [R1+0x322], RZ ;  /* 0x000322ff01007387 */ /* 0x000fe20000100600 */
[----:B------:R-:W-:-:S02]  /*9910*/  PRMT R38, R38, 0x5410, RZ ;  /* 0x0000541026267816 */ /* 0x000fc400000000ff */
[----:B------:R-:W-:Y:S01]  /*9920*/  PRMT R40, R40, 0x5410, RZ ;  /* 0x0000541028287816 */ /* 0x000fe200000000ff */
[----:B------:R-:W-:Y:S04]  /*9930*/  STL.S16 [R1+0x346], RZ ;  /* 0x000346ff01007387 */ /* 0x000fe80000100600 */
[----:B------:R-:W4:Y:S01]  /*9940*/  LDL.LU R42, [R1+0x7f0] ;  /* 0x0007f000012a7983 */ /* 0x000f220000300800 */
[----:B--2---:R-:W-:-:S03]  /*9950*/  @!P1 PRMT R29, R28, 0x7632, R29 ;  /* 0x000076321c1d9816 */ /* 0x004fc6000000001d */
[----:B------:R-:W-:Y:S04]  /*9960*/  STL [R1+0x134], R28 ;  /* 0x0001341c01007387 */ /* 0x000fe80000100800 */
[----:B------:R0:W-:Y:S01]  /*9970*/  @!P1 STL.S16 [R1+0x2de], R29 ;  /* 0x0002de1d01009387 */ /* 0x0001e20000100600 */
[----:B------:R-:W-:-:S03]  /*9980*/  PRMT R45, RZ, 0x7610, R45 ;  /* 0x00007610ff2d7816 */ /* 0x000fc6000000002d */
[----:B-1----:R-:W2:Y:S04]  /*9990*/  LDL.LU R41, [R1+0x814] ;  /* 0x0008140001297983 */ /* 0x002ea80000300800 */
[----:B0-----:R-:W2:Y:S01]  /*99a0*/  LDL.LU R29, [R1+0x7e8] ;  /* 0x0007e800011d7983 */ /* 0x001ea20000300800 */
[----:B------:R-:W-:Y:S02]  /*99b0*/  LOP3.LUT P0, RZ, R0, 0x80000, RZ, 0xc0, !PT ;  /* 0x0008000000ff7812 */ /* 0x000fe4000780c0ff */
[----:B---3--:R-:W-:-:S11]  /*99c0*/  PRMT R44, RZ, 0x7610, R44 ;  /* 0x00007610ff2c7816 */ /* 0x008fd6000000002c */
[----:B----4-:R-:W-:-:S04]  /*99d0*/  @!P0 PRMT R44, R30, 0x7610, R44 ;  /* 0x000076101e2c8816 */ /* 0x010fc8000000002c */
[----:B------:R-:W-:Y:S02]  /*99e0*/  PRMT R44, R44, 0x5410, RZ ;  /* 0x000054102c2c7816 */ /* 0x000fe400000000ff */
[----:B------:R-:W-:Y:S01]  /*99f0*/  @!P0 PRMT R45, R7, 0x7610, R45 ;  /* 0x00007610072d8816 */ /* 0x000fe2000000002d */
[----:B------:R0:W-:Y:S01]  /*9a00*/  STL [R1+0x128], R7 ;  /* 0x0001280701007387 */ /* 0x0001e20000100800 */
[----:B------:R-:W-:-:S03]  /*9a10*/  @!P0 PRMT R44, R44, 0x7610, R7 ;  /* 0x000076102c2c8816 */ /* 0x000fc60000000007 */
[----:B0-----:R-:W3:Y:S01]  /*9a20*/  LDL.LU R7, [R1+0x3c8] ;  /* 0x0003c80001077983 */ /* 0x001ee20000300800 */
[----:B--2---:R-:W-:-:S04]  /*9a30*/  PRMT R29, RZ, 0x7610, R29 ;  /* 0x00007610ff1d7816 */ /* 0x004fc8000000001d */
[----:B------:R-:W-:Y:S01]  /*9a40*/  PRMT R22, R29, 0x7610, R22 ;  /* 0x000076101d167816 */ /* 0x000fe20000000016 */
[----:B------:R0:W-:Y:S04]  /*9a50*/  STL.S16 [R1+0x320], R29 ;  /* 0x0003201d01007387 */ /* 0x0001e80000100600 */
[----:B0-----:R-:W2:Y:S01]  /*9a60*/  LDL.S16 R29, [R1+0x322] ;  /* 0x00032200011d7983 */ /* 0x001ea20000100600 */
[----:B------:R-:W-:Y:S02]  /*9a70*/  @!P0 PRMT R38, R38, 0x7610, R30 ;  /* 0x0000761026268816 */ /* 0x000fe4000000001e */
[----:B------:R-:W-:-:S13]  /*9a80*/  LOP3.LUT P0, RZ, R0, 0x8000, RZ, 0xc0, !PT ;  /* 0x0000800000ff7812 */ /* 0x000fda000780c0ff */
[----:B---3--:R-:W-:-:S05]  /*9a90*/  @!P0 PRMT R22, R7, 0x7610, R22 ;  /* 0x0000761007168816 */ /* 0x008fca0000000016 */
[----:B------:R0:W-:Y:S04]  /*9aa0*/  @!P0 STL.S16 [R1+0x320], R22 ;  /* 0x0003201601008387 */ /* 0x0001e80000100600 */
[----:B0-----:R-:W3:Y:S01]  /*9ab0*/  LDL.LU R22, [R1+0x7e4] ;  /* 0x0007e40001167983 */ /* 0x001ee20000300800 */
[----:B--2---:R-:W-:-:S05]  /*9ac0*/  @!P0 PRMT R29, R7, 0x7632, R29 ;  /* 0x00007632071d8816 */ /* 0x004fca000000001d */
[----:B------:R0:W-:Y:S04]  /*9ad0*/  @!P0 STL.S16 [R1+0x322], R29 ;  /* 0x0003221d01008387 */ /* 0x0001e80000100600 */
[----:B0-----:R-:W2:Y:S01]  /*9ae0*/  LDL.LU R29, [R1+0x7e0] ;  /* 0x0007e000011d7983 */ /* 0x001ea20000300800 */
[----:B------:R-:W-:-:S03]  /*9af0*/  @!P1 PRMT R40, R40, 0x5410, R28 ;  /* 0x0000541028289816 */ /* 0x000fc6000000001c */
[----:B------:R-:W4:Y:S01]  /*9b00*/  LDL.LU R28, [R1+0x3c4] ;  /* 0x0003c400011c7983 */ /* 0x000f220000300800 */
[----:B--2---:R-:W-:-:S04]  /*9b10*/  PRMT R29, RZ, 0x7610, R29 ;  /* 0x00007610ff1d7816 */ /* 0x004fc8000000001d */
[----:B---3--:R-:W-:Y:S01]  /*9b20*/  PRMT R22, R29, 0x7610, R22 ;  /* 0x000076101d167816 */ /* 0x008fe20000000016 */
[----:B------:R0:W-:Y:S04]  /*9b30*/  STL.S16 [R1+0x344], R29 ;  /* 0x0003441d01007387 */ /* 0x0001e80000100600 */
[----:B0-----:R-:W2:Y:S01]  /*9b40*/  LDL.S16 R29, [R1+0x346] ;  /* 0x00034600011d7983 */ /* 0x001ea20000100600 */
[----:B----4-:R-:W-:-:S03]  /*9b50*/  @!P0 PRMT R22, R28, 0x7610, R22 ;  /* 0x000076101c168816 */ /* 0x010fc60000000016 */
[----:B------:R0:W-:Y:S04]  /*9b60*/  STL [R1+0x28], R30 ;  /* 0x0000281e01007387 */ /* 0x0001e80000100800 */
[----:B------:R1:W-:Y:S04]  /*9b70*/  @!P0 STL.S16 [R1+0x344], R22 ;  /* 0x0003441601008387 */ /* 0x0003e80000100600 */
[----:B0-----:R-:W3:Y:S04]  /*9b80*/  LDL.LU R30, [R1+0x3e0] ;  /* 0x0003e000011e7983 */ /* 0x001ee80000300800 */
[----:B-1----:R-:W4:Y:S01]  /*9b90*/  LDL.LU R22, [R1+0x7dc] ;  /* 0x0007dc0001167983 */ /* 0x002f220000300800 */
[----:B--2---:R-:W-:-:S05]  /*9ba0*/  @!P0 PRMT R29, R28, 0x7632, R29 ;  /* 0x000076321c1d8816 */ /* 0x004fca000000001d */
[----:B------:R0:W-:Y:S04]  /*9bb0*/  @!P0 STL.S16 [R1+0x346], R29 ;  /* 0x0003461d01008387 */ /* 0x0001e80000100600 */
[----:B0-----:R-:W2:Y:S01]  /*9bc0*/  LDL.LU R29, [R1+0x7d8] ;  /* 0x0007d800011d7983 */ /* 0x001ea20000300800 */
[----:B------:R-:W-:Y:S02]  /*9bd0*/  PRMT R42, R42, 0x5410, RZ ;  /* 0x000054102a2a7816 */ /* 0x000fe400000000ff */
[----:B------:R-:W-:Y:S01]  /*9be0*/  PRMT R38, RZ, 0x7610, R38 ;  /* 0x00007610ff267816 */ /* 0x000fe20000000026 */
[----:B------:R0:W-:Y:S01]  /*9bf0*/  STL [R1+0x38], R7 ;  /* 0x0000380701007387 */ /* 0x0001e20000100800 */
[----:B---3--:R-:W-:Y:S02]  /*9c00*/  @!P6 PRMT R42, R42, 0x5410, R30 ;  /* 0x000054102a2ae816 */ /* 0x008fe4000000001e */
[----:B------:R-:W-:Y:S01]  /*9c10*/  @!P6 PRMT R38, R30, 0x7632, R38 ;  /* 0x000076321e26e816 */ /* 0x000fe20000000026 */
[----:B------:R-:W-:Y:S04]  /*9c20*/  STL.S16 [R1+0x36a], RZ ;  /* 0x00036aff01007387 */ /* 0x000fe80000100600 */
[----:B0-----:R-:W3:Y:S04]  /*9c30*/  LDL.LU R7, [R1+0x38c] ;  /* 0x00038c0001077983 */ /* 0x001ee80000300800 */
[----:B------:R0:W-:Y:S01]  /*9c40*/  STL [R1+0x2c], R30 ;  /* 0x00002c1e01007387 */ /* 0x0001e20000100800 */
[----:B------:R-:W-:-:S03]  /*9c50*/  PRMT R43, R43, 0x5410, RZ ;  /* 0x000054102b2b7816 */ /* 0x000fc600000000ff */
[----:B0-----:R-:W3:Y:S01]  /*9c60*/  LDL.LU R30, [R1+0x3d8] ;  /* 0x0003d800011e7983 */ /* 0x001ee20000300800 */
[----:B------:R-:W-:-:S03]  /*9c70*/  @!P6 PRMT R43, R43, 0x5410, R6 ;  /* 0x000054102b2be816 */ /* 0x000fc60000000006 */
[----:B------:R0:W-:Y:S04]  /*9c80*/  STL [R1+0x12c], R6 ;  /* 0x00012c0601007387 */ /* 0x0001e80000100800 */
[----:B0-----:R-:W3:Y:S01]  /*9c90*/  LDL.LU R6, [R1+0x3d4] ;  /* 0x0003d40001067983 */ /* 0x001ee20000300800 */
[----:B--2---:R-:W-:-:S04]  /*9ca0*/  PRMT R29, RZ, 0x7610, R29 ;  /* 0x00007610ff1d7816 */ /* 0x004fc8000000001d */
[----:B----4-:R-:W-:Y:S01]  /*9cb0*/  PRMT R22, R29, 0x7610, R22 ;  /* 0x000076101d167816 */ /* 0x010fe20000000016 */
[----:B------:R0:W-:Y:S04]  /*9cc0*/  STL.S16 [R1+0x368], R29 ;  /* 0x0003681d01007387 */ /* 0x0001e80000100600 */
[----:B0-----:R-:W2:Y:S01]  /*9cd0*/  LDL.S16 R29, [R1+0x36a] ;  /* 0x00036a00011d7983 */ /* 0x001ea20000100600 */
[C---:B------:R-:W-:Y:S02]  /*9ce0*/  LOP3.LUT P6, RZ, R0.reuse, 0x4000, RZ, 0xc0, !PT ;  /* 0x0000400000ff7812 */ /* 0x040fe400078cc0ff */
[----:B------:R-:W-:Y:S02]  /*9cf0*/  LOP3.LUT P5, RZ, R0, 0x20000, RZ, 0xc0, !PT ;  /* 0x0002000000ff7812 */ /* 0x000fe400078ac0ff */
[----:B------:R-:W-:-:S09]  /*9d00*/  PRMT R41, RZ, 0x7610, R41 ;  /* 0x00007610ff297816 */ /* 0x000fd20000000029 */
[----:B---3--:R-:W-:Y:S02]  /*9d10*/  @!P6 PRMT R22, R7, 0x7610, R22 ;  /* 0x000076100716e816 */ /* 0x008fe40000000016 */
[----:B------:R-:W-:-:S03]  /*9d20*/  @!P5 PRMT R41, R30, 0x7610, R41 ;  /* 0x000076101e29d816 */ /* 0x000fc60000000029 */
[----:B------:R0:W-:Y:S01]  /*9d30*/  @!P6 STL.S16 [R1+0x368], R22 ;  /* 0x000368160100e387 */ /* 0x0001e20000100600 */
[----:B------:R-:W-:Y:S02]  /*9d40*/  PRMT R42, RZ, 0x7610, R42 ;  /* 0x00007610ff2a7816 */ /* 0x000fe4000000002a */
[----:B------:R-:W-:Y:S01]  /*9d50*/  PRMT R41, R41, 0x5410, RZ ;  /* 0x0000541029297816 */ /* 0x000fe200000000ff */
[----:B0-----:R-:W3:Y:S01]  /*9d60*/  LDL.LU R22, [R1+0x7d4] ;  /* 0x0007d40001167983 */ /* 0x001ee20000300800 */
[----:B------:R-:W-:Y:S02]  /*9d70*/  @!P5 PRMT R42, R6, 0x7610, R42 ;  /* 0x00007610062ad816 */ /* 0x000fe4000000002a */
[----:B------:R-:W-:Y:S01]  /*9d80*/  @!P5 PRMT R41, R41, 0x7610, R6 ;  /* 0x000076102929d816 */ /* 0x000fe20000000006 */
[----:B------:R0:W-:Y:S04]  /*9d90*/  STL [R1+0x130], R6 ;  /* 0x0001300601007387 */ /* 0x0001e80000100800 */
[----:B0-----:R-:W4:Y:S01]  /*9da0*/  LDL.LU R6, [R1+0x3b0] ;  /* 0x0003b00001067983 */ /* 0x001f220000300800 */
[----:B--2---:R-:W-:-:S05]  /*9db0*/  @!P6 PRMT R29, R7, 0x7632, R29 ;  /* 0x00007632071de816 */ /* 0x004fca000000001d */
[----:B------:R0:W-:Y:S04]  /*9dc0*/  @!P6 STL.S16 [R1+0x36a], R29 ;  /* 0x00036a1d0100e387 */ /* 0x0001e80000100600 */
[----:B0-----:R-:W2:Y:S01]  /*9dd0*/  LDL.LU R29, [R1+0x7d0] ;  /* 0x0007d000011d7983 */ /* 0x001ea20000300800 */
[----:B---3--:R-:W-:Y:S02]  /*9de0*/  PRMT R22, RZ, 0x7610, R22 ;  /* 0x00007610ff167816 */ /* 0x008fe40000000016 */
[----:B------:R-:W-:-:S03]  /*9df0*/  PRMT R37, R37, 0x5410, RZ ;  /* 0x0000541025257816 */ /* 0x000fc600000000ff */
[----:B------:R-:W-:Y:S01]  /*9e00*/  STL.S16 [R1+0x38e], R22 ;  /* 0x00038e1601007387 */ /* 0x000fe20000100600 */
[----:B------:R-:W-:-:S03]  /*9e10*/  @!P5 PRMT R37, R37, 0x7610, R30 ;  /* 0x000076102525d816 */ /* 0x000fc6000000001e */
[----:B------:R0:W-:Y:S04]  /*9e20*/  STL [R1+0x30], R30 ;  /* 0x0000301e01007387 */ /* 0x0001e80000100800 */
[----:B0-----:R-:W3:Y:S01]  /*9e30*/  LDL.LU R30, [R1+0x3d0] ;  /* 0x0003d000011e7983 */ /* 0x001ee20000300800 */
[----:B--2---:R-:W-:-:S03]  /*9e40*/  PRMT R29, R22, 0x7610, R29 ;  /* 0x00007610161d7816 */ /* 0x004fc6000000001d */
[----:B------:R-:W2:Y:S01]  /*9e50*/  LDL.LU R22, [R1+0x7cc] ;  /* 0x0007cc0001167983 */ /* 0x000ea20000300800 */
[----:B----4-:R-:W-:-:S05]  /*9e60*/  @!P6 PRMT R29, R6, 0x7632, R29 ;  /* 0x00007632061de816 */ /* 0x010fca000000001d */
[----:B------:R0:W-:Y:S04]  /*9e70*/  @!P6 STL.S16 [R1+0x38e], R29 ;  /* 0x00038e1d0100e387 */ /* 0x0001e80000100600 */
[----:B0-----:R-:W4:Y:S01]  /*9e80*/  LDL.LU R29, [R1+0x7c8] ;  /* 0x0007c800011d7983 */ /* 0x001f220000300800 */
[----:B------:R-:W-:Y:S02]  /*9e90*/  PRMT R39, R39, 0x5410, RZ ;  /* 0x0000541027277816 */ /* 0x000fe400000000ff */
[----:B------:R-:W-:Y:S01]  /*9ea0*/  PRMT R37, RZ, 0x7610, R37 ;  /* 0x00007610ff257816 */ /* 0x000fe20000000025 */
[----:B------:R-:W-:Y:S01]  /*9eb0*/  STL.S16 [R1+0x3c4], RZ ;  /* 0x0003c4ff01007387 */ /* 0x000fe20000100600 */
[----:B---3--:R-:W-:-:S03]  /*9ec0*/  @!P1 PRMT R39, R39, 0x5410, R30 ;  /* 0x0000541027279816 */ /* 0x008fc6000000001e */
[----:B------:R0:W-:Y:S01]  /*9ed0*/  STL [R1+0x34], R30 ;  /* 0x0000341e01007387 */ /* 0x0001e20000100800 */
[----:B------:R-:W-:-:S03]  /*9ee0*/  @!P1 PRMT R37, R30, 0x7632, R37 ;  /* 0x000076321e259816 */ /* 0x000fc60000000025 */
[----:B0-----:R-:W3:Y:S01]  /*9ef0*/  LDL.LU R30, [R1+0x3c0] ;  /* 0x0003c000011e7983 */ /* 0x001ee20000300800 */
[----:B----4-:R-:W-:-:S04]  /*9f00*/  PRMT R29, RZ, 0x7610, R29 ;  /* 0x00007610ff1d7816 */ /* 0x010fc8000000001d */
[----:B--2---:R-:W-:Y:S01]  /*9f10*/  PRMT R22, R29, 0x7610, R22 ;  /* 0x000076101d167816 */ /* 0x004fe20000000016 */
[----:B------:R0:W-:Y:S04]  /*9f20*/  STL.S16 [R1+0x3b0], R29 ;  /* 0x0003b01d01007387 */ /* 0x0001e80000100600 */
[----:B0-----:R-:W2:Y:S01]  /*9f30*/  LDL.LU.S16 R29, [R1+0x3c4] ;  /* 0x0003c400011d7983 */ /* 0x001ea20000300600 */
[----:B------:R-:W-:-:S03]  /*9f40*/  LOP3.LUT P5, RZ, R0, 0x2000, RZ, 0xc0, !PT ;  /* 0x0000200000ff7812 */ /* 0x000fc600078ac0ff */
[----:B------:R0:W-:Y:S04]  /*9f50*/  STL [R1+0x3c], R7 ;  /* 0x00003c0701007387 */ /* 0x0001e80000100800 */
[----:B------:R-:W-:Y:S06]  /*9f60*/  STL.S16 [R1+0x38c], RZ ;  /* 0x00038cff01007387 */ /* 0x000fec0000100600 */
[C---:B---3--:R-:W-:Y:S01]  /*9f70*/  @!P5 PRMT R22, R30.reuse, 0x7610, R22 ;  /* 0x000076101e16d816 */ /* 0x048fe20000000016 */
        /* <DEDUP_REMOVED lines=151> */
[----:B------:R1:W-:Y:S04]  /*a8f0*/  STL [R1+0x54], R30 ;  /* 0x0000541e01007387 */ /* 0x0003e80000100800 */
[----:B0-----:R-:W3:Y:S04]  /*a900*/  LDL.LU R29, [R1+0x768] ;  /* 0x00076800011d7983 */ /* 0x001ee80000300800 */
[----:B-1----:R-:W4:Y:S01]  /*a910*/  LDL.LU R30, [R1+0x388] ;  /* 0x00038800011e7983 */ /* 0x002f220000300800 */
[----:B--2---:R-:W-:-:S05]  /*a920*/  @!P1 PRMT R7, R28, 0x7632, R7 ;  /* 0x000076321c079816 */ /* 0x004fca0000000007 */
[----:B------:R0:W-:Y:S04]  /*a930*/  @!P1 STL.S16 [R1+0x396], R7 ;  /* 0x0003960701009387 */ /* 0x0001e80000100600 */
[----:B0-----:R-:W2:Y:S01]  /*a940*/  LDL.LU R7, [R1+0x764] ;  /* 0x0007640001077983 */ /* 0x001ea20000300800 */
[----:B------:R-:W-:Y:S02]  /*a950*/  LOP3.LUT P0, RZ, R0, 0x80, RZ, 0xc0, !PT ;  /* 0x0000008000ff7812 */ /* 0x000fe4000780c0ff */
[----:B--2---:R-:W-:-:S04]  /*a960*/  PRMT R7, RZ, 0x7610, R7 ;  /* 0x00007610ff077816 */ /* 0x004fc80000000007 */
[----:B---3--:R-:W-:-:S07]  /*a970*/  PRMT R29, R7, 0x7610, R29 ;  /* 0x00007610071d7816 */ /* 0x008fce000000001d */
[----:B----4-:R-:W-:Y:S01]  /*a980*/  @!P0 PRMT R29, R30, 0x7610, R29 ;  /* 0x000076101e1d8816 */ /* 0x010fe2000000001d */
[----:B------:R-:W-:Y:S04]  /*a990*/  STL.S16 [R1+0x390], R7 ;  /* 0x0003900701007387 */ /* 0x000fe80000100600 */
[----:B------:R0:W-:Y:S04]  /*a9a0*/  @!P0 STL.S16 [R1+0x390], R29 ;  /* 0x0003901d01008387 */ /* 0x0001e80000100600 */
[----:B0-----:R-:W2:Y:S04]  /*a9b0*/  LDL.LU R29, [R1+0x760] ;  /* 0x00076000011d7983 */ /* 0x001ea80000300800 */
[----:B------:R0:W-:Y:S04]  /*a9c0*/  STL [R1+0x154], R28 ;  /* 0x0001541c01007387 */ /* 0x0001e80000100800 */
[----:B------:R-:W-:Y:S04]  /*a9d0*/  STL.S16 [R1+0x38a], RZ ;  /* 0x00038aff01007387 */ /* 0x000fe80000100600 */
[----:B0-----:R-:W3:Y:S01]  /*a9e0*/  LDL.LU R28, [R1+0x384] ;  /* 0x00038400011c7983 */ /* 0x001ee20000300800 */
[----:B--2---:R-:W-:-:S04]  /*a9f0*/  PRMT R29, RZ, 0x7610, R29 ;  /* 0x00007610ff1d7816 */ /* 0x004fc8000000001d */
[----:B------:R-:W-:Y:S01]  /*aa00*/  PRMT R23, R29, 0x7610, R23 ;  /* 0x000076101d177816 */ /* 0x000fe20000000017 */
[----:B------:R0:W-:Y:S04]  /*aa10*/  STL.S16 [R1+0x388], R29 ;  /* 0x0003881d01007387 */ /* 0x0001e80000100600 */
[----:B0-----:R-:W2:Y:S01]  /*aa20*/  LDL.S16 R29, [R1+0x38a] ;  /* 0x00038a00011d7983 */ /* 0x001ea20000100600 */
[----:B---3--:R-:W-:-:S03]  /*aa30*/  @!P0 PRMT R23, R28, 0x7610, R23 ;  /* 0x000076101c178816 */ /* 0x008fc60000000017 */
        /* <DEDUP_REMOVED lines=11> */
[----:B0-----:R-:W2:Y:S04]  /*aaf0*/  LDL.S16 R28, [R1+0x386] ;  /* 0x00038600011c7983 */ /* 0x001ea80000100600 */
[----:B------:R-:W-:Y:S01]  /*ab00*/  @!P6 STL.S16 [R1+0x3a8], R22 ;  /* 0x0003a8160100e387 */ /* 0x000fe20000100600 */
[----:B------:R-:W-:-:S03]  /*ab10*/  LOP3.LUT P6, RZ, R0, 0x40, RZ, 0xc0, !PT ;  /* 0x0000004000ff7812 */ /* 0x000fc600078cc0ff */
[----:B------:R-:W-:Y:S04]  /*ab20*/  STL.S16 [R1+0x392], RZ ;  /* 0x000392ff01007387 */ /* 0x000fe80000100600 */
[----:B------:R-:W3:Y:S04]  /*ab30*/  LDL.S16 R7, [R1+0x392] ;  /* 0x0003920001077983 */ /* 0x000ee80000100600 */
[----:B------:R-:W-:Y:S02]  /*ab40*/  STL.S16 [R1+0x382], RZ ;  /* 0x000382ff01007387 */ /* 0x000fe40000100600 */
[----:B----4-:R-:W-:-:S02]  /*ab50*/  @!P6 PRMT R29, R6, 0x7610, R29 ;  /* 0x00007610061de816 */ /* 0x010fc4000000001d */
[----:B------:R-:W-:Y:S04]  /*ab60*/  STL [R1+0x5c], R6 ;  /* 0x00005c0601007387 */ /* 0x000fe80000100800 */
[----:B------:R0:W-:Y:S01]  /*ab70*/  @!P6 STL.S16 [R1+0x384], R29 ;  /* 0x0003841d0100e387 */ /* 0x0001e20000100600 */
[----:B------:R-:W-:-:S03]  /*ab80*/  LOP3.LUT P5, RZ, R0, 0x20, RZ, 0xc0, !PT ;  /* 0x0000002000ff7812 */ /* 0x000fc600078ac0ff */
[----:B------:R-:W-:Y:S01]  /*ab90*/  STL [R1+0x58], R30 ;  /* 0x0000581e01007387 */ /* 0x000fe20000100800 */
[----:B------:R-:W-:-:S03]  /*aba0*/  LOP3.LUT P1, RZ, R0, 0x10, RZ, 0xc0, !PT ;  /* 0x0000001000ff7812 */ /* 0x000fc6000782c0ff */
[----:B------:R-:W-:Y:S04]  /*abb0*/  STL.S16 [R1+0x372], RZ ;  /* 0x000372ff01007387 */ /* 0x000fe80000100600 */
[----:B0-----:R-:W4:Y:S04]  /*abc0*/  LDL.LU R29, [R1+0x750] ;  /* 0x00075000011d7983 */ /* 0x001f280000300800 */
[----:B------:R-:W-:Y:S04]  /*abd0*/  STL [R1+0x164], R5 ;  /* 0x0001640501007387 */ /* 0x000fe80000100800 */
[----:B------:R-:W-:Y:S04]  /*abe0*/  STL.S16 [R1+0x36e], RZ ;  /* 0x00036eff01007387 */ /* 0x000fe80000100600 */
[----:B------:R0:W-:Y:S04]  /*abf0*/  @!P0 STL.S16 [R1+0x388], R23 ;  /* 0x0003881701008387 */ /* 0x0001e80000100600 */
[----:B------:R-:W-:Y:S04]  /*ac00*/  STL [R1+0x6c], R4 ;  /* 0x00006c0401007387 */ /* 0x000fe80000100800 */
[----:B------:R-:W-:Y:S04]  /*ac10*/  STL.S16 [R1+0x35c], RZ ;  /* 0x00035cff01007387 */ /* 0x000fe80000100600 */
[----:B------:R-:W4:Y:S04]  /*ac20*/  LDL.LU R22, [R1+0x794] ;  /* 0x0007940001167983 */ /* 0x000f280000300800 */
[----:B0-----:R-:W4:Y:S01]  /*ac30*/  LDL.LU R23, [R1+0x75c] ;  /* 0x00075c0001177983 */ /* 0x001f220000300800 */
[----:B--2---:R-:W-:-:S03]  /*ac40*/  @!P6 PRMT R28, R6, 0x7632, R28 ;  /* 0x00007632061ce816 */ /* 0x004fc6000000001c */
[----:B------:R-:W2:Y:S04]  /*ac50*/  LDL.LU R6, [R1+0x378] ;  /* 0x0003780001067983 */ /* 0x000ea80000300800 */
[----:B------:R0:W-:Y:S04]  /*ac60*/  @!P6 STL.S16 [R1+0x386], R28 ;  /* 0x0003861c0100e387 */ /* 0x0001e80000100600 */
[----:B0-----:R-:W4:Y:S01]  /*ac70*/  LDL.LU R28, [R1+0x74c] ;  /* 0x00074c00011c7983 */ /* 0x001f220000300800 */
[----:B---3--:R-:W-:-:S05]  /*ac80*/  @!P0 PRMT R7, R30, 0x7632, R7 ;  /* 0x000076321e078816 */ /* 0x008fca0000000007 */
[----:B------:R0:W-:Y:S04]  /*ac90*/  @!P0 STL.S16 [R1+0x392], R7 ;  /* 0x0003920701008387 */ /* 0x0001e80000100600 */
[----:B0-----:R-:W3:Y:S01]  /*aca0*/  LDL.LU R7, [R1+0x37c] ;  /* 0x00037c0001077983 */ /* 0x001ee20000300800 */
[----:B----4-:R-:W-:-:S04]  /*acb0*/  PRMT R28, RZ, 0x7610, R28 ;  /* 0x00007610ff1c7816 */ /* 0x010fc8000000001c */
[----:B------:R-:W-:Y:S01]  /*acc0*/  PRMT R29, R28, 0x7610, R29 ;  /* 0x000076101c1d7816 */ /* 0x000fe2000000001d */
[----:B------:R0:W-:Y:S04]  /*acd0*/  STL.S16 [R1+0x380], R28 ;  /* 0x0003801c01007387 */ /* 0x0001e80000100600 */
[----:B0-----:R-:W4:Y:S01]  /*ace0*/  LDL.S16 R28, [R1+0x382] ;  /* 0x00038200011c7983 */ /* 0x001f220000100600 */
[----:B---3--:R-:W-:-:S03]  /*acf0*/  @!P6 PRMT R29, R7, 0x7610, R29 ;  /* 0x00007610071de816 */ /* 0x008fc6000000001d */
[----:B------:R0:W-:Y:S01]  /*ad00*/  STL [R1+0x15c], R7 ;  /* 0x00015c0701007387 */ /* 0x0001e20000100800 */
[----:B----4-:R-:W-:-:S03]  /*ad10*/  @!P6 PRMT R28, R7, 0x7632, R28 ;  /* 0x00007632071ce816 */ /* 0x010fc6000000001c */
[----:B0-----:R-:W3:Y:S04]  /*ad20*/  LDL.LU R7, [R1+0x740] ;  /* 0x0007400001077983 */ /* 0x001ee80000300800 */
[----:B------:R0:W-:Y:S04]  /*ad30*/  @!P6 STL.S16 [R1+0x382], R28 ;  /* 0x0003821c0100e387 */ /* 0x0001e80000100600 */
[----:B0-----:R-:W4:Y:S04]  /*ad40*/  LDL.LU R28, [R1+0x744] ;  /* 0x00074400011c7983 */ /* 0x001f280000300800 */
[----:B------:R-:W-:Y:S01]  /*ad50*/  STL.S16 [R1+0x37e], RZ ;  /* 0x00037eff01007387 */ /* 0x000fe20000100600 */
[----:B---3--:R-:W-:-:S05]  /*ad60*/  PRMT R7, RZ, 0x7610, R7 ;  /* 0x00007610ff077816 */ /* 0x008fca0000000007 */
[----:B------:R0:W-:Y:S01]  /*ad70*/  STL.S16 [R1+0x37c], R7 ;  /* 0x00037c0701007387 */ /* 0x0001e20000100600 */
[----:B----4-:R-:W-:-:S03]  /*ad80*/  PRMT R28, R7, 0x7610, R28 ;  /* 0x00007610071c7816 */ /* 0x010fc6000000001c */
[----:B0-----:R-:W3:Y:S01]  /*ad90*/  LDL.S16 R7, [R1+0x37e] ;  /* 0x00037e0001077983 */ /* 0x001ee20000100600 */
[----:B--2---:R-:W-:-:S03]  /*ada0*/  @!P5 PRMT R28, R6, 0x7610, R28 ;  /* 0x00007610061cd816 */ /* 0x004fc6000000001c */
[----:B------:R0:W-:Y:S01]  /*adb0*/  STL [R1+0x60], R6 ;  /* 0x0000600601007387 */ /* 0x0001e20000100800 */
[----:B---3--:R-:W-:-:S03]  /*adc0*/  @!P5 PRMT R7, R6, 0x7632, R7 ;  /* 0x000076320607d816 */ /* 0x008fc60000000007 */
        /* <DEDUP_REMOVED lines=17> */
[----:B---3--:R-:W-:-:S04]  /*aee0*/  PRMT R6, RZ, 0x7610, R6 ;  /* 0x00007610ff067816 */ /* 0x008fc80000000006 */
[----:B--2---:R-:W-:Y:S01]  /*aef0*/  PRMT R36, R6, 0x7610, R36 ;  /* 0x0000761006247816 */ /* 0x004fe20000000024 */
[----:B------:R0:W-:Y:S04]  /*af00*/  STL.S16 [R1+0x374], R6 ;  /* 0x0003740601007387 */ /* 0x0001e80000100600 */
[----:B0-----:R-:W2:Y:S01]  /*af10*/  LDL.S16 R6, [R1+0x376] ;  /* 0x0003760001067983 */ /* 0x001ea20000100600 */
[----:B------:R-:W-:-:S03]  /*af20*/  @!P1 PRMT R36, R30, 0x7610, R36 ;  /* 0x000076101e249816 */ /* 0x000fc60000000024 */
[----:B------:R0:W-:Y:S01]  /*af30*/  STL [R1+0x64], R30 ;  /* 0x0000641e01007387 */ /* 0x0001e20000100800 */
[----:B--2---:R-:W-:-:S03]  /*af40*/  @!P1 PRMT R6, R30, 0x7632, R6 ;  /* 0x000076321e069816 */ /* 0x004fc60000000006 */
        /* <DEDUP_REMOVED lines=12> */
[----:B------:R0:W-:Y:S04]  /*b010*/  @!P1 STL.S16 [R1+0x374], R36 ;  /* 0x0003742401009387 */ /* 0x0001e80000100600 */
        /* <DEDUP_REMOVED lines=27> */
[----:B------:R-:W-:-:S03]  /*b1d0*/  LOP3.LUT P6, RZ, R0, 0x4, RZ, 0xc0, !PT ;  /* 0x0000000400ff7812 */ /* 0x000fc600078cc0ff */
[----:B------:R0:W-:Y:S04]  /*b1e0*/  @!P5 STL.S16 [R1+0x378], R7 ;  /* 0x000378070100d387 */ /* 0x0001e80000100600 */
[----:B------:R1:W-:Y:S04]  /*b1f0*/  STL [R1+0x68], R36 ;  /* 0x0000682401007387 */ /* 0x0003e80000100800 */
[----:B------:R4:W-:Y:S04]  /*b200*/  @!P5 STL.S16 [R1+0x37c], R28 ;  /* 0x00037c1c0100d387 */ /* 0x0009e80000100600 */
[----:B0-----:R-:W4:Y:S04]  /*b210*/  LDL.LU R7, [R1+0x730] ;  /* 0x0007300001077983 */ /* 0x001f280000300800 */
[----:B-1----:R-:W4:Y:S04]  /*b220*/  LDL.LU R36, [R1+0x358] ;  /* 0x0003580001247983 */ /* 0x002f280000300800 */
[----:B------:R0:W-:Y:S01]  /*b230*/  @!P0 STL.S16 [R1+0x366], R5 ;  /* 0x0003660501008387 */ /* 0x0001e20000100600 */
[----:B--2---:R-:W-:-:S03]  /*b240*/  PRMT R30, RZ, 0x7610, R30 ;  /* 0x00007610ff1e7816 */ /* 0x004fc6000000001e */
[----:B------:R-:W2:Y:S01]  /*b250*/  LDL.LU R29, [R1+0x748] ;  /* 0x00074800011d7983 */ /* 0x000ea20000300800 */
[----:B---3--:R-:W-:-:S03]  /*b260*/  PRMT R6, R30, 0x7610, R6 ;  /* 0x000076101e067816 */ /* 0x008fc60000000006 */
[----:B------:R1:W-:Y:S01]  /*b270*/  STL.S16 [R1+0x360], R30 ;  /* 0x0003601e01007387 */ /* 0x0003e20000100600 */
[----:B------:R-:W-:-:S03]  /*b280*/  LOP3.LUT P5, RZ, R0, 0x2, RZ, 0xc0, !PT ;  /* 0x0000000200ff7812 */ /* 0x000fc600078ac0ff */
[----:B----4-:R-:W3:Y:S04]  /*b290*/  LDL.LU R28, [R1+0x73c] ;  /* 0x00073c00011c7983 */ /* 0x010ee80000300800 */
[----:B0-----:R-:W4:Y:S04]  /*b2a0*/  LDL.LU R5, [R1+0x708] ;  /* 0x0007080001057983 */ /* 0x001f280000300800 */
[----:B-1----:R-:W2:Y:S01]  /*b2b0*/  LDL.S16 R30, [R1+0x362] ;  /* 0x00036200011e7983 */ /* 0x002ea20000100600 */
[----:B------:R-:W-:-:S05]  /*b2c0*/  @!P6 PRMT R6, R4, 0x7610, R6 ;  /* 0x000076100406e816 */ /* 0x000fca0000000006 */
[----:B------:R0:W-:Y:S04]  /*b2d0*/  @!P6 STL.S16 [R1+0x360], R6 ;  /* 0x000360060100e387 */ /* 0x0001e80000100600 */
[----:B0-----:R-:W3:Y:S01]  /*b2e0*/  LDL.LU R6, [R1+0x700] ;  /* 0x0007000001067983 */ /* 0x001ee20000300800 */
[----:B--2---:R-:W-:-:S03]  /*b2f0*/  @!P6 PRMT R30, R4, 0x7632, R30 ;  /* 0x00007632041ee816 */ /* 0x004fc6000000001e */
[----:B------:R-:W2:Y:S01]  /*b300*/  LDL.LU.S16 R4, [R1+0x35c] ;  /* 0x00035c0001047983 */ /* 0x000ea20000300600 */
[----:B------:R-:W-:-:S03]  /*b310*/  PRMT R7, RZ, 0x7610, R7 ;  /* 0x00007610ff077816 */ /* 0x000fc60000000007 */
[----:B------:R-:W-:Y:S01]  /*b320*/  STL [R1+0x16c], R36 ;  /* 0x00016c2401007387 */ /* 0x000fe20000100800 */
[----:B---3--:R-:W-:-:S04]  /*b330*/  PRMT R6, R7, 0x7610, R6 ;  /* 0x0000761007067816 */ /* 0x008fc80000000006 */
[C---:B------:R-:W-:Y:S01]  /*b340*/  @!P6 PRMT R6, R36.reuse, 0x7632, R6 ;  /* 0x000076322406e816 */ /* 0x040fe20000000006 */
[----:B------:R0:W-:Y:S04]  /*b350*/  STL.S16 [R1+0x35e], R7 ;  /* 0x00035e0701007387 */ /* 0x0001e80000100600 */
[----:B------:R1:W-:Y:S04]  /*b360*/  @!P6 STL.S16 [R1+0x35e], R6 ;  /* 0x00035e060100e387 */ /* 0x0003e80000100600 */
[----:B------:R3:W-:Y:S04]  /*b370*/  @!P6 STL.S16 [R1+0x362], R30 ;  /* 0x0003621e0100e387 */ /* 0x0007e80000100600 */
[----:B0-----:R-:W4:Y:S04]  /*b380*/  LDL.LU R7, [R1+0x6fc] ;  /* 0x0006fc0001077983 */ /* 0x001f280000300800 */
[----:B-1----:R-:W4:Y:S04]  /*b390*/  LDL.LU R6, [R1+0x6f8] ;  /* 0x0006f80001067983 */ /* 0x002f280000300800 */
[----:B---3--:R-:W3:Y:S01]  /*b3a0*/  LDL.LU R30, [R1+0x350] ;  /* 0x00035000011e7983 */ /* 0x008ee20000300800 */
[----:B--2---:R-:W-:-:S03]  /*b3b0*/  @!P6 PRMT R4, R36, 0x7610, R4 ;  /* 0x000076102404e816 */ /* 0x004fc60000000004 */
[----:B------:R-:W2:Y:S04]  /*b3c0*/  LDL.LU R36, [R1+0x6f4] ;  /* 0x0006f40001247983 */ /* 0x000ea80000300800 */
[----:B------:R0:W-:Y:S04]  /*b3d0*/  @!P6 STL.S16 [R1+0x35c], R4 ;  /* 0x00035c040100e387 */ /* 0x0001e80000100600 */
[----:B0-----:R-:W3:Y:S01]  /*b3e0*/  LDL.LU R4, [R1+0x34c] ;  /* 0x00034c0001047983 */ /* 0x001ee20000300800 */
[----:B--2---:R-:W-:-:S04]  /*b3f0*/  PRMT R36, RZ, 0x7610, R36 ;  /* 0x00007610ff247816 */ /* 0x004fc80000000024 */
[----:B----4-:R-:W-:Y:S01]  /*b400*/  PRMT R6, R36, 0x7610, R6 ;  /* 0x0000761024067816 */ /* 0x010fe20000000006 */
[----:B------:R-:W-:Y:S03]  /*b410*/  STL.S16 [R1+0x358], R36 ;  /* 0x0003582401007387 */ /* 0x000fe60000100600 */
[----:B------:R-:W-:Y:S01]  /*b420*/  @!P5 PRMT R6, R27, 0x7610, R6 ;  /* 0x000076101b06d816 */ /* 0x000fe20000000006 */
[----:B------:R-:W-:Y:S04]  /*b430*/  STL.S16 [R1+0x35a], RZ ;  /* 0x00035aff01007387 */ /* 0x000fe80000100600 */
[----:B------:R0:W-:Y:S04]  /*b440*/  @!P5 STL.S16 [R1+0x358], R6 ;  /* 0x000358060100d387 */ /* 0x0001e80000100600 */
[----:B------:R-:W-:Y:S04]  /*b450*/  STL.S16 [R1+0x356], RZ ;  /* 0x000356ff01007387 */ /* 0x000fe80000100600 */
[----:B---3--:R-:W-:Y:S04]  /*b460*/  STL [R1+0x170], R30 ;  /* 0x0001701e01007387 */ /* 0x008fe80000100800 */
[----:B0-----:R-:W2:Y:S04]  /*b470*/  LDL.LU R6, [R1+0x6f0] ;  /* 0x0006f00001067983 */ /* 0x001ea80000300800 */
[----:B------:R-:W-:Y:S01]  /*b480*/  STL.S16 [R1+0x352], RZ ;  /* 0x000352ff01007387 */ /* 0x000fe20000100600 */
[----:B------:R-:W-:-:S03]  /*b490*/  LOP3.LUT P1, RZ, R0, 0x1, RZ, 0xc0, !PT ;  /* 0x0000000100ff7812 */ /* 0x000fc6000782c0ff */
[----:B------:R-:W3:Y:S01]  /*b4a0*/  LDL.S16 R36, [R1+0x35a] ;  /* 0x00035a0001247983 */ /* 0x000ee20000100600 */
[----:B--2---:R-:W-:-:S04]  /*b4b0*/  PRMT R6, RZ, 0x7610, R6 ;  /* 0x00007610ff067816 */ /* 0x004fc80000000006 */
[----:B------:R-:W-:Y:S01]  /*b4c0*/  PRMT R7, R6, 0x7610, R7 ;  /* 0x0000761006077816 */ /* 0x000fe20000000007 */
[----:B------:R0:W-:Y:S04]  /*b4d0*/  STL.S16 [R1+0x354], R6 ;  /* 0x0003540601007387 */ /* 0x0001e80000100600 */
[----:B0-----:R-:W2:Y:S01]  /*b4e0*/  LDL.S16 R6, [R1+0x356] ;  /* 0x0003560001067983 */ /* 0x001ea20000100600 */
[C---:B------:R-:W-:Y:S02]  /*b4f0*/  @!P5 PRMT R7, R30.reuse, 0x7610, R7 ;  /* 0x000076101e07d816 */ /* 0x040fe40000000007 */
[----:B--2---:R-:W-:Y:S02]  /*b500*/  @!P5 PRMT R6, R30, 0x7632, R6 ;  /* 0x000076321e06d816 */ /* 0x004fe40000000006 */
[----:B------:R-:W2:Y:S04]  /*b510*/  LDL.LU R30, [R1+0x6e4] ;  /* 0x0006e400011e7983 */ /* 0x000ea80000300800 */
[----:B------:R0:W-:Y:S04]  /*b520*/  @!P5 STL.S16 [R1+0x356], R6 ;  /* 0x000356060100d387 */ /* 0x0001e80000100600 */
[----:B0-----:R-:W4:Y:S01]  /*b530*/  LDL.LU R6, [R1+0x6e8] ;  /* 0x0006e80001067983 */ /* 0x001f220000300800 */
        /* <DEDUP_REMOVED lines=46> */
[----:B------:R0:W-:Y:S04]  /*b820*/  @!P1 STL.S16 [R1+0x34c], R6 ;  /* 0x00034c0601009387 */ /* 0x0001e80000100600 */
[----:B------:R1:W-:Y:S04]  /*b830*/  STL [R1+0x78], R27 ;  /* 0x0000781b01007387 */ /* 0x0003e80000100800 */
[----:B0-----:R-:W3:Y:S02]  /*b840*/  LDL.LU R6, [R1+0x6d8] ;  /* 0x0006d80001067983 */ /* 0x001ee40000300800 */
[----:B----4-:R-:W-:-:S02]  /*b850*/  @!P6 PRMT R30, R4, 0x7610, R30 ;  /* 0x00007610041ee816 */ /* 0x010fc4000000001e */
[----:B-1----:R-:W4:Y:S04]  /*b860*/  LDL.LU R27, [R1+0x6c4] ;  /* 0x0006c400011b7983 */ /* 0x002f280000300800 */
[----:B------:R0:W-:Y:S04]  /*b870*/  @!P6 STL.S16 [R1+0x33c], R30 ;  /* 0x00033c1e0100e387 */ /* 0x0001e80000100600 */
[----:B0-----:R-:W4:Y:S01]  /*b880*/  LDL.LU R30, [R1+0x6bc] ;  /* 0x0006bc00011e7983 */ /* 0x001f220000300800 */
[----:B--2---:R-:W-:-:S05]  /*b890*/  @!P6 PRMT R36, R4, 0x7632, R36 ;  /* 0x000076320424e816 */ /* 0x004fca0000000024 */
[----:B------:R0:W-:Y:S04]  /*b8a0*/  @!P6 STL.S16 [R1+0x33e], R36 ;  /* 0x00033e240100e387 */ /* 0x0001e80000100600 */
[----:B0-----:R-:W2:Y:S01]  /*b8b0*/  LDL.LU R36, [R1+0x6b8] ;  /* 0x0006b80001247983 */ /* 0x001ea20000300800 */
[----:B---3--:R-:W-:-:S04]  /*b8c0*/  PRMT R6, RZ, 0x7610, R6 ;  /* 0x00007610ff067816 */ /* 0x008fc80000000006 */
[----:B----4-:R-:W-:-:S04]  /*b8d0*/  PRMT R27, R6, 0x7610, R27 ;  /* 0x00007610061b7816 */ /* 0x010fc8000000001b */
[----:B------:R-:W-:Y:S01]  /*b8e0*/  @!P0 PRMT R27, R34, 0x7610, R27 ;  /* 0x00007610221b8816 */ /* 0x000fe2000000001b */
[----:B------:R-:W-:Y:S04]  /*b8f0*/  STL.S16 [R1+0x340], R6 ;  /* 0x0003400601007387 */ /* 0x000fe80000100600 */
[----:B------:R0:W-:Y:S04]  /*b900*/  @!P0 STL.S16 [R1+0x340], R27 ;  /* 0x0003401b01008387 */ /* 0x0001e80000100600 */
[----:B------:R-:W-:Y:S04]  /*b910*/  STL.S16 [R1+0x336], RZ ;  /* 0x000336ff01007387 */ /* 0x000fe80000100600 */
[----:B0-----:R-:W3:Y:S01]  /*b920*/  LDL.LU R27, [R1+0x330] ;  /* 0x00033000011b7983 */ /* 0x001ee20000300800 */
[----:B--2---:R-:W-:-:S04]  /*b930*/  PRMT R36, RZ, 0x7610, R36 ;  /* 0x00007610ff247816 */ /* 0x004fc80000000024 */
[----:B------:R-:W-:Y:S01]  /*b940*/  PRMT R30, R36, 0x7610, R30 ;  /* 0x00007610241e7816 */ /* 0x000fe2000000001e */
[----:B------:R0:W-:Y:S04]  /*b950*/  STL.S16 [R1+0x334], R36 ;  /* 0x0003342401007387 */ /* 0x0001e80000100600 */
[----:B0-----:R-:W2:Y:S04]  /*b960*/  LDL.S16 R36, [R1+0x336] ;  /* 0x0003360001247983 */ /* 0x001ea80000100600 */
[----:B------:R-:W-:Y:S01]  /*b970*/  @!P5 STL.S16 [R1+0x354], R7 ;  /* 0x000354070100d387 */ /* 0x000fe20000100600 */
[----:B------:R-:W-:-:S03]  /*b980*/  LOP3.LUT P5, RZ, R5, 0x20000000, RZ, 0xc0, !PT ;  /* 0x2000000005ff7812 */ /* 0x000fc600078ac0ff */
[----:B---3--:R-:W-:Y:S04]  /*b990*/  STL [R1+0x80], R27 ;  /* 0x0000801b01007387 */ /* 0x008fe80000100800 */
[----:B------:R-:W-:Y:S04]  /*b9a0*/  STL.S16 [R1+0x342], RZ ;  /* 0x000342ff01007387 */ /* 0x000fe80000100600 */
[----:B------:R-:W3:Y:S02]  /*b9b0*/  LDL.S16 R6, [R1+0x342] ;  /* 0x0003420001067983 */ /* 0x000ee40000100600 */
[----:B------:R-:W-:-:S02]  /*b9c0*/  @!P5 PRMT R30, R27, 0x7610, R30 ;  /* 0x000076101b1ed816 */ /* 0x000fc4000000001e */
[----:B------:R-:W-:Y:S04]  /*b9d0*/  STL [R1+0x178], R34 ;  /* 0x0001782201007387 */ /* 0x000fe80000100800 */
[----:B------:R0:W-:Y:S04]  /*b9e0*/  STL [R1+0x7c], R4 ;  /* 0x00007c0401007387 */ /* 0x0001e80000100800 */
[----:B------:R-:W-:Y:S04]  /*b9f0*/  STL.S16 [R1+0x332], RZ ;  /* 0x000332ff01007387 */ /* 0x000fe80000100600 */
[----:B------:R-:W-:Y:S04]  /*ba00*/  STL.S16 [R1+0x33a], RZ ;  /* 0x00033aff01007387 */ /* 0x000fe80000100600 */
[----:B0-----:R-:W4:Y:S01]  /*ba10*/  LDL.LU R4, [R1+0x6b4] ;  /* 0x0006b40001047983 */ /* 0x001f220000300800 */
[----:B------:R-:W-:-:S03]  /*ba20*/  LOP3.LUT P1, RZ, R5, 0x10000000, RZ, 0xc0, !PT ;  /* 0x1000000005ff7812 */ /* 0x000fc6000782c0ff */
[----:B------:R-:W-:Y:S04]  /*ba30*/  STL [R1+0x17c], R35 ;  /* 0x00017c2301007387 */ /* 0x000fe80000100800 */
[----:B------:R-:W-:Y:S04]  /*ba40*/  STL [R1+0x188], R26 ;  /* 0x0001881a01007387 */ /* 0x000fe80000100800 */
[----:B------:R-:W-:Y:S04]  /*ba50*/  STL.S16 [R1+0x31a], RZ ;  /* 0x00031aff01007387 */ /* 0x000fe80000100600 */
[----:B------:R-:W-:Y:S04]  /*ba60*/  STL.S16 [R1+0x316], RZ ;  /* 0x000316ff01007387 */ /* 0x000fe80000100600 */
[----:B------:R-:W-:Y:S04]  /*ba70*/  STL [R1+0x94], R21 ;  /* 0x0000941501007387 */ /* 0x000fe80000100800 */
[----:B------:R-:W-:Y:S04]  /*ba80*/  STL.S16 [R1+0x306], RZ ;  /* 0x000306ff01007387 */ /* 0x000fe80000100600 */
[----:B------:R-:W-:Y:S04]  /*ba90*/  STL.S16 [R1+0x3c6], RZ ;  /* 0x0003c6ff01007387 */ /* 0x000fe80000100600 */
[----:B------:R-:W-:Y:S04]  /*baa0*/  STL.S16 [R1+0x2ee], RZ ;  /* 0x0002eeff01007387 */ /* 0x000fe80000100600 */
[----:B------:R-:W-:Y:S04]  /*bab0*/  STL.S16 [R1+0x2e0], RZ ;  /* 0x0002e0ff01007387 */ /* 0x000fe80000100600 */
[----:B------:R-:W-:Y:S04]  /*bac0*/  STL.S16 [R1+0x3ca], RZ ;  /* 0x0003caff01007387 */ /* 0x000fe80000100600 */
[----:B------:R-:W-:Y:S04]  /*bad0*/  STL [R1+0x1a4], R2 ;  /* 0x0001a40201007387 */ /* 0x000fe80000100800 */
[----:B------:R-:W-:Y:S04]  /*bae0*/  STL.S16 [R1+0x2ce], RZ ;  /* 0x0002ceff01007387 */ /* 0x000fe80000100600 */
[----:B------:R-:W-:Y:S04]  /*baf0*/  STL [R1+0x1b0], R15 ;  /* 0x0001b00f01007387 */ /* 0x000fe80000100800 */
[----:B------:R-:W-:Y:S04]  /*bb00*/  STL.S16 [R1+0x2c2], RZ ;  /* 0x0002c2ff01007387 */ /* 0x000fe80000100600 */
[----:B------:R-:W-:Y:S04]  /*bb10*/  STL.S16 [R1+0x3ce], RZ ;  /* 0x0003ceff01007387 */ /* 0x000fe80000100600 */
[----:B------:R-:W-:Y:S04]  /*bb20*/  STL [R1+0x1b4], R20 ;  /* 0x0001b41401007387 */ /* 0x000fe80000100800 */
[----:B------:R-:W-:Y:S04]  /*bb30*/  STL.S16 [R1+0x2b8], RZ ;  /* 0x0002b8ff01007387 */ /* 0x000fe80000100600 */
[----:B------:R-:W4:Y:S01]  /*bb40*/  LDL.LU R7, [R1+0x6ec] ;  /* 0x0006ec0001077983 */ /* 0x000f220000300800 */
[----:B--2---:R-:W-:-:S03]  /*bb50*/  @!P5 PRMT R36, R27, 0x7632, R36 ;  /* 0x000076321b24d816 */ /* 0x004fc60000000024 */
[----:B------:R-:W2:Y:S04]  /*bb60*/  LDL.LU R27, [R1+0x6a4] ;  /* 0x0006a400011b7983 */ /* 0x000ea80000300800 */
[----:B------:R0:W-:Y:S04]  /*bb70*/  @!P5 STL.S16 [R1+0x336], R36 ;  /* 0x000336240100d387 */ /* 0x0001e80000100600 */
[----:B0-----:R-:W4:Y:S01]  /*bb80*/  LDL.LU R36, [R1+0x6a8] ;  /* 0x0006a80001247983 */ /* 0x001f220000300800 */
[----:B---3--:R-:W-:Y:S02]  /*bb90*/  @!P0 PRMT R6, R34, 0x7632, R6 ;  /* 0x0000763222068816 */ /* 0x008fe40000000006 */
[----:B------:R-:W-:-:S02]  /*bba0*/  MOV R34, R33 ;  /* 0x0000002100227202 */ /* 0x000fc40000000f00 */
[----:B------:R-:W3:Y:S04]  /*bbb0*/  LDL.LU R33, [R1+0x32c] ;  /* 0x00032c0001217983 */ /* 0x000ee80000300800 */
[----:B------:R0:W-:Y:S04]  /*bbc0*/  @!P0 STL.S16 [R1+0x342], R6 ;  /* 0x0003420601008387 */ /* 0x0001e80000100600 */
[----:B0-----:R-:W3:Y:S01]  /*bbd0*/  LDL.LU R6, [R1+0x6c0] ;  /* 0x0006c00001067983 */ /* 0x001ee20000300800 */
[----:B--2---:R-:W-:-:S05]  /*bbe0*/  PRMT R27, RZ, 0x7610, R27 ;  /* 0x00007610ff1b7816 */ /* 0x004fca000000001b */
[----:B------:R0:W-:Y:S01]  /*bbf0*/  STL.S16 [R1+0x330], R27 ;  /* 0x0003301b01007387 */ /* 0x0001e20000100600 */
[----:B----4-:R-:W-:-:S03]  /*bc00*/  PRMT R36, R27, 0x7610, R36 ;  /* 0x000076101b247816 */ /* 0x010fc60000000024 */
[----:B0-----:R-:W2:Y:S01]  /*bc10*/  LDL.S16 R27, [R1+0x332] ;  /* 0x00033200011b7983 */ /* 0x001ea20000100600 */
[----:B------:R-:W-:Y:S02]  /*bc20*/  PRMT R4, RZ, 0x7610, R4 ;  /* 0x00007610ff047816 */ /* 0x000fe40000000004 */
[----:B---3--:R-:W-:-:S03]  /*bc30*/  @!P5 PRMT R36, R33, 0x7610, R36 ;  /* 0x000076102124d816 */ /* 0x008fc60000000024 */
[----:B------:R0:W-:Y:S04]  /*bc40*/  STL.S16 [R1+0x338], R4 ;  /* 0x0003380401007387 */ /* 0x0001e80000100600 */
[----:B------:R1:W-:Y:S01]  /*bc50*/  @!P5 STL.S16 [R1+0x330], R36 ;  /* 0x000330240100d387 */ /* 0x0003e20000100600 */
[----:B------:R-:W-:-:S03]  /*bc60*/  PRMT R6, R4, 0x7610, R6 ;  /* 0x0000761004067816 */ /* 0x000fc60000000006 */
[----:B0-----:R-:W3:Y:S04]  /*bc70*/  LDL.S16 R4, [R1+0x33a] ;  /* 0x00033a0001047983 */ /* 0x001ee80000100600 */
[----:B-1----:R-:W4:Y:S01]  /*bc80*/  LDL.LU R36, [R1+0x6a0] ;  /* 0x0006a00001247983 */ /* 0x002f220000300800 */
        /* <DEDUP_REMOVED lines=16> */
[----:B0-----:R-:W3:Y:S01]  /*bd90*/  LDL.LU R27, [R1+0x694] ;  /* 0x00069400011b7983 */ /* 0x001ee20000300800 */
[----:B------:R-:W-:-:S03]  /*bda0*/  @!P6 PRMT R6, R35, 0x7610, R6 ;  /* 0x000076102306e816 */ /* 0x000fc60000000006 */
[----:B------:R-:W-:Y:S04]  /*bdb0*/  STL.S16 [R1+0x32a], RZ ;  /* 0x00032aff01007387 */ /* 0x000fe80000100600 */
[----:B------:R-:W4:Y:S01]  /*bdc0*/  LDL.LU R35, [R1+0x324] ;  /* 0x0003240001237983 */ /* 0x000f220000300800 */
[----:B--2---:R-:W-:-:S05]  /*bdd0*/  PRMT R4, RZ, 0x7610, R4 ;  /* 0x00007610ff047816 */ /* 0x004fca0000000004 */
[----:B------:R0:W-:Y:S01]  /*bde0*/  STL.S16 [R1+0x328], R4 ;  /* 0x0003280401007387 */ /* 0x0001e20000100600 */
[----:B---3--:R-:W-:-:S03]  /*bdf0*/  PRMT R27, R4, 0x7610, R27 ;  /* 0x00007610041b7816 */ /* 0x008fc6000000001b */
[----:B0-----:R-:W4:Y:S04]  /*be00*/  LDL.S16 R4, [R1+0x32a] ;  /* 0x00032a0001047983 */ /* 0x001f280000100600 */
[----:B------:R0:W-:Y:S04]  /*be10*/  @!P1 STL.S16 [R1+0x32c], R36 ;  /* 0x00032c2401009387 */ /* 0x0001e80000100600 */
[----:B0-----:R-:W2:Y:S01]  /*be20*/  LDL.LU R36, [R1+0x698] ;  /* 0x0006980001247983 */ /* 0x001ea20000300800 */
[----:B----4-:R-:W-:-:S05]  /*be30*/  @!P1 PRMT R4, R35, 0x7632, R4 ;  /* 0x0000763223049816 */ /* 0x010fca0000000004 */
[----:B------:R0:W-:Y:S04]  /*be40*/  @!P1 STL.S16 [R1+0x32a], R4 ;  /* 0x00032a0401009387 */ /* 0x0001e80000100600 */
[----:B0-----:R-:W3:Y:S04]  /*be50*/  LDL.LU R4, [R1+0x688] ;  /* 0x0006880001047983 */ /* 0x001ee80000300800 */
[----:B------:R0:W-:Y:S04]  /*be60*/  STL [R1+0x180], R33 ;  /* 0x0001802101007387 */ /* 0x0001e80000100800 */
[----:B------:R-:W-:Y:S04]  /*be70*/  STL.S16 [R1+0x326], RZ ;  /* 0x000326ff01007387 */ /* 0x000fe80000100600 */
[----:B0-----:R-:W4:Y:S01]  /*be80*/  LDL.LU R33, [R1+0x31c] ;  /* 0x00031c0001217983 */ /* 0x001f220000300800 */
[----:B---3--:R-:W-:-:S04]  /*be90*/  PRMT R4, RZ, 0x7610, R4 ;  /* 0x00007610ff047816 */ /* 0x008fc80000000004 */
[----:B--2---:R-:W-:Y:S01]  /*bea0*/  PRMT R36, R4, 0x7610, R36 ;  /* 0x0000761004247816 */ /* 0x004fe20000000024 */
        /* <DEDUP_REMOVED lines=19> */
[----:B------:R-:W-:Y:S01]  /*bfe0*/  @!P6 STL.S16 [R1+0x338], R6 ;  /* 0x000338060100e387 */ /* 0x000fe20000100600 */
[----:B------:R-:W-:-:S02]  /*bff0*/  LOP3.LUT P6, RZ, R5, 0x4000000, RZ, 0xc0, !PT ;  /* 0x0400000005ff7812 */ /* 0x000fc400078cc0ff */
[----:B------:R-:W-:Y:S02]  /*c000*/  @!P1 PRMT R27, R35, 0x7610, R27 ;  /* 0x00007610231b9816 */ /* 0x000fe4000000001b */
[----:B---3--:R-:W-:Y:S01]  /*c010*/  PRMT R4, RZ, 0x7610, R4 ;  /* 0x00007610ff047816 */ /* 0x008fe20000000004 */
[----:B------:R-:W-:Y:S03]  /*c020*/  STL [R1+0x184], R35 ;  /* 0x0001842301007387 */ /* 0x000fe60000100800 */
[----:B--2---:R-:W-:Y:S01]  /*c030*/  PRMT R26, R4, 0x7610, R26 ;  /* 0x00007610041a7816 */ /* 0x004fe2000000001a */
[----:B------:R0:W-:Y:S04]  /*c040*/  STL.S16 [R1+0x318], R4 ;  /* 0x0003180401007387 */ /* 0x0001e80000100600 */
[----:B------:R1:W-:Y:S04]  /*c050*/  @!P0 STL.S16 [R1+0x31c], R33 ;  /* 0x00031c2101008387 */ /* 0x0003e80000100600 */
[----:B------:R2:W-:Y:S04]  /*c060*/  @!P5 STL.S16 [R1+0x334], R30 ;  /* 0x0003341e0100d387 */ /* 0x0005e80000100600 */
[----:B0-----:R-:W3:Y:S01]  /*c070*/  LDL.S16 R4, [R1+0x31a] ;  /* 0x00031a0001047983 */ /* 0x001ee20000100600 */
[----:B------:R-:W-:-:S03]  /*c080*/  MOV R35, R19 ;  /* 0x0000001300237202 */ /* 0x000fc60000000f00 */
[----:B-1----:R-:W4:Y:S01]  /*c090*/  LDL.LU R33, [R1+0x30c] ;  /* 0x00030c0001217983 */ /* 0x002f220000300800 */
[----:B------:R-:W-:-:S03]  /*c0a0*/  @!P6 PRMT R26, R35, 0x7610, R26 ;  /* 0x00007610231ae816 */ /* 0x000fc6000000001a */
[----:B------:R0:W-:Y:S04]  /*c0b0*/  STL [R1+0x8c], R35 ;  /* 0x00008c2301007387 */ /* 0x0001e80000100800 */
[----:B------:R-:W-:Y:S04]  /*c0c0*/  @!P1 STL.S16 [R1+0x328], R27 ;  /* 0x0003281b01009387 */ /* 0x000fe80000100600 */
[----:B------:R-:W-:Y:S04]  /*c0d0*/  STL [R1+0x194], R34 ;  /* 0x0001942201007387 */ /* 0x000fe80000100800 */
[----:B------:R-:W-:Y:S04]  /*c0e0*/  @!P0 STL.S16 [R1+0x324], R36 ;  /* 0x0003242401008387 */ /* 0x000fe80000100600 */
[----:B------:R-:W4:Y:S04]  /*c0f0*/  LDL.LU R6, [R1+0x6b0] ;  /* 0x0006b00001067983 */ /* 0x000f280000300800 */
[----:B--2---:R-:W2:Y:S01]  /*c100*/  LDL.LU R30, [R1+0x6ac] ;  /* 0x0006ac00011e7983 */ /* 0x004ea20000300800 */
[----:B---3--:R-:W-:-:S02]  /*c110*/  @!P6 PRMT R4, R35, 0x7632, R4 ;  /* 0x000076322304e816 */ /* 0x008fc40000000004 */
[----:B------:R-:W-:Y:S01]  /*c120*/  MOV R19, R18 ;  /* 0x0000001200137202 */ /* 0x000fe20000000f00 */
[----:B0-----:R-:W3:Y:S04]  /*c130*/  LDL.LU R35, [R1+0x66c] ;  /* 0x00066c0001237983 */ /* 0x001ee80000300800 */
[----:B------:R0:W-:Y:S04]  /*c140*/  @!P6 STL.S16 [R1+0x31a], R4 ;  /* 0x00031a040100e387 */ /* 0x0001e80000100600 */
[----:B------:R-:W2:Y:S01]  /*c150*/  LDL.LU R18, [R1+0x310] ;  /* 0x0003100001127983 */ /* 0x000ea20000300800 */
[----:B------:R-:W-:-:S03]  /*c160*/  LOP3.LUT P5, RZ, R5, 0x2000000, RZ, 0xc0, !PT ;  /* 0x0200000005ff7812 */ /* 0x000fc600078ac0ff */
[----:B------:R1:W-:Y:S04]  /*c170*/  @!P6 STL.S16 [R1+0x318], R26 ;  /* 0x0003181a0100e387 */ /* 0x0003e80000100600 */
[----:B0-----:R-:W2:Y:S04]  /*c180*/  LDL.LU R4, [R1+0x670] ;  /* 0x0006700001047983 */ /* 0x001ea80000300800 */
[----:B------:R-:W-:Y:S01]  /*c190*/  STL.S16 [R1+0x30e], RZ ;  /* 0x00030eff01007387 */ /* 0x000fe20000100600 */
[----:B------:R-:W-:-:S03]  /*c1a0*/  LOP3.LUT P1, RZ, R5, 0x1000000, RZ, 0xc0, !PT ;  /* 0x0100000005ff7812 */ /* 0x000fc6000782c0ff */
[----:B----4-:R-:W-:Y:S04]  /*c1b0*/  STL [R1+0x90], R33 ;  /* 0x0000902101007387 */ /* 0x010fe80000100800 */
[----:B------:R-:W4:Y:S04]  /*c1c0*/  LDL.LU R27, [R1+0x68c] ;  /* 0x00068c00011b7983 */ /* 0x000f280000300800 */
[----:B------:R-:W4:Y:S01]  /*c1d0*/  LDL.LU R36, [R1+0x684] ;  /* 0x0006840001247983 */ /* 0x000f220000300800 */
[----:B---3--:R-:W-:-:S03]  /*c1e0*/  PRMT R35, RZ, 0x7610, R35 ;  /* 0x00007610ff237816 */ /* 0x008fc60000000023 */
[----:B------:R-:W-:Y:S04]  /*c1f0*/  STL.S16 [R1+0x312], RZ ;  /* 0x000312ff01007387 */ /* 0x000fe80000100600 */
[----:B------:R0:W-:Y:S04]  /*c200*/  STL.S16 [R1+0x314], R35 ;  /* 0x0003142301007387 */ /* 0x0001e80000100600 */
[----:B--2---:R2:W-:Y:S04]  /*c210*/  STL [R1+0x18c], R18 ;  /* 0x00018c1201007387 */ /* 0x0045e80000100800 */
[----:B-1----:R-:W3:Y:S01]  /*c220*/  LDL.LU R26, [R1+0x308] ;  /* 0x00030800011a7983 */ /* 0x002ee20000300800 */
[----:B------:R-:W-:-:S03]  /*c230*/  PRMT R4, R35, 0x7610, R4 ;  /* 0x0000761023047816 */ /* 0x000fc60000000004 */
        /* <DEDUP_REMOVED lines=13> */
[----:B--2---:R-:W-:-:S03]  /*c310*/  @!P5 PRMT R18, R33, 0x7632, R18 ;  /* 0x000076322112d816 */ /* 0x004fc60000000012 */
[----:B------:R0:W-:Y:S04]  /*c320*/  @!P6 STL.S16 [R1+0x314], R4 ;  /* 0x000314040100e387 */ /* 0x0001e80000100600 */
[----:B------:R1:W-:Y:S04]  /*c330*/  @!P5 STL.S16 [R1+0x312], R18 ;  /* 0x000312120100d387 */ /* 0x0003e80000100600 */
[----:B------:R-:W-:Y:S04]  /*c340*/  STL.S16 [R1+0x30a], RZ ;  /* 0x00030aff01007387 */ /* 0x000fe80000100600 */
[----:B0-----:R-:W2:Y:S04]  /*c350*/  LDL.LU R4, [R1+0x668] ;  /* 0x0006680001047983 */ /* 0x001ea80000300800 */
[----:B-1----:R-:W3:Y:S04]  /*c360*/  LDL.LU R18, [R1+0x658] ;  /* 0x0006580001127983 */ /* 0x002ee80000300800 */
[----:B------:R-:W2:Y:S01]  /*c370*/  LDL.LU R33, [R1+0x2fc] ;  /* 0x0002fc0001217983 */ /* 0x000ea20000300800 */
[----:B---3--:R-:W-:-:S04]  /*c380*/  PRMT R18, RZ, 0x7610, R18 ;  /* 0x00007610ff127816 */ /* 0x008fc80000000012 */
[----:B----4-:R-:W-:Y:S01]  /*c390*/  PRMT R35, R18, 0x7610, R35 ;  /* 0x0000761012237816 */ /* 0x010fe20000000023 */
[----:B------:R0:W-:Y:S04]  /*c3a0*/  STL.S16 [R1+0x30c], R18 ;  /* 0x00030c1201007387 */ /* 0x0001e80000100600 */
[----:B0-----:R-:W3:Y:S02]  /*c3b0*/  LDL.S16 R18, [R1+0x30e] ;  /* 0x00030e0001127983 */ /* 0x001ee40000100600 */
[----:B---3--:R-:W-:-:S05]  /*c3c0*/  @!P5 PRMT R18, R26, 0x7632, R18 ;  /* 0x000076321a12d816 */ /* 0x008fca0000000012 */
        /* <DEDUP_REMOVED lines=11> */
[----:B------:R-:W2:Y:S02]  /*c480*/  LDL.LU R21, [R1+0x648] ;  /* 0x0006480001157983 */ /* 0x000ea40000300800 */
[----:B--2---:R-:W-:-:S04]  /*c490*/  PRMT R21, RZ, 0x7610, R21 ;  /* 0x00007610ff157816 */ /* 0x004fc80000000015 */
[----:B---3--:R-:W-:Y:S01]  /*c4a0*/  PRMT R35, R21, 0x7610, R35 ;  /* 0x0000761015237816 */ /* 0x008fe20000000023 */
[----:B------:R0:W-:Y:S04]  /*c4b0*/  STL.S16 [R1+0x304], R21 ;  /* 0x0003041501007387 */ /* 0x0001e80000100600 */
[----:B0-----:R-:W2:Y:S01]  /*c4c0*/  LDL.S16 R21, [R1+0x306] ;  /* 0x0003060001157983 */ /* 0x001ea20000100600 */
[----:B------:R-:W-:-:S05]  /*c4d0*/  @!P1 PRMT R35, R34, 0x7610, R35 ;  /* 0x0000761022239816 */ /* 0x000fca0000000023 */
[----:B------:R0:W-:Y:S04]  /*c4e0*/  @!P1 STL.S16 [R1+0x304], R35 ;  /* 0x0003042301009387 */ /* 0x0001e80000100600 */
[----:B0-----:R-:W3:Y:S01]  /*c4f0*/  LDL.LU R35, [R1+0x644] ;  /* 0x0006440001237983 */ /* 0x001ee20000300800 */
[----:B--2---:R-:W-:-:S03]  /*c500*/  @!P1 PRMT R21, R34, 0x7632, R21 ;  /* 0x0000763222159816 */ /* 0x004fc60000000015 */
[----:B------:R-:W2:Y:S01]  /*c510*/  LDL.LU R34, [R1+0x640] ;  /* 0x0006400001227983 */ /* 0x000ea20000300800 */
[----:B------:R-:W-:Y:S02]  /*c520*/  LOP3.LUT P0, RZ, R5, 0x800000, RZ, 0xc0, !PT ;  /* 0x0080000005ff7812 */ /* 0x000fe4000780c0ff */
[----:B--2---:R-:W-:-:S04]  /*c530*/  PRMT R34, RZ, 0x7610, R34 ;  /* 0x00007610ff227816 */ /* 0x004fc80000000022 */
[----:B---3--:R-:W-:Y:S01]  /*c540*/  PRMT R35, R34, 0x7610, R35 ;  /* 0x0000761022237816 */ /* 0x008fe20000000023 */
[----:B------:R0:W-:Y:S04]  /*c550*/  STL.S16 [R1+0x3c2], R34 ;  /* 0x0003c22201007387 */ /* 0x0001e80000100600 */
[----:B0-----:R-:W2:Y:S02]  /*c560*/  LDL.S16 R34, [R1+0x3c6] ;  /* 0x0003c60001227983 */ /* 0x001ea40000100600 */
[----:B------:R-:W-:-:S05]  /*c570*/  @!P0 PRMT R35, R33, 0x7610, R35 ;  /* 0x0000761021238816 */ /* 0x000fca0000000023 */
[----:B------:R0:W-:Y:S04]  /*c580*/  @!P0 STL.S16 [R1+0x3c2], R35 ;  /* 0x0003c22301008387 */ /* 0x0001e80000100600 */
[----:B0-----:R-:W3:Y:S04]  /*c590*/  LDL.LU R35, [R1+0x63c] ;  /* 0x00063c0001237983 */ /* 0x001ee80000300800 */
[----:B------:R0:W-:Y:S04]  /*c5a0*/  STL [R1+0x190], R26 ;  /* 0x0001901a01007387 */ /* 0x0001e80000100800 */
[----:B------:R1:W-:Y:S04]  /*c5b0*/  STL [R1+0x98], R33 ;  /* 0x0000982101007387 */ /* 0x0003e80000100800 */
[----:B------:R-:W-:Y:S04]  /*c5c0*/  STL.S16 [R1+0x2fc], RZ ;  /* 0x0002fcff01007387 */ /* 0x000fe80000100600 */
[----:B0-----:R-:W4:Y:S01]  /*c5d0*/  LDL.LU R26, [R1+0x2f8] ;  /* 0x0002f800011a7983 */ /* 0x001f220000300800 */
[----:B--2---:R-:W-:-:S03]  /*c5e0*/  @!P0 PRMT R34, R33, 0x7632, R34 ;  /* 0x0000763221228816 */ /* 0x004fc60000000022 */
[----:B-1----:R-:W2:Y:S04]  /*c5f0*/  LDL.LU.S16 R33, [R1+0x2fc] ;  /* 0x0002fc0001217983 */ /* 0x002ea80000300600 */
[----:B------:R0:W-:Y:S04]  /*c600*/  @!P0 STL.S16 [R1+0x3c6], R34 ;  /* 0x0003c62201008387 */ /* 0x0001e80000100600 */
[----:B0-----:R-:W2:Y:S01]  /*c610*/  LDL.LU R34, [R1+0x638] ;  /* 0x0006380001227983 */ /* 0x001ea20000300800 */
[----:B---3--:R-:W-:-:S05]  /*c620*/  PRMT R35, RZ, 0x7610, R35 ;  /* 0x00007610ff237816 */ /* 0x008fca0000000023 */
[----:B------:R-:W-:Y:S04]  /*c630*/  STL.S16 [R1+0x2fe], R35 ;  /* 0x0002fe2301007387 */ /* 0x000fe80000100600 */
[----:B----4-:R0:W-:Y:S01]  /*c640*/  STL [R1+0x198], R26 ;  /* 0x0001981a01007387 */ /* 0x0101e20000100800 */
[C---:B--2---:R-:W-:Y:S02]  /*c650*/  @!P0 PRMT R33, R26.reuse, 0x7610, R33 ;  /* 0x000076101a218816 */ /* 0x044fe40000000021 */
[----:B------:R-:W-:Y:S01]  /*c660*/  PRMT R34, R35, 0x7610, R34 ;  /* 0x0000761023227816 */ /* 0x000fe20000000022 */
[----:B------:R1:W-:Y:S03]  /*c670*/  @!P1 STL.S16 [R1+0x308], R18 ;  /* 0x0003081201009387 */ /* 0x0003e60000100600 */
[----:B------:R-:W-:Y:S01]  /*c680*/  @!P0 PRMT R34, R26, 0x7632, R34 ;  /* 0x000076321a228816 */ /* 0x000fe20000000022 */
[----:B------:R-:W-:Y:S04]  /*c690*/  STL.S16 [R1+0x2fa], RZ ;  /* 0x0002faff01007387 */ /* 0x000fe80000100600 */
[----:B0-----:R-:W2:Y:S04]  /*c6a0*/  LDL.LU R26, [R1+0x62c] ;  /* 0x00062c00011a7983 */ /* 0x001ea80000300800 */
[----:B------:R0:W-:Y:S04]  /*c6b0*/  @!P0 STL.S16 [R1+0x2fe], R34 ;  /* 0x0002fe2201008387 */ /* 0x0001e80000100600 */
[----:B-1----:R-:W3:Y:S01]  /*c6c0*/  LDL.LU R18, [R1+0x2f4] ;  /* 0x0002f40001127983 */ /* 0x002ee20000300800 */
[----:B------:R-:W-:-:S03]  /*c6d0*/  LOP3.LUT P6, RZ, R5, 0x400000, RZ, 0xc0, !PT ;  /* 0x0040000005ff7812 */ /* 0x000fc600078cc0ff */
[----:B------:R1:W-:Y:S04]  /*c6e0*/  @!P1 STL.S16 [R1+0x306], R21 ;  /* 0x0003061501009387 */ /* 0x0003e80000100600 */
[----:B0-----:R-:W4:Y:S01]  /*c6f0*/  LDL.LU R34, [R1+0x630] ;  /* 0x0006300001227983 */ /* 0x001f220000300800 */
[----:B------:R-:W-:-:S03]  /*c700*/  LOP3.LUT P5, RZ, R5, 0x200000, RZ, 0xc0, !PT ;  /* 0x0020000005ff7812 */ /* 0x000fc600078ac0ff */
[----:B------:R0:W-:Y:S04]  /*c710*/  @!P0 STL.S16 [R1+0x2fc], R33 ;  /* 0x0002fc2101008387 */ /* 0x0001e80000100600 */
[----:B------:R-:W-:Y:S04]  /*c720*/  @!P1 STL.S16 [R1+0x30a], R4 ;  /* 0x00030a0401009387 */ /* 0x000fe80000100600 */
[----:B------:R-:W4:Y:S01]  /*c730*/  LDL.LU R35, [R1+0x634] ;  /* 0x0006340001237983 */ /* 0x000f220000300800 */
[----:B--2---:R-:W-:-:S03]  /*c740*/  PRMT R26, RZ, 0x7610, R26 ;  /* 0x00007610ff1a7816 */ /* 0x004fc6000000001a */
[----:B------:R-:W-:Y:S04]  /*c750*/  STL.S16 [R1+0x2f6], RZ ;  /* 0x0002f6ff01007387 */ /* 0x000fe80000100600 */
[----:B------:R2:W-:Y:S04]  /*c760*/  STL.S16 [R1+0x2f8], R26 ;  /* 0x0002f81a01007387 */ /* 0x0005e80000100600 */
[----:B-1----:R-:W2:Y:S01]  /*c770*/  LDL.LU R21, [R1+0x2f0] ;  /* 0x0002f00001157983 */ /* 0x002ea20000300800 */
[----:B0-----:R-:W-:-:S03]  /*c780*/  MOV R33, R16 ;  /* 0x0000001000217202 */ /* 0x001fc60000000f00 */
[----:B---3--:R-:W-:Y:S01]  /*c790*/  STL [R1+0x9c], R18 ;  /* 0x00009c1201007387 */ /* 0x008fe20000100800 */
[----:B----4-:R-:W-:-:S03]  /*c7a0*/  PRMT R34, R26, 0x7610, R34 ;  /* 0x000076101a227816 */ /* 0x010fc60000000022 */
[----:B------:R-:W-:Y:S04]  /*c7b0*/  STL.S16 [R1+0x2f2], RZ ;  /* 0x0002f2ff01007387 */ /* 0x000fe80000100600 */
[----:B--2---:R-:W2:Y:S01]  /*c7c0*/  LDL.S16 R26, [R1+0x2fa] ;  /* 0x0002fa00011a7983 */ /* 0x004ea20000100600 */
[----:B------:R-:W-:-:S03]  /*c7d0*/  @!P6 PRMT R34, R18, 0x7610, R34 ;  /* 0x000076101222e816 */ /* 0x000fc60000000022 */
[----:B------:R-:W3:Y:S04]  /*c7e0*/  LDL.LU R16, [R1+0x2e8] ;  /* 0x0002e80001107983 */ /* 0x000ee80000300800 */
[----:B------:R0:W-:Y:S01]  /*c7f0*/  @!P6 STL.S16 [R1+0x2f8], R34 ;  /* 0x0002f8220100e387 */ /* 0x0001e20000100600 */
[----:B------:R-:W-:-:S03]  /*c800*/  LOP3.LUT P0, RZ, R5, 0x80000, RZ, 0xc0, !PT ;  /* 0x0008000005ff7812 */ /* 0x000fc6000780c0ff */
[----:B------:R-:W-:Y:S04]  /*c810*/  STL [R1+0xac], R19 ;  /* 0x0000ac1301007387 */ /* 0x000fe80000100800 */
[----:B------:R-:W4:Y:S04]  /*c820*/  LDL.LU R4, [R1+0x64c] ;  /* 0x00064c0001047983 */ /* 0x000f280000300800 */
[----:B0-----:R-:W3:Y:S01]  /*c830*/  LDL.LU R34, [R1+0x628] ;  /* 0x0006280001227983 */ /* 0x001ee20000300800 */
[----:B--2---:R-:W-:-:S03]  /*c840*/  @!P6 PRMT R26, R18, 0x7632, R26 ;  /* 0x00007632121ae816 */ /* 0x004fc6000000001a */
[----:B------:R-:W-:Y:S04]  /*c850*/  STL [R1+0x19c], R21 ;  /* 0x00019c1501007387 */ /* 0x000fe80000100800 */
[----:B------:R0:W-:Y:S04]  /*c860*/  @!P6 STL.S16 [R1+0x2fa], R26 ;  /* 0x0002fa1a0100e387 */ /* 0x0001e80000100600 */
[----:B------:R-:W-:Y:S04]  /*c870*/  STL [R1+0xa0], R33 ;  /* 0x0000a02101007387 */ /* 0x000fe80000100800 */
[----:B------:R-:W-:Y:S04]  /*c880*/  STL.S16 [R1+0x2ea], RZ ;  /* 0x0002eaff01007387 */ /* 0x000fe80000100600 */
[----:B0-----:R-:W2:Y:S04]  /*c890*/  LDL.LU R26, [R1+0x624] ;  /* 0x00062400011a7983 */ /* 0x001ea80000300800 */
[----:B------:R-:W4:Y:S01]  /*c8a0*/  LDL.LU R18, [R1+0x2e4] ;  /* 0x0002e40001127983 */ /* 0x000f220000300800 */
        /* <DEDUP_REMOVED lines=21> */
[----:B0-----:R-:W2:Y:S04]  /*ca00*/  LDL.S16 R33, [R1+0x2ee] ;  /* 0x0002ee0001217983 */ /* 0x001ea80000100600 */
[----:B------:R0:W-:Y:S04]  /*ca10*/  @!P5 STL.S16 [R1+0x2f0], R34 ;  /* 0x0002f0220100d387 */ /* 0x0001e80000100600 */
[----:B0-----:R-:W3:Y:S01]  /*ca20*/  LDL.LU R34, [R1+0x614] ;  /* 0x0006140001227983 */ /* 0x001ee20000300800 */
[----:B--2---:R-:W-:-:S05]  /*ca30*/  @!P5 PRMT R33, R16, 0x7632, R33 ;  /* 0x000076321021d816 */ /* 0x004fca0000000021 */
[----:B------:R0:W-:Y:S04]  /*ca40*/  @!P5 STL.S16 [R1+0x2ee], R33 ;  /* 0x0002ee210100d387 */ /* 0x0001e80000100600 */
[----:B0-----:R-:W2:Y:S01]  /*ca50*/  LDL.LU R33, [R1+0x608] ;  /* 0x0006080001217983 */ /* 0x001ea20000300800 */
[----:B------:R-:W-:Y:S02]  /*ca60*/  LOP3.LUT P1, RZ, R5, 0x100000, RZ, 0xc0, !PT ;  /* 0x0010000005ff7812 */ /* 0x000fe4000782c0ff */
[----:B--2---:R-:W-:-:S04]  /*ca70*/  PRMT R33, RZ, 0x7610, R33 ;  /* 0x00007610ff217816 */ /* 0x004fc80000000021 */
[----:B---3--:R-:W-:Y:S01]  /*ca80*/  PRMT R34, R33, 0x7610, R34 ;  /* 0x0000761021227816 */ /* 0x008fe20000000022 */
[----:B------:R0:W-:Y:S04]  /*ca90*/  STL.S16 [R1+0x2e8], R33 ;  /* 0x0002e82101007387 */ /* 0x0001e80000100600 */
[----:B0-----:R-:W2:Y:S02]  /*caa0*/  LDL.S16 R33, [R1+0x2ea] ;  /* 0x0002ea0001217983 */ /* 0x001ea40000100600 */
[C---:B----4-:R-:W-:Y:S02]  /*cab0*/  @!P1 PRMT R34, R18.reuse, 0x7610, R34 ;  /* 0x0000761012229816 */ /* 0x050fe40000000022 */
        /* <DEDUP_REMOVED lines=12> */
[----:B------:R1:W-:Y:S04]  /*cb80*/  @!P5 STL.S16 [R1+0x2f2], R21 ;  /* 0x0002f2150100d387 */ /* 0x0003e80000100600 */
[----:B0-----:R-:W3:Y:S04]  /*cb90*/  LDL.LU R33, [R1+0x5f8] ;  /* 0x0005f80001217983 */ /* 0x001ee80000300800 */
[----:B-1----:R-:W4:Y:S01]  /*cba0*/  LDL.LU R21, [R1+0x2d4] ;  /* 0x0002d40001157983 */ /* 0x002f220000300800 */
[----:B--2---:R-:W-:-:S02]  /*cbb0*/  @!P1 PRMT R18, R2, 0x7632, R18 ;  /* 0x0000763202129816 */ /* 0x004fc40000000012 */
[----:B------:R-:W-:Y:S01]  /*cbc0*/  PRMT R35, RZ, 0x7610, R35 ;  /* 0x00007610ff237816 */ /* 0x000fe20000000023 */
[----:B------:R-:W-:Y:S04]  /*cbd0*/  STL [R1+0x1a0], R16 ;  /* 0x0001a01001007387 */ /* 0x000fe80000100800 */
[----:B------:R0:W-:Y:S01]  /*cbe0*/  @!P1 STL.S16 [R1+0x2e6], R18 ;  /* 0x0002e61201009387 */ /* 0x0001e20000100600 */
[----:B------:R-:W-:Y:S02]  /*cbf0*/  @!P5 PRMT R26, R16, 0x7610, R26 ;  /* 0x00007610101ad816 */ /* 0x000fe4000000001a */
[----:B------:R-:W-:Y:S01]  /*cc00*/  LOP3.LUT P6, RZ, R5, 0x40000, RZ, 0xc0, !PT ;  /* 0x0004000005ff7812 */ /* 0x000fe200078cc0ff */
[----:B------:R-:W2:Y:S01]  /*cc10*/  LDL.LU R2, [R1+0x2c8] ;  /* 0x0002c80001027983 */ /* 0x000ea20000300800 */
[----:B---3--:R-:W-:-:S03]  /*cc20*/  PRMT R33, R35, 0x7610, R33 ;  /* 0x0000761023217816 */ /* 0x008fc60000000021 */
[----:B0-----:R-:W3:Y:S01]  /*cc30*/  LDL.LU.S16 R18, [R1+0x2e0] ;  /* 0x0002e00001127983 */ /* 0x001ee20000300600 */
[----:B----4-:R-:W-:-:S03]  /*cc40*/  @!P0 PRMT R33, R21, 0x7632, R33 ;  /* 0x0000763215218816 */ /* 0x010fc60000000021 */
[----:B------:R-:W-:Y:S04]  /*cc50*/  STL [R1+0xa8], R21 ;  /* 0x0000a81501007387 */ /* 0x000fe80000100800 */
[----:B------:R-:W-:Y:S04]  /*cc60*/  STL.S16 [R1+0x3c8], R35 ;  /* 0x0003c82301007387 */ /* 0x000fe80000100600 */
[----:B------:R0:W-:Y:S04]  /*cc70*/  @!P0 STL.S16 [R1+0x3c8], R33 ;  /* 0x0003c82101008387 */ /* 0x0001e80000100600 */
[----:B------:R-:W4:Y:S04]  /*cc80*/  LDL.LU R16, [R1+0x2d0] ;  /* 0x0002d00001107983 */ /* 0x000f280000300800 */
[----:B------:R-:W-:Y:S04]  /*cc90*/  STL.S16 [R1+0x2ca], RZ ;  /* 0x0002caff01007387 */ /* 0x000fe80000100600 */
[----:B0-----:R-:W2:Y:S04]  /*cca0*/  LDL.LU R33, [R1+0x5f0] ;  /* 0x0005f00001217983 */ /* 0x001ea80000300800 */
[----:B------:R0:W-:Y:S04]  /*ccb0*/  @!P5 STL.S16 [R1+0x2ec], R26 ;  /* 0x0002ec1a0100d387 */ /* 0x0001e80000100600 */
[----:B------:R1:W-:Y:S04]  /*ccc0*/  @!P1 STL.S16 [R1+0x2e8], R34 ;  /* 0x0002e82201009387 */ /* 0x0003e80000100600 */
[----:B------:R-:W2:Y:S01]  /*ccd0*/  LDL.LU R35, [R1+0x5f4] ;  /* 0x0005f40001237983 */ /* 0x000ea20000300800 */
[----:B---3--:R-:W-:-:S03]  /*cce0*/  @!P0 PRMT R18, R21, 0x7610, R18 ;  /* 0x0000761015128816 */ /* 0x008fc60000000012 */
[----:B------:R-:W-:Y:S04]  /*ccf0*/  STL.S16 [R1+0x2d2], RZ ;  /* 0x0002d2ff01007387 */ /* 0x000fe80000100600 */
[----:B------:R-:W3:Y:S04]  /*cd00*/  LDL.LU R21, [R1+0x5ec] ;  /* 0x0005ec0001157983 */ /* 0x000ee80000300800 */
[----:B----4-:R-:W-:Y:S04]  /*cd10*/  STL [R1+0x1a8], R16 ;  /* 0x0001a81001007387 */ /* 0x010fe80000100800 */
[----:B--2---:R-:W-:Y:S01]  /*cd20*/  STL [R1+0x1ac], R2 ;  /* 0x0001ac0201007387 */ /* 0x004fe20000100800 */
[----:B------:R-:W-:-:S03]  /*cd30*/  LOP3.LUT P5, RZ, R5, 0x20000, RZ, 0xc0, !PT ;  /* 0x0002000005ff7812 */ /* 0x000fc600078ac0ff */
[----:B0-----:R-:W2:Y:S04]  /*cd40*/  LDL.LU R26, [R1+0x60c] ;  /* 0x00060c00011a7983 */ /* 0x001ea80000300800 */
[----:B-1----:R-:W4:Y:S01]  /*cd50*/  LDL.LU R34, [R1+0x604] ;  /* 0x0006040001227983 */ /* 0x002f220000300800 */
[----:B---3--:R-:W-:-:S04]  /*cd60*/  PRMT R21, RZ, 0x7610, R21 ;  /* 0x00007610ff157816 */ /* 0x008fc80000000015 */
[----:B------:R-:W-:Y:S01]  /*cd70*/  PRMT R33, R21, 0x7610, R33 ;  /* 0x0000761015217816 */ /* 0x000fe20000000021 */
[----:B------:R0:W-:Y:S04]  /*cd80*/  STL.S16 [R1+0x2e2], R21 ;  /* 0x0002e21501007387 */ /* 0x0001e80000100600 */
[----:B0-----:R-:W3:Y:S01]  /*cd90*/  LDL.S16 R21, [R1+0x3ca] ;  /* 0x0003ca0001157983 */ /* 0x001ee20000100600 */
[----:B------:R-:W-:-:S05]  /*cda0*/  @!P0 PRMT R33, R16, 0x7610, R33 ;  /* 0x0000761010218816 */ /* 0x000fca0000000021 */
[----:B------:R0:W-:Y:S04]  /*cdb0*/  @!P0 STL.S16 [R1+0x2e2], R33 ;  /* 0x0002e22101008387 */ /* 0x0001e80000100600 */
[----:B0-----:R-:W2:Y:S01]  /*cdc0*/  LDL.LU R33, [R1+0x5e8] ;  /* 0x0005e80001217983 */ /* 0x001ea20000300800 */
[----:B---3--:R-:W-:-:S03]  /*cdd0*/  @!P0 PRMT R21, R16, 0x7632, R21 ;  /* 0x0000763210158816 */ /* 0x008fc60000000015 */
[----:B------:R-:W3:Y:S02]  /*cde0*/  LDL.LU R16, [R1+0x5e0] ;  /* 0x0005e00001107983 */ /* 0x000ee40000300800 */
[----:B---3--:R-:W-:-:S04]  /*cdf0*/  PRMT R16, RZ, 0x7610, R16 ;  /* 0x00007610ff107816 */ /* 0x008fc80000000010 */
[----:B--2---:R-:W-:Y:S01]  /*ce00*/  PRMT R33, R16, 0x7610, R33 ;  /* 0x0000761010217816 */ /* 0x004fe20000000021 */
        /* <DEDUP_REMOVED lines=11> */
[C---:B------:R-:W-:Y:S02]  /*cec0*/  @!P6 PRMT R21, R2.reuse, 0x7610, R21 ;  /* 0x000076100215e816 */ /* 0x040fe40000000015 */
[----:B--2---:R-:W-:Y:S02]  /*ced0*/  @!P6 PRMT R19, R2, 0x7632, R19 ;  /* 0x000076320213e816 */ /* 0x004fe40000000013 */
[----:B------:R-:W2:Y:S04]  /*cee0*/  LDL.LU R2, [R1+0x5cc] ;  /* 0x0005cc0001027983 */ /* 0x000ea80000300800 */
[----:B------:R0:W-:Y:S04]  /*cef0*/  @!P6 STL.S16 [R1+0x2ce], R19 ;  /* 0x0002ce130100e387 */ /* 0x0001e80000100600 */
[----:B0-----:R-:W3:Y:S04]  /*cf00*/  LDL.LU R19, [R1+0x5d0] ;  /* 0x0005d00001137983 */ /* 0x001ee80000300800 */
[----:B------:R0:W-:Y:S02]  /*cf10*/  @!P0 STL.S16 [R1+0x2e0], R18 ;  /* 0x0002e01201008387 */ /* 0x0001e40000100600 */
[----:B0-----:R-:W-:-:S02]  /*cf20*/  MOV R18, R17 ;  /* 0x0000001100127202 */ /* 0x001fc40000000f00 */
        /* <DEDUP_REMOVED lines=10> */
[----:B------:R-:W-:Y:S01]  /*cfd0*/  STL.S16 [R1+0x2c6], RZ ;  /* 0x0002c6ff01007387 */ /* 0x000fe20000100600 */
[----:B---3--:R-:W-:-:S04]  /*cfe0*/  PRMT R2, RZ, 0x7610, R2 ;  /* 0x00007610ff027816 */ /* 0x008fc80000000002 */
[----:B--2---:R-:W-:Y:S01]  /*cff0*/  PRMT R33, R2, 0x7610, R33 ;  /* 0x0000761002217816 */ /* 0x004fe20000000021 */
[----:B------:R0:W-:Y:S04]  /*d000*/  STL.S16 [R1+0x2c4], R2 ;  /* 0x0002c40201007387 */ /* 0x0001e80000100600 */
[----:B0-----:R-:W2:Y:S01]  /*d010*/  LDL.S16 R2, [R1+0x2c6] ;  /* 0x0002c60001027983 */ /* 0x001ea20000100600 */
[----:B------:R-:W-:Y:S02]  /*d020*/  @!P5 PRMT R19, R17, 0x7610, R19 ;  /* 0x000076101113d816 */ /* 0x000fe40000000013 */
[----:B------:R-:W-:-:S03]  /*d030*/  @!P5 PRMT R33, R15, 0x7610, R33 ;  /* 0x000076100f21d816 */ /* 0x000fc60000000021 */
        /* <DEDUP_REMOVED lines=9> */
[----:B0-----:R-:W4:Y:S01]  /*d0d0*/  LDL.S16 R15, [R1+0x2c2] ;  /* 0x0002c200010f7983 */ /* 0x001f220000100600 */
[----:B------:R-:W-:-:S13]  /*d0e0*/  LOP3.LUT P1, RZ, R5, 0x10000, RZ, 0xc0, !PT ;  /* 0x0001000005ff7812 */ /* 0x000fda000782c0ff */
[----:B----4-:R-:W-:-:S05]  /*d0f0*/  @!P1 PRMT R15, R16, 0x7632, R15 ;  /* 0x00007632100f9816 */ /* 0x010fca000000000f */
[----:B------:R0:W-:Y:S04]  /*d100*/  @!P1 STL.S16 [R1+0x2c2], R15 ;  /* 0x0002c20f01009387 */ /* 0x0001e80000100600 */
[----:B0-----:R-:W2:Y:S01]  /*d110*/  LDL.LU R15, [R1+0x5b4] ;  /* 0x0005b400010f7983 */ /* 0x001ea20000300800 */
[----:B------:R-:W-:-:S05]  /*d120*/  @!P1 PRMT R19, R16, 0x7610, R19 ;  /* 0x0000761010139816 */ /* 0x000fca0000000013 */
[----:B------:R0:W-:Y:S04]  /*d130*/  @!P1 STL.S16 [R1+0x2c0], R19 ;  /* 0x0002c01301009387 */ /* 0x0001e80000100600 */
[----:B0-----:R-:W3:Y:S04]  /*d140*/  LDL.LU R19, [R1+0x5b8] ;  /* 0x0005b80001137983 */ /* 0x001ee80000300800 */
[----:B------:R0:W-:Y:S04]  /*d150*/  STL [R1+0xb0], R17 ;  /* 0x0000b01101007387 */ /* 0x0001e80000100800 */
[----:B0-----:R-:W4:Y:S01]  /*d160*/  LDL.LU R17, [R1+0x2a0] ;  /* 0x0002a00001117983 */ /* 0x001f220000300800 */
[----:B--2---:R-:W-:-:S04]  /*d170*/  PRMT R15, RZ, 0x7610, R15 ;  /* 0x00007610ff0f7816 */ /* 0x004fc8000000000f */
[----:B------:R-:W-:-:S04]  /*d180*/  PRMT R31, R15, 0x7610, R31 ;  /* 0x000076100f1f7816 */ /* 0x000fc8000000001f */
[----:B------:R-:W-:Y:S01]  /*d190*/  @!P1 PRMT R31, R20, 0x7610, R31 ;  /* 0x00007610141f9816 */ /* 0x000fe2000000001f */
[----:B------:R-:W-:Y:S04]  /*d1a0*/  STL.S16 [R1+0x2bc], R15 ;  /* 0x0002bc0f01007387 */ /* 0x000fe80000100600 */
[----:B------:R0:W-:Y:S02]  /*d1b0*/  @!P1 STL.S16 [R1+0x2bc], R31 ;  /* 0x0002bc1f01009387 */ /* 0x0001e40000100600 */
[----:B0-----:R-:W-:Y:S02]  /*d1c0*/  MOV R31, R18 ;  /* 0x00000012001f7202 */ /* 0x001fe40000000f00 */
[----:B------:R-:W2:Y:S01]  /*d1d0*/  LDL.LU R18, [R1+0x5b0] ;  /* 0x0005b00001127983 */ /* 0x000ea20000300800 */
[----:B------:R-:W-:-:S02]  /*d1e0*/  LOP3.LUT P0, RZ, R5, 0x8000, RZ, 0xc0, !PT ;  /* 0x0000800005ff7812 */ /* 0x000fc4000780c0ff */
[----:B---3--:R-:W-:-:S05]  /*d1f0*/  PRMT R19, RZ, 0x7610, R19 ;  /* 0x00007610ff137816 */ /* 0x008fca0000000013 */
[----:B------:R-:W-:Y:S04]  /*d200*/  STL.S16 [R1+0x2ba], R19 ;  /* 0x0002ba1301007387 */ /* 0x000fe80000100600 */
[----:B------:R0:W-:Y:S04]  /*d210*/  @!P5 STL.S16 [R1+0x2c6], R2 ;  /* 0x0002c6020100d387 */ /* 0x0001e80000100600 */
[----:B0-----:R-:W3:Y:S01]  /*d220*/  LDL.LU R2, [R1+0x29c] ;  /* 0x00029c0001027983 */ /* 0x001ee20000300800 */
[----:B--2---:R-:W-:-:S03]  /*d230*/  PRMT R18, R19, 0x7610, R18 ;  /* 0x0000761013127816 */ /* 0x004fc60000000012 */
[----:B------:R-:W2:Y:S01]  /*d240*/  LDL.LU R19, [R1+0x5ac] ;  /* 0x0005ac0001137983 */ /* 0x000ea20000300800 */
[----:B----4-:R-:W-:-:S05]  /*d250*/  @!P0 PRMT R18, R17, 0x7632, R18 ;  /* 0x0000763211128816 */ /* 0x010fca0000000012 */
[----:B------:R0:W-:Y:S04]  /*d260*/  @!P0 STL.S16 [R1+0x2ba], R18 ;  /* 0x0002ba1201008387 */ /* 0x0001e80000100600 */
[----:B0-----:R-:W4:Y:S01]  /*d270*/  LDL.LU R18, [R1+0x5a8] ;  /* 0x0005a80001127983 */ /* 0x001f220000300800 */
[----:B--2---:R-:W-:-:S05]  /*d280*/  PRMT R19, RZ, 0x7610, R19 ;  /* 0x00007610ff137816 */ /* 0x004fca0000000013 */
[----:B------:R0:W-:Y:S01]  /*d290*/  STL.S16 [R1+0x2a2], R19 ;  /* 0x0002a21301007387 */ /* 0x0001e20000100600 */
[----:B----4-:R-:W-:-:S03]  /*d2a0*/  PRMT R18, R19, 0x7610, R18 ;  /* 0x0000761013127816 */ /* 0x010fc60000000012 */
[----:B0-----:R-:W2:Y:S01]  /*d2b0*/  LDL.LU R19, [R1+0x5a4] ;  /* 0x0005a40001137983 */ /* 0x001ea20000300800 */
[----:B---3--:R-:W-:-:S05]  /*d2c0*/  @!P0 PRMT R18, R2, 0x7632, R18 ;  /* 0x0000763202128816 */ /* 0x008fca0000000012 */
[----:B------:R0:W-:Y:S04]  /*d2d0*/  @!P0 STL.S16 [R1+0x2a2], R18 ;  /* 0x0002a21201008387 */ /* 0x0001e80000100600 */
[----:B0-----:R-:W3:Y:S04]  /*d2e0*/  LDL.LU R18, [R1+0x5a0] ;  /* 0x0005a00001127983 */ /* 0x001ee80000300800 */
[----:B------:R0:W-:Y:S04]  /*d2f0*/  STL [R1+0xb4], R16 ;  /* 0x0000b41001007387 */ /* 0x0001e80000100800 */
[----:B------:R-:W-:Y:S04]  /*d300*/  STL.S16 [R1+0x2be], RZ ;  /* 0x0002beff01007387 */ /* 0x000fe80000100600 */
[----:B------:R-:W4:Y:S04]  /*d310*/  LDL.S16 R15, [R1+0x2be] ;  /* 0x0002be00010f7983 */ /* 0x000f280000100600 */
[----:B0-----:R-:W4:Y:S01]  /*d320*/  LDL.LU R16, [R1+0x298] ;  /* 0x0002980001107983 */ /* 0x001f220000300800 */
[----:B---3--:R-:W-:-:S04]  /*d330*/  PRMT R18, RZ, 0x7610, R18 ;  /* 0x00007610ff127816 */ /* 0x008fc80000000012 */
[----:B--2---:R-:W-:Y:S01]  /*d340*/  PRMT R19, R18, 0x7610, R19 ;  /* 0x0000761012137816 */ /* 0x004fe20000000013 */
[----:B------:R0:W-:Y:S04]  /*d350*/  STL.S16 [R1+0x3cc], R18 ;  /* 0x0003cc1201007387 */ /* 0x0001e80000100600 */
[----:B0-----:R-:W2:Y:S04]  /*d360*/  LDL.S16 R18, [R1+0x3ce] ;  /* 0x0003ce0001127983 */ /* 0x001ea80000100600 */
[----:B------:R0:W-:Y:S01]  /*d370*/  @!P6 STL.S16 [R1+0x2cc], R21 ;  /* 0x0002cc150100e387 */ /* 0x0001e20000100600 */
[----:B------:R-:W-:-:S03]  /*d380*/  LOP3.LUT P6, RZ, R5, 0x4000, RZ, 0xc0, !PT ;  /* 0x0000400005ff7812 */ /* 0x000fc600078cc0ff */
[----:B----4-:R1:W-:Y:S01]  /*d390*/  STL [R1+0xbc], R16 ;  /* 0x0000bc1001007387 */ /* 0x0103e20000100800 */
[----:B------:R-:W-:Y:S02]  /*d3a0*/  @!P1 PRMT R15, R20, 0x7632, R15 ;  /* 0x00007632140f9816 */ /* 0x000fe4000000000f */
[----:B------:R-:W-:Y:S02]  /*d3b0*/  MOV R20, R12 ;  /* 0x0000000c00147202 */ /* 0x000fe40000000f00 */
[----:B------:R-:W3:Y:S04]  /*d3c0*/  LDL.LU.S16 R12, [R1+0x2b8] ;  /* 0x0002b800010c7983 */ /* 0x000ee80000300600 */
[----:B------:R-:W-:Y:S01]  /*d3d0*/  STL [R1+0xb8], R17 ;  /* 0x0000b81101007387 */ /* 0x000fe20000100800 */
[----:B------:R-:W-:-:S03]  /*d3e0*/  @!P6 PRMT R19, R16, 0x7610, R19 ;  /* 0x000076101013e816 */ /* 0x000fc60000000013 */
[----:B------:R-:W-:Y:S04]  /*d3f0*/  STL.S16 [R1+0x2a0], RZ ;  /* 0x0002a0ff01007387 */ /* 0x000fe80000100600 */
[----:B------:R-:W-:Y:S04]  /*d400*/  STL.S16 [R1+0x29a], RZ ;  /* 0x00029aff01007387 */ /* 0x000fe80000100600 */
[----:B------:R-:W-:Y:S04]  /*d410*/  @!P5 STL.S16 [R1+0x2c4], R33 ;  /* 0x0002c4210100d387 */ /* 0x000fe80000100600 */
[----:B------:R-:W-:Y:S04]  /*d420*/  STL [R1+0x1b8], R2 ;  /* 0x0001b80201007387 */ /* 0x000fe80000100800 */
[----:B0-----:R-:W4:Y:S01]  /*d430*/  LDL.LU R21, [R1+0x5d4] ;  /* 0x0005d40001157983 */ /* 0x001f220000300800 */
[----:B--2---:R-:W-:-:S03]  /*d440*/  @!P6 PRMT R18, R16, 0x7632, R18 ;  /* 0x000076321012e816 */ /* 0x004fc60000000012 */
[----:B------:R0:W-:Y:S04]  /*d450*/  @!P1 STL.S16 [R1+0x2be], R15 ;  /* 0x0002be0f01009387 */ /* 0x0001e80000100600 */
[----:B-1----:R-:W2:Y:S04]  /*d460*/  LDL.LU R16, [R1+0x594] ;  /* 0x0005940001107983 */ /* 0x002ea80000300800 */
[----:B------:R1:W-:Y:S01]  /*d470*/  @!P6 STL.S16 [R1+0x3ce], R18 ;  /* 0x0003ce120100e387 */ /* 0x0003e20000100600 */
[----:B---3--:R-:W-:-:S03]  /*d480*/  @!P0 PRMT R12, R17, 0x7610, R12 ;  /* 0x00007610110c8816 */ /* 0x008fc6000000000c */
[----:B0-----:R-:W3:Y:S04]  /*d490*/  LDL.LU R15, [R1+0x294] ;  /* 0x00029400010f7983 */ /* 0x001ee80000300800 */
[----:B------:R-:W4:Y:S04]  /*d4a0*/  LDL.LU.S16 R17, [R1+0x2a0] ;  /* 0x0002a00001117983 */ /* 0x000f280000300600 */
[----:B-1----:R-:W3:Y:S04]  /*d4b0*/  LDL.LU R18, [R1+0x598] ;  /* 0x0005980001127983 */ /* 0x002ee80000300800 */
[----:B------:R0:W-:Y:S04]  /*d4c0*/  @!P6 STL.S16 [R1+0x3cc], R19 ;  /* 0x0003cc130100e387 */ /* 0x0001e80000100600 */
[----:B------:R-:W3:Y:S01]  /*d4d0*/  LDL.LU R33, [R1+0x5c0] ;  /* 0x0005c00001217983 */ /* 0x000ee20000300800 */
[----:B--2---:R-:W-:-:S03]  /*d4e0*/  PRMT R16, RZ, 0x7610, R16 ;  /* 0x00007610ff107816 */ /* 0x004fc60000000010 */
[----:B------:R1:W-:Y:S04]  /*d4f0*/  @!P0 STL.S16 [R1+0x2b8], R12 ;  /* 0x0002b80c01008387 */ /* 0x0003e80000100600 */
[----:B------:R2:W-:Y:S04]  /*d500*/  STL.S16 [R1+0x298], R16 ;  /* 0x0002981001007387 */ /* 0x0005e80000100600 */
[----:B0-----:R-:W2:Y:S01]  /*d510*/  LDL.LU R19, [R1+0x59c] ;  /* 0x00059c0001137983 */ /* 0x001ea20000300800 */
[----:B----4-:R-:W-:-:S03]  /*d520*/  @!P0 PRMT R17, R2, 0x7610, R17 ;  /* 0x0000761002118816 */ /* 0x010fc60000000011 */
[----:B-1----:R-:W4:Y:S01]  /*d530*/  LDL.LU R12, [R1+0x290] ;  /* 0x00029000010c7983 */ /* 0x002f220000300800 */
[----:B---3--:R-:W-:-:S03]  /*d540*/  PRMT R18, R16, 0x7610, R18 ;  /* 0x0000761010127816 */ /* 0x008fc60000000012 */
[----:B------:R-:W3:Y:S04]  /*d550*/  LDL.LU R2, [R1+0x288] ;  /* 0x0002880001027983 */ /* 0x000ee80000300800 */
[----:B--2---:R-:W2:Y:S01]  /*d560*/  LDL.S16 R16, [R1+0x29a] ;  /* 0x00029a0001107983 */ /* 0x004ea20000100600 */
[----:B------:R-:W-:-:S03]  /*d570*/  @!P6 PRMT R18, R15, 0x7610, R18 ;  /* 0x000076100f12e816 */ /* 0x000fc60000000012 */
[----:B------:R0:W-:Y:S04]  /*d580*/  @!P0 STL.S16 [R1+0x2a0], R17 ;  /* 0x0002a01101008387 */ /* 0x0001e80000100600 */
[----:B------:R1:W-:Y:S04]  /*d590*/  @!P6 STL.S16 [R1+0x298], R18 ;  /* 0x000298120100e387 */ /* 0x0003e80000100600 */
[----:B------:R-:W-:Y:S04]  /*d5a0*/  STL [R1+0x1bc], R15 ;  /* 0x0001bc0f01007387 */ /* 0x000fe80000100800 */
[----:B0-----:R-:W3:Y:S04]  /*d5b0*/  LDL.LU R17, [R1+0x28c] ;  /* 0x00028c0001117983 */ /* 0x001ee80000300800 */
[----:B-1----:R-:W3:Y:S01]  /*d5c0*/  LDL.LU R18, [R1+0x590] ;  /* 0x0005900001127983 */ /* 0x002ee20000300800 */
[----:B--2---:R-:W-:-:S05]  /*d5d0*/  @!P6 PRMT R16, R15, 0x7632, R16 ;  /* 0x000076320f10e816 */ /* 0x004fca0000000010 */
[----:B------:R0:W-:Y:S04]  /*d5e0*/  @!P6 STL.S16 [R1+0x29a], R16 ;  /* 0x00029a100100e387 */ /* 0x0001e80000100600 */
[----:B0-----:R-:W2:Y:S04]  /*d5f0*/  LDL.LU R16, [R1+0x58c] ;  /* 0x00058c0001107983 */ /* 0x001ea80000300800 */
[----:B------:R-:W4:Y:S04]  /*d600*/  LDL.LU R15, [R1+0x588] ;  /* 0x00058800010f7983 */ /* 0x000f280000300800 */
[----:B------:R-:W-:Y:S01]  /*d610*/  STL.S16 [R1+0x3d2], RZ ;  /* 0x0003d2ff01007387 */ /* 0x000fe20000100600 */
[----:B------:R-:W-:-:S02]  /*d620*/  LOP3.LUT P5, RZ, R5, 0x2000, RZ, 0xc0, !PT ;  /* 0x0000200005ff7812 */ /* 0x000fc400078ac0ff */
[----:B----4-:R-:W-:-:S04]  /*d630*/  PRMT R15, RZ, 0x7610, R15 ;  /* 0x00007610ff0f7816 */ /* 0x010fc8000000000f */
[----:B--2---:R-:W-:Y:S01]  /*d640*/  PRMT R16, R15, 0x7610, R16 ;  /* 0x000076100f107816 */ /* 0x004fe20000000010 */
[----:B------:R0:W-:Y:S04]  /*d650*/  STL.S16 [R1+0x3d0], R15 ;  /* 0x0003d00f01007387 */ /* 0x0001e80000100600 */
[----:B0-----:R-:W2:Y:S02]  /*d660*/  LDL.S16 R15, [R1+0x3d2] ;  /* 0x0003d200010f7983 */ /* 0x001ea40000100600 */
[C---:B------:R-:W-:Y:S02]  /*d670*/  @!P5 PRMT R16, R12.reuse, 0x7610, R16 ;  /* 0x000076100c10d816 */ /* 0x040fe40000000010 */
[----:B------:R0:W-:Y:S01]  /*d680*/  STL [R1+0xc0], R12 ;  /* 0x0000c00c01007387 */ /* 0x0001e20000100800 */
[----:B--2---:R-:W-:-:S03]  /*d690*/  @!P5 PRMT R15, R12, 0x7632, R15 ;  /* 0x000076320c0fd816 */ /* 0x004fc6000000000f */
[----:B0-----:R-:W2:Y:S04]  /*d6a0*/  LDL.LU R12, [R1+0x57c] ;  /* 0x00057c00010c7983 */ /* 0x001ea80000300800 */
[----:B------:R0:W-:Y:S04]  /*d6b0*/  @!P5 STL.S16 [R1+0x3d2], R15 ;  /* 0x0003d20f0100d387 */ /* 0x0001e80000100600 */
[----:B0-----:R-:W4:Y:S04]  /*d6c0*/  LDL.LU R15, [R1+0x580] ;  /* 0x00058000010f7983 */ /* 0x001f280000300800 */
[----:B------:R-:W-:Y:S01]  /*d6d0*/  STL.S16 [R1+0x292], RZ ;  /* 0x000292ff01007387 */ /* 0x000fe20000100600 */
[----:B--2---:R-:W-:-:S05]  /*d6e0*/  PRMT R12, RZ, 0x7610, R12 ;  /* 0x00007610ff0c7816 */ /* 0x004fca000000000c */
[----:B------:R0:W-:Y:S01]  /*d6f0*/  STL.S16 [R1+0x290], R12 ;  /* 0x0002900c01007387 */ /* 0x0001e20000100600 */
[----:B----4-:R-:W-:-:S03]  /*d700*/  PRMT R15, R12, 0x7610, R15 ;  /* 0x000076100c0f7816 */ /* 0x010fc6000000000f */
[----:B0-----:R-:W2:Y:S01]  /*d710*/  LDL.S16 R12, [R1+0x292] ;  /* 0x00029200010c7983 */ /* 0x001ea20000100600 */
[----:B---3--:R-:W-:-:S05]  /*d720*/  @!P5 PRMT R15, R17, 0x7610, R15 ;  /* 0x00007610110fd816 */ /* 0x008fca000000000f */
[----:B------:R0:W-:Y:S04]  /*d730*/  @!P5 STL.S16 [R1+0x290], R15 ;  /* 0x0002900f0100d387 */ /* 0x0001e80000100600 */
[----:B------:R1:W-:Y:S04]  /*d740*/  STL [R1+0x1c0], R17 ;  /* 0x0001c01101007387 */ /* 0x0003e80000100800 */
[----:B0-----:R-:W3:Y:S04]  /*d750*/  LDL.LU R15, [R1+0x578] ;  /* 0x00057800010f7983 */ /* 0x001ee80000300800 */
[----:B------:R-:W-:Y:S01]  /*d760*/  STL.S16 [R1+0x28c], RZ ;  /* 0x00028cff01007387 */ /* 0x000fe20000100600 */
[----:B--2---:R-:W-:-:S05]  /*d770*/  @!P5 PRMT R12, R17, 0x7632, R12 ;  /* 0x00007632110cd816 */ /* 0x004fca000000000c */
[----:B------:R0:W-:Y:S01]  /*d780*/  @!P5 STL.S16 [R1+0x292], R12 ;  /* 0x0002920c0100d387 */ /* 0x0001e20000100600 */
[----:B-1----:R-:W-:-:S03]  /*d790*/  MOV R17, R3 ;  /* 0x0000000300117202 */ /* 0x002fc60000000f00 */
[----:B------:R-:W2:Y:S04]  /*d7a0*/  LDL.LU.S16 R3, [R1+0x28c] ;  /* 0x00028c0001037983 */ /* 0x000ea80000300600 */
[----:B0-----:R-:W4:Y:S01]  /*d7b0*/  LDL.LU R12, [R1+0x574] ;  /* 0x00057400010c7983 */ /* 0x001f220000300800 */
[----:B------:R-:W-:Y:S02]  /*d7c0*/  LOP3.LUT P1, RZ, R5, 0x1000, RZ, 0xc0, !PT ;  /* 0x0000100005ff7812 */ /* 0x000fe4000782c0ff */
[----:B---3--:R-:W-:Y:S01]  /*d7d0*/  PRMT R15, RZ, 0x7610, R15 ;  /* 0x00007610ff0f7816 */ /* 0x008fe2000000000f */
[----:B------:R0:W-:Y:S10]  /*d7e0*/  STL [R1+0xc4], R2 ;  /* 0x0000c40201007387 */ /* 0x0001f40000100800 */
[----:B--2---:R-:W-:-:S02]  /*d7f0*/  @!P1 PRMT R3, R2, 0x7610, R3 ;  /* 0x0000761002039816 */ /* 0x004fc40000000003 */
[----:B----4-:R-:W-:-:S04]  /*d800*/  PRMT R12, R15, 0x7610, R12 ;  /* 0x000076100f0c7816 */ /* 0x010fc8000000000c */
[----:B------:R-:W-:Y:S02]  /*d810*/  @!P1 PRMT R12, R2, 0x7632, R12 ;  /* 0x00007632020c9816 */ /* 0x000fe4000000000c */
[----:B0-----:R-:W2:Y:S04]  /*d820*/  LDL.LU R2, [R1+0x568] ;  /* 0x0005680001027983 */ /* 0x001ea80000300800 */
[----:B------:R-:W-:Y:S01]  /*d830*/  STL.S16 [R1+0x3dc], RZ ;  /* 0x0003dcff01007387 */ /* 0x000fe20000100600 */
[----:B------:R-:W-:Y:S02]  /*d840*/  LOP3.LUT P0, RZ, R5, 0x800, RZ, 0xc0, !PT ;  /* 0x0000080005ff7812 */ /* 0x000fe4000780c0ff */
[----:B--2---:R-:W-:-:S04]  /*d850*/  PRMT R2, RZ, 0x7610, R2 ;  /* 0x00007610ff027816 */ /* 0x004fc80000000002 */
[----:B------:R-:W-:Y:S01]  /*d860*/  PRMT R34, R2, 0x7610, R34 ;  /* 0x0000761002227816 */ /* 0x000fe20000000022 */
[----:B------:R0:W-:Y:S04]  /*d870*/  STL.S16 [R1+0x3d8], R2 ;  /* 0x0003d80201007387 */ /* 0x0001e80000100600 */
[----:B0-----:R-:W2:Y:S04]  /*d880*/  LDL.LU.S16 R2, [R1+0x3dc] ;  /* 0x0003dc0001027983 */ /* 0x001ea80000300600 */
[----:B------:R0:W-:Y:S04]  /*d890*/  STL.S16 [R1+0x3d4], R15 ;  /* 0x0003d40f01007387 */ /* 0x0001e80000100600 */
[----:B0-----:R-:W3:Y:S04]  /*d8a0*/  LDL.LU R15, [R1+0x570] ;  /* 0x00057000010f7983 */ /* 0x001ee80000300800 */
[----:B------:R0:W-:Y:S04]  /*d8b0*/  @!P1 STL.S16 [R1+0x3d4], R12 ;  /* 0x0003d40c01009387 */ /* 0x0001e80000100600 */
[----:B0-----:R-:W4:Y:S01]  /*d8c0*/  LDL.LU R12, [R1+0x56c] ;  /* 0x00056c00010c7983 */ /* 0x001f220000300800 */
[----:B--2---:R-:W-:-:S05]  /*d8d0*/  @!P0 PRMT R2, R20, 0x7632, R2 ;  /* 0x0000763214028816 */ /* 0x004fca0000000002 */
[----:B------:R0:W-:Y:S04]  /*d8e0*/  @!P0 STL.S16 [R1+0x3dc], R2 ;  /* 0x0003dc0201008387 */ /* 0x0001e80000100600 */
[----:B0-----:R-:W2:Y:S04]  /*d8f0*/  LDL.LU R2, [R1+0x560] ;  /* 0x0005600001027983 */ /* 0x001ea80000300800 */
[----:B------:R0:W-:Y:S04]  /*d900*/  @!P1 STL.S16 [R1+0x28c], R3 ;  /* 0x00028c0301009387 */ /* 0x0001e80000100600 */
[----:B------:R-:W-:Y:S04]  /*d910*/  STL.S16 [R1+0x3e4], RZ ;  /* 0x0003e4ff01007387 */ /* 0x000fe80000100600 */
[----:B0-----:R-:W3:Y:S01]  /*d920*/  LDL.LU R3, [R1+0x268] ;  /* 0x0002680001037983 */ /* 0x001ee20000300800 */
[----:B----4-:R-:W-:-:S03]  /*d930*/  PRMT R12, RZ, 0x7610, R12 ;  /* 0x00007610ff0c7816 */ /* 0x010fc6000000000c */
[----:B------:R-:W-:Y:S01]  /*d940*/  STL.S16 [R1+0x3d6], RZ ;  /* 0x0003d6ff01007387 */ /* 0x000fe20000100600 */
[----:B------:R-:W-:-:S03]  /*d950*/  PRMT R36, R12, 0x7610, R36 ;  /* 0x000076100c247816 */ /* 0x000fc60000000024 */
[----:B------:R0:W-:Y:S04]  /*d960*/  STL.S16 [R1+0x28e], R12 ;  /* 0x00028e0c01007387 */ /* 0x0001e80000100600 */
[----:B0-----:R-:W4:Y:S01]  /*d970*/  LDL.S16 R12, [R1+0x3d6] ;  /* 0x0003d600010c7983 */ /* 0x001f220000100600 */
[----:B--2---:R-:W-:-:S04]  /*d980*/  PRMT R2, RZ, 0x7610, R2 ;  /* 0x00007610ff027816 */ /* 0x004fc80000000002 */
[----:B---3--:R-:W-:Y:S01]  /*d990*/  PRMT R15, R2, 0x7610, R15 ;  /* 0x00007610020f7816 */ /* 0x008fe2000000000f */
[----:B------:R0:W-:Y:S04]  /*d9a0*/  STL.S16 [R1+0x3e0], R2 ;  /* 0x0003e00201007387 */ /* 0x0001e80000100600 */
[----:B0-----:R-:W2:Y:S01]  /*d9b0*/  LDL.LU.S16 R2, [R1+0x3e4] ;  /* 0x0003e40001027983 */ /* 0x001ea20000300600 */
[----:B------:R-:W-:-:S13]  /*d9c0*/  LOP3.LUT P6, RZ, R5, 0x400, RZ, 0xc0, !PT ;  /* 0x0000040005ff7812 */ /* 0x000fda00078cc0ff */
[----:B------:R-:W-:-:S05]  /*d9d0*/  @!P6 PRMT R15, R3, 0x7610, R15 ;  /* 0x00007610030fe816 */ /* 0x000fca000000000f */
[----:B------:R0:W-:Y:S01]  /*d9e0*/  @!P6 STL.S16 [R1+0x3e0], R15 ;  /* 0x0003e00f0100e387 */ /* 0x0001e20000100600 */
[----:B------:R-:W-:-:S03]  /*d9f0*/  @!P0 PRMT R34, R20, 0x7610, R34 ;  /* 0x0000761014228816 */ /* 0x000fc60000000022 */
[----:B0-----:R-:W3:Y:S04]  /*da00*/  LDL.LU R15, [R1+0x558] ;  /* 0x00055800010f7983 */ /* 0x001ee80000300800 */
[----:B------:R-:W-:Y:S04]  /*da10*/  STL [R1+0xcc], R3 ;  /* 0x0000cc0301007387 */ /* 0x000fe80000100800 */
[----:B------:R-:W-:Y:S04]  /*da20*/  STL.S16 [R1+0x3e2], RZ ;  /* 0x0003e2ff01007387 */ /* 0x000fe80000100600 */
[----:B------:R0:W-:Y:S04]  /*da30*/  STL [R1+0xc8], R20 ;  /* 0x0000c81401007387 */ /* 0x0001e80000100800 */
[----:B------:R-:W-:Y:S01]  /*da40*/  STL.S16 [R1+0x3da], RZ ;  /* 0x0003daff01007387 */ /* 0x000fe20000100600 */
[----:B------:R-:W-:-:S03]  /*da50*/  @!P1 PRMT R36, R8, 0x7610, R36 ;  /* 0x0000761008249816 */ /* 0x000fc60000000024 */
[----:B0-----:R-:W3:Y:S01]  /*da60*/  LDL.S16 R20, [R1+0x3da] ;  /* 0x0003da0001147983 */ /* 0x001ee20000100600 */
[----:B----4-:R-:W-:-:S03]  /*da70*/  @!P1 PRMT R12, R8, 0x7632, R12 ;  /* 0x00007632080c9816 */ /* 0x010fc6000000000c */
[----:B------:R0:W-:Y:S04]  /*da80*/  @!P1 STL.S16 [R1+0x28e], R36 ;  /* 0x00028e2401009387 */ /* 0x0001e80000100600 */
[----:B------:R1:W-:Y:S01]  /*da90*/  STL [R1+0x1c4], R8 ;  /* 0x0001c40801007387 */ /* 0x0003e20000100800 */
[----:B0-----:R-:W-:-:S03]  /*daa0*/  MOV R36, R9 ;  /* 0x0000000900247202 */ /* 0x001fc60000000f00 */
[----:B-1----:R-:W4:Y:S01]  /*dab0*/  LDL.LU.64 R8, [R1+0x2b0] ;  /* 0x0002b00001087983 */ /* 0x002f220000300a00 */
[----:B--2---:R-:W-:-:S03]  /*dac0*/  @!P6 PRMT R2, R3, 0x7632, R2 ;  /* 0x000076320302e816 */ /* 0x004fc60000000002 */
[----:B------:R-:W2:Y:S04]  /*dad0*/  LDL.S16 R3, [R1+0x3e2] ;  /* 0x0003e20001037983 */ /* 0x000ea80000100600 */
[----:B------:R0:W-:Y:S04]  /*dae0*/  @!P6 STL.S16 [R1+0x3e4], R2 ;  /* 0x0003e4020100e387 */ /* 0x0001e80000100600 */
[----:B0-----:R-:W4:Y:S04]  /*daf0*/  LDL.LU R2, [R1+0x554] ;  /* 0x0005540001027983 */ /* 0x001f280000300800 */
[----:B------:R0:W-:Y:S01]  /*db00*/  @!P1 STL.S16 [R1+0x3d6], R12 ;  /* 0x0003d60c01009387 */ /* 0x0001e20000100600 */
[----:B------:R-:W-:-:S02]  /*db10*/  LOP3.LUT P1, RZ, R0, 0x10000000, RZ, 0xc0, !PT ;  /* 0x1000000000ff7812 */ /* 0x000fc4000782c0ff */
[----:B---3--:R-:W-:Y:S01]  /*db20*/  PRMT R15, RZ, 0x7610, R15 ;  /* 0x00007610ff0f7816 */ /* 0x008fe2000000000f */
[----:B------:R-:W-:Y:S04]  /*db30*/  STL [R1+0x1cc], R31 ;  /* 0x0001cc1f01007387 */ /* 0x000fe80000100800 */
[----:B0-----:R-:W3:Y:S01]  /*db40*/  LDL.LU R12, [R1+0x564] ;  /* 0x00056400010c7983 */ /* 0x001ee20000300800 */
[----:B------:R-:W-:-:S05]  /*db50*/  @!P0 PRMT R20, R13, 0x7610, R20 ;  /* 0x000076100d148816 */ /* 0x000fca0000000014 */
[----:B------:R0:W-:Y:S04]  /*db60*/  @!P0 STL.S16 [R1+0x3da], R20 ;  /* 0x0003da1401008387 */ /* 0x0001e80000100600 */
[----:B0-----:R-:W3:Y:S01]  /*db70*/  LDL.LU R20, [R1+0x55c] ;  /* 0x00055c0001147983 */ /* 0x001ee20000300800 */
[----:B--2---:R-:W-:Y:S02]  /*db80*/  @!P6 PRMT R3, R31, 0x7610, R3 ;  /* 0x000076101f03e816 */ /* 0x004fe40000000003 */
[----:B----4-:R-:W-:-:S04]  /*db90*/  PRMT R2, R15, 0x7610, R2 ;  /* 0x000076100f027816 */ /* 0x010fc80000000002 */
[----:B------:R-:W-:Y:S01]  /*dba0*/  @!P6 PRMT R2, R31, 0x7632, R2 ;  /* 0x000076321f02e816 */ /* 0x000fe20000000002 */
[----:B------:R-:W-:-:S06]  /*dbb0*/  HFMA2 R31, -RZ, RZ, 0, 0 ;  /* 0x00000000ff1f7431 */ /* 0x000fcc00000001ff */
[----:B------:R0:W2:Y:S04]  /*dbc0*/  @!P1 LDG.E R31, desc[UR10][R8.64] ;  /* 0x0000000a081f9981 */ /* 0x0000a8000c1e1900 */
[----:B------:R-:W0:Y:S01]  /*dbd0*/  LDL.LU.64 R8, [R1+0x548] ;  /* 0x0005480001087983 */ /* 0x000e220000300a00 */
[----:B------:R-:W-:-:S03]  /*dbe0*/  PRMT R35, RZ, 0x7610, R35 ;  /* 0x00007610ff237816 */ /* 0x000fc60000000023 */
[----:B------:R1:W-:Y:S01]  /*dbf0*/  @!P0 STL.S16 [R1+0x3d8], R34 ;  /* 0x0003d82201008387 */ /* 0x0003e20000100600 */
[----:B---3--:R-:W-:-:S03]  /*dc00*/  PRMT R12, R35, 0x7610, R12 ;  /* 0x00007610230c7816 */ /* 0x008fc6000000000c */
[----:B-1----:R-:W3:Y:S01]  /*dc10*/  LDL.LU R34, [R1+0x24c] ;  /* 0x00024c0001227983 */ /* 0x002ee20000300800 */
[----:B------:R-:W-:-:S05]  /*dc20*/  PRMT R20, RZ, 0x7610, R20 ;  /* 0x00007610ff147816 */ /* 0x000fca0000000014 */
[----:B------:R-:W-:Y:S01]  /*dc30*/  STL.S16 [R1+0x2b6], R20 ;  /* 0x0002b61401007387 */ /* 0x000fe20000100600 */
[----:B------:R-:W-:-:S03]  /*dc40*/  @!P0 PRMT R12, R13, 0x7632, R12 ;  /* 0x000076320d0c8816 */ /* 0x000fc6000000000c */
[----:B------:R1:W-:Y:S04]  /*dc50*/  STL.S16 [R1+0x3e6], R15 ;  /* 0x0003e60f01007387 */ /* 0x0003e80000100600 */
[----:B------:R-:W-:Y:S04]  /*dc60*/  STL.S16 [R1+0x3de], R35 ;  /* 0x0003de2301007387 */ /* 0x000fe80000100600 */
[----:B-1----:R-:W4:Y:S04]  /*dc70*/  LDL.LU R15, [R1+0x550] ;  /* 0x00055000010f7983 */ /* 0x002f280000300800 */
[----:B------:R-:W-:Y:S04]  /*dc80*/  @!P0 STL.S16 [R1+0x3de], R12 ;  /* 0x0003de0c01008387 */ /* 0x000fe80000100600 */
[----:B------:R1:W-:Y:S01]  /*dc90*/  STL [R1+0x1c8], R13 ;  /* 0x0001c80d01007387 */ /* 0x0003e20000100800 */
[----:B0-----:R-:W-:-:S03]  /*dca0*/  PRMT R8, R20, 0x7610, R8 ;  /* 0x0000761014087816 */ /* 0x001fc60000000008 */
[----:B-1----:R-:W2:Y:S04]  /*dcb0*/  LDL.LU.64 R12, [R1+0x2a8] ;  /* 0x0002a800010c7983 */ /* 0x002ea80000300a00 */
[----:B------:R-:W2:Y:S04]  /*dcc0*/  LDL.LU R20, [R1+0x544] ;  /* 0x0005440001147983 */ /* 0x000ea80000300800 */
[----:B------:R-:W-:Y:S01]  /*dcd0*/  @!P5 STL.S16 [R1+0x3d0], R16 ;  /* 0x0003d0100100d387 */ /* 0x000fe20000100600 */
[----:B------:R-:W-:Y:S02]  /*dce0*/  LOP3.LUT P5, RZ, R5, 0x200, RZ, 0xc0, !PT ;  /* 0x0000020005ff7812 */ /* 0x000fe400078ac0ff */
[----:B------:R-:W-:Y:S01]  /*dcf0*/  PRMT R9, RZ, 0x7610, R9 ;  /* 0x00007610ff097816 */ /* 0x000fe20000000009 */
[----:B------:R-:W-:Y:S04]  /*dd00*/  STL.S16 [R1+0x3e8], RZ ;  /* 0x0003e8ff01007387 */ /* 0x000fe80000100600 */
[----:B------:R-:W-:Y:S04]  /*dd10*/  STL.S16 [R1+0x2b4], R9 ;  /* 0x0002b40901007387 */ /* 0x000fe80000100600 */
[----:B------:R-:W-:Y:S04]  /*dd20*/  @!P6 STL.S16 [R1+0x3e6], R2 ;  /* 0x0003e6020100e387 */ /* 0x000fe80000100600 */
[----:B------:R0:W-:Y:S04]  /*dd30*/  @!P6 STL.S16 [R1+0x3e2], R3 ;  /* 0x0003e2030100e387 */ /* 0x0001e80000100600 */
[----:B------:R-:W-:Y:S04]  /*dd40*/  STL.S16 [R1+0x2ae], RZ ;  /* 0x0002aeff01007387 */ /* 0x000fe80000100600 */
[----:B------:R-:W-:Y:S04]  /*dd50*/  STL [R1+0xd0], R14 ;  /* 0x0000d00e01007387 */ /* 0x000fe80000100800 */
[----:B0-----:R-:W2:Y:S04]  /*dd60*/  LDL.LU.64 R2, [R1+0x280] ;  /* 0x0002800001027983 */ /* 0x001ea80000300a00 */
[----:B------:R-:W-:Y:S01]  /*dd70*/  STL.S16 [R1+0x3ec], RZ ;  /* 0x0003ecff01007387 */ /* 0x000fe20000100600 */
[----:B----4-:R-:W-:-:S03]  /*dd80*/  PRMT R15, R9, 0x7610, R15 ;  /* 0x00007610090f7816 */ /* 0x010fc6000000000f */
[----:B------:R-:W4:Y:S01]  /*dd90*/  LDL.LU R35, [R1+0x250] ;  /* 0x0002500001237983 */ /* 0x000f220000300800 */
[----:B------:R-:W-:-:S03]  /*dda0*/  @!P5 PRMT R15, R14, 0x7610, R15 ;  /* 0x000076100e0fd816 */ /* 0x000fc6000000000f */
[----:B------:R-:W4:Y:S04]  /*ddb0*/  LDL.LU.S16 R9, [R1+0x3e8] ;  /* 0x0003e80001097983 */ /* 0x000f280000300600 */
[----:B------:R0:W-:Y:S01]  /*ddc0*/  @!P5 STL.S16 [R1+0x2b4], R15 ;  /* 0x0002b40f0100d387 */ /* 0x0001e20000100600 */
[----:B------:R-:W-:-:S03]  /*ddd0*/  LOP3.LUT P0, RZ, R5, 0x100, RZ, 0xc0, !PT ;  /* 0x0000010005ff7812 */ /* 0x000fc6000780c0ff */
[----:B---3--:R-:W-:Y:S04]  /*dde0*/  STL [R1+0x1d0], R34 ;  /* 0x0001d02201007387 */ /* 0x008fe80000100800 */
[----:B------:R-:W-:Y:S04]  /*ddf0*/  STL.S16 [R1+0x3ee], RZ ;  /* 0x0003eeff01007387 */ /* 0x000fe80000100600 */
[----:B0-----:R-:W3:Y:S01]  /*de00*/  LDL.LU R15, [R1+0x53c] ;  /* 0x00053c00010f7983 */ /* 0x001ee20000300800 */
[----:B--2---:R-:W-:Y:S02]  /*de10*/  PRMT R20, RZ, 0x7610, R20 ;  /* 0x00007610ff147816 */ /* 0x004fe40000000014 */
[----:B------:R-:W-:-:S02]  /*de20*/  PRMT R33, RZ, 0x7610, R33 ;  /* 0x00007610ff217816 */ /* 0x000fc40000000021 */
[----:B------:R-:W-:Y:S01]  /*de30*/  PRMT R4, RZ, 0x7610, R4 ;  /* 0x00007610ff047816 */ /* 0x000fe20000000004 */
[----:B------:R-:W-:Y:S01]  /*de40*/  STL [R1+0x1d8], R36 ;  /* 0x0001d82401007387 */ /* 0x000fe20000100800 */
[----:B------:R-:W-:-:S03]  /*de50*/  PRMT R32, R20, 0x7610, R32 ;  /* 0x0000761014207816 */ /* 0x000fc60000000020 */
[----:B------:R-:W2:Y:S01]  /*de60*/  LDL.LU R16, [R1+0x584] ;  /* 0x0005840001107983 */ /* 0x000ea20000300800 */
[----:B------:R-:W-:-:S03]  /*de70*/  @!P5 PRMT R32, R34, 0x7632, R32 ;  /* 0x000076322220d816 */ /* 0x000fc60000000020 */
[----:B------:R-:W-:Y:S04]  /*de80*/  STL.S16 [R1+0x3ea], R20 ;  /* 0x0003ea1401007387 */ /* 0x000fe80000100600 */
[----:B------:R0:W-:Y:S01]  /*de90*/  @!P5 STL.S16 [R1+0x3ea], R32 ;  /* 0x0003ea200100d387 */ /* 0x0001e20000100600 */
[----:B------:R-:W-:Y:S02]  /*dea0*/  @!P5 PRMT R8, R34, 0x7610, R8 ;  /* 0x000076102208d816 */ /* 0x000fe40000000008 */
[----:B----4-:R-:W-:Y:S01]  /*deb0*/  @!P5 PRMT R9, R14, 0x7632, R9 ;  /* 0x000076320e09d816 */ /* 0x010fe20000000009 */
[----:B------:R-:W-:Y:S01]  /*dec0*/  STL [R1+0xd4], R35 ;  /* 0x0000d42301007387 */ /* 0x000fe20000100800 */
[----:B0-----:R-:W-:-:S03]  /*ded0*/  MOV R32, RZ ;  /* 0x000000ff00207202 */ /* 0x001fc60000000f00 */
[----:B------:R-:W4:Y:S04]  /*dee0*/  LDL.LU.S16 R14, [R1+0x3ec] ;  /* 0x0003ec00010e7983 */ /* 0x000f280000300600 */
[----:B------:R0:W2:Y:S01]  /*def0*/  @!P1 LDG.E R32, desc[UR10][R12.64] ;  /* 0x0000000a0c209981 */ /* 0x0000a2000c1e1900 */
[----:B------:R-:W-:Y:S02]  /*df00*/  LOP3.LUT P6, RZ, R5, 0x80, RZ, 0xc0, !PT ;  /* 0x0000008005ff7812 */ /* 0x000fe400078cc0ff */
[----:B------:R-:W-:Y:S01]  /*df10*/  @!P1 PRMT R4, R31, 0x7632, R4 ;  /* 0x000076321f049816 */ /* 0x000fe20000000004 */
[----:B------:R-:W2:Y:S04]  /*df20*/  LDL.LU R20, [R1+0x540] ;  /* 0x0005400001147983 */ /* 0x000ea80000300800 */
[----:B------:R-:W0:Y:S01]  /*df30*/  LDL.LU R12, [R1+0x538] ;  /* 0x00053800010c7983 */ /* 0x000e220000300800 */
[----:B------:R-:W-:-:S03]  /*df40*/  HFMA2 R34, -RZ, RZ, 0, 0 ;  /* 0x00000000ff227431 */ /* 0x000fc600000001ff */
[----:B------:R-:W-:Y:S04]  /*df50*/  @!P5 STL.S16 [R1+0x2b6], R8 ;  /* 0x0002b6080100d387 */ /* 0x000fe80000100600 */
[----:B------:R1:W-:Y:S04]  /*df60*/  @!P5 STL.S16 [R1+0x3e8], R9 ;  /* 0x0003e8090100d387 */ /* 0x0003e80000100600 */
[----:B------:R2:W2:Y:S04]  /*df70*/  @!P2 LDG.E R34, desc[UR10][R2.64] ;  /* 0x0000000a0222a981 */ /* 0x0004a8000c1e1900 */
[----:B------:R-:W2:Y:S04]  /*df80*/  LDL.S16 R13, [R1+0x3ee] ;  /* 0x0003ee00010d7983 */ /* 0x000ea80000100600 */
[----:B-1----:R-:W2:Y:S04]  /*df90*/  LDL.LU.64 R8, [R1+0x278] ;  /* 0x0002780001087983 */ /* 0x002ea80000300a00 */
[----:B------:R-:W2:Y:S01]  /*dfa0*/  LDL.LU.64 R2, [R1+0x520] ;  /* 0x0005200001027983 */ /* 0x000ea20000300a00 */
[----:B0-----:R-:W-:-:S04]  /*dfb0*/  PRMT R12, RZ, 0x7610, R12 ;  /* 0x00007610ff0c7816 */ /* 0x001fc8000000000c */
[----:B---3--:R-:W-:Y:S01]  /*dfc0*/  PRMT R15, R12, 0x7610, R15 ;  /* 0x000076100c0f7816 */ /* 0x008fe2000000000f */
[----:B------:R0:W-:Y:S04]  /*dfd0*/  STL.S16 [R1+0x2ac], R12 ;  /* 0x0002ac0c01007387 */ /* 0x0001e80000100600 */
[----:B0-----:R-:W3:Y:S01]  /*dfe0*/  LDL.S16 R12, [R1+0x2ae] ;  /* 0x0002ae00010c7983 */ /* 0x001ee20000100600 */
[C---:B------:R-:W-:Y:S02]  /*dff0*/  @!P0 PRMT R15, R35.reuse, 0x7610, R15 ;  /* 0x00007610230f8816 */ /* 0x040fe4000000000f */
[----:B----4-:R-:W-:Y:S02]  /*e000*/  @!P0 PRMT R14, R35, 0x7632, R14 ;  /* 0x00007632230e8816 */ /* 0x010fe4000000000e */
[----:B------:R-:W-:-:S06]  /*e010*/  MOV R35, RZ ;  /* 0x000000ff00237202 */ /* 0x000fcc0000000f00 */
[----:B--2---:R0:W2:Y:S04]  /*e020*/  @!P2 LDG.E R35, desc[UR10][R8.64] ;  /* 0x0000000a0823a981 */ /* 0x0040a8000c1e1900 */
[----:B------:R-:W4:Y:S01]  /*e030*/  LDL.LU.64 R8, [R1+0x508] ;  /* 0x0005080001087983 */ /* 0x000f220000300a00 */
[----:B---3--:R-:W-:-:S05]  /*e040*/  @!P0 PRMT R12, R17, 0x7610, R12 ;  /* 0x00007610110c8816 */ /* 0x008fca000000000c */
[----:B------:R1:W-:Y:S04]  /*e050*/  @!P0 STL.S16 [R1+0x2ae], R12 ;  /* 0x0002ae0c01008387 */ /* 0x0003e80000100600 */
[----:B-1----:R-:W3:Y:S01]  /*e060*/  LDL.LU R12, [R1+0x52c] ;  /* 0x00052c00010c7983 */ /* 0x002ee20000300800 */
[----:B------:R-:W-:-:S05]  /*e070*/  PRMT R2, RZ, 0x7610, R2 ;  /* 0x00007610ff027816 */ /* 0x000fca0000000002 */
[----:B------:R1:W-:Y:S01]  /*e080*/  STL.S16 [R1+0x286], R2 ;  /* 0x0002860201007387 */ /* 0x0003e20000100600 */
[----:B------:R-:W-:Y:S02]  /*e090*/  LOP3.LUT P5, RZ, R5, 0x40, RZ, 0xc0, !PT ;  /* 0x0000004005ff7812 */ /* 0x000fe400078ac0ff */
[----:B---3--:R-:W-:Y:S02]  /*e0a0*/  PRMT R12, R2, 0x7610, R12 ;  /* 0x00007610020c7816 */ /* 0x008fe4000000000c */
[----:B-1----:R-:W3:Y:S09]  /*e0b0*/  LDL.LU R2, [R1+0x51c] ;  /* 0x00051c0001027983 */ /* 0x002ef20000300800 */
[----:B----4-:R-:W-:-:S05]  /*e0c0*/  @!P5 PRMT R33, R8, 0x7632, R33 ;  /* 0x000076320821d816 */ /* 0x010fca0000000021 */
[----:B------:R1:W-:Y:S01]  /*e0d0*/  STL.S16 [R1+0x27e], R33 ;  /* 0x00027e2101007387 */ /* 0x0003e20000100600 */
[----:B0-----:R-:W-:Y:S02]  /*e0e0*/  PRMT R9, RZ, 0x7610, R9 ;  /* 0x00007610ff097816 */ /* 0x001fe40000000009 */
[----:B------:R-:W-:Y:S01]  /*e0f0*/  @!P0 PRMT R13, R17, 0x7632, R13 ;  /* 0x00007632110d8816 */ /* 0x000fe2000000000d */
[----:B-1----:R-:W-:Y:S01]  /*e100*/  HFMA2 R33, -RZ, RZ, 0, 0 ;  /* 0x00000000ff217431 */ /* 0x002fe200000001ff */
[----:B------:R-:W-:-:S03]  /*e110*/  @!P5 PRMT R9, R8, 0x7610, R9 ;  /* 0x000076100809d816 */ /* 0x000fc60000000009 */
[----:B------:R0:W-:Y:S04]  /*e120*/  @!P0 STL.S16 [R1+0x3ee], R13 ;  /* 0x0003ee0d01008387 */ /* 0x0001e80000100600 */
[----:B------:R1:W-:Y:S04]  /*e130*/  STL.S16 [R1+0x27a], R9 ;  /* 0x00027a0901007387 */ /* 0x0003e80000100600 */
[----:B------:R4:W2:Y:S04]  /*e140*/  @!P3 LDG.E R33, desc[UR10][R10.64] ;  /* 0x0000000a0a21b981 */ /* 0x0008a8000c1e1900 */
[----:B0-----:R-:W4:Y:S04]  /*e150*/  LDL.LU R13, [R1+0x528] ;  /* 0x00052800010d7983 */ /* 0x001f280000300800 */
[----:B-1----:R-:W2:Y:S04]  /*e160*/  LDL.LU R9, [R1+0x500] ;  /* 0x0005000001097983 */ /* 0x002ea80000300800 */
[----:B------:R-:W2:Y:S01]  /*e170*/  LDL.LU.64 R10, [R1+0x4f8] ;  /* 0x0004f800010a7983 */ /* 0x000ea20000300a00 */
[----:B---3--:R-:W-:-:S04]  /*e180*/  PRMT R2, RZ, 0x7610, R2 ;  /* 0x00007610ff027816 */ /* 0x008fc80000000002 */
[----:B------:R-:W-:Y:S01]  /*e190*/  PRMT R3, R2, 0x7610, R3 ;  /* 0x0000761002037816 */ /* 0x000fe20000000003 */
[----:B------:R0:W-:Y:S04]  /*e1a0*/  STL.S16 [R1+0x3f2], R2 ;  /* 0x0003f20201007387 */ /* 0x0001e80000100600 */
[----:B0-----:R-:W3:Y:S04]  /*e1b0*/  LDL.LU R2, [R1+0x518] ;  /* 0x0005180001027983 */ /* 0x001ee80000300800 */
[----:B------:R0:W-:Y:S04]  /*e1c0*/  @!P0 STL.S16 [R1+0x2ac], R15 ;  /* 0x0002ac0f01008387 */ /* 0x0001e80000100600 */
[----:B------:R1:W-:Y:S01]  /*e1d0*/  @!P0 STL.S16 [R1+0x3ec], R14 ;  /* 0x0003ec0e01008387 */ /* 0x0003e20000100600 */
[----:B------:R-:W-:-:S03]  /*e1e0*/  LOP3.LUT P0, RZ, R5, 0x20, RZ, 0xc0, !PT ;  /* 0x0000002005ff7812 */ /* 0x000fc6000780c0ff */
[----:B0-----:R-:W3:Y:S01]  /*e1f0*/  LDL.LU R15, [R1+0x534] ;  /* 0x00053400010f7983 */ /* 0x001ee20000300800 */
[----:B----4-:R-:W-:Y:S02]  /*e200*/  PRMT R13, RZ, 0x7610, R13 ;  /* 0x00007610ff0d7816 */ /* 0x010fe4000000000d */
[----:B------:R-:W-:Y:S01]  /*e210*/  @!P6 PRMT R12, R36, 0x7610, R12 ;  /* 0x00007610240ce816 */ /* 0x000fe2000000000c */
[----:B------:R0:W-:Y:S01]  /*e220*/  STL.S16 [R1+0x426], R4 ;  /* 0x0004260401007387 */ /* 0x0001e20000100600 */
[----:B--2---:R-:W-:-:S03]  /*e230*/  PRMT R10, RZ, 0x7610, R10 ;  /* 0x00007610ff0a7816 */ /* 0x004fc6000000000a */
[----:B-1----:R-:W2:Y:S02]  /*e240*/  LDL.LU R14, [R1+0x530] ;  /* 0x00053000010e7983 */ /* 0x002ea40000300800 */
[----:B------:R-:W-:Y:S02]  /*e250*/  @!P0 PRMT R10, R9, 0x7632, R10 ;  /* 0x00007632090a8816 */ /* 0x000fe4000000000a */
[----:B------:R-:W-:Y:S04]  /*e260*/  @!P6 STL.S16 [R1+0x286], R12 ;  /* 0x0002860c0100e387 */ /* 0x000fe80000100600 */
[----:B------:R1:W-:Y:S04]  /*e270*/  STL.S16 [R1+0x3f8], R10 ;  /* 0x0003f80a01007387 */ /* 0x0003e80000100600 */
[----:B0-----:R-:W4:Y:S04]  /*e280*/  LDL.LU R4, [R1+0x494] ;  /* 0x0004940001047983 */ /* 0x001f280000300800 */
[----:B-1----:R-:W2:Y:S01]  /*e290*/  LDL.LU R10, [R1+0x4f0] ;  /* 0x0004f000010a7983 */ /* 0x002ea20000300800 */
[----:B---3--:R-:W-:-:S05]  /*e2a0*/  @!P6 PRMT R13, R2, 0x7632, R13 ;  /* 0x00007632020de816 */ /* 0x008fca000000000d */
[----:B------:R0:W-:Y:S04]  /*e2b0*/  STL.S16 [R1+0x3f0], R13 ;  /* 0x0003f00d01007387 */ /* 0x0001e80000100600 */
[----:B0-----:R-:W3:Y:S01]  /*e2c0*/  LDL.LU.64 R12, [R1+0x258] ;  /* 0x00025800010c7983 */ /* 0x001ee20000300a00 */
[----:B------:R-:W-:-:S03]  /*e2d0*/  PRMT R15, RZ, 0x7610, R15 ;  /* 0x00007610ff0f7816 */ /* 0x000fc6000000000f */
[----:B------:R0:W-:Y:S01]  /*e2e0*/  STL [R1+0xd8], R2 ;  /* 0x0000d80201007387 */ /* 0x0001e20000100800 */
[----:B------:R-:W-:Y:S02]  /*e2f0*/  @!P6 PRMT R15, R2, 0x7610, R15 ;  /* 0x00007610020fe816 */ /* 0x000fe4000000000f */
[----:B------:R-:W-:Y:S02]  /*e300*/  PRMT R11, RZ, 0x7610, R11 ;  /* 0x00007610ff0b7816 */ /* 0x000fe4000000000b */
[----:B0-----:R-:W-:Y:S01]  /*e310*/  MOV R2, RZ ;  /* 0x000000ff00027202 */ /* 0x001fe20000000f00 */
[----:B------:R0:W-:Y:S01]  /*e320*/  STL.S16 [R1+0x284], R15 ;  /* 0x0002840f01007387 */ /* 0x0001e20000100600 */
[----:B------:R-:W-:-:S05]  /*e330*/  @!P6 PRMT R3, R36, 0x7632, R3 ;  /* 0x000076322403e816 */ /* 0x000fca0000000003 */
[----:B------:R1:W-:Y:S04]  /*e340*/  @!P6 STL.S16 [R1+0x3f2], R3 ;  /* 0x0003f2030100e387 */ /* 0x0003e80000100600 */
[----:B0-----:R-:W4:Y:S01]  /*e350*/  LDL.LU R15, [R1+0x514] ;  /* 0x00051400010f7983 */ /* 0x001f220000300800 */
[----:B--2---:R-:W-:-:S03]  /*e360*/  @!P0 PRMT R11, R10, 0x7632, R11 ;  /* 0x000076320a0b8816 */ /* 0x004fc6000000000b */
[----:B-1----:R-:W2:Y:S04]  /*e370*/  LDL.LU R3, [R1+0x510] ;  /* 0x0005100001037983 */ /* 0x002ea80000300800 */
[----:B------:R0:W-:Y:S04]  /*e380*/  STL.S16 [R1+0x3fa], R11 ;  /* 0x0003fa0b01007387 */ /* 0x0001e80000100600 */
[----:B0-----:R-:W2:Y:S04]  /*e390*/  LDL.LU R11, [R1+0x4e8] ;  /* 0x0004e800010b7983 */ /* 0x001ea80000300800 */
[----:B---3--:R0:W3:Y:S04]  /*e3a0*/  @!P3 LDG.E R2, desc[UR10][R12.64] ;  /* 0x0000000a0c02b981 */ /* 0x0080e8000c1e1900 */
[----:B------:R-:W0:Y:S01]  /*e3b0*/  LDL.LU.64 R12, [R1+0x4e0] ;  /* 0x0004e000010c7983 */ /* 0x000e220000300a00 */
[----:B----4-:R-:W-:-:S04]  /*e3c0*/  PRMT R4, RZ, 0x7610, R4 ;  /* 0x00007610ff047816 */ /* 0x010fc80000000004 */
[----:B------:R-:W-:-:S05]  /*e3d0*/  @!P1 PRMT R4, R32, 0x7610, R4 ;  /* 0x0000761020049816 */ /* 0x000fca0000000004 */
[----:B------:R1:W-:Y:S04]  /*e3e0*/  STL.S16 [R1+0x424], R4 ;  /* 0x0004240401007387 */ /* 0x0003e80000100600 */
[----:B-1----:R-:W4:Y:S01]  /*e3f0*/  LDL.LU R4, [R1+0x490] ;  /* 0x0004900001047983 */ /* 0x002f220000300800 */
[----:B------:R-:W-:Y:S02]  /*e400*/  LOP3.LUT P6, RZ, R5, 0x10, RZ, 0xc0, !PT ;  /* 0x0000001005ff7812 */ /* 0x000fe400078cc0ff */
[----:B------:R-:W-:Y:S02]  /*e410*/  PRMT R15, RZ, 0x7610, R15 ;  /* 0x00007610ff0f7816 */ /* 0x000fe4000000000f */
[----:B------:R-:W-:Y:S02]  /*e420*/  PRMT R14, RZ, 0x7610, R14 ;  /* 0x00007610ff0e7816 */ /* 0x000fe4000000000e */
[----:B--2---:R-:W-:-:S02]  /*e430*/  @!P5 PRMT R15, R3, 0x7610, R15 ;  /* 0x00007610030fd816 */ /* 0x004fc4000000000f */
[----:B------:R-:W-:-:S03]  /*e440*/  @!P5 PRMT R14, R3, 0x7632, R14 ;  /* 0x00007632030ed816 */ /* 0x000fc6000000000e */
[----:B------:R-:W-:Y:S04]  /*e450*/  STL.S16 [R1+0x278], R15 ;  /* 0x0002780f01007387 */ /* 0x000fe80000100600 */
[----:B------:R1:W-:Y:S04]  /*e460*/  STL.S16 [R1+0x27c], R14 ;  /* 0x00027c0e01007387 */ /* 0x0003e80000100600 */
[----:B-1----:R-:W2:Y:S01]  /*e470*/  LDL.LU.64 R14, [R1+0x240] ;  /* 0x00024000010e7983 */ /* 0x002ea20000300a00 */
[----:B0-----:R-:W-:-:S04]  /*e480*/  PRMT R12, RZ, 0x7610, R12 ;  /* 0x00007610ff0c7816 */ /* 0x001fc8000000000c */
[----:B------:R-:W-:-:S05]  /*e490*/  @!P6 PRMT R12, R11, 0x7632, R12 ;  /* 0x000076320b0ce816 */ /* 0x000fca000000000c */
[----:B------:R0:W-:Y:S04]  /*e4a0*/  STL.S16 [R1+0x400], R12 ;  /* 0x0004000c01007387 */ /* 0x0001e80000100600 */
[----:B0-----:R-:W3:Y:S01]  /*e4b0*/  LDL.LU R12, [R1+0x4d8] ;  /* 0x0004d800010c7983 */ /* 0x001ee20000300800 */
[----:B----4-:R-:W-:-:S04]  /*e4c0*/  PRMT R4, RZ, 0x7610, R4 ;  /* 0x00007610ff047816 */ /* 0x010fc80000000004 */
[----:B------:R-:W-:-:S05]  /*e4d0*/  @!P2 PRMT R4, R34, 0x7632, R4 ;  /* 0x000076322204a816 */ /* 0x000fca0000000004 */
[----:B------:R0:W-:Y:S01]  /*e4e0*/  STL.S16 [R1+0x430], R4 ;  /* 0x0004300401007387 */ /* 0x0001e20000100600 */
[----:B------:R-:W-:-:S03]  /*e4f0*/  PRMT R20, RZ, 0x7610, R20 ;  /* 0x00007610ff147816 */ /* 0x000fc60000000014 */
[----:B0-----:R-:W4:Y:S01]  /*e500*/  LDL.LU R4, [R1+0x488] ;  /* 0x0004880001047983 */ /* 0x001f220000300800 */
[----:B------:R-:W-:Y:S01]  /*e510*/  HFMA2 R36, -RZ, RZ, 0, 0 ;  /* 0x00000000ff247431 */ /* 0x000fe200000001ff */
[----:B------:R-:W-:Y:S02]  /*e520*/  @!P0 PRMT R20, R10, 0x7610, R20 ;  /* 0x000076100a148816 */ /* 0x000fe40000000014 */
[----:B------:R-:W-:-:S03]  /*e530*/  PRMT R13, RZ, 0x7610, R13 ;  /* 0x00007610ff0d7816 */ /* 0x000fc6000000000d */
[----:B------:R0:W-:Y:S04]  /*e540*/  STL.S16 [R1+0x3f6], R20 ;  /* 0x0003f61401007387 */ /* 0x0001e80000100600 */
[----:B--2---:R1:W2:Y:S04]  /*e550*/  @!P4 LDG.E R36, desc[UR10][R14.64] ;  /* 0x0000000a0e24c981 */ /* 0x0042a8000c1e1900 */
[----:B0-----:R-:W2:Y:S04]  /*e560*/  LDL.LU R20, [R1+0x4ec] ;  /* 0x0004ec0001147983 */ /* 0x001ea80000300800 */
[----:B------:R-:W1:Y:S01]  /*e570*/  LDL.LU.64 R14, [R1+0x4c8] ;  /* 0x0004c800010e7983 */ /* 0x000e620000300a00 */
[----:B---3--:R-:W-:-:S05]  /*e580*/  @!P6 PRMT R13, R12, 0x7632, R13 ;  /* 0x000076320c0de816 */ /* 0x008fca000000000d */
[----:B------:R0:W-:Y:S04]  /*e590*/  STL.S16 [R1+0x402], R13 ;  /* 0x0004020d01007387 */ /* 0x0001e80000100600 */
[----:B0-----:R-:W3:Y:S01]  /*e5a0*/  LDL.LU R13, [R1+0x4d0] ;  /* 0x0004d000010d7983 */ /* 0x001ee20000300800 */
[----:B----4-:R-:W-:-:S04]  /*e5b0*/  PRMT R4, RZ, 0x7610, R4 ;  /* 0x00007610ff047816 */ /* 0x010fc80000000004 */
[----:B------:R-:W-:-:S05]  /*e5c0*/  @!P2 PRMT R4, R35, 0x7610, R4 ;  /* 0x000076102304a816 */ /* 0x000fca0000000004 */
[----:B------:R0:W-:Y:S01]  /*e5d0*/  STL.S16 [R1+0x42e], R4 ;  /* 0x00042e0401007387 */ /* 0x0001e20000100600 */
[----:B------:R-:W-:-:S03]  /*e5e0*/  LOP3.LUT P5, RZ, R5, 0x8, RZ, 0xc0, !PT ;  /* 0x0000000805ff7812 */ /* 0x000fc600078ac0ff */
[----:B0-----:R-:W4:Y:S01]  /*e5f0*/  LDL.LU R4, [R1+0x484] ;  /* 0x0004840001047983 */ /* 0x001f220000300800 */
[----:B--2---:R-:W-:Y:S02]  /*e600*/  PRMT R20, RZ, 0x7610, R20 ;  /* 0x00007610ff147816 */ /* 0x004fe40000000014 */
[----:B-1----:R-:W-:Y:S02]  /*e610*/  PRMT R14, RZ, 0x7610, R14 ;  /* 0x00007610ff0e7816 */ /* 0x002fe4000000000e */
[----:B------:R-:W-:-:S05]  /*e620*/  @!P6 PRMT R20, R12, 0x7610, R20 ;  /* 0x000076100c14e816 */ /* 0x000fca0000000014 */
[----:B------:R0:W-:Y:S04]  /*e630*/  STL.S16 [R1+0x3fe], R20 ;  /* 0x0003fe1401007387 */ /* 0x0001e80000100600 */
[----:B0-----:R-:W2:Y:S01]  /*e640*/  LDL.LU R20, [R1+0x4d4] ;  /* 0x0004d40001147983 */ /* 0x001ea20000300800 */
[----:B---3--:R-:W-:-:S05]  /*e650*/  @!P5 PRMT R14, R13, 0x7632, R14 ;  /* 0x000076320d0ed816 */ /* 0x008fca000000000e */
[----:B------:R0:W-:Y:S04]  /*e660*/  STL.S16 [R1+0x408], R14 ;  /* 0x0004080e01007387 */ /* 0x0001e80000100600 */
[----:B0-----:R-:W3:Y:S01]  /*e670*/  LDL.LU R14, [R1+0x4c0] ;  /* 0x0004c000010e7983 */ /* 0x001ee20000300800 */
[----:B----4-:R-:W-:-:S04]  /*e680*/  PRMT R4, RZ, 0x7610, R4 ;  /* 0x00007610ff047816 */ /* 0x010fc80000000004 */
[----:B------:R-:W-:-:S05]  /*e690*/  @!P3 PRMT R4, R33, 0x7632, R4 ;  /* 0x000076322104b816 */ /* 0x000fca0000000004 */
[----:B------:R0:W-:Y:S04]  /*e6a0*/  STL.S16 [R1+0x438], R4 ;  /* 0x0004380401007387 */ /* 0x0001e80000100600 */
[----:B0-----:R-:W4:Y:S01]  /*e6b0*/  LDL.LU R4, [R1+0x47c] ;  /* 0x00047c0001047983 */ /* 0x001f220000300800 */
[----:B--2---:R-:W-:Y:S02]  /*e6c0*/  PRMT R20, RZ, 0x7610, R20 ;  /* 0x00007610ff147816 */ /* 0x004fe40000000014 */
[----:B------:R-:W-:Y:S02]  /*e6d0*/  PRMT R15, RZ, 0x7610, R15 ;  /* 0x00007610ff0f7816 */ /* 0x000fe4000000000f */
[----:B------:R-:W-:-:S04]  /*e6e0*/  PRMT R16, RZ, 0x7610, R16 ;  /* 0x00007610ff107816 */ /* 0x000fc80000000010 */
[----:B------:R-:W-:Y:S01]  /*e6f0*/  @!P0 PRMT R16, R9, 0x7610, R16 ;  /* 0x0000761009108816 */ /* 0x000fe20000000010 */
[----:B------:R-:W-:Y:S04]  /*e700*/  STL [R1+0x1d4], R17 ;  /* 0x0001d41101007387 */ /* 0x000fe80000100800 */
[----:B------:R0:W-:Y:S04]  /*e710*/  STL.S16 [R1+0x3f4], R16 ;  /* 0x0003f41001007387 */ /* 0x0001e80000100600 */
[----:B0-----:R-:W2:Y:S01]  /*e720*/  LDL.LU.64 R16, [R1+0x228] ;  /* 0x0002280001107983 */ /* 0x001ea20000300a00 */
[----:B------:R-:W-:-:S04]  /*e730*/  PRMT R18, RZ, 0x7610, R18 ;  /* 0x00007610ff127816 */ /* 0x000fc80000000012 */
[----:B------:R-:W-:-:S05]  /*e740*/  @!P6 PRMT R18, R11, 0x7610, R18 ;  /* 0x000076100b12e816 */ /* 0x000fca0000000012 */
[----:B------:R0:W-:Y:S04]  /*e750*/  STL.S16 [R1+0x3fc], R18 ;  /* 0x0003fc1201007387 */ /* 0x0001e80000100600 */
[----:B0-----:R-:W2:Y:S01]  /*e760*/  LDL.LU R18, [R1+0x4dc] ;  /* 0x0004dc0001127983 */ /* 0x001ea20000300800 */
[C---:B---3--:R-:W-:Y:S02]  /*e770*/  @!P5 PRMT R20, R14.reuse, 0x7610, R20 ;  /* 0x000076100e14d816 */ /* 0x048fe40000000014 */
[----:B------:R-:W-:-:S03]  /*e780*/  @!P5 PRMT R15, R14, 0x7632, R15 ;  /* 0x000076320e0fd816 */ /* 0x000fc6000000000f */
[----:B------:R0:W-:Y:S04]  /*e790*/  STL.S16 [R1+0x406], R20 ;  /* 0x0004061401007387 */ /* 0x0001e80000100600 */
[----:B------:R1:W-:Y:S04]  /*e7a0*/  STL.S16 [R1+0x40a], R15 ;  /* 0x00040a0f01007387 */ /* 0x0003e80000100600 */
[----:B0-----:R-:W3:Y:S04]  /*e7b0*/  LDL.LU R20, [R1+0x4bc] ;  /* 0x0004bc0001147983 */ /* 0x001ee80000300800 */
[----:B-1----:R-:W3:Y:S01]  /*e7c0*/  LDL.LU R15, [R1+0x4b8] ;  /* 0x0004b800010f7983 */ /* 0x002ee20000300800 */
[----:B----4-:R-:W-:-:S04]  /*e7d0*/  PRMT R4, RZ, 0x7610, R4 ;  /* 0x00007610ff047816 */ /* 0x010fc80000000004 */
[----:B------:R-:W-:Y:S02]  /*e7e0*/  @!P3 PRMT R4, R2, 0x7632, R4 ;  /* 0x000076320204b816 */ /* 0x000fe40000000004 */
[----:B------:R-:W-:-:S03]  /*e7f0*/  LOP3.LUT P0, RZ, R5, 0x4, RZ, 0xc0, !PT ;  /* 0x0000000405ff7812 */ /* 0x000fc6000780c0ff */
[----:B------:R0:W-:Y:S04]  /*e800*/  STL.S16 [R1+0x43a], R4 ;  /* 0x00043a0401007387 */ /* 0x0001e80000100600 */
[----:B------:R1:W-:Y:S04]  /*e810*/  STL [R1+0xdc], R3 ;  /* 0x0000dc0301007387 */ /* 0x0003e80000100800 */
[----:B0-----:R-:W4:Y:S01]  /*e820*/  LDL.LU R4, [R1+0x474] ;  /* 0x0004740001047983 */ /* 0x001f220000300800 */
[----:B-1----:R-:W-:-:S06]  /*e830*/  MOV R3, RZ ;  /* 0x000000ff00037202 */ /* 0x002fcc0000000f00 */
[----:B--2---:R0:W2:Y:S04]  /*e840*/  @!P4 LDG.E R3, desc[UR10][R16.64] ;  /* 0x0000000a1003c981 */ /* 0x0040a8000c1e1900 */
[----:B------:R-:W0:Y:S01]  /*e850*/  LDL.LU.64 R16, [R1+0x4b0] ;  /* 0x0004b00001107983 */ /* 0x000e220000300a00 */
[----:B------:R-:W-:-:S04]  /*e860*/  PRMT R18, RZ, 0x7610, R18 ;  /* 0x00007610ff127816 */ /* 0x000fc80000000012 */
[----:B------:R-:W-:-:S05]  /*e870*/  @!P5 PRMT R18, R13, 0x7610, R18 ;  /* 0x000076100d12d816 */ /* 0x000fca0000000012 */
[----:B------:R1:W-:Y:S04]  /*e880*/  STL.S16 [R1+0x404], R18 ;  /* 0x0004041201007387 */ /* 0x0003e80000100600 */
[----:B-1----:R-:W2:Y:S01]  /*e890*/  LDL.LU R18, [R1+0x4c4] ;  /* 0x0004c40001127983 */ /* 0x002ea20000300800 */
[----:B---3--:R-:W-:-:S04]  /*e8a0*/  PRMT R20, RZ, 0x7610, R20 ;  /* 0x00007610ff147816 */ /* 0x008fc80000000014 */
[----:B------:R-:W-:-:S05]  /*e8b0*/  @!P0 PRMT R20, R15, 0x7632, R20 ;  /* 0x000076320f148816 */ /* 0x000fca0000000014 */
[----:B------:R1:W-:Y:S04]  /*e8c0*/  STL.S16 [R1+0x410], R20 ;  /* 0x0004101401007387 */ /* 0x0003e80000100600 */
[----:B-1----:R-:W3:Y:S01]  /*e8d0*/  LDL.LU R20, [R1+0x4a4] ;  /* 0x0004a40001147983 */ /* 0x002ee20000300800 */
[----:B------:R-:W-:-:S04]  /*e8e0*/  PRMT R6, RZ, 0x7610, R6 ;  /* 0x00007610ff067816 */ /* 0x000fc80000000006 */
[----:B------:R-:W-:Y:S02]  /*e8f0*/  @!P2 PRMT R6, R34, 0x7610, R6 ;  /* 0x000076102206a816 */ /* 0x000fe40000000006 */
[----:B----4-:R-:W-:-:S04]  /*e900*/  PRMT R4, RZ, 0x7610, R4 ;  /* 0x00007610ff047816 */ /* 0x010fc80000000004 */
[----:B------:R-:W-:Y:S01]  /*e910*/  @!P4 PRMT R4, R36, 0x7632, R4 ;  /* 0x000076322404c816 */ /* 0x000fe20000000004 */
[----:B------:R1:W-:Y:S04]  /*e920*/  STL.S16 [R1+0x42c], R6 ;  /* 0x00042c0601007387 */ /* 0x0003e80000100600 */
[----:B------:R4:W-:Y:S04]  /*e930*/  STL.S16 [R1+0x440], R4 ;  /* 0x0004400401007387 */ /* 0x0009e80000100600 */
[----:B-1----:R-:W3:Y:S04]  /*e940*/  LDL.LU R6, [R1+0x48c] ;  /* 0x00048c0001067983 */ /* 0x002ee80000300800 */
[----:B----4-:R-:W4:Y:S01]  /*e950*/  LDL.LU R4, [R1+0x46c] ;  /* 0x00046c0001047983 */ /* 0x010f220000300800 */
[----:B0-----:R-:W-:-:S02]  /*e960*/  PRMT R16, RZ, 0x7610, R16 ;  /* 0x00007610ff107816 */ /* 0x001fc40000000010 */
[----:B------:R-:W-:Y:S02]  /*e970*/  PRMT R17, RZ, 0x7610, R17 ;  /* 0x00007610ff117816 */ /* 0x000fe40000000011 */
[----:B------:R-:W-:Y:S02]  /*e980*/  LOP3.LUT P6, RZ, R5, 0x2, RZ, 0xc0, !PT ;  /* 0x0000000205ff7812 */ /* 0x000fe400078cc0ff */
[----:B------:R-:W-:-:S11]  /*e990*/  PRMT R19, RZ, 0x7610, R19 ;  /* 0x00007610ff137816 */ /* 0x000fd60000000013 */
[----:B------:R-:W-:Y:S02]  /*e9a0*/  @!P6 PRMT R19, R21, 0x7610, R19 ;  /* 0x000076101513e816 */ /* 0x000fe40000000013 */
[----:B--2---:R-:W-:-:S04]  /*e9b0*/  PRMT R18, RZ, 0x7610, R18 ;  /* 0x00007610ff127816 */ /* 0x004fc80000000012 */
[----:B------:R-:W-:Y:S01]  /*e9c0*/  @!P0 PRMT R18, R15, 0x7610, R18 ;  /* 0x000076100f128816 */ /* 0x000fe20000000012 */
[----:B------:R0:W-:Y:S04]  /*e9d0*/  STL.S16 [R1+0x414], R19 ;  /* 0x0004141301007387 */ /* 0x0001e80000100600 */
[----:B------:R1:W-:Y:S04]  /*e9e0*/  STL.S16 [R1+0x40c], R18 ;  /* 0x00040c1201007387 */ /* 0x0003e80000100600 */
[----:B0-----:R-:W2:Y:S04]  /*e9f0*/  LDL.LU R19, [R1+0x498] ;  /* 0x0004980001137983 */ /* 0x001ea80000300800 */
[----:B-1----:R-:W2:Y:S01]  /*ea00*/  LDL.LU R18, [R1+0x4a8] ;  /* 0x0004a80001127983 */ /* 0x002ea20000300800 */
[----:B---3--:R-:W-:-:S02]  /*ea10*/  @!P0 PRMT R16, R20, 0x7610, R16 ;  /* 0x0000761014108816 */ /* 0x008fc40000000010 */
[----:B------:R-:W-:-:S03]  /*ea20*/  @!P0 PRMT R17, R20, 0x7632, R17 ;  /* 0x0000763214118816 */ /* 0x000fc60000000011 */
[----:B------:R0:W-:Y:S04]  /*ea30*/  STL.S16 [R1+0x40e], R16 ;  /* 0x00040e1001007387 */ /* 0x0001e80000100600 */
[----:B------:R1:W-:Y:S04]  /*ea40*/  STL.S16 [R1+0x412], R17 ;  /* 0x0004121101007387 */ /* 0x0003e80000100600 */
[----:B0-----:R-:W3:Y:S04]  /*ea50*/  LDL.LU R16, [R1+0x4a0] ;  /* 0x0004a00001107983 */ /* 0x001ee80000300800 */
[----:B-1----:R-:W3:Y:S04]  /*ea60*/  LDL.LU R17, [R1+0x49c] ;  /* 0x00049c0001117983 */ /* 0x002ee80000300800 */
[----:B------:R0:W-:Y:S01]  /*ea70*/  STL [R1+0x1dc], R8 ;  /* 0x0001dc0801007387 */ /* 0x0001e20000100800 */
[----:B------:R-:W-:Y:S01]  /*ea80*/  LOP3.LUT P5, RZ, R0, 0x8000000, RZ, 0xc0, !PT ;  /* 0x0800000000ff7812 */ /* 0x000fe200078ac0ff */
[----:B------:R-:W-:Y:S01]  /*ea90*/  UIMAD.WIDE UR6, UR8, 0x8, UR6 ;  /* 0x00000008080678a5 */ /* 0x000fe2000f8e0206 */
[----:B------:R-:W-:-:S02]  /*eaa0*/  PRMT R6, RZ, 0x7610, R6 ;  /* 0x00007610ff067816 */ /* 0x000fc40000000006 */
[----:B0-----:R-:W-:Y:S02]  /*eab0*/  PRMT R8, RZ, 0x7610, R8 ;  /* 0x00007610ff087816 */ /* 0x001fe40000000008 */
[----:B----4-:R-:W-:Y:S02]  /*eac0*/  PRMT R4, RZ, 0x7610, R4 ;  /* 0x00007610ff047816 */ /* 0x010fe40000000004 */
[----:B------:R-:W-:Y:S02]  /*ead0*/  @!P6 PRMT R8, R26, 0x7632, R8 ;  /* 0x000076321a08e816 */ /* 0x000fe40000000008 */
[----:B------:R-:W-:Y:S01]  /*eae0*/  LOP3.LUT P0, RZ, R5, 0x1, RZ, 0xc0, !PT ;  /* 0x0000000105ff7812 */ /* 0x000fe2000780c0ff */
[----:B------:R-:W-:Y:S01]  /*eaf0*/  HFMA2 R5, -RZ, RZ, 0, 0 ;  /* 0x00000000ff057431 */ /* 0x000fe200000001ff */
[----:B------:R-:W-:Y:S02]  /*eb00*/  @!P3 PRMT R6, R33, 0x7610, R6 ;  /* 0x000076102106b816 */ /* 0x000fe40000000006 */
[----:B------:R-:W-:Y:S01]  /*eb10*/  @!P4 PRMT R4, R3, 0x7632, R4 ;  /* 0x000076320304c816 */ /* 0x000fe20000000004 */
[----:B------:R0:W-:Y:S04]  /*eb20*/  STL [R1+0xe0], R9 ;  /* 0x0000e00901007387 */ /* 0x0001e80000100800 */
[----:B------:R1:W-:Y:S04]  /*eb30*/  STL.S16 [R1+0x41e], R8 ;  /* 0x00041e0801007387 */ /* 0x0003e80000100600 */
[----:B------:R4:W-:Y:S01]  /*eb40*/  STL.S16 [R1+0x434], R6 ;  /* 0x0004340601007387 */ /* 0x0009e20000100600 */
[----:B0-----:R-:W-:-:S03]  /*eb50*/  MOV R9, UR7 ;  /* 0x0000000700097c02 */ /* 0x001fc60008000f00 */
[----:B------:R0:W-:Y:S01]  /*eb60*/  STL.S16 [R1+0x442], R4 ;  /* 0x0004420401007387 */ /* 0x0001e20000100600 */
[----:B-1----:R-:W-:Y:S01]  /*eb70*/  MOV R8, UR6 ;  /* 0x0000000600087c02 */ /* 0x002fe20008000f00 */
[----:B------:R-:W1:Y:S02]  /*eb80*/  LDCU.U8 UR6, c[0x0][0x414] ;  /* 0x00008280ff0677ac */ /* 0x000e640008000000 */
[----:B----4-:R-:W4:Y:S04]  /*eb90*/  LDL.LU R6, [R1+0x480] ;  /* 0x0004800001067983 */ /* 0x010f280000300800 */
[----:B0-----:R-:W4:Y:S04]  /*eba0*/  LDL.LU R4, [R1+0x464] ;  /* 0x0004640001047983 */ /* 0x001f280000300800 */
[----:B------:R-:W4:Y:S04]  /*ebb0*/  LDG.E.64 R8, desc[UR10][R8.64] ;  /* 0x0000000a08087981 */ /* 0x000f28000c1e1b00 */
[----:B------:R-:W-:Y:S04]  /*ebc0*/  STL [R1+0x1e0], R10 ;  /* 0x0001e00a01007387 */ /* 0x000fe80000100800 */
[----:B------:R0:W-:Y:S02]  /*ebd0*/  STL [R1+0xe4], R11 ;  /* 0x0000e40b01007387 */ /* 0x0001e40000100800 */
[----:B0-----:R-:W-:-:S02]  /*ebe0*/  PRMT R11, RZ, 0x7610, R11 ;  /* 0x00007610ff0b7816 */ /* 0x001fc4000000000b */
[----:B---3--:R0:W3:Y:S02]  /*ebf0*/  @!P5 LDG.E R5, desc[UR10][R16.64] ;  /* 0x0000000a1005d981 */ /* 0x0080e4000c1e1900 */
[----:B0-----:R-:W-:Y:S02]  /*ec00*/  PRMT R16, RZ, 0x7610, R16 ;  /* 0x00007610ff107816 */ /* 0x001fe40000000010 */
[----:B------:R-:W-:Y:S02]  /*ec10*/  PRMT R17, RZ, 0x7610, R17 ;  /* 0x00007610ff117816 */ /* 0x000fe40000000011 */
[----:B------:R-:W-:Y:S02]  /*ec20*/  @!P6 PRMT R16, R21, 0x7632, R16 ;  /* 0x000076321510e816 */ /* 0x000fe40000000010 */
[----:B------:R-:W-:Y:S02]  /*ec30*/  @!P6 PRMT R17, R26, 0x7610, R17 ;  /* 0x000076101a11e816 */ /* 0x000fe40000000011 */
[----:B------:R-:W-:-:S02]  /*ec40*/  LOP3.LUT P6, RZ, R0, 0x4000000, RZ, 0xc0, !PT ;  /* 0x0400000000ff7812 */ /* 0x000fc400078cc0ff */
[----:B------:R-:W-:-:S06]  /*ec50*/  MOV R0, RZ ;  /* 0x000000ff00007202 */ /* 0x000fcc0000000f00 */
[----:B--2---:R0:W2:Y:S02]  /*ec60*/  @!P5 LDG.E R0, desc[UR10][R18.64] ;  /* 0x0000000a1200d981 */ /* 0x0040a4000c1e1900 */
[----:B0-----:R-:W0:Y:S02]  /*ec70*/  S2R R19, SR_TID.X ;  /* 0x0000000000137919 */ /* 0x001e240000002100 */
[----:B------:R-:W-:Y:S04]  /*ec80*/  STL.S16 [R1+0x418], R16 ;  /* 0x0004181001007387 */ /* 0x000fe80000100600 */
[----:B------:R1:W-:Y:S02]  /*ec90*/  STL.S16 [R1+0x416], R17 ;  /* 0x0004161101007387 */ /* 0x0003e40000100600 */
[----:B-1----:R-:W-:-:S02]  /*eca0*/  CS2R R16, SRZ ;  /* 0x0000000000107805 */ /* 0x002fc4000001ff00 */
[----:B------:R-:W-:-:S04]  /*ecb0*/  @!P0 PRMT R11, R27, 0x7610, R11 ;  /* 0x000076101b0b8816 */ /* 0x000fc8000000000b */
[----:B------:R-:W2:Y:S04]  /*ecc0*/  @!P6 LDG.E R16, desc[UR10][R22.64] ;  /* 0x0000000a1610e981 */ /* 0x000ea8000c1e1900 */
[----:B------:R1:W2:Y:S01]  /*ecd0*/  @!P6 LDG.E R17, desc[UR10][R24.64] ;  /* 0x0000000a1811e981 */ /* 0x0002a2000c1e1900 */
[----:B0-----:R-:W-:-:S05]  /*ece0*/  LOP3.LUT R18, R19, 0xffff, RZ, 0xc0, !PT ;  /* 0x0000ffff13127812 */ /* 0x001fca00078ec0ff */
[----:B------:R-:W-:-:S05]  /*ecf0*/  IMAD R18, R18, 0x334, RZ ;  /* 0x0000033412127824 */ /* 0x000fca00078e02ff */
[----:B------:R-:W-:Y:S02]  /*ed00*/  SHF.R.U32.HI R18, RZ, 0x10, R18 ;  /* 0x00000010ff127819 */ /* 0x000fe40000011612 */
[----:B-1----:R-:W-:Y:S02]  /*ed10*/  PRMT R25, RZ, 0x7610, R25 ;  /* 0x00007610ff197816 */ /* 0x002fe40000000019 */
[----:B------:R-:W-:Y:S02]  /*ed20*/  PRMT R10, R18, 0x9910, RZ ;  /* 0x00009910120a7816 */ /* 0x000fe400000000ff */
[----:B------:R-:W-:Y:S02]  /*ed30*/  PRMT R18, RZ, 0x7610, R18 ;  /* 0x00007610ff127816 */ /* 0x000fe40000000012 */
[----:B------:R-:W-:Y:S01]  /*ed40*/  PRMT R23, RZ, 0x7610, R23 ;  /* 0x00007610ff177816 */ /* 0x000fe20000000017 */
[----:B------:R-:W-:Y:S01]  /*ed50*/  IMAD R10, R10, 0x50, RZ ;  /* 0x000000500a0a7824 */ /* 0x000fe200078e02ff */
[----:B------:R-:W-:-:S02]  /*ed60*/  @!P0 PRMT R18, R27, 0x7632, R18 ;  /* 0x000076321b128816 */ /* 0x000fc40000000012 */
[C---:B------:R-:W-:Y:S02]  /*ed70*/  @!P0 PRMT R25, R30.reuse, 0x7610, R25 ;  /* 0x000076101e198816 */ /* 0x040fe40000000019 */
[----:B------:R-:W-:Y:S02]  /*ed80*/  @!P0 PRMT R23, R30, 0x7632, R23 ;  /* 0x000076321e178816 */ /* 0x000fe40000000017 */
[----:B------:R-:W-:Y:S02]  /*ed90*/  ISETP.NE.AND P0, PT, RZ, UR6, PT ;  /* 0x00000006ff007c0c */ /* 0x000fe4000bf05270 */
[----:B------:R-:W-:-:S04]  /*eda0*/  IADD3 R10, PT, PT, RZ, -R10, RZ ;  /* 0x8000000aff0a7210 */ /* 0x000fc80007ffe0ff */
[----:B------:R-:W-:Y:S01]  /*edb0*/  PRMT R10, R10, 0x7710, RZ ;  /* 0x000077100a0a7816 */ /* 0x000fe200000000ff */
[----:B------:R0:W-:Y:S03]  /*edc0*/  STL.S16 [R1+0x422], R18 ;  /* 0x0004221201007387 */ /* 0x0001e60000100600 */
[----:B------:R-:W-:-:S03]  /*edd0*/  IADD3 R10, PT, PT, R10, R19, RZ ;  /* 0x000000130a0a7210 */ /* 0x000fc60007ffe0ff */
[----:B0-----:R-:W0:Y:S01]  /*ede0*/  @P0 LDC.64 R18, c[0x0][0x3b0] ;  /* 0x0000ec00ff120b82 */ /* 0x001e220000000a00 */
[----:B------:R-:W-:Y:S01]  /*edf0*/  SHF.L.U32 R10, R10, 0x1, RZ ;  /* 0x000000010a0a7819 */ /* 0x000fe200000006ff */
[----:B------:R1:W-:Y:S04]  /*ee00*/  STL.S16 [R1+0x41a], R11 ;  /* 0x00041a0b01007387 */ /* 0x0003e80000100600 */
[----:B------:R4:W-:Y:S01]  /*ee10*/  STL [R1+0x1e4], R12 ;  /* 0x0001e40c01007387 */ /* 0x0009e20000100800 */
[----:B-1----:R-:W-:Y:S02]  /*ee20*/  LOP3.LUT R11, R10, 0xffff, RZ, 0xc0, !PT ;  /* 0x0000ffff0a0b7812 */ /* 0x002fe400078ec0ff */
[----:B----4-:R-:W-:-:S03]  /*ee30*/  MOV R12, UR13 ;  /* 0x0000000d000c7c02 */ /* 0x010fc60008000f00 */
[----:B------:R0:W-:Y:S02]  /*ee40*/  STL [R1+0x454], R11 ;  /* 0x0004540b01007387 */ /* 0x0001e40000100800 */
[----:B------:R-:W-:-:S04]  /*ee50*/  IMAD R12, R12, 0xa0, R11 ;  /* 0x000000a00c0c7824 */ /* 0x000fc800078e020b */
[----:B0-----:R-:W-:Y:S02]  /*ee60*/  @P0 IMAD.WIDE R10, R12, 0x2, R18 ;  /* 0x000000020c0a0825 */ /* 0x001fe400078e0212 */
[----:B------:R-:W0:Y:S01]  /*ee70*/  LDC.64 R18, c[0x0][0x3a8] ;  /* 0x0000ea00ff127b82 */ /* 0x000e220000000a00 */
[----:B------:R1:W-:Y:S01]  /*ee80*/  STL [R1+0xe8], R13 ;  /* 0x0000e80d01007387 */ /* 0x0003e20000100800 */
[----:B------:R-:W-:-:S03]  /*ee90*/  PRMT R6, RZ, 0x7610, R6 ;  /* 0x00007610ff067816 */ /* 0x000fc60000000006 */
[----:B------:R4:W-:Y:S01]  /*eea0*/  STL [R1+0x1e8], R14 ;  /* 0x0001e80e01007387 */ /* 0x0009e20000100800 */
[----:B------:R-:W-:Y:S02]  /*eeb0*/  PRMT R7, RZ, 0x7610, R7 ;  /* 0x00007610ff077816 */ /* 0x000fe40000000007 */
[----:B------:R-:W-:Y:S02]  /*eec0*/  PRMT R28, RZ, 0x7610, R28 ;  /* 0x00007610ff1c7816 */ /* 0x000fe4000000001c */
[----:B------:R-:W-:Y:S01]  /*eed0*/  PRMT R29, RZ, 0x7610, R29 ;  /* 0x00007610ff1d7816 */ /* 0x000fe2000000001d */
[----:B-1----:R-:W2:Y:S01]  /*eee0*/  @P0 LDG.E.U16 R13, desc[UR10][R10.64+0x2] ;  /* 0x0000020a0a0d0981 */ /* 0x002ea2000c1e1500 */
[----:B------:R-:W-:-:S03]  /*eef0*/  PRMT R4, RZ, 0x7610, R4 ;  /* 0x00007610ff047816 */ /* 0x000fc60000000004 */
[----:B----4-:R0:W4:Y:S01]  /*ef00*/  @P0 LDG.E.U16 R14, desc[UR10][R10.64] ;  /* 0x0000000a0a0e0981 */ /* 0x010122000c1e1500 */
[----:B------:R-:W-:Y:S02]  /*ef10*/  R2UR UR28, R8 ;  /* 0x00000000081c72ca */ /* 0x000fe400000e0000 */
[----:B------:R-:W-:Y:S01]  /*ef20*/  @!P3 PRMT R6, R2, 0x7610, R6 ;  /* 0x000076100206b816 */ /* 0x000fe20000000006 */
[----:B------:R1:W-:Y:S01]  /*ef30*/  STL [R1+0x1ec], R20 ;  /* 0x0001ec1401007387 */ /* 0x0003e20000100800 */
[----:B------:R-:W-:Y:S01]  /*ef40*/  @!P4 PRMT R7, R36, 0x7610, R7 ;  /* 0x000076102407c816 */ /* 0x000fe20000000007 */
[----:B0-----:R-:W-:Y:S01]  /*ef50*/  IMAD.WIDE R10, R12, 0x2, R18 ;  /* 0x000000020c0a7825 */ /* 0x001fe200078e0212 */
[----:B------:R-:W-:Y:S02]  /*ef60*/  @!P4 PRMT R28, R3, 0x7610, R28 ;  /* 0x00007610031cc816 */ /* 0x000fe4000000001c */
[----:B------:R-:W-:Y:S02]  /*ef70*/  PRMT R19, RZ, 0x7610, R19 ;  /* 0x00007610ff137816 */ /* 0x000fe40000000013 */
[----:B------:R-:W4:Y:S01]  /*ef80*/  LDG.E.U16 R12, desc[UR10][R10.64] ;  /* 0x0000000a0a0c7981 */ /* 0x000f22000c1e1500 */
[----:B-1----:R-:W-:-:S02]  /*ef90*/  PRMT R20, RZ, 0x7610, R20 ;  /* 0x00007610ff147816 */ /* 0x002fc40000000014 */
[----:B------:R-:W-:Y:S01]  /*efa0*/  PRMT R8, RZ, 0x7610, R8 ;  /* 0x00007610ff087816 */ /* 0x000fe20000000008 */
[----:B------:R0:W-:Y:S01]  /*efb0*/  STL.S16 [R1+0x420], R25 ;  /* 0x0004201901007387 */ /* 0x0001e20000100600 */
[----:B------:R-:W-:Y:S02]  /*efc0*/  @!P1 PRMT R19, R31, 0x7610, R19 ;  /* 0x000076101f139816 */ /* 0x000fe40000000013 */
[----:B------:R-:W-:Y:S01]  /*efd0*/  @!P1 PRMT R20, R32, 0x7632, R20 ;  /* 0x0000763220149816 */ /* 0x000fe20000000014 */
[----:B------:R-:W4:Y:S01]  /*efe0*/  LDG.E.U16 R10, desc[UR10][R10.64+0x2] ;  /* 0x0000020a0a0a7981 */ /* 0x000f22000c1e1500 */
[----:B------:R-:W-:-:S03]  /*eff0*/  @!P2 PRMT R8, R35, 0x7632, R8 ;  /* 0x000076322308a816 */ /* 0x000fc60000000008 */
[----:B------:R1:W-:Y:S04]  /*f000*/  STL.S16 [R1+0x428], R23 ;  /* 0x0004281701007387 */ /* 0x0003e80000100600 */
        /* <DEDUP_REMOVED lines=8> */
[----:B------:R3:W-:Y:S04]  /*f090*/  STL.S16 [R1+0x436], R6 ;  /* 0x0004360601007387 */ /* 0x0007e80000100600 */
[----:B------:R3:W-:Y:S04]  /*f0a0*/  STL.S16 [R1+0x43c], R7 ;  /* 0x00043c0701007387 */ /* 0x0007e80000100600 */
[----:B------:R3:W-:Y:S04]  /*f0b0*/  STL [R1+0x104], R36 ;  /* 0x0001042401007387 */ /* 0x0007e80000100800 */
[----:B------:R3:W-:Y:S04]  /*f0c0*/  STL.S16 [R1+0x43e], R28 ;  /* 0x00043e1c01007387 */ /* 0x0007e80000100600 */
[----:B0-----:R0:W5:Y:S04]  /*f0d0*/  LDL.S16 R25, [R1+0x210] ;  /* 0x0002100001197983 */ /* 0x0011680000100600 */
[----:B-1----:R0:W5:Y:S04]  /*f0e0*/  LDL.S16 R23, [R1+0x21a] ;  /* 0x00021a0001177983 */ /* 0x0021680000100600 */
[----:B------:R0:W5:Y:S04]  /*f0f0*/  LDL.S16 R26, [R1+0x214] ;  /* 0x00021400011a7983 */ /* 0x0001680000100600 */
[----:B------:R0:W5:Y:S04]  /*f100*/  LDL.S16 R27, [R1+0x218] ;  /* 0x00021800011b7983 */ /* 0x0001680000100600 */
[----:B------:R0:W5:Y:S04]  /*f110*/  LDL.S16 R30, [R1+0x216] ;  /* 0x00021600011e7983 */ /* 0x0001680000100600 */
[----:B------:R0:W5:Y:S04]  /*f120*/  LDL.S16 R31, [R1+0x320] ;  /* 0x00032000011f7983 */ /* 0x0001680000100600 */
[----:B------:R0:W5:Y:S04]  /*f130*/  LDL.S16 R32, [R1+0x212] ;  /* 0x0002120001207983 */ /* 0x0001680000100600 */
[----:B------:R0:W5:Y:S04]  /*f140*/  LDL.S16 R34, [R1+0x3b0] ;  /* 0x0003b00001227983 */ /* 0x0001680000100600 */
[----:B------:R0:W5:Y:S04]  /*f150*/  LDL.S16 R35, [R1+0x3c0] ;  /* 0x0003c00001237983 */ /* 0x0001680000100600 */
[----:B---3--:R0:W5:Y:S04]  /*f160*/  LDL.S16 R33, [R1+0x2dc] ;  /* 0x0002dc0001217983 */ /* 0x0081680000100600 */
[----:B------:R0:W5:Y:S04]  /*f170*/  LDL.LU R6, [R1+0x478] ;  /* 0x0004780001067983 */ /* 0x0001680000300800 */
[----:B------:R0:W5:Y:S04]  /*f180*/  LDL.LU R7, [R1+0x470] ;  /* 0x0004700001077983 */ /* 0x0001680000300800 */
[----:B------:R0:W5:Y:S04]  /*f190*/  LDL.S16 R36, [R1+0x2da] ;  /* 0x0002da0001247983 */ /* 0x0001680000100600 */
[----:B------:R0:W5:Y:S01]  /*f1a0*/  LDL.LU R28, [R1+0x468] ;  /* 0x00046800011c7983 */ /* 0x0001620000300800 */
[----:B------:R-:W-:-:S02]  /*f1b0*/  @!P5 PRMT R29, R5, 0x7610, R29 ;  /* 0x00007610051dd816 */ /* 0x000fc4000000001d */
[----:B------:R-:W-:-:S03]  /*f1c0*/  @!P5 PRMT R4, R5, 0x7632, R4 ;  /* 0x000076320504d816 */ /* 0x000fc60000000004 */
[----:B------:R1:W-:Y:S04]  /*f1d0*/  STL.S16 [R1+0x444], R29 ;  /* 0x0004441d01007387 */ /* 0x0003e80000100600 */
[----:B------:R3:W-:Y:S04]  /*f1e0*/  STL.S16 [R1+0x448], R4 ;  /* 0x0004480401007387 */ /* 0x0007e80000100600 */
[----:B-1----:R0:W5:Y:S04]  /*f1f0*/  LDL.LU R29, [R1+0x460] ;  /* 0x00046000011d7983 */ /* 0x0021680000300800 */
[----:B---3--:R0:W5:Y:S04]  /*f200*/  LDL.LU R4, [R1+0x45c] ;  /* 0x00045c0001047983 */ /* 0x0081680000300800 */
        /* <DEDUP_REMOVED lines=9> */
[----:B------:R-:W-:Y:S02]  /*f2a0*/  PRMT R24, RZ, 0x7610, R24 ;  /* 0x00007610ff187816 */ /* 0x000fe40000000018 */
[----:B--2---:R-:W-:Y:S02]  /*f2b0*/  @!P6 PRMT R22, R16, 0x7610, R22 ;  /* 0x000076101016e816 */ /* 0x004fe40000000016 */
[----:B---3--:R-:W-:-:S05]  /*f2c0*/  PRMT R21, RZ, 0x7610, R21 ;  /* 0x00007610ff157816 */ /* 0x008fca0000000015 */
[----:B-1----:R-:W-:Y:S01]  /*f2d0*/  @P1 FADD.FTZ R8, R8, UR5 ;  /* 0x0000000508081e21 */ /* 0x002fe20008010000 */
[----:B------:R-:W-:Y:S02]  /*f2e0*/  @!P5 PRMT R21, R0, 0x7632, R21 ;  /* 0x000076320015d816 */ /* 0x000fe40000000015 */
[----:B------:R-:W-:-:S03]  /*f2f0*/  @!P6 PRMT R24, R17, 0x7632, R24 ;  /* 0x000076321118e816 */ /* 0x000fc60000000018 */
[----:B------:R-:W1:Y:S01]  /*f300*/  @P1 MUFU.RSQ R8, R8 ;  /* 0x0000000800081308 */ /* 0x000e620000001400 */
[----:B------:R2:W-:Y:S04]  /*f310*/  STL [R1+0x204], R3 ;  /* 0x0002040301007387 */ /* 0x0005e80000100800 */
[----:B------:R-:W-:Y:S04]  /*f320*/  STL [R1+0xec], R15 ;  /* 0x0000ec0f01007387 */ /* 0x000fe80000100800 */
[----:B------:R-:W-:Y:S01]  /*f330*/  STL.S16 [R1+0x41c], R19 ;  /* 0x00041c1301007387 */ /* 0x000fe20000100600 */
[----:B--2---:R-:W-:-:S03]  /*f340*/  PRMT R3, RZ, 0x7610, R3 ;  /* 0x00007610ff037816 */ /* 0x004fc60000000003 */
[----:B------:R-:W-:Y:S04]  /*f350*/  STL.S16 [R1+0x42a], R20 ;  /* 0x00042a1401007387 */ /* 0x000fe80000100600 */
[----:B------:R-:W-:Y:S01]  /*f360*/  STL.S16 [R1+0x44a], R21 ;  /* 0x00044a1501007387 */ /* 0x000fe20000100600 */
[----:B------:R-:W-:-:S03]  /*f370*/  @!P5 PRMT R3, R0, 0x7610, R3 ;  /* 0x000076100003d816 */ /* 0x000fc60000000003 */
[----:B------:R-:W-:Y:S04]  /*f380*/  STL [R1+0x10c], R16 ;  /* 0x00010c1001007387 */ /* 0x000fe80000100800 */
[----:B------:R-:W-:Y:S04]  /*f390*/  STL.S16 [R1+0x44c], R22 ;  /* 0x00044c1601007387 */ /* 0x000fe80000100600 */
[----:B------:R-:W-:Y:S04]  /*f3a0*/  STL [R1+0x20c], R17 ;  /* 0x00020c1101007387 */ /* 0x000fe80000100800 */
[----:B------:R-:W-:Y:S04]  /*f3b0*/  STL.S16 [R1+0x452], R24 ;  /* 0x0004521801007387 */ /* 0x000fe80000100600 */
[----:B------:R2:W-:Y:S01]  /*f3c0*/  STL [R1+0x208], R0 ;  /* 0x0002080001007387 */ /* 0x0005e20000100800 */
[----:B------:R-:W-:Y:S01]  /*f3d0*/  UISETP.NE.AND UP1, UPT, UR6, URZ, UPT ;  /* 0x000000ff0600728c */ /* 0x000fe2000bf25270 */
[----:B-1----:R-:W-:-:S02]  /*f3e0*/  @P1 R2UR UR5, R8 ;  /* 0x00000000080512ca */ /* 0x002fc400000e0000 */
[----:B------:R1:W-:Y:S01]  /*f3f0*/  STL [R1+0x200], R2 ;  /* 0x0002000201007387 */ /* 0x0003e20000100800 */
[----:B--2---:R-:W-:-:S04]  /*f400*/  PRMT R0, RZ, 0x7610, R0 ;  /* 0x00007610ff007816 */ /* 0x004fc80000000000 */
[----:B------:R-:W-:Y:S02]  /*f410*/  @!P6 PRMT R0, R17, 0x7610, R0 ;  /* 0x000076101100e816 */ /* 0x000fe40000000000 */
[----:B-1----:R-:W-:-:S03]  /*f420*/  PRMT R2, RZ, 0x7610, R2 ;  /* 0x00007610ff027816 */ /* 0x002fc60000000002 */
[----:B------:R1:W-:Y:S01]  /*f430*/  STL.S16 [R1+0x44e], R0 ;  /* 0x00044e0001007387 */ /* 0x0003e20000100600 */
[----:B------:R-:W-:-:S03]  /*f440*/  @!P6 PRMT R2, R16, 0x7632, R2 ;  /* 0x000076321002e816 */ /* 0x000fc60000000002 */
[----:B------:R-:W-:Y:S01]  /*f450*/  STL [R1+0x108], R5 ;  /* 0x0001080501007387 */ /* 0x000fe20000100800 */
[----:B-1----:R-:W-:-:S03]  /*f460*/  HFMA2 R0, -RZ, RZ, 0, 0 ;  /* 0x00000000ff007431 */ /* 0x002fc600000001ff */
[----:B------:R1:W-:Y:S01]  /*f470*/  STL.S16 [R1+0x450], R2 ;  /* 0x0004500201007387 */ /* 0x0003e20000100600 */
[----:B------:R-:W-:-:S03]  /*f480*/  UMOV UR16, 0x3f800000 ;  /* 0x3f80000000107882 */ /* 0x000fc60000000000 */
[----:B------:R2:W-:Y:S01]  /*f490*/  STL.S16 [R1+0x446], R3 ;  /* 0x0004460301007387 */ /* 0x0005e20000100600 */
[----:B----4-:R-:W-:Y:S01]  /*f4a0*/  @P0 SHF.L.U32 R0, R14, 0x10, RZ ;  /* 0x000000100e000819 */ /* 0x010fe200000006ff */
[----:B------:R-:W-:Y:S01]  /*f4b0*/  @UP0 UMOV UR16, UR5 ;  /* 0x0000000500100c82 */ /* 0x000fe20008000000 */
[----:B-1----:R-:W-:Y:S02]  /*f4c0*/  MOV R2, RZ ;  /* 0x000000ff00027202 */ /* 0x002fe40000000f00 */
[----:B------:R-:W-:Y:S02]  /*f4d0*/  @P0 SHF.L.U32 R2, R13, 0x10, RZ ;  /* 0x000000100d020819 */ /* 0x000fe400000006ff */
[----:B--2---:R-:W-:Y:S02]  /*f4e0*/  SHF.L.U32 R3, R12, 0x10, RZ ;  /* 0x000000100c037819 */ /* 0x004fe400000006ff */
[----:B------:R-:W-:Y:S01]  /*f4f0*/  SHF.L.U32 R5, R10, 0x10, RZ ;  /* 0x000000100a057819 */ /* 0x000fe200000006ff */
[----:B0-----:R-:W-:Y:S06]  /*f500*/  BRA.U UP1, `(.L_x_976) ;  /* 0x0000005901287547 */ /* 0x001fec000b800000 */
[----:B------:R-:W2:Y:S04]  /*f510*/  LDL.S16 R16, [R1+0x238] ;  /* 0x0002380001107983 */ /* 0x000ea80000100600 */
[----:B------:R2:W-:Y:S02]  /*f520*/  STL [R1+0x484], R20 ;  /* 0x0004841401007387 */ /* 0x0005e40000100800 */
[----:B--2---:R-:W-:Y:S02]  /*f530*/  PRMT R20, R16, 0x7610, R20 ;  /* 0x0000761010147816 */ /* 0x004fe40000000014 */
[----:B------:R-:W2:Y:S04]  /*f540*/  LDL.S16 R16, [R1+0x236] ;  /* 0x0002360001107983 */ /* 0x000ea80000100600 */
[----:B------:R-:W-:Y:S04]  /*f550*/  STL [R1+0x47c], R22 ;  /* 0x00047c1601007387 */ /* 0x000fe80000100800 */
[----:B------:R0:W-:Y:S04]  /*f560*/  STL [R1+0x480], R21 ;  /* 0x0004801501007387 */ /* 0x0001e80000100800 */
[----:B-----5:R1:W-:Y:S04]  /*f570*/  STL [R1+0x470], R28 ;  /* 0x0004701c01007387 */ /* 0x0203e80000100800 */
[----:B------:R3:W-:Y:S01]  /*f580*/  STL [R1+0x460], R2 ;  /* 0x0004600201007387 */ /* 0x0007e20000100800 */
[----:B0-----:R-:W-:-:S03]  /*f590*/  PRMT R21, R20, 0x7610, R21 ;  /* 0x0000761014157816 */ /* 0x001fc60000000015 */
[----:B------:R0:W-:Y:S04]  /*f5a0*/  STL [R1+0x478], R24 ;  /* 0x0004781801007387 */ /* 0x0001e80000100800 */
[----:B------:R4:W-:Y:S04]  /*f5b0*/  STL [R1+0x474], R29 ;  /* 0x0004741d01007387 */ /* 0x0009e80000100800 */
[----:B------:R4:W-:Y:S01]  /*f5c0*/  STL [R1+0x46c], R7 ;  /* 0x00046c0701007387 */ /* 0x0009e20000100800 */
[----:B--2---:R-:W-:-:S03]  /*f5d0*/  PRMT R22, R16, 0x7610, R22 ;  /* 0x0000761010167816 */ /* 0x004fc60000000016 */
[----:B------:R2:W-:Y:S04]  /*f5e0*/  STL [R1+0x464], R4 ;  /* 0x0004640401007387 */ /* 0x0005e80000100800 */
[----:B------:R-:W1:Y:S04]  /*f5f0*/  LDL.LU.S16 R16, [R1+0x234] ;  /* 0x0002340001107983 */ /* 0x000e680000300600 */
[----:B------:R2:W-:Y:S04]  /*f600*/  STL [R1+0x468], R6 ;  /* 0x0004680601007387 */ /* 0x0005e80000100800 */
[----:B------:R2:W-:Y:S04]  /*f610*/  STL [R1+0x45c], R0 ;  /* 0x00045c0001007387 */ /* 0x0005e80000100800 */
[----:B------:R-:W2:Y:S01]  /*f620*/  LDL.LU R20, [R1+0x484] ;  /* 0x0004840001147983 */ /* 0x000ea20000300800 */
[----:B-1----:R-:W-:-:S03]  /*f630*/  PRMT R28, R16, 0x7610, R28 ;  /* 0x00007610101c7816 */ /* 0x002fc6000000001c */
[----:B------:R-:W3:Y:S02]  /*f640*/  LDL.S16 R16, [R1+0x232] ;  /* 0x0002320001107983 */ /* 0x000ee40000100600 */
[----:B---3--:R-:W-:Y:S02]  /*f650*/  PRMT R2, R16, 0x7610, R2 ;  /* 0x0000761010027816 */ /* 0x008fe40000000002 */
[----:B------:R-:W3:Y:S01]  /*f660*/  LDL.LU.S16 R16, [R1+0x230] ;  /* 0x0002300001107983 */ /* 0x000ee20000300600 */
[----:B0-----:R-:W-:Y:S02]  /*f670*/  PRMT R24, R21, 0x7610, R24 ;  /* 0x0000761015187816 */ /* 0x001fe40000000018 */
[----:B----4-:R-:W-:Y:S01]  /*f680*/  PRMT R29, R22, 0x7610, R29 ;  /* 0x00007610161d7816 */ /* 0x010fe2000000001d */
[----:B--2---:R-:W-:Y:S01]  /*f690*/  HADD2.F32 R20, -RZ, R20.H0_H0 ;  /* 0x20000014ff147230 */ /* 0x004fe20000004100 */
[----:B------:R-:W-:Y:S01]  /*f6a0*/  PRMT R7, R24, 0x7610, R7 ;  /* 0x0000761018077816 */ /* 0x000fe20000000007 */
[----:B------:R-:W2:Y:S01]  /*f6b0*/  LDL.LU R21, [R1+0x480] ;  /* 0x0004800001157983 */ /* 0x000ea20000300800 */
[----:B------:R-:W-:-:S02]  /*f6c0*/  PRMT R4, R28, 0x7610, R4 ;  /* 0x000076101c047816 */ /* 0x000fc40000000004 */
[----:B------:R-:W-:Y:S01]  /*f6d0*/  PRMT R6, R29, 0x7610, R6 ;  /* 0x000076101d067816 */ /* 0x000fe20000000006 */
[----:B------:R-:W4:Y:S01]  /*f6e0*/  LDL.LU R22, [R1+0x47c] ;  /* 0x00047c0001167983 */ /* 0x000f220000300800 */
[----:B------:R-:W-:Y:S02]  /*f6f0*/  PRMT R0, R7, 0x7610, R0 ;  /* 0x0000761007007816 */ /* 0x000fe40000000000 */
[----:B------:R-:W-:Y:S01]  /*f700*/  PRMT R12, R4, 0x7610, R12 ;  /* 0x00007610040c7816 */ /* 0x000fe2000000000c */
[----:B------:R-:W4:Y:S01]  /*f710*/  LDL.LU R24, [R1+0x478] ;  /* 0x0004780001187983 */ /* 0x000f220000300800 */
[----:B------:R-:W-:Y:S02]  /*f720*/  PRMT R10, R6, 0x7610, R10 ;  /* 0x00007610060a7816 */ /* 0x000fe4000000000a */
[----:B------:R-:W-:Y:S01]  /*f730*/  PRMT R9, R0, 0x7610, R9 ;  /* 0x0000761000097816 */ /* 0x000fe20000000009 */
[----:B------:R0:W5:Y:S01]  /*f740*/  LDL.LU R29, [R1+0x474] ;  /* 0x00047400011d7983 */ /* 0x0001620000300800 */
[----:B------:R-:W-:-:S02]  /*f750*/  PRMT R8, R12, 0x7610, R8 ;  /* 0x000076100c087816 */ /* 0x000fc40000000008 */
[----:B------:R-:W-:Y:S02]  /*f760*/  PRMT R13, R2, 0x7610, R13 ;  /* 0x00007610020d7816 */ /* 0x000fe4000000000d */
[----:B---3--:R-:W-:Y:S01]  /*f770*/  PRMT R14, R16, 0x7610, R14 ;  /* 0x00007610100e7816 */ /* 0x008fe2000000000e */
[----:B------:R-:W-:Y:S01]  /*f780*/  HADD2.F32 R9, -RZ, R9.H0_H0 ;  /* 0x20000009ff097230 */ /* 0x000fe20000004100 */
[----:B------:R-:W3:Y:S01]  /*f790*/  LDL.S16 R16, [R1+0x222] ;  /* 0x0002220001107983 */ /* 0x000ee20000100600 */
[----:B------:R-:W-:Y:S01]  /*f7a0*/  PRMT R11, R10, 0x7610, R11 ;  /* 0x000076100a0b7816 */ /* 0x000fe2000000000b */
[----:B------:R-:W-:Y:S01]  /*f7b0*/  HADD2.F32 R8, -RZ, R8.H0_H0 ;  /* 0x20000008ff087230 */ /* 0x000fe20000004100 */
[----:B------:R-:W-:Y:S01]  /*f7c0*/  PRMT R17, R13, 0x7610, R17 ;  /* 0x000076100d117816 */ /* 0x000fe20000000011 */
[----:B------:R-:W-:Y:S01]  /*f7d0*/  FADD.FTZ R9, R9, -UR28 ;  /* 0x8000001c09097e21 */ /* 0x000fe20008010000 */
[----:B------:R0:W5:Y:S01]  /*f7e0*/  LDL.LU R28, [R1+0x470] ;  /* 0x00047000011c7983 */ /* 0x0001620000300800 */
[----:B------:R-:W-:Y:S01]  /*f7f0*/  HADD2.F32 R11, -RZ, R11.H0_H0 ;  /* 0x2000000bff0b7230 */ /* 0x000fe20000004100 */
[----:B------:R-:W-:Y:S01]  /*f800*/  PRMT R18, R14, 0x7610, R18 ;  /* 0x000076100e127816 */ /* 0x000fe20000000012 */
[----:B------:R-:W-:-:S02]  /*f810*/  HADD2.F32 R10, -RZ, R17.H0_H0 ;  /* 0x20000011ff0a7230 */ /* 0x000fc40000004100 */
[----:B------:R-:W-:Y:S01]  /*f820*/  FMUL.FTZ R14, R3, R8 ;  /* 0x00000008030e7220 */ /* 0x000fe20000410000 */
[----:B------:R-:W-:Y:S01]  /*f830*/  FMUL.FTZ R9, R9, UR16 ;  /* 0x0000001009097c20 */ /* 0x000fe20008410000 */
[----:B------:R-:W-:Y:S01]  /*f840*/  FADD.FTZ R11, R11, -UR28 ;  /* 0x8000001c0b0b7e21 */ /* 0x000fe20008010000 */
[----:B------:R-:W2:Y:S01]  /*f850*/  LDL.LU.S16 R17, [R1+0x2d8] ;  /* 0x0002d80001117983 */ /* 0x000ea20000300600 */
[----:B------:R-:W-:Y:S01]  /*f860*/  FADD.FTZ R13, RZ, R14 ;  /* 0x0000000eff0d7221 */ /* 0x000fe20000010000 */
[----:B------:R-:W-:Y:S01]  /*f870*/  FFMA.FTZ R14, R9, R14, RZ ;  /* 0x0000000e090e7223 */ /* 0x000fe200000100ff */
[----:B------:R-:W-:Y:S01]  /*f880*/  FMUL.FTZ R11, R11, UR16 ;  /* 0x000000100b0b7c20 */ /* 0x000fe20008410000 */
[----:B------:R-:W-:Y:S01]  /*f890*/  FMUL.FTZ R12, R5, R10 ;  /* 0x0000000a050c7220 */ /* 0x000fe20000410000 */
[----:B------:R0:W5:Y:S03]  /*f8a0*/  LDL.LU R7, [R1+0x46c] ;  /* 0x00046c0001077983 */ /* 0x0001660000300800 */
[----:B------:R-:W-:Y:S01]  /*f8b0*/  FFMA.FTZ R14, R11, R12, R14 ;  /* 0x0000000c0b0e7223 */ /* 0x000fe2000001000e */
[----:B------:R-:W-:Y:S01]  /*f8c0*/  FADD.FTZ R13, R12, R13 ;  /* 0x0000000d0c0d7221 */ /* 0x000fe20000010000 */
[----:B------:R-:W-:-:S02]  /*f8d0*/  HADD2.F32 R12, -RZ, R18.H0_H0 ;  /* 0x20000012ff0c7230 */ /* 0x000fc40000004100 */
[----:B------:R-:W-:Y:S01]  /*f8e0*/  FFMA.FTZ R9, R8, R9, RZ ;  /* 0x0000000908097223 */ /* 0x000fe200000100ff */
[----:B------:R0:W5:Y:S02]  /*f8f0*/  LDL.LU R6, [R1+0x468] ;  /* 0x0004680001067983 */ /* 0x0001640000300800 */
[----:B------:R-:W-:Y:S01]  /*f900*/  FADD.FTZ R12, R12, -UR28 ;  /* 0x8000001c0c0c7e21 */ /* 0x000fe20008010000 */
[----:B------:R-:W-:Y:S01]  /*f910*/  FADD.FTZ R8, RZ, R8 ;  /* 0x00000008ff087221 */ /* 0x000fe20000010000 */
[----:B------:R0:W5:Y:S02]  /*f920*/  LDL.LU R4, [R1+0x464] ;  /* 0x0004640001047983 */ /* 0x0001640000300800 */
[----:B------:R-:W-:Y:S02]  /*f930*/  FMUL.FTZ R12, R12, UR16 ;  /* 0x000000100c0c7c20 */ /* 0x000fe40008410000 */
[----:B------:R0:W5:Y:S04]  /*f940*/  LDL.LU R2, [R1+0x460] ;  /* 0x0004600001027983 */ /* 0x0001680000300800 */
[----:B------:R0:W5:Y:S01]  /*f950*/  LDL.LU R0, [R1+0x45c] ;  /* 0x00045c0001007983 */ /* 0x0001620000300800 */
[----:B---3--:R-:W-:Y:S01]  /*f960*/  PRMT R15, R16, 0x7610, R15 ;  /* 0x00007610100f7816 */ /* 0x008fe2000000000f */
[----:B------:R-:W-:-:S02]  /*f970*/  FFMA.FTZ R11, R10, R11, RZ ;  /* 0x0000000b0a0b7223 */ /* 0x000fc400000100ff */
[----:B------:R-:W3:Y:S02]  /*f980*/  LDL.LU.S16 R16, [R1+0x220] ;  /* 0x0002200001107983 */ /* 0x000ee40000300600 */
[----:B------:R-:W-:Y:S02]  /*f990*/  HADD2.F32 R15, -RZ, R15.H0_H0 ;  /* 0x2000000fff0f7230 */ /* 0x000fe40000004100 */
[----:B------:R-:W4:Y:S03]  /*f9a0*/  LDL.S16 R18, [R1+0x21c] ;  /* 0x00021c0001127983 */ /* 0x000f260000100600 */
[C---:B------:R-:W-:Y:S01]  /*f9b0*/  FADD.FTZ R8, R15.reuse, R8 ;  /* 0x000000080f087221 */ /* 0x040fe20000010000 */
[----:B------:R-:W-:Y:S01]  /*f9c0*/  FFMA.FTZ R9, R15, R12, R9 ;  /* 0x0000000c0f097223 */ /* 0x000fe20000010009 */
[----:B------:R-:W-:-:S04]  /*f9d0*/  FMUL.FTZ R15, R3, R15 ;  /* 0x0000000f030f7220 */ /* 0x000fc80000410000 */
[----:B------:R-:W-:Y:S02]  /*f9e0*/  FFMA.FTZ R14, R12, R15, R14 ;  /* 0x0000000f0c0e7223 */ /* 0x000fe4000001000e */
[----:B------:R-:W2:Y:S01]  /*f9f0*/  LDL.LU.S16 R12, [R1+0x21e] ;  /* 0x00021e00010c7983 */ /* 0x000ea20000300600 */
[----:B------:R-:W-:Y:S01]  /*fa00*/  FADD.FTZ R10, RZ, R10 ;  /* 0x0000000aff0a7221 */ /* 0x000fe20000010000 */
[----:B------:R-:W-:Y:S02]  /*fa10*/  FADD.FTZ R13, R13, R15 ;  /* 0x0000000f0d0d7221 */ /* 0x000fe40000010000 */
[----:B------:R-:W4:Y:S01]  /*fa20*/  LDL.S16 R15, [R1+0x2a6] ;  /* 0x0002a600010f7983 */ /* 0x000f220000100600 */
[----:B---3--:R-:W-:Y:S02]  /*fa30*/  HADD2.F32 R16, -RZ, R16.H0_H0 ;  /* 0x20000010ff107230 */ /* 0x008fe40000004100 */
[----:B--2---:R-:W-:-:S05]  /*fa40*/  HADD2.F32 R12, -RZ, R12.H0_H0 ;  /* 0x2000000cff0c7230 */ /* 0x004fca0000004100 */
[----:B------:R-:W-:-:S04]  /*fa50*/  FADD.FTZ R12, R12, -UR28 ;  /* 0x8000001c0c0c7e21 */ /* 0x000fc80008010000 */
[----:B------:R-:W-:Y:S01]  /*fa60*/  FMUL.FTZ R12, R12, UR16 ;  /* 0x000000100c0c7c20 */ /* 0x000fe20008410000 */
[----:B------:R-:W-:-:S03]  /*fa70*/  FADD.FTZ R10, R16, R10 ;  /* 0x0000000a100a7221 */ /* 0x000fc60000010000 */
[----:B------:R-:W-:Y:S01]  /*fa80*/  FFMA.FTZ R11, R16, R12, R11 ;  /* 0x0000000c100b7223 */ /* 0x000fe2000001000b */
[----:B------:R-:W-:-:S04]  /*fa90*/  FMUL.FTZ R16, R5, R16 ;  /* 0x0000001005107220 */ /* 0x000fc80000410000 */
[----:B------:R-:W-:Y:S02]  /*faa0*/  FFMA.FTZ R14, R12, R16, R14 ;  /* 0x000000100c0e7223 */ /* 0x000fe4000001000e */
[----:B------:R-:W2:Y:S01]  /*fab0*/  LDL.LU.S16 R12, [R1+0x23a] ;  /* 0x00023a00010c7983 */ /* 0x000ea20000300600 */
[----:B------:R-:W-:-:S03]  /*fac0*/  FADD.FTZ R13, R16, R13 ;  /* 0x0000000d100d7221 */ /* 0x000fc60000010000 */
[----:B------:R-:W3:Y:S01]  /*fad0*/  LDL.LU.S16 R16, [R1+0x2a4] ;  /* 0x0002a40001107983 */ /* 0x000ee20000300600 */
[----:B----4-:R-:W-:-:S05]  /*fae0*/  HADD2.F32 R15, -RZ, R15.H0_H0 ;  /* 0x2000000fff0f7230 */ /* 0x010fca0000004100 */
[----:B------:R-:W-:Y:S01]  /*faf0*/  FADD.FTZ R8, R8, R15 ;  /* 0x0000000f08087221 */ /* 0x000fe20000010000 */
[----:B--2---:R-:W-:-:S05]  /*fb00*/  HADD2.F32 R12, -RZ, R12.H0_H0 ;  /* 0x2000000cff0c7230 */ /* 0x004fca0000004100 */
[----:B------:R-:W-:-:S04]  /*fb10*/  FADD.FTZ R12, R12, -UR28 ;  /* 0x8000001c0c0c7e21 */ /* 0x000fc80008010000 */
[----:B------:R-:W-:-:S04]  /*fb20*/  FMUL.FTZ R12, R12, UR16 ;  /* 0x000000100c0c7c20 */ /* 0x000fc80008410000 */
[----:B------:R-:W-:Y:S01]  /*fb30*/  FFMA.FTZ R9, R15, R12, R9 ;  /* 0x0000000c0f097223 */ /* 0x000fe20000010009 */
[----:B------:R-:W-:-:S04]  /*fb40*/  FMUL.FTZ R15, R3, R15 ;  /* 0x0000000f030f7220 */ /* 0x000fc80000410000 */
[----:B------:R-:W-:Y:S01]  /*fb50*/  FFMA.FTZ R14, R12, R15, R14 ;  /* 0x0000000f0c0e7223 */ /* 0x000fe2000001000e */
[----:B---3--:R-:W-:Y:S02]  /*fb60*/  HADD2.F32 R12, -RZ, R16.H0_H0 ;  /* 0x20000010ff0c7230 */ /* 0x008fe40000004100 */
[----:B------:R-:W-:Y:S02]  /*fb70*/  HADD2.F32 R16, -RZ, R17.H0_H0 ;  /* 0x20000011ff107230 */ /* 0x000fe40000004100 */
[----:B------:R-:W-:Y:S01]  /*fb80*/  FADD.FTZ R13, R13, R15 ;  /* 0x0000000f0d0d7221 */ /* 0x000fe20000010000 */
        /* <DEDUP_REMOVED lines=10> */
[----:B------:R-:W3:Y:S01]  /*fc30*/  LDL.LU.S16 R18, [R1+0x2de] ;  /* 0x0002de0001127983 */ /* 0x000ee20000300600 */
[----:B------:R-:W-:-:S03]  /*fc40*/  FADD.FTZ R12, R12, -UR28 ;  /* 0x8000001c0c0c7e21 */ /* 0x000fc60008010000 */
[----:B------:R-:W4:Y:S01]  /*fc50*/  LDL.LU.S16 R36, [R1+0x38e] ;  /* 0x00038e0001247983 */ /* 0x000f220000300600 */
        /* <DEDUP_REMOVED lines=8> */
[----:B------:R-:W4:Y:S01]  /*fce0*/  LDL.S16 R33, [R1+0x38c] ;  /* 0x00038c0001217983 */ /* 0x000f220000100600 */
[----:B------:R-:W-:-:S04]  /*fcf0*/  FADD.FTZ R12, R12, -UR28 ;  /* 0x8000001c0c0c7e21 */ /* 0x000fc80008010000 */
[----:B------:R-:W-:Y:S01]  /*fd00*/  FMUL.FTZ R12, R12, UR16 ;  /* 0x000000100c0c7c20 */ /* 0x000fe20008410000 */
[----:B------:R-:W-:-:S03]  /*fd10*/  FADD.FTZ R10, R10, R16 ;  /* 0x000000100a0a7221 */ /* 0x000fc60000010000 */
[----:B------:R-:W-:Y:S01]  /*fd20*/  FFMA.FTZ R11, R16, R12, R11 ;  /* 0x0000000c100b7223 */ /* 0x000fe2000001000b */
[----:B------:R-:W-:-:S04]  /*fd30*/  FMUL.FTZ R16, R5, R16 ;  /* 0x0000001005107220 */ /* 0x000fc80000410000 */
[----:B------:R-:W-:Y:S01]  /*fd40*/  FFMA.FTZ R14, R12, R16, R14 ;  /* 0x000000100c0e7223 */ /* 0x000fe2000001000e */
[----:B------:R-:W-:Y:S01]  /*fd50*/  FADD.FTZ R13, R16, R13 ;  /* 0x0000000d100d7221 */ /* 0x000fe20000010000 */
[----:B------:R-:W-:Y:S02]  /*fd60*/  HADD2.F32 R16, -RZ, R26.H0_H0 ;  /* 0x2000001aff107230 */ /* 0x000fe40000004100 */
[----:B------:R-:W4:Y:S01]  /*fd70*/  LDL.LU.S16 R26, [R1+0x344] ;  /* 0x00034400011a7983 */ /* 0x000f220000300600 */
[----:B------:R-:W-:-:S03]  /*fd80*/  HADD2.F32 R15, -RZ, R27.H0_H0 ;  /* 0x2000001bff0f7230 */ /* 0x000fc60000004100 */
[----:B------:R-:W4:Y:S01]  /*fd90*/  LDL.S16 R27, [R1+0x368] ;  /* 0x00036800011b7983 */ /* 0x000f220000100600 */
[----:B------:R-:W-:-:S03]  /*fda0*/  HADD2.F32 R12, -RZ, R32.H0_H0 ;  /* 0x20000020ff0c7230 */ /* 0x000fc60000004100 */
[----:B------:R-:W4:Y:S02]  /*fdb0*/  LDL.S16 R32, [R1+0x346] ;  /* 0x0003460001207983 */ /* 0x000f240000100600 */
[----:B------:R-:W-:-:S04]  /*fdc0*/  FADD.FTZ R12, R12, -UR28 ;  /* 0x8000001c0c0c7e21 */ /* 0x000fc80008010000 */
[----:B------:R-:W-:Y:S01]  /*fdd0*/  FMUL.FTZ R12, R12, UR16 ;  /* 0x000000100c0c7c20 */ /* 0x000fe20008410000 */
[----:B------:R-:W-:-:S03]  /*fde0*/  FADD.FTZ R8, R8, R15 ;  /* 0x0000000f08087221 */ /* 0x000fc60000010000 */
[----:B------:R-:W-:Y:S01]  /*fdf0*/  FFMA.FTZ R9, R15, R12, R9 ;  /* 0x0000000c0f097223 */ /* 0x000fe20000010009 */
[----:B------:R-:W-:-:S04]  /*fe00*/  FMUL.FTZ R15, R3, R15 ;  /* 0x0000000f030f7220 */ /* 0x000fc80000410000 */
[----:B------:R-:W-:Y:S01]  /*fe10*/  FFMA.FTZ R14, R12, R15, R14 ;  /* 0x0000000f0c0e7223 */ /* 0x000fe2000001000e */
[----:B------:R-:W-:-:S05]  /*fe20*/  HADD2.F32 R12, -RZ, R40.H0_H0 ;  /* 0x20000028ff0c7230 */ /* 0x000fca0000004100 */
[----:B------:R-:W-:-:S04]  /*fe30*/  FADD.FTZ R12, R12, -UR28 ;  /* 0x8000001c0c0c7e21 */ /* 0x000fc80008010000 */
[----:B------:R-:W-:Y:S01]  /*fe40*/  FMUL.FTZ R12, R12, UR16 ;  /* 0x000000100c0c7c20 */ /* 0x000fe20008410000 */
[----:B------:R-:W-:-:S03]  /*fe50*/  FADD.FTZ R10, R10, R16 ;  /* 0x000000100a0a7221 */ /* 0x000fc60000010000 */
[----:B------:R-:W-:Y:S01]  /*fe60*/  FFMA.FTZ R11, R16, R12, R11 ;  /* 0x0000000c100b7223 */ /* 0x000fe2000001000b */
[----:B------:R-:W-:-:S04]  /*fe70*/  FMUL.FTZ R16, R5, R16 ;  /* 0x0000001005107220 */ /* 0x000fc80000410000 */
[----:B------:R-:W-:Y:S01]  /*fe80*/  FFMA.FTZ R14, R12, R16, R14 ;  /* 0x000000100c0e7223 */ /* 0x000fe2000001000e */
[----:B------:R-:W-:Y:S02]  /*fe90*/  HADD2.F32 R12, -RZ, R45.H1_H1 ;  /* 0x3000002dff0c7230 */ /* 0x000fe40000004100 */
[----:B------:R-:W-:Y:S01]  /*fea0*/  FADD.FTZ R13, R13, R15 ;  /* 0x0000000f0d0d7221 */ /* 0x000fe20000010000 */
[----:B------:R-:W-:Y:S02]  /*feb0*/  HADD2.F32 R15, -RZ, R25.H0_H0 ;  /* 0x20000019ff0f7230 */ /* 0x000fe40000004100 */
[----:B------:R-:W-:Y:S02]  /*fec0*/  HADD2.F32 R45, -RZ, R45.H0_H0 ;  /* 0x2000002dff2d7230 */ /* 0x000fe40000004100 */
[----:B------:R-:W-:Y:S01]  /*fed0*/  FADD.FTZ R12, R12, -UR28 ;  /* 0x8000001c0c0c7e21 */ /* 0x000fe20008010000 */
[----:B------:R-:W-:Y:S01]  /*fee0*/  FADD.FTZ R13, R16, R13 ;  /* 0x0000000d100d7221 */ /* 0x000fe20000010000 */
[----:B------:R-:W-:Y:S01]  /*fef0*/  HADD2.F32 R43, -RZ, R43.H1_H1 ;  /* 0x3000002bff2b7230 */ /* 0x000fe20000004100 */
[----:B------:R-:W4:Y:S01]  /*ff00*/  LDL.S16 R25, [R1+0x3ac] ;  /* 0x0003ac0001197983 */ /* 0x000f220000100600 */
        /* <DEDUP_REMOVED lines=8> */
[----:B------:R-:W-:Y:S01]  /*ff90*/  FADD.FTZ R13, R13, R15 ;  /* 0x0000000f0d0d7221 */ /* 0x000fe20000010000 */
[----:B------:R-:W-:Y:S01]  /*ffa0*/  FADD.FTZ R12, R12, -UR28 ;  /* 0x8000001c0c0c7e21 */ /* 0x000fe20008010000 */
[----:B------:R-:W-:Y:S01]  /*ffb0*/  HADD2.F32 R39, -RZ, R39.H1_H1 ;  /* 0x30000027ff277230 */ /* 0x000fe20000004100 */
[----:B------:R-:W4:Y:S02]  /*ffc0*/  LDL.LU.S16 R23, [R1+0x416] ;  /* 0x0004160001177983 */ /* 0x000f240000300600 */
[----:B------:R-:W-:Y:S01]  /*ffd0*/  FMUL.FTZ R12, R12, UR16 ;  /* 0x000000100c0c7c20 */ /* 0x000fe20008410000 */
[----:B------:R-:W-:-:S03]  /*ffe0*/  FADD.FTZ R10, R10, R16 ;  /* 0x000000100a0a7221 */ /* 0x000fc60000010000 */
[----:B------:R-:W-:Y:S01]  /*fff0*/  FFMA.FTZ R11, R16, R12, R11 ;  /* 0x0000000c100b7223 */ /* 0x000fe2000001000b */
[----:B------:R-:W-:-:S04]  /*10000*/  FMUL.FTZ R16, R5, R16 ;  /* 0x0000001005107220 */ /* 0x000fc80000410000 */
[----:B------:R-:W-:Y:S01]  /*10010*/  FFMA.FTZ R14, R12, R16, R14 ;  /* 0x000000100c0e7223 */ /* 0x000fe2000001000e */
[----:B------:R-:W-:-:S05]  /*10020*/  HADD2.F32 R12, -RZ, R44.H0_H0 ;  /* 0x2000002cff0c7230 */ /* 0x000fca0000004100 */
[----:B------:R-:W-:-:S04]  /*10030*/  FADD.FTZ R12, R12, -UR28 ;  /* 0x8000001c0c0c7e21 */ /* 0x000fc80008010000 */
[----:B------:R-:W-:-:S04]  /*10040*/  FMUL.FTZ R12, R12, UR16 ;  /* 0x000000100c0c7c20 */ /* 0x000fc80008410000 */
[----:B------:R-:W-:Y:S01]  /*10050*/  FFMA.FTZ R9, R45, R12, R9 ;  /* 0x0000000c2d097223 */ /* 0x000fe20000010009 */
[----:B------:R-:W-:-:S04]  /*10060*/  FMUL.FTZ R45, R3, R45 ;  /* 0x0000002d032d7220 */ /* 0x000fc80000410000 */
[----:B------:R-:W-:Y:S01]  /*10070*/  FFMA.FTZ R14, R12, R45, R14 ;  /* 0x0000002d0c0e7223 */ /* 0x000fe2000001000e */
[----:B------:R-:W-:Y:S02]  /*10080*/  HADD2.F32 R12, -RZ, R38.H1_H1 ;  /* 0x30000026ff0c7230 */ /* 0x000fe40000004100 */
[----:B------:R-:W-:-:S03]  /*10090*/  HADD2.F32 R15, -RZ, R42.H1_H1 ;  /* 0x3000002aff0f7230 */ /* 0x000fc60000004100 */
[----:B------:R-:W-:Y:S01]  /*100a0*/  FADD.FTZ R12, R12, -UR28 ;  /* 0x8000001c0c0c7e21 */ /* 0x000fe20008010000 */
[----:B------:R-:W-:Y:S02]  /*100b0*/  HADD2.F32 R44, -RZ, R44.H1_H1 ;  /* 0x3000002cff2c7230 */ /* 0x000fe40000004100 */
        /* <DEDUP_REMOVED lines=8> */
[----:B------:R-:W-:Y:S01]  /*10140*/  FADD.FTZ R8, R8, R43 ;  /* 0x0000002b08087221 */ /* 0x000fe20000010000 */
[----:B------:R-:W-:Y:S01]  /*10150*/  FFMA.FTZ R9, R43, R15, R9 ;  /* 0x0000000f2b097223 */ /* 0x000fe20000010009 */
[----:B------:R-:W-:Y:S01]  /*10160*/  FFMA.FTZ R14, R12, R44, R14 ;  /* 0x0000002c0c0e7223 */ /* 0x000fe2000001000e */
[----:B------:R-:W-:Y:S01]  /*10170*/  FMUL.FTZ R43, R3, R43 ;  /* 0x0000002b032b7220 */ /* 0x000fe20000410000 */
[----:B------:R-:W-:Y:S01]  /*10180*/  FADD.FTZ R38, R38, -UR28 ;  /* 0x8000001c26267e21 */ /* 0x000fe20008010000 */
[----:B------:R-:W-:Y:S01]  /*10190*/  FADD.FTZ R13, R13, R45 ;  /* 0x0000002d0d0d7221 */ /* 0x000fe20000010000 */
[----:B------:R-:W-:-:S02]  /*101a0*/  HADD2.F32 R12, -RZ, R30.H0_H0 ;  /* 0x2000001eff0c7230 */ /* 0x000fc40000004100 */
[----:B------:R-:W-:Y:S01]  /*101b0*/  FFMA.FTZ R14, R15, R43, R14 ;  /* 0x0000002b0f0e7223 */ /* 0x000fe2000001000e */
[----:B------:R-:W-:Y:S01]  /*101c0*/  FMUL.FTZ R38, R38, UR16 ;  /* 0x0000001026267c20 */ /* 0x000fe20008410000 */
[----:B------:R-:W-:Y:S01]  /*101d0*/  FADD.FTZ R13, R44, R13 ;  /* 0x0000000d2c0d7221 */ /* 0x000fe20000010000 */
[----:B------:R-:W-:Y:S02]  /*101e0*/  HADD2.F32 R15, -RZ, R41.H0_H0 ;  /* 0x20000029ff0f7230 */ /* 0x000fe40000004100 */
[----:B------:R-:W-:Y:S01]  /*101f0*/  FADD.FTZ R10, R10, R12 ;  /* 0x0000000c0a0a7221 */ /* 0x000fe20000010000 */
[----:B------:R-:W-:Y:S01]  /*10200*/  FFMA.FTZ R11, R12, R38, R11 ;  /* 0x000000260c0b7223 */ /* 0x000fe2000001000b */
[----:B------:R-:W-:Y:S01]  /*10210*/  FADD.FTZ R13, R13, R43 ;  /* 0x0000002b0d0d7221 */ /* 0x000fe20000010000 */
[----:B------:R-:W-:Y:S01]  /*10220*/  FMUL.FTZ R12, R5, R12 ;  /* 0x0000000c050c7220 */ /* 0x000fe20000410000 */
[----:B------:R-:W-:Y:S02]  /*10230*/  HADD2.F32 R42, -RZ, R42.H0_H0 ;  /* 0x2000002aff2a7230 */ /* 0x000fe40000004100 */
[----:B------:R-:W-:Y:S01]  /*10240*/  FADD.FTZ R15, R15, -UR28 ;  /* 0x8000001c0f0f7e21 */ /* 0x000fe20008010000 */
[----:B------:R-:W-:-:S02]  /*10250*/  HADD2.F32 R16, -RZ, R37.H1_H1 ;  /* 0x30000025ff107230 */ /* 0x000fc40000004100 */
[----:B------:R-:W-:Y:S01]  /*10260*/  FFMA.FTZ R14, R38, R12, R14 ;  /* 0x0000000c260e7223 */ /* 0x000fe2000001000e */
[----:B------:R-:W-:Y:S01]  /*10270*/  FADD.FTZ R13, R12, R13 ;  /* 0x0000000d0c0d7221 */ /* 0x000fe20000010000 */
[----:B------:R-:W-:Y:S01]  /*10280*/  FMUL.FTZ R15, R15, UR16 ;  /* 0x000000100f0f7c20 */ /* 0x000fe20008410000 */
[----:B------:R-:W-:Y:S01]  /*10290*/  FMUL.FTZ R12, R3, R42 ;  /* 0x0000002a030c7220 */ /* 0x000fe20000410000 */
[----:B------:R-:W-:Y:S02]  /*102a0*/  HADD2.F32 R41, -RZ, R41.H1_H1 ;  /* 0x30000029ff297230 */ /* 0x000fe40000004100 */
[----:B------:R-:W-:Y:S01]  /*102b0*/  FADD.FTZ R16, R16, -UR28 ;  /* 0x8000001c10107e21 */ /* 0x000fe20008010000 */
[----:B------:R-:W-:Y:S02]  /*102c0*/  HADD2.F32 R37, -RZ, R37.H0_H0 ;  /* 0x20000025ff257230 */ /* 0x000fe40000004100 */
[----:B------:R-:W-:Y:S01]  /*102d0*/  FADD.FTZ R13, R13, R12 ;  /* 0x0000000c0d0d7221 */ /* 0x000fe20000010000 */
[----:B------:R-:W-:Y:S01]  /*102e0*/  FFMA.FTZ R14, R15, R12, R14 ;  /* 0x0000000c0f0e7223 */ /* 0x000fe2000001000e */
[----:B------:R-:W-:Y:S01]  /*102f0*/  FADD.FTZ R39, R39, -UR28 ;  /* 0x8000001c27277e21 */ /* 0x000fe20008010000 */
[----:B------:R-:W-:Y:S01]  /*10300*/  FMUL.FTZ R16, R16, UR16 ;  /* 0x0000001010107c20 */ /* 0x000fe20008410000 */
[----:B------:R-:W-:Y:S01]  /*10310*/  FMUL.FTZ R12, R5, R41 ;  /* 0x00000029050c7220 */ /* 0x000fe20000410000 */
[----:B------:R-:W-:-:S02]  /*10320*/  HADD2.F32 R40, -RZ, R40.H1_H1 ;  /* 0x30000028ff287230 */ /* 0x000fc40000004100 */
[----:B------:R-:W-:Y:S01]  /*10330*/  FADD.FTZ R8, R8, R42 ;  /* 0x0000002a08087221 */ /* 0x000fe20000010000 */
[----:B------:R-:W-:Y:S01]  /*10340*/  FFMA.FTZ R9, R42, R15, R9 ;  /* 0x0000000f2a097223 */ /* 0x000fe20000010009 */
[----:B------:R-:W-:Y:S01]  /*10350*/  FADD.FTZ R37, R37, -UR28 ;  /* 0x8000001c25257e21 */ /* 0x000fe20008010000 */
[----:B------:R-:W-:Y:S01]  /*10360*/  FMUL.FTZ R39, R39, UR16 ;  /* 0x0000001027277c20 */ /* 0x000fe20008410000 */
[----:B------:R-:W-:Y:S01]  /*10370*/  FADD.FTZ R13, R12, R13 ;  /* 0x0000000d0c0d7221 */ /* 0x000fe20000010000 */
[----:B------:R-:W-:Y:S01]  /*10380*/  FFMA.FTZ R14, R16, R12, R14 ;  /* 0x0000000c100e7223 */ /* 0x000fe2000001000e */
[----:B------:R-:W-:Y:S02]  /*10390*/  HADD2.F32 R15, -RZ, R31.H0_H0 ;  /* 0x2000001fff0f7230 */ /* 0x000fe40000004100 */
[----:B------:R-:W-:Y:S01]  /*103a0*/  FADD.FTZ R10, R10, R41 ;  /* 0x000000290a0a7221 */ /* 0x000fe20000010000 */
[----:B------:R-:W-:Y:S01]  /*103b0*/  FFMA.FTZ R11, R41, R16, R11 ;  /* 0x00000010290b7223 */ /* 0x000fe2000001000b */
[----:B------:R-:W-:Y:S01]  /*103c0*/  FMUL.FTZ R37, R37, UR16 ;  /* 0x0000001025257c20 */ /* 0x000fe20008410000 */
[----:B------:R-:W-:Y:S01]  /*103d0*/  FADD.FTZ R8, R8, R40 ;  /* 0x0000002808087221 */ /* 0x000fe20000010000 */
[----:B------:R-:W-:Y:S01]  /*103e0*/  FFMA.FTZ R9, R40, R39, R9 ;  /* 0x0000002728097223 */ /* 0x000fe20000010009 */
[----:B------:R-:W-:Y:S01]  /*103f0*/  FMUL.FTZ R40, R3, R40 ;  /* 0x0000002803287220 */ /* 0x000fe20000410000 */
[----:B------:R-:W-:-:S03]  /*10400*/  FADD.FTZ R15, R15, -UR28 ;  /* 0x8000001c0f0f7e21 */ /* 0x000fc60008010000 */
[----:B------:R-:W-:Y:S01]  /*10410*/  FADD.FTZ R13, R13, R40 ;  /* 0x000000280d0d7221 */ /* 0x000fe20000010000 */
[----:B------:R-:W-:Y:S01]  /*10420*/  FFMA.FTZ R14, R39, R40, R14 ;  /* 0x00000028270e7223 */ /* 0x000fe2000001000e */
[----:B------:R-:W-:Y:S01]  /*10430*/  FMUL.FTZ R15, R15, UR16 ;  /* 0x000000100f0f7c20 */ /* 0x000fe20008410000 */
[----:B---3--:R-:W-:Y:S02]  /*10440*/  HADD2.F32 R12, -RZ, R18.H0_H0 ;  /* 0x20000012ff0c7230 */ /* 0x008fe40000004100 */
[----:B------:R-:W3:Y:S03]  /*10450*/  LDL.LU.S16 R18, [R1+0x36a] ;  /* 0x00036a0001127983 */ /* 0x000ee60000300600 */
[----:B------:R-:W-:Y:S01]  /*10460*/  FADD.FTZ R10, R10, R12 ;  /* 0x0000000c0a0a7221 */ /* 0x000fe20000010000 */
[----:B------:R-:W-:Y:S01]  /*10470*/  FFMA.FTZ R11, R12, R37, R11 ;  /* 0x000000250c0b7223 */ /* 0x000fe2000001000b */
[----:B------:R-:W-:-:S04]  /*10480*/  FMUL.FTZ R12, R5, R12 ;  /* 0x0000000c050c7220 */ /* 0x000fc80000410000 */
[----:B------:R-:W-:Y:S01]  /*10490*/  FADD.FTZ R13, R12, R13 ;  /* 0x0000000d0c0d7221 */ /* 0x000fe20000010000 */
[----:B------:R-:W-:Y:S01]  /*104a0*/  FFMA.FTZ R14, R37, R12, R14 ;  /* 0x0000000c250e7223 */ /* 0x000fe2000001000e */
[----:B--2---:R-:W-:-:S05]  /*104b0*/  HADD2.F32 R12, -RZ, R17.H0_H0 ;  /* 0x20000011ff0c7230 */ /* 0x004fca0000004100 */
[----:B------:R-:W-:-:S04]  /*104c0*/  FADD.FTZ R12, R12, -UR28 ;  /* 0x8000001c0c0c7e21 */ /* 0x000fc80008010000 */
[----:B------:R-:W-:Y:S01]  /*104d0*/  FMUL.FTZ R12, R12, UR16 ;  /* 0x000000100c0c7c20 */ /* 0x000fe20008410000 */
[----:B----4-:R-:W-:Y:S02]  /*104e0*/  HADD2.F32 R16, -RZ, R26.H0_H0 ;  /* 0x2000001aff107230 */ /* 0x010fe40000004100 */
[----:B------:R-:W2:Y:S03]  /*104f0*/  LDL.S16 R26, [R1+0x3bc] ;  /* 0x0003bc00011a7983 */ /* 0x000ea60000100600 */
[----:B------:R-:W-:Y:S01]  /*10500*/  FMUL.FTZ R17, R3, R16 ;  /* 0x0000001003117220 */ /* 0x000fe20000410000 */
[----:B------:R-:W-:Y:S01]  /*10510*/  FADD.FTZ R8, R8, R16 ;  /* 0x0000001008087221 */ /* 0x000fe20000010000 */
[----:B------:R-:W-:Y:S01]  /*10520*/  FFMA.FTZ R9, R16, R15, R9 ;  /* 0x0000000f10097223 */ /* 0x000fe20000010009 */
[----:B------:R-:W-:Y:S02]  /*10530*/  HADD2.F32 R16, -RZ, R27.H0_H0 ;  /* 0x2000001bff107230 */ /* 0x000fe40000004100 */
[----:B------:R-:W4:Y:S01]  /*10540*/  LDL.S16 R27, [R1+0x3c4] ;  /* 0x0003c400011b7983 */ /* 0x000f220000100600 */
[----:B------:R-:W-:Y:S01]  /*10550*/  FFMA.FTZ R14, R15, R17, R14 ;  /* 0x000000110f0e7223 */ /* 0x000fe2000001000e */
[----:B------:R-:W-:-:S02]  /*10560*/  HADD2.F32 R15, -RZ, R32.H0_H0 ;  /* 0x20000020ff0f7230 */ /* 0x000fc40000004100 */
[----:B------:R-:W2:Y:S03]  /*10570*/  LDL.LU.S16 R32, [R1+0x3b2] ;  /* 0x0003b20001207983 */ /* 0x000ea60000300600 */
[----:B------:R-:W-:Y:S01]  /*10580*/  FADD.FTZ R10, R10, R15 ;  /* 0x0000000f0a0a7221 */ /* 0x000fe20000010000 */
[----:B------:R-:W-:Y:S01]  /*10590*/  FFMA.FTZ R11, R15, R12, R11 ;  /* 0x0000000c0f0b7223 */ /* 0x000fe2000001000b */
[----:B------:R-:W-:Y:S01]  /*105a0*/  FMUL.FTZ R15, R5, R15 ;  /* 0x0000000f050f7220 */ /* 0x000fe20000410000 */
[----:B------:R-:W-:Y:S01]  /*105b0*/  FADD.FTZ R13, R13, R17 ;  /* 0x000000110d0d7221 */ /* 0x000fe20000010000 */
[----:B------:R-:W-:Y:S02]  /*105c0*/  HADD2.F32 R17, -RZ, R33.H0_H0 ;  /* 0x20000021ff117230 */ /* 0x000fe40000004100 */
[----:B------:R-:W-:Y:S01]  /*105d0*/  FFMA.FTZ R14, R12, R15, R14 ;  /* 0x0000000f0c0e7223 */ /* 0x000fe2000001000e */
[----:B------:R-:W-:Y:S01]  /*105e0*/  HADD2.F32 R12, -RZ, R36.H0_H0 ;  /* 0x20000024ff0c7230 */ /* 0x000fe20000004100 */
[----:B------:R-:W2:Y:S04]  /*105f0*/  LDL.S16 R33, [R1+0x3b8] ;  /* 0x0003b80001217983 */ /* 0x000ea80000100600 */
[----:B------:R-:W2:Y:S01]  /*10600*/  LDL.LU.S16 R36, [R1+0x3be] ;  /* 0x0003be0001247983 */ /* 0x000ea20000300600 */
[----:B------:R-:W-:-:S04]  /*10610*/  FADD.FTZ R16, R16, -UR28 ;  /* 0x8000001c10107e21 */ /* 0x000fc80008010000 */
[----:B------:R-:W-:Y:S01]  /*10620*/  FMUL.FTZ R16, R16, UR16 ;  /* 0x0000001010107c20 */ /* 0x000fe20008410000 */
[----:B------:R-:W-:Y:S01]  /*10630*/  FADD.FTZ R8, R8, R17 ;  /* 0x0000001108087221 */ /* 0x000fe20000010000 */
[----:B------:R-:W-:Y:S02]  /*10640*/  FADD.FTZ R13, R15, R13 ;  /* 0x0000000d0f0d7221 */ /* 0x000fe40000010000 */
[----:B------:R-:W-:Y:S01]  /*10650*/  FFMA.FTZ R9, R17, R16, R9 ;  /* 0x0000001011097223 */ /* 0x000fe20000010009 */
[----:B------:R-:W-:Y:S01]  /*10660*/  FMUL.FTZ R17, R3, R17 ;  /* 0x0000001103117220 */ /* 0x000fe20000410000 */
[----:B------:R-:W-:Y:S02]  /*10670*/  HADD2.F32 R15, -RZ, R34.H0_H0 ;  /* 0x20000022ff0f7230 */ /* 0x000fe40000004100 */
[----:B------:R-:W-:Y:S01]  /*10680*/  FADD.FTZ R10, R10, R12 ;  /* 0x0000000c0a0a7221 */ /* 0x000fe20000010000 */
[----:B------:R-:W-:Y:S01]  /*10690*/  FFMA.FTZ R14, R16, R17, R14 ;  /* 0x00000011100e7223 */ /* 0x000fe2000001000e */
[----:B------:R-:W-:Y:S01]  /*106a0*/  FADD.FTZ R13, R13, R17 ;  /* 0x000000110d0d7221 */ /* 0x000fe20000010000 */
[----:B------:R-:W-:Y:S01]  /*106b0*/  FMUL.FTZ R16, R5, R12 ;  /* 0x0000000c05107220 */ /* 0x000fe20000410000 */
[----:B------:R-:W-:-:S03]  /*106c0*/  FADD.FTZ R15, R15, -UR28 ;  /* 0x8000001c0f0f7e21 */ /* 0x000fc60008010000 */
[----:B------:R-:W-:Y:S01]  /*106d0*/  FADD.FTZ R13, R16, R13 ;  /* 0x0000000d100d7221 */ /* 0x000fe20000010000 */
[----:B------:R-:W-:Y:S01]  /*106e0*/  FMUL.FTZ R15, R15, UR16 ;  /* 0x000000100f0f7c20 */ /* 0x000fe20008410000 */
[----:B------:R-:W-:-:S05]  /*106f0*/  HADD2.F32 R17, -RZ, R35.H0_H0 ;  /* 0x20000023ff117230 */ /* 0x000fca0000004100 */
[----:B------:R-:W-:Y:S01]  /*10700*/  FADD.FTZ R10, R10, R17 ;  /* 0x000000110a0a7221 */ /* 0x000fe20000010000 */
[----:B---3--:R-:W-:-:S05]  /*10710*/  HADD2.F32 R18, -RZ, R18.H0_H0 ;  /* 0x20000012ff127230 */ /* 0x008fca0000004100 */
[----:B------:R-:W-:-:S04]  /*10720*/  FADD.FTZ R18, R18, -UR28 ;  /* 0x8000001c12127e21 */ /* 0x000fc80008010000 */
[----:B------:R-:W-:-:S04]  /*10730*/  FMUL.FTZ R18, R18, UR16 ;  /* 0x0000001012127c20 */ /* 0x000fc80008410000 */
[----:B------:R-:W-:Y:S01]  /*10740*/  FFMA.FTZ R11, R12, R18, R11 ;  /* 0x000000120c0b7223 */ /* 0x000fe2000001000b */
[----:B------:R-:W-:Y:S01]  /*10750*/  FFMA.FTZ R14, R18, R16, R14 ;  /* 0x00000010120e7223 */ /* 0x000fe2000001000e */
[----:B----4-:R-:W-:Y:S02]  /*10760*/  HADD2.F32 R12, -RZ, R27.H0_H0 ;  /* 0x2000001bff0c7230 */ /* 0x010fe40000004100 */
[----:B------:R-:W3:Y:S01]  /*10770*/  LDL.S16 R27, [R1+0x3b4] ;  /* 0x0003b400011b7983 */ /* 0x000ee20000100600 */
[----:B--2---:R-:W-:Y:S02]  /*10780*/  HADD2.F32 R16, -RZ, R32.H0_H0 ;  /* 0x20000020ff107230 */ /* 0x004fe40000004100 */
[----:B------:R-:W-:Y:S01]  /*10790*/  FADD.FTZ R12, R12, -UR28 ;  /* 0x8000001c0c0c7e21 */ /* 0x000fe20008010000 */
[----:B------:R-:W2:Y:S03]  /*107a0*/  LDL.LU.S16 R32, [R1+0x3ba] ;  /* 0x0003ba0001207983 */ /* 0x000ea60000300600 */
[----:B------:R-:W-:Y:S01]  /*107b0*/  FMUL.FTZ R12, R12, UR16 ;  /* 0x000000100c0c7c20 */ /* 0x000fe20008410000 */
[----:B------:R-:W-:Y:S01]  /*107c0*/  FADD.FTZ R8, R8, R16 ;  /* 0x0000001008087221 */ /* 0x000fe20000010000 */
[----:B------:R-:W-:Y:S01]  /*107d0*/  FFMA.FTZ R9, R16, R15, R9 ;  /* 0x0000000f10097223 */ /* 0x000fe20000010009 */
[----:B------:R-:W-:Y:S01]  /*107e0*/  FMUL.FTZ R16, R3, R16 ;  /* 0x0000001003107220 */ /* 0x000fe20000410000 */
[----:B------:R-:W-:Y:S01]  /*107f0*/  FFMA.FTZ R11, R17, R12, R11 ;  /* 0x0000000c110b7223 */ /* 0x000fe2000001000b */
[----:B------:R-:W-:-:S02]  /*10800*/  FMUL.FTZ R17, R5, R17 ;  /* 0x0000001105117220 */ /* 0x000fc40000410000 */
[----:B------:R-:W-:Y:S01]  /*10810*/  FFMA.FTZ R14, R15, R16, R14 ;  /* 0x000000100f0e7223 */ /* 0x000fe2000001000e */
[----:B------:R-:W-:Y:S02]  /*10820*/  HADD2.F32 R15, -RZ, R33.H0_H0 ;  /* 0x20000021ff0f7230 */ /* 0x000fe40000004100 */
[----:B------:R-:W4:Y:S01]  /*10830*/  LDL.LU.S16 R33, [R1+0x3ae] ;  /* 0x0003ae0001217983 */ /* 0x000f220000300600 */
[----:B------:R-:W-:Y:S01]  /*10840*/  FFMA.FTZ R14, R12, R17, R14 ;  /* 0x000000110c0e7223 */ /* 0x000fe2000001000e */
[----:B------:R-:W-:Y:S02]  /*10850*/  HADD2.F32 R12, -RZ, R36.H0_H0 ;  /* 0x20000024ff0c7230 */ /* 0x000fe40000004100 */
        /* <DEDUP_REMOVED lines=10> */
[----:B------:R-:W-:Y:S01]  /*10900*/  FADD.FTZ R12, R12, -UR28 ;  /* 0x8000001c0c0c7e21 */ /* 0x000fe20008010000 */
[----:B------:R-:W-:Y:S01]  /*10910*/  FADD.FTZ R13, R13, R16 ;  /* 0x000000100d0d7221 */ /* 0x000fe20000010000 */
[----:B------:R-:W-:Y:S02]  /*10920*/  FFMA.FTZ R14, R18, R16, R14 ;  /* 0x00000010120e7223 */ /* 0x000fe4000001000e */
[----:B------:R-:W-:Y:S01]  /*10930*/  FMUL.FTZ R12, R12, UR16 ;  /* 0x000000100c0c7c20 */ /* 0x000fe20008410000 */
[----:B------:R-:W-:-:S02]  /*10940*/  HADD2.F32 R17, -RZ, R25.H0_H0 ;  /* 0x20000019ff117230 */ /* 0x000fc40000004100 */
[----:B------:R-:W4:Y:S03]  /*10950*/  LDL.LU.S16 R25, [R1+0x3a6] ;  /* 0x0003a60001197983 */ /* 0x000f260000300600 */
[----:B------:R-:W-:Y:S01]  /*10960*/  FADD.FTZ R8, R8, R17 ;  /* 0x0000001108087221 */ /* 0x000fe20000010000 */
[----:B---3--:R-:W-:Y:S02]  /*10970*/  HADD2.F32 R15, -RZ, R27.H0_H0 ;  /* 0x2000001bff0f7230 */ /* 0x008fe40000004100 */
[----:B------:R-:W3:Y:S01]  /*10980*/  LDL.LU.S16 R27, [R1+0x3aa] ;  /* 0x0003aa00011b7983 */ /* 0x000ee20000300600 */
[----:B--2---:R-:W-:Y:S02]  /*10990*/  HADD2.F32 R16, -RZ, R32.H0_H0 ;  /* 0x20000020ff107230 */ /* 0x004fe40000004100 */
[----:B------:R-:W-:Y:S01]  /*109a0*/  FADD.FTZ R15, R15, -UR28 ;  /* 0x8000001c0f0f7e21 */ /* 0x000fe20008010000 */
[----:B------:R-:W2:Y:S03]  /*109b0*/  LDL.S16 R32, [R1+0x3a4] ;  /* 0x0003a40001207983 */ /* 0x000ea60000100600 */
[----:B------:R-:W-:Y:S01]  /*109c0*/  FMUL.FTZ R15, R15, UR16 ;  /* 0x000000100f0f7c20 */ /* 0x000fe20008410000 */
[----:B------:R-:W-:Y:S01]  /*109d0*/  FADD.FTZ R10, R10, R16 ;  /* 0x000000100a0a7221 */ /* 0x000fe20000010000 */
[----:B------:R-:W-:Y:S01]  /*109e0*/  FFMA.FTZ R11, R16, R12, R11 ;  /* 0x0000000c100b7223 */ /* 0x000fe2000001000b */
[----:B------:R-:W-:Y:S01]  /*109f0*/  FMUL.FTZ R16, R5, R16 ;  /* 0x0000001005107220 */ /* 0x000fe20000410000 */
[----:B------:R-:W-:Y:S01]  /*10a00*/  FFMA.FTZ R9, R17, R15, R9 ;  /* 0x0000000f11097223 */ /* 0x000fe20000010009 */
[----:B------:R-:W-:-:S02]  /*10a10*/  FMUL.FTZ R17, R3, R17 ;  /* 0x0000001103117220 */ /* 0x000fc40000410000 */
[----:B------:R-:W-:Y:S01]  /*10a20*/  FFMA.FTZ R14, R12, R16, R14 ;  /* 0x000000100c0e7223 */ /* 0x000fe2000001000e */
[----:B----4-:R-:W-:Y:S02]  /*10a30*/  HADD2.F32 R12, -RZ, R33.H0_H0 ;  /* 0x20000021ff0c7230 */ /* 0x010fe40000004100 */
[----:B------:R-:W4:Y:S01]  /*10a40*/  LDL.S16 R33, [R1+0x39c] ;  /* 0x00039c0001217983 */ /* 0x000f220000100600 */
[----:B------:R-:W-:Y:S01]  /*10a50*/  FFMA.FTZ R14, R15, R17, R14 ;  /* 0x000000110f0e7223 */ /* 0x000fe2000001000e */
[----:B------:R-:W-:Y:S02]  /*10a60*/  HADD2.F32 R15, -RZ, R36.H0_H0 ;  /* 0x20000024ff0f7230 */ /* 0x000fe40000004100 */
        /* <DEDUP_REMOVED lines=15> */
[----:B------:R-:W4:Y:S03]  /*10b60*/  LDL.S16 R25, [R1+0x394] ;  /* 0x0003940001197983 */ /* 0x000f260000100600 */
[----:B------:R-:W-:Y:S01]  /*10b70*/  FADD.FTZ R10, R10, R17 ;  /* 0x000000110a0a7221 */ /* 0x000fe20000010000 */
[----:B---3--:R-:W-:Y:S02]  /*10b80*/  HADD2.F32 R12, -RZ, R27.H0_H0 ;  /* 0x2000001bff0c7230 */ /* 0x008fe40000004100 */
        /* <DEDUP_REMOVED lines=873> */
[----:B------:R-:W4:Y:S01]  /*14220*/  LDL.LU.S16 R36, [R1+0x41a] ;  /* 0x00041a0001247983 */ /* 0x000f220000300600 */
[----:B------:R-:W-:Y:S02]  /*14230*/  HADD2.F32 R18, -RZ, R26.H0_H0 ;  /* 0x2000001aff127230 */ /* 0x000fe40000004100 */
[----:B------:R-:W-:Y:S01]  /*14240*/  FADD.FTZ R13, R13, R16 ;  /* 0x000000100d0d7221 */ /* 0x000fe20000010000 */
[----:B------:R-:W-:Y:S01]  /*14250*/  FADD.FTZ R8, R8, R15 ;  /* 0x0000000f08087221 */ /* 0x000fe20000010000 */
[----:B------:R-:W-:Y:S01]  /*14260*/  FADD.FTZ R12, R12, -UR28 ;  /* 0x8000001c0c0c7e21 */ /* 0x000fe20008010000 */
[----:B------:R-:W4:Y:S01]  /*14270*/  LDL.LU.S16 R26, [R1+0x420] ;  /* 0x00042000011a7983 */ /* 0x000f220000300600 */
[----:B------:R-:W-:-:S04]  /*14280*/  FADD.FTZ R18, R18, -UR28 ;  /* 0x8000001c12127e21 */ /* 0x000fc80008010000 */
[----:B------:R-:W-:Y:S01]  /*14290*/  FMUL.FTZ R18, R18, UR16 ;  /* 0x0000001012127c20 */ /* 0x000fe20008410000 */
[----:B------:R-:W-:Y:S01]  /*142a0*/  FADD.FTZ R13, R17, R13 ;  /* 0x0000000d110d7221 */ /* 0x000fe20000010000 */
[----:B------:R-:W-:Y:S02]  /*142b0*/  FMUL.FTZ R16, R3, R15 ;  /* 0x0000000f03107220 */ /* 0x000fe40000410000 */
[----:B------:R-:W-:Y:S02]  /*142c0*/  FFMA.FTZ R9, R15, R18, R9 ;  /* 0x000000120f097223 */ /* 0x000fe40000010009 */
[----:B------:R-:W-:Y:S01]  /*142d0*/  FADD.FTZ R13, R13, R16 ;  /* 0x000000100d0d7221 */ /* 0x000fe20000010000 */
[----:B------:R-:W-:Y:S01]  /*142e0*/  FFMA.FTZ R14, R18, R16, R14 ;  /* 0x00000010120e7223 */ /* 0x000fe2000001000e */
[----:B------:R-:W-:Y:S01]  /*142f0*/  FMUL.FTZ R12, R12, UR16 ;  /* 0x000000100c0c7c20 */ /* 0x000fe20008410000 */
[----:B------:R-:W-:Y:S02]  /*14300*/  HADD2.F32 R17, -RZ, R23.H0_H0 ;  /* 0x20000017ff117230 */ /* 0x000fe40000004100 */
[----:B---3--:R-:W-:Y:S01]  /*14310*/  HADD2.F32 R15, -RZ, R27.H0_H0 ;  /* 0x2000001bff0f7230 */ /* 0x008fe20000004100 */
[----:B------:R-:W3:Y:S01]  /*14320*/  LDL.S16 R23, [R1+0x43c] ;  /* 0x00043c0001177983 */ /* 0x000ee20000100600 */
[----:B--2---:R-:W-:-:S03]  /*14330*/  HADD2.F32 R16, -RZ, R32.H0_H0 ;  /* 0x20000020ff107230 */ /* 0x004fc60000004100 */
[----:B------:R-:W2:Y:S01]  /*14340*/  LDL.S16 R27, [R1+0x422] ;  /* 0x00042200011b7983 */ /* 0x000ea20000100600 */
[----:B------:R-:W-:-:S03]  /*14350*/  FADD.FTZ R15, R15, -UR28 ;  /* 0x8000001c0f0f7e21 */ /* 0x000fc60008010000 */
[----:B------:R-:W3:Y:S01]  /*14360*/  LDL.LU.S16 R32, [R1+0x428] ;  /* 0x0004280001207983 */ /* 0x000ee20000300600 */
        /* <DEDUP_REMOVED lines=8> */
[----:B----4-:R-:W-:Y:S02]  /*143f0*/  HADD2.F32 R12, -RZ, R33.H0_H0 ;  /* 0x20000021ff0c7230 */ /* 0x010fe40000004100 */
[----:B------:R-:W4:Y:S01]  /*14400*/  LDL.S16 R33, [R1+0x424] ;  /* 0x0004240001217983 */ /* 0x000f220000100600 */
[----:B------:R-:W-:Y:S01]  /*14410*/  FFMA.FTZ R14, R15, R17, R14 ;  /* 0x000000110f0e7223 */ /* 0x000fe2000001000e */
[----:B------:R-:W-:-:S02]  /*14420*/  HADD2.F32 R15, -RZ, R36.H0_H0 ;  /* 0x20000024ff0f7230 */ /* 0x000fc40000004100 */
[----:B------:R-:W4:Y:S01]  /*14430*/  LDL.LU.S16 R36, [R1+0x426] ;  /* 0x0004260001247983 */ /* 0x000f220000300600 */
[----:B------:R-:W-:Y:S02]  /*14440*/  HADD2.F32 R18, -RZ, R25.H0_H0 ;  /* 0x20000019ff127230 */ /* 0x000fe40000004100 */
[----:B------:R-:W-:Y:S01]  /*14450*/  FADD.FTZ R13, R16, R13 ;  /* 0x0000000d100d7221 */ /* 0x000fe20000010000 */
[----:B------:R-:W-:Y:S01]  /*14460*/  FADD.FTZ R15, R15, -UR28 ;  /* 0x8000001c0f0f7e21 */ /* 0x000fe20008010000 */
[----:B------:R-:W-:Y:S01]  /*14470*/  FADD.FTZ R10, R10, R12 ;  /* 0x0000000c0a0a7221 */ /* 0x000fe20000010000 */
[----:B------:R-:W4:Y:S01]  /*14480*/  LDL.LU.S16 R25, [R1+0x42e] ;  /* 0x00042e0001197983 */ /* 0x000f220000300600 */
[----:B------:R-:W-:Y:S01]  /*14490*/  FADD.FTZ R18, R18, -UR28 ;  /* 0x8000001c12127e21 */ /* 0x000fe20008010000 */
[----:B------:R-:W-:Y:S01]  /*144a0*/  FADD.FTZ R13, R13, R17 ;  /* 0x000000110d0d7221 */ /* 0x000fe20000010000 */
[----:B------:R-:W-:Y:S02]  /*144b0*/  FMUL.FTZ R16, R5, R12 ;  /* 0x0000000c05107220 */ /* 0x000fe40000410000 */
[----:B------:R-:W-:-:S02]  /*144c0*/  FMUL.FTZ R18, R18, UR16 ;  /* 0x0000001012127c20 */ /* 0x000fc40008410000 */
[----:B------:R-:W-:Y:S02]  /*144d0*/  FADD.FTZ R13, R16, R13 ;  /* 0x0000000d100d7221 */ /* 0x000fe40000010000 */
[----:B------:R-:W-:Y:S01]  /*144e0*/  FFMA.FTZ R11, R12, R18, R11 ;  /* 0x000000120c0b7223 */ /* 0x000fe2000001000b */
[----:B------:R-:W-:Y:S01]  /*144f0*/  FFMA.FTZ R14, R18, R16, R14 ;  /* 0x00000010120e7223 */ /* 0x000fe2000001000e */
[----:B------:R-:W-:Y:S02]  /*14500*/  HADD2.F32 R16, -RZ, R26.H0_H0 ;  /* 0x2000001aff107230 */ /* 0x000fe40000004100 */
[----:B------:R-:W-:Y:S01]  /*14510*/  FMUL.FTZ R15, R15, UR16 ;  /* 0x000000100f0f7c20 */ /* 0x000fe20008410000 */
[----:B------:R-:W-:Y:S01]  /*14520*/  HADD2.F32 R17, -RZ, R19.H0_H0 ;  /* 0x20000013ff117230 */ /* 0x000fe20000004100 */
[----:B------:R-:W4:Y:S01]  /*14530*/  LDL.S16 R26, [R1+0x438] ;  /* 0x00043800011a7983 */ /* 0x000f220000100600 */
[----:B------:R-:W-:Y:S01]  /*14540*/  FADD.FTZ R8, R8, R16 ;  /* 0x0000001008087221 */ /* 0x000fe20000010000 */
[----:B------:R-:W-:Y:S01]  /*14550*/  FFMA.FTZ R9, R16, R15, R9 ;  /* 0x0000000f10097223 */ /* 0x000fe20000010009 */
[----:B------:R-:W-:-:S04]  /*14560*/  FMUL.FTZ R16, R3, R16 ;  /* 0x0000001003107220 */ /* 0x000fc80000410000 */
[----:B------:R-:W-:Y:S01]  /*14570*/  FFMA.FTZ R15, R15, R16, R14 ;  /* 0x000000100f0f7223 */ /* 0x000fe2000001000e */
[----:B--2---:R-:W-:Y:S02]  /*14580*/  HADD2.F32 R12, -RZ, R27.H0_H0 ;  /* 0x2000001bff0c7230 */ /* 0x004fe40000004100 */
[----:B------:R-:W2:Y:S01]  /*14590*/  LDL.S16 R27, [R1+0x42c] ;  /* 0x00042c00011b7983 */ /* 0x000ea20000100600 */
[----:B---3--:R-:W-:Y:S02]  /*145a0*/  HADD2.F32 R18, -RZ, R32.H0_H0 ;  /* 0x20000020ff127230 */ /* 0x008fe40000004100 */
[----:B------:R-:W-:Y:S01]  /*145b0*/  FADD.FTZ R12, R12, -UR28 ;  /* 0x8000001c0c0c7e21 */ /* 0x000fe20008010000 */
[----:B------:R-:W3:Y:S03]  /*145c0*/  LDL.S16 R32, [R1+0x430] ;  /* 0x0004300001207983 */ /* 0x000ee60000100600 */
[----:B------:R-:W-:Y:S01]  /*145d0*/  FMUL.FTZ R12, R12, UR16 ;  /* 0x000000100c0c7c20 */ /* 0x000fe20008410000 */
[----:B------:R-:W-:-:S03]  /*145e0*/  FMUL.FTZ R19, R5, R18 ;  /* 0x0000001205137220 */ /* 0x000fc60000410000 */
[----:B------:R-:W-:Y:S01]  /*145f0*/  FFMA.FTZ R11, R18, R12, R11 ;  /* 0x0000000c120b7223 */ /* 0x000fe2000001000b */
        /* <DEDUP_REMOVED lines=16> */
[----:B------:R-:W-:-:S02]  /*14700*/  HADD2.F32 R12, -RZ, R25.H0_H0 ;  /* 0x20000019ff0c7230 */ /* 0x000fc40000004100 */
[----:B------:R-:W-:Y:S01]  /*14710*/  FMUL.FTZ R17, R5, R20 ;  /* 0x0000001405117220 */ /* 0x000fe20000410000 */
[----:B------:R-:W-:Y:S01]  /*14720*/  FMUL.FTZ R16, R16, UR16 ;  /* 0x0000001010107c20 */ /* 0x000fe20008410000 */
[----:B------:R-:W-:Y:S01]  /*14730*/  FADD.FTZ R10, R10, R20 ;  /* 0x000000140a0a7221 */ /* 0x000fe20000010000 */
[----:B------:R-:W4:Y:S01]  /*14740*/  LDL.LU.S16 R25, [R1+0x442] ;  /* 0x0004420001197983 */ /* 0x000f220000300600 */
[----:B------:R-:W-:Y:S01]  /*14750*/  FMUL.FTZ R19, R3, R12 ;  /* 0x0000000c03137220 */ /* 0x000fe20000410000 */
[----:B------:R-:W-:Y:S01]  /*14760*/  FFMA.FTZ R15, R16, R17, R15 ;  /* 0x00000011100f7223 */ /* 0x000fe2000001000f */
[----:B------:R-:W-:Y:S01]  /*14770*/  FFMA.FTZ R11, R20, R16, R11 ;  /* 0x00000010140b7223 */ /* 0x000fe2000001000b */
[----:B------:R-:W-:Y:S01]  /*14780*/  FADD.FTZ R8, R8, R12 ;  /* 0x0000000c08087221 */ /* 0x000fe20000010000 */
[----:B--2---:R-:W-:Y:S02]  /*14790*/  HADD2.F32 R14, -RZ, R27.H0_H0 ;  /* 0x2000001bff0e7230 */ /* 0x004fe40000004100 */
[----:B------:R-:W2:Y:S01]  /*147a0*/  LDL.LU.S16 R27, [R1+0x436] ;  /* 0x00043600011b7983 */ /* 0x000ea20000300600 */
[----:B---3--:R-:W-:-:S02]  /*147b0*/  HADD2.F32 R13, -RZ, R32.H0_H0 ;  /* 0x20000020ff0d7230 */ /* 0x008fc40000004100 */
[----:B------:R-:W-:Y:S01]  /*147c0*/  FADD.FTZ R14, R14, -UR28 ;  /* 0x8000001c0e0e7e21 */ /* 0x000fe20008010000 */
[----:B------:R-:W3:Y:S03]  /*147d0*/  LDL.LU.S16 R32, [R1+0x43a] ;  /* 0x00043a0001207983 */ /* 0x000ee60000300600 */
[----:B------:R-:W-:-:S04]  /*147e0*/  FMUL.FTZ R14, R14, UR16 ;  /* 0x000000100e0e7c20 */ /* 0x000fc80008410000 */
        /* <DEDUP_REMOVED lines=8> */
[----:B------:R-:W-:Y:S02]  /*14870*/  FMUL.FTZ R14, R5, R12 ;  /* 0x0000000c050e7220 */ /* 0x000fe40000410000 */
        /* <DEDUP_REMOVED lines=9> */
[----:B------:R-:W-:-:S03]  /*14910*/  FADD.FTZ R18, R18, -UR28 ;  /* 0x8000001c12127e21 */ /* 0x000fc60008010000 */
[----:B------:R-:W-:Y:S01]  /*14920*/  FMUL.FTZ R20, R15, UR16 ;  /* 0x000000100f147c20 */ /* 0x000fe20008410000 */
[----:B------:R-:W-:Y:S01]  /*14930*/  FMUL.FTZ R18, R18, UR16 ;  /* 0x0000001012127c20 */ /* 0x000fe20008410000 */
[----:B--2---:R-:W-:Y:S02]  /*14940*/  HADD2.F32 R14, -RZ, R27.H0_H0 ;  /* 0x2000001bff0e7230 */ /* 0x004fe40000004100 */
[----:B------:R-:W2:Y:S01]  /*14950*/  LDL.LU.S16 R27, [R1+0x446] ;  /* 0x00044600011b7983 */ /* 0x000ea20000300600 */
[----:B---3--:R-:W-:-:S03]  /*14960*/  HADD2.F32 R16, -RZ, R32.H0_H0 ;  /* 0x20000020ff107230 */ /* 0x008fc60000004100 */
[----:B------:R-:W3:Y:S01]  /*14970*/  LDL.LU.S16 R32, [R1+0x448] ;  /* 0x0004480001207983 */ /* 0x000ee20000300600 */
[----:B------:R-:W-:Y:S01]  /*14980*/  FMUL.FTZ R15, R3, R14 ;  /* 0x0000000e030f7220 */ /* 0x000fe20000410000 */
[----:B------:R-:W-:Y:S01]  /*14990*/  FADD.FTZ R10, R10, R16 ;  /* 0x000000100a0a7221 */ /* 0x000fe20000010000 */
[----:B------:R-:W-:Y:S01]  /*149a0*/  FFMA.FTZ R11, R16, R18, R11 ;  /* 0x00000012100b7223 */ /* 0x000fe2000001000b */
[----:B------:R-:W-:Y:S01]  /*149b0*/  FMUL.FTZ R17, R5, R16 ;  /* 0x0000001005117220 */ /* 0x000fe20000410000 */
[----:B------:R-:W-:Y:S01]  /*149c0*/  FADD.FTZ R12, R12, R15 ;  /* 0x0000000f0c0c7221 */ /* 0x000fe20000010000 */
[----:B------:R-:W-:Y:S01]  /*149d0*/  FFMA.FTZ R13, R20, R15, R13 ;  /* 0x0000000f140d7223 */ /* 0x000fe2000001000d */
[----:B----4-:R-:W-:Y:S02]  /*149e0*/  HADD2.F32 R16, -RZ, R33.H0_H0 ;  /* 0x20000021ff107230 */ /* 0x010fe40000004100 */
[----:B------:R-:W4:Y:S01]  /*149f0*/  LDL.LU.S16 R33, [R1+0x44e] ;  /* 0x00044e0001217983 */ /* 0x000f220000300600 */
[----:B------:R-:W-:-:S03]  /*14a00*/  HADD2.F32 R15, -RZ, R36.H0_H0 ;  /* 0x20000024ff0f7230 */ /* 0x000fc60000004100 */
        /* <DEDUP_REMOVED lines=16> */
[----:B------:R-:W-:Y:S01]  /*14b10*/  FMUL.FTZ R16, R5, R12 ;  /* 0x0000000c05107220 */ /* 0x000fe20000410000 */
[----:B------:R-:W-:Y:S01]  /*14b20*/  FMUL.FTZ R17, R15, UR16 ;  /* 0x000000100f117c20 */ /* 0x000fe20008410000 */
[----:B------:R-:W-:Y:S02]  /*14b30*/  FADD.FTZ R13, R13, -UR28 ;  /* 0x8000001c0d0d7e21 */ /* 0x000fe40008010000 */
[----:B------:R-:W-:Y:S01]  /*14b40*/  FADD.FTZ R19, R16, R19 ;  /* 0x0000001310137221 */ /* 0x000fe20000010000 */
[----:B------:R-:W-:Y:S01]  /*14b50*/  FFMA.FTZ R18, R17, R16, R18 ;  /* 0x0000001011127223 */ /* 0x000fe20000010012 */
[----:B------:R-:W-:Y:S01]  /*14b60*/  FMUL.FTZ R13, R13, UR16 ;  /* 0x000000100d0d7c20 */ /* 0x000fe20008410000 */
[----:B------:R-:W-:-:S02]  /*14b70*/  HADD2.F32 R16, -RZ, R21.H0_H0 ;  /* 0x20000015ff107230 */ /* 0x000fc40000004100 */
[----:B------:R-:W-:Y:S02]  /*14b80*/  HADD2.F32 R22, -RZ, R22.H0_H0 ;  /* 0x20000016ff167230 */ /* 0x000fe40000004100 */
[----:B------:R-:W-:-:S03]  /*14b90*/  FFMA.FTZ R11, R12, R17, R11 ;  /* 0x000000110c0b7223 */ /* 0x000fc6000001000b */
[----:B------:R-:W-:-:S04]  /*14ba0*/  FADD.FTZ R22, R22, -UR28 ;  /* 0x8000001c16167e21 */ /* 0x000fc80008010000 */
[----:B------:R-:W-:Y:S01]  /*14bb0*/  FMUL.FTZ R17, R22, UR16 ;  /* 0x0000001016117c20 */ /* 0x000fe20008410000 */
[----:B--2---:R-:W-:Y:S02]  /*14bc0*/  HADD2.F32 R14, -RZ, R27.H0_H0 ;  /* 0x2000001bff0e7230 */ /* 0x004fe40000004100 */
[----:B---3--:R-:W-:-:S03]  /*14bd0*/  HADD2.F32 R15, -RZ, R32.H0_H0 ;  /* 0x20000020ff0f7230 */ /* 0x008fc60000004100 */
[----:B------:R-:W-:Y:S02]  /*14be0*/  FMUL.FTZ R20, R3, R14 ;  /* 0x0000000e03147220 */ /* 0x000fe40000410000 */
[----:B------:R-:W-:Y:S02]  /*14bf0*/  FADD.FTZ R15, R15, -UR28 ;  /* 0x8000001c0f0f7e21 */ /* 0x000fe40008010000 */
[----:B------:R-:W-:Y:S01]  /*14c00*/  FADD.FTZ R21, R19, R20 ;  /* 0x0000001413157221 */ /* 0x000fe20000010000 */
[----:B------:R-:W-:Y:S01]  /*14c10*/  FFMA.FTZ R20, R13, R20, R18 ;  /* 0x000000140d147223 */ /* 0x000fe20000010012 */
[----:B------:R-:W-:Y:S01]  /*14c20*/  FMUL.FTZ R18, R5, R16 ;  /* 0x0000001005127220 */ /* 0x000fe20000410000 */
[----:B------:R-:W-:Y:S01]  /*14c30*/  FMUL.FTZ R15, R15, UR16 ;  /* 0x000000100f0f7c20 */ /* 0x000fe20008410000 */
[----:B------:R-:W-:Y:S01]  /*14c40*/  FADD.FTZ R19, R10, R12 ;  /* 0x0000000c0a137221 */ /* 0x000fe20000010000 */
[----:B----4-:R-:W-:Y:S02]  /*14c50*/  HADD2.F32 R12, -RZ, R33.H0_H0 ;  /* 0x20000021ff0c7230 */ /* 0x010fe40000004100 */
[----:B------:R-:W-:Y:S01]  /*14c60*/  FADD.FTZ R21, R18, R21 ;  /* 0x0000001512157221 */ /* 0x000fe20000010000 */
[----:B------:R-:W-:Y:S01]  /*14c70*/  FFMA.FTZ R20, R15, R18, R20 ;  /* 0x000000120f147223 */ /* 0x000fe20000010014 */
[----:B------:R-:W-:-:S02]  /*14c80*/  HADD2.F32 R10, -RZ, R36.H0_H0 ;  /* 0x20000024ff0a7230 */ /* 0x000fc40000004100 */
[----:B------:R-:W-:Y:S02]  /*14c90*/  HADD2.F32 R18, -RZ, R24.H0_H0 ;  /* 0x20000018ff127230 */ /* 0x000fe40000004100 */
[----:B------:R-:W-:Y:S01]  /*14ca0*/  FMUL.FTZ R24, R3, R12 ;  /* 0x0000000c03187220 */ /* 0x000fe20000410000 */
        /* <DEDUP_REMOVED lines=10> */
[----:B------:R-:W-:Y:S01]  /*14d50*/  FADD.FTZ R21, R14, R21 ;  /* 0x000000150e157221 */ /* 0x000fe20000010000 */
[----:B------:R-:W-:Y:S01]  /*14d60*/  FFMA.FTZ R8, R12, R17, R9 ;  /* 0x000000110c087223 */ /* 0x000fe20000010009 */
[----:B------:R-:W-:Y:S01]  /*14d70*/  FFMA.FTZ R14, R13, R14, R20 ;  /* 0x0000000e0d0e7223 */ /* 0x000fe20000010014 */
[----:B------:R-:W-:Y:S01]  /*14d80*/  FADD.FTZ R11, R19, R18 ;  /* 0x00000012130b7221 */ /* 0x000fe20000010000 */
[----:B------:R-:W-:Y:S01]  /*14d90*/  FFMA.FTZ R9, R18, R13, R15 ;  /* 0x0000000d12097223 */ /* 0x000fe2000001000f */
[----:B0-----:R-:W-:Y:S06]  /*14da0*/  BRA `(.L_x_977) ;  /* 0x000000ac00f47947 */ /* 0x001fec0003800000 */
.L_x_976:
[----:B------:R-:W2:Y:S04]  /*14db0*/  LDL.S16 R15, [R1+0x238] ;  /* 0x00023800010f7983 */ /* 0x000ea80000100600 */
[----:B------:R-:W3:Y:S04]  /*14dc0*/  LDL.S16 R16, [R1+0x234] ;  /* 0x0002340001107983 */ /* 0x000ee80000100600 */
[----:B------:R-:W4:Y:S04]  /*14dd0*/  LDL.LU.S16 R12, [R1+0x236] ;  /* 0x00023600010c7983 */ /* 0x000f280000300600 */
[----:B------:R-:W4:Y:S04]  /*14de0*/  LDL.S16 R13, [R1+0x232] ;  /* 0x00023200010d7983 */ /* 0x000f280000100600 */
[----:B------:R-:W4:Y:S04]  /*14df0*/  LDL.S16 R20, [R1+0x21e] ;  /* 0x00021e0001147983 */ /* 0x000f280000100600 */
[----:B------:R-:W4:Y:S04]  /*14e00*/  LDL.LU.S16 R18, [R1+0x220] ;  /* 0x0002200001127983 */ /* 0x000f280000300600 */
[----:B------:R-:W4:Y:S04]  /*14e10*/  LDL.LU.S16 R19, [R1+0x23a] ;  /* 0x00023a0001137983 */ /* 0x000f280000300600 */
[----:B------:R-:W4:Y:S04]  /*14e20*/  LDL.S16 R24, [R1+0x2a6] ;  /* 0x0002a60001187983 */ /* 0x000f280000100600 */
[----:B------:R-:W4:Y:S04]  /*14e30*/  LDL.LU.S16 R22, [R1+0x2a4] ;  /* 0x0002a40001167983 */ /* 0x000f280000300600 */
[----:B-----5:R0:W-:Y:S01]  /*14e40*/  STL [R1+0x464], R7 ;  /* 0x0004640701007387 */ /* 0x0201e20000100800 */
[----:B------:R-:W-:-:S03]  /*14e50*/  HADD2.F32 R21, -RZ, R26.H0_H0 ;  /* 0x2000001aff157230 */ /* 0x000fc60000004100 */
[----:B------:R1:W-:Y:S04]  /*14e60*/  STL [R1+0x468], R28 ;  /* 0x0004681c01007387 */ /* 0x0003e80000100800 */
[----:B------:R1:W-:Y:S04]  /*14e70*/  STL [R1+0x46c], R29 ;  /* 0x00046c1d01007387 */ /* 0x0003e80000100800 */
[----:B0-----:R-:W4:Y:S04]  /*14e80*/  LDL.LU.S16 R7, [R1+0x2de] ;  /* 0x0002de0001077983 */ /* 0x001f280000300600 */
[----:B-1----:R-:W4:Y:S04]  /*14e90*/  LDL.S16 R28, [R1+0x344] ;  /* 0x00034400011c7983 */ /* 0x002f280000100600 */
[----:B------:R-:W4:Y:S04]  /*14ea0*/  LDL.LU.S16 R29, [R1+0x322] ;  /* 0x00032200011d7983 */ /* 0x000f280000300600 */
[----:B------:R0:W-:Y:S04]  /*14eb0*/  STL [R1+0x460], R6 ;  /* 0x0004600601007387 */ /* 0x0001e80000100800 */
[----:B------:R1:W-:Y:S04]  /*14ec0*/  STL [R1+0x45c], R4 ;  /* 0x00045c0401007387 */ /* 0x0003e80000100800 */
[----:B0-----:R-:W4:Y:S01]  /*14ed0*/  LDL.S16 R6, [R1+0x368] ;  /* 0x0003680001067983 */ /* 0x001f220000100600 */
[----:B------:R-:W-:-:S02]  /*14ee0*/  HADD2.F32 R31, -RZ, R31.H0_H0 ;  /* 0x2000001fff1f7230 */ /* 0x000fc40000004100 */
[----:B------:R-:W-:Y:S01]  /*14ef0*/  HADD2.F32 R35, -RZ, R35.H0_H0 ;  /* 0x20000023ff237230 */ /* 0x000fe20000004100 */
[----:B-1----:R-:W4:Y:S01]  /*14f00*/  LDL.S16 R4, [R1+0x398] ;  /* 0x0003980001047983 */ /* 0x002f220000100600 */
[----:B--2---:R-:W-:-:S03]  /*14f10*/  HADD2.F32 R8, -RZ, R15.H0_H0 ;  /* 0x2000000fff087230 */ /* 0x004fc60000004100 */
[----:B------:R-:W2:Y:S01]  /*14f20*/  LDL.LU.S16 R15, [R1+0x230] ;  /* 0x00023000010f7983 */ /* 0x000ea20000300600 */
[----:B---3--:R-:W-:Y:S02]  /*14f30*/  HADD2.F32 R11, -RZ, R16.H0_H0 ;  /* 0x20000010ff0b7230 */ /* 0x008fe40000004100 */
[----:B------:R-:W-:Y:S01]  /*14f40*/  FADD.FTZ R8, R8, -UR28 ;  /* 0x8000001c08087e21 */ /* 0x000fe20008010000 */
[----:B------:R-:W3:Y:S01]  /*14f50*/  LDL.S16 R16, [R1+0x222] ;  /* 0x0002220001107983 */ /* 0x000ee20000100600 */
[----:B----4-:R-:W-:Y:S02]  /*14f60*/  HADD2.F32 R12, -RZ, R12.H0_H0 ;  /* 0x2000000cff0c7230 */ /* 0x010fe40000004100 */
        /* <DEDUP_REMOVED lines=28> */
[----:B------:R-:W-:Y:S02]  /*15130*/  HADD2.F32 R18, -RZ, R18.H0_H0 ;  /* 0x20000012ff127230 */ /* 0x000fe40000004100 */
[----:B------:R-:W-:Y:S01]  /*15140*/  FFMA.FTZ R9, R9, R11, RZ ;  /* 0x0000000b09097223 */ /* 0x000fe200000100ff */
[----:B------:R-:W-:Y:S01]  /*15150*/  FADD.FTZ R11, RZ, R11 ;  /* 0x0000000bff0b7221 */ /* 0x000fe20000010000 */
        /* <DEDUP_REMOVED lines=65> */
[----:B--2---:R-:W-:-:S05]  /*15570*/  HADD2.F32 R18, -RZ, R20.H0_H0 ;  /* 0x20000014ff127230 */ /* 0x004fca0000004100 */
        /* <DEDUP_REMOVED lines=9> */
[----:B---3--:R-:W-:-:S05]  /*15610*/  HADD2.F32 R13, -RZ, R19.H0_H0 ;  /* 0x20000013ff0d7230 */ /* 0x008fca0000004100 */
        /* <DEDUP_REMOVED lines=26> */
[----:B------:R-:W-:Y:S02]  /*157c0*/  HADD2.F32 R16, -RZ, R32.H0_H0 ;  /* 0x20000020ff107230 */ /* 0x000fe40000004100 */
[----:B------:R-:W-:-:S03]  /*157d0*/  FMUL.FTZ R18, R3, R18 ;  /* 0x0000001203127220 */ /* 0x000fc60000410000 */
        /* <DEDUP_REMOVED lines=27> */
[----:B------:R-:W-:-:S04]  /*15990*/  FADD.FTZ R20, -R20, 1 ;  /* 0x3f80000014147421 */ /* 0x000fc80000010100 */
[----:B------:R-:W-:Y:S01]  /*159a0*/  FFMA.FTZ R18, R18, R20, 1 ;  /* 0x3f80000012127423 */ /* 0x000fe20000010014 */
[----:B------:R-:W-:-:S05]  /*159b0*/  HADD2.F32 R20, -RZ, R45.H1_H1 ;  /* 0x3000002dff147230 */ /* 0x000fca0000004100 */
        /* <DEDUP_REMOVED lines=28> */
[----:B------:R-:W-:-:S05]  /*15b80*/  HADD2.F32 R17, -RZ, R44.H0_H0 ;  /* 0x2000002cff117230 */ /* 0x000fca0000004100 */
        /* <DEDUP_REMOVED lines=74> */
[----:B------:R-:W-:Y:S02]  /*16030*/  HADD2.F32 R30, -RZ, R42.H0_H0 ;  /* 0x2000002aff1e7230 */ /* 0x000fe40000004100 */
        /* <DEDUP_REMOVED lines=9> */
[----:B------:R-:W-:Y:S02]  /*160d0*/  HADD2.F32 R38, -RZ, R7.H0_H0 ;  /* 0x20000007ff267230 */ /* 0x000fe40000004100 */
[----:B------:R-:W2:Y:S01]  /*160e0*/  LDL.LU.S16 R7, [R1+0x346] ;  /* 0x0003460001077983 */ /* 0x000ea20000300600 */
[----:B------:R-:W-:Y:S02]  /*160f0*/  HADD2.F32 R33, -RZ, R39.H1_H1 ;  /* 0x30000027ff217230 */ /* 0x000fe40000004100 */
[----:B0-----:R-:W-:-:S06]  /*16100*/  FADD.FTZ R21, R21, 1 ;  /* 0x3f80000015157421 */ /* 0x001fcc0000010000 */
[----:B------:R-:W0:Y:S01]  /*16110*/  MUFU.RCP R21, R21 ;  /* 0x0000001500157308 */ /* 0x000e220000001000 */
[----:B------:R-:W-:Y:S01]  /*16120*/  FMUL.FTZ R11, R30, R11 ;  /* 0x0000000b1e0b7220 */ /* 0x000fe20000410000 */
[----:B------:R-:W-:Y:S01]  /*16130*/  FADD.FTZ R33, R33, -UR28 ;  /* 0x8000001c21217e21 */ /* 0x000fe20008010000 */
[----:B------:R-:W-:Y:S02]  /*16140*/  HADD2.F32 R30, -RZ, R41.H1_H1 ;  /* 0x30000029ff1e7230 */ /* 0x000fe40000004100 */
        /* <DEDUP_REMOVED lines=13> */
[----:B------:R-:W-:Y:S02]  /*16220*/  HADD2.F32 R39, -RZ, R40.H1_H1 ;  /* 0x30000028ff277230 */ /* 0x000fe40000004100 */
[----:B------:R-:W-:Y:S02]  /*16230*/  HADD2.F32 R32, -RZ, R37.H0_H0 ;  /* 0x20000025ff207230 */ /* 0x000fe40000004100 */
[----:B------:R-:W-:Y:S02]  /*16240*/  HADD2.F32 R37, -RZ, R28.H0_H0 ;  /* 0x2000001cff257230 */ /* 0x000fe40000004100 */
[----:B------:R-:W3:Y:S01]  /*16250*/  LDL.S16 R28, [R1+0x38c] ;  /* 0x00038c00011c7983 */ /* 0x000ee20000100600 */
[----:B0-----:R-:W-:Y:S01]  /*16260*/  FMUL.FTZ R39, R39, R21 ;  /* 0x0000001527277220 */ /* 0x001fe20000410000 */
[----:B------:R-:W-:-:S04]  /*16270*/  FADD.FTZ R21, -R21, 1 ;  /* 0x3f80000015157421 */ /* 0x000fc80000010100 */
[----:B------:R-:W-:-:S04]  /*16280*/  FFMA.FTZ R21, R14, R21, 1 ;  /* 0x3f8000000e157423 */ /* 0x000fc80000010015 */
[----:B------:R-:W-:Y:S01]  /*16290*/  FMUL.FTZ R39, R39, R21 ;  /* 0x0000001527277220 */ /* 0x000fe20000410000 */
[----:B------:R-:W-:Y:S01]  /*162a0*/  FADD.FTZ R21, R20, R27 ;  /* 0x0000001b14157221 */ /* 0x000fe20000010000 */
[----:B------:R-:W-:Y:S02]  /*162b0*/  HADD2.F32 R27, -RZ, R29.H0_H0 ;  /* 0x2000001dff1b7230 */ /* 0x000fe40000004100 */
        /* <DEDUP_REMOVED lines=8> */
[----:B------:R-:W-:-:S04]  /*16340*/  FADD.FTZ R31, R31, -UR28 ;  /* 0x8000001c1f1f7e21 */ /* 0x000fc80008010000 */
[----:B------:R-:W-:Y:S01]  /*16350*/  FMUL.FTZ R31, R31, UR16 ;  /* 0x000000101f1f7c20 */ /* 0x000fe20008410000 */
[----:B0-----:R-:W-:Y:S01]  /*16360*/  FMUL.FTZ R38, R38, R20 ;  /* 0x0000001426267220 */ /* 0x001fe20000410000 */
[----:B------:R-:W-:-:S04]  /*16370*/  FADD.FTZ R20, -R20, 1 ;  /* 0x3f80000014147421 */ /* 0x000fc80000010100 */
[----:B------:R-:W-:-:S04]  /*16380*/  FFMA.FTZ R20, R14, R20, 1 ;  /* 0x3f8000000e147423 */ /* 0x000fc80000010014 */
        /* <DEDUP_REMOVED lines=20> */
[----:B0-----:R-:W-:-:S06]  /*164d0*/  FADD.FTZ R17, R17, 1 ;  /* 0x3f80000011117421 */ /* 0x001fcc0000010000 */
[----:B------:R-:W0:Y:S01]  /*164e0*/  MUFU.RCP R17, R17 ;  /* 0x0000001100117308 */ /* 0x000e220000001000 */
[----:B------:R-:W-:Y:S01]  /*164f0*/  FADD.FTZ R21, R21, R23 ;  /* 0x0000001715157221 */ /* 0x000fe20000010000 */
[----:B------:R-:W-:Y:S02]  /*16500*/  HADD2.F32 R23, -RZ, R6.H0_H0 ;  /* 0x20000006ff177230 */ /* 0x000fe40000004100 */
[----:B---3--:R-:W-:Y:S02]  /*16510*/  HADD2.F32 R26, -RZ, R28.H0_H0 ;  /* 0x2000001cff1a7230 */ /* 0x008fe40000004100 */
[----:B--2---:R-:W-:Y:S02]  /*16520*/  HADD2.F32 R30, -RZ, R7.H0_H0 ;  /* 0x20000007ff1e7230 */ /* 0x004fe40000004100 */
[----:B------:R-:W-:Y:S01]  /*16530*/  FADD.FTZ R23, R23, -UR28 ;  /* 0x8000001c17177e21 */ /* 0x000fe20008010000 */
[----:B------:R-:W2:Y:S02]  /*16540*/  LDL.LU.S16 R7, [R1+0x38e] ;  /* 0x00038e0001077983 */ /* 0x000ea40000300600 */
[----:B0-----:R-:W-:Y:S01]  /*16550*/  FMUL.FTZ R30, R30, R17 ;  /* 0x000000111e1e7220 */ /* 0x001fe20000410000 */
[----:B------:R-:W-:Y:S01]  /*16560*/  FADD.FTZ R17, -R17, 1 ;  /* 0x3f80000011117421 */ /* 0x000fe20000010100 */
[----:B------:R-:W3:Y:S03]  /*16570*/  LDL.LU.S16 R28, [R1+0x3b2] ;  /* 0x0003b200011c7983 */ /* 0x000ee60000300600 */
[----:B------:R-:W-:Y:S01]  /*16580*/  FFMA.FTZ R17, R15, R17, 1 ;  /* 0x3f8000000f117423 */ /* 0x000fe20000010011 */
[----:B------:R-:W-:Y:S01]  /*16590*/  FADD.FTZ R15, R24, R16 ;  /* 0x00000010180f7221 */ /* 0x000fe20000010000 */
[----:B------:R-:W-:Y:S01]  /*165a0*/  FADD.FTZ R14, R14, R19 ;  /* 0x000000130e0e7221 */ /* 0x000fe20000010000 */
[----:B------:R-:W3:Y:S01]  /*165b0*/  LDL.LU.S16 R6, [R1+0x3ba] ;  /* 0x0003ba0001067983 */ /* 0x000ee20000300600 */
        /* <DEDUP_REMOVED lines=24> */
[----:B--2---:R-:W-:Y:S02]  /*16740*/  HADD2.F32 R24, -RZ, R7.H0_H0 ;  /* 0x20000007ff187230 */ /* 0x004fe40000004100 */
[----:B------:R-:W2:Y:S03]  /*16750*/  LDL.S16 R7, [R1+0x3bc] ;  /* 0x0003bc0001077983 */ /* 0x000ea60000100600 */
        /* <DEDUP_REMOVED lines=35> */
[-C--:B------:R-:W-:Y:S01]  /*16990*/  FFMA.FTZ R41, R10, R18.reuse, R17 ;  /* 0x000000120a297223 */ /* 0x080fe20000010011 */
[----:B------:R-:W-:-:S04]  /*169a0*/  FMUL.FTZ R16, R5, R18 ;  /* 0x0000001205107220 */ /* 0x000fc80000410000 */
[----:B------:R-:W-:Y:S01]  /*169b0*/  FFMA.FTZ R10, R10, R16, R13 ;  /* 0x000000100a0a7223 */ /* 0x000fe2000001000d */
[----:B------:R-:W-:Y:S01]  /*169c0*/  FADD.FTZ R42, R15, R18 ;  /* 0x000000120f2a7221 */ /* 0x000fe20000010000 */
[----:B--2---:R-:W-:Y:S02]  /*169d0*/  HADD2.F32 R35, -RZ, R7.H0_H0 ;  /* 0x20000007ff237230 */ /* 0x004fe40000004100 */
[----:B------:R-:W2:Y:S03]  /*169e0*/  LDL.S16 R7, [R1+0x3b4] ;  /* 0x0003b40001077983 */ /* 0x000ea60000100600 */
[----:B------:R-:W-:-:S04]  /*169f0*/  FADD.FTZ R35, R35, -UR28 ;  /* 0x8000001c23237e21 */ /* 0x000fc80008010000 */
        /* <DEDUP_REMOVED lines=12> */
[----:B------:R-:W4:Y:S01]  /*16ac0*/  LDL.LU.S16 R29, [R1+0x3b6] ;  /* 0x0003b600011d7983 */ /* 0x000f220000300600 */
[----:B------:R-:W-:-:S03]  /*16ad0*/  HADD2.F32 R35, -RZ, R6.H0_H0 ;  /* 0x20000006ff237230 */ /* 0x000fc60000004100 */
[----:B------:R-:W4:Y:S01]  /*16ae0*/  LDL.LU.S16 R6, [R1+0x3ae] ;  /* 0x0003ae0001067983 */ /* 0x000f220000300600 */
        /* <DEDUP_REMOVED lines=13> */
[C---:B------:R-:W-:Y:S01]  /*16bc0*/  FFMA.FTZ R34, R9.reuse, R11, R34 ;  /* 0x0000000b09227223 */ /* 0x040fe20000010022 */
        /* <DEDUP_REMOVED lines=18> */
[----:B------:R-:W-:Y:S01]  /*16cf0*/  FMUL.FTZ R16, R35, R16 ;  /* 0x0000001023107220 */ /* 0x000fe20000410000 */
[----:B------:R-:W-:Y:S02]  /*16d00*/  HADD2.F32 R35, -RZ, R6.H0_H0 ;  /* 0x20000006ff237230 */ /* 0x000fe40000004100 */
        /* <DEDUP_REMOVED lines=16> */
[----:B------:R-:W-:-:S03]  /*16e10*/  FFMA.FTZ R36, R36, R8, R10 ;  /* 0x0000000824247223 */ /* 0x000fc6000001000a */
[----:B------:R-:W-:Y:S01]  /*16e20*/  FMUL.FTZ R12, R35, R12 ;  /* 0x0000000c230c7220 */ /* 0x000fe20000410000 */
        /* <DEDUP_REMOVED lines=31> */
[-C--:B------:R-:W-:Y:S01]  /*17020*/  FFMA.FTZ R34, R33, R39.reuse, R34 ;  /* 0x0000002721227223 */ /* 0x080fe20000010022 */
[----:B------:R-:W-:Y:S01]  /*17030*/  FMUL.FTZ R39, R3, R39 ;  /* 0x0000002703277220 */ /* 0x000fe20000410000 */
[----:B------:R-:W-:-:S03]  /*17040*/  FMUL.FTZ R8, R45, R8 ;  /* 0x000000082d087220 */ /* 0x000fc60000410000 */
        /* <DEDUP_REMOVED lines=8> */
[----:B------:R3:W0:Y:S02]  /*170d0*/  MUFU.RCP R40, R36 ;  /* 0x0000002400287308 */ /* 0x0006240000001000 */
[----:B---3--:R-:W-:Y:S02]  /*170e0*/  HADD2.F32 R36, -RZ, R28.H0_H0 ;  /* 0x2000001cff247230 */ /* 0x008fe40000004100 */
[----:B------:R-:W2:Y:S03]  /*170f0*/  LDL.S16 R28, [R1+0x394] ;  /* 0x00039400011c7983 */ /* 0x000ea60000100600 */
[----:B0-----:R-:W-:Y:S01]  /*17100*/  FMUL.FTZ R36, R36, R40 ;  /* 0x0000002824247220 */ /* 0x001fe20000410000 */
[----:B------:R-:W-:-:S04]  /*17110*/  FADD.FTZ R40, -R40, 1 ;  /* 0x3f80000028287421 */ /* 0x000fc80000010100 */
[----:B------:R-:W-:Y:S01]  /*17120*/  FFMA.FTZ R45, R45, R40, 1 ;  /* 0x3f8000002d2d7423 */ /* 0x000fe20000010028 */
[----:B----4-:R-:W-:Y:S02]  /*17130*/  HADD2.F32 R40, -RZ, R29.H0_H0 ;  /* 0x2000001dff287230 */ /* 0x010fe40000004100 */
[----:B------:R-:W3:Y:S01]  /*17140*/  LDL.LU.S16 R29, [R1+0x39a] ;  /* 0x00039a00011d7983 */ /* 0x000ee20000300600 */
[----:B------:R-:W-:Y:S01]  /*17150*/  FMUL.FTZ R36, R36, R45 ;  /* 0x0000002d24247220 */ /* 0x000fe20000410000 */
[----:B------:R-:W-:Y:S02]  /*17160*/  HADD2.F32 R45, -RZ, R6.H0_H0 ;  /* 0x20000006ff2d7230 */ /* 0x000fe40000004100 */
[----:B------:R-:W4:Y:S01]  /*17170*/  LDL.LU.S16 R6, [R1+0x396] ;  /* 0x0003960001067983 */ /* 0x000f220000300600 */
[----:B------:R-:W-:-:S03]  /*17180*/  FADD.FTZ R40, R40, -UR28 ;  /* 0x8000001c28287e21 */ /* 0x000fc60008010000 */
        /* <DEDUP_REMOVED lines=26> */
[----:B--2---:R-:W-:Y:S02]  /*17330*/  HADD2.F32 R33, -RZ, R28.H0_H0 ;  /* 0x2000001cff217230 */ /* 0x004fe40000004100 */
[----:B------:R-:W2:Y:S03]  /*17340*/  LDL.S16 R28, [R1+0x388] ;  /* 0x00038800011c7983 */ /* 0x000ea60000100600 */
[----:B0-----:R-:W-:Y:S01]  /*17350*/  FMUL.FTZ R33, R33, R39 ;  /* 0x0000002721217220 */ /* 0x001fe20000410000 */
[----:B------:R-:W-:-:S04]  /*17360*/  FADD.FTZ R39, -R39, 1 ;  /* 0x3f80000027277421 */ /* 0x000fc80000010100 */
[----:B------:R-:W-:Y:S01]  /*17370*/  FFMA.FTZ R45, R45, R39, 1 ;  /* 0x3f8000002d2d7423 */ /* 0x000fe20000010027 */
[----:B---3--:R-:W-:Y:S02]  /*17380*/  HADD2.F32 R39, -RZ, R29.H0_H0 ;  /* 0x2000001dff277230 */ /* 0x008fe40000004100 */
[----:B------:R-:W3:Y:S01]  /*17390*/  LDL.LU.S16 R29, [R1+0x392] ;  /* 0x00039200011d7983 */ /* 0x000ee20000300600 */
        /* <DEDUP_REMOVED lines=16> */
[----:B------:R-:W4:Y:S01]  /*174a0*/  LDL.S16 R4, [R1+0x384] ;  /* 0x0003840001047983 */ /* 0x000f220000100600 */
        /* <DEDUP_REMOVED lines=37> */
[----:B------:R-:W4:Y:S03]  /*17700*/  LDL.S16 R4, [R1+0x37c] ;  /* 0x00037c0001047983 */ /* 0x000f260000100600 */
        /* <DEDUP_REMOVED lines=372> */
[----:B------:R-:W4:Y:S01]  /*18e50*/  LDL.S16 R4, [R1+0x324] ;  /* 0x0003240001047983 */ /* 0x000f220000100600 */
        /* <DEDUP_REMOVED lines=9> */
[----:B------:R1:W-:Y:S01]  /*18ef0*/  STL [R1+0x29c], R39 ;  /* 0x00029c2701007387 */ /* 0x0003e20000100800 */
[----:B--2---:R-:W-:-:S03]  /*18f00*/  HADD2.F32 R10, -RZ, R28.H0_H0 ;  /* 0x2000001cff0a7230 */ /* 0x004fc60000004100 */
[----:B------:R-:W2:Y:S02]  /*18f10*/  LDL.S16 R28, [R1+0x31c] ;  /* 0x00031c00011c7983 */ /* 0x000ea40000100600 */
[----:B0-----:R-:W-:Y:S01]  /*18f20*/  FMUL.FTZ R10, R10, R9 ;  /* 0x000000090a0a7220 */ /* 0x001fe20000410000 */
[----:B------:R-:W-:-:S04]  /*18f30*/  FADD.FTZ R9, -R9, 1 ;  /* 0x3f80000009097421 */ /* 0x000fc80000010100 */
[----:B------:R-:W-:Y:S01]  /*18f40*/  FFMA.FTZ R45, R45, R9, 1 ;  /* 0x3f8000002d2d7423 */ /* 0x000fe20000010009 */
[----:B---3--:R-:W-:Y:S02]  /*18f50*/  HADD2.F32 R9, -RZ, R29.H0_H0 ;  /* 0x2000001dff097230 */ /* 0x008fe40000004100 */
[----:B------:R-:W3:Y:S03]  /*18f60*/  LDL.LU.S16 R29, [R1+0x326] ;  /* 0x00032600011d7983 */ /* 0x000ee60000300600 */
[----:B------:R-:W-:-:S04]  /*18f70*/  FADD.FTZ R9, R9, -UR28 ;  /* 0x8000001c09097e21 */ /* 0x000fc80008010000 */
[----:B-1----:R-:W-:-:S04]  /*18f80*/  FMUL.FTZ R39, R9, UR16 ;  /* 0x0000001009277c20 */ /* 0x002fc80008410000 */
[----:B------:R-:W-:Y:S01]  /*18f90*/  FFMA.FTZ R9, R5, R39, R2 ;  /* 0x0000002705097223 */ /* 0x000fe20000010002 */
[----:B------:R0:W-:Y:S02]  /*18fa0*/  STL [R1+0x36c], R39 ;  /* 0x00036c2701007387 */ /* 0x0001e40000100800 */
[----:B0-----:R-:W-:Y:S02]  /*18fb0*/  FADD.FTZ R39, R44, R36 ;  /* 0x000000242c277221 */ /* 0x001fe40000010000 */
[----:B------:R-:W2:Y:S01]  /*18fc0*/  LDL.LU R44, [R1+0x21c] ;  /* 0x00021c00012c7983 */ /* 0x000ea20000300800 */
[----:B------:R-:W-:Y:S01]  /*18fd0*/  FMUL.FTZ R10, R10, R45 ;  /* 0x0000002d0a0a7220 */ /* 0x000fe20000410000 */
[----:B----4-:R-:W-:Y:S02]  /*18fe0*/  HADD2.F32 R45, -RZ, R6.H0_H0 ;  /* 0x20000006ff2d7230 */ /* 0x010fe40000004100 */
[----:B------:R-:W4:Y:S01]  /*18ff0*/  LDL.LU.S16 R6, [R1+0x31e] ;  /* 0x00031e0001067983 */ /* 0x000f220000300600 */
        /* <DEDUP_REMOVED lines=18> */
[-C--:B--2---:R-:W-:Y:S01]  /*19120*/  FFMA.FTZ R34, R44, R36.reuse, R34 ;  /* 0x000000242c227223 */ /* 0x084fe20000010022 */
[----:B------:R-:W-:-:S04]  /*19130*/  FMUL.FTZ R36, R3, R36 ;  /* 0x0000002403247220 */ /* 0x000fc80000410000 */
[----:B------:R-:W-:Y:S02]  /*19140*/  FFMA.FTZ R35, R44, R36, R35 ;  /* 0x000000242c237223 */ /* 0x000fe40000010023 */
[----:B------:R0:W1:Y:S02]  /*19150*/  MUFU.RCP R44, R8 ;  /* 0x00000008002c7308 */ /* 0x0000640000001000 */
[----:B0-----:R-:W-:Y:S02]  /*19160*/  HADD2.F32 R8, -RZ, R28.H0_H0 ;  /* 0x2000001cff087230 */ /* 0x001fe40000004100 */
[----:B------:R-:W2:Y:S03]  /*19170*/  LDL.S16 R28, [R1+0x314] ;  /* 0x00031400011c7983 */ /* 0x000ea60000100600 */
[----:B-1----:R-:W-:Y:S01]  /*19180*/  FMUL.FTZ R8, R8, R44 ;  /* 0x0000002c08087220 */ /* 0x002fe20000410000 */
        /* <DEDUP_REMOVED lines=36> */
[----:B--2---:R-:W-:-:S05]  /*193d0*/  HADD2.F32 R45, -RZ, R28.H0_H0 ;  /* 0x2000001cff2d7230 */ /* 0x004fca0000004100 */
[----:B0-----:R-:W-:Y:S01]  /*193e0*/  FMUL.FTZ R45, R45, R36 ;  /* 0x000000242d2d7220 */ /* 0x001fe20000410000 */
[----:B------:R-:W-:-:S04]  /*193f0*/  FADD.FTZ R36, -R36, 1 ;  /* 0x3f80000024247421 */ /* 0x000fc80000010100 */
[----:B------:R-:W-:Y:S01]  /*19400*/  FFMA.FTZ R36, R44, R36, 1 ;  /* 0x3f8000002c247423 */ /* 0x000fe20000010024 */
[----:B---3--:R-:W-:-:S03]  /*19410*/  HADD2.F32 R44, -RZ, R29.H0_H0 ;  /* 0x2000001dff2c7230 */ /* 0x008fc60000004100 */
        /* <DEDUP_REMOVED lines=77> */
[----:B------:R-:W4:Y:S03]  /*198f0*/  LDL.LU.S16 R29, [R1+0x3c6] ;  /* 0x0003c600011d7983 */ /* 0x000f260000300600 */
        /* <DEDUP_REMOVED lines=64> */
[----:B------:R-:W2:Y:S02]  /*19d00*/  LDL.S16 R39, [R1+0x2f0] ;  /* 0x0002f00001277983 */ /* 0x000ea40000100600 */
        /* <DEDUP_REMOVED lines=133> */
[----:B------:R-:W4:Y:S03]  /*1a560*/  LDL.LU.S16 R29, [R1+0x2d2] ;  /* 0x0002d200011d7983 */ /* 0x000f260000300600 */
        /* <DEDUP_REMOVED lines=185> */
[----:B------:R-:W3:Y:S04]  /*1b100*/  LDL.S16 R7, [R1+0x290] ;  /* 0x0002900001077983 */ /* 0x000ee80000100600 */
        /* <DEDUP_REMOVED lines=523> */
[----:B------:R-:W0:Y:S01]  /*1d1c0*/  MUFU.EX2 R11, R11 ;  /* 0x0000000b000b7308 */ /* 0x000e220000000800 */
[----:B------:R-:W-:Y:S01]  /*1d1d0*/  FMUL.FTZ R25, R25, R15 ;  /* 0x0000000f19197220 */ /* 0x000fe20000410000 */
[----:B0-----:R-:W-:-:S06]  /*1d1e0*/  FADD.FTZ R11, R11, 1 ;  /* 0x3f8000000b0b7421 */ /* 0x001fcc0000010000 */
[----:B------:R-:W0:Y:S01]  /*1d1f0*/  MUFU.RCP R11, R11 ;  /* 0x0000000b000b7308 */ /* 0x000e220000001000 */
[----:B------:R-:W-:Y:S02]  /*1d200*/  HADD2.F32 R15, -RZ, R39.H0_H0 ;  /* 0x20000027ff0f7230 */ /* 0x000fe40000004100 */
[----:B------:R-:W4:Y:S03]  /*1d210*/  LDL.S16 R39, [R1+0x428] ;  /* 0x0004280001277983 */ /* 0x000f260000100600 */
[----:B0-----:R-:W-:Y:S01]  /*1d220*/  FMUL.FTZ R15, R15, R11 ;  /* 0x0000000b0f0f7220 */ /* 0x001fe20000410000 */
[----:B------:R-:W-:-:S04]  /*1d230*/  FADD.FTZ R11, -R11, 1 ;  /* 0x3f8000000b0b7421 */ /* 0x000fc80000010100 */
[----:B------:R-:W-:Y:S01]  /*1d240*/  FFMA.FTZ R11, R13, R11, 1 ;  /* 0x3f8000000d0b7423 */ /* 0x000fe2000001000b */
[----:B------:R-:W-:Y:S01]  /*1d250*/  FADD.FTZ R40, R40, R9 ;  /* 0x0000000928287221 */ /* 0x000fe20000010000 */
[----:B------:R-:W-:Y:S02]  /*1d260*/  HADD2.F32 R13, -RZ, R41.H0_H0 ;  /* 0x20000029ff0d7230 */ /* 0x000fe40000004100 */
[----:B------:R-:W4:Y:S01]  /*1d270*/  LDL.LU.S16 R41, [R1+0x41c] ;  /* 0x00041c0001297983 */ /* 0x000f220000300600 */
[----:B------:R-:W-:-:S03]  /*1d280*/  FMUL.FTZ R15, R15, R11 ;  /* 0x0000000b0f0f7220 */ /* 0x000fc60000410000 */
[----:B------:R3:W-:Y:S01]  /*1d290*/  STL [R1+0x2fc], R24 ;  /* 0x0002fc1801007387 */ /* 0x0007e20000100800 */
[-C--:B--2---:R-:W-:Y:S01]  /*1d2a0*/  FFMA.FTZ R11, R44, R9.reuse, R12 ;  /* 0x000000092c0b7223 */ /* 0x084fe2000001000c */
[----:B------:R-:W-:-:S04]  /*1d2b0*/  FMUL.FTZ R9, R5, R9 ;  /* 0x0000000905097220 */ /* 0x000fc80000410000 */
[----:B------:R-:W-:Y:S02]  /*1d2c0*/  FFMA.FTZ R42, R44, R9, R42 ;  /* 0x000000092c2a7223 */ /* 0x000fe4000001002a */
[----:B------:R-:W2:Y:S01]  /*1d2d0*/  LDL.LU R44, [R1+0x378] ;  /* 0x00037800012c7983 */ /* 0x000ea20000300800 */
[----:B---3--:R-:W-:-:S03]  /*1d2e0*/  HADD2.F32 R24, -RZ, R7.H0_H0 ;  /* 0x20000007ff187230 */ /* 0x008fc60000004100 */
[----:B------:R-:W3:Y:S01]  /*1d2f0*/  LDL.S16 R7, [R1+0x424] ;  /* 0x0004240001077983 */ /* 0x000ee20000100600 */
        /* <DEDUP_REMOVED lines=78> */
[----:B------:R-:W-:Y:S02]  /*1d7e0*/  HADD2.F32 R10, -RZ, R37.H0_H0 ;  /* 0x20000025ff0a7230 */ /* 0x000fe40000004100 */
[----:B------:R-:W-:Y:S01]  /*1d7f0*/  FMUL.FTZ R23, R23, R12 ;  /* 0x0000000c17177220 */ /* 0x000fe20000410000 */
[----:B------:R-:W-:Y:S02]  /*1d800*/  STL [R1+0x294], R16 ;  /* 0x0002941001007387 */ /* 0x000fe40000100800 */
[----:B------:R-:W-:Y:S01]  /*1d810*/  FADD.FTZ R10, R10, -UR28 ;  /* 0x8000001c0a0a7e21 */ /* 0x000fe20008010000 */
[----:B------:R-:W-:Y:S01]  /*1d820*/  FADD.FTZ R8, R9, R8 ;  /* 0x0000000809087221 */ /* 0x000fe20000010000 */
[----:B------:R-:W-:Y:S01]  /*1d830*/  FADD.FTZ R43, R43, R28 ;  /* 0x0000001c2b2b7221 */ /* 0x000fe20000010000 */
[----:B------:R-:W-:Y:S01]  /*1d840*/  STL [R1+0x2cc], R20 ;  /* 0x0002cc1401007387 */ /* 0x000fe20000100800 */
[----:B------:R-:W-:-:S03]  /*1d850*/  FMUL.FTZ R10, R10, UR16 ;  /* 0x000000100a0a7c20 */ /* 0x000fc60008410000 */
[----:B------:R-:W-:Y:S01]  /*1d860*/  STL [R1+0x2b4], R17 ;  /* 0x0002b41101007387 */ /* 0x000fe20000100800 */
[----:B------:R-:W-:-:S03]  /*1d870*/  FFMA.FTZ R12, R3, R10, R0 ;  /* 0x0000000a030c7223 */ /* 0x000fc60000010000 */
[----:B------:R0:W-:Y:S01]  /*1d880*/  STL [R1+0x274], R10 ;  /* 0x0002740a01007387 */ /* 0x0001e20000100800 */
        /* <DEDUP_REMOVED lines=391> */
[----:B------:R-:W-:Y:S01]  /*1f100*/  FMUL.FTZ R32, R5, R27 ;  /* 0x0000001b05207220 */ /* 0x000fe20000410000 */
        /* <DEDUP_REMOVED lines=136> */
[C---:B------:R-:W-:Y:S01]  /*1f990*/  FFMA.FTZ R44, R34.reuse, R15, R44 ;  /* 0x0000000f222c7223 */ /* 0x040fe2000001002c */
[----:B------:R-:W-:Y:S02]  /*1f9a0*/  FMUL.FTZ R19, R3, R22 ;  /* 0x0000001603137220 */ /* 0x000fe40000410000 */
[----:B------:R-:W-:Y:S01]  /*1f9b0*/  FADD.FTZ R42, R15, R42 ;  /* 0x0000002a0f2a7221 */ /* 0x000fe20000010000 */
[----:B------:R-:W-:Y:S01]  /*1f9c0*/  FFMA.FTZ R40, R34, R13, R40 ;  /* 0x0000000d22287223 */ /* 0x000fe20000010028 */
[----:B------:R-:W-:Y:S01]  /*1f9d0*/  FADD.FTZ R18, R18, R13 ;  /* 0x0000000d12127221 */ /* 0x000fe20000010000 */
[----:B------:R-:W-:Y:S01]  /*1f9e0*/  FMUL.FTZ R13, R5, R9 ;  /* 0x00000009050d7220 */ /* 0x000fe20000410000 */
[----:B------:R-:W-:Y:S01]  /*1f9f0*/  FADD.FTZ R42, R42, R19 ;  /* 0x000000132a2a7221 */ /* 0x000fe20000010000 */
[----:B------:R-:W-:Y:S01]  /*1fa00*/  FADD.FTZ R39, R39, R25 ;  /* 0x0000001927277221 */ /* 0x000fe20000010000 */
[----:B------:R-:W-:-:S02]  /*1fa10*/  FMUL.FTZ R15, R3, R20 ;  /* 0x00000014030f7220 */ /* 0x000fc40000410000 */
[----:B------:R-:W-:Y:S01]  /*1fa20*/  FADD.FTZ R42, R13, R42 ;  /* 0x0000002a0d2a7221 */ /* 0x000fe20000010000 */
[----:B------:R-:W-:Y:S01]  /*1fa30*/  FADD.FTZ R24, R39, R24 ;  /* 0x0000001827187221 */ /* 0x000fe20000010000 */
[----:B------:R-:W-:Y:S02]  /*1fa40*/  FFMA.FTZ R43, R33, R23, R43 ;  /* 0x00000017212b7223 */ /* 0x000fe4000001002b */
[----:B------:R-:W-:Y:S01]  /*1fa50*/  FADD.FTZ R42, R42, R15 ;  /* 0x0000000f2a2a7221 */ /* 0x000fe20000010000 */
[----:B------:R-:W-:-:S04]  /*1fa60*/  FADD.FTZ R23, R24, R23 ;  /* 0x0000001718177221 */ /* 0x000fc80000010000 */
[----:B------:R-:W-:Y:S01]  /*1fa70*/  FADD.FTZ R23, R23, R22 ;  /* 0x0000001617177221 */ /* 0x000fe20000010000 */
[----:B------:R-:W-:-:S03]  /*1fa80*/  FADD.FTZ R18, R18, R9 ;  /* 0x0000000912127221 */ /* 0x000fc60000010000 */
[----:B------:R-:W-:-:S04]  /*1fa90*/  FADD.FTZ R23, R23, R20 ;  /* 0x0000001417177221 */ /* 0x000fc80000010000 */
[----:B------:R-:W-:Y:S01]  /*1faa0*/  FADD.FTZ R23, R23, R8 ;  /* 0x0000000817177221 */ /* 0x000fe20000010000 */
[----:B------:R-:W-:-:S03]  /*1fab0*/  FMUL.FTZ R21, R5, R11 ;  /* 0x0000000b05157220 */ /* 0x000fc60000410000 */
[----:B------:R-:W-:Y:S01]  /*1fac0*/  FADD.FTZ R23, R23, R14 ;  /* 0x0000000e17177221 */ /* 0x000fe20000010000 */
[----:B----4-:R-:W-:-:S04]  /*1fad0*/  FFMA.FTZ R44, R35, R19, R44 ;  /* 0x00000013232c7223 */ /* 0x010fc8000001002c */
[----:B--2---:R-:W-:Y:S01]  /*1fae0*/  FFMA.FTZ R44, R36, R13, R44 ;  /* 0x0000000d242c7223 */ /* 0x004fe2000001002c */
[----:B------:R-:W-:-:S03]  /*1faf0*/  FMUL.FTZ R13, R5, R17 ;  /* 0x00000011050d7220 */ /* 0x000fc60000410000 */
[----:B------:R-:W-:Y:S01]  /*1fb00*/  FFMA.FTZ R44, R38, R15, R44 ;  /* 0x0000000f262c7223 */ /* 0x000fe2000001002c */
[----:B------:R-:W-:Y:S01]  /*1fb10*/  FMUL.FTZ R15, R3, R8 ;  /* 0x00000008030f7220 */ /* 0x000fe20000410000 */
[----:B------:R-:W-:Y:S02]  /*1fb20*/  FADD.FTZ R42, R13, R42 ;  /* 0x0000002a0d2a7221 */ /* 0x000fe40000010000 */
[----:B------:R-:W-:Y:S01]  /*1fb30*/  FFMA.FTZ R44, R41, R13, R44 ;  /* 0x0000000d292c7223 */ /* 0x000fe2000001002c */
[----:B------:R-:W-:Y:S01]  /*1fb40*/  FFMA.FTZ R43, R35, R22, R43 ;  /* 0x00000016232b7223 */ /* 0x000fe2000001002b */
[----:B------:R-:W-:Y:S01]  /*1fb50*/  FMUL.FTZ R13, R5, R16 ;  /* 0x00000010050d7220 */ /* 0x000fe20000410000 */
[----:B------:R-:W-:Y:S01]  /*1fb60*/  FADD.FTZ R42, R42, R15 ;  /* 0x0000000f2a2a7221 */ /* 0x000fe20000010000 */
[----:B---3--:R-:W-:Y:S01]  /*1fb70*/  FFMA.FTZ R44, R45, R15, R44 ;  /* 0x0000000f2d2c7223 */ /* 0x008fe2000001002c */
[----:B------:R-:W-:Y:S01]  /*1fb80*/  FFMA.FTZ R40, R36, R9, R40 ;  /* 0x0000000924287223 */ /* 0x000fe20000010028 */
[----:B------:R-:W-:Y:S01]  /*1fb90*/  FFMA.FTZ R43, R38, R20, R43 ;  /* 0x00000014262b7223 */ /* 0x000fe2000001002b */
[----:B------:R-:W-:Y:S01]  /*1fba0*/  FMUL.FTZ R15, R3, R14 ;  /* 0x0000000e030f7220 */ /* 0x000fe20000410000 */
        /* <DEDUP_REMOVED lines=14> */
[----:B------:R0:W5:Y:S01]  /*1fc90*/  LDL.LU R29, [R1+0x46c] ;  /* 0x00046c00011d7983 */ /* 0x0001620000300800 */
[----:B------:R-:W-:Y:S01]  /*1fca0*/  FFMA.FTZ R14, R6, R16, R13 ;  /* 0x00000010060e7223 */ /* 0x000fe2000001000d */
[----:B------:R-:W-:Y:S01]  /*1fcb0*/  FADD.FTZ R8, R15, R16 ;  /* 0x000000100f087221 */ /* 0x000fe20000010000 */
[----:B------:R-:W-:Y:S01]  /*1fcc0*/  FFMA.FTZ R16, R7, R12, R9 ;  /* 0x0000000c07107223 */ /* 0x000fe20000010009 */
[----:B------:R0:W5:Y:S01]  /*1fcd0*/  LDL.LU R28, [R1+0x468] ;  /* 0x00046800011c7983 */ /* 0x0001620000300800 */
[----:B------:R-:W-:Y:S01]  /*1fce0*/  FFMA.FTZ R14, R4, R21, R14 ;  /* 0x00000015040e7223 */ /* 0x000fe2000001000e */
[----:B------:R-:W-:Y:S01]  /*1fcf0*/  FADD.FTZ R21, R21, R8 ;  /* 0x0000000815157221 */ /* 0x000fe20000010000 */
[----:B------:R-:W-:Y:S01]  /*1fd00*/  FFMA.FTZ R8, R6, R10, R43 ;  /* 0x0000000a06087223 */ /* 0x000fe2000001002b */
[----:B------:R-:W-:Y:S01]  /*1fd10*/  FFMA.FTZ R9, R4, R11, R16 ;  /* 0x0000000b04097223 */ /* 0x000fe20000010010 */
[----:B------:R0:W5:Y:S04]  /*1fd20*/  LDL.LU R7, [R1+0x464] ;  /* 0x0004640001077983 */ /* 0x0001680000300800 */
[----:B------:R0:W5:Y:S04]  /*1fd30*/  LDL.LU R6, [R1+0x460] ;  /* 0x0004600001067983 */ /* 0x0001680000300800 */
[----:B------:R0:W5:Y:S01]  /*1fd40*/  LDL.LU R4, [R1+0x45c] ;  /* 0x00045c0001047983 */ /* 0x0001620000300800 */
[----:B------:R-:W-:Y:S01]  /*1fd50*/  FADD.FTZ R12, R17, R12 ;  /* 0x0000000c110c7221 */ /* 0x000fe20000010000 */
[----:B------:R-:W-:-:S03]  /*1fd60*/  FADD.FTZ R10, R23, R10 ;  /* 0x0000000a170a7221 */ /* 0x000fc60000010000 */
[----:B------:R-:W-:-:S07]  /*1fd70*/  FADD.FTZ R11, R12, R11 ;  /* 0x0000000b0c0b7221 */ /* 0x000fce0000010000 */
.L_x_977:
        /* <DEDUP_REMOVED lines=47> */
.L_x_979:
[----:B------:R-:W-:Y:S05]  /*20070*/  BSYNC.RECONVERGENT B0 ;  /* 0x0000000000007941 */ /* 0x000fea0003800200 */
.L_x_978:
        /* <DEDUP_REMOVED lines=52> */
.L_x_981:
[----:B------:R-:W-:Y:S05]  /*203c0*/  BSYNC.RECONVERGENT B0 ;  /* 0x0000000000007941 */ /* 0x000fea0003800200 */
.L_x_980:
        /* <DEDUP_REMOVED lines=38> */
.L_x_983:
[----:B------:R-:W-:Y:S05]  /*20630*/  BSYNC.RECONVERGENT B0 ;  /* 0x0000000000007941 */ /* 0x000fea0003800200 */
.L_x_982:
        /* <DEDUP_REMOVED lines=30> */
.L_x_985:
[----:B------:R-:W-:Y:S05]  /*20820*/  BSYNC.RECONVERGENT B0 ;  /* 0x0000000000007941 */ /* 0x000fea0003800200 */
.L_x_984:
        /* <DEDUP_REMOVED lines=34> */
.L_x_989:
[----:B------:R-:W2:Y:S04]  /*20a50*/  LDG.E.STRONG.GPU R8, desc[UR10][R14.64] ;  /* 0x0000000a0e087981 */ /* 0x000ea8000c1ef900 */
[----:B--2---:R-:W-:Y:S04]  /*20a60*/  CCTL.IVALL ;  /* 0x00000000ff00798f */ /* 0x004fe80002000000 */
[----:B------:R0:W-:Y:S01]  /*20a70*/  STL [R1], R8 ;  /* 0x0000000801007387 */ /* 0x0001e20000100800 */
[----:B------:R-:W-:-:S13]  /*20a80*/  ISETP.NE.AND P0, PT, R8, UR5, PT ;  /* 0x0000000508007c0c */ /* 0x000fda000bf05270 */
[----:B0-----:R-:W-:Y:S05]  /*20a90*/  @P0 BRA `(.L_x_989) ;  /* 0xfffffffc00ec0947 */ /* 0x001fea000383ffff */
.L_x_988:
[----:B------:R-:W-:Y:S05]  /*20aa0*/  BSYNC.RECONVERGENT B0 ;  /* 0x0000000000007941 */ /* 0x000fea0003800200 */
.L_x_987:
        /* <DEDUP_REMOVED lines=15> */
.L_x_991:
        /* <DEDUP_REMOVED lines=77> */
.L_x_990:
        /* <DEDUP_REMOVED lines=52> */
.L_x_992:
        /* <DEDUP_REMOVED lines=27> */
.L_x_993:
        /* <DEDUP_REMOVED lines=12> */
.L_x_994:
[----:B------:R-:W-:Y:S05]  /*21620*/  BSYNC.RECONVERGENT B0 ;  /* 0x0000000000007941 */ /* 0x000fea0003800200 */
.L_x_986:
        /* <DEDUP_REMOVED lines=17> */
.L_x_1000:
[----:B------:R-:W-:-:S05]  /*21740*/  LEA R16, R15, UR15, 0x2 ;  /* 0x0000000f0f107c11 */ /* 0x000fca000f8e10ff */
[----:B01----:R-:W2:Y:S04]  /*21750*/  LDL.64 R10, [R16+0x10] ;  /* 0x00001000100a7983 */ /* 0x003ea80000100a00 */
[----:B------:R-:W3:Y:S01]  /*21760*/  LDL.64 R8, [R16+0x110] ;  /* 0x0001100010087983 */ /* 0x000ee20000100a00 */
[----:B------:R-:W-:Y:S01]  /*21770*/  BSSY.RECONVERGENT B0, `(.L_x_995) ;  /* 0x000003b000007945 */ /* 0x000fe20003800200 */
[--C-:B--2---:R-:W-:Y:S02]  /*21780*/  HADD2.F32 R14, -RZ, R10.reuse.H0_H0 ;  /* 0x2000000aff0e7230 */ /* 0x104fe40000004100 */
[----:B------:R-:W-:Y:S02]  /*21790*/  HADD2.F32 R10, -RZ, R10.H1_H1 ;  /* 0x3000000aff0a7230 */ /* 0x000fe40000004100 */
[----:B---3--:R-:W-:-:S02]  /*217a0*/  HADD2.F32 R18, -RZ, R8.H1_H1 ;  /* 0x30000008ff127230 */ /* 0x008fc40000004100 */
[----:B------:R-:W-:Y:S01]  /*217b0*/  FADD.FTZ R14, R14, -UR28 ;  /* 0x8000001c0e0e7e21 */ /* 0x000fe20008010000 */
[----:B------:R-:W-:Y:S02]  /*217c0*/  HADD2.F32 R16, -RZ, R8.H0_H0 ;  /* 0x20000008ff107230 */ /* 0x000fe40000004100 */
[----:B------:R-:W-:Y:S01]  /*217d0*/  FADD.FTZ R10, R10, -UR28 ;  /* 0x8000001c0a0a7e21 */ /* 0x000fe20008010000 */
[----:B------:R-:W-:-:S03]  /*217e0*/  FMUL.FTZ R26, R14, UR16 ;  /* 0x000000100e1a7c20 */ /* 0x000fc60008410000 */
[----:B------:R-:W-:Y:S01]  /*217f0*/  FMUL.FTZ R14, R10, UR16 ;  /* 0x000000100a0e7c20 */ /* 0x000fe20008410000 */
[----:B-----5:R-:W-:-:S03]  /*21800*/  @P2 FFMA.FTZ R17, R3, R26, R0 ;  /* 0x0000001a03112223 */ /* 0x020fc60000010000 */
[-C--:B------:R-:W-:Y:S01]  /*21810*/  @P2 FFMA.FTZ R10, R5, R14.reuse, R2 ;  /* 0x0000000e050a2223 */ /* 0x080fe20000010002 */
[----:B------:R-:W-:Y:S01]  /*21820*/  FFMA.FTZ R14, R12, R14, R13 ;  /* 0x0000000e0c0e7223 */ /* 0x000fe2000001000d */
[----:B------:R-:W-:Y:S02]  /*21830*/  @P2 FMUL.FTZ R19, R17, -1.4426950216293334961 ;  /* 0xbfb8aa3b11132820 */ /* 0x000fe40000410000 */
[----:B------:R-:W-:-:S04]  /*21840*/  @P2 FMUL.FTZ R22, R10, -1.4426950216293334961 ;  /* 0xbfb8aa3b0a162820 */ /* 0x000fc80000410000 */
[----:B------:R-:W0:Y:S08]  /*21850*/  @P2 MUFU.EX2 R19, R19 ;  /* 0x0000001300132308 */ /* 0x000e300000000800 */
[----:B------:R-:W1:Y:S01]  /*21860*/  @P2 MUFU.EX2 R22, R22 ;  /* 0x0000001600162308 */ /* 0x000e620000000800 */
[----:B0-----:R-:W-:-:S07]  /*21870*/  @P2 FADD.FTZ R20, R19, 1 ;  /* 0x3f80000013142421 */ /* 0x001fce0000010000 */
[----:B------:R0:W2:Y:S01]  /*21880*/  @P2 MUFU.RCP R21, R20 ;  /* 0x0000001400152308 */ /* 0x0000a20000001000 */
[----:B-1----:R-:W-:Y:S01]  /*21890*/  @P2 FADD.FTZ R23, R22, 1 ;  /* 0x3f80000016172421 */ /* 0x002fe20000010000 */
[----:B------:R-:W-:-:S04]  /*218a0*/  LEA R22, R15, R4, 0x3 ;  /* 0x000000040f167211 */ /* 0x000fc800078e18ff */
[----:B------:R-:W-:Y:S02]  /*218b0*/  ISETP.GE.U32.AND P0, PT, R22, UR18, PT ;  /* 0x0000001216007c0c */ /* 0x000fe4000bf06070 */
[----:B------:R-:W1:Y:S01]  /*218c0*/  @P2 MUFU.RCP R23, R23 ;  /* 0x0000001700172308 */ /* 0x000e620000001000 */
[----:B------:R-:W-:Y:S01]  /*218d0*/  SHF.R.S32.HI R19, RZ, 0x1f, R22 ;  /* 0x0000001fff137819 */ /* 0x000fe20000011416 */
[----:B0-----:R-:W-:Y:S01]  /*218e0*/  FFMA.FTZ R20, R12, R26, R13 ;  /* 0x0000001a0c147223 */ /* 0x001fe2000001000d */
[----:B------:R-:W-:Y:S02]  /*218f0*/  IADD3 R8, PT, PT, R22, 0x8, RZ ;  /* 0x0000000816087810 */ /* 0x000fe40007ffe0ff */
[----:B------:R-:W-:Y:S01]  /*21900*/  ISETP.GE.AND.EX P0, PT, R19, UR19, PT, P0 ;  /* 0x0000001313007c0c */ /* 0x000fe2000bf06300 */
[----:B--2---:R-:W-:Y:S01]  /*21910*/  @P2 FADD.FTZ R24, -R21, 1 ;  /* 0x3f80000015182421 */ /* 0x004fe20000010100 */
[----:B------:R-:W-:Y:S01]  /*21920*/  @P2 FMUL.FTZ R21, R16, R21 ;  /* 0x0000001510152220 */ /* 0x000fe20000410000 */
[----:B------:R-:W-:-:S02]  /*21930*/  ISETP.GE.U32.AND P1, PT, R8, UR18, PT ;  /* 0x0000001208007c0c */ /* 0x000fc4000bf26070 */
[----:B------:R-:W-:Y:S01]  /*21940*/  @P2 FFMA.FTZ R24, R17, R24, 1 ;  /* 0x3f80000011182423 */ /* 0x000fe20000010018 */
[--C-:B------:R-:W-:Y:S02]  /*21950*/  HADD2.F32 R17, -RZ, R11.reuse.H0_H0 ;  /* 0x2000000bff117230 */ /* 0x100fe40000004100 */
[----:B------:R-:W-:Y:S02]  /*21960*/  HADD2.F32 R11, -RZ, R11.H1_H1 ;  /* 0x3000000bff0b7230 */ /* 0x000fe40000004100 */
[----:B------:R-:W-:Y:S01]  /*21970*/  @P2 FMUL.FTZ R16, R21, R24 ;  /* 0x0000001815102220 */ /* 0x000fe20000410000 */
[----:B-1----:R-:W-:Y:S01]  /*21980*/  @P2 FADD.FTZ R25, -R23, 1 ;  /* 0x3f80000017192421 */ /* 0x002fe20000010100 */
[----:B------:R-:W-:Y:S01]  /*21990*/  FADD.FTZ R17, R17, -UR28 ;  /* 0x8000001c11117e21 */ /* 0x000fe20008010000 */
[----:B------:R-:W-:Y:S01]  /*219a0*/  FADD.FTZ R11, R11, -UR28 ;  /* 0x8000001c0b0b7e21 */ /* 0x000fe20008010000 */
[----:B------:R-:W-:Y:S01]  /*219b0*/  FFMA.FTZ R20, R3, R16, -R20 ;  /* 0x0000001003147223 */ /* 0x000fe20000010814 */
[----:B------:R-:W-:Y:S01]  /*219c0*/  @P2 FFMA.FTZ R25, R10, R25, 1 ;  /* 0x3f8000000a192423 */ /* 0x000fe20000010019 */
[----:B------:R-:W-:Y:S01]  /*219d0*/  @P2 FMUL.FTZ R10, R18, R23 ;  /* 0x00000017120a2220 */ /* 0x000fe20000410000 */
[----:B------:R-:W-:Y:S01]  /*219e0*/  FMUL.FTZ R21, R17, UR16 ;  /* 0x0000001011157c20 */ /* 0x000fe20008410000 */
[----:B------:R-:W-:-:S02]  /*219f0*/  FMUL.FTZ R24, R11, UR16 ;  /* 0x000000100b187c20 */ /* 0x000fc40008410000 */
[----:B------:R-:W-:Y:S01]  /*21a00*/  @P2 FMUL.FTZ R18, R10, R25 ;  /* 0x000000190a122220 */ /* 0x000fe20000410000 */
[----:B------:R-:W-:Y:S02]  /*21a10*/  SHF.R.S32.HI R10, RZ, 0x1f, R8 ;  /* 0x0000001fff0a7819 */ /* 0x000fe40000011408 */
[----:B------:R-:W-:Y:S01]  /*21a20*/  ISETP.NE.AND P2, PT, RZ, UR12, PT ;  /* 0x0000000cff007c0c */ /* 0x000fe2000bf45270 */
[----:B------:R-:W-:Y:S01]  /*21a30*/  FFMA.FTZ R14, R5, R18, -R14 ;  /* 0x00000012050e7223 */ /* 0x000fe2000001080e */
[----:B------:R-:W-:Y:S01]  /*21a40*/  ISETP.GE.AND.EX P1, PT, R10, UR19, PT, P1 ;  /* 0x000000130a007c0c */ /* 0x000fe2000bf26310 */
[----:B------:R-:W-:-:S12]  /*21a50*/  @P0 BRA `(.L_x_996) ;  /* 0x0000000000300947 */ /* 0x000fd80003800000 */
[----:B------:R-:W-:Y:S01]  /*21a60*/  MOV R16, R6 ;  /* 0x0000000600107202 */ /* 0x000fe20000000f00 */
[----:B------:R-:W-:Y:S01]  /*21a70*/  IMAD R11, R19, UR20, RZ ;  /* 0x00000014130b7c24 */ /* 0x000fe2000f8e02ff */
[----:B------:R-:W-:Y:S01]  /*21a80*/  MOV R17, R29 ;  /* 0x0000001d00117202 */ /* 0x000fe20000000f00 */
[----:B------:R-:W-:Y:S02]  /*21a90*/  FMUL.FTZ R20, R20, UR16 ;  /* 0x0000001014147c20 */ /* 0x000fe40008410000 */
[----:B------:R-:W-:Y:S02]  /*21aa0*/  IMAD R19, R22, UR21, R11 ;  /* 0x0000001516137c24 */ /* 0x000fe4000f8e020b */
[----:B------:R-:W-:Y:S01]  /*21ab0*/  FMUL.FTZ R11, R14, UR16 ;  /* 0x000000100e0b7c20 */ /* 0x000fe20008410000 */
[----:B------:R-:W-:-:S04]  /*21ac0*/  IMAD.WIDE.U32 R16, R22, UR20, R16 ;  /* 0x0000001416107c25 */ /* 0x000fc8000f8e0010 */
[----:B------:R-:W-:Y:S02]  /*21ad0*/  F2FP.F16.F32.PACK_AB R11, R11, R20 ;  /* 0x000000140b0b723e */ /* 0x000fe400000000ff */
[----:B------:R-:W-:Y:S02]  /*21ae0*/  IADD3 R17, PT, PT, R17, R19, RZ ;  /* 0x0000001311117210 */ /* 0x000fe40007ffe0ff */
[----:B------:R-:W-:-:S04]  /*21af0*/  LEA R18, P0, R16, UR6, 0x1 ;  /* 0x0000000610127c11 */ /* 0x000fc8000f8008ff */
[----:B------:R-:W-:-:S05]  /*21b00*/  LEA.HI.X R19, R16, UR7, R17, 0x1, P0 ;  /* 0x0000000710137c11 */ /* 0x000fca00080f0c11 */
[----:B------:R0:W-:Y:S04]  /*21b10*/  STG.E desc[UR10][R18.64], R11 ;  /* 0x0000000b12007986 */ /* 0x0001e8000c10190a */
.L_x_996:
[----:B------:R-:W-:Y:S05]  /*21b20*/  BSYNC.RECONVERGENT B0 ;  /* 0x0000000000007941 */ /* 0x000fea0003800200 */
.L_x_995:
[--C-:B------:R-:W-:Y:S02]  /*21b30*/  HADD2.F32 R14, -RZ, R9.reuse.H0_H0 ;  /* 0x20000009ff0e7230 */ /* 0x100fe40000004100 */
[C-C-:B------:R-:W-:Y:S01]  /*21b40*/  FFMA.FTZ R26, R12.reuse, R21, R13.reuse ;  /* 0x000000150c1a7223 */ /* 0x140fe2000001000d */
[----:B------:R-:W-:Y:S01]  /*21b50*/  FFMA.FTZ R30, R12, R24, R13 ;  /* 0x000000180c1e7223 */ /* 0x000fe2000001000d */
[----:B------:R-:W-:Y:S01]  /*21b60*/  HADD2.F32 R16, -RZ, R9.H1_H1 ;  /* 0x30000009ff107230 */ /* 0x000fe20000004100 */
[----:B------:R-:W-:Y:S06]  /*21b70*/  @!P2 BRA `(.L_x_997) ;  /* 0x000000000048a947 */ /* 0x000fec0003800000 */
        /* <DEDUP_REMOVED lines=18> */
.L_x_997:
[----:B------:R-:W-:Y:S01]  /*21ca0*/  BSSY.RECONVERGENT B0, `(.L_x_998) ;  /* 0x0000010000007945 */ /* 0x000fe20003800200 */
[----:B------:R-:W-:Y:S01]  /*21cb0*/  FFMA.FTZ R26, R3, R14, -R26 ;  /* 0x0000000e031a7223 */ /* 0x000fe2000001081a */
[----:B------:R-:W-:Y:S02]  /*21cc0*/  FFMA.FTZ R14, R5, R16, -R30 ;  /* 0x00000010050e7223 */ /* 0x000fe4000001081e */
[----:B------:R-:W-:Y:S05]  /*21cd0*/  @P1 BRA `(.L_x_999) ;  /* 0x0000000000301947 */ /* 0x000fea0003800000 */
[----:B------:R-:W-:Y:S01]  /*21ce0*/  IMAD R9, R10, UR20, RZ ;  /* 0x000000140a097c24 */ /* 0x000fe2000f8e02ff */
[----:B------:R-:W-:Y:S01]  /*21cf0*/  MOV R10, R6 ;  /* 0x00000006000a7202 */ /* 0x000fe20000000f00 */
[----:B0-----:R-:W-:Y:S01]  /*21d00*/  FMUL.FTZ R19, R26, UR16 ;  /* 0x000000101a137c20 */ /* 0x001fe20008410000 */
        /* <DEDUP_REMOVED lines=9> */
.L_x_999:
[----:B------:R-:W-:Y:S05]  /*21da0*/  BSYNC.RECONVERGENT B0 ;  /* 0x0000000000007941 */ /* 0x000fea0003800200 */
.L_x_998:
[----:B------:R-:W-:-:S04]  /*21db0*/  IADD3 R15, PT, PT, R15, 0x2, RZ ;  /* 0x000000020f0f7810 */ /* 0x000fc80007ffe0ff */
[----:B------:R-:W-:-:S13]  /*21dc0*/  ISETP.NE.AND P0, PT, R15, 0x40, PT ;  /* 0x000000400f00780c */ /* 0x000fda0003f05270 */
[----:B------:R-:W-:Y:S05]  /*21dd0*/  @P0 BRA `(.L_x_1000) ;  /* 0xfffffff800580947 */ /* 0x000fea000383ffff */
[----:B------:R-:W2:Y:S01]  /*21de0*/  LDCU UR5, c[0x0][0x410] ;  /* 0x00008200ff0577ac */ /* 0x000ea20008000800 */
[----:B------:R-:W2:Y:S01]  /*21df0*/  LDCU UR6, c[0x0][0x3e0] ;  /* 0x00007c00ff0677ac */ /* 0x000ea20008000800 */
[----:B------:R-:W-:Y:S02]  /*21e00*/  UIADD3 UR8, UPT, UPT, UR9, UR8, URZ ;  /* 0x0000000809087290 */ /* 0x000fe4000fffe0ff */
[----:B------:R-:W-:Y:S02]  /*21e10*/  UIADD3 UR4, UPT, UPT, UR4, 0x1, URZ ;  /* 0x0000000104047890 */ /* 0x000fe4000fffe0ff */
[----:B--2---:R-:W-:-:S04]  /*21e20*/  UIMAD UR5, UR5, UR6, URZ ;  /* 0x00000006050572a4 */ /* 0x004fc8000f8e02ff */
[----:B------:R-:W-:-:S09]  /*21e30*/  UISETP.GE.AND UP0, UPT, UR8, UR5, UPT ;  /* 0x000000050800728c */ /* 0x000fd2000bf06270 */
[----:B------:R-:W-:Y:S05]  /*21e40*/  BRA.U !UP0, `(.L_x_1001) ;  /* 0xfffffde108dc7547 */ /* 0x000fea000b83ffff */
.L_x_975:
[----:B-1----:R-:W1:Y:S01]  /*21e50*/  S2R R9, SR_TID.X ;  /* 0x0000000000097919 */ /* 0x002e620000002100 */
        /* <DEDUP_REMOVED lines=15> */
.L_x_1003:
[----:B------:R-:W-:Y:S05]  /*21f50*/  BSYNC.RECONVERGENT B0 ;  /* 0x0000000000007941 */ /* 0x000fea0003800200 */
.L_x_1002:
        /* <DEDUP_REMOVED lines=11> */
.L_x_1005:
[----:B------:R-:W2:Y:S04]  /*22010*/  LDG.E.STRONG.GPU R5, desc[UR10][R2.64] ;  /* 0x0000000a02057981 */ /* 0x000ea8000c1ef900 */
[----:B--2---:R-:W-:Y:S01]  /*22020*/  CCTL.IVALL ;  /* 0x00000000ff00798f */ /* 0x004fe20002000000 */
[----:B------:R-:W-:Y:S05]  /*22030*/  YIELD ;  /* 0x0000000000007946 */ /* 0x000fea0003800000 */
[----:B------:R-:W-:-:S13]  /*22040*/  ISETP.NE.AND P0, PT, R5, R0, PT ;  /* 0x000000000500720c */ /* 0x000fda0003f05270 */
[----:B------:R-:W-:Y:S05]  /*22050*/  @P0 BRA `(.L_x_1005) ;  /* 0xfffffffc00ec0947 */ /* 0x000fea000383ffff */
.L_x_1004:
        /* <DEDUP_REMOVED lines=27> */
[----:B0-----:R-:W-:-:S04]  /*22210*/  IMAD.WIDE.U32 R10, P0, R13, -0x33333334, R4 ;  /* 0xcccccccc0d0a7825 */ /* 0x001fc80007800004 */
        /* <DEDUP_REMOVED lines=47> */
.L_x_1008:
        /* <DEDUP_REMOVED lines=29> */
.L_x_1007:
[----:B------:R-:W-:Y:S05]  /*226e0*/  BSYNC.RECONVERGENT B0 ;  /* 0x0000000000007941 */ /* 0x000fea0003800200 */
.L_x_1006:
        /* <DEDUP_REMOVED lines=10> */
.L_x_1009:
        /* <DEDUP_REMOVED lines=87> */
.L_x_1010:
        /* <DEDUP_REMOVED lines=16> */
.L_x_4899:


//--------------------- .text._Z35group_norm_nhwc_bwd_one_pass_kernelI11Fp16IOFp16WLi64ELi160ELi640EEv26Group_norm_nhwc_bwd_params --------------------------
	.section	.text._Z35group_norm_nhwc_bwd_one_pass_kernelI11Fp16IOFp16WLi64ELi160ELi640EEv26Group_norm_nhwc_bwd_params,"ax",@progbits
	.align	128
        .global         _Z35group_norm_nhwc_bwd_one_pass_kernelI11Fp16IOFp16WLi64ELi160ELi640EEv26Group_norm_nhwc_bwd_params
        .type           _Z35group_norm_nhwc_bwd_one_pass_kernelI11Fp16IOFp16WLi64ELi160ELi640EEv26Group_norm_nhwc_bwd_params,@function
        .size           _Z35group_norm_nhwc_bwd_one_pass_kernelI11Fp16IOFp16WLi64ELi160ELi640EEv26Group_norm_nhwc_bwd_params,(.L_x_4900 - _Z35group_norm_nhwc_bwd_one_pass_kernelI11Fp16IOFp16WLi64ELi160ELi640EEv26Group_norm_nhwc_bwd_params)
        .other          _Z35group_norm_nhwc_bwd_one_pass_kernelI11Fp16IOFp16WLi64ELi160ELi640EEv26Group_norm_nhwc_bwd_params,@"STO_CUDA_ENTRY STV_DEFAULT"
_Z35group_norm_nhwc_bwd_one_pass_kernelI11Fp16IOFp16WLi64ELi160ELi640EEv26Group_norm_nhwc_bwd_params:
.text._Z35group_norm_nhwc_bwd_one_pass_kernelI11Fp16IOFp16WLi64ELi160ELi640EEv26Group_norm_nhwc_bwd_params:
        /* <DEDUP_REMOVED lines=21> */
.L_x_1054:
        /* <DEDUP_REMOVED lines=249> */
[----:B----4-:R-:W-:Y:S02]  /*10e0*/  @P5 HADD2.F32 R40, -RZ, R42.H0_H0 ;  /* 0x2000002aff285230 */ /* 0x010fe40000004100 */
[----:B------:R-:W-:Y:S01]  /*10f0*/  @P5 HADD2.F32 R41, -RZ, R22.H0_H0 ;  /* 0x20000016ff295230 */ /* 0x000fe20000004100 */
[----:B-1----:R-:W-:-:S13]  /*1100*/  @P0 R2UR UR5, R20 ;  /* 0x00000000140502ca */ /* 0x002fda00000e0000 */
[----:B------:R-:W-:Y:S01]  /*1110*/  @UP0 UMOV UR9, UR5 ;  /* 0x0000000500090c82 */ /* 0x000fe20008000000 */
[----:B--2---:R-:W-:Y:S02]  /*1120*/  HADD2.F32 R43, -RZ, R43.H0_H0 ;  /* 0x2000002bff2b7230 */ /* 0x004fe40000004100 */
[----:B------:R-:W-:Y:S01]  /*1130*/  HADD2.F32 R42, -RZ, R23.H0_H0 ;  /* 0x20000017ff2a7230 */ /* 0x000fe20000004100 */
        /* <DEDUP_REMOVED lines=146> */
.L_x_1012:
        /* <DEDUP_REMOVED lines=288> */
.L_x_1013:
        /* <DEDUP_REMOVED lines=45> */
.L_x_1015:
[----:B------:R-:W-:Y:S05]  /*2f30*/  BSYNC.RECONVERGENT B0 ;  /* 0x0000000000007941 */ /* 0x000fea0003800200 */
.L_x_1014:
        /* <DEDUP_REMOVED lines=52> */
.L_x_1017:
[----:B------:R-:W-:Y:S05]  /*3280*/  BSYNC.RECONVERGENT B0 ;  /* 0x0000000000007941 */ /* 0x000fea0003800200 */
.L_x_1016:
        /* <DEDUP_REMOVED lines=42> */
.L_x_1019:
[----:B------:R-:W-:Y:S05]  /*3530*/  BSYNC.RECONVERGENT B0 ;  /* 0x0000000000007941 */ /* 0x000fea0003800200 */
.L_x_1018:
        /* <DEDUP_REMOVED lines=28> */
.L_x_1021:
[----:B------:R-:W-:Y:S05]  /*3700*/  BSYNC.RECONVERGENT B0 ;  /* 0x0000000000007941 */ /* 0x000fea0003800200 */
.L_x_1020:
        /* <DEDUP_REMOVED lines=28> */
.L_x_1024:
[----:B-1----:R-:W2:Y:S04]  /*38d0*/  LDG.E.STRONG.GPU R23, desc[UR10][R26.64] ;  /* 0x0000000a1a177981 */ /* 0x002ea8000c1ef900 */
[----:B--2---:R-:W-:Y:S01]  /*38e0*/  CCTL.IVALL ;  /* 0x00000000ff00798f */ /* 0x004fe20002000000 */
[----:B------:R-:W-:Y:S05]  /*38f0*/  YIELD ;  /* 0x0000000000007946 */ /* 0x000fea0003800000 */
[----:B------:R-:W-:-:S13]  /*3900*/  ISETP.NE.AND P0, PT, R23, R28, PT ;  /* 0x0000001c1700720c */ /* 0x000fda0003f05270 */
[----:B------:R-:W-:Y:S05]  /*3910*/  @P0 BRA `(.L_x_1024) ;  /* 0xfffffffc00ec0947 */ /* 0x000fea000383ffff */
.L_x_1023:
        /* <DEDUP_REMOVED lines=21> */
.L_x_1026:
        /* <DEDUP_REMOVED lines=62> */
.L_x_1025:
        /* <DEDUP_REMOVED lines=34> */
.L_x_1027:
        /* <DEDUP_REMOVED lines=18> */
.L_x_1028:
        /* <DEDUP_REMOVED lines=9> */
.L_x_1029:
[----:B------:R-:W-:Y:S05]  /*4220*/  BSYNC.RECONVERGENT B0 ;  /* 0x0000000000007941 */ /* 0x000fea0003800200 */
.L_x_1022:
        /* <DEDUP_REMOVED lines=38> */
.L_x_1030:
        /* <DEDUP_REMOVED lines=28> */
.L_x_1032:
[----:B------:R-:W-:Y:S05]  /*4650*/  BSYNC.RECONVERGENT B0 ;  /* 0x0000000000007941 */ /* 0x000fea0003800200 */
.L_x_1031:
        /* <DEDUP_REMOVED lines=35> */
.L_x_1033:
        /* <DEDUP_REMOVED lines=21> */
.L_x_1035:
[----:B------:R-:W-:Y:S05]  /*49e0*/  BSYNC.RECONVERGENT B0 ;  /* 0x0000000000007941 */ /* 0x000fea0003800200 */
.L_x_1034:
        /* <DEDUP_REMOVED lines=25> */
.L_x_1036:
        /* <DEDUP_REMOVED lines=21> */
.L_x_1038:
[----:B------:R-:W-:Y:S05]  /*4cd0*/  BSYNC.RECONVERGENT B0 ;  /* 0x0000000000007941 */ /* 0x000fea0003800200 */
.L_x_1037:
        /* <DEDUP_REMOVED lines=77> */
.L_x_1039:
        /* <DEDUP_REMOVED lines=18> */
.L_x_1041:
[----:B------:R-:W-:Y:S05]  /*52d0*/  BSYNC.RECONVERGENT B0 ;  /* 0x0000000000007941 */ /* 0x000fea0003800200 */
.L_x_1040:
        /* <DEDUP_REMOVED lines=21> */
.L_x_1042:
        /* <DEDUP_REMOVED lines=18> */
.L_x_1044:
[----:B------:R-:W-:Y:S05]  /*5550*/  BSYNC.RECONVERGENT B0 ;  /* 0x0000000000007941 */ /* 0x000fea0003800200 */
.L_x_1043:
        /* <DEDUP_REMOVED lines=21> */
.L_x_1045:
        /* <DEDUP_REMOVED lines=18> */
.L_x_1047:
[----:B------:R-:W-:Y:S05]  /*57d0*/  BSYNC.RECONVERGENT B0 ;  /* 0x0000000000007941 */ /* 0x000fea0003800200 */
.L_x_1046:
        /* <DEDUP_REMOVED lines=21> */
.L_x_1048:
        /* <DEDUP_REMOVED lines=18> */
.L_x_1050:
[----:B------:R-:W-:Y:S05]  /*5a50*/  BSYNC.RECONVERGENT B0 ;  /* 0x0000000000007941 */ /* 0x000fea0003800200 */
.L_x_1049:
        /* <DEDUP_REMOVED lines=22> */
.L_x_1051:
        /* <DEDUP_REMOVED lines=18> */
.L_x_1053:
[----:B------:R-:W-:Y:S05]  /*5ce0*/  BSYNC.RECONVERGENT B0 ;  /* 0x0000000000007941 */ /* 0x000fea0003800200 */
.L_x_1052:
[----:B------:R-:W4:Y:S01]  /*5cf0*/  LDCU UR5, c[0x0][0x410] ;  /* 0x00008200ff0577ac */ /* 0x000f220008000800 */
[----:B------:R-:W4:Y:S01]  /*5d00*/  LDCU UR8, c[0x0][0x3e0] ;  /* 0x00007c00ff0877ac */ /* 0x000f220008000800 */
[----:B------:R-:W-:Y:S02]  /*5d10*/  UIADD3 UR6, UPT, UPT, UR7, UR6, URZ ;  /* 0x0000000607067290 */ /* 0x000fe4000fffe0ff */
[----:B------:R-:W-:Y:S02]  /*5d20*/  UIADD3 UR4, UPT, UPT, UR4, 0x1, URZ ;  /* 0x0000000104047890 */ /* 0x000fe4000fffe0ff */
[----:B----4-:R-:W-:-:S04]  /*5d30*/  UIMAD UR5, UR5, UR8, URZ ;  /* 0x00000008050572a4 */ /* 0x010fc8000f8e02ff */
[----:B------:R-:W-:-:S09]  /*5d40*/  UISETP.GE.AND UP0, UPT, UR6, UR5, UPT ;  /* 0x000000050600728c */ /* 0x000fd2000bf06270 */
[----:B------:R-:W-:Y:S05]  /*5d50*/  BRA.U !UP0, `(.L_x_1054) ;  /* 0xffffffa108fc7547 */ /* 0x000fea000b83ffff */
.L_x_1011:
        /* <DEDUP_REMOVED lines=16> */
.L_x_1056:
[----:B------:R-:W-:Y:S05]  /*5e60*/  BSYNC.RECONVERGENT B0 ;  /* 0x0000000000007941 */ /* 0x000fea0003800200 */
.L_x_1055:
        /* <DEDUP_REMOVED lines=11> */
.L_x_1058:
[----:B------:R-:W3:Y:S04]  /*5f20*/  LDG.E.STRONG.GPU R5, desc[UR10][R2.64] ;  /* 0x0000000a02057981 */ /* 0x000ee8000c1ef900 */
[----:B---3--:R-:W-:Y:S01]  /*5f30*/  CCTL.IVALL ;  /* 0x00000000ff00798f */ /* 0x008fe20002000000 */
[----:B------:R-:W-:Y:S05]  /*5f40*/  YIELD ;  /* 0x0000000000007946 */ /* 0x000fea0003800000 */
[----:B------:R-:W-:-:S13]  /*5f50*/  ISETP.NE.AND P0, PT, R5, R0, PT ;  /* 0x000000000500720c */ /* 0x000fda0003f05270 */
[----:B------:R-:W-:Y:S05]  /*5f60*/  @P0 BRA `(.L_x_1058) ;  /* 0xfffffffc00ec0947 */ /* 0x000fea000383ffff */
.L_x_1057:
        /* <DEDUP_REMOVED lines=75> */
.L_x_1061:
        /* <DEDUP_REMOVED lines=31> */
.L_x_1060:
[----:B------:R-:W-:Y:S05]  /*6610*/  BSYNC.RECONVERGENT B0 ;  /* 0x0000000000007941 */ /* 0x000fea0003800200 */
.L_x_1059:
        /* <DEDUP_REMOVED lines=10> */
.L_x_1062:
        /* <DEDUP_REMOVED lines=87> */
.L_x_1063:
        /* <DEDUP_REMOVED lines=13> */
.L_x_4900:


//--------------------- .text._Z35group_norm_nhwc_bwd_one_pass_kernelI11Fp16IOFp16WLi128ELi160ELi640EEv26Group_norm_nhwc_bwd_params --------------------------
	.section	.text._Z35group_norm_nhwc_bwd_one_pass_kernelI11Fp16IOFp16WLi128ELi160ELi640EEv26Group_norm_nhwc_bwd_params,"ax",@progbits
	.align	128
        .global         _Z35group_norm_nhwc_bwd_one_pass_kernelI11Fp16IOFp16WLi128ELi160ELi640EEv26Group_norm_nhwc_bwd_params
        .type           _Z35group_norm_nhwc_bwd_one_pass_kernelI11Fp16IOFp16WLi128ELi160ELi640EEv26Group_norm_nhwc_bwd_params,@function
        .size           _Z35group_norm_nhwc_bwd_one_pass_kernelI11Fp16IOFp16WLi128ELi160ELi640EEv26Group_norm_nhwc_bwd_params,(.L_x_4901 - _Z35group_norm_nhwc_bwd_one_pass_kernelI11Fp16IOFp16WLi128ELi160ELi640EEv26Group_norm_nhwc_bwd_params)
        .other          _Z35group_norm_nhwc_bwd_one_pass_kernelI11Fp16IOFp16WLi128ELi160ELi640EEv26Group_norm_nhwc_bwd_params,@"STO_CUDA_ENTRY STV_DEFAULT"
_Z35group_norm_nhwc_bwd_one_pass_kernelI11Fp16IOFp16WLi128ELi160ELi640EEv26Group_norm_nhwc_bwd_params:
.text._Z35group_norm_nhwc_bwd_one_pass_kernelI11Fp16IOFp16WLi128ELi160ELi640EEv26Group_norm_nhwc_bwd_params:
        /* <DEDUP_REMOVED lines=22> */
.L_x_1131:
        /* <DEDUP_REMOVED lines=424> */
[----:B--2---:R-:W-:Y:S02]  /*1be0*/  @P1 HADD2.F32 R64, -RZ, R44.H0_H0 ;  /* 0x2000002cff401230 */ /* 0x004fe40000004100 */
[----:B---3--:R-:W-:Y:S02]  /*1bf0*/  @P1 HADD2.F32 R62, -RZ, R34.H0_H0 ;  /* 0x20000022ff3e1230 */ /* 0x008fe40000004100 */
[----:B------:R-:W-:Y:S02]  /*1c00*/  HADD2.F32 R59, -RZ, R59.H0_H0 ;  /* 0x2000003bff3b7230 */ /* 0x000fe40000004100 */
[----:B------:R-:W-:Y:S01]  /*1c10*/  HADD2.F32 R37, -RZ, R29.H0_H0 ;  /* 0x2000001dff257230 */ /* 0x000fe20000004100 */
        /* <DEDUP_REMOVED lines=290> */
.L_x_1065:
        /* <DEDUP_REMOVED lines=576> */
.L_x_1066:
        /* <DEDUP_REMOVED lines=44> */
.L_x_1068:
[----:B------:R-:W-:Y:S05]  /*5500*/  BSYNC.RECONVERGENT B0 ;  /* 0x0000000000007941 */ /* 0x000fea0003800200 */
.L_x_1067:
        /* <DEDUP_REMOVED lines=52> */
.L_x_1070:
[----:B------:R-:W-:Y:S05]  /*5850*/  BSYNC.RECONVERGENT B0 ;  /* 0x0000000000007941 */ /* 0x000fea0003800200 */
.L_x_1069:
        /* <DEDUP_REMOVED lines=38> */
.L_x_1072:
[----:B------:R-:W-:Y:S05]  /*5ac0*/  BSYNC.RECONVERGENT B0 ;  /* 0x0000000000007941 */ /* 0x000fea0003800200 */
.L_x_1071:
        /* <DEDUP_REMOVED lines=31> */
.L_x_1074:
[----:B------:R-:W-:Y:S05]  /*5cc0*/  BSYNC.RECONVERGENT B0 ;  /* 0x0000000000007941 */ /* 0x000fea0003800200 */
.L_x_1073:
        /* <DEDUP_REMOVED lines=28> */
.L_x_1077:
        /* <DEDUP_REMOVED lines=8> */
.L_x_1076:
        /* <DEDUP_REMOVED lines=26> */
.L_x_1079:
        /* <DEDUP_REMOVED lines=136> */
.L_x_1078:
        /* <DEDUP_REMOVED lines=69> */
.L_x_1080:
        /* <DEDUP_REMOVED lines=35> */
.L_x_1081:
        /* <DEDUP_REMOVED lines=19> */
.L_x_1082:
[----:B------:R-:W-:Y:S05]  /*70e0*/  BSYNC.RECONVERGENT B0 ;  /* 0x0000000000007941 */ /* 0x000fea0003800200 */
.L_x_1075:
        /* <DEDUP_REMOVED lines=46> */
.L_x_1083:
        /* <DEDUP_REMOVED lines=21> */
.L_x_1085:
[----:B------:R-:W-:Y:S05]  /*7520*/  BSYNC.RECONVERGENT B0 ;  /* 0x0000000000007941 */ /* 0x000fea0003800200 */
.L_x_1084:
        /* <DEDUP_REMOVED lines=35> */
.L_x_1086:
        /* <DEDUP_REMOVED lines=21> */
.L_x_1088:
[----:B------:R-:W-:Y:S05]  /*78b0*/  BSYNC.RECONVERGENT B0 ;  /* 0x0000000000007941 */ /* 0x000fea0003800200 */
.L_x_1087:
        /* <DEDUP_REMOVED lines=25> */
.L_x_1089:
        /* <DEDUP_REMOVED lines=21> */
.L_x_1091:
[----:B------:R-:W-:Y:S05]  /*7ba0*/  BSYNC.RECONVERGENT B0 ;  /* 0x0000000000007941 */ /* 0x000fea0003800200 */
.L_x_1090:
        /* <DEDUP_REMOVED lines=35> */
.L_x_1092:
        /* <DEDUP_REMOVED lines=21> */
.L_x_1094:
[----:B------:R-:W-:Y:S05]  /*7f30*/  BSYNC.RECONVERGENT B0 ;  /* 0x0000000000007941 */ /* 0x000fea0003800200 */
.L_x_1093:
        /* <DEDUP_REMOVED lines=25> */
.L_x_1095:
        /* <DEDUP_REMOVED lines=21> */
.L_x_1097:
[----:B------:R-:W-:Y:S05]  /*8220*/  BSYNC.RECONVERGENT B0 ;  /* 0x0000000000007941 */ /* 0x000fea0003800200 */
.L_x_1096:
        /* <DEDUP_REMOVED lines=82> */
.L_x_1098:
        /* <DEDUP_REMOVED lines=21> */
.L_x_1100:
[----:B------:R-:W-:Y:S05]  /*88a0*/  BSYNC.RECONVERGENT B0 ;  /* 0x0000000000007941 */ /* 0x000fea0003800200 */
.L_x_1099:
        /* <DEDUP_REMOVED lines=23> */
.L_x_1101:
        /* <DEDUP_REMOVED lines=19> */
.L_x_1103:
[----:B------:R-:W-:Y:S05]  /*8b50*/  BSYNC.RECONVERGENT B0 ;  /* 0x0000000000007941 */ /* 0x000fea0003800200 */
.L_x_1102:
        /* <DEDUP_REMOVED lines=23> */
.L_x_1104:
        /* <DEDUP_REMOVED lines=21> */
.L_x_1106:
[----:B------:R-:W-:Y:S05]  /*8e20*/  BSYNC.RECONVERGENT B0 ;  /* 0x0000000000007941 */ /* 0x000fea0003800200 */
.L_x_1105:
        /* <DEDUP_REMOVED lines=23> */
.L_x_1107:
        /* <DEDUP_REMOVED lines=18> */
.L_x_1109:
[----:B------:R-:W-:Y:S05]  /*90c0*/  BSYNC.RECONVERGENT B0 ;  /* 0x0000000000007941 */ /* 0x000fea0003800200 */
.L_x_1108:
        /* <DEDUP_REMOVED lines=61> */
.L_x_1110:
        /* <DEDUP_REMOVED lines=32> */
.L_x_1112:
[----:B------:R-:W-:Y:S05]  /*96a0*/  BSYNC.RECONVERGENT B0 ;  /* 0x0000000000007941 */ /* 0x000fea0003800200 */
.L_x_1111:
        /* <DEDUP_REMOVED lines=21> */
.L_x_1113:
        /* <DEDUP_REMOVED lines=18> */
.L_x_1115:
[----:B------:R-:W-:Y:S05]  /*9920*/  BSYNC.RECONVERGENT B0 ;  /* 0x0000000000007941 */ /* 0x000fea0003800200 */
.L_x_1114:
        /* <DEDUP_REMOVED lines=21> */
.L_x_1116:
        /* <DEDUP_REMOVED lines=18> */
.L_x_1118:
[----:B------:R-:W-:Y:S05]  /*9ba0*/  BSYNC.RECONVERGENT B0 ;  /* 0x0000000000007941 */ /* 0x000fea0003800200 */
.L_x_1117:
        /* <DEDUP_REMOVED lines=21> */
.L_x_1119:
        /* <DEDUP_REMOVED lines=18> */
.L_x_1121:
[----:B------:R-:W-:Y:S05]  /*9e20*/  BSYNC.RECONVERGENT B0 ;  /* 0x0000000000007941 */ /* 0x000fea0003800200 */
.L_x_1120:
        /* <DEDUP_REMOVED lines=21> */
.L_x_1122:
        /* <DEDUP_REMOVED lines=18> */
.L_x_1124:
[----:B------:R-:W-:Y:S05]  /*a0a0*/  BSYNC.RECONVERGENT B0 ;  /* 0x0000000000007941 */ /* 0x000fea0003800200 */
.L_x_1123:
        /* <DEDUP_REMOVED lines=21> */
.L_x_1125:
        /* <DEDUP_REMOVED lines=18> */
.L_x_1127:
[----:B------:R-:W-:Y:S05]  /*a320*/  BSYNC.RECONVERGENT B0 ;  /* 0x0000000000007941 */ /* 0x000fea0003800200 */
.L_x_1126:
        /* <DEDUP_REMOVED lines=22> */
.L_x_1128:
        /* <DEDUP_REMOVED lines=18> */
.L_x_1130:
[----:B------:R-:W-:Y:S05]  /*a5b0*/  BSYNC.RECONVERGENT B0 ;  /* 0x0000000000007941 */ /* 0x000fea0003800200 */
.L_x_1129:
        /* <DEDUP_REMOVED lines=8> */
.L_x_1064:
        /* <DEDUP_REMOVED lines=15> */
.L_x_1133:
[----:B------:R-:W-:Y:S05]  /*a730*/  BSYNC.RECONVERGENT B0 ;  /* 0x0000000000007941 */ /* 0x000fea0003800200 */
.L_x_1132:
        /* <DEDUP_REMOVED lines=11> */
.L_x_1135:
[----:B------:R-:W2:Y:S04]  /*a7f0*/  LDG.E.STRONG.GPU R5, desc[UR8][R2.64] ;  /* 0x0000000802057981 */ /* 0x000ea8000c1ef900 */
[----:B--2---:R-:W-:Y:S01]  /*a800*/  CCTL.IVALL ;  /* 0x00000000ff00798f */ /* 0x004fe20002000000 */
[----:B------:R-:W-:Y:S05]  /*a810*/  YIELD ;  /* 0x0000000000007946 */ /* 0x000fea0003800000 */
[----:B------:R-:W-:-:S13]  /*a820*/  ISETP.NE.AND P0, PT, R5, R0, PT ;  /* 0x000000000500720c */ /* 0x000fda0003f05270 */
[----:B------:R-:W-:Y:S05]  /*a830*/  @P0 BRA `(.L_x_1135) ;  /* 0xfffffffc00ec0947 */ /* 0x000fea000383ffff */
.L_x_1134:
        /* <DEDUP_REMOVED lines=72> */
.L_x_1138:
        /* <DEDUP_REMOVED lines=25> */
[-C--:B------:R-:W-:Y:S02]  /*ae50*/  MOV R11, R23.reuse ;  /* 0x00000017000b7202 */ /* 0x080fe40000000f00 */
[----:B---3--:R-:W-:Y:S01]  /*ae60*/  F2FP.F16.F32.PACK_AB R19, R15, R12 ;  /* 0x0000000c0f13723e */ /* 0x008fe200000000ff */
[----:B------:R0:W-:Y:S04]  /*ae70*/  STG.E desc[UR8][R8.64], R17 ;  /* 0x0000001108007986 */ /* 0x0001e8000c101908 */
[----:B------:R0:W-:Y:S01]  /*ae80*/  STG.E desc[UR8][R10.64], R19 ;  /* 0x000000130a007986 */ /* 0x0001e2000c101908 */
[----:B------:R-:W-:Y:S01]  /*ae90*/  IADD3.X R23, PT, PT, RZ, R23, RZ, P3, !PT ;  /* 0x00000017ff177210 */ /* 0x000fe20001ffe4ff */
[----:B------:R-:W-:Y:S06]  /*aea0*/  @P1 BRA `(.L_x_1138) ;  /* 0xfffffffc00841947 */ /* 0x000fec000383ffff */
.L_x_1137:
[----:B------:R-:W-:Y:S05]  /*aeb0*/  BSYNC.RECONVERGENT B0 ;  /* 0x0000000000007941 */ /* 0x000fea0003800200 */
.L_x_1136:
        /* <DEDUP_REMOVED lines=10> */
.L_x_1139:
        /* <DEDUP_REMOVED lines=87> */
.L_x_1140:
        /* <DEDUP_REMOVED lines=11> */
.L_x_4901:


//--------------------- .text._Z35group_norm_nhwc_bwd_one_pass_kernelI11Fp16IOFp16WLi256ELi160ELi640EEv26Group_norm_nhwc_bwd_params --------------------------
	.section	.text._Z35group_norm_nhwc_bwd_one_pass_kernelI11Fp16IOFp16WLi256ELi160ELi640EEv26Group_norm_nhwc_bwd_params,"ax",@progbits
	.align	128
        .global         _Z35group_norm_nhwc_bwd_one_pass_kernelI11Fp16IOFp16WLi256ELi160ELi640EEv26Group_norm_nhwc_bwd_params
        .type           _Z35group_norm_nhwc_bwd_one_pass_kernelI11Fp16IOFp16WLi256ELi160ELi640EEv26Group_norm_nhwc_bwd_params,@function
        .size           _Z35group_norm_nhwc_bwd_one_pass_kernelI11Fp16IOFp16WLi256ELi160ELi640EEv26Group_norm_nhwc_bwd_params,(.L_x_4902 - _Z35group_norm_nhwc_bwd_one_pass_kernelI11Fp16IOFp16WLi256ELi160ELi640EEv26Group_norm_nhwc_bwd_params)
        .other          _Z35group_norm_nhwc_bwd_one_pass_kernelI11Fp16IOFp16WLi256ELi160ELi640EEv26Group_norm_nhwc_bwd_params,@"STO_CUDA_ENTRY STV_DEFAULT"
_Z35group_norm_nhwc_bwd_one_pass_kernelI11Fp16IOFp16WLi256ELi160ELi640EEv26Group_norm_nhwc_bwd_params:
.text._Z35group_norm_nhwc_bwd_one_pass_kernelI11Fp16IOFp16WLi256ELi160ELi640EEv26Group_norm_nhwc_bwd_params:
        /* <DEDUP_REMOVED lines=28> */
.L_x_1167:
[----:B------:R-:W2:Y:S01]  /*01c0*/  LDL R4, [R1+0x194] ;  /* 0x0001940001047983 */ /* 0x000ea20000100800 */
[----:B0-----:R-:W0:Y:S03]  /*01d0*/  LDCU UR14, c[0x0][0x410] ;  /* 0x00008200ff0e77ac */ /* 0x001e260008000800 */
[----:B------:R-:W3:Y:S01]  /*01e0*/  LDL.LU R6, [R1+0x190] ;  /* 0x0001900001067983 */ /* 0x000ee20000300800 */
[----:B------:R-:W-:Y:S01]  /*01f0*/  IABS R3, UR8 ;  /* 0x0000000800037c13 */ /* 0x000fe20008000000 */
[----:B------:R-:W-:Y:S01]  /*0200*/  UMOV UR6, URZ ;  /* 0x000000ff00067c82 */ /* 0x000fe20008000000 */
[----:B-1----:R-:W1:Y:S01]  /*0210*/  LDCU.128 UR16, c[0x0][0x400] ;  /* 0x00008000ff1077ac */ /* 0x002e620008000c00 */
        /* <DEDUP_REMOVED lines=56> */
[----:B------:R-:W0:Y:S08]  /*05a0*/  @!P6 LDC.64 R28, c[0x0][0x3f8] ;  /* 0x0000fe00ff1ceb82 */ /* 0x000e300000000a00 */
        /* <DEDUP_REMOVED lines=10> */
[----:B------:R-:W-:Y:S02]  /*0650*/  @!P0 SHF.R.S32.HI R4, RZ, 0x1f, R62 ;  /* 0x0000001fff048819 */ /* 0x000fe4000001143e */
[----:B------:R-:W-:Y:S01]  /*0660*/  LOP3.LUT R63, R63, 0xfffffff7, RZ, 0xc0, !PT ;  /* 0xfffffff73f3f7812 */ /* 0x000fe200078ec0ff */
[----:B0-----:R-:W-:Y:S01]  /*0670*/  @!P6 IMAD R8, R17, R28, RZ ;  /* 0x0000001c1108e224 */ /* 0x001fe200078e02ff */
[----:B------:R-:W0:Y:S01]  /*0680*/  @!P0 LDC.64 R48, c[0x0][0x3a0] ;  /* 0x0000e800ff308b82 */ /* 0x000e220000000a00 */
[----:B------:R-:W-:Y:S02]  /*0690*/  IADD3 R33, PT, PT, R31, UR5, RZ ;  /* 0x000000051f217c10 */ /* 0x000fe4000fffe0ff */
[----:B------:R-:W-:-:S02]  /*06a0*/  IADD3 R59, PT, PT, R62, 0x88, RZ ;  /* 0x000000883e3b7810 */ /* 0x000fc40007ffe0ff */
[----:B------:R-:W-:Y:S01]  /*06b0*/  IADD3 R65, PT, PT, R62, 0x90, RZ ;  /* 0x000000903e417810 */ /* 0x000fe20007ffe0ff */
[----:B------:R-:W-:Y:S01]  /*06c0*/  STL.S16 [R1+0x120], RZ ;  /* 0x000120ff01007387 */ /* 0x000fe20000100600 */
[----:B------:R-:W-:Y:S01]  /*06d0*/  @!P0 MOV R32, R30 ;  /* 0x0000001e00208202 */ /* 0x000fe20000000f00 */
[-C--:B--2---:R-:W-:Y:S01]  /*06e0*/  @!P0 IMAD R0, R4, R12.reuse, RZ ;  /* 0x0000000c04008224 */ /* 0x084fe200078e02ff */
[----:B------:R-:W2:Y:S03]  /*06f0*/  LDCU.64 UR6, c[0x0][0x3b8] ;  /* 0x00007700ff0677ac */ /* 0x000ea60008000a00 */
[C---:B------:R-:W-:Y:S02]  /*0700*/  @!P0 IMAD R13, R62.reuse, R13, R0 ;  /* 0x0000000d3e0d8224 */ /* 0x040fe400078e0200 */
[----:B------:R-:W-:-:S05]  /*0710*/  @!P0 IMAD.WIDE.U32 R2, R62, R12, R32 ;  /* 0x0000000c3e028225 */ /* 0x000fca00078e0020 */
[----:B------:R-:W-:Y:S02]  /*0720*/  @!P0 IADD3 R3, PT, PT, R3, R13, RZ ;  /* 0x0000000d03038210 */ /* 0x000fe40007ffe0ff */
[C---:B------:R-:W-:Y:S02]  /*0730*/  @!P0 SHF.L.U32 R51, R2.reuse, 0x1, RZ ;  /* 0x0000000102338819 */ /* 0x040fe400000006ff */
[----:B------:R-:W-:Y:S02]  /*0740*/  @!P0 SHF.L.U64.HI R2, R2, 0x1, R3 ;  /* 0x0000000102028819 */ /* 0x000fe40000010203 */
[C---:B---3--:R-:W-:Y:S02]  /*0750*/  @!P0 IADD3 R50, P3, PT, R51.reuse, R18, RZ ;  /* 0x0000001233328210 */ /* 0x048fe40007f7e0ff */
[----:B------:R-:W-:Y:S02]  /*0760*/  IADD3 R13, PT, PT, R62, 0x20, RZ ;  /* 0x000000203e0d7810 */ /* 0x000fe40007ffe0ff */
[----:B0-----:R-:W-:-:S02]  /*0770*/  @!P0 IADD3 R48, P2, PT, R51, R48, RZ ;  /* 0x0000003033308210 */ /* 0x001fc40007f5e0ff */
[----:B------:R-:W-:Y:S02]  /*0780*/  @!P0 IADD3.X R51, PT, PT, R2, R19, RZ, P3, !PT ;  /* 0x0000001302338210 */ /* 0x000fe40001ffe4ff */
        /* <DEDUP_REMOVED lines=12> */
[----:B------:R-:W0:Y:S01]  /*0850*/  @!P3 LDC.64 R26, c[0x0][0x398] ;  /* 0x0000e600ff1abb82 */ /* 0x000e220000000a00 */
[----:B------:R-:W-:Y:S01]  /*0860*/  @!P4 IMAD.WIDE.U32 R2, R5, R20, R2 ;  /* 0x000000140502c225 */ /* 0x000fe200078e0002 */
[----:B------:R-:W-:Y:S02]  /*0870*/  IADD3 R0, PT, PT, R62, 0x28, RZ ;  /* 0x000000283e007810 */ /* 0x000fe40007ffe0ff */
[----:B------:R-:W-:-:S02]  /*0880*/  LOP3.LUT R64, R64, 0xffdfffff, RZ, 0xc0, !PT ;  /* 0xffdfffff40407812 */ /* 0x000fc400078ec0ff */
[----:B------:R-:W-:Y:S02]  /*0890*/  @!P4 IADD3 R3, PT, PT, R3, R9, RZ ;  /* 0x000000090303c210 */ /* 0x000fe40007ffe0ff */
[----:B------:R-:W-:Y:S01]  /*08a0*/  @!P4 SHF.L.U32 R87, R2, 0x1, RZ ;  /* 0x000000010257c819 */ /* 0x000fe200000006ff */
[----:B----4-:R-:W-:Y:S01]  /*08b0*/  @!P3 IMAD R4, R15, R24, RZ ;  /* 0x000000180f04b224 */ /* 0x010fe200078e02ff */
[----:B------:R-:W3:Y:S01]  /*08c0*/  @!P3 LDC.64 R20, c[0x0][0x3a0] ;  /* 0x0000e800ff14bb82 */ /* 0x000ee20000000a00 */
[----:B------:R-:W-:Y:S02]  /*08d0*/  ISETP.GE.U32.AND P2, PT, R0, UR16, PT ;  /* 0x0000001000007c0c */ /* 0x000fe4000bf46070 */
[----:B------:R-:W-:Y:S02]  /*08e0*/  SHF.R.S32.HI R15, RZ, 0x1f, R0 ;  /* 0x0000001fff0f7819 */ /* 0x000fe40000011400 */
[----:B------:R-:W-:Y:S02]  /*08f0*/  @P5 LOP3.LUT R64, R64, 0x200000, RZ, 0xfc, !PT ;  /* 0x0020000040405812 */ /* 0x000fe400078efcff */
[----:B------:R-:W-:Y:S01]  /*0900*/  @!P4 SHF.L.U64.HI R6, R2, 0x1, R3 ;  /* 0x000000010206c819 */ /* 0x000fe20000010203 */
[----:B------:R-:W-:Y:S01]  /*0910*/  @!P6 IMAD R17, R11, R29, R8 ;  /* 0x0000001d0b11e224 */ /* 0x000fe200078e0208 */
[----:B-1----:R-:W-:Y:S01]  /*0920*/  @!P4 IADD3 R84, P1, PT, R87, R84, RZ ;  /* 0x000000545754c210 */ /* 0x002fe20007f3e0ff */
[----:B------:R-:W-:Y:S01]  /*0930*/  @!P3 IMAD R9, R7, R25, R4 ;  /* 0x000000190709b224 */ /* 0x000fe200078e0204 */
[----:B------:R-:W-:Y:S01]  /*0940*/  ISETP.GE.AND.EX P4, PT, R15, UR17, PT, P2 ;  /* 0x000000110f007c0c */ /* 0x000fe2000bf86320 */
[----:B------:R-:W1:Y:S01]  /*0950*/  @!P5 LDC.64 R2, c[0x0][0x3f8] ;  /* 0x0000fe00ff02db82 */ /* 0x000e620000000a00 */
[----:B------:R-:W-:-:S02]  /*0960*/  LOP3.LUT P2, RZ, R64, 0x1000000, RZ, 0xc0, !PT ;  /* 0x0100000040ff7812 */ /* 0x000fc4000784c0ff */
[----:B------:R-:W-:Y:S02]  /*0970*/  @!P3 MOV R4, R30 ;  /* 0x0000001e0004b202 */ /* 0x000fe40000000f00 */
[----:B------:R-:W-:-:S03]  /*0980*/  @!P3 MOV R5, R33 ;  /* 0x000000210005b202 */ /* 0x000fc60000000f00 */
[----:B------:R-:W4:Y:S01]  /*0990*/  @!P5 LDC.64 R80, c[0x0][0x3a0] ;  /* 0x0000e800ff50db82 */ /* 0x000f220000000a00 */
[----:B------:R-:W-:Y:S01]  /*09a0*/  @!P3 IMAD.WIDE.U32 R4, R7, R24, R4 ;  /* 0x000000180704b225 */ /* 0x000fe200078e0004 */
[----:B------:R-:W-:-:S04]  /*09b0*/  @!P6 MOV R8, R30 ;  /* 0x0000001e0008e202 */ /* 0x000fc80000000f00 */
[----:B------:R-:W-:Y:S02]  /*09c0*/  @!P2 IADD3.X R85, PT, PT, R6, R85, RZ, P1, !PT ;  /* 0x000000550655a210 */ /* 0x000fe40000ffe4ff */
[----:B------:R-:W-:Y:S02]  /*09d0*/  @!P2 IADD3 R86, P1, PT, R87, R22, RZ ;  /* 0x000000165756a210 */ /* 0x000fe40007f3e0ff */
[----:B------:R-:W-:Y:S02]  /*09e0*/  @!P3 IADD3 R5, PT, PT, R5, R9, RZ ;  /* 0x000000090505b210 */ /* 0x000fe40007ffe0ff */
[----:B------:R-:W-:Y:S02]  /*09f0*/  @!P3 SHF.L.U32 R53, R4, 0x1, RZ ;  /* 0x000000010435b819 */ /* 0x000fe400000006ff */
[----:B------:R-:W-:Y:S02]  /*0a00*/  @!P6 MOV R9, R33 ;  /* 0x000000210009e202 */ /* 0x000fe40000000f00 */
[----:B------:R-:W-:-:S02]  /*0a10*/  @!P2 IADD3.X R87, PT, PT, R6, R23, RZ, P1, !PT ;  /* 0x000000170657a210 */ /* 0x000fc40000ffe4ff */
[----:B------:R-:W-:Y:S01]  /*0a20*/  @!P3 SHF.L.U64.HI R10, R4, 0x1, R5 ;  /* 0x00000001040ab819 */ /* 0x000fe20000010205 */
[----:B------:R-:W2:Y:S01]  /*0a30*/  @!P6 LDC.64 R22, c[0x0][0x398] ;  /* 0x0000e600ff16eb82 */ /* 0x000ea20000000a00 */
[----:B---3--:R-:W-:Y:S01]  /*0a40*/  @!P3 IADD3 R4, P1, PT, R53, R20, RZ ;  /* 0x000000143504b210 */ /* 0x008fe20007f3e0ff */
[----:B------:R-:W-:-:S03]  /*0a50*/  @!P6 IMAD.WIDE.U32 R8, R11, R28, R8 ;  /* 0x0000001c0b08e225 */ /* 0x000fc600078e0008 */
[----:B------:R-:W-:-:S03]  /*0a60*/  @!P3 IADD3.X R5, PT, PT, R10, R21, RZ, P1, !PT ;  /* 0x000000150a05b210 */ /* 0x000fc60000ffe4ff */
[----:B------:R-:W3:Y:S01]  /*0a70*/  @!P4 LDC.64 R6, c[0x0][0x3f8] ;  /* 0x0000fe00ff06cb82 */ /* 0x000ee20000000a00 */
[----:B0-----:R-:W-:Y:S02]  /*0a80*/  @!P3 IADD3 R52, P1, PT, R53, R26, RZ ;  /* 0x0000001a3534b210 */ /* 0x001fe40007f3e0ff */
[----:B------:R-:W-:Y:S02]  /*0a90*/  @!P6 IADD3 R9, PT, PT, R9, R17, RZ ;  /* 0x000000110909e210 */ /* 0x000fe40007ffe0ff */
[----:B------:R-:W-:Y:S01]  /*0aa0*/  @!P3 IADD3.X R53, PT, PT, R10, R27, RZ, P1, !PT ;  /* 0x0000001b0a35b210 */ /* 0x000fe20000ffe4ff */
[----:B-1----:R-:W-:Y:S01]  /*0ab0*/  @!P5 IMAD R12, R19, R2, RZ ;  /* 0x00000002130cd224 */ /* 0x002fe200078e02ff */
[C---:B------:R-:W-:Y:S01]  /*0ac0*/  @!P6 SHF.L.U32 R79, R8.reuse, 0x1, RZ ;  /* 0x00000001084fe819 */ /* 0x040fe200000006ff */
[----:B------:R-:W0:Y:S01]  /*0ad0*/  @!P5 LDC.64 R16, c[0x0][0x398] ;  /* 0x0000e600ff10db82 */ /* 0x000e220000000a00 */
[----:B------:R-:W-:Y:S02]  /*0ae0*/  @!P6 SHF.L.U64.HI R10, R8, 0x1, R9 ;  /* 0x00000001080ae819 */ /* 0x000fe40000010209 */
[----:B------:R-:W-:-:S02]  /*0af0*/  @!P5 MOV R8, R30 ;  /* 0x0000001e0008d202 */ /* 0x000fc40000000f00 */
[----:B------:R-:W-:Y:S01]  /*0b00*/  @!P5 MOV R9, R33 ;  /* 0x000000210009d202 */ /* 0x000fe20000000f00 */
[C---:B------:R-:W-:Y:S02]  /*0b10*/  @!P5 IMAD R11, R13.reuse, R3, R12 ;  /* 0x000000030d0bd224 */ /* 0x040fe400078e020c */
[----:B------:R-:W1:Y:S01]  /*0b20*/  @!P4 LDC.64 R18, c[0x0][0x3a0] ;  /* 0x0000e800ff12cb82 */ /* 0x000e620000000a00 */
[----:B------:R-:W-:Y:S01]  /*0b30*/  @!P5 IMAD.WIDE.U32 R2, R13, R2, R8 ;  /* 0x000000020d02d225 */ /* 0x000fe200078e0008 */
[----:B------:R-:W-:-:S04]  /*0b40*/  @!P6 IADD3 R82, P1, PT, R79, R82, RZ ;  /* 0x000000524f52e210 */ /* 0x000fc80007f3e0ff */
[----:B------:R-:W-:Y:S02]  /*0b50*/  @!P5 IADD3 R3, PT, PT, R3, R11, RZ ;  /* 0x0000000b0303d210 */ /* 0x000fe40007ffe0ff */
[----:B------:R-:W1:Y:S01]  /*0b60*/  @!P4 LDC.64 R12, c[0x0][0x398] ;  /* 0x0000e600ff0ccb82 */ /* 0x000e620000000a00 */
[----:B------:R-:W-:Y:S02]  /*0b70*/  @!P6 IADD3.X R83, PT, PT, R10, R83, RZ, P1, !PT ;  /* 0x000000530a53e210 */ /* 0x000fe40000ffe4ff */
[----:B--2---:R-:W-:Y:S02]  /*0b80*/  @!P6 IADD3 R78, P1, PT, R79, R22, RZ ;  /* 0x000000164f4ee210 */ /* 0x004fe40007f3e0ff */
[C---:B------:R-:W-:Y:S02]  /*0b90*/  @!P5 SHF.L.U32 R9, R2.reuse, 0x1, RZ ;  /* 0x000000010209d819 */ /* 0x040fe400000006ff */
[----:B------:R-:W-:Y:S01]  /*0ba0*/  @!P5 SHF.L.U64.HI R8, R2, 0x1, R3 ;  /* 0x000000010208d819 */ /* 0x000fe20000010203 */
[----:B---3--:R-:W-:Y:S01]  /*0bb0*/  @!P4 IMAD R15, R15, R6, RZ ;  /* 0x000000060f0fc224 */ /* 0x008fe200078e02ff */
[----:B------:R-:W-:-:S02]  /*0bc0*/  @!P4 MOV R2, R30 ;  /* 0x0000001e0002c202 */ /* 0x000fc40000000f00 */
[----:B------:R-:W-:Y:S02]  /*0bd0*/  @!P4 MOV R3, R33 ;  /* 0x000000210003c202 */ /* 0x000fe40000000f00 */
[----:B------:R-:W-:Y:S01]  /*0be0*/  @!P6 IADD3.X R79, PT, PT, R10, R23, RZ, P1, !PT ;  /* 0x000000170a4fe210 */ /* 0x000fe20000ffe4ff */
[C---:B------:R-:W-:Y:S01]  /*0bf0*/  @!P4 IMAD R7, R0.reuse, R7, R15 ;  /* 0x000000070007c224 */ /* 0x040fe200078e020f */
        /* <DEDUP_REMOVED lines=8> */
[C---:B-1----:R-:W-:Y:S02]  /*0c80*/  @!P4 IADD3 R8, P1, PT, R43.reuse, R18, RZ ;  /* 0x000000122b08c210 */ /* 0x042fe40007f3e0ff */
        /* <DEDUP_REMOVED lines=389> */
[----:B-1----:R-:W-:Y:S02]  /*24e0*/  @!P5 IADD3 R10, P1, PT, R52, R4, RZ ;  /* 0x00000004340ad210 */ /* 0x002fe40007f3e0ff */
[----:B------:R-:W-:Y:S02]  /*24f0*/  MOV R4, RZ ;  /* 0x000000ff00047202 */ /* 0x000fe40000000f00 */
[----:B------:R-:W-:Y:S02]  /*2500*/  @!P5 IADD3.X R11, PT, PT, R0, R5, RZ, P1, !PT ;  /* 0x00000005000bd210 */ /* 0x000fe40000ffe4ff */
[----:B------:R-:W-:Y:S02]  /*2510*/  IADD3 R0, PT, PT, R62, 0xb8, RZ ;  /* 0x000000b83e007810 */ /* 0x000fe40007ffe0ff */
[----:B------:R0:W3:Y:S02]  /*2520*/  @!P4 LDG.E R4, desc[UR10][R6.64] ;  /* 0x0000000a0604c981 */ /* 0x0000e4000c1e1900 */
[----:B------:R-:W-:-:S02]  /*2530*/  SHF.R.S32.HI R5, RZ, 0x1f, R0 ;  /* 0x0000001fff057819 */ /* 0x000fc40000011400 */
        /* <DEDUP_REMOVED lines=16> */
[----:B------:R-:W1:Y:S01]  /*2640*/  @!P4 LDC.64 R52, c[0x0][0x398] ;  /* 0x0000e600ff34cb82 */ /* 0x000e620000000a00 */
[----:B------:R1:W-:Y:S01]  /*2650*/  @!P5 STL.64 [R1+0x150], R10 ;  /* 0x0001500a0100d387 */ /* 0x0003e20000100a00 */
[----:B0-----:R-:W-:-:S04]  /*2660*/  @!P4 IADD3 R42, P1, PT, R5, R42, RZ ;  /* 0x0000002a052ac210 */ /* 0x001fc80007f3e0ff */
[----:B------:R-:W-:Y:S02]  /*2670*/  @!P4 IADD3.X R43, PT, PT, R0, R43, RZ, P1, !PT ;  /* 0x0000002b002bc210 */ /* 0x000fe40000ffe4ff */
[----:B-1----:R-:W-:-:S04]  /*2680*/  @!P4 IADD3 R10, P1, PT, R5, R52, RZ ;  /* 0x00000034050ac210 */ /* 0x002fc80007f3e0ff */
[----:B------:R-:W-:-:S05]  /*2690*/  @!P4 IADD3.X R11, PT, PT, R0, R53, RZ, P1, !PT ;  /* 0x00000035000bc210 */ /* 0x000fca0000ffe4ff */
[----:B------:R0:W-:Y:S04]  /*26a0*/  @!P4 STL.64 [R1+0x148], R10 ;  /* 0x0001480a0100c387 */ /* 0x0001e80000100a00 */
[----:B0-----:R-:W4:Y:S01]  /*26b0*/  LDL.LU.64 R10, [R1+0x218] ;  /* 0x00021800010a7983 */ /* 0x001f220000300a00 */
[----:B------:R-:W-:-:S04]  /*26c0*/  LOP3.LUT R64, R64, 0xfffffff7, RZ, 0xc0, !PT ;  /* 0xfffffff740407812 */ /* 0x000fc800078ec0ff */
[----:B------:R-:W-:-:S04]  /*26d0*/  @P5 LOP3.LUT R64, R64, 0x8, RZ, 0xfc, !PT ;  /* 0x0000000840405812 */ /* 0x000fc800078efcff */
[----:B------:R-:W-:Y:S02]  /*26e0*/  LOP3.LUT P3, RZ, R64, 0x80000, RZ, 0xc0, !PT ;  /* 0x0008000040ff7812 */ /* 0x000fe4000786c0ff */
[----:B------:R-:W-:Y:S02]  /*26f0*/  IADD3 R0, PT, PT, R62, 0xc0, RZ ;  /* 0x000000c03e007810 */ /* 0x000fe40007ffe0ff */
[----:B------:R-:W-:Y:S02]  /*2700*/  LOP3.LUT R64, R64, 0xfffffffb, RZ, 0xc0, !PT ;  /* 0xfffffffb40407812 */ /* 0x000fe400078ec0ff */
[----:B------:R-:W-:Y:S02]  /*2710*/  SHF.R.S32.HI R5, RZ, 0x1f, R0 ;  /* 0x0000001fff057819 */ /* 0x000fe40000011400 */
[----:B------:R-:W-:Y:S02]  /*2720*/  ISETP.GE.U32.AND P1, PT, R0, UR16, PT ;  /* 0x0000001000007c0c */ /* 0x000fe4000bf26070 */
[----:B------:R-:W-:-:S04]  /*2730*/  @P4 LOP3.LUT R64, R64, 0x4, RZ, 0xfc, !PT ;  /* 0x0000000440404812 */ /* 0x000fc800078efcff */
[----:B------:R-:W-:Y:S01]  /*2740*/  LOP3.LUT P2, RZ, R64, 0x20000, RZ, 0xc0, !PT ;  /* 0x0002000040ff7812 */ /* 0x000fe2000784c0ff */
[----:B----4-:R0:W4:Y:S02]  /*2750*/  @!P3 LDG.E R9, desc[UR10][R10.64] ;  /* 0x0000000a0a09b981 */ /* 0x010124000c1e1900 */
[----:B0-----:R-:W-:-:S06]  /*2760*/  CS2R R10, SRZ ;  /* 0x00000000000a7805 */ /* 0x001fcc000001ff00 */
[----:B------:R0:W4:Y:S01]  /*2770*/  @!P3 LDG.E R10, desc[UR10][R12.64] ;  /* 0x0000000a0c0ab981 */ /* 0x000122000c1e1900 */
[----:B------:R-:W-:Y:S02]  /*2780*/  ISETP.GE.AND.EX P3, PT, R5, UR17, PT, P1 ;  /* 0x0000001105007c0c */ /* 0x000fe4000bf66310 */
[----:B------:R-:W-:Y:S02]  /*2790*/  LOP3.LUT P1, RZ, R64, 0x40000, RZ, 0xc0, !PT ;  /* 0x0004000040ff7812 */ /* 0x000fe4000782c0ff */
[----:B0-----:R-:W-:-:S11]  /*27a0*/  CS2R R12, SRZ ;  /* 0x00000000000c7805 */ /* 0x001fd6000001ff00 */
[----:B------:R0:W4:Y:S04]  /*27b0*/  @!P1 LDG.E R13, desc[UR10][R16.64] ;  /* 0x0000000a100d9981 */ /* 0x000128000c1e1900 */
[----:B------:R1:W4:Y:S01]  /*27c0*/  @!P1 LDG.E R12, desc[UR10][R46.64] ;  /* 0x0000000a2e0c9981 */ /* 0x000322000c1e1900 */
[----:B0-----:R-:W0:Y:S01]  /*27d0*/  @!P3 LDC.64 R16, c[0x0][0x3f8] ;  /* 0x0000fe00ff10bb82 */ /* 0x001e220000000a00 */
        /* <DEDUP_REMOVED lines=12> */
[----:B------:R-:W-:-:S04]  /*28a0*/  LOP3.LUT R64, R64, 0xfffffffd, RZ, 0xc0, !PT ;  /* 0xfffffffd40407812 */ /* 0x000fc800078ec0ff */
[----:B------:R-:W-:Y:S02]  /*28b0*/  @P3 LOP3.LUT R64, R64, 0x2, RZ, 0xfc, !PT ;  /* 0x0000000240403812 */ /* 0x000fe400078efcff */
[----:B0-----:R-:W-:-:S04]  /*28c0*/  @!P3 IADD3 R46, P1, PT, R46, R16, RZ ;  /* 0x000000102e2eb210 */ /* 0x001fc80007f3e0ff */
[----:B------:R-:W-:Y:S02]  /*28d0*/  @!P3 IADD3.X R47, PT, PT, R0, R17, RZ, P1, !PT ;  /* 0x00000011002fb210 */ /* 0x000fe40000ffe4ff */
[----:B------:R-:W-:Y:S02]  /*28e0*/  CS2R R16, SRZ ;  /* 0x0000000000107805 */ /* 0x000fe4000001ff00 */
[----:B------:R-:W-:-:S04]  /*28f0*/  IADD3 R0, PT, PT, R62, 0xc8, RZ ;  /* 0x000000c83e007810 */ /* 0x000fc80007ffe0ff */
[----:B------:R-:W-:Y:S01]  /*2900*/  SHF.R.S32.HI R5, RZ, 0x1f, R0 ;  /* 0x0000001fff057819 */ /* 0x000fe20000011400 */
[----:B------:R-:W4:Y:S01]  /*2910*/  @!P2 LDG.E R16, desc[UR10][R44.64] ;  /* 0x0000000a2c10a981 */ /* 0x000f22000c1e1900 */
[----:B------:R-:W-:-:S03]  /*2920*/  ISETP.GE.U32.AND P1, PT, R0, UR16, PT ;  /* 0x0000001000007c0c */ /* 0x000fc6000bf26070 */
[----:B------:R0:W4:Y:S01]  /*2930*/  @!P2 LDG.E R17, desc[UR10][R18.64] ;  /* 0x0000000a1211a981 */ /* 0x000122000c1e1900 */
[----:B------:R-:W-:Y:S02]  /*2940*/  ISETP.GE.AND.EX P2, PT, R5, UR17, PT, P1 ;  /* 0x0000001105007c0c */ /* 0x000fe4000bf46310 */
[----:B------:R-:W-:Y:S02]  /*2950*/  LOP3.LUT P1, RZ, R64, 0x10000, RZ, 0xc0, !PT ;  /* 0x0001000040ff7812 */ /* 0x000fe4000782c0ff */
[----:B0-----:R-:W-:-:S11]  /*2960*/  CS2R R18, SRZ ;  /* 0x0000000000127805 */ /* 0x001fd6000001ff00 */
[----:B------:R0:W4:Y:S02]  /*2970*/  @!P1 LDG.E R19, desc[UR10][R20.64] ;  /* 0x0000000a14139981 */ /* 0x000124000c1e1900 */
[----:B0-----:R-:W-:-:S06]  /*2980*/  CS2R R20, SRZ ;  /* 0x0000000000147805 */ /* 0x001fcc000001ff00 */
[----:B------:R0:W4:Y:S02]  /*2990*/  @!P1 LDG.E R21, desc[UR10][R22.64] ;  /* 0x0000000a16159981 */ /* 0x000124000c1e1900 */
[----:B0-----:R-:W0:Y:S01]  /*29a0*/  @!P2 LDC.64 R22, c[0x0][0x3f8] ;  /* 0x0000fe00ff16ab82 */ /* 0x001e220000000a00 */
[----:B------:R-:W-:Y:S02]  /*29b0*/  @!P2 MOV R44, R30 ;  /* 0x0000001e002ca202 */ /* 0x000fe40000000f00 */
[----:B------:R-:W-:Y:S01]  /*29c0*/  @!P2 MOV R45, R33 ;  /* 0x00000021002da202 */ /* 0x000fe20000000f00 */
[----:B------:R1:W-:Y:S04]  /*29d0*/  @!P3 STL.64 [R1+0x138], R46 ;  /* 0x0001382e0100b387 */ /* 0x0003e80000100a00 */
[----:B-1----:R-:W1:Y:S01]  /*29e0*/  @!P2 LDC.64 R46, c[0x0][0x3a0] ;  /* 0x0000e800ff2eab82 */ /* 0x002e620000000a00 */
[----:B0-----:R-:W-:-:S02]  /*29f0*/  @!P2 IMAD R5, R5, R22, RZ ;  /* 0x000000160505a224 */ /* 0x001fc400078e02ff */
[----:B------:R-:W-:-:S04]  /*2a00*/  @!P2 IMAD.WIDE.U32 R44, R0, R22, R44 ;  /* 0x00000016002ca225 */ /* 0x000fc800078e002c */
[----:B------:R-:W-:-:S05]  /*2a10*/  @!P2 IMAD R23, R0, R23, R5 ;  /* 0x000000170017a224 */ /* 0x000fca00078e0205 */
[----:B------:R-:W-:Y:S02]  /*2a20*/  @!P2 IADD3 R5, PT, PT, R45, R23, RZ ;  /* 0x000000172d05a210 */ /* 0x000fe40007ffe0ff */
[----:B------:R-:W0:Y:S02]  /*2a30*/  @!P2 LDC.64 R22, c[0x0][0x398] ;  /* 0x0000e600ff16ab82 */ /* 0x000e240000000a00 */
[C---:B------:R-:W-:Y:S02]  /*2a40*/  @!P2 SHF.L.U64.HI R0, R44.reuse, 0x1, R5 ;  /* 0x000000012c00a819 */ /* 0x040fe40000010205 */
[----:B------:R-:W-:Y:S02]  /*2a50*/  @!P2 SHF.L.U32 R44, R44, 0x1, RZ ;  /* 0x000000012c2ca819 */ /* 0x000fe400000006ff */
[----:B------:R-:W-:Y:S02]  /*2a60*/  LOP3.LUT R64, R64, 0xfffffffe, RZ, 0xc0, !PT ;  /* 0xfffffffe40407812 */ /* 0x000fe400078ec0ff */
[----:B-1----:R-:W-:Y:S01]  /*2a70*/  @!P2 IADD3 R46, P1, PT, R44, R46, RZ ;  /* 0x0000002e2c2ea210 */ /* 0x002fe20007f3e0ff */
[----:B------:R0:W-:Y:S01]  /*2a80*/  @!P3 STL.64 [R1+0x128], R52 ;  /* 0x000128340100b387 */ /* 0x0001e20000100a00 */
[----:B------:R-:W-:-:S02]  /*2a90*/  @P2 LOP3.LUT R64, R64, 0x1, RZ, 0xfc, !PT ;  /* 0x0000000140402812 */ /* 0x000fc400078efcff */
[----:B------:R-:W-:Y:S02]  /*2aa0*/  @!P2 IADD3.X R47, PT, PT, R0, R47, RZ, P1, !PT ;  /* 0x0000002f002fa210 */ /* 0x000fe40000ffe4ff */
[----:B0-----:R-:W-:-:S04]  /*2ab0*/  @!P2 IADD3 R52, P1, PT, R44, R22, RZ ;  /* 0x000000162c34a210 */ /* 0x001fc80007f3e0ff */
[----:B------:R-:W-:Y:S02]  /*2ac0*/  @!P2 IADD3.X R53, PT, PT, R0, R23, RZ, P1, !PT ;  /* 0x000000170035a210 */ /* 0x000fe40000ffe4ff */
[----:B------:R-:W-:Y:S02]  /*2ad0*/  LOP3.LUT P1, RZ, R64, 0x8000, RZ, 0xc0, !PT ;  /* 0x0000800040ff7812 */ /* 0x000fe4000782c0ff */
[----:B------:R-:W-:Y:S02]  /*2ae0*/  CS2R R22, SRZ ;  /* 0x0000000000167805 */ /* 0x000fe4000001ff00 */
[----:B------:R-:W-:Y:S01]  /*2af0*/  IADD3 R0, PT, PT, R62, 0xd0, RZ ;  /* 0x000000d03e007810 */ /* 0x000fe20007ffe0ff */
[----:B------:R0:W-:Y:S01]  /*2b00*/  @!P2 STL.64 [R1+0x130], R52 ;  /* 0x000130340100a387 */ /* 0x0001e20000100a00 */
[----:B------:R-:W-:-:S07]  /*2b10*/  LOP3.LUT P2, RZ, R63, 0x8, RZ, 0xc0, !PT ;  /* 0x000000083fff7812 */ /* 0x000fce000784c0ff */
[----:B------:R1:W4:Y:S01]  /*2b20*/  @!P1 LDG.E R23, desc[UR10][R24.64] ;  /* 0x0000000a18179981 */ /* 0x000322000c1e1900 */
[----:B------:R-:W-:Y:S02]  /*2b30*/  SHF.R.S32.HI R5, RZ, 0x1f, R0 ;  /* 0x0000001fff057819 */ /* 0x000fe40000011400 */
[----:B-1----:R-:W-:-:S06]  /*2b40*/  CS2R R24, SRZ ;  /* 0x0000000000187805 */ /* 0x002fcc000001ff00 */
[----:B------:R1:W4:Y:S01]  /*2b50*/  @!P1 LDG.E R25, desc[UR10][R26.64] ;  /* 0x0000000a1a199981 */ /* 0x000322000c1e1900 */
[----:B------:R-:W-:-:S04]  /*2b60*/  ISETP.GE.U32.AND P1, PT, R0, UR16, PT ;  /* 0x0000001000007c0c */ /* 0x000fc8000bf26070 */
[----:B------:R-:W-:Y:S02]  /*2b70*/  ISETP.GE.AND.EX P1, PT, R5, UR17, PT, P1 ;  /* 0x0000001105007c0c */ /* 0x000fe4000bf26310 */
[----:B-1----:R-:W-:-:S06]  /*2b80*/  CS2R R26, SRZ ;  /* 0x00000000001a7805 */ /* 0x002fcc000001ff00 */
[----:B------:R1:W4:Y:S05]  /*2b90*/  @!P2 LDG.E R26, desc[UR10][R14.64] ;  /* 0x0000000a0e1aa981 */ /* 0x00032a000c1e1900 */
[----:B0-----:R-:W0:Y:S01]  /*2ba0*/  @!P1 LDC.64 R52, c[0x0][0x398] ;  /* 0x0000e600ff349b82 */ /* 0x001e220000000a00 */
[----:B-1----:R-:W-:-:S06]  /*2bb0*/  CS2R R14, SRZ ;  /* 0x00000000000e7805 */ /* 0x002fcc000001ff00 */
[----:B------:R1:W4:Y:S02]  /*2bc0*/  @!P2 LDG.E R14, desc[UR10][R2.64] ;  /* 0x0000000a020ea981 */ /* 0x000324000c1e1900 */
[----:B-1----:R-:W1:Y:S01]  /*2bd0*/  @!P1 LDC.64 R2, c[0x0][0x3f8] ;  /* 0x0000fe00ff029b82 */ /* 0x002e620000000a00 */
[----:B------:R-:W-:Y:S02]  /*2be0*/  @!P1 MOV R44, R30 ;  /* 0x0000001e002c9202 */ /* 0x000fe40000000f00 */
[----:B------:R-:W-:Y:S01]  /*2bf0*/  @!P1 MOV R45, R33 ;  /* 0x00000021002d9202 */ /* 0x000fe20000000f00 */
        /* <DEDUP_REMOVED lines=10> */
[----:B------:R-:W-:Y:S01]  /*2ca0*/  @!P1 IADD3.X R53, PT, PT, R0, R53, RZ, P2, !PT ;  /* 0x0000003500359210 */ /* 0x000fe200017fe4ff */
[----:B------:R-:W-:Y:S04]  /*2cb0*/  STL [R1+0x1d4], R52 ;  /* 0x0001d43401007387 */ /* 0x000fe80000100800 */
[----:B------:R-:W-:Y:S04]  /*2cc0*/  STL [R1+0x1e4], R52 ;  /* 0x0001e43401007387 */ /* 0x000fe80000100800 */
[----:B------:R-:W-:Y:S04]  /*2cd0*/  STL [R1+0x1f8], R52 ;  /* 0x0001f83401007387 */ /* 0x000fe80000100800 */
[----:B------:R0:W-:Y:S01]  /*2ce0*/  STL.64 [R1+0x208], R52 ;  /* 0x0002083401007387 */ /* 0x0001e20000100a00 */
[----:B------:R-:W-:-:S03]  /*2cf0*/  IADD3 R0, PT, PT, R62, 0xd8, RZ ;  /* 0x000000d83e007810 */ /* 0x000fc60007ffe0ff */
[----:B------:R1:W-:Y:S01]  /*2d00*/  STL [R1+0x214], R91 ;  /* 0x0002145b01007387 */ /* 0x0003e20000100800 */
[C---:B------:R-:W-:Y:S02]  /*2d10*/  LOP3.LUT P5, RZ, R63.reuse, 0x40, RZ, 0xc0, !PT ;  /* 0x000000403fff7812 */ /* 0x040fe400078ac0ff */
[----:B0-----:R-:W-:Y:S01]  /*2d20*/  PRMT R52, RZ, 0x7610, R52 ;  /* 0x00007610ff347816 */ /* 0x001fe20000000034 */
[----:B------:R0:W-:Y:S01]  /*2d30*/  STL [R1+0x210], R87 ;  /* 0x0002105701007387 */ /* 0x0001e20000100800 */
[C---:B------:R-:W-:Y:S02]  /*2d40*/  LOP3.LUT P4, RZ, R63.reuse, 0x20, RZ, 0xc0, !PT ;  /* 0x000000203fff7812 */ /* 0x040fe4000788c0ff */
[----:B-1----:R-:W-:Y:S01]  /*2d50*/  PRMT R91, R52, 0x7610, R91 ;  /* 0x00007610345b7816 */ /* 0x002fe2000000005b */
[----:B------:R1:W-:Y:S01]  /*2d60*/  STL.S16 [R1+0x122], R52 ;  /* 0x0001223401007387 */ /* 0x0003e20000100600 */
[C---:B------:R-:W-:Y:S02]  /*2d70*/  LOP3.LUT P3, RZ, R63.reuse, 0x10, RZ, 0xc0, !PT ;  /* 0x000000103fff7812 */ /* 0x040fe4000786c0ff */
[----:B------:R-:W-:Y:S01]  /*2d80*/  LOP3.LUT R63, R63, 0xfffffffd, RZ, 0xc0, !PT ;  /* 0xfffffffd3f3f7812 */ /* 0x000fe200078ec0ff */
[----:B0-----:R-:W2:Y:S04]  /*2d90*/  LDL.LU R87, [R1+0x11c] ;  /* 0x00011c0001577983 */ /* 0x001ea80000300800 */
[----:B-1----:R-:W2:Y:S01]  /*2da0*/  LDL.S16 R52, [R1+0x120] ;  /* 0x0001200001347983 */ /* 0x002ea20000100600 */
[----:B------:R-:W-:-:S02]  /*2db0*/  SHF.R.S32.HI R7, RZ, 0x1f, R0 ;  /* 0x0000001fff077819 */ /* 0x000fc40000011400 */
[----:B------:R-:W-:Y:S01]  /*2dc0*/  ISETP.GE.U32.AND P2, PT, R0, UR16, PT ;  /* 0x0000001000007c0c */ /* 0x000fe2000bf46070 */
[----:B------:R-:W-:Y:S01]  /*2dd0*/  HFMA2 R5, -RZ, RZ, 0, 0 ;  /* 0x00000000ff057431 */ /* 0x000fe200000001ff */
[----:B------:R-:W-:Y:S02]  /*2de0*/  @P1 LOP3.LUT R63, R63, 0x2, RZ, 0xfc, !PT ;  /* 0x000000023f3f1812 */ /* 0x000fe400078efcff */
[----:B------:R-:W-:Y:S02]  /*2df0*/  CS2R R2, SRZ ;  /* 0x0000000000027805 */ /* 0x000fe4000001ff00 */
[----:B------:R-:W-:Y:S01]  /*2e00*/  LOP3.LUT P1, RZ, R64, 0x1000, RZ, 0xc0, !PT ;  /* 0x0000100040ff7812 */ /* 0x000fe2000782c0ff */
[----:B------:R-:W4:Y:S01]  /*2e10*/  @!P4 LDG.E R22, desc[UR10][R38.64] ;  /* 0x0000000a2616c981 */ /* 0x000f22000c1e1900 */
[----:B------:R-:W-:Y:S02]  /*2e20*/  ISETP.GE.AND.EX P2, PT, R7, UR17, PT, P2 ;  /* 0x0000001107007c0c */ /* 0x000fe4000bf46320 */
[----:B------:R-:W-:Y:S01]  /*2e30*/  LOP3.LUT R63, R63, 0xfffffffb, RZ, 0xc0, !PT ;  /* 0xfffffffb3f3f7812 */ /* 0x000fe200078ec0ff */
[----:B------:R-:W4:Y:S04]  /*2e40*/  @!P3 LDG.E R2, desc[UR10][R76.64] ;  /* 0x0000000a4c02b981 */ /* 0x000f28000c1e1900 */
[----:B------:R-:W4:Y:S04]  /*2e50*/  @!P3 LDG.E R3, desc[UR10][R74.64] ;  /* 0x0000000a4a03b981 */ /* 0x000f28000c1e1900 */
[----:B------:R0:W4:Y:S04]  /*2e60*/  @!P1 LDG.E R11, desc[UR10][R34.64] ;  /* 0x0000000a220b9981 */ /* 0x000128000c1e1900 */
[----:B------:R1:W4:Y:S04]  /*2e70*/  @!P1 LDG.E R5, desc[UR10][R36.64] ;  /* 0x0000000a24059981 */ /* 0x000328000c1e1900 */
[----:B------:R3:W4:Y:S01]  /*2e80*/  @!P4 LDG.E R20, desc[UR10][R40.64] ;  /* 0x0000000a2814c981 */ /* 0x000722000c1e1900 */
[----:B0-----:R-:W0:Y:S01]  /*2e90*/  @!P2 LDC.64 R34, c[0x0][0x3f8] ;  /* 0x0000fe00ff22ab82 */ /* 0x001e220000000a00 */
[----:B------:R-:W-:-:S02]  /*2ea0*/  @P1 LOP3.LUT R63, R63, 0x4, RZ, 0xfc, !PT ;  /* 0x000000043f3f1812 */ /* 0x000fc400078efcff */
[----:B------:R-:W-:Y:S02]  /*2eb0*/  LOP3.LUT P1, RZ, R64, 0x800, RZ, 0xc0, !PT ;  /* 0x0000080040ff7812 */ /* 0x000fe4000782c0ff */
[----:B-1----:R-:W-:Y:S02]  /*2ec0*/  @!P2 MOV R36, R30 ;  /* 0x0000001e0024a202 */ /* 0x002fe40000000f00 */
[----:B------:R-:W-:-:S09]  /*2ed0*/  @!P2 MOV R37, R33 ;  /* 0x000000210025a202 */ /* 0x000fd20000000f00 */
[----:B------:R-:W4:Y:S01]  /*2ee0*/  @!P1 LDG.E R18, desc[UR10][R70.64] ;  /* 0x0000000a46129981 */ /* 0x000f22000c1e1900 */
[-C--:B0-----:R-:W-:Y:S01]  /*2ef0*/  @!P2 IMAD R7, R7, R34.reuse, RZ ;  /* 0x000000220707a224 */ /* 0x081fe200078e02ff */
[----:B------:R-:W-:Y:S02]  /*2f00*/  LOP3.LUT R63, R63, 0xfffffffe, RZ, 0xc0, !PT ;  /* 0xfffffffe3f3f7812 */ /* 0x000fe400078ec0ff */
[----:B------:R-:W4:Y:S01]  /*2f10*/  LDL.LU.64 R70, [R1+0x110] ;  /* 0x0001100001467983 */ /* 0x000f220000300a00 */
[C---:B------:R-:W-:Y:S02]  /*2f20*/  @!P2 IMAD R7, R0.reuse, R35, R7 ;  /* 0x000000230007a224 */ /* 0x040fe400078e0207 */
[----:B------:R-:W-:Y:S01]  /*2f30*/  @!P2 IMAD.WIDE.U32 R34, R0, R34, R36 ;  /* 0x000000220022a225 */ /* 0x000fe200078e0024 */
[----:B------:R-:W-:Y:S01]  /*2f40*/  IADD3 R65, PT, PT, R62, 0xe8, RZ ;  /* 0x000000e83e417810 */ /* 0x000fe20007ffe0ff */
[----:B------:R-:W0:Y:S01]  /*2f50*/  @!P2 LDC.64 R36, c[0x0][0x3a0] ;  /* 0x0000e800ff24ab82 */ /* 0x000e220000000a00 */
[----:B------:R-:W-:Y:S02]  /*2f60*/  STL [R1+0x1d0], R53 ;  /* 0x0001d03501007387 */ /* 0x000fe40000100800 */
[----:B------:R-:W-:-:S02]  /*2f70*/  @!P2 IADD3 R7, PT, PT, R35, R7, RZ ;  /* 0x000000072307a210 */ /* 0x000fc40007ffe0ff */
[----:B------:R1:W-:Y:S02]  /*2f80*/  STL [R1+0x1e8], R53 ;  /* 0x0001e83501007387 */ /* 0x0003e40000100800 */
[C---:B------:R-:W-:Y:S02]  /*2f90*/  @!P2 SHF.L.U64.HI R0, R34.reuse, 0x1, R7 ;  /* 0x000000012200a819 */ /* 0x040fe40000010207 */
[----:B------:R-:W-:Y:S01]  /*2fa0*/  @!P2 SHF.L.U32 R7, R34, 0x1, RZ ;  /* 0x000000012207a819 */ /* 0x000fe200000006ff */
[----:B------:R-:W4:Y:S01]  /*2fb0*/  @!P1 LDG.E R15, desc[UR10][R72.64] ;  /* 0x0000000a480f9981 */ /* 0x000f22000c1e1900 */
[----:B------:R-:W3:Y:S01]  /*2fc0*/  @!P2 LDC.64 R34, c[0x0][0x398] ;  /* 0x0000e600ff22ab82 */ /* 0x000ee20000000a00 */
[----:B------:R-:W-:Y:S02]  /*2fd0*/  @P2 LOP3.LUT R63, R63, 0x1, RZ, 0xfc, !PT ;  /* 0x000000013f3f2812 */ /* 0x000fe400078efcff */
[----:B------:R-:W-:Y:S04]  /*2fe0*/  STL.S16 [R1+0x110], RZ ;  /* 0x000110ff01007387 */ /* 0x000fe80000100600 */
[----:B-1----:R-:W4:Y:S01]  /*2ff0*/  LDL.LU R53, [R1+0x118] ;  /* 0x0001180001357983 */ /* 0x002f220000300800 */
[----:B0-----:R-:W-:-:S04]  /*3000*/  @!P2 IADD3 R36, P3, PT, R7, R36, RZ ;  /* 0x000000240724a210 */ /* 0x001fc80007f7e0ff */
[----:B------:R-:W-:Y:S02]  /*3010*/  @!P2 IADD3.X R37, PT, PT, R0, R37, RZ, P3, !PT ;  /* 0x000000250025a210 */ /* 0x000fe40001ffe4ff */
[----:B---3--:R-:W-:-:S04]  /*3020*/  @!P2 IADD3 R34, P3, PT, R7, R34, RZ ;  /* 0x000000220722a210 */ /* 0x008fc80007f7e0ff */
[----:B------:R-:W-:Y:S02]  /*3030*/  @!P2 IADD3.X R35, PT, PT, R0, R35, RZ, P3, !PT ;  /* 0x000000230023a210 */ /* 0x000fe40001ffe4ff */
[----:B------:R-:W-:-:S04]  /*3040*/  IADD3 R0, PT, PT, R62, 0xe0, RZ ;  /* 0x000000e03e007810 */ /* 0x000fc80007ffe0ff */
[----:B------:R-:W-:Y:S02]  /*3050*/  SHF.R.S32.HI R7, RZ, 0x1f, R0 ;  /* 0x0000001fff077819 */ /* 0x000fe40000011400 */
[----:B------:R-:W-:-:S04]  /*3060*/  ISETP.GE.U32.AND P3, PT, R0, UR16, PT ;  /* 0x0000001000007c0c */ /* 0x000fc8000bf66070 */
        /* <DEDUP_REMOVED lines=13> */
[----:B0-----:R-:W-:-:S11]  /*3140*/  @!P3 IADD3 R40, P4, PT, R7, R40, RZ ;  /* 0x000000280728b210 */ /* 0x001fd60007f9e0ff */
[----:B------:R0:W3:Y:S01]  /*3150*/  @!P2 LDG.E R27, desc[UR10][R66.64] ;  /* 0x0000000a421ba981 */ /* 0x0000e2000c1e1900 */
[----:B------:R-:W-:-:S03]  /*3160*/  @!P3 IADD3.X R41, PT, PT, R0, R41, RZ, P4, !PT ;  /* 0x000000290029b210 */ /* 0x000fc600027fe4ff */
[----:B------:R-:W3:Y:S01]  /*3170*/  @!P2 LDG.E R24, desc[UR10][R68.64] ;  /* 0x0000000a4418a981 */ /* 0x000ee2000c1e1900 */
[----:B-1----:R-:W-:Y:S02]  /*3180*/  @!P3 IADD3 R38, P4, PT, R7, R38, RZ ;  /* 0x000000260726b210 */ /* 0x002fe40007f9e0ff */
[----:B0-----:R-:W-:Y:S02]  /*3190*/  SHF.R.S32.HI R66, RZ, 0x1f, R65 ;  /* 0x0000001fff427819 */ /* 0x001fe40000011441 */
[----:B------:R-:W-:Y:S02]  /*31a0*/  @!P3 IADD3.X R39, PT, PT, R0, R39, RZ, P4, !PT ;  /* 0x000000270027b210 */ /* 0x000fe400027fe4ff */
        /* <DEDUP_REMOVED lines=17> */
[----:B------:R-:W-:Y:S02]  /*32c0*/  LOP3.LUT R64, R64, 0x7fffffff, RZ, 0xc0, !PT ;  /* 0x7fffffff40407812 */ /* 0x000fe400078ec0ff */
[----:B------:R-:W-:Y:S02]  /*32d0*/  IADD3 R67, PT, PT, R62, 0xf0, RZ ;  /* 0x000000f03e437810 */ /* 0x000fe40007ffe0ff */
[----:B------:R-:W-:Y:S02]  /*32e0*/  @P3 LOP3.LUT R64, R64, 0x80000000, RZ, 0xfc, !PT ;  /* 0x8000000040403812 */ /* 0x000fe400078efcff */
[----:B0-----:R-:W-:-:S04]  /*32f0*/  @!P4 IADD3 R28, P5, PT, R66, R28, RZ ;  /* 0x0000001c421cc210 */ /* 0x001fc80007fbe0ff */
[C---:B------:R-:W-:Y:S02]  /*3300*/  @!P4 IADD3.X R29, PT, PT, R65.reuse, R29, RZ, P5, !PT ;  /* 0x0000001d411dc210 */ /* 0x040fe40002ffe4ff */
[----:B-1----:R-:W-:Y:S02]  /*3310*/  @!P4 IADD3 R54, P5, PT, R66, R54, RZ ;  /* 0x000000364236c210 */ /* 0x002fe40007fbe0ff */
[----:B------:R-:W-:Y:S02]  /*3320*/  SHF.R.S32.HI R68, RZ, 0x1f, R67 ;  /* 0x0000001fff447819 */ /* 0x000fe40000011443 */
[----:B------:R-:W-:Y:S01]  /*3330*/  @!P4 IADD3.X R55, PT, PT, R65, R55, RZ, P5, !PT ;  /* 0x000000374137c210 */ /* 0x000fe20002ffe4ff */
[----:B------:R-:W-:Y:S01]  /*3340*/  HFMA2 R65, -RZ, RZ, 0, 0 ;  /* 0x00000000ff417431 */ /* 0x000fe200000001ff */
[----:B------:R-:W-:Y:S02]  /*3350*/  ISETP.GE.U32.AND P5, PT, R67, UR16, PT ;  /* 0x0000001043007c0c */ /* 0x000fe4000bfa6070 */
[----:B------:R-:W-:-:S02]  /*3360*/  LOP3.LUT P3, RZ, R64, 0x40, RZ, 0xc0, !PT ;  /* 0x0000004040ff7812 */ /* 0x000fc4000786c0ff */
[----:B------:R-:W-:Y:S01]  /*3370*/  ISETP.GE.AND.EX P5, PT, R68, UR17, PT, P5 ;  /* 0x0000001144007c0c */ /* 0x000fe2000bfa6350 */
[----:B------:R0:W3:Y:S02]  /*3380*/  @!P6 LDG.E R65, desc[UR10][R60.64] ;  /* 0x0000000a3c41e981 */ /* 0x0000e4000c1e1900 */
[----:B0-----:R-:W-:-:S08]  /*3390*/  CS2R R60, SRZ ;  /* 0x00000000003c7805 */ /* 0x001fd0000001ff00 */
[----:B------:R0:W3:Y:S01]  /*33a0*/  @!P3 LDG.E R61, desc[UR10][R56.64] ;  /* 0x0000000a383db981 */ /* 0x0000e2000c1e1900 */
[----:B------:R-:W-:Y:S02]  /*33b0*/  MOV R66, RZ ;  /* 0x000000ff00427202 */ /* 0x000fe40000000f00 */
[----:B--2---:R-:W-:Y:S01]  /*33c0*/  @!P0 PRMT R52, R87, 0x7632, R52 ;  /* 0x0000763257348816 */ /* 0x004fe20000000034 */
[----:B------:R-:W2:Y:S04]  /*33d0*/  @!P6 LDG.E R60, desc[UR10][R92.64] ;  /* 0x0000000a5c3ce981 */ /* 0x000ea8000c1e1900 */
[----:B------:R1:W2:Y:S01]  /*33e0*/  @!P3 LDG.E R66, desc[UR10][R58.64] ;  /* 0x0000000a3a42b981 */ /* 0x0002a2000c1e1900 */
[----:B0-----:R-:W0:Y:S03]  /*33f0*/  @!P5 LDC.64 R56, c[0x0][0x3f8] ;  /* 0x0000fe00ff38db82 */ /* 0x001e260000000a00 */
[----:B------:R4:W-:Y:S01]  /*3400*/  @!P0 STL.S16 [R1+0x120], R52 ;  /* 0x0001203401008387 */ /* 0x0009e20000100600 */
[----:B-1----:R-:W-:-:S02]  /*3410*/  @!P5 MOV R58, R30 ;  /* 0x0000001e003ad202 */ /* 0x002fc40000000f00 */
[----:B------:R-:W-:Y:S01]  /*3420*/  @!P5 MOV R59, R33 ;  /* 0x00000021003bd202 */ /* 0x000fe20000000f00 */
[----:B----4-:R-:W4:Y:S01]  /*3430*/  LDL.LU.S16 R52, [R1+0x110] ;  /* 0x0001100001347983 */ /* 0x010f220000300600 */
        /* <DEDUP_REMOVED lines=9> */
[----:B0-----:R-:W-:-:S04]  /*34d0*/  @!P5 IADD3 R56, P6, PT, R68, R56, RZ ;  /* 0x000000384438d210 */ /* 0x001fc80007fde0ff */
[----:B------:R-:W-:Y:S02]  /*34e0*/  @!P5 IADD3.X R57, PT, PT, R67, R57, RZ, P6, !PT ;  /* 0x000000394339d210 */ /* 0x000fe400037fe4ff */
[----:B-1----:R-:W-:-:S04]  /*34f0*/  @!P5 IADD3 R58, P6, PT, R68, R58, RZ ;  /* 0x0000003a443ad210 */ /* 0x002fc80007fde0ff */
[----:B------:R-:W-:Y:S01]  /*3500*/  @!P5 IADD3.X R59, PT, PT, R67, R59, RZ, P6, !PT ;  /* 0x0000003b433bd210 */ /* 0x000fe200037fe4ff */
[----:B------:R-:W-:Y:S01]  /*3510*/  HFMA2 R67, -RZ, RZ, 0, 0 ;  /* 0x00000000ff437431 */ /* 0x000fe200000001ff */
[----:B------:R-:W-:-:S04]  /*3520*/  LOP3.LUT R64, R64, 0xdfffffff, RZ, 0xc0, !PT ;  /* 0xdfffffff40407812 */ /* 0x000fc800078ec0ff */
[----:B------:R-:W-:Y:S01]  /*3530*/  @P4 LOP3.LUT R64, R64, 0x20000000, RZ, 0xfc, !PT ;  /* 0x2000000040404812 */ /* 0x000fe200078efcff */
[----:B------:R0:W2:Y:S03]  /*3540*/  @!P1 LDG.E R67, desc[UR10][R70.64] ;  /* 0x0000000a46439981 */ /* 0x0000a6000c1e1900 */
[----:B------:R-:W-:Y:S02]  /*3550*/  LOP3.LUT P4, RZ, R64, 0x10, RZ, 0xc0, !PT ;  /* 0x0000001040ff7812 */ /* 0x000fe4000788c0ff */
[----:B0-----:R-:W-:-:S04]  /*3560*/  IADD3 R71, PT, PT, R62, 0xf8, RZ ;  /* 0x000000f83e477810 */ /* 0x001fc80007ffe0ff */
[----:B------:R-:W-:Y:S02]  /*3570*/  SHF.R.S32.HI R72, RZ, 0x1f, R71 ;  /* 0x0000001fff487819 */ /* 0x000fe40000011447 */
[----:B------:R-:W-:-:S04]  /*3580*/  ISETP.GE.U32.AND P6, PT, R71, UR16, PT ;  /* 0x0000001047007c0c */ /* 0x000fc8000bfc6070 */
[----:B------:R-:W-:Y:S02]  /*3590*/  ISETP.GE.AND.EX P6, PT, R72, UR17, PT, P6 ;  /* 0x0000001148007c0c */ /* 0x000fe4000bfc6360 */
[----:B------:R-:W-:-:S06]  /*35a0*/  MOV R70, RZ ;  /* 0x000000ff00467202 */ /* 0x000fcc0000000f00 */
[----:B------:R0:W2:Y:S05]  /*35b0*/  @!P4 LDG.E R70, desc[UR10][R48.64] ;  /* 0x0000000a3046c981 */ /* 0x0000aa000c1e1900 */
[----:B0-----:R-:W0:Y:S01]  /*35c0*/  @!P6 LDC.64 R48, c[0x0][0x3f8] ;  /* 0x0000fe00ff30eb82 */ /* 0x001e220000000a00 */
[----:B------:R-:W-:-:S06]  /*35d0*/  CS2R R68, SRZ ;  /* 0x0000000000447805 */ /* 0x000fcc000001ff00 */
[----:B------:R1:W2:Y:S01]  /*35e0*/  @!P4 LDG.E R69, desc[UR10][R50.64] ;  /* 0x0000000a3245c981 */ /* 0x0002a2000c1e1900 */
[----:B------:R-:W-:-:S03]  /*35f0*/  LOP3.LUT R64, R64, 0xf7ffffff, RZ, 0xc0, !PT ;  /* 0xf7ffffff40407812 */ /* 0x000fc600078ec0ff */
[----:B------:R4:W2:Y:S01]  /*3600*/  @!P1 LDG.E R68, desc[UR10][R88.64] ;  /* 0x0000000a58449981 */ /* 0x0008a2000c1e1900 */
[----:B-1----:R-:W-:Y:S02]  /*3610*/  @!P6 MOV R50, R30 ;  /* 0x0000001e0032e202 */ /* 0x002fe40000000f00 */
[----:B------:R-:W-:Y:S01]  /*3620*/  @!P6 MOV R51, R33 ;  /* 0x000000210033e202 */ /* 0x000fe20000000f00 */
[-C--:B0-----:R-:W-:Y:S02]  /*3630*/  @!P6 IMAD R72, R72, R48.reuse, RZ ;  /* 0x000000304848e224 */ /* 0x081fe400078e02ff */
[----:B------:R-:W-:-:S04]  /*3640*/  @!P6 IMAD.WIDE.U32 R50, R71, R48, R50 ;  /* 0x000000304732e225 */ /* 0x000fc800078e0032 */
[----:B------:R-:W-:Y:S02]  /*3650*/  @!P6 IMAD R72, R71, R49, R72 ;  /* 0x000000314748e224 */ /* 0x000fe400078e0248 */
[----:B------:R-:W0:Y:S01]  /*3660*/  @!P6 LDC.64 R48, c[0x0][0x3a0] ;  /* 0x0000e800ff30eb82 */ /* 0x000e220000000a00 */
[----:B------:R-:W-:Y:S02]  /*3670*/  @P5 LOP3.LUT R64, R64, 0x8000000, RZ, 0xfc, !PT ;  /* 0x0800000040405812 */ /* 0x000fe400078efcff */
[----:B------:R-:W-:Y:S02]  /*3680*/  @!P6 IADD3 R71, PT, PT, R51, R72, RZ ;  /* 0x000000483347e210 */ /* 0x000fe40007ffe0ff */
[----:B------:R-:W-:Y:S02]  /*3690*/  LOP3.LUT P5, RZ, R64, 0x1000000, RZ, 0xc0, !PT ;  /* 0x0100000040ff7812 */ /* 0x000fe400078ac0ff */
[----:B------:R-:W-:Y:S02]  /*36a0*/  @!P6 SHF.L.U32 R72, R50, 0x1, RZ ;  /* 0x000000013248e819 */ /* 0x000fe400000006ff */
[----:B------:R-:W-:-:S02]  /*36b0*/  LOP3.LUT R64, R64, 0xbfffffff, RZ, 0xc0, !PT ;  /* 0xbfffffff40407812 */ /* 0x000fc400078ec0ff */
[----:B------:R-:W-:Y:S02]  /*36c0*/  @!P6 SHF.L.U64.HI R71, R50, 0x1, R71 ;  /* 0x000000013247e819 */ /* 0x000fe40000010247 */
[----:B------:R-:W-:Y:S01]  /*36d0*/  @P4 LOP3.LUT R64, R64, 0x40000000, RZ, 0xfc, !PT ;  /* 0x4000000040404812 */ /* 0x000fe200078efcff */
[----:B------:R-:W-:Y:S04]  /*36e0*/  STL [R1+0x1e0], R44 ;  /* 0x0001e02c01007387 */ /* 0x000fe80000100800 */
[----:B------:R-:W-:Y:S04]  /*36f0*/  STL [R1+0x1dc], R45 ;  /* 0x0001dc2d01007387 */ /* 0x000fe80000100800 */
[----:B------:R1:W-:Y:S01]  /*3700*/  STL.64 [R1+0x1f0], R44 ;  /* 0x0001f02c01007387 */ /* 0x0003e20000100a00 */
[----:B------:R-:W-:Y:S01]  /*3710*/  @!P0 PRMT R91, R87, 0x7610, R91 ;  /* 0x00007610575b8816 */ /* 0x000fe2000000005b */
[----:B------:R-:W3:Y:S01]  /*3720*/  @!P6 LDC.64 R50, c[0x0][0x398] ;  /* 0x0000e600ff32eb82 */ /* 0x000ee20000000a00 */
[----:B0-----:R-:W-:-:S04]  /*3730*/  @!P6 IADD3 R48, P1, PT, R72, R48, RZ ;  /* 0x000000304830e210 */ /* 0x001fc80007f3e0ff */
[----:B------:R-:W-:Y:S02]  /*3740*/  @!P6 IADD3.X R49, PT, PT, R71, R49, RZ, P1, !PT ;  /* 0x000000314731e210 */ /* 0x000fe40000ffe4ff */
[----:B------:R-:W-:Y:S02]  /*3750*/  LOP3.LUT P1, RZ, R64, 0x800000, RZ, 0xc0, !PT ;  /* 0x0080000040ff7812 */ /* 0x000fe4000782c0ff */
[----:B-1----:R-:W-:Y:S02]  /*3760*/  PRMT R45, RZ, 0x7610, R45 ;  /* 0x00007610ff2d7816 */ /* 0x002fe4000000002d */
[----:B------:R-:W-:Y:S02]  /*3770*/  PRMT R44, RZ, 0x7610, R44 ;  /* 0x00007610ff2c7816 */ /* 0x000fe4000000002c */
[----:B------:R-:W-:-:S07]  /*3780*/  @!P5 PRMT R45, R90, 0x7610, R45 ;  /* 0x000076105a2dd816 */ /* 0x000fce000000002d */
[----:B------:R-:W-:Y:S01]  /*3790*/  @!P1 PRMT R44, R86, 0x7610, R44 ;  /* 0x00007610562c9816 */ /* 0x000fe2000000002c */
[----:B------:R-:W-:Y:S04]  /*37a0*/  STL.S16 [R1+0x112], R45 ;  /* 0x0001122d01007387 */ /* 0x000fe80000100600 */
[----:B------:R0:W-:Y:S04]  /*37b0*/  STL.S16 [R1+0x114], R44 ;  /* 0x0001142c01007387 */ /* 0x0001e80000100600 */
[----:B0-----:R-:W2:Y:S04]  /*37c0*/  LDL.LU.64 R44, [R1+0x140] ;  /* 0x00014000012c7983 */ /* 0x001ea80000300a00 */
[----:B------:R0:W-:Y:S04]  /*37d0*/  @!P0 STL.S16 [R1+0x122], R91 ;  /* 0x0001225b01008387 */ /* 0x0001e80000100600 */
[----:B0-----:R-:W2:Y:S04]  /*37e0*/  LDL.LU R91, [R1+0x214] ;  /* 0x00021400015b7983 */ /* 0x001ea80000300800 */
[----:B------:R0:W-:Y:S04]  /*37f0*/  STL [R1+0x10], R87 ;  /* 0x0000105701007387 */ /* 0x0001e80000100800 */
[----:B0-----:R-:W2:Y:S01]  /*3800*/  LDL.LU R87, [R1+0x210] ;  /* 0x0002100001577983 */ /* 0x001ea20000300800 */
[----:B------:R-:W-:-:S03]  /*3810*/  PRMT R93, R93, 0x5410, RZ ;  /* 0x000054105d5d7816 */ /* 0x000fc600000000ff */
[----:B------:R-:W-:Y:S01]  /*3820*/  STL [R1+0x90], R53 ;  /* 0x0000903501007387 */ /* 0x000fe20000100800 */
[----:B------:R-:W-:Y:S02]  /*3830*/  @!P0 PRMT R93, R93, 0x7610, R53 ;  /* 0x000076105d5d8816 */ /* 0x000fe40000000035 */
[----:B----4-:R-:W-:-:S05]  /*3840*/  @!P0 PRMT R52, R53, 0x7610, R52 ;  /* 0x0000761035348816 */ /* 0x010fca0000000034 */
[----:B------:R0:W-:Y:S04]  /*3850*/  @!P0 STL.S16 [R1+0x110], R52 ;  /* 0x0001103401008387 */ /* 0x0001e80000100600 */
[----:B0-----:R-:W4:Y:S01]  /*3860*/  LDL.LU.64 R52, [R1+0x148] ;  /* 0x0001480001347983 */ /* 0x001f220000300a00 */
[----:B---3--:R-:W-:-:S04]  /*3870*/  @!P6 IADD3 R50, P4, PT, R72, R50, RZ ;  /* 0x000000324832e210 */ /* 0x008fc80007f9e0ff */
[----:B------:R-:W-:Y:S02]  /*3880*/  @!P6 IADD3.X R51, PT, PT, R71, R51, RZ, P4, !PT ;  /* 0x000000334733e210 */ /* 0x000fe400027fe4ff */
[C---:B------:R-:W-:Y:S02]  /*3890*/  LOP3.LUT P4, RZ, R64.reuse, 0x200000, RZ, 0xc0, !PT ;  /* 0x0020000040ff7812 */ /* 0x040fe4000788c0ff */
[----:B------:R-:W-:-:S04]  /*38a0*/  LOP3.LUT R64, R64, 0xfbffffff, RZ, 0xc0, !PT ;  /* 0xfbffffff40407812 */ /* 0x000fc800078ec0ff */
[----:B------:R-:W-:-:S04]  /*38b0*/  @P6 LOP3.LUT R64, R64, 0x4000000, RZ, 0xfc, !PT ;  /* 0x0400000040406812 */ /* 0x000fc800078efcff */
[----:B------:R-:W-:Y:S02]  /*38c0*/  LOP3.LUT P6, RZ, R64, 0x400000, RZ, 0xc0, !PT ;  /* 0x0040000040ff7812 */ /* 0x000fe400078cc0ff */
[----:B------:R-:W-:Y:S02]  /*38d0*/  PRMT R89, R89, 0x5410, RZ ;  /* 0x0000541059597816 */ /* 0x000fe400000000ff */
[----:B------:R-:W-:Y:S02]  /*38e0*/  PRMT R88, RZ, 0x7610, R88 ;  /* 0x00007610ff587816 */ /* 0x000fe40000000058 */
[----:B------:R-:W-:Y:S02]  /*38f0*/  PRMT R93, RZ, 0x7610, R93 ;  /* 0x00007610ff5d7816 */ /* 0x000fe4000000005d */
[----:B------:R-:W-:Y:S01]  /*3900*/  @!P4 PRMT R88, R78, 0x7632, R88 ;  /* 0x000076324e58c816 */ /* 0x000fe20000000058 */
[----:B------:R0:W-:Y:S01]  /*3910*/  STL [R1+0x18], R86 ;  /* 0x0000185601007387 */ /* 0x0001e20000100800 */
[----:B------:R-:W-:-:S03]  /*3920*/  @!P1 PRMT R93, R86, 0x7632, R93 ;  /* 0x00007632565d9816 */ /* 0x000fc6000000005d */
[----:B------:R-:W-:Y:S02]  /*3930*/  @!P6 PRMT R89, R89, 0x7610, R82 ;  /* 0x000076105959e816 */ /* 0x000fe40000000052 */
[----:B------:R-:W-:Y:S02]  /*3940*/  PRMT R88, R88, 0x5410, RZ ;  /* 0x0000541058587816 */ /* 0x000fe400000000ff */
[----:B------:R-:W-:Y:S02]  /*3950*/  PRMT R89, RZ, 0x7610, R89 ;  /* 0x00007610ff597816 */ /* 0x000fe40000000059 */
[----:B0-----:R-:W-:Y:S02]  /*3960*/  PRMT R86, R86, 0x5410, RZ ;  /* 0x0000541056567816 */ /* 0x001fe400000000ff */
[----:B------:R-:W-:Y:S02]  /*3970*/  @!P4 PRMT R89, R78, 0x7610, R89 ;  /* 0x000076104e59c816 */ /* 0x000fe40000000059 */
[----:B------:R-:W-:-:S02]  /*3980*/  @!P4 PRMT R88, R88, 0x5410, R4 ;  /* 0x000054105858c816 */ /* 0x000fc40000000004 */
[----:B------:R-:W-:Y:S02]  /*3990*/  @!P4 PRMT R86, R86, 0x7610, R4 ;  /* 0x000076105656c816 */ /* 0x000fe40000000004 */
[----:B------:R-:W-:Y:S01]  /*39a0*/  LOP3.LUT P4, RZ, R64, 0x8, RZ, 0xc0, !PT ;  /* 0x0000000840ff7812 */ /* 0x000fe2000788c0ff */
[----:B------:R0:W-:Y:S02]  /*39b0*/  STL [R1+0xa0], R4 ;  /* 0x0000a00401007387 */ /* 0x0001e40000100800 */
[----:B0-----:R-:W-:Y:S02]  /*39c0*/  HFMA2 R4, -RZ, RZ, 0, 0 ;  /* 0x00000000ff047431 */ /* 0x001fe400000001ff */
[----:B------:R0:W-:Y:S01]  /*39d0*/  STL.64 [R1+0x200], R46 ;  /* 0x0002002e01007387 */ /* 0x0001e20000100a00 */
[----:B------:R-:W-:-:S03]  /*39e0*/  PRMT R92, RZ, 0x7610, R92 ;  /* 0x00007610ff5c7816 */ /* 0x000fc6000000005c */
[----:B------:R1:W-:Y:S01]  /*39f0*/  STL [R1+0x94], R90 ;  /* 0x0000945a01007387 */ /* 0x0003e20000100800 */
[----:B------:R-:W-:-:S03]  /*3a00*/  @!P5 PRMT R92, R90, 0x7632, R92 ;  /* 0x000076325a5cd816 */ /* 0x000fc6000000005c */
[----:B--2---:R-:W2:Y:S04]  /*3a10*/  @!P4 LDG.E R4, desc[UR10][R44.64] ;  /* 0x0000000a2c04c981 */ /* 0x004ea8000c1e1900 */
[----:B------:R-:W3:Y:S01]  /*3a20*/  LDL.LU.64 R44, [R1+0x128] ;  /* 0x00012800012c7983 */ /* 0x000ee20000300a00 */
[----:B0-----:R-:W-:Y:S02]  /*3a30*/  PRMT R47, RZ, 0x7610, R47 ;  /* 0x00007610ff2f7816 */ /* 0x001fe4000000002f */
[----:B------:R-:W-:Y:S02]  /*3a40*/  PRMT R46, RZ, 0x7610, R46 ;  /* 0x00007610ff2e7816 */ /* 0x000fe4000000002e */
[C---:B------:R-:W-:Y:S02]  /*3a50*/  @!P5 PRMT R47, R91.reuse, 0x7610, R47 ;  /* 0x000076105b2fd816 */ /* 0x040fe4000000002f */
[----:B------:R-:W-:-:S02]  /*3a60*/  @!P5 PRMT R46, R91, 0x7632, R46 ;  /* 0x000076325b2ed816 */ /* 0x000fc4000000002e */
[----:B-1----:R-:W-:Y:S01]  /*3a70*/  PRMT R90, R90, 0x5410, RZ ;  /* 0x000054105a5a7816 */ /* 0x002fe200000000ff */
[----:B------:R-:W-:Y:S01]  /*3a80*/  STL.S16 [R1+0x118], R47 ;  /* 0x0001182f01007387 */ /* 0x000fe20000100600 */
[----:B------:R-:W-:Y:S02]  /*3a90*/  LOP3.LUT P5, RZ, R64, 0x100000, RZ, 0xc0, !PT ;  /* 0x0010000040ff7812 */ /* 0x000fe400078ac0ff */
[----:B------:R-:W-:Y:S01]  /*3aa0*/  @!P1 PRMT R90, R90, 0x7610, R85 ;  /* 0x000076105a5a9816 */ /* 0x000fe20000000055 */
[----:B------:R0:W-:Y:S01]  /*3ab0*/  STL.S16 [R1+0x116], R46 ;  /* 0x0001162e01007387 */ /* 0x0001e20000100600 */
[----:B------:R-:W-:-:S03]  /*3ac0*/  PRMT R92, R92, 0x5410, RZ ;  /* 0x000054105c5c7816 */ /* 0x000fc600000000ff */
[----:B------:R1:W-:Y:S01]  /*3ad0*/  STL [R1+0x14], R91 ;  /* 0x0000145b01007387 */ /* 0x0003e20000100800 */
[----:B------:R-:W-:-:S03]  /*3ae0*/  PRMT R90, RZ, 0x7610, R90 ;  /* 0x00007610ff5a7816 */ /* 0x000fc6000000005a */
[----:B0-----:R-:W2:Y:S01]  /*3af0*/  LDL.LU.64 R46, [R1+0x150] ;  /* 0x00015000012e7983 */ /* 0x001ea20000300a00 */
[----:B-1----:R-:W-:-:S03]  /*3b00*/  PRMT R91, R91, 0x5410, RZ ;  /* 0x000054105b5b7816 */ /* 0x002fc600000000ff */
[----:B------:R0:W-:Y:S01]  /*3b10*/  STL [R1+0x1c], R84 ;  /* 0x00001c5401007387 */ /* 0x0001e20000100800 */
[----:B------:R-:W-:Y:S02]  /*3b20*/  @!P6 PRMT R92, R92, 0x5410, R84 ;  /* 0x000054105c5ce816 */ /* 0x000fe40000000054 */
[----:B------:R-:W-:Y:S01]  /*3b30*/  @!P1 PRMT R91, R91, 0x5410, R85 ;  /* 0x000054105b5b9816 */ /* 0x000fe20000000055 */
[----:B------:R1:W-:Y:S01]  /*3b40*/  STL [R1+0x98], R85 ;  /* 0x0000985501007387 */ /* 0x0003e20000100800 */
[----:B------:R-:W-:Y:S02]  /*3b50*/  LOP3.LUT P1, RZ, R64, 0x80000, RZ, 0xc0, !PT ;  /* 0x0008000040ff7812 */ /* 0x000fe4000782c0ff */
[----:B------:R-:W-:Y:S02]  /*3b60*/  @!P6 PRMT R90, R84, 0x7632, R90 ;  /* 0x00007632545ae816 */ /* 0x000fe4000000005a */
[----:B------:R-:W-:Y:S02]  /*3b70*/  PRMT R87, R87, 0x5410, RZ ;  /* 0x0000541057577816 */ /* 0x000fe400000000ff */
[----:B0-----:R-:W-:-:S02]  /*3b80*/  PRMT R84, RZ, 0x7610, R84 ;  /* 0x00007610ff547816 */ /* 0x001fc40000000054 */
[----:B------:R-:W-:Y:S02]  /*3b90*/  PRMT R86, RZ, 0x7610, R86 ;  /* 0x00007610ff567816 */ /* 0x000fe40000000056 */
[----:B-1----:R-:W-:Y:S02]  /*3ba0*/  PRMT R85, R85, 0x5410, RZ ;  /* 0x0000541055557816 */ /* 0x002fe400000000ff */
[----:B------:R-:W-:Y:S02]  /*3bb0*/  @!P5 PRMT R84, R6, 0x7632, R84 ;  /* 0x000076320654d816 */ /* 0x000fe40000000054 */
[----:B------:R-:W-:Y:S02]  /*3bc0*/  @!P5 PRMT R87, R87, 0x5410, R6 ;  /* 0x000054105757d816 */ /* 0x000fe40000000006 */
[----:B------:R-:W-:Y:S02]  /*3bd0*/  @!P5 PRMT R86, R8, 0x7610, R86 ;  /* 0x000076100856d816 */ /* 0x000fe40000000056 */
[----:B------:R-:W-:-:S02]  /*3be0*/  @!P5 PRMT R85, R85, 0x7610, R8 ;  /* 0x000076105555d816 */ /* 0x000fc40000000008 */
[----:B------:R-:W-:Y:S02]  /*3bf0*/  LOP3.LUT P5, RZ, R64, 0x4, RZ, 0xc0, !PT ;  /* 0x0000000440ff7812 */ /* 0x000fe400078ac0ff */
[----:B------:R-:W-:Y:S02]  /*3c00*/  PRMT R84, R84, 0x5410, RZ ;  /* 0x0000541054547816 */ /* 0x000fe400000000ff */
[----:B------:R-:W-:Y:S01]  /*3c10*/  PRMT R83, R83, 0x5410, RZ ;  /* 0x0000541053537816 */ /* 0x000fe200000000ff */
[----:B------:R-:W-:Y:S01]  /*3c20*/  STL [R1+0xa4], R8 ;  /* 0x0000a40801007387 */ /* 0x000fe20000100800 */
[--C-:B------:R-:W-:Y:S02]  /*3c30*/  @!P1 PRMT R84, R84, 0x5410, R9.reuse ;  /* 0x0000541054549816 */ /* 0x100fe40000000009 */
[----:B------:R-:W-:Y:S01]  /*3c40*/  @!P1 PRMT R83, R83, 0x7610, R9 ;  /* 0x0000761053539816 */ /* 0x000fe20000000009 */
[----:B------:R0:W-:Y:S02]  /*3c50*/  STL [R1+0x28], R9 ;  /* 0x0000280901007387 */ /* 0x0001e40000100800 */
[----:B0-----:R-:W-:-:S02]  /*3c60*/  CS2R R8, SRZ ;  /* 0x0000000000087805 */ /* 0x001fc4000001ff00 */
[----:B------:R-:W-:-:S04]  /*3c70*/  PRMT R91, RZ, 0x7610, R91 ;  /* 0x00007610ff5b7816 */ /* 0x000fc8000000005b */
[----:B----4-:R0:W4:Y:S01]  /*3c80*/  @!P5 LDG.E R9, desc[UR10][R52.64] ;  /* 0x0000000a3409d981 */ /* 0x010122000c1e1900 */
[----:B------:R-:W-:Y:S02]  /*3c90*/  PRMT R80, RZ, 0x5410, RZ ;  /* 0x00005410ff507816 */ /* 0x000fe400000000ff */
[----:B------:R-:W-:Y:S01]  /*3ca0*/  PRMT R79, RZ, 0x5410, RZ ;  /* 0x00005410ff4f7816 */ /* 0x000fe200000000ff */
[----:B------:R1:W-:Y:S01]  /*3cb0*/  STL [R1+0x9c], R82 ;  /* 0x00009c5201007387 */ /* 0x0003e20000100800 */
[----:B------:R-:W-:-:S03]  /*3cc0*/  PRMT R85, RZ, 0x7610, R85 ;  /* 0x00007610ff557816 */ /* 0x000fc60000000055 */
[----:B------:R0:W-:Y:S04]  /*3cd0*/  STL [R1+0xa8], R10 ;  /* 0x0000a80a01007387 */ /* 0x0001e80000100800 */
[----:B------:R-:W4:Y:S01]  /*3ce0*/  LDL.LU.64 R52, [R1+0x208] ;  /* 0x0002080001347983 */ /* 0x000f220000300a00 */
[----:B------:R-:W-:Y:S02]  /*3cf0*/  @!P6 PRMT R91, R82, 0x7610, R91 ;  /* 0x00007610525be816 */ /* 0x000fe4000000005b */
[----:B------:R-:W-:Y:S02]  /*3d00*/  LOP3.LUT P6, RZ, R64, 0x20000, RZ, 0xc0, !PT ;  /* 0x0002000040ff7812 */ /* 0x000fe400078cc0ff */
[----:B------:R-:W-:Y:S01]  /*3d10*/  PRMT R81, R81, 0x5410, RZ ;  /* 0x0000541051517816 */ /* 0x000fe200000000ff */
[----:B------:R0:W-:Y:S01]  /*3d20*/  STL [R1+0x24], R6 ;  /* 0x0000240601007387 */ /* 0x0001e20000100800 */
[----:B-1----:R-:W-:-:S02]  /*3d30*/  PRMT R82, R82, 0x5410, RZ ;  /* 0x0000541052527816 */ /* 0x002fc400000000ff */
[----:B------:R-:W-:Y:S01]  /*3d40*/  @!P1 PRMT R85, R10, 0x7610, R85 ;  /* 0x000076100a559816 */ /* 0x000fe20000000055 */
[----:B------:R-:W-:Y:S01]  /*3d50*/  STL [R1+0x30], R16 ;  /* 0x0000301001007387 */ /* 0x000fe20000100800 */
[----:B------:R-:W-:Y:S02]  /*3d60*/  LOP3.LUT P0, RZ, R64, 0x40000, RZ, 0xc0, !PT ;  /* 0x0004000040ff7812 */ /* 0x000fe4000780c0ff */
[----:B------:R-:W-:Y:S01]  /*3d70*/  PRMT R83, RZ, 0x7610, R83 ;  /* 0x00007610ff537816 */ /* 0x000fe20000000053 */
[----:B------:R1:W4:Y:S02]  /*3d80*/  @!P5 LDG.E R8, desc[UR10][R42.64] ;  /* 0x0000000a2a08d981 */ /* 0x000324000c1e1900 */
[--C-:B------:R-:W-:Y:S02]  /*3d90*/  @!P6 PRMT R80, R80, 0x5410, R16.reuse ;  /* 0x000054105050e816 */ /* 0x100fe40000000010 */
[----:B------:R-:W-:Y:S02]  /*3da0*/  @!P6 PRMT R79, R79, 0x7610, R16 ;  /* 0x000076104f4fe816 */ /* 0x000fe40000000010 */
[----:B------:R-:W-:-:S02]  /*3db0*/  @!P6 PRMT R80, R17, 0x7610, R80 ;  /* 0x000076101150e816 */ /* 0x000fc40000000050 */
[----:B------:R-:W-:Y:S02]  /*3dc0*/  @!P6 PRMT R79, R17, 0x7632, R79 ;  /* 0x00007632114fe816 */ /* 0x000fe4000000004f */
[----:B------:R-:W-:Y:S02]  /*3dd0*/  LOP3.LUT P6, RZ, R64, 0x2, RZ, 0xc0, !PT ;  /* 0x0000000240ff7812 */ /* 0x000fe400078cc0ff */
[----:B------:R-:W-:Y:S01]  /*3de0*/  @!P1 PRMT R82, R82, 0x7610, R10 ;  /* 0x0000761052529816 */ /* 0x000fe2000000000a */
[----:B0-----:R-:W-:Y:S01]  /*3df0*/  HFMA2 R10, -RZ, RZ, 0, 0 ;  /* 0x00000000ff0a7431 */ /* 0x001fe200000001ff */
[----:B------:R-:W-:Y:S02]  /*3e00*/  @!P0 PRMT R81, R81, 0x7610, R12 ;  /* 0x0000761051518816 */ /* 0x000fe4000000000c */
[----:B------:R-:W-:Y:S02]  /*3e10*/  PRMT R82, RZ, 0x7610, R82 ;  /* 0x00007610ff527816 */ /* 0x000fe40000000052 */
[----:B------:R-:W-:-:S02]  /*3e20*/  PRMT R81, RZ, 0x7610, R81 ;  /* 0x00007610ff517816 */ /* 0x000fc40000000051 */
[----:B------:R-:W-:Y:S02]  /*3e30*/  LOP3.LUT P1, RZ, R64, 0x10000, RZ, 0xc0, !PT ;  /* 0x0001000040ff7812 */ /* 0x000fe4000782c0ff */
[----:B------:R-:W-:Y:S02]  /*3e40*/  @!P0 PRMT R83, R12, 0x7610, R83 ;  /* 0x000076100c538816 */ /* 0x000fe40000000053 */
[C---:B------:R-:W-:Y:S02]  /*3e50*/  @!P0 PRMT R82, R13.reuse, 0x7610, R82 ;  /* 0x000076100d528816 */ /* 0x040fe40000000052 */
[----:B------:R-:W-:Y:S02]  /*3e60*/  @!P0 PRMT R81, R13, 0x7632, R81 ;  /* 0x000076320d518816 */ /* 0x000fe40000000051 */
[----:B------:R-:W-:Y:S02]  /*3e70*/  LOP3.LUT P0, RZ, R64, 0x8000, RZ, 0xc0, !PT ;  /* 0x0000800040ff7812 */ /* 0x000fe4000780c0ff */
[----:B------:R-:W-:-:S02]  /*3e80*/  MOV R6, RZ ;  /* 0x000000ff00067202 */ /* 0x000fc40000000f00 */
[----:B------:R-:W-:Y:S02]  /*3e90*/  PRMT R77, RZ, 0x7610, R77 ;  /* 0x00007610ff4d7816 */ /* 0x000fe4000000004d */
[----:B------:R-:W-:Y:S02]  /*3ea0*/  PRMT R75, R75, 0x5410, RZ ;  /* 0x000054104b4b7816 */ /* 0x000fe400000000ff */
[----:B------:R-:W-:Y:S02]  /*3eb0*/  @!P1 PRMT R77, R19, 0x7632, R77 ;  /* 0x00007632134d9816 */ /* 0x000fe4000000004d */
[----:B------:R-:W-:Y:S01]  /*3ec0*/  @!P1 PRMT R75, R75, 0x7610, R21 ;  /* 0x000076104b4b9816 */ /* 0x000fe20000000015 */
[----:B---3--:R-:W3:Y:S04]  /*3ed0*/  @!P6 LDG.E R10, desc[UR10][R44.64] ;  /* 0x0000000a2c0ae981 */ /* 0x008ee8000c1e1900 */
[----:B------:R-:W3:Y:S01]  /*3ee0*/  LDL.LU.64 R44, [R1+0x130] ;  /* 0x00013000012c7983 */ /* 0x000ee20000300a00 */
[----:B------:R-:W-:-:S02]  /*3ef0*/  PRMT R76, RZ, 0x5410, RZ ;  /* 0x00005410ff4c7816 */ /* 0x000fc400000000ff */
[----:B------:R-:W-:Y:S02]  /*3f00*/  PRMT R77, R77, 0x5410, RZ ;  /* 0x000054104d4d7816 */ /* 0x000fe400000000ff */
[----:B------:R-:W-:Y:S02]  /*3f10*/  PRMT R75, RZ, 0x7610, R75 ;  /* 0x00007610ff4b7816 */ /* 0x000fe4000000004b */
[----:B------:R-:W-:Y:S01]  /*3f20*/  @!P0 PRMT R76, R23, 0x7632, R76 ;  /* 0x00007632174c8816 */ /* 0x000fe2000000004c */
[----:B--2---:R-:W2:Y:S01]  /*3f30*/  @!P4 LDG.E R6, desc[UR10][R46.64] ;  /* 0x0000000a2e06c981 */ /* 0x004ea2000c1e1900 */
[----:B------:R-:W-:Y:S02]  /*3f40*/  LOP3.LUT P4, RZ, R64, 0x4000, RZ, 0xc0, !PT ;  /* 0x0000400040ff7812 */ /* 0x000fe4000788c0ff */
[----:B------:R-:W-:Y:S02]  /*3f50*/  @!P0 PRMT R77, R77, 0x5410, R23 ;  /* 0x000054104d4d8816 */ /* 0x000fe40000000017 */
[----:B------:R-:W-:-:S02]  /*3f60*/  @!P0 PRMT R76, R76, 0x5410, R25 ;  /* 0x000054104c4c8816 */ /* 0x000fc40000000019 */
[----:B------:R-:W-:Y:S02]  /*3f70*/  @!P0 PRMT R75, R25, 0x7632, R75 ;  /* 0x00007632194b8816 */ /* 0x000fe4000000004b */
[C---:B------:R-:W-:Y:S01]  /*3f80*/  LOP3.LUT P0, RZ, R64.reuse, 0x1, RZ, 0xc0, !PT ;  /* 0x0000000140ff7812 */ /* 0x040fe2000780c0ff */
[----:B------:R-:W2:Y:S01]  /*3f90*/  LDL.LU.64 R46, [R1+0x138] ;  /* 0x00013800012e7983 */ /* 0x000ea20000300a00 */
[----:B------:R-:W-:Y:S02]  /*3fa0*/  PRMT R74, RZ, 0x5410, RZ ;  /* 0x00005410ff4a7816 */ /* 0x000fe400000000ff */
[----:B------:R-:W-:Y:S02]  /*3fb0*/  LOP3.LUT R64, R64, 0xefffffff, RZ, 0xc0, !PT ;  /* 0xefffffff40407812 */ /* 0x000fe400078ec0ff */
[----:B------:R-:W-:Y:S02]  /*3fc0*/  PRMT R73, R73, 0x5410, RZ ;  /* 0x0000541049497816 */ /* 0x000fe400000000ff */
[----:B------:R-:W-:-:S02]  /*3fd0*/  PRMT R72, R72, 0x5410, RZ ;  /* 0x0000541048487816 */ /* 0x000fc400000000ff */
[--C-:B------:R-:W-:Y:S02]  /*3fe0*/  @!P4 PRMT R74, R74, 0x5410, R26.reuse ;  /* 0x000054104a4ac816 */ /* 0x100fe4000000001a */
[----:B------:R-:W-:Y:S02]  /*3ff0*/  @P5 LOP3.LUT R64, R64, 0x10000000, RZ, 0xfc, !PT ;  /* 0x1000000040405812 */ /* 0x000fe400078efcff */
[----:B------:R-:W-:Y:S02]  /*4000*/  @!P4 PRMT R73, R73, 0x7610, R26 ;  /* 0x000076104949c816 */ /* 0x000fe4000000001a */
[----:B------:R-:W-:Y:S02]  /*4010*/  @!P4 PRMT R74, R14, 0x7610, R74 ;  /* 0x000076100e4ac816 */ /* 0x000fe4000000004a */
[----:B------:R-:W-:Y:S02]  /*4020*/  @!P4 PRMT R72, R72, 0x7610, R14 ;  /* 0x000076104848c816 */ /* 0x000fe4000000000e */
[----:B------:R-:W-:-:S02]  /*4030*/  LOP3.LUT P4, RZ, R64, 0x800, RZ, 0xc0, !PT ;  /* 0x0000080040ff7812 */ /* 0x000fc4000788c0ff */
[----:B----4-:R-:W-:-:S11]  /*4040*/  PRMT R52, RZ, 0x7610, R52 ;  /* 0x00007610ff347816 */ /* 0x010fd60000000034 */
[----:B------:R-:W-:-:S05]  /*4050*/  @!P4 PRMT R52, R18, 0x7610, R52 ;  /* 0x000076101234c816 */ /* 0x000fca0000000034 */
[----:B------:R0:W-:Y:S04]  /*4060*/  STL.S16 [R1+0x11c], R52 ;  /* 0x00011c3401007387 */ /* 0x0001e80000100600 */
[----:B0-----:R-:W4:Y:S01]  /*4070*/  LDL.LU R52, [R1+0x1f8] ;  /* 0x0001f80001347983 */ /* 0x001f220000300800 */
[----:B------:R-:W-:-:S04]  /*4080*/  PRMT R16, RZ, 0x7610, R16 ;  /* 0x00007610ff107816 */ /* 0x000fc80000000010 */
[----:B------:R-:W-:-:S05]  /*4090*/  @!P4 PRMT R16, R18, 0x7632, R16 ;  /* 0x000076321210c816 */ /* 0x000fca0000000010 */
[----:B------:R0:W-:Y:S02]  /*40a0*/  STL.S16 [R1+0x13a], R16 ;  /* 0x00013a1001007387 */ /* 0x0001e40000100600 */
[----:B0-----:R-:W-:Y:S02]  /*40b0*/  MOV R16, RZ ;  /* 0x000000ff00107202 */ /* 0x001fe40000000f00 */
[----:B------:R-:W-:Y:S01]  /*40c0*/  LOP3.LUT P5, RZ, R64, 0x2000, RZ, 0xc0, !PT ;  /* 0x0000200040ff7812 */ /* 0x000fe200078ac0ff */
[----:B------:R0:W-:Y:S04]  /*40d0*/  STL [R1+0x2c], R12 ;  /* 0x00002c0c01007387 */ /* 0x0001e80000100800 */
[----:B---3--:R3:W3:Y:S04]  /*40e0*/  @!P0 LDG.E R16, desc[UR10][R44.64] ;  /* 0x0000000a2c108981 */ /* 0x0086e8000c1e1900 */
[----:B------:R-:W3:Y:S01]  /*40f0*/  LDL.LU.64 R44, [R1+0x1f0] ;  /* 0x0001f000012c7983 */ /* 0x000ee20000300a00 */
[----:B------:R-:W-:-:S02]  /*4100*/  PRMT R73, RZ, 0x7610, R73 ;  /* 0x00007610ff497816 */ /* 0x000fc40000000049 */
[----:B------:R-:W-:Y:S02]  /*4110*/  PRMT R71, R71, 0x5410, RZ ;  /* 0x0000541047477816 */ /* 0x000fe400000000ff */
[----:B------:R-:W-:Y:S02]  /*4120*/  PRMT R72, RZ, 0x7610, R72 ;  /* 0x00007610ff487816 */ /* 0x000fe40000000048 */
[----:B0-----:R-:W-:Y:S02]  /*4130*/  PRMT R12, RZ, 0x7610, R12 ;  /* 0x00007610ff0c7816 */ /* 0x001fe4000000000c */
[----:B------:R-:W-:Y:S02]  /*4140*/  @!P5 PRMT R73, R2, 0x7610, R73 ;  /* 0x000076100249d816 */ /* 0x000fe40000000049 */
[----:B------:R-:W-:Y:S02]  /*4150*/  @!P5 PRMT R71, R71, 0x7610, R2 ;  /* 0x000076104747d816 */ /* 0x000fe40000000002 */
[----:B------:R-:W-:-:S02]  /*4160*/  @!P5 PRMT R72, R3, 0x7610, R72 ;  /* 0x000076100348d816 */ /* 0x000fc40000000048 */
[----:B------:R-:W-:Y:S02]  /*4170*/  @!P5 PRMT R12, R3, 0x7632, R12 ;  /* 0x00007632030cd816 */ /* 0x000fe4000000000c */
[----:B------:R-:W-:Y:S02]  /*4180*/  LOP3.LUT P5, RZ, R64, 0x400, RZ, 0xc0, !PT ;  /* 0x0000040040ff7812 */ /* 0x000fe400078ac0ff */
[----:B------:R-:W-:Y:S01]  /*4190*/  PRMT R53, RZ, 0x7610, R53 ;  /* 0x00007610ff357816 */ /* 0x000fe20000000035 */
[----:B------:R-:W-:Y:S04]  /*41a0*/  STL [R1+0x1c8], R36 ;  /* 0x0001c82401007387 */ /* 0x000fe80000100800 */
[----:B------:R0:W-:Y:S06]  /*41b0*/  STL [R1+0x1d8], R36 ;  /* 0x0001d82401007387 */ /* 0x0001ec0000100800 */
[----:B------:R-:W-:-:S02]  /*41c0*/  @!P5 PRMT R53, R20, 0x7610, R53 ;  /* 0x000076101435d816 */ /* 0x000fc40000000035 */
[----:B0-----:R-:W-:-:S03]  /*41d0*/  PRMT R36, RZ, 0x7610, R36 ;  /* 0x00007610ff247816 */ /* 0x001fc60000000024 */
[----:B------:R0:W-:Y:S01]  /*41e0*/  STL.S16 [R1+0x11a], R53 ;  /* 0x00011a3501007387 */ /* 0x0001e20000100600 */
[----:B------:R-:W-:-:S03]  /*41f0*/  @!P2 PRMT R36, R24, 0x7610, R36 ;  /* 0x000076101824a816 */ /* 0x000fc60000000024 */
[----:B0-----:R-:W3:Y:S04]  /*4200*/  LDL.LU R53, [R1+0x1e8] ;  /* 0x0001e80001357983 */ /* 0x001ee80000300800 */
[----:B------:R0:W-:Y:S04]  /*4210*/  STL.S16 [R1+0x126], R36 ;  /* 0x0001262401007387 */ /* 0x0001e80000100600 */
[----:B0-----:R-:W3:Y:S04]  /*4220*/  LDL.LU R36, [R1+0x1d8] ;  /* 0x0001d80001247983 */ /* 0x001ee80000300800 */
[----:B------:R-:W-:Y:S01]  /*4230*/  STL.S16 [R1+0x11e], R12 ;  /* 0x00011e0c01007387 */ /* 0x000fe20000100600 */
[----:B----4-:R-:W-:-:S04]  /*4240*/  PRMT R52, RZ, 0x7610, R52 ;  /* 0x00007610ff347816 */ /* 0x010fc80000000034 */
[----:B------:R-:W-:-:S05]  /*4250*/  @!P5 PRMT R52, R20, 0x7632, R52 ;  /* 0x000076321434d816 */ /* 0x000fca0000000034 */
[----:B------:R0:W-:Y:S04]  /*4260*/  STL.S16 [R1+0x12a], R52 ;  /* 0x00012a3401007387 */ /* 0x0001e80000100600 */
[----:B0-----:R-:W4:Y:S01]  /*4270*/  LDL.LU R52, [R1+0x1e4] ;  /* 0x0001e40001347983 */ /* 0x001f220000300800 */
[----:B------:R-:W-:-:S06]  /*4280*/  MOV R12, RZ ;  /* 0x000000ff000c7202 */ /* 0x000fcc0000000f00 */
[----:B--2---:R-:W2:Y:S04]  /*4290*/  @!P6 LDG.E R12, desc[UR10][R46.64] ;  /* 0x0000000a2e0ce981 */ /* 0x004ea8000c1e1900 */
[----:B------:R-:W2:Y:S04]  /*42a0*/  LDL.LU.64 R46, [R1+0x200] ;  /* 0x00020000012e7983 */ /* 0x000ea80000300a00 */
[----:B------:R0:W-:Y:S02]  /*42b0*/  STL [R1+0x20], R78 ;  /* 0x0000204e01007387 */ /* 0x0001e40000100800 */
[----:B0-----:R-:W-:-:S04]  /*42c0*/  PRMT R78, RZ, 0x5410, RZ ;  /* 0x00005410ff4e7816 */ /* 0x001fc800000000ff */
[----:B------:R-:W-:-:S04]  /*42d0*/  @!P1 PRMT R78, R78, 0x5410, R19 ;  /* 0x000054104e4e9816 */ /* 0x000fc80000000013 */
[----:B------:R-:W-:Y:S02]  /*42e0*/  @!P1 PRMT R78, R21, 0x7610, R78 ;  /* 0x00007610154e9816 */ /* 0x000fe4000000004e */
[----:B------:R-:W-:Y:S02]  /*42f0*/  LOP3.LUT P1, RZ, R63, 0x4, RZ, 0xc0, !PT ;  /* 0x000000043fff7812 */ /* 0x000fe4000782c0ff */
[----:B-1----:R-:W-:Y:S02]  /*4300*/  PRMT R42, R42, 0x5410, RZ ;  /* 0x000054102a2a7816 */ /* 0x002fe400000000ff */
[----:B------:R-:W-:-:S09]  /*4310*/  PRMT R43, RZ, 0x7610, R43 ;  /* 0x00007610ff2b7816 */ /* 0x000fd2000000002b */
[----:B------:R-:W-:Y:S02]  /*4320*/  @!P1 PRMT R42, R42, 0x7610, R5 ;  /* 0x000076102a2a9816 */ /* 0x000fe40000000005 */
[----:B------:R-:W-:Y:S02]  /*4330*/  @!P1 PRMT R43, R11, 0x7610, R43 ;  /* 0x000076100b2b9816 */ /* 0x000fe4000000002b */
[----:B------:R-:W-:Y:S02]  /*4340*/  PRMT R42, RZ, 0x7610, R42 ;  /* 0x00007610ff2a7816 */ /* 0x000fe4000000002a */
[----:B------:R-:W-:Y:S02]  /*4350*/  PRMT R43, R43, 0x5410, RZ ;  /* 0x000054102b2b7816 */ /* 0x000fe400000000ff */
[----:B------:R-:W-:Y:S02]  /*4360*/  @!P4 PRMT R42, R15, 0x7632, R42 ;  /* 0x000076320f2ac816 */ /* 0x000fe4000000002a */
[----:B------:R-:W-:-:S02]  /*4370*/  @!P4 PRMT R43, R43, 0x5410, R15 ;  /* 0x000054102b2bc816 */ /* 0x000fc4000000000f */
[----:B------:R-:W-:Y:S01]  /*4380*/  LOP3.LUT P4, RZ, R64, 0x100, RZ, 0xc0, !PT ;  /* 0x0000010040ff7812 */ /* 0x000fe2000788c0ff */
[----:B------:R-:W-:Y:S04]  /*4390*/  STL [R1+0x1b8], R34 ;  /* 0x0001b82201007387 */ /* 0x000fe80000100800 */
[----:B------:R0:W-:Y:S04]  /*43a0*/  STL [R1+0x1cc], R34 ;  /* 0x0001cc2201007387 */ /* 0x0001e80000100800 */
[----:B------:R-:W-:Y:S04]  /*43b0*/  STL [R1+0x19c], R38 ;  /* 0x00019c2601007387 */ /* 0x000fe80000100800 */
[----:B------:R1:W-:Y:S01]  /*43c0*/  STL [R1+0x1ac], R38 ;  /* 0x0001ac2601007387 */ /* 0x0003e20000100800 */
[----:B0-----:R-:W-:-:S03]  /*43d0*/  PRMT R34, RZ, 0x7610, R34 ;  /* 0x00007610ff227816 */ /* 0x001fc60000000022 */
[----:B------:R-:W-:Y:S04]  /*43e0*/  STL [R1+0x198], R39 ;  /* 0x0001982701007387 */ /* 0x000fe80000100800 */
[----:B------:R0:W-:Y:S01]  /*43f0*/  STL [R1+0x1b0], R39 ;  /* 0x0001b02701007387 */ /* 0x0001e20000100800 */
[----:B-1----:R-:W-:Y:S02]  /*4400*/  PRMT R38, RZ, 0x7610, R38 ;  /* 0x00007610ff267816 */ /* 0x002fe40000000026 */
[----:B------:R-:W-:Y:S02]  /*4410*/  @!P4 PRMT R34, R7, 0x7610, R34 ;  /* 0x000076100722c816 */ /* 0x000fe40000000022 */
[----:B------:R-:W-:Y:S02]  /*4420*/  @!P3 PRMT R38, R61, 0x7632, R38 ;  /* 0x000076323d26b816 */ /* 0x000fe40000000026 */
[----:B0-----:R-:W-:-:S04]  /*4430*/  PRMT R39, RZ, 0x7610, R39 ;  /* 0x00007610ff277816 */ /* 0x001fc80000000027 */
[----:B------:R-:W-:Y:S01]  /*4440*/  @!P3 PRMT R39, R61, 0x7610, R39 ;  /* 0x000076103d27b816 */ /* 0x000fe20000000027 */
[----:B------:R0:W-:Y:S04]  /*4450*/  STL.S16 [R1+0x124], R34 ;  /* 0x0001242201007387 */ /* 0x0001e80000100600 */
[----:B------:R1:W-:Y:S04]  /*4460*/  STL.S16 [R1+0x13c], R39 ;  /* 0x00013c2701007387 */ /* 0x0003e80000100600 */
[----:B------:R1:W-:Y:S04]  /*4470*/  STL.S16 [R1+0x146], R38 ;  /* 0x0001462601007387 */ /* 0x0003e80000100600 */
[----:B0-----:R-:W2:Y:S04]  /*4480*/  LDL.LU R34, [R1+0x1cc] ;  /* 0x0001cc0001227983 */ /* 0x001ea80000300800 */
[----:B-1----:R-:W2:Y:S04]  /*4490*/  LDL.LU R39, [R1+0x1b0] ;  /* 0x0001b00001277983 */ /* 0x002ea80000300800 */
[----:B------:R-:W2:Y:S04]  /*44a0*/  LDL.LU R38, [R1+0x1ac] ;  /* 0x0001ac0001267983 */ /* 0x000ea80000300800 */
[----:B------:R-:W-:Y:S04]  /*44b0*/  STL [R1+0x1a8], R40 ;  /* 0x0001a82801007387 */ /* 0x000fe80000100800 */
[----:B------:R0:W-:Y:S04]  /*44c0*/  STL [R1+0x1bc], R40 ;  /* 0x0001bc2801007387 */ /* 0x0001e80000100800 */
[----:B------:R-:W-:Y:S04]  /*44d0*/  STL [R1+0x1a4], R41 ;  /* 0x0001a42901007387 */ /* 0x000fe80000100800 */
[----:B------:R1:W-:Y:S01]  /*44e0*/  STL [R1+0x1c0], R41 ;  /* 0x0001c02901007387 */ /* 0x0003e20000100800 */
[----:B0-----:R-:W-:-:S02]  /*44f0*/  PRMT R40, RZ, 0x7610, R40 ;  /* 0x00007610ff287816 */ /* 0x001fc40000000028 */
[----:B-1----:R-:W-:Y:S02]  /*4500*/  PRMT R41, RZ, 0x7610, R41 ;  /* 0x00007610ff297816 */ /* 0x002fe40000000029 */
[----:B---3--:R-:W-:Y:S02]  /*4510*/  PRMT R44, RZ, 0x7610, R44 ;  /* 0x00007610ff2c7816 */ /* 0x008fe4000000002c */
[----:B------:R-:W-:Y:S02]  /*4520*/  PRMT R45, RZ, 0x7610, R45 ;  /* 0x00007610ff2d7816 */ /* 0x000fe4000000002d */
[C---:B------:R-:W-:Y:S02]  /*4530*/  @!P5 PRMT R44, R22.reuse, 0x7610, R44 ;  /* 0x00007610162cd816 */ /* 0x040fe4000000002c */
[----:B------:R-:W-:Y:S02]  /*4540*/  @!P5 PRMT R45, R22, 0x7632, R45 ;  /* 0x00007632162dd816 */ /* 0x000fe4000000002d */
[----:B------:R-:W-:-:S13]  /*4550*/  LOP3.LUT P5, RZ, R64, 0x80, RZ, 0xc0, !PT ;  /* 0x0000008040ff7812 */ /* 0x000fda00078ac0ff */
[C---:B------:R-:W-:Y:S02]  /*4560*/  @!P5 PRMT R41, R65.reuse, 0x7610, R41 ;  /* 0x000076104129d816 */ /* 0x040fe40000000029 */
[----:B------:R-:W-:-:S03]  /*4570*/  @!P5 PRMT R40, R65, 0x7632, R40 ;  /* 0x000076324128d816 */ /* 0x000fc60000000028 */
[----:B------:R0:W-:Y:S04]  /*4580*/  STL.S16 [R1+0x130], R41 ;  /* 0x0001302901007387 */ /* 0x0001e80000100600 */
[----:B------:R1:W-:Y:S04]  /*4590*/  STL.S16 [R1+0x13e], R40 ;  /* 0x00013e2801007387 */ /* 0x0003e80000100600 */
[----:B0-----:R-:W3:Y:S04]  /*45a0*/  LDL.LU R41, [R1+0x1c0] ;  /* 0x0001c00001297983 */ /* 0x001ee80000300800 */
[----:B-1----:R-:W3:Y:S01]  /*45b0*/  LDL.LU R40, [R1+0x1bc] ;  /* 0x0001bc0001287983 */ /* 0x002ee20000300800 */
[----:B------:R-:W-:-:S03]  /*45c0*/  PRMT R53, RZ, 0x7610, R53 ;  /* 0x00007610ff357816 */ /* 0x000fc60000000035 */
[----:B------:R0:W-:Y:S01]  /*45d0*/  STL [R1+0x1c4], R37 ;  /* 0x0001c42501007387 */ /* 0x0001e20000100800 */
[----:B------:R-:W-:-:S03]  /*45e0*/  @!P2 PRMT R53, R27, 0x7610, R53 ;  /* 0x000076101b35a816 */ /* 0x000fc60000000035 */
[----:B------:R1:W-:Y:S01]  /*45f0*/  STL [R1+0xb4], R21 ;  /* 0x0000b41501007387 */ /* 0x0003e20000100800 */
[----:B0-----:R-:W-:Y:S02]  /*4600*/  PRMT R37, RZ, 0x7610, R37 ;  /* 0x00007610ff257816 */ /* 0x001fe40000000025 */
[----:B------:R-:W-:Y:S02]  /*4610*/  PRMT R36, RZ, 0x7610, R36 ;  /* 0x00007610ff247816 */ /* 0x000fe40000000024 */
[----:B-1----:R-:W-:Y:S01]  /*4620*/  PRMT R21, RZ, 0x7610, R21 ;  /* 0x00007610ff157816 */ /* 0x002fe20000000015 */
[----:B------:R0:W-:Y:S01]  /*4630*/  STL.S16 [R1+0x138], R53 ;  /* 0x0001383501007387 */ /* 0x0001e20000100600 */
[----:B------:R-:W-:Y:S02]  /*4640*/  @!P4 PRMT R36, R7, 0x7632, R36 ;  /* 0x000076320724c816 */ /* 0x000fe40000000024 */
[C---:B------:R-:W-:Y:S02]  /*4650*/  @!P4 PRMT R37, R0.reuse, 0x7610, R37 ;  /* 0x000076100025c816 */ /* 0x040fe40000000025 */
[----:B------:R-:W-:-:S02]  /*4660*/  @!P4 PRMT R21, R0, 0x7632, R21 ;  /* 0x000076320015c816 */ /* 0x000fc40000000015 */
[----:B------:R-:W-:Y:S01]  /*4670*/  LOP3.LUT P4, RZ, R64, 0x20, RZ, 0xc0, !PT ;  /* 0x0000002040ff7812 */ /* 0x000fe2000788c0ff */
[----:B0-----:R-:W3:Y:S04]  /*4680*/  LDL.LU R53, [R1+0x1d0] ;  /* 0x0001d00001357983 */ /* 0x001ee80000300800 */
[----:B------:R0:W-:Y:S04]  /*4690*/  STL.S16 [R1+0x12c], R44 ;  /* 0x00012c2c01007387 */ /* 0x0001e80000100600 */
[----:B------:R1:W-:Y:S04]  /*46a0*/  STL.S16 [R1+0x142], R45 ;  /* 0x0001422d01007387 */ /* 0x0003e80000100600 */
[----:B0-----:R-:W3:Y:S04]  /*46b0*/  LDL.LU R44, [R1+0x1e0] ;  /* 0x0001e000012c7983 */ /* 0x001ee80000300800 */
[----:B-1----:R-:W3:Y:S04]  /*46c0*/  LDL.LU R45, [R1+0x1dc] ;  /* 0x0001dc00012d7983 */ /* 0x002ee80000300800 */
[----:B------:R0:W-:Y:S02]  /*46d0*/  STL [R1+0x1a0], R29 ;  /* 0x0001a01d01007387 */ /* 0x0001e40000100800 */
[----:B0-----:R-:W-:-:S04]  /*46e0*/  PRMT R29, RZ, 0x7610, R29 ;  /* 0x00007610ff1d7816 */ /* 0x001fc8000000001d */
[----:B------:R-:W-:Y:S01]  /*46f0*/  @!P4 PRMT R29, R67, 0x7610, R29 ;  /* 0x00007610431dc816 */ /* 0x000fe2000000001d */
[----:B------:R0:W-:Y:S01]  /*4700*/  STL.S16 [R1+0x132], R36 ;  /* 0x0001322401007387 */ /* 0x0001e20000100600 */
[----:B----4-:R-:W-:-:S03]  /*4710*/  PRMT R52, RZ, 0x7610, R52 ;  /* 0x00007610ff347816 */ /* 0x010fc60000000034 */
[----:B------:R1:W-:Y:S01]  /*4720*/  STL.S16 [R1+0x134], R37 ;  /* 0x0001342501007387 */ /* 0x0003e20000100600 */
[----:B------:R-:W-:-:S03]  /*4730*/  @!P2 PRMT R52, R24, 0x7632, R52 ;  /* 0x000076321834a816 */ /* 0x000fc60000000034 */
[----:B------:R-:W-:Y:S04]  /*4740*/  STL.S16 [R1+0x144], R29 ;  /* 0x0001441d01007387 */ /* 0x000fe80000100600 */
[----:B------:R4:W-:Y:S04]  /*4750*/  STL.S16 [R1+0x136], R52 ;  /* 0x0001363401007387 */ /* 0x0009e80000100600 */
[----:B0-----:R-:W3:Y:S04]  /*4760*/  LDL.LU R36, [R1+0x1c8] ;  /* 0x0001c80001247983 */ /* 0x001ee80000300800 */
[----:B-1----:R-:W3:Y:S04]  /*4770*/  LDL.LU R37, [R1+0x1c4] ;  /* 0x0001c40001257983 */ /* 0x002ee80000300800 */
[----:B----4-:R-:W4:Y:S04]  /*4780*/  LDL.LU R52, [R1+0x1d4] ;  /* 0x0001d40001347983 */ /* 0x010f280000300800 */
[----:B------:R-:W4:Y:S04]  /*4790*/  LDL.LU R29, [R1+0x1a0] ;  /* 0x0001a000011d7983 */ /* 0x000f280000300800 */
[----:B------:R0:W-:Y:S02]  /*47a0*/  STL [R1+0xac], R13 ;  /* 0x0000ac0d01007387 */ /* 0x0001e40000100800 */
[----:B0-----:R-:W-:-:S04]  /*47b0*/  PRMT R13, RZ, 0x7610, R13 ;  /* 0x00007610ff0d7816 */ /* 0x001fc8000000000d */
[----:B------:R-:W-:-:S05]  /*47c0*/  @!P1 PRMT R13, R11, 0x7632, R13 ;  /* 0x000076320b0d9816 */ /* 0x000fca000000000d */
[----:B------:R0:W-:Y:S02]  /*47d0*/  STL.S16 [R1+0x12e], R13 ;  /* 0x00012e0d01007387 */ /* 0x0001e40000100600 */
[----:B0-----:R-:W-:-:S06]  /*47e0*/  HFMA2 R13, -RZ, RZ, 0, 0 ;  /* 0x00000000ff0d7431 */ /* 0x001fcc00000001ff */
[----:B--2---:R0:W2:Y:S04]  /*47f0*/  @!P0 LDG.E R13, desc[UR10][R46.64] ;  /* 0x0000000a2e0d8981 */ /* 0x0040a8000c1e1900 */
[----:B------:R1:W-:Y:S02]  /*4800*/  STL [R1+0x1b4], R35 ;  /* 0x0001b42301007387 */ /* 0x0003e40000100800 */
[----:B-1----:R-:W-:-:S04]  /*4810*/  PRMT R35, RZ, 0x7610, R35 ;  /* 0x00007610ff237816 */ /* 0x002fc80000000023 */
[----:B------:R-:W-:-:S05]  /*4820*/  @!P5 PRMT R35, R60, 0x7632, R35 ;  /* 0x000076323c23d816 */ /* 0x000fca0000000023 */
[----:B------:R1:W-:Y:S04]  /*4830*/  STL.S16 [R1+0x154], R35 ;  /* 0x0001542301007387 */ /* 0x0003e80000100600 */
[----:B-1----:R-:W2:Y:S01]  /*4840*/  LDL.LU R35, [R1+0x1b4] ;  /* 0x0001b40001237983 */ /* 0x002ea20000300800 */
[----:B------:R-:W-:Y:S02]  /*4850*/  PRMT R34, RZ, 0x7610, R34 ;  /* 0x00007610ff227816 */ /* 0x000fe40000000022 */
[----:B------:R-:W-:Y:S02]  /*4860*/  PRMT R39, RZ, 0x7610, R39 ;  /* 0x00007610ff277816 */ /* 0x000fe40000000027 */
[----:B------:R-:W-:Y:S02]  /*4870*/  PRMT R38, RZ, 0x7610, R38 ;  /* 0x00007610ff267816 */ /* 0x000fe40000000026 */
[----:B------:R-:W-:-:S02]  /*4880*/  @!P5 PRMT R34, R60, 0x7610, R34 ;  /* 0x000076103c22d816 */ /* 0x000fc40000000022 */
[----:B------:R-:W-:Y:S02]  /*4890*/  @!P4 PRMT R38, R67, 0x7632, R38 ;  /* 0x000076324326c816 */ /* 0x000fe40000000026 */
[----:B------:R-:W-:Y:S01]  /*48a0*/  @!P4 PRMT R39, R68, 0x7610, R39 ;  /* 0x000076104427c816 */ /* 0x000fe20000000027 */
[----:B------:R1:W-:Y:S04]  /*48b0*/  STL.S16 [R1+0x140], R34 ;  /* 0x0001402201007387 */ /* 0x0003e80000100600 */
[----:B------:R0:W-:Y:S04]  /*48c0*/  STL.S16 [R1+0x150], R38 ;  /* 0x0001502601007387 */ /* 0x0001e80000100600 */
[----:B------:R0:W-:Y:S04]  /*48d0*/  STL.S16 [R1+0x152], R39 ;  /* 0x0001522701007387 */ /* 0x0001e80000100600 */
[----:B-1----:R-:W2:Y:S04]  /*48e0*/  LDL.LU R34, [R1+0x1b8] ;  /* 0x0001b80001227983 */ /* 0x002ea80000300800 */
[----:B0-----:R-:W2:Y:S04]  /*48f0*/  LDL.LU R38, [R1+0x19c] ;  /* 0x00019c0001267983 */ /* 0x001ea80000300800 */
[----:B------:R-:W2:Y:S01]  /*4900*/  LDL.LU R39, [R1+0x198] ;  /* 0x0001980001277983 */ /* 0x000ea20000300800 */
[----:B---3--:R-:W-:-:S02]  /*4910*/  PRMT R41, RZ, 0x7610, R41 ;  /* 0x00007610ff297816 */ /* 0x008fc40000000029 */
[----:B------:R-:W-:Y:S02]  /*4920*/  PRMT R40, RZ, 0x7610, R40 ;  /* 0x00007610ff287816 */ /* 0x000fe40000000028 */
        /* <DEDUP_REMOVED lines=8> */
[----:B------:R-:W-:Y:S02]  /*49b0*/  @!P1 PRMT R71, R5, 0x7610, R71 ;  /* 0x0000761005479816 */ /* 0x000fe40000000047 */
[----:B------:R-:W-:Y:S02]  /*49c0*/  LOP3.LUT P1, RZ, R63, 0x2, RZ, 0xc0, !PT ;  /* 0x000000023fff7812 */ /* 0x000fe4000782c0ff */
[----:B0-----:R-:W-:-:S04]  /*49d0*/  PRMT R17, RZ, 0x7610, R17 ;  /* 0x00007610ff117816 */ /* 0x001fc80000000011 */
[----:B------:R-:W-:Y:S02]  /*49e0*/  @!P2 PRMT R17, R27, 0x7632, R17 ;  /* 0x000076321b11a816 */ /* 0x000fe40000000011 */
[----:B------:R-:W-:Y:S02]  /*49f0*/  LOP3.LUT P2, RZ, R63, 0x1, RZ, 0xc0, !PT ;  /* 0x000000013fff7812 */ /* 0x000fe4000784c0ff */
[----:B------:R-:W-:Y:S01]  /*4a00*/  PRMT R63, RZ, 0x7610, R63 ;  /* 0x00007610ff3f7816 */ /* 0x000fe2000000003f */
[----:B------:R0:W-:Y:S03]  /*4a10*/  STL [R1+0x34], R19 ;  /* 0x0000341301007387 */ /* 0x0001e60000100800 */
[----:B------:R-:W-:Y:S02]  /*4a20*/  @!P4 PRMT R63, R68, 0x7632, R63 ;  /* 0x00007632443fc816 */ /* 0x000fe4000000003f */
[----:B------:R-:W-:Y:S01]  /*4a30*/  LOP3.LUT P4, RZ, R64, 0x40000000, RZ, 0xc0, !PT ;  /* 0x4000000040ff7812 */ /* 0x000fe2000788c0ff */
[----:B------:R1:W-:Y:S01]  /*4a40*/  STL.S16 [R1+0x14c], R17 ;  /* 0x00014c1101007387 */ /* 0x0003e20000100600 */
[----:B0-----:R-:W-:-:S03]  /*4a50*/  PRMT R19, RZ, 0x7610, R19 ;  /* 0x00007610ff137816 */ /* 0x001fc60000000013 */
[----:B------:R0:W-:Y:S01]  /*4a60*/  STL [R1+0xbc], R14 ;  /* 0x0000bc0e01007387 */ /* 0x0001e20000100800 */
[----:B------:R-:W-:Y:S02]  /*4a70*/  @!P6 PRMT R19, R10, 0x7610, R19 ;  /* 0x000076100a13e816 */ /* 0x000fe40000000013 */
[----:B-1----:R-:W-:Y:S01]  /*4a80*/  MOV R17, RZ ;  /* 0x000000ff00117202 */ /* 0x002fe20000000f00 */
[----:B------:R1:W-:Y:S01]  /*4a90*/  STL [R1+0x38], R23 ;  /* 0x0000381701007387 */ /* 0x0003e20000100800 */
[----:B------:R-:W-:Y:S01]  /*4aa0*/  LOP3.LUT P5, RZ, R64, 0x8, RZ, 0xc0, !PT ;  /* 0x0000000840ff7812 */ /* 0x000fe200078ac0ff */
[----:B0-----:R-:W-:Y:S02]  /*4ab0*/  HFMA2 R14, -RZ, RZ, 0, 0 ;  /* 0x00000000ff0e7431 */ /* 0x001fe400000001ff */
[----:B------:R0:W-:Y:S01]  /*4ac0*/  STL.S16 [R1+0x170], R19 ;  /* 0x0001701301007387 */ /* 0x0001e20000100600 */
[----:B------:R-:W-:Y:S02]  /*4ad0*/  PRMT R47, RZ, 0x7610, R47 ;  /* 0x00007610ff2f7816 */ /* 0x000fe4000000002f */
[----:B-1----:R-:W-:Y:S01]  /*4ae0*/  PRMT R23, RZ, 0x7610, R23 ;  /* 0x00007610ff177816 */ /* 0x002fe20000000017 */
[----:B------:R1:W-:Y:S01]  /*4af0*/  STL [R1+0xb8], R25 ;  /* 0x0000b81901007387 */ /* 0x0003e20000100800 */
[----:B0-----:R-:W0:Y:S02]  /*4b00*/  S2R R19, SR_TID.X ;  /* 0x0000000000137919 */ /* 0x001e240000002100 */
[----:B------:R-:W-:-:S02]  /*4b10*/  @!P4 PRMT R23, R70, 0x7632, R23 ;  /* 0x000076324617c816 */ /* 0x000fc40000000017 */
[----:B------:R-:W-:Y:S01]  /*4b20*/  @!P4 PRMT R47, R70, 0x7610, R47 ;  /* 0x00007610462fc816 */ /* 0x000fe2000000002f */
[----:B------:R4:W3:Y:S01]  /*4b30*/  @!P1 LDG.E R14, desc[UR10][R44.64] ;  /* 0x0000000a2c0e9981 */ /* 0x0008e2000c1e1900 */
[----:B------:R-:W-:Y:S02]  /*4b40*/  PRMT R46, RZ, 0x7610, R46 ;  /* 0x00007610ff2e7816 */ /* 0x000fe4000000002e */
[----:B-1----:R-:W-:Y:S01]  /*4b50*/  PRMT R25, RZ, 0x7610, R25 ;  /* 0x00007610ff197816 */ /* 0x002fe20000000019 */
[----:B------:R1:W-:Y:S01]  /*4b60*/  STL.S16 [R1+0x14a], R21 ;  /* 0x00014a1501007387 */ /* 0x0003e20000100600 */
[----:B------:R-:W-:-:S03]  /*4b70*/  @!P5 PRMT R46, R4, 0x7610, R46 ;  /* 0x00007610042ed816 */ /* 0x000fc6000000002e */
[----:B------:R1:W-:Y:S01]  /*4b80*/  STL.S16 [R1+0x162], R23 ;  /* 0x0001621701007387 */ /* 0x0003e20000100600 */
[----:B----4-:R-:W-:Y:S02]  /*4b90*/  PRMT R45, RZ, 0x7610, R45 ;  /* 0x00007610ff2d7816 */ /* 0x010fe4000000002d */
[----:B------:R-:W-:Y:S01]  /*4ba0*/  PRMT R44, RZ, 0x7610, R44 ;  /* 0x00007610ff2c7816 */ /* 0x000fe2000000002c */
[----:B-1----:R-:W-:Y:S01]  /*4bb0*/  HFMA2 R21, -RZ, RZ, 0, 0 ;  /* 0x00000000ff157431 */ /* 0x002fe200000001ff */
[----:B------:R-:W-:Y:S02]  /*4bc0*/  @!P5 PRMT R45, R4, 0x7632, R45 ;  /* 0x00007632042dd816 */ /* 0x000fe4000000002d */
[C---:B------:R-:W-:Y:S01]  /*4bd0*/  @!P5 PRMT R44, R6.reuse, 0x7610, R44 ;  /* 0x00007610062cd816 */ /* 0x040fe2000000002c */
[----:B------:R-:W-:Y:S01]  /*4be0*/  HFMA2 R23, -RZ, RZ, 0, 0 ;  /* 0x00000000ff177431 */ /* 0x000fe200000001ff */
[----:B------:R-:W-:Y:S02]  /*4bf0*/  @!P5 PRMT R25, R6, 0x7632, R25 ;  /* 0x000076320619d816 */ /* 0x000fe40000000019 */
[----:B------:R-:W-:Y:S01]  /*4c00*/  LOP3.LUT P5, RZ, R64, 0x10000000, RZ, 0xc0, !PT ;  /* 0x1000000040ff7812 */ /* 0x000fe200078ac0ff */
[----:B------:R1:W-:Y:S01]  /*4c10*/  STL [R1+0x40], R2 ;  /* 0x0000400201007387 */ /* 0x0003e20000100800 */
[----:B------:R-:W-:-:S03]  /*4c20*/  UIMAD.WIDE UR6, UR8, 0x8, UR6 ;  /* 0x00000008080678a5 */ /* 0x000fc6000f8e0206 */
[----:B------:R4:W3:Y:S04]  /*4c30*/  @!P1 LDG.E R17, desc[UR10][R52.64] ;  /* 0x0000000a34119981 */ /* 0x0008e8000c1e1900 */
[----:B------:R0:W-:Y:S04]  /*4c40*/  STL [R1+0x3c], R26 ;  /* 0x00003c1a01007387 */ /* 0x0001e80000100800 */
[----:B------:R0:W3:Y:S01]  /*4c50*/  @!P2 LDG.E R21, desc[UR10][R36.64] ;  /* 0x0000000a2415a981 */ /* 0x0000e2000c1e1900 */
[----:B----4-:R-:W-:Y:S02]  /*4c60*/  PRMT R53, RZ, 0x7610, R53 ;  /* 0x00007610ff357816 */ /* 0x010fe40000000035 */
[----:B------:R-:W-:-:S02]  /*4c70*/  PRMT R52, RZ, 0x7610, R52 ;  /* 0x00007610ff347816 */ /* 0x000fc40000000034 */
[C---:B------:R-:W-:Y:S02]  /*4c80*/  @!P4 PRMT R53, R69.reuse, 0x7610, R53 ;  /* 0x000076104535c816 */ /* 0x040fe40000000035 */
[----:B------:R-:W-:Y:S02]  /*4c90*/  @!P4 PRMT R52, R69, 0x7632, R52 ;  /* 0x000076324534c816 */ /* 0x000fe40000000034 */
[----:B------:R-:W-:Y:S02]  /*4ca0*/  LOP3.LUT P4, RZ, R64, 0x20000000, RZ, 0xc0, !PT ;  /* 0x2000000040ff7812 */ /* 0x000fe4000788c0ff */
[----:B-1----:R-:W-:Y:S01]  /*4cb0*/  PRMT R2, RZ, 0x7610, R2 ;  /* 0x00007610ff027816 */ /* 0x002fe20000000002 */
[----:B------:R1:W-:Y:S01]  /*4cc0*/  STL [R1+0xc8], R18 ;  /* 0x0000c81201007387 */ /* 0x0003e20000100800 */
[----:B0-----:R-:W-:Y:S02]  /*4cd0*/  PRMT R37, RZ, 0x7610, R37 ;  /* 0x00007610ff257816 */ /* 0x001fe40000000025 */
[----:B------:R-:W-:-:S02]  /*4ce0*/  @!P6 PRMT R2, R12, 0x7632, R2 ;  /* 0x000076320c02e816 */ /* 0x000fc40000000002 */
[----:B------:R-:W-:-:S05]  /*4cf0*/  PRMT R26, RZ, 0x7610, R26 ;  /* 0x00007610ff1a7816 */ /* 0x000fca000000001a */
[----:B------:R0:W4:Y:S01]  /*4d00*/  @!P4 LDG.E R23, desc[UR10][R28.64] ;  /* 0x0000000a1c17c981 */ /* 0x000122000c1e1900 */
[----:B-1----:R-:W-:Y:S02]  /*4d10*/  PRMT R18, RZ, 0x7610, R18 ;  /* 0x00007610ff127816 */ /* 0x002fe40000000012 */
[C---:B------:R-:W-:Y:S01]  /*4d20*/  @!P5 PRMT R37, R8.reuse, 0x7610, R37 ;  /* 0x000076100825d816 */ /* 0x040fe20000000025 */
[----:B------:R1:W-:Y:S01]  /*4d30*/  STL.S16 [R1+0x17a], R2 ;  /* 0x00017a0201007387 */ /* 0x0003e20000100600 */
[----:B------:R-:W-:Y:S02]  /*4d40*/  @!P5 PRMT R26, R9, 0x7632, R26 ;  /* 0x00007632091ad816 */ /* 0x000fe4000000001a */
[----:B0-----:R-:W-:Y:S02]  /*4d50*/  PRMT R29, RZ, 0x7610, R29 ;  /* 0x00007610ff1d7816 */ /* 0x001fe4000000001d */
[----:B------:R-:W-:Y:S02]  /*4d60*/  PRMT R28, RZ, 0x7610, R28 ;  /* 0x00007610ff1c7816 */ /* 0x000fe4000000001c */
[----:B------:R-:W-:-:S02]  /*4d70*/  @!P5 PRMT R29, R8, 0x7632, R29 ;  /* 0x00007632081dd816 */ /* 0x000fc4000000001d */
[----:B------:R-:W-:Y:S02]  /*4d80*/  @!P5 PRMT R28, R9, 0x7610, R28 ;  /* 0x00007610091cd816 */ /* 0x000fe4000000001c */
[----:B------:R-:W-:Y:S02]  /*4d90*/  LOP3.LUT P5, RZ, R64, 0x8000000, RZ, 0xc0, !PT ;  /* 0x0800000040ff7812 */ /* 0x000fe400078ac0ff */
[----:B-1----:R-:W-:Y:S01]  /*4da0*/  MOV R2, UR6 ;  /* 0x0000000600027c02 */ /* 0x002fe20008000f00 */
[----:B------:R-:W0:Y:S01]  /*4db0*/  LDCU.U8 UR6, c[0x0][0x414] ;  /* 0x00008280ff0677ac */ /* 0x000e220008000000 */
[----:B------:R-:W-:Y:S01]  /*4dc0*/  @!P6 PRMT R18, R10, 0x7632, R18 ;  /* 0x000076320a12e816 */ /* 0x000fe20000000012 */
[----:B------:R1:W-:Y:S04]  /*4dd0*/  STL [R1+0x4c], R20 ;  /* 0x00004c1401007387 */ /* 0x0003e80000100800 */
[----:B------:R0:W-:Y:S01]  /*4de0*/  STL.S16 [R1+0x16a], R25 ;  /* 0x00016a1901007387 */ /* 0x0001e20000100600 */
[----:B-1----:R-:W-:-:S03]  /*4df0*/  HFMA2 R20, -RZ, RZ, 0, 0 ;  /* 0x00000000ff147431 */ /* 0x002fc600000001ff */
[----:B------:R1:W-:Y:S01]  /*4e00*/  STL.S16 [R1+0x174], R18 ;  /* 0x0001741201007387 */ /* 0x0003e20000100600 */
[----:B0-----:R-:W-:-:S06]  /*4e10*/  MOV R25, RZ ;  /* 0x000000ff00197202 */ /* 0x001fcc0000000f00 */
[----:B------:R0:W4:Y:S01]  /*4e20*/  @!P4 LDG.E R25, desc[UR10][R54.64] ;  /* 0x0000000a3619c981 */ /* 0x000122000c1e1900 */
[----:B-1----:R-:W-:-:S03]  /*4e30*/  LOP3.LUT R18, R19, 0xffff, RZ, 0xc0, !PT ;  /* 0x0000ffff13127812 */ /* 0x002fc600078ec0ff */
[----:B------:R1:W4:Y:S02]  /*4e40*/  @!P5 LDG.E R20, desc[UR10][R56.64] ;  /* 0x0000000a3814d981 */ /* 0x000324000c1e1900 */
[----:B------:R-:W-:Y:S01]  /*4e50*/  IMAD R18, R18, 0x334, RZ ;  /* 0x0000033412127824 */ /* 0x000fe200078e02ff */
[----:B0-----:R-:W-:Y:S02]  /*4e60*/  PRMT R54, RZ, 0x7610, R54 ;  /* 0x00007610ff367816 */ /* 0x001fe40000000036 */
[----:B------:R-:W-:Y:S02]  /*4e70*/  PRMT R55, RZ, 0x7610, R55 ;  /* 0x00007610ff377816 */ /* 0x000fe40000000037 */
[----:B-1----:R-:W-:Y:S02]  /*4e80*/  PRMT R56, RZ, 0x7610, R56 ;  /* 0x00007610ff387816 */ /* 0x002fe40000000038 */
[----:B------:R-:W-:Y:S02]  /*4e90*/  PRMT R57, RZ, 0x7610, R57 ;  /* 0x00007610ff397816 */ /* 0x000fe40000000039 */
[----:B------:R-:W-:-:S02]  /*4ea0*/  SHF.R.U32.HI R18, RZ, 0x10, R18 ;  /* 0x00000010ff127819 */ /* 0x000fc40000011612 */
[C---:B--2---:R-:W-:Y:S02]  /*4eb0*/  @!P0 PRMT R56, R13.reuse, 0x7610, R56 ;  /* 0x000076100d388816 */ /* 0x044fe40000000038 */
[----:B------:R-:W-:Y:S02]  /*4ec0*/  @!P0 PRMT R57, R13, 0x7632, R57 ;  /* 0x000076320d398816 */ /* 0x000fe40000000039 */
[C---:B------:R-:W-:Y:S02]  /*4ed0*/  @!P0 PRMT R54, R16.reuse, 0x7610, R54 ;  /* 0x0000761010368816 */ /* 0x040fe40000000036 */
[----:B------:R-:W-:Y:S02]  /*4ee0*/  @!P0 PRMT R55, R16, 0x7632, R55 ;  /* 0x0000763210378816 */ /* 0x000fe40000000037 */
[----:B------:R-:W-:Y:S02]  /*4ef0*/  ISETP.NE.AND P0, PT, RZ, UR6, PT ;  /* 0x00000006ff007c0c */ /* 0x000fe4000bf05270 */
[----:B------:R-:W-:Y:S01]  /*4f00*/  PRMT R18, R18, 0x9910, RZ ;  /* 0x0000991012127816 */ /* 0x000fe200000000ff */
[----:B------:R0:W-:Y:S04]  /*4f10*/  STL [R1+0xc0], R3 ;  /* 0x0000c00301007387 */ /* 0x0001e80000100800 */
[----:B------:R-:W-:Y:S01]  /*4f20*/  IMAD R18, R18, 0x50, RZ ;  /* 0x0000005012127824 */ /* 0x000fe200078e02ff */
[----:B------:R-:W-:Y:S01]  /*4f30*/  STL.S16 [R1+0x16c], R29 ;  /* 0x00016c1d01007387 */ /* 0x000fe20000100600 */
[----:B0-----:R-:W-:-:S03]  /*4f40*/  PRMT R3, RZ, 0x7610, R3 ;  /* 0x00007610ff037816 */ /* 0x001fc60000000003 */
[----:B------:R0:W-:Y:S01]  /*4f50*/  STL.S16 [R1+0x16e], R28 ;  /* 0x00016e1c01007387 */ /* 0x0001e20000100600 */
[----:B------:R-:W-:Y:S02]  /*4f60*/  IADD3 R18, PT, PT, RZ, -R18, RZ ;  /* 0x80000012ff127210 */ /* 0x000fe40007ffe0ff */
[----:B------:R-:W-:Y:S02]  /*4f70*/  @!P6 PRMT R3, R12, 0x7610, R3 ;  /* 0x000076100c03e816 */ /* 0x000fe40000000003 */
[----:B------:R-:W-:Y:S01]  /*4f80*/  PRMT R18, R18, 0x7710, RZ ;  /* 0x0000771012127816 */ /* 0x000fe200000000ff */
[----:B0-----:R-:W0:Y:S02]  /*4f90*/  @P0 LDC.64 R28, c[0x0][0x3b0] ;  /* 0x0000ec00ff1c0b82 */ /* 0x001e240000000a00 */
[----:B------:R1:W-:Y:S01]  /*4fa0*/  STL.S16 [R1+0x176], R3 ;  /* 0x0001760301007387 */ /* 0x0003e20000100600 */
[----:B------:R-:W-:Y:S02]  /*4fb0*/  IADD3 R18, PT, PT, R18, R19, RZ ;  /* 0x0000001312127210 */ /* 0x000fe40007ffe0ff */
[----:B-1----:R-:W-:-:S02]  /*4fc0*/  MOV R3, UR7 ;  /* 0x0000000700037c02 */ /* 0x002fc40008000f00 */
[----:B------:R-:W-:Y:S01]  /*4fd0*/  SHF.L.U32 R18, R18, 0x1, RZ ;  /* 0x0000000112127819 */ /* 0x000fe200000006ff */
[----:B------:R1:W-:Y:S04]  /*4fe0*/  STL.S16 [R1+0x164], R37 ;  /* 0x0001642501007387 */ /* 0x0003e80000100600 */
[----:B------:R-:W2:Y:S04]  /*4ff0*/  LDG.E.64 R2, desc[UR10][R2.64] ;  /* 0x0000000a02027981 */ /* 0x000ea8000c1e1b00 */
[----:B------:R1:W-:Y:S02]  /*5000*/  STL [R1+0xd4], R0 ;  /* 0x0000d40001007387 */ /* 0x0003e40000100800 */
[----:B-1----:R-:W-:-:S02]  /*5010*/  LOP3.LUT R37, R18, 0xffff, RZ, 0xc0, !PT ;  /* 0x0000ffff12257812 */ /* 0x002fc400078ec0ff */
[----:B------:R-:W-:-:S05]  /*5020*/  MOV R0, UR13 ;  /* 0x0000000d00007c02 */ /* 0x000fca0008000f00 */
[----:B------:R-:W-:-:S04]  /*5030*/  IMAD R0, R0, 0xa0, R37 ;  /* 0x000000a000007824 */ /* 0x000fc800078e0225 */
[----:B0-----:R-:W-:Y:S01]  /*5040*/  @P0 IMAD.WIDE R18, R0, 0x2, R28 ;  /* 0x0000000200120825 */ /* 0x001fe200078e021c */
[----:B------:R0:W-:Y:S01]  /*5050*/  STL [R1+0x54], R7 ;  /* 0x0000540701007387 */ /* 0x0001e20000100800 */
[C---:B------:R-:W-:Y:S01]  /*5060*/  LOP3.LUT P3, RZ, R64.reuse, 0x80000000, RZ, 0xc0, !PT ;  /* 0x8000000040ff7812 */ /* 0x040fe2000786c0ff */
[----:B------:R-:W1:Y:S02]  /*5070*/  LDC.64 R28, c[0x0][0x3a8] ;  /* 0x0000ea00ff1c7b82 */ /* 0x000e640000000a00 */
[----:B0-----:R-:W4:Y:S01]  /*5080*/  @P0 LDG.E.U16 R7, desc[UR10][R18.64] ;  /* 0x0000000a12070981 */ /* 0x001f22000c1e1500 */
[----:B------:R-:W-:-:S03]  /*5090*/  LOP3.LUT P6, RZ, R64, 0x4000000, RZ, 0xc0, !PT ;  /* 0x0400000040ff7812 */ /* 0x000fc600078cc0ff */
[----:B------:R0:W-:Y:S04]  /*50a0*/  STL [R1+0x44], R5 ;  /* 0x0000440501007387 */ /* 0x0001e80000100800 */
[----:B------:R0:W-:Y:S04]  /*50b0*/  STL [R1+0x48], R15 ;  /* 0x0000480f01007387 */ /* 0x0001e80000100800 */
[----:B------:R0:W-:Y:S02]  /*50c0*/  STL [R1+0xcc], R22 ;  /* 0x0000cc1601007387 */ /* 0x0001e40000100800 */
[----:B0-----:R-:W-:-:S02]  /*50d0*/  MOV R5, RZ ;  /* 0x000000ff00057202 */ /* 0x001fc40000000f00 */
[----:B------:R0:W-:Y:S01]  /*50e0*/  STL.S16 [R1+0x172], R26 ;  /* 0x0001721a01007387 */ /* 0x0001e20000100600 */
[----:B------:R-:W-:-:S03]  /*50f0*/  MOV R15, RZ ;  /* 0x000000ff000f7202 */ /* 0x000fc60000000f00 */
[----:B------:R0:W-:Y:S01]  /*5100*/  STL [R1+0x50], R24 ;  /* 0x0000501801007387 */ /* 0x0001e20000100800 */
[----:B------:R-:W-:-:S03]  /*5110*/  HFMA2 R22, -RZ, RZ, 0, 0 ;  /* 0x00000000ff167431 */ /* 0x000fc600000001ff */
[----:B------:R-:W4:Y:S01]  /*5120*/  @!P2 LDG.E R5, desc[UR10][R34.64] ;  /* 0x0000000a2205a981 */ /* 0x000f22000c1e1900 */
[----:B0-----:R-:W-:-:S03]  /*5130*/  MOV R26, RZ ;  /* 0x000000ff001a7202 */ /* 0x001fc60000000f00 */
[----:B------:R-:W4:Y:S01]  /*5140*/  @!P3 LDG.E R15, desc[UR10][R38.64] ;  /* 0x0000000a260fb981 */ /* 0x000f22000c1e1900 */
[----:B------:R-:W-:-:S03]  /*5150*/  MOV R24, RZ ;  /* 0x000000ff00187202 */ /* 0x000fc60000000f00 */
[----:B------:R-:W4:Y:S04]  /*5160*/  @!P5 LDG.E R26, desc[UR10][R58.64] ;  /* 0x0000000a3a1ad981 */ /* 0x000f28000c1e1900 */
[----:B------:R-:W4:Y:S04]  /*5170*/  @!P6 LDG.E R22, desc[UR10][R48.64] ;  /* 0x0000000a3016e981 */ /* 0x000f28000c1e1900 */
[----:B------:R-:W4:Y:S04]  /*5180*/  @!P6 LDG.E R24, desc[UR10][R50.64] ;  /* 0x0000000a3218e981 */ /* 0x000f28000c1e1900 */
[----:B------:R0:W-:Y:S04]  /*5190*/  STL [R1+0xc4], R11 ;  /* 0x0000c40b01007387 */ /* 0x0001e80000100800 */
[----:B------:R1:W-:Y:S04]  /*51a0*/  STL [R1+0xd0], R27 ;  /* 0x0000d01b01007387 */ /* 0x0003e80000100800 */
[----:B------:R-:W-:Y:S01]  /*51b0*/  STL.S16 [R1+0x15e], R63 ;  /* 0x00015e3f01007387 */ /* 0x000fe20000100600 */
[----:B0-----:R-:W-:-:S03]  /*51c0*/  HFMA2 R11, -RZ, RZ, 0, 0 ;  /* 0x00000000ff0b7431 */ /* 0x001fc600000001ff */
[----:B------:R-:W-:Y:S04]  /*51d0*/  STL.S16 [R1+0x14e], R53 ;  /* 0x00014e3501007387 */ /* 0x000fe80000100600 */
[----:B-1----:R0:W4:Y:S04]  /*51e0*/  @P0 LDG.E.U16 R27, desc[UR10][R18.64+0x2] ;  /* 0x0000020a121b0981 */ /* 0x002128000c1e1500 */
[----:B---3--:R1:W3:Y:S04]  /*51f0*/  @!P3 LDG.E R11, desc[UR10][R40.64] ;  /* 0x0000000a280bb981 */ /* 0x0082e8000c1e1900 */
[----:B------:R-:W-:Y:S01]  /*5200*/  STL.S16 [R1+0x158], R52 ;  /* 0x0001583401007387 */ /* 0x000fe20000100600 */
[----:B0-----:R-:W-:-:S03]  /*5210*/  IMAD.WIDE R18, R0, 0x2, R28 ;  /* 0x0000000200127825 */ /* 0x001fc600078e021c */
[----:B------:R-:W-:Y:S04]  /*5220*/  STL.S16 [R1+0x15a], R47 ;  /* 0x00015a2f01007387 */ /* 0x000fe80000100600 */
[----:B------:R-:W3:Y:S04]  /*5230*/  LDG.E.U16 R28, desc[UR10][R18.64] ;  /* 0x0000000a121c7981 */ /* 0x000ee8000c1e1500 */
[----:B------:R-:W-:Y:S04]  /*5240*/  STL.S16 [R1+0x156], R46 ;  /* 0x0001562e01007387 */ /* 0x000fe80000100600 */
[----:B------:R-:W-:Y:S04]  /*5250*/  STL.S16 [R1+0x166], R45 ;  /* 0x0001662d01007387 */ /* 0x000fe80000100600 */
[----:B------:R-:W3:Y:S04]  /*5260*/  LDG.E.U16 R18, desc[UR10][R18.64+0x2] ;  /* 0x0000020a12127981 */ /* 0x000ee8000c1e1500 */
        /* <DEDUP_REMOVED lines=21> */
[----:B------:R0:W5:Y:S04]  /*53c0*/  LDL.S16 R66, [R1+0x132] ;  /* 0x0001320001427983 */ /* 0x0001680000100600 */
[----:B------:R0:W5:Y:S04]  /*53d0*/  LDL.S16 R67, [R1+0x124] ;  /* 0x0001240001437983 */ /* 0x0001680000100600 */
[----:B------:R0:W5:Y:S04]  /*53e0*/  LDL.S16 R68, [R1+0x138] ;  /* 0x0001380001447983 */ /* 0x0001680000100600 */
[----:B------:R0:W5:Y:S04]  /*53f0*/  LDL.S16 R69, [R1+0x136] ;  /* 0x0001360001457983 */ /* 0x0001680000100600 */
[----:B------:R0:W5:Y:S01]  /*5400*/  LDL.S16 R70, [R1+0x12c] ;  /* 0x00012c0001467983 */ /* 0x0001620000100600 */
[----:B------:R-:W-:-:S02]  /*5410*/  PRMT R41, RZ, 0x7610, R41 ;  /* 0x00007610ff297816 */ /* 0x000fc40000000029 */
[----:B------:R-:W-:Y:S02]  /*5420*/  PRMT R48, RZ, 0x7610, R48 ;  /* 0x00007610ff307816 */ /* 0x000fe40000000030 */
[----:B------:R-:W-:Y:S02]  /*5430*/  PRMT R40, RZ, 0x7610, R40 ;  /* 0x00007610ff287816 */ /* 0x000fe40000000028 */
[----:B------:R-:W-:Y:S02]  /*5440*/  @!P1 PRMT R41, R14, 0x7632, R41 ;  /* 0x000076320e299816 */ /* 0x000fe40000000029 */
[C---:B------:R-:W-:Y:S02]  /*5450*/  @!P1 PRMT R48, R17.reuse, 0x7610, R48 ;  /* 0x0000761011309816 */ /* 0x040fe40000000030 */
[----:B------:R-:W-:Y:S02]  /*5460*/  @!P1 PRMT R40, R17, 0x7632, R40 ;  /* 0x0000763211289816 */ /* 0x000fe40000000028 */
[----:B--2---:R-:W-:-:S13]  /*5470*/  R2UR UR28, R2 ;  /* 0x00000000021c72ca */ /* 0x004fda00000e0000 */
[----:B------:R-:W-:-:S05]  /*5480*/  MOV R0, UR28 ;  /* 0x0000001c00007c02 */ /* 0x000fca0008000f00 */
[----:B------:R-:W-:Y:S01]  /*5490*/  FFMA.FTZ R0, -R0, UR28, R3 ;  /* 0x0000001c00007c23 */ /* 0x000fe20008010103 */
[----:B----4-:R-:W-:-:S04]  /*54a0*/  PRMT R7, R7, 0x5410, RZ ;  /* 0x0000541007077816 */ /* 0x010fc800000000ff */
[----:B------:R-:W-:Y:S02]  /*54b0*/  @!P1 PRMT R7, R7, 0x5410, R14 ;  /* 0x0000541007079816 */ /* 0x000fe4000000000e */
[----:B------:R-:W-:-:S13]  /*54c0*/  FSETP.GTU.FTZ.AND P1, PT, R0, RZ, PT ;  /* 0x000000ff0000720b */ /* 0x000fda0003f3c000 */
[----:B------:R-:W-:-:S05]  /*54d0*/  VOTEU.ANY UP0, P1 ;  /* 0x0000000000ff7886 */ /* 0x000fca0000800100 */
[----:B------:R-:W1:Y:S01]  /*54e0*/  @UP0 LDCU UR5, c[0x0][0x3c0] ;  /* 0x00007800ff0507ac */ /* 0x000e620008000800 */
[----:B------:R-:W-:Y:S02]  /*54f0*/  PLOP3.LUT P1, PT, PT, PT, UP0, 0x80, 0x8 ;  /* 0x000000000008781c */ /* 0x000fe40003f2f008 */
[----:B------:R-:W-:Y:S02]  /*5500*/  PRMT R39, RZ, 0x7610, R39 ;  /* 0x00007610ff277816 */ /* 0x000fe40000000027 */
[----:B------:R-:W-:Y:S02]  /*5510*/  PRMT R38, RZ, 0x7610, R38 ;  /* 0x00007610ff267816 */ /* 0x000fe40000000026 */
[----:B------:R-:W-:Y:S02]  /*5520*/  PRMT R36, RZ, 0x7610, R36 ;  /* 0x00007610ff247816 */ /* 0x000fe40000000024 */
[----:B------:R-:W-:Y:S02]  /*5530*/  PRMT R35, RZ, 0x7610, R35 ;  /* 0x00007610ff237816 */ /* 0x000fe40000000023 */
[----:B------:R-:W-:-:S03]  /*5540*/  PRMT R34, RZ, 0x7610, R34 ;  /* 0x00007610ff227816 */ /* 0x000fc60000000022 */
[----:B-1----:R-:W-:Y:S01]  /*5550*/  @P1 FADD.FTZ R0, R0, UR5 ;  /* 0x0000000500001e21 */ /* 0x002fe20008010000 */
[----:B------:R-:W-:Y:S02]  /*5560*/  @!P2 PRMT R39, R5, 0x7632, R39 ;  /* 0x000076320527a816 */ /* 0x000fe40000000027 */
[----:B------:R-:W-:-:S03]  /*5570*/  @!P3 PRMT R38, R15, 0x7610, R38 ;  /* 0x000076100f26b816 */ /* 0x000fc60000000026 */
[----:B------:R-:W1:Y:S01]  /*5580*/  @P1 MUFU.RSQ R0, R0 ;  /* 0x0000000000001308 */ /* 0x000e620000001400 */
[----:B------:R-:W-:Y:S02]  /*5590*/  @!P3 PRMT R36, R15, 0x7632, R36 ;  /* 0x000076320f24b816 */ /* 0x000fe40000000024 */
[----:B------:R-:W-:Y:S02]  /*55a0*/  @!P4 PRMT R35, R23, 0x7610, R35 ;  /* 0x000076101723c816 */ /* 0x000fe40000000023 */
[----:B------:R-:W-:Y:S01]  /*55b0*/  @!P4 PRMT R34, R25, 0x7632, R34 ;  /* 0x000076321922c816 */ /* 0x000fe20000000022 */
[----:B------:R-:W-:Y:S04]  /*55c0*/  STL.S16 [R1+0x160], R56 ;  /* 0x0001603801007387 */ /* 0x000fe80000100600 */
[----:B------:R-:W-:Y:S04]  /*55d0*/  STL.S16 [R1+0x17c], R57 ;  /* 0x00017c3901007387 */ /* 0x000fe80000100600 */
[----:B------:R-:W-:Y:S04]  /*55e0*/  STL.S16 [R1+0x178], R54 ;  /* 0x0001783601007387 */ /* 0x000fe80000100600 */
        /* <DEDUP_REMOVED lines=21> */
[----:B------:R-:W-:Y:S04]  /*5740*/  STL [R1+0x10c], R24 ;  /* 0x00010c1801007387 */ /* 0x000fe80000100800 */
[----:B------:R2:W-:Y:S01]  /*5750*/  STL [R1+0x68], R4 ;  /* 0x0000680401007387 */ /* 0x0005e20000100800 */
[----:B------:R-:W-:-:S03]  /*5760*/  UISETP.NE.AND UP1, UPT, UR6, URZ, UPT ;  /* 0x000000ff0600728c */ /* 0x000fc6000bf25270 */
[----:B------:R4:W-:Y:S01]  /*5770*/  STL [R1+0xe8], R6 ;  /* 0x0000e80601007387 */ /* 0x0009e20000100800 */
[----:B--2---:R-:W-:-:S03]  /*5780*/  PRMT R4, RZ, 0x7610, R4 ;  /* 0x00007610ff047816 */ /* 0x004fc60000000004 */
[----:B------:R2:W-:Y:S01]  /*5790*/  STL [R1+0xec], R9 ;  /* 0x0000ec0901007387 */ /* 0x0005e20000100800 */
[----:B------:R-:W-:-:S03]  /*57a0*/  @!P2 PRMT R4, R5, 0x7610, R4 ;  /* 0x000076100504a816 */ /* 0x000fc60000000004 */
[----:B------:R0:W-:Y:S01]  /*57b0*/  STL [R1+0xfc], R5 ;  /* 0x0000fc0501007387 */ /* 0x0001e20000100800 */
[----:B----4-:R-:W-:Y:S02]  /*57c0*/  PRMT R6, RZ, 0x7610, R6 ;  /* 0x00007610ff067816 */ /* 0x010fe40000000006 */
[----:B-1----:R-:W-:Y:S02]  /*57d0*/  @P1 R2UR UR5, R0 ;  /* 0x00000000000512ca */ /* 0x002fe400000e0000 */
[----:B--2---:R-:W-:Y:S01]  /*57e0*/  PRMT R9, RZ, 0x7610, R9 ;  /* 0x00007610ff097816 */ /* 0x004fe20000000009 */
[----:B------:R1:W-:Y:S01]  /*57f0*/  STL [R1+0x6c], R8 ;  /* 0x00006c0801007387 */ /* 0x0003e20000100800 */
[----:B0-----:R-:W-:-:S03]  /*5800*/  PRMT R5, RZ, 0x7610, R5 ;  /* 0x00007610ff057816 */ /* 0x001fc60000000005 */
[----:B------:R0:W-:Y:S01]  /*5810*/  STL [R1+0x70], R10 ;  /* 0x0000700a01007387 */ /* 0x0001e20000100800 */
[----:B------:R-:W-:Y:S02]  /*5820*/  PRMT R3, RZ, 0x5410, RZ ;  /* 0x00005410ff037816 */ /* 0x000fe400000000ff */
[----:B---3--:R-:W-:Y:S02]  /*5830*/  @!P3 PRMT R5, R11, 0x7632, R5 ;  /* 0x000076320b05b816 */ /* 0x008fe40000000005 */
[----:B------:R-:W-:Y:S02]  /*5840*/  @!P4 PRMT R6, R25, 0x7610, R6 ;  /* 0x000076101906c816 */ /* 0x000fe40000000006 */
[----:B-1----:R-:W-:Y:S02]  /*5850*/  PRMT R8, RZ, 0x5410, RZ ;  /* 0x00005410ff087816 */ /* 0x002fe400000000ff */
[----:B------:R-:W-:Y:S02]  /*5860*/  @!P5 PRMT R9, R20, 0x7610, R9 ;  /* 0x000076101409d816 */ /* 0x000fe40000000009 */
[----:B0-----:R-:W-:Y:S01]  /*5870*/  PRMT R10, RZ, 0x5410, RZ ;  /* 0x00005410ff0a7816 */ /* 0x001fe200000000ff */
[----:B------:R-:W-:Y:S01]  /*5880*/  HFMA2 R0, -RZ, RZ, 0, 0 ;  /* 0x00000000ff007431 */ /* 0x000fe200000001ff */
[----:B------:R-:W-:-:S02]  /*5890*/  PRMT R4, R4, 0x5410, RZ ;  /* 0x0000541004047816 */ /* 0x000fc400000000ff */
[----:B------:R-:W-:Y:S02]  /*58a0*/  @!P2 PRMT R3, R21, 0x7610, R3 ;  /* 0x000076101503a816 */ /* 0x000fe40000000003 */
[----:B------:R-:W-:Y:S02]  /*58b0*/  PRMT R5, R5, 0x5410, RZ ;  /* 0x0000541005057816 */ /* 0x000fe400000000ff */
[----:B------:R-:W-:Y:S02]  /*58c0*/  PRMT R6, R6, 0x5410, RZ ;  /* 0x0000541006067816 */ /* 0x000fe400000000ff */
[----:B------:R-:W-:Y:S02]  /*58d0*/  @!P5 PRMT R8, R20, 0x7632, R8 ;  /* 0x000076321408d816 */ /* 0x000fe40000000008 */
[----:B------:R-:W-:Y:S02]  /*58e0*/  PRMT R9, R9, 0x5410, RZ ;  /* 0x0000541009097816 */ /* 0x000fe400000000ff */
[----:B------:R-:W-:-:S02]  /*58f0*/  PRMT R87, RZ, 0x7610, R87 ;  /* 0x00007610ff577816 */ /* 0x000fc40000000057 */
[----:B------:R-:W-:Y:S01]  /*5900*/  @!P6 PRMT R10, R22, 0x7632, R10 ;  /* 0x00007632160ae816 */ /* 0x000fe2000000000a */
[----:B------:R0:W-:Y:S01]  /*5910*/  STL [R1+0x74], R13 ;  /* 0x0000740d01007387 */ /* 0x0001e20000100800 */
[----:B------:R-:W-:Y:S01]  /*5920*/  @!P3 PRMT R4, R4, 0x5410, R11 ;  /* 0x000054100404b816 */ /* 0x000fe2000000000b */
[----:B------:R-:W-:Y:S01]  /*5930*/  @P0 HADD2.F32 R0, -RZ, R7.H0_H0 ;  /* 0x20000007ff000230 */ /* 0x000fe20000004100 */
[----:B------:R-:W-:Y:S01]  /*5940*/  MOV R2, RZ ;  /* 0x000000ff00027202 */ /* 0x000fe20000000f00 */
[----:B------:R1:W-:Y:S01]  /*5950*/  STL [R1+0x80], R11 ;  /* 0x0000800b01007387 */ /* 0x0003e20000100800 */
[----:B------:R-:W-:Y:S01]  /*5960*/  @!P2 PRMT R3, R3, 0x7610, R21 ;  /* 0x000076100303a816 */ /* 0x000fe20000000015 */
[----:B------:R-:W-:Y:S01]  /*5970*/  @P0 HADD2.F32 R2, -RZ, R27.H0_H0 ;  /* 0x2000001bff020230 */ /* 0x000fe20000004100 */
[----:B------:R-:W-:Y:S02]  /*5980*/  @!P4 PRMT R5, R5, 0x7610, R23 ;  /* 0x000076100505c816 */ /* 0x000fe40000000017 */
[--C-:B------:R-:W-:Y:S01]  /*5990*/  @!P5 PRMT R8, R8, 0x5410, R26.reuse ;  /* 0x000054100808d816 */ /* 0x100fe2000000001a */
[----:B0-----:R-:W-:Y:S01]  /*59a0*/  HADD2.F32 R13, -RZ, R18.H0_H0 ;  /* 0x20000012ff0d7230 */ /* 0x001fe20000004100 */
[----:B------:R-:W-:-:S02]  /*59b0*/  @!P5 PRMT R6, R6, 0x7610, R26 ;  /* 0x000076100606d816 */ /* 0x000fc4000000001a */
[----:B------:R-:W-:Y:S01]  /*59c0*/  @!P6 PRMT R9, R9, 0x5410, R22 ;  /* 0x000054100909e816 */ /* 0x000fe20000000016 */
[----:B-1----:R-:W-:Y:S01]  /*59d0*/  HADD2.F32 R11, -RZ, R28.H0_H0 ;  /* 0x2000001cff0b7230 */ /* 0x002fe20000004100 */
[----:B------:R-:W-:Y:S02]  /*59e0*/  @!P6 PRMT R10, R10, 0x5410, R24 ;  /* 0x000054100a0ae816 */ /* 0x000fe40000000018 */
[----:B------:R-:W-:Y:S01]  /*59f0*/  @!P6 PRMT R87, R24, 0x7632, R87 ;  /* 0x000076321857e816 */ /* 0x000fe20000000057 */
[----:B------:R-:W-:Y:S01]  /*5a00*/  UMOV UR16, 0x3f800000 ;  /* 0x3f80000000107882 */ /* 0x000fe20000000000 */
[----:B------:R-:W-:Y:S01]  /*5a10*/  @UP0 UMOV UR16, UR5 ;  /* 0x0000000500100c82 */ /* 0x000fe20008000000 */
[----:B------:R-:W-:Y:S05]  /*5a20*/  BRA.U UP1, `(.L_x_1142) ;  /* 0x00000025018c7547 */ /* 0x000fea000b800000 */
[----:B------:R-:W2:Y:S04]  /*5a30*/  LDL.LU.S16 R49, [R1+0x11c] ;  /* 0x00011c0001317983 */ /* 0x000ea80000300600 */
[----:B------:R-:W3:Y:S01]  /*5a40*/  LDL.LU.S16 R59, [R1+0x11a] ;  /* 0x00011a00013b7983 */ /* 0x000ee20000300600 */
[----:B-----5:R-:W-:Y:S02]  /*5a50*/  HADD2.F32 R15, -RZ, R37.H0_H0 ;  /* 0x20000025ff0f7230 */ /* 0x020fe40000004100 */
[----:B------:R-:W-:Y:S01]  /*5a60*/  HADD2.F32 R16, -RZ, R52.H0_H0 ;  /* 0x20000034ff107230 */ /* 0x000fe20000004100 */
[----:B------:R-:W4:Y:S01]  /*5a70*/  LDL.LU.S16 R50, [R1+0x12a] ;  /* 0x00012a0001327983 */ /* 0x000f220000300600 */
[----:B------:R-:W-:Y:S02]  /*5a80*/  HADD2.F32 R12, -RZ, R45.H0_H0 ;  /* 0x2000002dff0c7230 */ /* 0x000fe40000004100 */
[----:B------:R-:W-:Y:S01]  /*5a90*/  FADD.FTZ R15, R15, -UR28 ;  /* 0x8000001c0f0f7e21 */ /* 0x000fe20008010000 */
[----:B------:R-:W-:-:S02]  /*5aa0*/  HADD2.F32 R14, -RZ, R93.H1_H1 ;  /* 0x3000005dff0e7230 */ /* 0x000fc40000004100 */
        /* <DEDUP_REMOVED lines=8> */
[----:B------:R-:W-:Y:S01]  /*5b30*/  FADD.FTZ R20, R20, -UR28 ;  /* 0x8000001c14147e21 */ /* 0x000fe20008010000 */
[----:B------:R-:W-:Y:S01]  /*5b40*/  FFMA.FTZ R15, R12, R15, RZ ;  /* 0x0000000f0c0f7223 */ /* 0x000fe200000100ff */
[----:B------:R-:W-:Y:S01]  /*5b50*/  FADD.FTZ R19, R18, R19 ;  /* 0x0000001312137221 */ /* 0x000fe20000010000 */
[----:B------:R-:W-:Y:S01]  /*5b60*/  FFMA.FTZ R16, R17, R18, R16 ;  /* 0x0000001211107223 */ /* 0x000fe20000010010 */
[----:B------:R-:W-:-:S02]  /*5b70*/  HADD2.F32 R18, -RZ, R47.H0_H0 ;  /* 0x2000002fff127230 */ /* 0x000fc40000004100 */
[----:B------:R-:W-:Y:S01]  /*5b80*/  FADD.FTZ R12, RZ, R12 ;  /* 0x0000000cff0c7221 */ /* 0x000fe20000010000 */
[----:B------:R-:W-:Y:S02]  /*5b90*/  HADD2.F32 R21, -RZ, R44.H0_H0 ;  /* 0x2000002cff157230 */ /* 0x000fe40000004100 */
[----:B------:R-:W-:Y:S01]  /*5ba0*/  FMUL.FTZ R20, R20, UR16 ;  /* 0x0000001014147c20 */ /* 0x000fe20008410000 */
[----:B------:R-:W-:Y:S02]  /*5bb0*/  HADD2.F32 R23, -RZ, R46.H0_H0 ;  /* 0x2000002eff177230 */ /* 0x000fe40000004100 */
[C---:B------:R-:W-:Y:S01]  /*5bc0*/  FADD.FTZ R12, R18.reuse, R12 ;  /* 0x0000000c120c7221 */ /* 0x040fe20000010000 */
[----:B------:R-:W-:Y:S02]  /*5bd0*/  HADD2.F32 R22, -RZ, R92.H0_H0 ;  /* 0x2000005cff167230 */ /* 0x000fe40000004100 */
[----:B------:R-:W-:Y:S01]  /*5be0*/  FFMA.FTZ R15, R18, R20, R15 ;  /* 0x00000014120f7223 */ /* 0x000fe2000001000f */
[----:B------:R-:W-:Y:S01]  /*5bf0*/  FADD.FTZ R21, R21, -UR28 ;  /* 0x8000001c15157e21 */ /* 0x000fe20008010000 */
[----:B------:R-:W-:Y:S01]  /*5c00*/  FMUL.FTZ R18, R11, R18 ;  /* 0x000000120b127220 */ /* 0x000fe20000410000 */
[----:B------:R-:W-:Y:S01]  /*5c10*/  FADD.FTZ R23, R23, -UR28 ;  /* 0x8000001c17177e21 */ /* 0x000fe20008010000 */
[----:B------:R-:W-:Y:S01]  /*5c20*/  FFMA.FTZ R17, R14, R17, RZ ;  /* 0x000000110e117223 */ /* 0x000fe200000100ff */
[----:B------:R-:W-:-:S02]  /*5c30*/  HADD2.F32 R93, -RZ, R93.H0_H0 ;  /* 0x2000005dff5d7230 */ /* 0x000fc40000004100 */
[----:B------:R-:W-:Y:S01]  /*5c40*/  FADD.FTZ R14, RZ, R14 ;  /* 0x0000000eff0e7221 */ /* 0x000fe20000010000 */
[----:B------:R-:W-:Y:S01]  /*5c50*/  FMUL.FTZ R21, R21, UR16 ;  /* 0x0000001015157c20 */ /* 0x000fe20008410000 */
[----:B------:R-:W-:Y:S01]  /*5c60*/  FADD.FTZ R19, R19, R18 ;  /* 0x0000001213137221 */ /* 0x000fe20000010000 */
[----:B------:R-:W-:Y:S01]  /*5c70*/  FFMA.FTZ R16, R20, R18, R16 ;  /* 0x0000001214107223 */ /* 0x000fe20000010010 */
[----:B------:R-:W-:Y:S02]  /*5c80*/  HADD2.F32 R18, -RZ, R91.H1_H1 ;  /* 0x3000005bff127230 */ /* 0x000fe40000004100 */
[----:B------:R-:W-:Y:S01]  /*5c90*/  FMUL.FTZ R23, R23, UR16 ;  /* 0x0000001017177c20 */ /* 0x000fe20008410000 */
[C---:B------:R-:W-:Y:S01]  /*5ca0*/  FADD.FTZ R14, R22.reuse, R14 ;  /* 0x0000000e160e7221 */ /* 0x040fe20000010000 */
[----:B------:R-:W-:Y:S01]  /*5cb0*/  FFMA.FTZ R17, R22, R21, R17 ;  /* 0x0000001516117223 */ /* 0x000fe20000010011 */
[----:B------:R-:W-:Y:S01]  /*5cc0*/  FADD.FTZ R93, R93, -UR28 ;  /* 0x8000001c5d5d7e21 */ /* 0x000fe20008010000 */
[----:B------:R-:W-:Y:S01]  /*5cd0*/  FMUL.FTZ R22, R13, R22 ;  /* 0x000000160d167220 */ /* 0x000fe20000410000 */
[----:B------:R-:W-:Y:S01]  /*5ce0*/  FMUL.FTZ R20, R11, R18 ;  /* 0x000000120b147220 */ /* 0x000fe20000410000 */
[----:B------:R-:W-:Y:S01]  /*5cf0*/  FADD.FTZ R12, R12, R18 ;  /* 0x000000120c0c7221 */ /* 0x000fe20000010000 */
[----:B------:R-:W-:Y:S01]  /*5d00*/  FFMA.FTZ R15, R18, R23, R15 ;  /* 0x00000017120f7223 */ /* 0x000fe2000001000f */
[----:B------:R-:W-:-:S02]  /*5d10*/  HADD2.F32 R18, -RZ, R90.H1_H1 ;  /* 0x3000005aff127230 */ /* 0x000fc40000004100 */
[----:B------:R-:W-:Y:S01]  /*5d20*/  FMUL.FTZ R93, R93, UR16 ;  /* 0x000000105d5d7c20 */ /* 0x000fe20008410000 */
[----:B------:R-:W-:Y:S01]  /*5d30*/  FADD.FTZ R19, R22, R19 ;  /* 0x0000001316137221 */ /* 0x000fe20000010000 */
[----:B------:R-:W-:Y:S01]  /*5d40*/  FFMA.FTZ R16, R21, R22, R16 ;  /* 0x0000001615107223 */ /* 0x000fe20000010010 */
[----:B------:R-:W-:Y:S01]  /*5d50*/  HADD2.F32 R92, -RZ, R92.H1_H1 ;  /* 0x3000005cff5c7230 */ /* 0x000fe20000004100 */
[----:B------:R-:W4:Y:S01]  /*5d60*/  LDL.S16 R51, [R1+0x142] ;  /* 0x0001420001337983 */ /* 0x000f220000100600 */
[----:B------:R-:W-:Y:S02]  /*5d70*/  HADD2.F32 R90, -RZ, R90.H0_H0 ;  /* 0x2000005aff5a7230 */ /* 0x000fe40000004100 */
[----:B------:R-:W-:Y:S01]  /*5d80*/  FADD.FTZ R14, R14, R18 ;  /* 0x000000120e0e7221 */ /* 0x000fe20000010000 */
[----:B------:R-:W-:Y:S01]  /*5d90*/  FFMA.FTZ R17, R18, R93, R17 ;  /* 0x0000005d12117223 */ /* 0x000fe20000010011 */
[----:B------:R-:W-:Y:S01]  /*5da0*/  FADD.FTZ R19, R19, R20 ;  /* 0x0000001413137221 */ /* 0x000fe20000010000 */
[----:B------:R-:W-:Y:S01]  /*5db0*/  FFMA.FTZ R16, R23, R20, R16 ;  /* 0x0000001417107223 */ /* 0x000fe20000010010 */
[----:B------:R-:W-:Y:S01]  /*5dc0*/  FMUL.FTZ R18, R13, R18 ;  /* 0x000000120d127220 */ /* 0x000fe20000410000 */
[----:B------:R-:W-:Y:S01]  /*5dd0*/  FADD.FTZ R92, R92, -UR28 ;  /* 0x8000001c5c5c7e21 */ /* 0x000fe20008010000 */
[----:B------:R-:W-:Y:S01]  /*5de0*/  FADD.FTZ R90, R90, -UR28 ;  /* 0x8000001c5a5a7e21 */ /* 0x000fe20008010000 */
[----:B------:R-:W-:-:S02]  /*5df0*/  HADD2.F32 R91, -RZ, R91.H0_H0 ;  /* 0x2000005bff5b7230 */ /* 0x000fc40000004100 */
[----:B------:R-:W-:Y:S01]  /*5e00*/  FADD.FTZ R19, R18, R19 ;  /* 0x0000001312137221 */ /* 0x000fe20000010000 */
[----:B------:R-:W-:Y:S01]  /*5e10*/  FFMA.FTZ R16, R93, R18, R16 ;  /* 0x000000125d107223 */ /* 0x000fe20000010010 */
[----:B------:R-:W-:Y:S01]  /*5e20*/  FMUL.FTZ R92, R92, UR16 ;  /* 0x000000105c5c7c20 */ /* 0x000fe20008410000 */
[--C-:B------:R-:W-:Y:S02]  /*5e30*/  HADD2.F32 R18, -RZ, R89.reuse.H1_H1 ;  /* 0x30000059ff127230 */ /* 0x100fe40000004100 */
[----:B------:R-:W-:Y:S01]  /*5e40*/  FMUL.FTZ R90, R90, UR16 ;  /* 0x000000105a5a7c20 */ /* 0x000fe20008410000 */
[----:B------:R-:W-:Y:S02]  /*5e50*/  HADD2.F32 R89, -RZ, R89.H0_H0 ;  /* 0x20000059ff597230 */ /* 0x000fe40000004100 */
[----:B------:R-:W-:Y:S01]  /*5e60*/  FADD.FTZ R12, R12, R91 ;  /* 0x0000005b0c0c7221 */ /* 0x000fe20000010000 */
[----:B------:R-:W-:Y:S01]  /*5e70*/  FFMA.FTZ R15, R91, R92, R15 ;  /* 0x0000005c5b0f7223 */ /* 0x000fe2000001000f */
        /* <DEDUP_REMOVED lines=13> */
[----:B------:R-:W-:Y:S02]  /*5f50*/  HADD2.F32 R20, -RZ, R86.H1_H1 ;  /* 0x30000056ff147230 */ /* 0x000fe40000004100 */
[----:B------:R-:W-:Y:S01]  /*5f60*/  FMUL.FTZ R18, R18, UR16 ;  /* 0x0000001012127c20 */ /* 0x000fe20008410000 */
[----:B------:R-:W-:Y:S01]  /*5f70*/  FADD.FTZ R12, R12, R88 ;  /* 0x000000580c0c7221 */ /* 0x000fe20000010000 */
[----:B------:R-:W-:Y:S01]  /*5f80*/  FFMA.FTZ R15, R88, R89, R15 ;  /* 0x00000059580f7223 */ /* 0x000fe2000001000f */
[----:B------:R-:W-:Y:S01]  /*5f90*/  FMUL.FTZ R88, R11, R88 ;  /* 0x000000580b587220 */ /* 0x000fe20000410000 */
[----:B------:R-:W-:-:S02]  /*5fa0*/  HADD2.F32 R21, -RZ, R87.H1_H1 ;  /* 0x30000057ff157230 */ /* 0x000fc40000004100 */
[----:B------:R-:W-:Y:S01]  /*5fb0*/  FADD.FTZ R14, R14, R20 ;  /* 0x000000140e0e7221 */ /* 0x000fe20000010000 */
[----:B------:R-:W-:Y:S01]  /*5fc0*/  FFMA.FTZ R17, R20, R18, R17 ;  /* 0x0000001214117223 */ /* 0x000fe20000010011 */
[----:B------:R-:W-:Y:S01]  /*5fd0*/  FMUL.FTZ R20, R13, R20 ;  /* 0x000000140d147220 */ /* 0x000fe20000410000 */
[----:B------:R-:W-:Y:S01]  /*5fe0*/  FFMA.FTZ R16, R89, R88, R16 ;  /* 0x0000005859107223 */ /* 0x000fe20000010010 */
[----:B------:R-:W-:Y:S01]  /*5ff0*/  FADD.FTZ R19, R19, R88 ;  /* 0x0000005813137221 */ /* 0x000fe20000010000 */
[----:B------:R-:W-:Y:S02]  /*6000*/  HADD2.F32 R86, -RZ, R86.H0_H0 ;  /* 0x20000056ff567230 */ /* 0x000fe40000004100 */
[----:B------:R-:W-:Y:S01]  /*6010*/  FADD.FTZ R21, R21, -UR28 ;  /* 0x8000001c15157e21 */ /* 0x000fe20008010000 */
[----:B------:R-:W-:Y:S01]  /*6020*/  FFMA.FTZ R16, R18, R20, R16 ;  /* 0x0000001412107223 */ /* 0x000fe20000010010 */
[--C-:B------:R-:W-:Y:S02]  /*6030*/  HADD2.F32 R18, -RZ, R84.reuse.H0_H0 ;  /* 0x20000054ff127230 */ /* 0x100fe40000004100 */
[----:B------:R-:W-:Y:S01]  /*6040*/  FADD.FTZ R19, R20, R19 ;  /* 0x0000001314137221 */ /* 0x000fe20000010000 */
[----:B------:R-:W-:Y:S01]  /*6050*/  FMUL.FTZ R21, R21, UR16 ;  /* 0x0000001015157c20 */ /* 0x000fe20008410000 */
[----:B------:R-:W-:Y:S01]  /*6060*/  FMUL.FTZ R20, R11, R86 ;  /* 0x000000560b147220 */ /* 0x000fe20000410000 */
[----:B------:R-:W-:-:S02]  /*6070*/  HADD2.F32 R84, -RZ, R84.H1_H1 ;  /* 0x30000054ff547230 */ /* 0x000fc40000004100 */
[----:B------:R-:W-:Y:S01]  /*6080*/  FADD.FTZ R18, R18, -UR28 ;  /* 0x8000001c12127e21 */ /* 0x000fe20008010000 */
[----:B------:R-:W-:Y:S01]  /*6090*/  FFMA.FTZ R15, R86, R21, R15 ;  /* 0x00000015560f7223 */ /* 0x000fe2000001000f */
[----:B------:R-:W-:Y:S01]  /*60a0*/  FADD.FTZ R19, R19, R20 ;  /* 0x0000001413137221 */ /* 0x000fe20000010000 */
[----:B------:R-:W-:Y:S01]  /*60b0*/  FFMA.FTZ R16, R21, R20, R16 ;  /* 0x0000001415107223 */ /* 0x000fe20000010010 */
[----:B------:R-:W-:Y:S02]  /*60c0*/  HADD2.F32 R20, -RZ, R85.H1_H1 ;  /* 0x30000055ff147230 */ /* 0x000fe40000004100 */
[----:B------:R-:W-:Y:S01]  /*60d0*/  FMUL.FTZ R18, R18, UR16 ;  /* 0x0000001012127c20 */ /* 0x000fe20008410000 */
[----:B------:R-:W-:Y:S02]  /*60e0*/  HADD2.F32 R21, -RZ, R83.H1_H1 ;  /* 0x30000053ff157230 */ /* 0x000fe40000004100 */
[----:B------:R-:W-:Y:S01]  /*60f0*/  FADD.FTZ R84, R84, -UR28 ;  /* 0x8000001c54547e21 */ /* 0x000fe20008010000 */
[----:B------:R-:W-:-:S02]  /*6100*/  HADD2.F32 R85, -RZ, R85.H0_H0 ;  /* 0x20000055ff557230 */ /* 0x000fc40000004100 */
[----:B------:R-:W-:Y:S01]  /*6110*/  FADD.FTZ R14, R14, R20 ;  /* 0x000000140e0e7221 */ /* 0x000fe20000010000 */
[----:B------:R-:W-:Y:S01]  /*6120*/  FFMA.FTZ R17, R20, R18, R17 ;  /* 0x0000001214117223 */ /* 0x000fe20000010011 */
[----:B------:R-:W-:Y:S01]  /*6130*/  FMUL.FTZ R20, R13, R20 ;  /* 0x000000140d147220 */ /* 0x000fe20000410000 */
[----:B------:R-:W-:Y:S01]  /*6140*/  FADD.FTZ R21, R21, -UR28 ;  /* 0x8000001c15157e21 */ /* 0x000fe20008010000 */
[----:B------:R-:W-:Y:S02]  /*6150*/  HADD2.F32 R83, -RZ, R83.H0_H0 ;  /* 0x20000053ff537230 */ /* 0x000fe40000004100 */
[----:B------:R-:W-:Y:S01]  /*6160*/  FADD.FTZ R12, R12, R86 ;  /* 0x000000560c0c7221 */ /* 0x000fe20000010000 */
[----:B------:R-:W-:Y:S01]  /*6170*/  FFMA.FTZ R16, R18, R20, R16 ;  /* 0x0000001412107223 */ /* 0x000fe20000010010 */
[----:B------:R-:W-:Y:S02]  /*6180*/  HADD2.F32 R18, -RZ, R82.H1_H1 ;  /* 0x30000052ff127230 */ /* 0x000fe40000004100 */
[----:B------:R-:W-:Y:S01]  /*6190*/  FMUL.FTZ R21, R21, UR16 ;  /* 0x0000001015157c20 */ /* 0x000fe20008410000 */
[----:B------:R-:W-:Y:S01]  /*61a0*/  FMUL.FTZ R84, R84, UR16 ;  /* 0x0000001054547c20 */ /* 0x000fe20008410000 */
[----:B------:R-:W-:Y:S01]  /*61b0*/  FADD.FTZ R19, R20, R19 ;  /* 0x0000001314137221 */ /* 0x000fe20000010000 */
[----:B------:R-:W-:Y:S01]  /*61c0*/  FADD.FTZ R12, R12, R85 ;  /* 0x000000550c0c7221 */ /* 0x000fe20000010000 */
[----:B------:R-:W-:Y:S01]  /*61d0*/  FMUL.FTZ R20, R13, R18 ;  /* 0x000000120d147220 */ /* 0x000fe20000410000 */
[----:B------:R-:W-:Y:S01]  /*61e0*/  FADD.FTZ R14, R14, R18 ;  /* 0x000000120e0e7221 */ /* 0x000fe20000010000 */
[----:B------:R-:W-:Y:S01]  /*61f0*/  FFMA.FTZ R17, R18, R21, R17 ;  /* 0x0000001512117223 */ /* 0x000fe20000010011 */
[----:B------:R-:W-:-:S02]  /*6200*/  HADD2.F32 R18, -RZ, R81.H1_H1 ;  /* 0x30000051ff127230 */ /* 0x000fc40000004100 */
[----:B------:R-:W-:Y:S01]  /*6210*/  FFMA.FTZ R15, R85, R84, R15 ;  /* 0x00000054550f7223 */ /* 0x000fe2000001000f */
[----:B------:R-:W-:Y:S01]  /*6220*/  FADD.FTZ R83, R83, -UR28 ;  /* 0x8000001c53537e21 */ /* 0x000fe20008010000 */
[----:B------:R-:W-:Y:S01]  /*6230*/  FMUL.FTZ R85, R11, R85 ;  /* 0x000000550b557220 */ /* 0x000fe20000410000 */
[----:B------:R-:W-:Y:S02]  /*6240*/  HADD2.F32 R82, -RZ, R82.H0_H0 ;  /* 0x20000052ff527230 */ /* 0x000fe40000004100 */
[----:B------:R-:W-:Y:S01]  /*6250*/  FADD.FTZ R18, R18, -UR28 ;  /* 0x8000001c12127e21 */ /* 0x000fe20008010000 */
[----:B------:R-:W-:Y:S01]  /*6260*/  FMUL.FTZ R83, R83, UR16 ;  /* 0x0000001053537c20 */ /* 0x000fe20008410000 */
[----:B------:R-:W-:Y:S01]  /*6270*/  FFMA.FTZ R16, R84, R85, R16 ;  /* 0x0000005554107223 */ /* 0x000fe20000010010 */
[----:B------:R-:W-:Y:S02]  /*6280*/  HADD2.F32 R81, -RZ, R81.H0_H0 ;  /* 0x20000051ff517230 */ /* 0x000fe40000004100 */
[----:B------:R-:W-:Y:S01]  /*6290*/  FMUL.FTZ R18, R18, UR16 ;  /* 0x0000001012127c20 */ /* 0x000fe20008410000 */
[----:B------:R-:W-:Y:S01]  /*62a0*/  FADD.FTZ R12, R12, R82 ;  /* 0x000000520c0c7221 */ /* 0x000fe20000010000 */
[----:B------:R-:W-:Y:S01]  /*62b0*/  FFMA.FTZ R15, R82, R83, R15 ;  /* 0x00000053520f7223 */ /* 0x000fe2000001000f */
[----:B------:R-:W-:Y:S01]  /*62c0*/  FFMA.FTZ R16, R21, R20, R16 ;  /* 0x0000001415107223 */ /* 0x000fe20000010010 */
[----:B------:R-:W-:Y:S01]  /*62d0*/  FMUL.FTZ R82, R11, R82 ;  /* 0x000000520b527220 */ /* 0x000fe20000410000 */
[----:B------:R-:W-:Y:S01]  /*62e0*/  FADD.FTZ R19, R19, R85 ;  /* 0x0000005513137221 */ /* 0x000fe20000010000 */
[----:B------:R-:W-:Y:S01]  /*62f0*/  FADD.FTZ R14, R14, R81 ;  /* 0x000000510e0e7221 */ /* 0x000fe20000010000 */
[----:B------:R-:W-:Y:S01]  /*6300*/  FFMA.FTZ R17, R81, R18, R17 ;  /* 0x0000001251117223 */ /* 0x000fe20000010011 */
[----:B------:R-:W-:Y:S01]  /*6310*/  FMUL.FTZ R81, R13, R81 ;  /* 0x000000510d517220 */ /* 0x000fe20000410000 */
[----:B------:R-:W-:Y:S01]  /*6320*/  FFMA.FTZ R16, R83, R82, R16 ;  /* 0x0000005253107223 */ /* 0x000fe20000010010 */
[----:B------:R-:W-:Y:S01]  /*6330*/  FADD.FTZ R19, R20, R19 ;  /* 0x0000001314137221 */ /* 0x000fe20000010000 */
[----:B------:R-:W-:Y:S01]  /*6340*/  HADD2.F32 R20, -RZ, R80.H1_H1 ;  /* 0x30000050ff147230 */ /* 0x000fe20000004100 */
[----:B------:R-:W4:Y:S01]  /*6350*/  LDL.S16 R29, [R1+0x14a] ;  /* 0x00014a00011d7983 */ /* 0x000f220000100600 */
[----:B------:R-:W-:Y:S01]  /*6360*/  FFMA.FTZ R16, R18, R81, R16 ;  /* 0x0000005112107223 */ /* 0x000fe20000010010 */
[----:B------:R-:W-:-:S02]  /*6370*/  HADD2.F32 R18, -RZ, R79.H1_H1 ;  /* 0x3000004fff127230 */ /* 0x000fc40000004100 */
[----:B------:R-:W-:Y:S01]  /*6380*/  FADD.FTZ R19, R19, R82 ;  /* 0x0000005213137221 */ /* 0x000fe20000010000 */
[----:B------:R-:W-:Y:S02]  /*6390*/  HADD2.F32 R80, -RZ, R80.H0_H0 ;  /* 0x20000050ff507230 */ /* 0x000fe40000004100 */
[----:B------:R-:W-:Y:S01]  /*63a0*/  FADD.FTZ R20, R20, -UR28 ;  /* 0x8000001c14147e21 */ /* 0x000fe20008010000 */
[----:B------:R-:W-:Y:S02]  /*63b0*/  HADD2.F32 R79, -RZ, R79.H0_H0 ;  /* 0x2000004fff4f7230 */ /* 0x000fe40000004100 */
[----:B------:R-:W-:Y:S01]  /*63c0*/  FADD.FTZ R18, R18, -UR28 ;  /* 0x8000001c12127e21 */ /* 0x000fe20008010000 */
[----:B------:R-:W-:Y:S02]  /*63d0*/  HADD2.F32 R22, -RZ, R78.H1_H1 ;  /* 0x3000004eff167230 */ /* 0x000fe40000004100 */
[----:B------:R-:W-:Y:S01]  /*63e0*/  FMUL.FTZ R20, R20, UR16 ;  /* 0x0000001014147c20 */ /* 0x000fe20008410000 */
[----:B------:R-:W-:Y:S01]  /*63f0*/  FMUL.FTZ R21, R11, R80 ;  /* 0x000000500b157220 */ /* 0x000fe20000410000 */
[----:B------:R-:W-:Y:S01]  /*6400*/  FMUL.FTZ R18, R18, UR16 ;  /* 0x0000001012127c20 */ /* 0x000fe20008410000 */
[----:B------:R-:W-:Y:S01]  /*6410*/  FADD.FTZ R14, R14, R79 ;  /* 0x0000004f0e0e7221 */ /* 0x000fe20000010000 */
[----:B------:R-:W-:Y:S01]  /*6420*/  FFMA.FTZ R15, R80, R20, R15 ;  /* 0x00000014500f7223 */ /* 0x000fe2000001000f */
[----:B------:R-:W-:Y:S01]  /*6430*/  FFMA.FTZ R16, R20, R21, R16 ;  /* 0x0000001514107223 */ /* 0x000fe20000010010 */
[----:B------:R-:W-:-:S02]  /*6440*/  HADD2.F32 R20, -RZ, R77.H0_H0 ;  /* 0x2000004dff147230 */ /* 0x000fc40000004100 */
[----:B------:R-:W-:Y:S01]  /*6450*/  FFMA.FTZ R17, R79, R18, R17 ;  /* 0x000000124f117223 */ /* 0x000fe20000010011 */
[----:B------:R-:W-:Y:S01]  /*6460*/  FMUL.FTZ R79, R13, R79 ;  /* 0x0000004f0d4f7220 */ /* 0x000fe20000410000 */
[----:B------:R-:W-:Y:S01]  /*6470*/  FADD.FTZ R22, R22, -UR28 ;  /* 0x8000001c16167e21 */ /* 0x000fe20008010000 */
[----:B------:R-:W-:Y:S01]  /*6480*/  FADD.FTZ R19, R81, R19 ;  /* 0x0000001351137221 */ /* 0x000fe20000010000 */
[----:B------:R-:W-:Y:S01]  /*6490*/  FADD.FTZ R20, R20, -UR28 ;  /* 0x8000001c14147e21 */ /* 0x000fe20008010000 */
[----:B------:R-:W-:Y:S01]  /*64a0*/  FFMA.FTZ R16, R18, R79, R16 ;  /* 0x0000004f12107223 */ /* 0x000fe20000010010 */
[----:B------:R-:W-:Y:S02]  /*64b0*/  HADD2.F32 R18, -RZ, R75.H1_H1 ;  /* 0x3000004bff127230 */ /* 0x000fe40000004100 */
[----:B------:R-:W-:Y:S01]  /*64c0*/  FADD.FTZ R12, R12, R80 ;  /* 0x000000500c0c7221 */ /* 0x000fe20000010000 */
[----:B------:R-:W-:Y:S01]  /*64d0*/  FMUL.FTZ R20, R20, UR16 ;  /* 0x0000001014147c20 */ /* 0x000fe20008410000 */
[----:B------:R-:W-:-:S02]  /*64e0*/  HADD2.F32 R78, -RZ, R78.H0_H0 ;  /* 0x2000004eff4e7230 */ /* 0x000fc40000004100 */
[----:B------:R-:W-:Y:S01]  /*64f0*/  FMUL.FTZ R22, R22, UR16 ;  /* 0x0000001016167c20 */ /* 0x000fe20008410000 */
[----:B------:R-:W-:Y:S02]  /*6500*/  HADD2.F32 R77, -RZ, R77.H1_H1 ;  /* 0x3000004dff4d7230 */ /* 0x000fe40000004100 */
[----:B------:R-:W-:Y:S01]  /*6510*/  FADD.FTZ R19, R19, R21 ;  /* 0x0000001513137221 */ /* 0x000fe20000010000 */
[----:B------:R-:W-:Y:S01]  /*6520*/  FMUL.FTZ R21, R13, R18 ;  /* 0x000000120d157220 */ /* 0x000fe20000410000 */
[----:B------:R-:W-:Y:S01]  /*6530*/  FADD.FTZ R14, R14, R18 ;  /* 0x000000120e0e7221 */ /* 0x000fe20000010000 */
[----:B------:R-:W-:Y:S01]  /*6540*/  FFMA.FTZ R17, R18, R20, R17 ;  /* 0x0000001412117223 */ /* 0x000fe20000010011 */
[--C-:B------:R-:W-:Y:S02]  /*6550*/  HADD2.F32 R18, -RZ, R76.reuse.H0_H0 ;  /* 0x2000004cff127230 */ /* 0x100fe40000004100 */
[----:B------:R-:W-:Y:S01]  /*6560*/  FADD.FTZ R12, R12, R78 ;  /* 0x0000004e0c0c7221 */ /* 0x000fe20000010000 */
[----:B------:R-:W-:Y:S01]  /*6570*/  FFMA.FTZ R15, R78, R22, R15 ;  /* 0x000000164e0f7223 */ /* 0x000fe2000001000f */
[----:B------:R-:W-:Y:S01]  /*6580*/  FADD.FTZ R77, R77, -UR28 ;  /* 0x8000001c4d4d7e21 */ /* 0x000fe20008010000 */
[----:B------:R-:W-:Y:S01]  /*6590*/  FMUL.FTZ R78, R11, R78 ;  /* 0x0000004e0b4e7220 */ /* 0x000fe20000410000 */
[----:B------:R-:W-:-:S02]  /*65a0*/  HADD2.F32 R76, -RZ, R76.H1_H1 ;  /* 0x3000004cff4c7230 */ /* 0x000fc40000004100 */
        /* <DEDUP_REMOVED lines=19> */
[--C-:B------:R-:W-:Y:S02]  /*66e0*/  HADD2.F32 R18, -RZ, R73.reuse.H1_H1 ;  /* 0x30000049ff127230 */ /* 0x100fe40000004100 */
[----:B------:R-:W-:Y:S01]  /*66f0*/  FADD.FTZ R19, R21, R19 ;  /* 0x0000001315137221 */ /* 0x000fe20000010000 */
[----:B------:R-:W-:Y:S01]  /*6700*/  FMUL.FTZ R20, R20, UR16 ;  /* 0x0000001014147c20 */ /* 0x000fe20008410000 */
[----:B------:R-:W-:Y:S01]  /*6710*/  FMUL.FTZ R21, R11, R74 ;  /* 0x0000004a0b157220 */ /* 0x000fe20000410000 */
[----:B------:R-:W-:-:S02]  /*6720*/  HADD2.F32 R73, -RZ, R73.H0_H0 ;  /* 0x20000049ff497230 */ /* 0x000fc40000004100 */
[----:B------:R-:W-:Y:S01]  /*6730*/  FADD.FTZ R18, R18, -UR28 ;  /* 0x8000001c12127e21 */ /* 0x000fe20008010000 */
[----:B------:R-:W-:Y:S01]  /*6740*/  FADD.FTZ R19, R19, R76 ;  /* 0x0000004c13137221 */ /* 0x000fe20000010000 */
[----:B------:R-:W-:Y:S01]  /*6750*/  FFMA.FTZ R15, R74, R20, R15 ;  /* 0x000000144a0f7223 */ /* 0x000fe2000001000f */
[----:B------:R-:W-:Y:S01]  /*6760*/  FFMA.FTZ R16, R20, R21, R16 ;  /* 0x0000001514107223 */ /* 0x000fe20000010010 */
[--C-:B------:R-:W-:Y:S02]  /*6770*/  HADD2.F32 R20, -RZ, R72.reuse.H1_H1 ;  /* 0x30000048ff147230 */ /* 0x100fe40000004100 */
[----:B------:R-:W-:Y:S01]  /*6780*/  FMUL.FTZ R18, R18, UR16 ;  /* 0x0000001012127c20 */ /* 0x000fe20008410000 */
[----:B------:R-:W-:Y:S01]  /*6790*/  FADD.FTZ R19, R75, R19 ;  /* 0x000000134b137221 */ /* 0x000fe20000010000 */
[----:B------:R-:W-:Y:S01]  /*67a0*/  FADD.FTZ R73, R73, -UR28 ;  /* 0x8000001c49497e21 */ /* 0x000fe20008010000 */
[----:B------:R-:W-:Y:S02]  /*67b0*/  HADD2.F32 R72, -RZ, R72.H0_H0 ;  /* 0x20000048ff487230 */ /* 0x000fe40000004100 */
[----:B------:R-:W-:Y:S01]  /*67c0*/  FADD.FTZ R14, R14, R20 ;  /* 0x000000140e0e7221 */ /* 0x000fe20000010000 */
[----:B------:R-:W-:Y:S01]  /*67d0*/  FFMA.FTZ R17, R20, R18, R17 ;  /* 0x0000001214117223 */ /* 0x000fe20000010011 */
[----:B------:R-:W-:Y:S01]  /*67e0*/  FADD.FTZ R19, R19, R21 ;  /* 0x0000001513137221 */ /* 0x000fe20000010000 */
[----:B------:R-:W-:Y:S01]  /*67f0*/  FMUL.FTZ R20, R13, R20 ;  /* 0x000000140d147220 */ /* 0x000fe20000410000 */
[----:B------:R-:W-:Y:S01]  /*6800*/  FADD.FTZ R12, R12, R74 ;  /* 0x0000004a0c0c7221 */ /* 0x000fe20000010000 */
[----:B------:R-:W-:-:S02]  /*6810*/  HADD2.F32 R21, -RZ, R71.H1_H1 ;  /* 0x30000047ff157230 */ /* 0x000fc40000004100 */
[----:B------:R-:W-:Y:S01]  /*6820*/  FMUL.FTZ R73, R73, UR16 ;  /* 0x0000001049497c20 */ /* 0x000fe20008410000 */
[----:B------:R-:W-:Y:S01]  /*6830*/  FFMA.FTZ R16, R18, R20, R16 ;  /* 0x0000001412107223 */ /* 0x000fe20000010010 */
[----:B------:R-:W-:Y:S01]  /*6840*/  FADD.FTZ R12, R12, R72 ;  /* 0x000000480c0c7221 */ /* 0x000fe20000010000 */
[----:B------:R-:W-:Y:S02]  /*6850*/  HADD2.F32 R18, -RZ, R58.H0_H0 ;  /* 0x2000003aff127230 */ /* 0x000fe40000004100 */
[----:B------:R-:W-:Y:S01]  /*6860*/  FFMA.FTZ R15, R72, R73, R15 ;  /* 0x00000049480f7223 */ /* 0x000fe2000001000f */
[----:B------:R-:W-:Y:S01]  /*6870*/  FMUL.FTZ R72, R11, R72 ;  /* 0x000000480b487220 */ /* 0x000fe20000410000 */
[----:B------:R-:W-:Y:S01]  /*6880*/  FADD.FTZ R19, R20, R19 ;  /* 0x0000001314137221 */ /* 0x000fe20000010000 */
[----:B------:R-:W-:Y:S01]  /*6890*/  FADD.FTZ R21, R21, -UR28 ;  /* 0x8000001c15157e21 */ /* 0x000fe20008010000 */
[----:B------:R-:W-:Y:S02]  /*68a0*/  HADD2.F32 R71, -RZ, R71.H0_H0 ;  /* 0x20000047ff477230 */ /* 0x000fe40000004100 */
        /* <DEDUP_REMOVED lines=11> */
[----:B------:R-:W-:Y:S01]  /*6960*/  HADD2.F32 R18, -RZ, R42.H1_H1 ;  /* 0x3000002aff127230 */ /* 0x000fe20000004100 */
[----:B------:R-:W4:Y:S01]  /*6970*/  LDL.S16 R60, [R1+0x154] ;  /* 0x00015400013c7983 */ /* 0x000f220000100600 */
[----:B------:R-:W-:Y:S02]  /*6980*/  HADD2.F32 R22, -RZ, R61.H0_H0 ;  /* 0x2000003dff167230 */ /* 0x000fe40000004100 */
[----:B------:R-:W-:Y:S01]  /*6990*/  FADD.FTZ R12, R12, R20 ;  /* 0x000000140c0c7221 */ /* 0x000fe20000010000 */
[----:B------:R-:W-:Y:S01]  /*69a0*/  FFMA.FTZ R15, R20, R71, R15 ;  /* 0x00000047140f7223 */ /* 0x000fe2000001000f */
[----:B------:R-:W-:Y:S01]  /*69b0*/  FADD.FTZ R18, R18, -UR28 ;  /* 0x8000001c12127e21 */ /* 0x000fe20008010000 */
[----:B------:R-:W-:Y:S02]  /*69c0*/  HADD2.F32 R43, -RZ, R43.H1_H1 ;  /* 0x3000002bff2b7230 */ /* 0x000fe40000004100 */
[----:B------:R-:W-:Y:S01]  /*69d0*/  FMUL.FTZ R20, R11, R20 ;  /* 0x000000140b147220 */ /* 0x000fe20000410000 */
[----:B------:R-:W-:Y:S01]  /*69e0*/  FMUL.FTZ R21, R13, R22 ;  /* 0x000000160d157220 */ /* 0x000fe20000410000 */
[----:B------:R-:W-:Y:S01]  /*69f0*/  FMUL.FTZ R18, R18, UR16 ;  /* 0x0000001012127c20 */ /* 0x000fe20008410000 */
[----:B------:R-:W-:Y:S01]  /*6a00*/  FADD.FTZ R14, R14, R22 ;  /* 0x000000160e0e7221 */ /* 0x000fe20000010000 */
[----:B------:R-:W-:Y:S01]  /*6a10*/  FFMA.FTZ R71, R71, R20, R16 ;  /* 0x0000001447477223 */ /* 0x000fe20000010010 */
[----:B------:R-:W-:Y:S01]  /*6a20*/  FADD.FTZ R43, R43, -UR28 ;  /* 0x8000001c2b2b7e21 */ /* 0x000fe20008010000 */
[----:B------:R-:W-:Y:S01]  /*6a30*/  FFMA.FTZ R17, R22, R18, R17 ;  /* 0x0000001216117223 */ /* 0x000fe20000010011 */
[----:B------:R-:W-:Y:S01]  /*6a40*/  FADD.FTZ R22, R19, R20 ;  /* 0x0000001413167221 */ /* 0x000fe20000010000 */
[----:B------:R-:W-:Y:S01]  /*6a50*/  FFMA.FTZ R71, R18, R21, R71 ;  /* 0x0000001512477223 */ /* 0x000fe20000010047 */
[----:B------:R-:W-:Y:S01]  /*6a60*/  FMUL.FTZ R18, R43, UR16 ;  /* 0x000000102b127c20 */ /* 0x000fe20008410000 */
[----:B------:R-:W-:Y:S01]  /*6a70*/  HADD2.F32 R24, -RZ, R63.H0_H0 ;  /* 0x2000003fff187230 */ /* 0x000fe20000004100 */
[----:B------:R-:W4:Y:S04]  /*6a80*/  LDL.LU.S16 R27, [R1+0x16a] ;  /* 0x00016a00011b7983 */ /* 0x000f280000300600 */
[----:B------:R-:W4:Y:S01]  /*6a90*/  LDL.S16 R26, [R1+0x16e] ;  /* 0x00016e00011a7983 */ /* 0x000f220000100600 */
[----:B--2---:R-:W-:-:S03]  /*6aa0*/  HADD2.F32 R16, -RZ, R49.H0_H0 ;  /* 0x20000031ff107230 */ /* 0x004fc60000004100 */
[----:B------:R-:W2:Y:S01]  /*6ab0*/  LDL.LU.S16 R49, [R1+0x126] ;  /* 0x0001260001317983 */ /* 0x000ea20000300600 */
[----:B------:R-:W-:Y:S01]  /*6ac0*/  FADD.FTZ R22, R21, R22 ;  /* 0x0000001615167221 */ /* 0x000fe20000010000 */
[----:B------:R-:W-:Y:S02]  /*6ad0*/  HADD2.F32 R42, -RZ, R42.H0_H0 ;  /* 0x2000002aff2a7230 */ /* 0x000fe40000004100 */
[----:B------:R-:W-:Y:S01]  /*6ae0*/  FMUL.FTZ R19, R11, R16 ;  /* 0x000000100b137220 */ /* 0x000fe20000410000 */
[----:B------:R-:W-:Y:S01]  /*6af0*/  FADD.FTZ R12, R12, R16 ;  /* 0x000000100c0c7221 */ /* 0x000fe20000010000 */
[----:B------:R-:W-:Y:S01]  /*6b00*/  FFMA.FTZ R15, R16, R18, R15 ;  /* 0x00000012100f7223 */ /* 0x000fe2000001000f */
[----:B---3--:R-:W-:Y:S02]  /*6b10*/  HADD2.F32 R16, -RZ, R59.H0_H0 ;  /* 0x2000003bff107230 */ /* 0x008fe40000004100 */
[----:B------:R-:W3:Y:S01]  /*6b20*/  LDL.S16 R59, [R1+0x14c] ;  /* 0x00014c00013b7983 */ /* 0x000ee20000100600 */
[----:B------:R-:W-:Y:S01]  /*6b30*/  FADD.FTZ R22, R22, R19 ;  /* 0x0000001316167221 */ /* 0x000fe20000010000 */
[----:B------:R-:W-:Y:S01]  /*6b40*/  FFMA.FTZ R71, R18, R19, R71 ;  /* 0x0000001312477223 */ /* 0x000fe20000010047 */
[----:B------:R-:W-:Y:S01]  /*6b50*/  FADD.FTZ R20, R42, -UR28 ;  /* 0x8000001c2a147e21 */ /* 0x000fe20008010000 */
[----:B------:R-:W-:Y:S01]  /*6b60*/  FADD.FTZ R19, R16, -UR28 ;  /* 0x8000001c10137e21 */ /* 0x000fe20008010000 */
[----:B------:R-:W-:-:S02]  /*6b70*/  HADD2.F32 R16, -RZ, R70.H0_H0 ;  /* 0x20000046ff107230 */ /* 0x000fc40000004100 */
[----:B------:R-:W-:Y:S01]  /*6b80*/  FMUL.FTZ R21, R13, R24 ;  /* 0x000000180d157220 */ /* 0x000fe20000410000 */
[----:B------:R-:W-:Y:S01]  /*6b90*/  FMUL.FTZ R20, R20, UR16 ;  /* 0x0000001014147c20 */ /* 0x000fe20008410000 */
[----:B----4-:R-:W-:Y:S02]  /*6ba0*/  HADD2.F32 R18, -RZ, R50.H0_H0 ;  /* 0x20000032ff127230 */ /* 0x010fe40000004100 */
[----:B------:R-:W-:Y:S01]  /*6bb0*/  FMUL.FTZ R19, R19, UR16 ;  /* 0x0000001013137c20 */ /* 0x000fe20008410000 */
[----:B------:R-:W-:Y:S01]  /*6bc0*/  FADD.FTZ R12, R12, R16 ;  /* 0x000000100c0c7221 */ /* 0x000fe20000010000 */
[----:B------:R-:W-:Y:S01]  /*6bd0*/  FFMA.FTZ R17, R24, R20, R17 ;  /* 0x0000001418117223 */ /* 0x000fe20000010011 */
[----:B------:R-:W-:Y:S01]  /*6be0*/  FMUL.FTZ R23, R11, R16 ;  /* 0x000000100b177220 */ /* 0x000fe20000410000 */
[----:B------:R-:W-:Y:S01]  /*6bf0*/  FFMA.FTZ R15, R16, R19, R15 ;  /* 0x00000013100f7223 */ /* 0x000fe2000001000f */
[----:B------:R-:W-:Y:S01]  /*6c00*/  FADD.FTZ R22, R21, R22 ;  /* 0x0000001615167221 */ /* 0x000fe20000010000 */
[----:B------:R-:W-:Y:S01]  /*6c10*/  FFMA.FTZ R20, R20, R21, R71 ;  /* 0x0000001514147223 */ /* 0x000fe20000010047 */
[----:B------:R-:W-:Y:S01]  /*6c20*/  FADD.FTZ R18, R18, -UR28 ;  /* 0x8000001c12127e21 */ /* 0x000fe20008010000 */
[----:B------:R-:W-:Y:S01]  /*6c30*/  FADD.FTZ R14, R14, R24 ;  /* 0x000000180e0e7221 */ /* 0x000fe20000010000 */
[----:B------:R-:W-:Y:S01]  /*6c40*/  FADD.FTZ R22, R22, R23 ;  /* 0x0000001716167221 */ /* 0x000fe20000010000 */
[----:B------:R-:W-:Y:S01]  /*6c50*/  FFMA.FTZ R23, R19, R23, R20 ;  /* 0x0000001713177223 */ /* 0x000fe20000010014 */
[----:B------:R-:W-:Y:S01]  /*6c60*/  FMUL.FTZ R18, R18, UR16 ;  /* 0x0000001012127c20 */ /* 0x000fe20008410000 */
[----:B------:R-:W4:Y:S01]  /*6c70*/  LDL.LU.S16 R50, [R1+0x13c] ;  /* 0x00013c0001327983 */ /* 0x000f220000300600 */
[----:B------:R-:W-:-:S02]  /*6c80*/  HADD2.F32 R16, -RZ, R51.H0_H0 ;  /* 0x20000033ff107230 */ /* 0x000fc40000004100 */
[----:B------:R-:W-:Y:S01]  /*6c90*/  HADD2.F32 R21, -RZ, R69.H0_H0 ;  /* 0x20000045ff157230 */ /* 0x000fe20000004100 */
[----:B------:R-:W4:Y:S02]  /*6ca0*/  LDL.S16 R51, [R1+0x146] ;  /* 0x0001460001337983 */ /* 0x000f240000100600 */
[----:B------:R-:W-:Y:S01]  /*6cb0*/  FMUL.FTZ R19, R13, R16 ;  /* 0x000000100d137220 */ /* 0x000fe20000410000 */
[----:B------:R-:W-:Y:S01]  /*6cc0*/  FADD.FTZ R14, R14, R16 ;  /* 0x000000100e0e7221 */ /* 0x000fe20000010000 */
[----:B------:R-:W-:Y:S02]  /*6cd0*/  FFMA.FTZ R17, R16, R18, R17 ;  /* 0x0000001210117223 */ /* 0x000fe40000010011 */
[----:B------:R-:W-:Y:S01]  /*6ce0*/  FADD.FTZ R16, R19, R22 ;  /* 0x0000001613107221 */ /* 0x000fe20000010000 */
[----:B--2---:R-:W-:Y:S02]  /*6cf0*/  HADD2.F32 R20, -RZ, R49.H0_H0 ;  /* 0x20000031ff147230 */ /* 0x004fe40000004100 */
[----:B------:R-:W2:Y:S01]  /*6d00*/  LDL.LU.S16 R49, [R1+0x140] ;  /* 0x0001400001317983 */ /* 0x000ea20000300600 */
[----:B---3--:R-:W-:-:S03]  /*6d10*/  HADD2.F32 R22, -RZ, R59.H0_H0 ;  /* 0x2000003bff167230 */ /* 0x008fc60000004100 */
[----:B------:R-:W3:Y:S01]  /*6d20*/  LDL.S16 R59, [R1+0x13e] ;  /* 0x00013e00013b7983 */ /* 0x000ee20000100600 */
[----:B------:R-:W-:Y:S01]  /*6d30*/  FFMA.FTZ R18, R18, R19, R23 ;  /* 0x0000001312127223 */ /* 0x000fe20000010017 */
[----:B------:R-:W-:Y:S01]  /*6d40*/  FADD.FTZ R19, R20, -UR28 ;  /* 0x8000001c14137e21 */ /* 0x000fe20008010000 */
[----:B------:R-:W-:Y:S02]  /*6d50*/  HADD2.F32 R20, -RZ, R68.H0_H0 ;  /* 0x20000044ff147230 */ /* 0x000fe40000004100 */
[----:B------:R-:W-:Y:S01]  /*6d60*/  FADD.FTZ R21, R21, -UR28 ;  /* 0x8000001c15157e21 */ /* 0x000fe20008010000 */
[----:B------:R-:W-:-:S03]  /*6d70*/  FMUL.FTZ R19, R19, UR16 ;  /* 0x0000001013137c20 */ /* 0x000fc60008410000 */
[----:B------:R-:W-:Y:S01]  /*6d80*/  FMUL.FTZ R21, R21, UR16 ;  /* 0x0000001015157c20 */ /* 0x000fe20008410000 */
[----:B------:R-:W-:Y:S01]  /*6d90*/  FMUL.FTZ R23, R11, R20 ;  /* 0x000000140b177220 */ /* 0x000fe20000410000 */
[----:B------:R-:W-:Y:S02]  /*6da0*/  HADD2.F32 R24, -RZ, R67.H0_H0 ;  /* 0x20000043ff187230 */ /* 0x000fe40000004100 */
        /* <DEDUP_REMOVED lines=11> */
[----:B------:R-:W-:Y:S01]  /*6e60*/  FMUL.FTZ R22, R11, R20 ;  /* 0x000000140b167220 */ /* 0x000fe20000410000 */
[----:B------:R-:W-:-:S03]  /*6e70*/  FMUL.FTZ R19, R24, UR16 ;  /* 0x0000001018137c20 */ /* 0x000fc60008410000 */
[----:B------:R-:W-:Y:S01]  /*6e80*/  FADD.FTZ R24, R25, R22 ;  /* 0x0000001619187221 */ /* 0x000fe20000010000 */
[----:B------:R-:W-:Y:S01]  /*6e90*/  FFMA.FTZ R23, R19, R22, R18 ;  /* 0x0000001613177223 */ /* 0x000fe20000010012 */
[----:B--2---:R-:W-:Y:S02]  /*6ea0*/  HADD2.F32 R25, -RZ, R49.H0_H0 ;  /* 0x20000031ff197230 */ /* 0x004fe40000004100 */
[----:B------:R-:W2:Y:S01]  /*6eb0*/  LDL.S16 R49, [R1+0x15c] ;  /* 0x00015c0001317983 */ /* 0x000ea20000100600 */
[----:B---3--:R-:W-:-:S03]  /*6ec0*/  HADD2.F32 R18, -RZ, R59.H0_H0 ;  /* 0x2000003bff127230 */ /* 0x008fc60000004100 */
[----:B------:R-:W3:Y:S01]  /*6ed0*/  LDL.LU.S16 R59, [R1+0x144] ;  /* 0x00014400013b7983 */ /* 0x000ee20000300600 */
[----:B------:R-:W-:Y:S02]  /*6ee0*/  HADD2.F32 R16, -RZ, R66.H0_H0 ;  /* 0x20000042ff107230 */ /* 0x000fe40000004100 */
[----:B------:R-:W-:Y:S01]  /*6ef0*/  FADD.FTZ R21, R12, R20 ;  /* 0x000000140c157221 */ /* 0x000fe20000010000 */
[----:B------:R-:W-:Y:S01]  /*6f00*/  FFMA.FTZ R20, R20, R19, R15 ;  /* 0x0000001314147223 */ /* 0x000fe2000001000f */
[----:B------:R-:W-:Y:S02]  /*6f10*/  HADD2.F32 R15, -RZ, R64.H0_H0 ;  /* 0x20000040ff0f7230 */ /* 0x000fe40000004100 */
[----:B------:R-:W-:Y:S02]  /*6f20*/  HADD2.F32 R12, -RZ, R29.H0_H0 ;  /* 0x2000001dff0c7230 */ /* 0x000fe40000004100 */
[----:B------:R-:W-:Y:S01]  /*6f30*/  FADD.FTZ R16, R16, -UR28 ;  /* 0x8000001c10107e21 */ /* 0x000fe20008010000 */
[----:B------:R-:W3:Y:S01]  /*6f40*/  LDL.LU.S16 R29, [R1+0x148] ;  /* 0x00014800011d7983 */ /* 0x000ee20000300600 */
[----:B------:R-:W-:-:S02]  /*6f50*/  FADD.FTZ R15, R15, -UR28 ;  /* 0x8000001c0f0f7e21 */ /* 0x000fc40008010000 */
[----:B------:R-:W-:Y:S01]  /*6f60*/  FMUL.FTZ R16, R16, UR16 ;  /* 0x0000001010107c20 */ /* 0x000fe20008410000 */
[----:B------:R-:W-:Y:S01]  /*6f70*/  FMUL.FTZ R19, R13, R12 ;  /* 0x0000000c0d137220 */ /* 0x000fe20000410000 */
[----:B------:R-:W-:Y:S01]  /*6f80*/  FMUL.FTZ R22, R15, UR16 ;  /* 0x000000100f167c20 */ /* 0x000fe20008410000 */
[----:B------:R-:W-:Y:S01]  /*6f90*/  FADD.FTZ R18, R18, -UR28 ;  /* 0x8000001c12127e21 */ /* 0x000fe20008010000 */
[----:B------:R-:W-:Y:S01]  /*6fa0*/  FFMA.FTZ R17, R12, R16, R17 ;  /* 0x000000100c117223 */ /* 0x000fe20000010011 */
[----:B------:R-:W-:Y:S01]  /*6fb0*/  FFMA.FTZ R23, R16, R19, R23 ;  /* 0x0000001310177223 */ /* 0x000fe20000010017 */
[----:B------:R-:W-:Y:S01]  /*6fc0*/  FADD.FTZ R15, R14, R12 ;  /* 0x0000000c0e0f7221 */ /* 0x000fe20000010000 */
[----:B------:R-:W-:Y:S02]  /*6fd0*/  HADD2.F32 R16, -RZ, R60.H0_H0 ;  /* 0x2000003cff107230 */ /* 0x000fe40000004100 */
[----:B------:R-:W-:Y:S01]  /*6fe0*/  FADD.FTZ R12, R21, R25 ;  /* 0x00000019150c7221 */ /* 0x000fe20000010000 */
[----:B------:R-:W-:Y:S01]  /*6ff0*/  FFMA.FTZ R14, R25, R22, R20 ;  /* 0x00000016190e7223 */ /* 0x000fe20000010014 */
[----:B------:R-:W-:Y:S01]  /*7000*/  FMUL.FTZ R18, R18, UR16 ;  /* 0x0000001012127c20 */ /* 0x000fe20008410000 */
[----:B------:R-:W-:Y:S01]  /*7010*/  FMUL.FTZ R25, R11, R25 ;  /* 0x000000190b197220 */ /* 0x000fe20000410000 */
[----:B------:R-:W3:Y:S01]  /*7020*/  LDL.S16 R60, [R1+0x152] ;  /* 0x00015200013c7983 */ /* 0x000ee20000100600 */
[----:B------:R-:W-:Y:S01]  /*7030*/  FADD.FTZ R24, R19, R24 ;  /* 0x0000001813187221 */ /* 0x000fe20000010000 */
[----:B------:R-:W-:Y:S01]  /*7040*/  FMUL.FTZ R19, R13, R16 ;  /* 0x000000100d137220 */ /* 0x000fe20000410000 */
[----:B------:R-:W-:Y:S01]  /*7050*/  FADD.FTZ R15, R15, R16 ;  /* 0x000000100f0f7221 */ /* 0x000fe20000010000 */
[----:B------:R-:W-:Y:S01]  /*7060*/  FFMA.FTZ R17, R16, R18, R17 ;  /* 0x0000001210117223 */ /* 0x000fe20000010011 */
[----:B------:R-:W-:Y:S01]  /*7070*/  FFMA.FTZ R23, R22, R25, R23 ;  /* 0x0000001916177223 */ /* 0x000fe20000010017 */
[----:B----4-:R-:W-:-:S02]  /*7080*/  HADD2.F32 R16, -RZ, R51.H0_H0 ;  /* 0x20000033ff107230 */ /* 0x010fc40000004100 */
[----:B------:R-:W-:Y:S02]  /*7090*/  HADD2.F32 R20, -RZ, R50.H0_H0 ;  /* 0x20000032ff147230 */ /* 0x000fe40000004100 */
[----:B------:R-:W-:Y:S01]  /*70a0*/  FFMA.FTZ R23, R18, R19, R23 ;  /* 0x0000001312177223 */ /* 0x000fe20000010017 */
[----:B------:R-:W4:Y:S01]  /*70b0*/  LDL.LU.S16 R50, [R1+0x150] ;  /* 0x0001500001327983 */ /* 0x000f220000300600 */
[----:B------:R-:W-:-:S03]  /*70c0*/  FADD.FTZ R18, R16, -UR28 ;  /* 0x8000001c10127e21 */ /* 0x000fc60008010000 */
[----:B------:R-:W4:Y:S01]  /*70d0*/  LDL.LU.S16 R51, [R1+0x14e] ;  /* 0x00014e0001337983 */ /* 0x000f220000300600 */
[----:B--2---:R-:W-:-:S03]  /*70e0*/  HADD2.F32 R16, -RZ, R49.H0_H0 ;  /* 0x20000031ff107230 */ /* 0x004fc60000004100 */
[----:B------:R-:W2:Y:S01]  /*70f0*/  LDL.S16 R49, [R1+0x15a] ;  /* 0x00015a0001317983 */ /* 0x000ea20000100600 */
[----:B---3--:R-:W-:-:S03]  /*7100*/  HADD2.F32 R22, -RZ, R59.H0_H0 ;  /* 0x2000003bff167230 */ /* 0x008fc60000004100 */
[----:B------:R-:W3:Y:S01]  /*7110*/  LDL.LU.S16 R59, [R1+0x158] ;  /* 0x00015800013b7983 */ /* 0x000ee20000300600 */
[----:B------:R-:W-:Y:S01]  /*7120*/  FADD.FTZ R24, R24, R25 ;  /* 0x0000001918187221 */ /* 0x000fe20000010000 */
[----:B------:R-:W-:-:S03]  /*7130*/  FADD.FTZ R20, R20, -UR28 ;  /* 0x8000001c14147e21 */ /* 0x000fc60008010000 */
[----:B------:R-:W-:Y:S01]  /*7140*/  FADD.FTZ R24, R19, R24 ;  /* 0x0000001813187221 */ /* 0x000fe20000010000 */
[----:B------:R-:W-:Y:S02]  /*7150*/  HADD2.F32 R19, -RZ, R29.H0_H0 ;  /* 0x2000001dff137230 */ /* 0x000fe40000004100 */
[----:B------:R-:W-:Y:S01]  /*7160*/  FMUL.FTZ R20, R20, UR16 ;  /* 0x0000001014147c20 */ /* 0x000fe20008410000 */
[----:B------:R-:W3:Y:S02]  /*7170*/  LDL.LU.S16 R29, [R1+0x15e] ;  /* 0x00015e00011d7983 */ /* 0x000ee40000300600 */
[----:B------:R-:W-:Y:S01]  /*7180*/  FADD.FTZ R12, R12, R19 ;  /* 0x000000130c0c7221 */ /* 0x000fe20000010000 */
[----:B------:R-:W-:Y:S01]  /*7190*/  FFMA.FTZ R14, R19, R20, R14 ;  /* 0x00000014130e7223 */ /* 0x000fe2000001000e */
[----:B------:R-:W-:Y:S01]  /*71a0*/  FMUL.FTZ R19, R11, R19 ;  /* 0x000000130b137220 */ /* 0x000fe20000410000 */
[----:B------:R-:W-:Y:S01]  /*71b0*/  FMUL.FTZ R18, R18, UR16 ;  /* 0x0000001012127c20 */ /* 0x000fe20008410000 */
[----:B------:R-:W-:-:S02]  /*71c0*/  FMUL.FTZ R21, R13, R16 ;  /* 0x000000100d157220 */ /* 0x000fc40000410000 */
[----:B------:R-:W-:Y:S01]  /*71d0*/  FADD.FTZ R24, R24, R19 ;  /* 0x0000001318187221 */ /* 0x000fe20000010000 */
[----:B------:R-:W-:Y:S01]  /*71e0*/  FFMA.FTZ R23, R20, R19, R23 ;  /* 0x0000001314177223 */ /* 0x000fe20000010017 */
[----:B------:R-:W-:Y:S01]  /*71f0*/  FADD.FTZ R22, R22, -UR28 ;  /* 0x8000001c16167e21 */ /* 0x000fe20008010000 */
[----:B------:R-:W-:Y:S02]  /*7200*/  HADD2.F32 R19, -RZ, R60.H0_H0 ;  /* 0x2000003cff137230 */ /* 0x000fe40000004100 */
[----:B------:R-:W3:Y:S01]  /*7210*/  LDL.LU.S16 R60, [R1+0x162] ;  /* 0x00016200013c7983 */ /* 0x000ee20000300600 */
[----:B------:R-:W-:Y:S01]  /*7220*/  FADD.FTZ R24, R21, R24 ;  /* 0x0000001815187221 */ /* 0x000fe20000010000 */
[----:B------:R-:W-:Y:S01]  /*7230*/  FFMA.FTZ R23, R18, R21, R23 ;  /* 0x0000001512177223 */ /* 0x000fe20000010017 */
[----:B------:R-:W-:Y:S01]  /*7240*/  FMUL.FTZ R22, R22, UR16 ;  /* 0x0000001016167c20 */ /* 0x000fe20008410000 */
[----:B------:R-:W-:Y:S01]  /*7250*/  FMUL.FTZ R21, R11, R19 ;  /* 0x000000130b157220 */ /* 0x000fe20000410000 */
[----:B------:R-:W-:Y:S01]  /*7260*/  FADD.FTZ R15, R15, R16 ;  /* 0x000000100f0f7221 */ /* 0x000fe20000010000 */
[----:B------:R-:W-:Y:S01]  /*7270*/  FFMA.FTZ R17, R16, R18, R17 ;  /* 0x0000001210117223 */ /* 0x000fe20000010011 */
[----:B----4-:R-:W-:-:S02]  /*7280*/  HADD2.F32 R16, -RZ, R50.H0_H0 ;  /* 0x20000032ff107230 */ /* 0x010fc40000004100 */
[----:B------:R-:W-:Y:S01]  /*7290*/  FADD.FTZ R24, R24, R21 ;  /* 0x0000001518187221 */ /* 0x000fe20000010000 */
[----:B------:R-:W4:Y:S01]  /*72a0*/  LDL.LU.S16 R50, [R1+0x156] ;  /* 0x0001560001327983 */ /* 0x000f220000300600 */
[----:B------:R-:W-:Y:S01]  /*72b0*/  FFMA.FTZ R23, R22, R21, R23 ;  /* 0x0000001516177223 */ /* 0x000fe20000010017 */
[----:B------:R-:W-:Y:S01]  /*72c0*/  FADD.FTZ R18, R12, R19 ;  /* 0x000000130c127221 */ /* 0x000fe20000010000 */
[----:B------:R-:W-:Y:S01]  /*72d0*/  FFMA.FTZ R14, R19, R22, R14 ;  /* 0x00000016130e7223 */ /* 0x000fe2000001000e */
[----:B------:R-:W-:Y:S02]  /*72e0*/  HADD2.F32 R19, -RZ, R51.H0_H0 ;  /* 0x20000033ff137230 */ /* 0x000fe40000004100 */
[----:B------:R-:W4:Y:S01]  /*72f0*/  LDL.S16 R51, [R1+0x166] ;  /* 0x0001660001337983 */ /* 0x000f220000100600 */
[----:B--2---:R-:W-:-:S03]  /*7300*/  HADD2.F32 R21, -RZ, R49.H0_H0 ;  /* 0x20000031ff157230 */ /* 0x004fc60000004100 */
[----:B------:R-:W2:Y:S01]  /*7310*/  LDL.S16 R49, [R1+0x168] ;  /* 0x0001680001317983 */ /* 0x000ea20000100600 */
[----:B---3--:R-:W-:-:S03]  /*7320*/  HADD2.F32 R20, -RZ, R59.H0_H0 ;  /* 0x2000003bff147230 */ /* 0x008fc60000004100 */
[----:B------:R-:W3:Y:S01]  /*7330*/  LDL.LU.S16 R59, [R1+0x164] ;  /* 0x00016400013b7983 */ /* 0x000ee20000300600 */
[----:B------:R-:W-:Y:S01]  /*7340*/  FADD.FTZ R16, R16, -UR28 ;  /* 0x8000001c10107e21 */ /* 0x000fe20008010000 */
[----:B------:R-:W-:Y:S01]  /*7350*/  FADD.FTZ R19, R19, -UR28 ;  /* 0x8000001c13137e21 */ /* 0x000fe20008010000 */
[----:B------:R-:W-:Y:S02]  /*7360*/  HADD2.F32 R12, -RZ, R29.H0_H0 ;  /* 0x2000001dff0c7230 */ /* 0x000fe40000004100 */
[----:B------:R-:W-:Y:S01]  /*7370*/  FMUL.FTZ R16, R16, UR16 ;  /* 0x0000001010107c20 */ /* 0x000fe20008410000 */
[----:B------:R-:W-:Y:S01]  /*7380*/  FMUL.FTZ R22, R19, UR16 ;  /* 0x0000001013167c20 */ /* 0x000fe20008410000 */
[----:B------:R-:W-:Y:S01]  /*7390*/  FADD.FTZ R18, R18, R21 ;  /* 0x0000001512127221 */ /* 0x000fe20000010000 */
[----:B------:R-:W-:Y:S01]  /*73a0*/  FADD.FTZ R20, R20, -UR28 ;  /* 0x8000001c14147e21 */ /* 0x000fe20008010000 */
[----:B------:R-:W-:Y:S01]  /*73b0*/  FMUL.FTZ R19, R13, R12 ;  /* 0x0000000c0d137220 */ /* 0x000fe20000410000 */
[----:B------:R-:W-:Y:S01]  /*73c0*/  FADD.FTZ R15, R15, R12 ;  /* 0x0000000c0f0f7221 */ /* 0x000fe20000010000 */
[----:B------:R-:W-:Y:S01]  /*73d0*/  FFMA.FTZ R17, R12, R16, R17 ;  /* 0x000000100c117223 */ /* 0x000fe20000010011 */
[----:B------:R-:W-:Y:S01]  /*73e0*/  FFMA.FTZ R14, R21, R22, R14 ;  /* 0x00000016150e7223 */ /* 0x000fe2000001000e */
[----:B------:R-:W-:Y:S01]  /*73f0*/  FMUL.FTZ R21, R11, R21 ;  /* 0x000000150b157220 */ /* 0x000fe20000410000 */
[----:B------:R-:W-:Y:S01]  /*7400*/  FADD.FTZ R24, R19, R24 ;  /* 0x0000001813187221 */ /* 0x000fe20000010000 */
[----:B------:R-:W-:Y:S01]  /*7410*/  FFMA.FTZ R23, R16, R19, R23 ;  /* 0x0000001310177223 */ /* 0x000fe20000010017 */
[----:B------:R-:W3:Y:S01]  /*7420*/  LDL.LU.S16 R29, [R1+0x16c] ;  /* 0x00016c00011d7983 */ /* 0x000ee20000300600 */
[----:B------:R-:W-:-:S03]  /*7430*/  HADD2.F32 R12, -RZ, R60.H0_H0 ;  /* 0x2000003cff0c7230 */ /* 0x000fc60000004100 */
[----:B------:R-:W3:Y:S01]  /*7440*/  LDL.S16 R60, [R1+0x170] ;  /* 0x00017000013c7983 */ /* 0x000ee20000100600 */
[----:B------:R-:W-:Y:S01]  /*7450*/  FADD.FTZ R24, R24, R21 ;  /* 0x0000001518187221 */ /* 0x000fe20000010000 */
[----:B------:R-:W-:Y:S01]  /*7460*/  FFMA.FTZ R23, R22, R21, R23 ;  /* 0x0000001516177223 */ /* 0x000fe20000010017 */
[----:B------:R-:W-:Y:S01]  /*7470*/  FMUL.FTZ R20, R20, UR16 ;  /* 0x0000001014147c20 */ /* 0x000fe20008410000 */
[----:B------:R-:W-:Y:S01]  /*7480*/  FMUL.FTZ R19, R13, R12 ;  /* 0x0000000c0d137220 */ /* 0x000fe20000410000 */
[----:B------:R-:W-:Y:S01]  /*7490*/  FADD.FTZ R15, R15, R12 ;  /* 0x0000000c0f0f7221 */ /* 0x000fe20000010000 */
[----:B----4-:R-:W-:Y:S02]  /*74a0*/  HADD2.F32 R16, -RZ, R50.H0_H0 ;  /* 0x20000032ff107230 */ /* 0x010fe40000004100 */
[----:B------:R-:W-:Y:S01]  /*74b0*/  FADD.FTZ R24, R19, R24 ;  /* 0x0000001813187221 */ /* 0x000fe20000010000 */
[----:B------:R-:W4:Y:S01]  /*74c0*/  LDL.LU.S16 R50, [R1+0x172] ;  /* 0x0001720001327983 */ /* 0x000f220000300600 */
[----:B------:R-:W-:Y:S01]  /*74d0*/  FFMA.FTZ R23, R20, R19, R23 ;  /* 0x0000001314177223 */ /* 0x000fe20000010017 */
[----:B------:R-:W-:Y:S01]  /*74e0*/  FFMA.FTZ R17, R12, R20, R17 ;  /* 0x000000140c117223 */ /* 0x000fe20000010011 */
[----:B------:R-:W-:-:S02]  /*74f0*/  HADD2.F32 R12, -RZ, R51.H0_H0 ;  /* 0x20000033ff0c7230 */ /* 0x000fc40000004100 */
[----:B------:R-:W4:Y:S01]  /*7500*/  LDL.S16 R51, [R1+0x176] ;  /* 0x0001760001337983 */ /* 0x000f220000100600 */
[----:B--2---:R-:W-:-:S03]  /*7510*/  HADD2.F32 R19, -RZ, R49.H0_H0 ;  /* 0x20000031ff137230 */ /* 0x004fc60000004100 */
[----:B------:R-:W2:Y:S01]  /*7520*/  LDL.LU.S16 R49, [R1+0x174] ;  /* 0x0001740001317983 */ /* 0x000ea20000300600 */
[----:B---3--:R-:W-:-:S03]  /*7530*/  HADD2.F32 R22, -RZ, R59.H0_H0 ;  /* 0x2000003bff167230 */ /* 0x008fc60000004100 */
[----:B------:R-:W3:Y:S01]  /*7540*/  LDL.LU.S16 R59, [R1+0x17a] ;  /* 0x00017a00013b7983 */ /* 0x000ee20000300600 */
[----:B------:R-:W-:-:S04]  /*7550*/  FADD.FTZ R16, R16, -UR28 ;  /* 0x8000001c10107e21 */ /* 0x000fc80008010000 */
[----:B------:R-:W-:Y:S01]  /*7560*/  FMUL.FTZ R16, R16, UR16 ;  /* 0x0000001010107c20 */ /* 0x000fe20008410000 */
[----:B------:R-:W-:Y:S01]  /*7570*/  FADD.FTZ R20, R12, -UR28 ;  /* 0x8000001c0c147e21 */ /* 0x000fe20008010000 */
[----:B------:R-:W-:Y:S01]  /*7580*/  FADD.FTZ R18, R18, R19 ;  /* 0x0000001312127221 */ /* 0x000fe20000010000 */
[----:B------:R-:W-:Y:S02]  /*7590*/  HADD2.F32 R12, -RZ, R27.H0_H0 ;  /* 0x2000001bff0c7230 */ /* 0x000fe40000004100 */
[----:B------:R-:W-:Y:S01]  /*75a0*/  FFMA.FTZ R14, R19, R16, R14 ;  /* 0x00000010130e7223 */ /* 0x000fe2000001000e */
[----:B------:R-:W-:Y:S01]  /*75b0*/  FMUL.FTZ R19, R11, R19 ;  /* 0x000000130b137220 */ /* 0x000fe20000410000 */
[----:B------:R-:W-:Y:S01]  /*75c0*/  FMUL.FTZ R20, R20, UR16 ;  /* 0x0000001014147c20 */ /* 0x000fe20008410000 */
[----:B------:R-:W-:Y:S01]  /*75d0*/  FADD.FTZ R22, R22, -UR28 ;  /* 0x8000001c16167e21 */ /* 0x000fe20008010000 */
[----:B------:R-:W-:Y:S01]  /*75e0*/  FMUL.FTZ R21, R13, R12 ;  /* 0x0000000c0d157220 */ /* 0x000fe20000410000 */
[----:B------:R-:W-:Y:S01]  /*75f0*/  FADD.FTZ R24, R24, R19 ;  /* 0x0000001318187221 */ /* 0x000fe20000010000 */
[----:B------:R-:W-:Y:S01]  /*7600*/  FFMA.FTZ R23, R16, R19, R23 ;  /* 0x0000001310177223 */ /* 0x000fe20000010017 */
[----:B------:R-:W-:-:S02]  /*7610*/  HADD2.F32 R19, -RZ, R26.H0_H0 ;  /* 0x2000001aff137230 */ /* 0x000fc40000004100 */
[----:B------:R-:W-:Y:S01]  /*7620*/  FADD.FTZ R15, R15, R12 ;  /* 0x0000000c0f0f7221 */ /* 0x000fe20000010000 */
[----:B------:R-:W-:Y:S01]  /*7630*/  FFMA.FTZ R17, R12, R20, R17 ;  /* 0x000000140c117223 */ /* 0x000fe20000010011 */
[----:B------:R-:W-:Y:S01]  /*7640*/  FADD.FTZ R24, R21, R24 ;  /* 0x0000001815187221 */ /* 0x000fe20000010000 */
[----:B------:R-:W-:Y:S01]  /*7650*/  FFMA.FTZ R23, R20, R21, R23 ;  /* 0x0000001514177223 */ /* 0x000fe20000010017 */
[----:B------:R-:W-:Y:S01]  /*7660*/  FMUL.FTZ R22, R22, UR16 ;  /* 0x0000001016167c20 */ /* 0x000fe20008410000 */
[----:B------:R-:W-:Y:S02]  /*7670*/  HADD2.F32 R12, -RZ, R29.H0_H0 ;  /* 0x2000001dff0c7230 */ /* 0x000fe40000004100 */
[----:B------:R-:W-:Y:S01]  /*7680*/  FMUL.FTZ R21, R11, R19 ;  /* 0x000000130b157220 */ /* 0x000fe20000410000 */
[----:B------:R-:W-:Y:S02]  /*7690*/  HADD2.F32 R16, -RZ, R60.H0_H0 ;  /* 0x2000003cff107230 */ /* 0x000fe40000004100 */
[----:B------:R-:W-:Y:S01]  /*76a0*/  FADD.FTZ R18, R18, R19 ;  /* 0x0000001312127221 */ /* 0x000fe20000010000 */
[----:B------:R-:W-:Y:S01]  /*76b0*/  FFMA.FTZ R19, R19, R22, R14 ;  /* 0x0000001613137223 */ /* 0x000fe2000001000e */
[----:B------:R-:W-:Y:S01]  /*76c0*/  FADD.FTZ R24, R24, R21 ;  /* 0x0000001518187221 */ /* 0x000fe20000010000 */
[----:B------:R-:W-:Y:S01]  /*76d0*/  FFMA.FTZ R23, R22, R21, R23 ;  /* 0x0000001516177223 */ /* 0x000fe20000010017 */
[----:B------:R-:W-:Y:S01]  /*76e0*/  FADD.FTZ R14, R12, -UR28 ;  /* 0x8000001c0c0e7e21 */ /* 0x000fe20008010000 */
[----:B------:R-:W-:Y:S01]  /*76f0*/  FADD.FTZ R21, R16, -UR28 ;  /* 0x8000001c10157e21 */ /* 0x000fe20008010000 */
[----:B----4-:R-:W-:-:S02]  /*7700*/  HADD2.F32 R12, -RZ, R50.H0_H0 ;  /* 0x20000032ff0c7230 */ /* 0x010fc40000004100 */
[----:B------:R-:W-:Y:S01]  /*7710*/  FMUL.FTZ R14, R14, UR16 ;  /* 0x000000100e0e7c20 */ /* 0x000fe20008410000 */
[----:B------:R-:W-:Y:S02]  /*7720*/  FMUL.FTZ R22, R21, UR16 ;  /* 0x0000001015167c20 */ /* 0x000fe40008410000 */
[----:B------:R-:W-:Y:S01]  /*7730*/  FMUL.FTZ R21, R13, R12 ;  /* 0x0000000c0d157220 */ /* 0x000fe20000410000 */
[----:B------:R-:W-:Y:S02]  /*7740*/  HADD2.F32 R20, -RZ, R51.H0_H0 ;  /* 0x20000033ff147230 */ /* 0x000fe40000004100 */
[----:B------:R-:W-:Y:S01]  /*7750*/  FADD.FTZ R15, R15, R12 ;  /* 0x0000000c0f0f7221 */ /* 0x000fe20000010000 */
[----:B------:R-:W-:Y:S01]  /*7760*/  FFMA.FTZ R17, R12, R14, R17 ;  /* 0x0000000e0c117223 */ /* 0x000fe20000010011 */
[----:B------:R-:W-:Y:S01]  /*7770*/  FFMA.FTZ R23, R14, R21, R23 ;  /* 0x000000150e177223 */ /* 0x000fe20000010017 */
[----:B------:R-:W-:Y:S01]  /*7780*/  FMUL.FTZ R25, R11, R20 ;  /* 0x000000140b197220 */ /* 0x000fe20000410000 */
[----:B------:R-:W-:Y:S01]  /*7790*/  FADD.FTZ R24, R21, R24 ;  /* 0x0000001815187221 */ /* 0x000fe20000010000 */
[----:B------:R-:W-:-:S02]  /*77a0*/  HADD2.F32 R14, -RZ, R56.H0_H0 ;  /* 0x20000038ff0e7230 */ /* 0x000fc40000004100 */
[----:B------:R-:W-:Y:S01]  /*77b0*/  FFMA.FTZ R23, R22, R25, R23 ;  /* 0x0000001916177223 */ /* 0x000fe20000010017 */
[----:B------:R-:W-:Y:S01]  /*77c0*/  FADD.FTZ R24, R24, R25 ;  /* 0x0000001918187221 */ /* 0x000fe20000010000 */
[----:B------:R-:W-:Y:S01]  /*77d0*/  FADD.FTZ R18, R18, R20 ;  /* 0x0000001412127221 */ /* 0x000fe20000010000 */
[----:B------:R-:W-:Y:S01]  /*77e0*/  FFMA.FTZ R19, R20, R22, R19 ;  /* 0x0000001614137223 */ /* 0x000fe20000010013 */
[----:B------:R-:W-:-:S05]  /*77f0*/  HADD2.F32 R22, -RZ, R7.H1_H1 ;  /* 0x30000007ff167230 */ /* 0x000fca0000004100 */
[----:B------:R-:W-:-:S04]  /*7800*/  FADD.FTZ R22, R22, -UR28 ;  /* 0x8000001c16167e21 */ /* 0x000fc80008010000 */
[----:B------:R-:W-:Y:S01]  /*7810*/  FMUL.FTZ R22, R22, UR16 ;  /* 0x0000001016167c20 */ /* 0x000fe20008410000 */
[----:B--2---:R-:W-:-:S05]  /*7820*/  HADD2.F32 R16, -RZ, R49.H0_H0 ;  /* 0x20000031ff107230 */ /* 0x004fca0000004100 */
[----:B------:R-:W-:Y:S01]  /*7830*/  FADD.FTZ R16, R16, -UR28 ;  /* 0x8000001c10107e21 */ /* 0x000fe20008010000 */
[----:B---3--:R-:W-:-:S03]  /*7840*/  HADD2.F32 R12, -RZ, R59.H0_H0 ;  /* 0x2000003bff0c7230 */ /* 0x008fc60000004100 */
[----:B------:R-:W-:Y:S02]  /*7850*/  FMUL.FTZ R16, R16, UR16 ;  /* 0x0000001010107c20 */ /* 0x000fe40008410000 */
[----:B------:R-:W-:Y:S01]  /*7860*/  FMUL.FTZ R21, R13, R12 ;  /* 0x0000000c0d157220 */ /* 0x000fe20000410000 */
[----:B------:R-:W-:Y:S01]  /*7870*/  FADD.FTZ R15, R15, R12 ;  /* 0x0000000c0f0f7221 */ /* 0x000fe20000010000 */
[----:B------:R-:W-:Y:S01]  /*7880*/  FFMA.FTZ R17, R12, R16, R17 ;  /* 0x000000100c117223 */ /* 0x000fe20000010011 */
[----:B------:R-:W-:Y:S02]  /*7890*/  HADD2.F32 R12, -RZ, R57.H0_H0 ;  /* 0x20000039ff0c7230 */ /* 0x000fe40000004100 */
[----:B------:R-:W-:Y:S01]  /*78a0*/  FFMA.FTZ R23, R16, R21, R23 ;  /* 0x0000001510177223 */ /* 0x000fe20000010017 */
[----:B------:R-:W-:Y:S01]  /*78b0*/  FADD.FTZ R16, R14, -UR28 ;  /* 0x8000001c0e107e21 */ /* 0x000fe20008010000 */
[----:B------:R-:W-:Y:S02]  /*78c0*/  HADD2.F32 R14, -RZ, R54.H0_H0 ;  /* 0x20000036ff0e7230 */ /* 0x000fe40000004100 */
[----:B------:R-:W-:Y:S01]  /*78d0*/  FADD.FTZ R20, R12, -UR28 ;  /* 0x8000001c0c147e21 */ /* 0x000fe20008010000 */
[----:B------:R-:W-:Y:S01]  /*78e0*/  FADD.FTZ R24, R21, R24 ;  /* 0x0000001815187221 */ /* 0x000fe20000010000 */
[----:B------:R-:W-:Y:S01]  /*78f0*/  FMUL.FTZ R16, R16, UR16 ;  /* 0x0000001010107c20 */ /* 0x000fe20008410000 */
[----:B------:R-:W-:Y:S01]  /*7900*/  FMUL.FTZ R7, R11, R14 ;  /* 0x0000000e0b077220 */ /* 0x000fe20000410000 */
[----:B------:R-:W-:-:S02]  /*7910*/  HADD2.F32 R12, -RZ, R55.H0_H0 ;  /* 0x20000037ff0c7230 */ /* 0x000fc40000004100 */
[----:B------:R-:W-:Y:S01]  /*7920*/  FMUL.FTZ R20, R20, UR16 ;  /* 0x0000001014147c20 */ /* 0x000fe20008410000 */
[----:B------:R-:W-:Y:S01]  /*7930*/  FADD.FTZ R24, R24, R7 ;  /* 0x0000000718187221 */ /* 0x000fe20000010000 */
[----:B------:R-:W-:Y:S01]  /*7940*/  FFMA.FTZ R23, R16, R7, R23 ;  /* 0x0000000710177223 */ /* 0x000fe20000010017 */
[----:B------:R-:W-:Y:S02]  /*7950*/  HADD2.F32 R7, -RZ, R41.H0_H0 ;  /* 0x20000029ff077230 */ /* 0x000fe40000004100 */
[----:B------:R-:W-:Y:S01]  /*7960*/  FADD.FTZ R15, R15, R12 ;  /* 0x0000000c0f0f7221 */ /* 0x000fe20000010000 */
[----:B------:R-:W-:Y:S01]  /*7970*/  FFMA.FTZ R17, R12, R20, R17 ;  /* 0x000000140c117223 */ /* 0x000fe20000010011 */
[----:B------:R-:W-:Y:S01]  /*7980*/  FMUL.FTZ R21, R13, R12 ;  /* 0x0000000c0d157220 */ /* 0x000fe20000410000 */
[----:B------:R-:W-:Y:S02]  /*7990*/  HADD2.F32 R12, -RZ, R48.H0_H0 ;  /* 0x20000030ff0c7230 */ /* 0x000fe40000004100 */
[----:B------:R-:W-:Y:S01]  /*79a0*/  FADD.FTZ R18, R18, R14 ;  /* 0x0000000e12127221 */ /* 0x000fe20000010000 */
[----:B------:R-:W-:Y:S01]  /*79b0*/  FFMA.FTZ R19, R14, R16, R19 ;  /* 0x000000100e137223 */ /* 0x000fe20000010013 */
[----:B------:R-:W-:Y:S01]  /*79c0*/  FADD.FTZ R7, R7, -UR28 ;  /* 0x8000001c07077e21 */ /* 0x000fe20008010000 */
[----:B------:R-:W-:Y:S01]  /*79d0*/  FADD.FTZ R24, R21, R24 ;  /* 0x0000001815187221 */ /* 0x000fe20000010000 */
[----:B------:R-:W-:Y:S01]  /*79e0*/  FFMA.FTZ R23, R20, R21, R23 ;  /* 0x0000001514177223 */ /* 0x000fe20000010017 */
[----:B------:R-:W-:-:S02]  /*79f0*/  HADD2.F32 R14, -RZ, R3.H0_H0 ;  /* 0x20000003ff0e7230 */ /* 0x000fc40000004100 */
[----:B------:R-:W-:Y:S01]  /*7a00*/  FMUL.FTZ R21, R11, R12 ;  /* 0x0000000c0b157220 */ /* 0x000fe20000410000 */
[----:B------:R-:W-:Y:S01]  /*7a10*/  FADD.FTZ R18, R18, R12 ;  /* 0x0000000c12127221 */ /* 0x000fe20000010000 */
[----:B------:R-:W-:Y:S01]  /*7a20*/  FFMA.FTZ R19, R12, R22, R19 ;  /* 0x000000160c137223 */ /* 0x000fe20000010013 */
[----:B------:R-:W-:Y:S02]  /*7a30*/  HADD2.F32 R12, -RZ, R40.H0_H0 ;  /* 0x20000028ff0c7230 */ /* 0x000fe40000004100 */
[----:B------:R-:W-:Y:S01]  /*7a40*/  FMUL.FTZ R7, R7, UR16 ;  /* 0x0000001007077c20 */ /* 0x000fe20008410000 */
[----:B------:R-:W-:Y:S01]  /*7a50*/  FADD.FTZ R16, R14, -UR28 ;  /* 0x8000001c0e107e21 */ /* 0x000fe20008010000 */
[----:B------:R-:W-:Y:S02]  /*7a60*/  HADD2.F32 R3, -RZ, R3.H1_H1 ;  /* 0x30000003ff037230 */ /* 0x000fe40000004100 */
[----:B------:R-:W-:Y:S01]  /*7a70*/  FADD.FTZ R25, R24, R21 ;  /* 0x0000001518197221 */ /* 0x000fe20000010000 */
[----:B------:R-:W-:Y:S01]  /*7a80*/  FADD.FTZ R15, R15, R12 ;  /* 0x0000000c0f0f7221 */ /* 0x000fe20000010000 */
[----:B------:R-:W-:Y:S01]  /*7a90*/  FFMA.FTZ R17, R12, R7, R17 ;  /* 0x000000070c117223 */ /* 0x000fe20000010011 */
[----:B------:R-:W-:Y:S01]  /*7aa0*/  FFMA.FTZ R22, R22, R21, R23 ;  /* 0x0000001516167223 */ /* 0x000fe20000010017 */
[----:B------:R-:W-:-:S02]  /*7ab0*/  HADD2.F32 R14, -RZ, R4.H0_H0 ;  /* 0x20000004ff0e7230 */ /* 0x000fc40000004100 */
[----:B------:R-:W-:Y:S01]  /*7ac0*/  FMUL.FTZ R12, R13, R12 ;  /* 0x0000000c0d0c7220 */ /* 0x000fe20000410000 */
[----:B------:R-:W-:Y:S01]  /*7ad0*/  FMUL.FTZ R21, R16, UR16 ;  /* 0x0000001010157c20 */ /* 0x000fe20008410000 */
[----:B------:R-:W-:Y:S02]  /*7ae0*/  FADD.FTZ R3, R3, -UR28 ;  /* 0x8000001c03037e21 */ /* 0x000fe40008010000 */
[----:B------:R-:W-:Y:S01]  /*7af0*/  FADD.FTZ R25, R12, R25 ;  /* 0x000000190c197221 */ /* 0x000fe20000010000 */
[----:B------:R-:W-:Y:S01]  /*7b00*/  FFMA.FTZ R22, R7, R12, R22 ;  /* 0x0000000c07167223 */ /* 0x000fe20000010016 */
[----:B------:R-:W-:Y:S01]  /*7b10*/  FADD.FTZ R18, R18, R14 ;  /* 0x0000000e12127221 */ /* 0x000fe20000010000 */
[----:B------:R-:W-:Y:S01]  /*7b20*/  FFMA.FTZ R19, R14, R21, R19 ;  /* 0x000000150e137223 */ /* 0x000fe20000010013 */
[----:B------:R-:W-:Y:S02]  /*7b30*/  HADD2.F32 R12, -RZ, R39.H0_H0 ;  /* 0x20000027ff0c7230 */ /* 0x000fe40000004100 */
[----:B------:R-:W-:Y:S01]  /*7b40*/  FMUL.FTZ R14, R11, R14 ;  /* 0x0000000e0b0e7220 */ /* 0x000fe20000410000 */
[----:B------:R-:W-:Y:S01]  /*7b50*/  FMUL.FTZ R3, R3, UR16 ;  /* 0x0000001003037c20 */ /* 0x000fe20008410000 */
[----:B------:R-:W-:-:S02]  /*7b60*/  HADD2.F32 R7, -RZ, R4.H1_H1 ;  /* 0x30000004ff077230 */ /* 0x000fc40000004100 */
[----:B------:R-:W-:Y:S01]  /*7b70*/  FADD.FTZ R25, R25, R14 ;  /* 0x0000000e19197221 */ /* 0x000fe20000010000 */
[----:B------:R-:W-:Y:S01]  /*7b80*/  FFMA.FTZ R22, R21, R14, R22 ;  /* 0x0000000e15167223 */ /* 0x000fe20000010016 */
        /* <DEDUP_REMOVED lines=8> */
[----:B------:R-:W-:Y:S01]  /*7c10*/  FADD.FTZ R3, R12, -UR28 ;  /* 0x8000001c0c037e21 */ /* 0x000fe20008010000 */
[----:B------:R-:W-:Y:S01]  /*7c20*/  FMUL.FTZ R7, R7, UR16 ;  /* 0x0000001007077c20 */ /* 0x000fe20008410000 */
[----:B------:R-:W-:Y:S02]  /*7c30*/  HADD2.F32 R12, -RZ, R36.H0_H0 ;  /* 0x20000024ff0c7230 */ /* 0x000fe40000004100 */
[----:B------:R-:W-:Y:S01]  /*7c40*/  FMUL.FTZ R3, R3, UR16 ;  /* 0x0000001003037c20 */ /* 0x000fe20008410000 */
[----:B------:R-:W-:Y:S01]  /*7c50*/  FADD.FTZ R18, R18, R4 ;  /* 0x0000000412127221 */ /* 0x000fe20000010000 */
[----:B------:R-:W-:Y:S01]  /*7c60*/  FFMA.FTZ R19, R4, R7, R19 ;  /* 0x0000000704137223 */ /* 0x000fe20000010013 */
[----:B------:R-:W-:Y:S02]  /*7c70*/  HADD2.F32 R14, -RZ, R35.H0_H0 ;  /* 0x20000023ff0e7230 */ /* 0x000fe40000004100 */
[----:B------:R-:W-:Y:S01]  /*7c80*/  FMUL.FTZ R4, R11, R4 ;  /* 0x000000040b047220 */ /* 0x000fe20000410000 */
[----:B------:R-:W-:Y:S01]  /*7c90*/  FADD.FTZ R15, R15, R12 ;  /* 0x0000000c0f0f7221 */ /* 0x000fe20000010000 */
[----:B------:R-:W-:Y:S01]  /*7ca0*/  FFMA.FTZ R17, R12, R3, R17 ;  /* 0x000000030c117223 */ /* 0x000fe20000010011 */
[----:B------:R-:W-:Y:S01]  /*7cb0*/  FMUL.FTZ R12, R13, R12 ;  /* 0x0000000c0d0c7220 */ /* 0x000fe20000410000 */
[----:B------:R-:W-:Y:S01]  /*7cc0*/  FFMA.FTZ R22, R7, R4, R22 ;  /* 0x0000000407167223 */ /* 0x000fe20000010016 */
[----:B------:R-:W-:Y:S01]  /*7cd0*/  FADD.FTZ R25, R25, R4 ;  /* 0x0000000419197221 */ /* 0x000fe20000010000 */
[----:B------:R-:W-:Y:S01]  /*7ce0*/  FADD.FTZ R14, R14, -UR28 ;  /* 0x8000001c0e0e7e21 */ /* 0x000fe20008010000 */
[----:B------:R-:W-:-:S02]  /*7cf0*/  HADD2.F32 R4, -RZ, R6.H0_H0 ;  /* 0x20000006ff047230 */ /* 0x000fc40000004100 */
[----:B------:R-:W-:Y:S01]  /*7d00*/  FFMA.FTZ R22, R3, R12, R22 ;  /* 0x0000000c03167223 */ /* 0x000fe20000010016 */
[----:B------:R-:W-:Y:S01]  /*7d10*/  FADD.FTZ R25, R12, R25 ;  /* 0x000000190c197221 */ /* 0x000fe20000010000 */
[----:B------:R-:W-:Y:S01]  /*7d20*/  FMUL.FTZ R3, R14, UR16 ;  /* 0x000000100e037c20 */ /* 0x000fe20008410000 */
[----:B------:R-:W-:Y:S02]  /*7d30*/  HADD2.F32 R5, -RZ, R5.H1_H1 ;  /* 0x30000005ff057230 */ /* 0x000fe40000004100 */
[----:B------:R-:W-:Y:S01]  /*7d40*/  FMUL.FTZ R12, R11, R4 ;  /* 0x000000040b0c7220 */ /* 0x000fe20000410000 */
[----:B------:R-:W-:Y:S01]  /*7d50*/  FADD.FTZ R18, R18, R4 ;  /* 0x0000000412127221 */ /* 0x000fe20000010000 */
[----:B------:R-:W-:Y:S01]  /*7d60*/  FFMA.FTZ R19, R4, R3, R19 ;  /* 0x0000000304137223 */ /* 0x000fe20000010013 */
[----:B------:R-:W-:Y:S02]  /*7d70*/  HADD2.F32 R4, -RZ, R34.H0_H0 ;  /* 0x20000022ff047230 */ /* 0x000fe40000004100 */
[----:B------:R-:W-:Y:S01]  /*7d80*/  FFMA.FTZ R22, R3, R12, R22 ;  /* 0x0000000c03167223 */ /* 0x000fe20000010016 */
[----:B------:R-:W-:Y:S01]  /*7d90*/  FADD.FTZ R5, R5, -UR28 ;  /* 0x8000001c05057e21 */ /* 0x000fe20008010000 */
[----:B------:R-:W-:-:S02]  /*7da0*/  HADD2.F32 R3, -RZ, R9.H0_H0 ;  /* 0x20000009ff037230 */ /* 0x000fc40000004100 */
[----:B------:R-:W-:Y:S01]  /*7db0*/  FADD.FTZ R25, R25, R12 ;  /* 0x0000000c19197221 */ /* 0x000fe20000010000 */
[--C-:B------:R-:W-:Y:S02]  /*7dc0*/  HADD2.F32 R14, -RZ, R8.reuse.H1_H1 ;  /* 0x30000008ff0e7230 */ /* 0x100fe40000004100 */
[----:B------:R-:W-:Y:S01]  /*7dd0*/  FMUL.FTZ R12, R13, R4 ;  /* 0x000000040d0c7220 */ /* 0x000fe20000410000 */
[----:B------:R-:W-:Y:S01]  /*7de0*/  FMUL.FTZ R5, R5, UR16 ;  /* 0x0000001005057c20 */ /* 0x000fe20008410000 */
[----:B------:R-:W-:Y:S02]  /*7df0*/  HADD2.F32 R8, -RZ, R8.H0_H0 ;  /* 0x20000008ff087230 */ /* 0x000fe40000004100 */
[----:B------:R-:W-:Y:S01]  /*7e00*/  FADD.FTZ R3, R3, -UR28 ;  /* 0x8000001c03037e21 */ /* 0x000fe20008010000 */
[----:B------:R-:W-:Y:S01]  /*7e10*/  FADD.FTZ R25, R12, R25 ;  /* 0x000000190c197221 */ /* 0x000fe20000010000 */
[----:B------:R-:W-:Y:S01]  /*7e20*/  FFMA.FTZ R22, R5, R12, R22 ;  /* 0x0000000c05167223 */ /* 0x000fe20000010016 */
[----:B------:R-:W-:-:S02]  /*7e30*/  HADD2.F32 R6, -RZ, R6.H1_H1 ;  /* 0x30000006ff067230 */ /* 0x000fc40000004100 */
[----:B------:R-:W-:Y:S01]  /*7e40*/  FMUL.FTZ R12, R11, R14 ;  /* 0x0000000e0b0c7220 */ /* 0x000fe20000410000 */
[----:B------:R-:W-:Y:S02]  /*7e50*/  HADD2.F32 R9, -RZ, R9.H1_H1 ;  /* 0x30000009ff097230 */ /* 0x000fe40000004100 */
[----:B------:R-:W-:Y:S01]  /*7e60*/  FMUL.FTZ R3, R3, UR16 ;  /* 0x0000001003037c20 */ /* 0x000fe20008410000 */
[----:B------:R-:W-:Y:S01]  /*7e70*/  FADD.FTZ R8, R8, -UR28 ;  /* 0x8000001c08087e21 */ /* 0x000fe20008010000 */
[----:B------:R-:W-:Y:S01]  /*7e80*/  FADD.FTZ R15, R15, R4 ;  /* 0x000000040f0f7221 */ /* 0x000fe20000010000 */
[----:B------:R-:W-:Y:S01]  /*7e90*/  FFMA.FTZ R17, R4, R5, R17 ;  /* 0x0000000504117223 */ /* 0x000fe20000010011 */
[--C-:B------:R-:W-:Y:S02]  /*7ea0*/  HADD2.F32 R4, -RZ, R10.reuse.H1_H1 ;  /* 0x3000000aff047230 */ /* 0x100fe40000004100 */
[----:B------:R-:W-:Y:S01]  /*7eb0*/  FADD.FTZ R16, R25, R12 ;  /* 0x0000000c19107221 */ /* 0x000fe20000010000 */
[----:B------:R-:W-:Y:S01]  /*7ec0*/  FMUL.FTZ R7, R13, R6 ;  /* 0x000000060d077220 */ /* 0x000fe20000410000 */
[----:B------:R-:W-:-:S02]  /*7ed0*/  HADD2.F32 R10, -RZ, R10.H0_H0 ;  /* 0x2000000aff0a7230 */ /* 0x000fc40000004100 */
[----:B------:R-:W-:Y:S01]  /*7ee0*/  FFMA.FTZ R21, R3, R12, R22 ;  /* 0x0000000c03157223 */ /* 0x000fe20000010016 */
[----:B------:R-:W-:Y:S01]  /*7ef0*/  FMUL.FTZ R8, R8, UR16 ;  /* 0x0000001008087c20 */ /* 0x000fe20008410000 */
[----:B------:R-:W-:Y:S01]  /*7f00*/  FADD.FTZ R9, R9, -UR28 ;  /* 0x8000001c09097e21 */ /* 0x000fe20008010000 */
[----:B------:R-:W-:Y:S02]  /*7f10*/  HADD2.F32 R12, -RZ, R87.H0_H0 ;  /* 0x20000057ff0c7230 */ /* 0x000fe40000004100 */
[----:B------:R-:W-:Y:S01]  /*7f20*/  FADD.FTZ R16, R7, R16 ;  /* 0x0000001007107221 */ /* 0x000fe20000010000 */
[----:B------:R-:W-:Y:S01]  /*7f30*/  FMUL.FTZ R5, R11, R4 ;  /* 0x000000040b057220 */ /* 0x000fe20000410000 */
[----:B------:R-:W-:Y:S01]  /*7f40*/  FFMA.FTZ R21, R8, R7, R21 ;  /* 0x0000000708157223 */ /* 0x000fe20000010015 */
[----:B------:R-:W-:Y:S01]  /*7f50*/  FMUL.FTZ R20, R9, UR16 ;  /* 0x0000001009147c20 */ /* 0x000fe20008410000 */
[----:B------:R-:W-:Y:S01]  /*7f60*/  FADD.FTZ R10, R10, -UR28 ;  /* 0x8000001c0a0a7e21 */ /* 0x000fe20008010000 */
[----:B------:R-:W-:Y:S01]  /*7f70*/  FFMA.FTZ R19, R14, R3, R19 ;  /* 0x000000030e137223 */ /* 0x000fe20000010013 */
[----:B------:R-:W-:Y:S01]  /*7f80*/  FADD.FTZ R18, R18, R14 ;  /* 0x0000000e12127221 */ /* 0x000fe20000010000 */
        /* <DEDUP_REMOVED lines=13> */
.L_x_1142:
        /* <DEDUP_REMOVED lines=11> */
[----:B------:R-:W-:Y:S01]  /*8110*/  FFMA.FTZ R26, R11, R14, R0 ;  /* 0x0000000e0b1a7223 */ /* 0x000fe20000010000 */
[----:B------:R-:W-:Y:S01]  /*8120*/  FMUL.FTZ R28, R28, UR16 ;  /* 0x000000101c1c7c20 */ /* 0x000fe20008410000 */
[----:B------:R-:W-:Y:S01]  /*8130*/  FFMA.FTZ R19, R13, R12, R2 ;  /* 0x0000000c0d137223 */ /* 0x000fe20000010002 */
[----:B------:R-:W-:Y:S01]  /*8140*/  FMUL.FTZ R25, R25, UR16 ;  /* 0x0000001019197c20 */ /* 0x000fe20008410000 */
[----:B------:R-:W-:Y:S01]  /*8150*/  FMUL.FTZ R15, R26, -1.4426950216293334961 ;  /* 0xbfb8aa3b1a0f7820 */ /* 0x000fe20000410000 */
[----:B------:R-:W-:Y:S01]  /*8160*/  FFMA.FTZ R39, R11, R28, R0 ;  /* 0x0000001c0b277223 */ /* 0x000fe20000010000 */
[----:B------:R-:W-:Y:S01]  /*8170*/  FMUL.FTZ R17, R19, -1.4426950216293334961 ;  /* 0xbfb8aa3b13117820 */ /* 0x000fe20000410000 */
[----:B------:R-:W-:Y:S01]  /*8180*/  FFMA.FTZ R23, R13, R25, R2 ;  /* 0x000000190d177223 */ /* 0x000fe20000010002 */
[----:B------:R-:W-:-:S02]  /*8190*/  HADD2.F32 R34, -RZ, R93.H1_H1 ;  /* 0x3000005dff227230 */ /* 0x000fc40000004100 */
[----:B------:R-:W-:Y:S01]  /*81a0*/  FMUL.FTZ R16, R39, -1.4426950216293334961 ;  /* 0xbfb8aa3b27107820 */ /* 0x000fe20000410000 */
[----:B------:R-:W0:Y:S01]  /*81b0*/  MUFU.EX2 R15, R15 ;  /* 0x0000000f000f7308 */ /* 0x000e220000000800 */
[----:B------:R-:W-:Y:S01]  /*81c0*/  FADD.FTZ R21, R21, -UR28 ;  /* 0x8000001c15157e21 */ /* 0x000fe20008010000 */
[----:B------:R-:W-:Y:S02]  /*81d0*/  HADD2.F32 R37, -RZ, R47.H0_H0 ;  /* 0x2000002fff257230 */ /* 0x000fe40000004100 */
[----:B------:R-:W-:Y:S02]  /*81e0*/  HADD2.F32 R36, -RZ, R92.H0_H0 ;  /* 0x2000005cff247230 */ /* 0x000fe40000004100 */
[----:B------:R-:W-:Y:S01]  /*81f0*/  FMUL.FTZ R21, R21, UR16 ;  /* 0x0000001015157c20 */ /* 0x000fe20008410000 */
[----:B------:R-:W-:Y:S01]  /*8200*/  HADD2.F32 R20, -RZ, R45.H0_H0 ;  /* 0x2000002dff147230 */ /* 0x000fe20000004100 */
[----:B------:R-:W1:Y:S01]  /*8210*/  MUFU.EX2 R17, R17 ;  /* 0x0000001100117308 */ /* 0x000e620000000800 */
[----:B------:R-:W-:-:S02]  /*8220*/  HADD2.F32 R29, -RZ, R91.H1_H1 ;  /* 0x3000005bff1d7230 */ /* 0x000fc40000004100 */
[----:B------:R-:W-:Y:S02]  /*8230*/  HADD2.F32 R53, -RZ, R87.H1_H1 ;  /* 0x30000057ff357230 */ /* 0x000fe40000004100 */
[----:B------:R-:W-:Y:S02]  /*8240*/  HADD2.F32 R45, -RZ, R86.H0_H0 ;  /* 0x20000056ff2d7230 */ /* 0x000fe40000004100 */
[--C-:B------:R-:W-:Y:S01]  /*8250*/  HADD2.F32 R51, -RZ, R84.reuse.H0_H0 ;  /* 0x20000054ff337230 */ /* 0x100fe20000004100 */
[----:B------:R-:W2:Y:S01]  /*8260*/  MUFU.EX2 R16, R16 ;  /* 0x0000001000107308 */ /* 0x000ea20000000800 */
[----:B0-----:R-:W-:Y:S01]  /*8270*/  FADD.FTZ R15, R15, 1 ;  /* 0x3f8000000f0f7421 */ /* 0x001fe20000010000 */
[----:B------:R-:W-:Y:S01]  /*8280*/  FADD.FTZ R53, R53, -UR28 ;  /* 0x8000001c35357e21 */ /* 0x000fe20008010000 */
[----:B------:R-:W-:Y:S02]  /*8290*/  HADD2.F32 R52, -RZ, R85.H1_H1 ;  /* 0x30000055ff347230 */ /* 0x000fe40000004100 */
[----:B------:R-:W-:Y:S01]  /*82a0*/  FADD.FTZ R51, R51, -UR28 ;  /* 0x8000001c33337e21 */ /* 0x000fe20008010000 */
[----:B------:R-:W-:-:S02]  /*82b0*/  HADD2.F32 R47, -RZ, R84.H1_H1 ;  /* 0x30000054ff2f7230 */ /* 0x000fc40000004100 */
[----:B------:R-:W-:Y:S01]  /*82c0*/  FMUL.FTZ R53, R53, UR16 ;  /* 0x0000001035357c20 */ /* 0x000fe20008410000 */
[----:B------:R-:W-:Y:S01]  /*82d0*/  HADD2.F32 R48, -RZ, R83.H1_H1 ;  /* 0x30000053ff307230 */ /* 0x000fe20000004100 */
[----:B------:R0:W3:Y:S01]  /*82e0*/  MUFU.RCP R35, R15 ;  /* 0x0000000f00237308 */ /* 0x0000e20000001000 */
[----:B-1----:R-:W-:Y:S01]  /*82f0*/  FADD.FTZ R17, R17, 1 ;  /* 0x3f80000011117421 */ /* 0x002fe20000010000 */
[----:B------:R-:W-:Y:S01]  /*8300*/  FFMA.FTZ R46, R11, R53, R0 ;  /* 0x000000350b2e7223 */ /* 0x000fe20000010000 */
[----:B------:R-:W-:Y:S01]  /*8310*/  FMUL.FTZ R51, R51, UR16 ;  /* 0x0000001033337c20 */ /* 0x000fe20008410000 */
[----:B------:R-:W-:Y:S01]  /*8320*/  FADD.FTZ R47, R47, -UR28 ;  /* 0x8000001c2f2f7e21 */ /* 0x000fe20008010000 */
[----:B------:R-:W-:Y:S01]  /*8330*/  FADD.FTZ R48, R48, -UR28 ;  /* 0x8000001c30307e21 */ /* 0x000fe20008010000 */
[----:B------:R-:W-:Y:S02]  /*8340*/  HADD2.F32 R50, -RZ, R85.H0_H0 ;  /* 0x20000055ff327230 */ /* 0x000fe40000004100 */
[----:B------:R-:W1:Y:S01]  /*8350*/  MUFU.RCP R17, R17 ;  /* 0x0000001100117308 */ /* 0x000e620000001000 */
[----:B0-----:R-:W-:Y:S01]  /*8360*/  FMUL.FTZ R15, R23, -1.4426950216293334961 ;  /* 0xbfb8aa3b170f7820 */ /* 0x001fe20000410000 */
[----:B--2---:R-:W-:Y:S01]  /*8370*/  FADD.FTZ R16, R16, 1 ;  /* 0x3f80000010107421 */ /* 0x004fe20000010000 */
[----:B------:R-:W-:Y:S01]  /*8380*/  FMUL.FTZ R47, R47, UR16 ;  /* 0x000000102f2f7c20 */ /* 0x000fe20008410000 */
[----:B------:R-:W-:Y:S01]  /*8390*/  FMUL.FTZ R48, R48, UR16 ;  /* 0x0000001030307c20 */ /* 0x000fe20008410000 */
[----:B------:R-:W-:-:S02]  /*83a0*/  HADD2.F32 R49, -RZ, R82.H1_H1 ;  /* 0x30000052ff317230 */ /* 0x000fc40000004100 */
[----:B------:R-:W-:Y:S01]  /*83b0*/  HADD2.F32 R57, -RZ, R72.H1_H1 ;  /* 0x30000048ff397230 */ /* 0x000fe20000004100 */
[----:B------:R-:W0:Y:S01]  /*83c0*/  MUFU.EX2 R15, R15 ;  /* 0x0000000f000f7308 */ /* 0x000e220000000800 */
[----:B---3--:R-:W-:Y:S01]  /*83d0*/  FADD.FTZ R18, -R35, 1 ;  /* 0x3f80000023127421 */ /* 0x008fe20000010100 */
[----:B------:R-:W-:Y:S01]  /*83e0*/  FMUL.FTZ R35, R20, R35 ;  /* 0x0000002314237220 */ /* 0x000fe20000410000 */
[----:B------:R-:W-:Y:S02]  /*83f0*/  HADD2.F32 R58, -RZ, R58.H0_H0 ;  /* 0x2000003aff3a7230 */ /* 0x000fe40000004100 */
[----:B------:R-:W-:Y:S01]  /*8400*/  FFMA.FTZ R26, R26, R18, 1 ;  /* 0x3f8000001a1a7423 */ /* 0x000fe20000010012 */
[----:B------:R-:W-:Y:S02]  /*8410*/  HADD2.F32 R18, -RZ, R93.H0_H0 ;  /* 0x2000005dff127230 */ /* 0x000fe40000004100 */
[----:B------:R-:W2:Y:S01]  /*8420*/  MUFU.RCP R16, R16 ;  /* 0x0000001000107308 */ /* 0x000ea20000001000 */
[----:B-1----:R-:W-:Y:S01]  /*8430*/  FMUL.FTZ R34, R34, R17 ;  /* 0x0000001122227220 */ /* 0x002fe20000410000 */
[----:B------:R-:W-:Y:S01]  /*8440*/  FADD.FTZ R17, -R17, 1 ;  /* 0x3f80000011117421 */ /* 0x000fe20000010100 */
[----:B------:R-:W-:Y:S01]  /*8450*/  FADD.FTZ R18, R18, -UR28 ;  /* 0x8000001c12127e21 */ /* 0x000fe20008010000 */
[----:B------:R-:W-:Y:S01]  /*8460*/  FMUL.FTZ R35, R35, R26 ;  /* 0x0000001a23237220 */ /* 0x000fe20000410000 */
[----:B------:R-:W3:Y:S01]  /*8470*/  LDL.LU.S16 R93, [R1+0x11c] ;  /* 0x00011c00015d7983 */ /* 0x000ee20000300600 */
[----:B------:R-:W-:Y:S01]  /*8480*/  FFMA.FTZ R19, R19, R17, 1 ;  /* 0x3f80000013137423 */ /* 0x000fe20000010011 */
[----:B------:R-:W-:Y:S01]  /*8490*/  FFMA.FTZ R17, R11, R21, R0 ;  /* 0x000000150b117223 */ /* 0x000fe20000010000 */
[----:B------:R-:W-:Y:S01]  /*84a0*/  FMUL.FTZ R18, R18, UR16 ;  /* 0x0000001012127c20 */ /* 0x000fe20008410000 */
[----:B0-----:R-:W-:Y:S01]  /*84b0*/  FADD.FTZ R15, R15, 1 ;  /* 0x3f8000000f0f7421 */ /* 0x001fe20000010000 */
[----:B------:R-:W-:-:S02]  /*84c0*/  FMUL.FTZ R34, R34, R19 ;  /* 0x0000001322227220 */ /* 0x000fc40000410000 */
[----:B------:R-:W-:-:S03]  /*84d0*/  FFMA.FTZ R20, R13, R18, R2 ;  /* 0x000000120d147223 */ /* 0x000fc60000010002 */
[----:B------:R-:W0:Y:S01]  /*84e0*/  MUFU.RCP R15, R15 ;  /* 0x0000000f000f7308 */ /* 0x000e220000001000 */
[----:B------:R-:W-:Y:S01]  /*84f0*/  FMUL.FTZ R24, R20, -1.4426950216293334961 ;  /* 0xbfb8aa3b14187820 */ /* 0x000fe20000410000 */
[----:B--2---:R-:W-:Y:S01]  /*8500*/  FMUL.FTZ R37, R37, R16 ;  /* 0x0000001025257220 */ /* 0x004fe20000410000 */
[----:B------:R-:W-:-:S04]  /*8510*/  FADD.FTZ R16, -R16, 1 ;  /* 0x3f80000010107421 */ /* 0x000fc80000010100 */
[----:B------:R-:W-:Y:S01]  /*8520*/  FFMA.FTZ R39, R39, R16, 1 ;  /* 0x3f80000027277423 */ /* 0x000fe20000010010 */
[----:B------:R-:W-:Y:S01]  /*8530*/  FMUL.FTZ R16, R17, -1.4426950216293334961 ;  /* 0xbfb8aa3b11107820 */ /* 0x000fe20000410000 */
[----:B------:R-:W1:Y:S02]  /*8540*/  MUFU.EX2 R24, R24 ;  /* 0x0000001800187308 */ /* 0x000e640000000800 */
[----:B------:R-:W-:Y:S01]  /*8550*/  FMUL.FTZ R37, R37, R39 ;  /* 0x0000002725257220 */ /* 0x000fe20000410000 */
[----:B0-----:R-:W-:-:S05]  /*8560*/  FMUL.FTZ R36, R36, R15 ;  /* 0x0000000f24247220 */ /* 0x001fca0000410000 */
[----:B------:R-:W0:Y:S01]  /*8570*/  MUFU.EX2 R16, R16 ;  /* 0x0000001000107308 */ /* 0x000e220000000800 */
[----:B------:R-:W-:-:S04]  /*8580*/  FADD.FTZ R15, -R15, 1 ;  /* 0x3f8000000f0f7421 */ /* 0x000fc80000010100 */
[----:B------:R-:W-:Y:S01]  /*8590*/  FFMA.FTZ R23, R23, R15, 1 ;  /* 0x3f80000017177423 */ /* 0x000fe2000001000f */
[----:B------:R-:W-:Y:S02]  /*85a0*/  HADD2.F32 R15, -RZ, R92.H1_H1 ;  /* 0x3000005cff0f7230 */ /* 0x000fe40000004100 */
[----:B-1----:R-:W-:Y:S01]  /*85b0*/  FADD.FTZ R24, R24, 1 ;  /* 0x3f80000018187421 */ /* 0x002fe20000010000 */
[----:B------:R-:W-:Y:S01]  /*85c0*/  FMUL.FTZ R36, R36, R23 ;  /* 0x0000001724247220 */ /* 0x000fe20000410000 */
[----:B------:R-:W-:Y:S02]  /*85d0*/  HADD2.F32 R60, -RZ, R71.H0_H0 ;  /* 0x20000047ff3c7230 */ /* 0x000fe40000004100 */
[----:B------:R-:W-:Y:S01]  /*85e0*/  FADD.FTZ R15, R15, -UR28 ;  /* 0x8000001c0f0f7e21 */ /* 0x000fe20008010000 */
[----:B------:R-:W-:Y:S01]  /*85f0*/  HADD2.F32 R61, -RZ, R61.H0_H0 ;  /* 0x2000003dff3d7230 */ /* 0x000fe20000004100 */
[----:B------:R-:W2:Y:S01]  /*8600*/  LDL.LU.S16 R92, [R1+0x11a] ;  /* 0x00011a00015c7983 */ /* 0x000ea20000300600 */
[----:B------:R-:W-:Y:S01]  /*8610*/  MUFU.RCP R24, R24 ;  /* 0x0000001800187308 */ /* 0x000fe20000001000 */
[----:B------:R-:W-:Y:S01]  /*8620*/  FMUL.FTZ R15, R15, UR16 ;  /* 0x000000100f0f7c20 */ /* 0x000fe20008410000 */
[----:B0-----:R-:W-:-:S03]  /*8630*/  FADD.FTZ R16, R16, 1 ;  /* 0x3f80000010107421 */ /* 0x001fc60000010000 */
[----:B------:R-:W-:-:S03]  /*8640*/  FFMA.FTZ R22, R11, R15, R0 ;  /* 0x0000000f0b167223 */ /* 0x000fc60000010000 */
[----:B------:R0:W1:Y:S02]  /*8650*/  MUFU.RCP R27, R16 ;  /* 0x00000010001b7308 */ /* 0x0000640000001000 */
[----:B0-----:R-:W-:-:S06]  /*8660*/  FMUL.FTZ R16, R22, -1.4426950216293334961 ;  /* 0xbfb8aa3b16107820 */ /* 0x001fcc0000410000 */
[----:B------:R-:W0:Y:S01]  /*8670*/  MUFU.EX2 R16, R16 ;  /* 0x0000001000107308 */ /* 0x000e220000000800 */
[----:B-1----:R-:W-:Y:S01]  /*8680*/  FMUL.FTZ R29, R29, R27 ;  /* 0x0000001b1d1d7220 */ /* 0x002fe20000410000 */
[----:B------:R-:W-:-:S04]  /*8690*/  FADD.FTZ R27, -R27, 1 ;  /* 0x3f8000001b1b7421 */ /* 0x000fc80000010100 */
[----:B------:R-:W-:Y:S01]  /*86a0*/  FFMA.FTZ R17, R17, R27, 1 ;  /* 0x3f80000011117423 */ /* 0x000fe2000001001b */
[--C-:B------:R-:W-:Y:S02]  /*86b0*/  HADD2.F32 R27, -RZ, R90.reuse.H1_H1 ;  /* 0x3000005aff1b7230 */ /* 0x100fe40000004100 */
[----:B------:R-:W-:Y:S02]  /*86c0*/  HADD2.F32 R90, -RZ, R90.H0_H0 ;  /* 0x2000005aff5a7230 */ /* 0x000fe40000004100 */
[----:B------:R-:W-:Y:S01]  /*86d0*/  FMUL.FTZ R29, R29, R17 ;  /* 0x000000111d1d7220 */ /* 0x000fe20000410000 */
[----:B------:R-:W-:Y:S01]  /*86e0*/  FMUL.FTZ R27, R27, R24 ;  /* 0x000000181b1b7220 */ /* 0x000fe20000410000 */
[----:B------:R-:W-:Y:S01]  /*86f0*/  FADD.FTZ R24, -R24, 1 ;  /* 0x3f80000018187421 */ /* 0x000fe20000010100 */
[----:B------:R-:W-:Y:S01]  /*8700*/  FADD.FTZ R90, R90, -UR28 ;  /* 0x8000001c5a5a7e21 */ /* 0x000fe20008010000 */
[----:B0-----:R-:W-:Y:S02]  /*8710*/  FADD.FTZ R16, R16, 1 ;  /* 0x3f80000010107421 */ /* 0x001fe40000010000 */
[----:B------:R-:W-:Y:S01]  /*8720*/  FFMA.FTZ R20, R20, R24, 1 ;  /* 0x3f80000014147423 */ /* 0x000fe20000010018 */
[----:B------:R-:W-:-:S02]  /*8730*/  HADD2.F32 R24, -RZ, R91.H0_H0 ;  /* 0x2000005bff187230 */ /* 0x000fc40000004100 */
[----:B------:R-:W-:Y:S01]  /*8740*/  FADD.FTZ R60, R60, -UR28 ;  /* 0x8000001c3c3c7e21 */ /* 0x000fe20008010000 */
[----:B------:R-:W4:Y:S01]  /*8750*/  LDL.S16 R91, [R1+0x12a] ;  /* 0x00012a00015b7983 */ /* 0x000f220000100600 */
[----:B------:R-:W-:Y:S01]  /*8760*/  FMUL.FTZ R27, R27, R20 ;  /* 0x000000141b1b7220 */ /* 0x000fe20000410000 */
[----:B------:R-:W0:Y:S02]  /*8770*/  MUFU.RCP R16, R16 ;  /* 0x0000001000107308 */ /* 0x000e240000001000 */
[----:B0-----:R-:W-:Y:S01]  /*8780*/  FMUL.FTZ R24, R24, R16 ;  /* 0x0000001018187220 */ /* 0x001fe20000410000 */
[----:B------:R-:W-:-:S04]  /*8790*/  FADD.FTZ R16, -R16, 1 ;  /* 0x3f80000010107421 */ /* 0x000fc80000010100 */
[----:B------:R-:W-:Y:S01]  /*87a0*/  FFMA.FTZ R22, R22, R16, 1 ;  /* 0x3f80000016167423 */ /* 0x000fe20000010010 */
[----:B------:R-:W-:Y:S01]  /*87b0*/  FMUL.FTZ R16, R90, UR16 ;  /* 0x000000105a107c20 */ /* 0x000fe20008410000 */
[----:B------:R-:W-:Y:S01]  /*87c0*/  HADD2.F32 R63, -RZ, R63.H0_H0 ;  /* 0x2000003fff3f7230 */ /* 0x000fe20000004100 */
[----:B------:R-:W4:Y:S01]  /*87d0*/  LDL.LU.S16 R90, [R1+0x13c] ;  /* 0x00013c00015a7983 */ /* 0x000f220000300600 */
[----:B------:R-:W-:Y:S01]  /*87e0*/  FMUL.FTZ R24, R24, R22 ;  /* 0x0000001618187220 */ /* 0x000fe20000410000 */
        /* <DEDUP_REMOVED lines=9> */
[----:B------:R-:W-:-:S03]  /*8880*/  HADD2.F32 R40, -RZ, R89.H0_H0 ;  /* 0x20000059ff287230 */ /* 0x000fc60000004100 */
[----:B------:R-:W-:Y:S01]  /*8890*/  FMUL.FTZ R20, R26, R38 ;  /* 0x000000261a147220 */ /* 0x000fe20000410000 */
[----:B------:R-:W-:Y:S01]  /*88a0*/  FMUL.FTZ R38, R11, R35 ;  /* 0x000000230b267220 */ /* 0x000fe20000410000 */
        /* <DEDUP_REMOVED lines=32> */
[----:B------:R-:W-:Y:S01]  /*8ab0*/  FMUL.FTZ R17, R39, R40 ;  /* 0x0000002827117220 */ /* 0x000fe20000410000 */
[----:B------:R-:W-:Y:S01]  /*8ac0*/  FFMA.FTZ R39, R14, R38, RZ ;  /* 0x000000260e277223 */ /* 0x000fe200000100ff */
[----:B------:R-:W-:Y:S01]  /*8ad0*/  FADD.FTZ R38, RZ, R38 ;  /* 0x00000026ff267221 */ /* 0x000fe20000010000 */
[----:B------:R-:W-:Y:S01]  /*8ae0*/  FMUL.FTZ R40, R13, R34 ;  /* 0x000000220d287220 */ /* 0x000fe20000410000 */
[----:B------:R-:W-:Y:S01]  /*8af0*/  FMUL.FTZ R26, R45, R46 ;  /* 0x0000002e2d1a7220 */ /* 0x000fe20000410000 */
[----:B------:R-:W-:Y:S02]  /*8b00*/  HADD2.F32 R46, -RZ, R82.H0_H0 ;  /* 0x20000052ff2e7230 */ /* 0x000fe40000004100 */
[----:B------:R-:W-:Y:S01]  /*8b10*/  FMUL.FTZ R59, R11, R17 ;  /* 0x000000110b3b7220 */ /* 0x000fe20000410000 */
[----:B------:R-:W-:Y:S01]  /*8b20*/  FFMA.FTZ R39, R12, R40, R39 ;  /* 0x000000280c277223 */ /* 0x000fe20000010027 */
[----:B------:R-:W-:Y:S01]  /*8b30*/  FADD.FTZ R38, R40, R38 ;  /* 0x0000002628267221 */ /* 0x000fe20000010000 */
[----:B------:R-:W-:Y:S01]  /*8b40*/  FFMA.FTZ R40, R13, R51, R2 ;  /* 0x000000330d287223 */ /* 0x000fe20000010002 */
[----:B------:R-:W-:-:S03]  /*8b50*/  HADD2.F32 R45, -RZ, R81.H0_H0 ;  /* 0x20000051ff2d7230 */ /* 0x000fc60000004100 */
[----:B------:R-:W-:-:S06]  /*8b60*/  FMUL.FTZ R41, R40, -1.4426950216293334961 ;  /* 0xbfb8aa3b28297820 */ /* 0x000fcc0000410000 */
        /* <DEDUP_REMOVED lines=11> */
[C---:B------:R-:W-:Y:S01]  /*8c20*/  FMUL.FTZ R37, R11.reuse, R37 ;  /* 0x000000250b257220 */ /* 0x040fe20000410000 */
[----:B------:R-:W-:Y:S02]  /*8c30*/  HADD2.F32 R41, -RZ, R79.H0_H0 ;  /* 0x2000004fff297230 */ /* 0x000fe40000004100 */
[----:B------:R-:W-:Y:S01]  /*8c40*/  FADD.FTZ R14, R14, R29 ;  /* 0x0000001d0e0e7221 */ /* 0x000fe20000010000 */
[----:B------:R-:W-:Y:S01]  /*8c50*/  FFMA.FTZ R28, R28, R37, R39 ;  /* 0x000000251c1c7223 */ /* 0x000fe20000010027 */
[----:B------:R-:W-:Y:S01]  /*8c60*/  FFMA.FTZ R39, R11, R47, R0 ;  /* 0x0000002f0b277223 */ /* 0x000fe20000010000 */
[----:B------:R-:W-:Y:S01]  /*8c70*/  FADD.FTZ R38, R38, R37 ;  /* 0x0000002526267221 */ /* 0x000fe20000010000 */
[----:B------:R-:W-:Y:S01]  /*8c80*/  FFMA.FTZ R37, R13, R48, R2 ;  /* 0x000000300d257223 */ /* 0x000fe20000010002 */
[----:B------:R-:W-:Y:S01]  /*8c90*/  FADD.FTZ R54, R14, R24 ;  /* 0x000000180e367221 */ /* 0x000fe20000010000 */
[----:B------:R-:W-:-:S03]  /*8ca0*/  FMUL.FTZ R40, R39, -1.4426950216293334961 ;  /* 0xbfb8aa3b27287820 */ /* 0x000fc60000410000 */
[----:B------:R-:W-:-:S03]  /*8cb0*/  FADD.FTZ R54, R54, R17 ;  /* 0x0000001136367221 */ /* 0x000fc60000010000 */
        /* <DEDUP_REMOVED lines=16> */
[----:B------:R-:W-:Y:S01]  /*8dc0*/  FADD.FTZ R12, RZ, R34 ;  /* 0x00000022ff0c7221 */ /* 0x000fe20000010000 */
[-C--:B------:R-:W-:Y:S01]  /*8dd0*/  FMUL.FTZ R34, R13, R36.reuse ;  /* 0x000000240d227220 */ /* 0x080fe20000410000 */
[----:B------:R-:W-:Y:S01]  /*8de0*/  FMUL.FTZ R49, R49, R39 ;  /* 0x0000002731317220 */ /* 0x000fe20000410000 */
[----:B------:R-:W-:Y:S02]  /*8df0*/  HADD2.F32 R39, -RZ, R83.H0_H0 ;  /* 0x20000053ff277230 */ /* 0x000fe40000004100 */
[C---:B------:R-:W-:Y:S01]  /*8e00*/  FFMA.FTZ R37, R25.reuse, R36, R37 ;  /* 0x0000002419257223 */ /* 0x040fe20000010025 */
[----:B------:R-:W-:Y:S01]  /*8e10*/  FFMA.FTZ R28, R25, R34, R28 ;  /* 0x00000022191c7223 */ /* 0x000fe2000001001c */
[----:B------:R-:W-:Y:S01]  /*8e20*/  FADD.FTZ R12, R12, R36 ;  /* 0x000000240c0c7221 */ /* 0x000fe20000010000 */
[----:B------:R-:W-:Y:S01]  /*8e30*/  FADD.FTZ R38, R34, R38 ;  /* 0x0000002622267221 */ /* 0x000fe20000010000 */
[----:B------:R-:W-:-:S02]  /*8e40*/  FADD.FTZ R39, R39, -UR28 ;  /* 0x8000001c27277e21 */ /* 0x000fc40008010000 */
        /* <DEDUP_REMOVED lines=22> */
[-C--:B------:R-:W-:Y:S01]  /*8fb0*/  FFMA.FTZ R25, R21, R29.reuse, R35 ;  /* 0x0000001d15197223 */ /* 0x080fe20000010023 */
[----:B------:R-:W-:Y:S02]  /*8fc0*/  FMUL.FTZ R29, R11, R29 ;  /* 0x0000001d0b1d7220 */ /* 0x000fe40000410000 */
[----:B------:R-:W-:Y:S01]  /*8fd0*/  FMUL.FTZ R45, R45, R34 ;  /* 0x000000222d2d7220 */ /* 0x000fe20000410000 */
[----:B------:R-:W-:Y:S02]  /*8fe0*/  HADD2.F32 R34, -RZ, R80.H1_H1 ;  /* 0x30000050ff227230 */ /* 0x000fe40000004100 */
[----:B------:R-:W-:Y:S01]  /*8ff0*/  FFMA.FTZ R28, R21, R29, R28 ;  /* 0x0000001d151c7223 */ /* 0x000fe2000001001c */
[----:B------:R-:W-:Y:S01]  /*9000*/  FADD.FTZ R38, R38, R29 ;  /* 0x0000001d26267221 */ /* 0x000fe20000010000 */
[-C--:B------:R-:W-:Y:S01]  /*9010*/  FFMA.FTZ R25, R15, R24.reuse, R25 ;  /* 0x000000180f197223 */ /* 0x080fe20000010019 */
[----:B------:R-:W-:Y:S01]  /*9020*/  FMUL.FTZ R24, R11, R24 ;  /* 0x000000180b187220 */ /* 0x000fe20000410000 */
        /* <DEDUP_REMOVED lines=22> */
[CC--:B------:R-:W-:Y:S01]  /*9190*/  FFMA.FTZ R21, R18.reuse, R27.reuse, R37 ;  /* 0x0000001b12157223 */ /* 0x0c0fe20000010025 */
[----:B------:R-:W-:Y:S02]  /*91a0*/  FMUL.FTZ R27, R13, R27 ;  /* 0x0000001b0d1b7220 */ /* 0x000fe40000410000 */
[----:B------:R-:W-:Y:S01]  /*91b0*/  FMUL.FTZ R41, R41, R29 ;  /* 0x0000001d29297220 */ /* 0x000fe20000410000 */
[----:B------:R-:W-:Y:S02]  /*91c0*/  HADD2.F32 R29, -RZ, R78.H1_H1 ;  /* 0x3000004eff1d7230 */ /* 0x000fe40000004100 */
[----:B------:R-:W-:Y:S01]  /*91d0*/  FFMA.FTZ R18, R18, R27, R28 ;  /* 0x0000001b12127223 */ /* 0x000fe2000001001c */
[----:B------:R-:W-:Y:S01]  /*91e0*/  FADD.FTZ R55, R27, R38 ;  /* 0x000000261b377221 */ /* 0x000fe20000010000 */
[----:B------:R-:W-:Y:S02]  /*91f0*/  HADD2.F32 R38, -RZ, R75.H1_H1 ;  /* 0x3000004bff267230 */ /* 0x000fe40000004100 */
[----:B------:R-:W-:Y:S01]  /*9200*/  FADD.FTZ R29, R29, -UR28 ;  /* 0x8000001c1d1d7e21 */ /* 0x000fe20008010000 */
[----:B------:R-:W-:Y:S01]  /*9210*/  FFMA.FTZ R14, R15, R24, R18 ;  /* 0x000000180f0e7223 */ /* 0x000fe20000010012 */
        /* <DEDUP_REMOVED lines=25> */
[----:B------:R-:W-:Y:S02]  /*93b0*/  HADD2.F32 R77, -RZ, R75.H0_H0 ;  /* 0x2000004bff4d7230 */ /* 0x000fe40000004100 */
[----:B------:R-:W-:Y:S01]  /*93c0*/  FMUL.FTZ R38, R38, R37 ;  /* 0x0000002526267220 */ /* 0x000fe20000410000 */
[----:B------:R-:W-:Y:S02]  /*93d0*/  HADD2.F32 R37, -RZ, R76.H1_H1 ;  /* 0x3000004cff257230 */ /* 0x000fe40000004100 */
        /* <DEDUP_REMOVED lines=23> */
[----:B------:R-:W-:Y:S01]  /*9550*/  FMUL.FTZ R77, R77, R24 ;  /* 0x000000184d4d7220 */ /* 0x000fe20000410000 */
[----:B------:R-:W-:Y:S01]  /*9560*/  FADD.FTZ R24, R12, R20 ;  /* 0x000000140c187221 */ /* 0x000fe20000010000 */
[----:B------:R-:W-:Y:S01]  /*9570*/  FADD.FTZ R15, R15, -UR28 ;  /* 0x8000001c0f0f7e21 */ /* 0x000fe20008010000 */
[----:B------:R-:W-:Y:S01]  /*9580*/  FFMA.FTZ R20, R16, R21, R14 ;  /* 0x0000001510147223 */ /* 0x000fe2000001000e */
[----:B------:R-:W-:Y:S02]  /*9590*/  HADD2.F32 R16, -RZ, R74.H0_H0 ;  /* 0x2000004aff107230 */ /* 0x000fe40000004100 */
        /* <DEDUP_REMOVED lines=22> */
[C---:B------:R-:W-:Y:S01]  /*9700*/  FFMA.FTZ R56, R19.reuse, R17, R25 ;  /* 0x0000001113387223 */ /* 0x040fe20000010019 */
[----:B------:R-:W-:Y:S01]  /*9710*/  FFMA.FTZ R25, R19, R59, R20 ;  /* 0x0000003b13197223 */ /* 0x000fe20000010014 */
[----:B------:R-:W-:Y:S01]  /*9720*/  FADD.FTZ R59, R21, R59 ;  /* 0x0000003b153b7221 */ /* 0x000fe20000010000 */
[----:B------:R-:W-:Y:S01]  /*9730*/  FMUL.FTZ R16, R57, R16 ;  /* 0x0000001039107220 */ /* 0x000fe20000410000 */
[----:B------:R-:W-:-:S05]  /*9740*/  HADD2.F32 R57, -RZ, R73.H0_H0 ;  /* 0x20000049ff397230 */ /* 0x000fca0000004100 */
[----:B------:R-:W-:-:S04]  /*9750*/  FADD.FTZ R57, R57, -UR28 ;  /* 0x8000001c39397e21 */ /* 0x000fc80008010000 */
        /* <DEDUP_REMOVED lines=51> */
[----:B---3--:R-:W-:Y:S02]  /*9a90*/  HADD2.F32 R61, -RZ, R93.H0_H0 ;  /* 0x2000005dff3d7230 */ /* 0x008fe40000004100 */
[----:B------:R-:W3:Y:S01]  /*9aa0*/  LDL.S16 R93, [R1+0x142] ;  /* 0x00014200015d7983 */ /* 0x000ee20000100600 */
[----:B------:R-:W-:Y:S02]  /*9ab0*/  HADD2.F32 R60, -RZ, R43.H1_H1 ;  /* 0x3000002bff3c7230 */ /* 0x000fe40000004100 */
[-C--:B------:R-:W-:Y:S01]  /*9ac0*/  FMUL.FTZ R43, R11, R26.reuse ;  /* 0x0000001a0b2b7220 */ /* 0x080fe20000410000 */
[----:B------:R-:W-:Y:S01]  /*9ad0*/  FFMA.FTZ R56, R53, R26, R56 ;  /* 0x0000001a35387223 */ /* 0x000fe20000010038 */
[----:B------:R-:W-:Y:S01]  /*9ae0*/  FADD.FTZ R57, R57, R52 ;  /* 0x0000003439397221 */ /* 0x000fe20000010000 */
[-C--:B------:R-:W-:Y:S01]  /*9af0*/  FFMA.FTZ R58, R51, R52.reuse, R58 ;  /* 0x00000034333a7223 */ /* 0x080fe2000001003a */
[----:B------:R-:W-:Y:S01]  /*9b00*/  FFMA.FTZ R53, R53, R43, R55 ;  /* 0x0000002b35357223 */ /* 0x000fe20000010037 */
[----:B------:R-:W-:-:S04]  /*9b10*/  FMUL.FTZ R52, R13, R52 ;  /* 0x000000340d347220 */ /* 0x000fc80000410000 */
[----:B------:R-:W-:Y:S01]  /*9b20*/  FFMA.FTZ R53, R51, R52, R53 ;  /* 0x0000003433357223 */ /* 0x000fe20000010035 */
[----:B---3--:R-:W-:Y:S02]  /*9b30*/  HADD2.F32 R51, -RZ, R93.H0_H0 ;  /* 0x2000005dff337230 */ /* 0x008fe40000004100 */
[----:B------:R-:W3:Y:S01]  /*9b40*/  LDL.S16 R93, [R1+0x14c] ;  /* 0x00014c00015d7983 */ /* 0x000ee20000100600 */
[----:B------:R-:W-:Y:S01]  /*9b50*/  FADD.FTZ R54, R54, R26 ;  /* 0x0000001a36367221 */ /* 0x000fe20000010000 */
[----:B------:R-:W-:-:S03]  /*9b60*/  FFMA.FTZ R56, R47, R50, R56 ;  /* 0x000000322f387223 */ /* 0x000fc60000010038 */
[----:B------:R-:W-:Y:S01]  /*9b70*/  FADD.FTZ R54, R54, R50 ;  /* 0x0000003236367221 */ /* 0x000fe20000010000 */
[----:B------:R-:W-:-:S04]  /*9b80*/  FMUL.FTZ R50, R11, R50 ;  /* 0x000000320b327220 */ /* 0x000fc80000410000 */
[----:B------:R-:W-:Y:S01]  /*9b90*/  FFMA.FTZ R53, R47, R50, R53 ;  /* 0x000000322f357223 */ /* 0x000fe20000010035 */
[----:B--2---:R-:W-:Y:S02]  /*9ba0*/  HADD2.F32 R73, -RZ, R92.H0_H0 ;  /* 0x2000005cff497230 */ /* 0x004fe40000004100 */
[----:B------:R-:W2:Y:S01]  /*9bb0*/  LDL.LU.S16 R92, [R1+0x126] ;  /* 0x00012600015c7983 */ /* 0x000ea20000300600 */
[----:B------:R-:W-:-:S05]  /*9bc0*/  HADD2.F32 R74, -RZ, R42.H0_H0 ;  /* 0x2000002aff4a7230 */ /* 0x000fca0000004100 */
        /* <DEDUP_REMOVED lines=9> */
[----:B------:R-:W3:Y:S01]  /*9c60*/  LDL.S16 R93, [R1+0x14a] ;  /* 0x00014a00015d7983 */ /* 0x000ee20000100600 */
[----:B------:R-:W-:Y:S01]  /*9c70*/  FADD.FTZ R73, R73, -UR28 ;  /* 0x8000001c49497e21 */ /* 0x000fe20008010000 */
[----:B0-----:R-:W-:Y:S01]  /*9c80*/  FMUL.FTZ R63, R63, R43 ;  /* 0x0000002b3f3f7220 */ /* 0x001fe20000410000 */
[----:B------:R-:W-:Y:S02]  /*9c90*/  FADD.FTZ R43, -R43, 1 ;  /* 0x3f8000002b2b7421 */ /* 0x000fe40000010100 */
[----:B------:R-:W-:Y:S02]  /*9ca0*/  FMUL.FTZ R73, R73, UR16 ;  /* 0x0000001049497c20 */ /* 0x000fe40008410000 */
[----:B------:R-:W-:-:S02]  /*9cb0*/  FFMA.FTZ R43, R42, R43, 1 ;  /* 0x3f8000002a2b7423 */ /* 0x000fc4000001002b */
[----:B------:R-:W-:Y:S02]  /*9cc0*/  FFMA.FTZ R42, R11, R73, R0 ;  /* 0x000000490b2a7223 */ /* 0x000fe40000010000 */
[----:B------:R-:W-:Y:S02]  /*9cd0*/  FMUL.FTZ R63, R63, R43 ;  /* 0x0000002b3f3f7220 */ /* 0x000fe40000410000 */
[----:B------:R-:W-:-:S06]  /*9ce0*/  FMUL.FTZ R43, R42, -1.4426950216293334961 ;  /* 0xbfb8aa3b2a2b7820 */ /* 0x000fcc0000410000 */
[----:B------:R-:W0:Y:S01]  /*9cf0*/  MUFU.EX2 R43, R43 ;  /* 0x0000002b002b7308 */ /* 0x000e220000000800 */
[----:B----4-:R-:W-:Y:S02]  /*9d00*/  HADD2.F32 R72, -RZ, R91.H0_H0 ;  /* 0x2000005bff487230 */ /* 0x010fe40000004100 */
[----:B------:R-:W4:Y:S01]  /*9d10*/  LDL.LU.S16 R91, [R1+0x140] ;  /* 0x00014000015b7983 */ /* 0x000f220000300600 */
[----:B------:R-:W-:Y:S01]  /*9d20*/  FADD.FTZ R57, R57, R49 ;  /* 0x0000003139397221 */ /* 0x000fe20000010000 */
[-C--:B------:R-:W-:Y:S01]  /*9d30*/  FFMA.FTZ R58, R48, R49.reuse, R58 ;  /* 0x00000031303a7223 */ /* 0x080fe2000001003a */
[----:B------:R-:W-:Y:S01]  /*9d40*/  FMUL.FTZ R49, R13, R49 ;  /* 0x000000310d317220 */ /* 0x000fe20000410000 */
[----:B0-----:R-:W-:-:S06]  /*9d50*/  FADD.FTZ R43, R43, 1 ;  /* 0x3f8000002b2b7421 */ /* 0x001fcc0000010000 */
[----:B------:R-:W0:Y:S01]  /*9d60*/  MUFU.RCP R43, R43 ;  /* 0x0000002b002b7308 */ /* 0x000e220000001000 */
[----:B------:R-:W-:Y:S01]  /*9d70*/  FFMA.FTZ R53, R48, R49, R53 ;  /* 0x0000003130357223 */ /* 0x000fe20000010035 */
        /* <DEDUP_REMOVED lines=10> */
[----:B--2---:R-:W-:Y:S02]  /*9e20*/  HADD2.F32 R71, -RZ, R92.H0_H0 ;  /* 0x2000005cff477230 */ /* 0x004fe40000004100 */
[----:B------:R-:W-:Y:S01]  /*9e30*/  HADD2.F32 R69, -RZ, R69.H0_H0 ;  /* 0x20000045ff457230 */ /* 0x000fe20000004100 */
        /* <DEDUP_REMOVED lines=18> */
[----:B------:R-:W-:Y:S01]  /*9f60*/  FADD.FTZ R43, -R43, 1 ;  /* 0x3f8000002b2b7421 */ /* 0x000fe20000010100 */
[----:B---3--:R-:W-:Y:S02]  /*9f70*/  HADD2.F32 R48, -RZ, R93.H0_H0 ;  /* 0x2000005dff307230 */ /* 0x008fe40000004100 */
[----:B------:R-:W3:Y:S01]  /*9f80*/  LDL.S16 R93, [R1+0x154] ;  /* 0x00015400015d7983 */ /* 0x000ee20000100600 */
[----:B------:R-:W-:Y:S01]  /*9f90*/  FFMA.FTZ R43, R42, R43, 1 ;  /* 0x3f8000002a2b7423 */ /* 0x000fe2000001002b */
[----:B------:R-:W-:-:S03]  /*9fa0*/  FFMA.FTZ R42, R13, R69, R2 ;  /* 0x000000450d2a7223 */ /* 0x000fc60000010002 */
[----:B------:R-:W-:Y:S01]  /*9fb0*/  FMUL.FTZ R68, R68, R43 ;  /* 0x0000002b44447220 */ /* 0x000fe20000410000 */
[----:B------:R-:W-:-:S06]  /*9fc0*/  FMUL.FTZ R43, R42, -1.4426950216293334961 ;  /* 0xbfb8aa3b2a2b7820 */ /* 0x000fcc0000410000 */
        /* <DEDUP_REMOVED lines=13> */
[----:B------:R-:W-:Y:S01]  /*a0a0*/  FADD.FTZ R60, R60, -UR28 ;  /* 0x8000001c3c3c7e21 */ /* 0x000fe20008010000 */
[----:B0-----:R-:W-:-:S06]  /*a0b0*/  FADD.FTZ R43, R43, 1 ;  /* 0x3f8000002b2b7421 */ /* 0x001fcc0000010000 */
[----:B------:R-:W0:Y:S01]  /*a0c0*/  MUFU.RCP R43, R43 ;  /* 0x0000002b002b7308 */ /* 0x000e220000001000 */
[----:B------:R-:W-:Y:S01]  /*a0d0*/  FMUL.FTZ R26, R60, UR16 ;  /* 0x000000103c1a7c20 */ /* 0x000fe20008410000 */
[----:B------:R-:W-:Y:S02]  /*a0e0*/  HADD2.F32 R66, -RZ, R66.H0_H0 ;  /* 0x20000042ff427230 */ /* 0x000fe40000004100 */
[----:B------:R-:W-:Y:S02]  /*a0f0*/  HADD2.F32 R65, -RZ, R65.H0_H0 ;  /* 0x20000041ff417230 */ /* 0x000fe40000004100 */
[----:B------:R-:W-:Y:S01]  /*a100*/  FFMA.FTZ R55, R11, R26, R0 ;  /* 0x0000001a0b377223 */ /* 0x000fe20000010000 */
[----:B------:R-:W-:-:S03]  /*a110*/  FADD.FTZ R66, R66, -UR28 ;  /* 0x8000001c42427e21 */ /* 0x000fc60008010000 */
[----:B------:R-:W-:Y:S01]  /*a120*/  FMUL.FTZ R60, R55, -1.4426950216293334961 ;  /* 0xbfb8aa3b373c7820 */ /* 0x000fe20000410000 */
[----:B------:R-:W-:Y:S01]  /*a130*/  FMUL.FTZ R66, R66, UR16 ;  /* 0x0000001042427c20 */ /* 0x000fe20008410000 */
[----:B0-----:R-:W-:Y:S01]  /*a140*/  FMUL.FTZ R65, R65, R43 ;  /* 0x0000002b41417220 */ /* 0x001fe20000410000 */
[----:B------:R-:W-:-:S03]  /*a150*/  FADD.FTZ R43, -R43, 1 ;  /* 0x3f8000002b2b7421 */ /* 0x000fc60000010100 */
[----:B------:R-:W0:Y:S01]  /*a160*/  MUFU.EX2 R60, R60 ;  /* 0x0000003c003c7308 */ /* 0x000e220000000800 */
[----:B------:R-:W-:Y:S01]  /*a170*/  FFMA.FTZ R43, R42, R43, 1 ;  /* 0x3f8000002a2b7423 */ /* 0x000fe2000001002b */
[----:B------:R-:W-:-:S03]  /*a180*/  FFMA.FTZ R42, R13, R66, R2 ;  /* 0x000000420d2a7223 */ /* 0x000fc60000010002 */
[----:B------:R-:W-:Y:S01]  /*a190*/  FMUL.FTZ R65, R65, R43 ;  /* 0x0000002b41417220 */ /* 0x000fe20000410000 */
[----:B------:R-:W-:-:S06]  /*a1a0*/  FMUL.FTZ R43, R42, -1.4426950216293334961 ;  /* 0xbfb8aa3b2a2b7820 */ /* 0x000fcc0000410000 */
        /* <DEDUP_REMOVED lines=8> */
[----:B----4-:R-:W-:Y:S02]  /*a230*/  HADD2.F32 R60, -RZ, R91.H0_H0 ;  /* 0x2000005bff3c7230 */ /* 0x010fe40000004100 */
[----:B------:R-:W4:Y:S01]  /*a240*/  LDL.LU.S16 R91, [R1+0x148] ;  /* 0x00014800015b7983 */ /* 0x000f220000300600 */
[----:B------:R-:W-:Y:S01]  /*a250*/  FADD.FTZ R59, R52, R59 ;  /* 0x0000003b343b7221 */ /* 0x000fe20000010000 */
[----:B-1----:R-:W-:Y:S01]  /*a260*/  FMUL.FTZ R48, R48, R43 ;  /* 0x0000002b30307220 */ /* 0x002fe20000410000 */
[----:B------:R-:W-:Y:S02]  /*a270*/  FADD.FTZ R43, -R43, 1 ;  /* 0x3f8000002b2b7421 */ /* 0x000fe40000010100 */
[----:B------:R-:W-:Y:S01]  /*a280*/  FADD.FTZ R59, R59, R50 ;  /* 0x000000323b3b7221 */ /* 0x000fe20000010000 */
[----:B------:R-:W-:Y:S01]  /*a290*/  FADD.FTZ R54, R54, R46 ;  /* 0x0000002e36367221 */ /* 0x000fe20000010000 */
[-C--:B------:R-:W-:Y:S01]  /*a2a0*/  FFMA.FTZ R56, R39, R46.reuse, R56 ;  /* 0x0000002e27387223 */ /* 0x080fe20000010038 */
[----:B------:R-:W-:Y:S01]  /*a2b0*/  FFMA.FTZ R43, R42, R43, 1 ;  /* 0x3f8000002a2b7423 */ /* 0x000fe2000001002b */
[----:B------:R-:W-:Y:S01]  /*a2c0*/  FADD.FTZ R59, R49, R59 ;  /* 0x0000003b313b7221 */ /* 0x000fe20000010000 */
[----:B------:R-:W-:-:S02]  /*a2d0*/  FMUL.FTZ R46, R11, R46 ;  /* 0x0000002e0b2e7220 */ /* 0x000fc40000410000 */
[----:B------:R-:W-:Y:S02]  /*a2e0*/  FMUL.FTZ R43, R48, R43 ;  /* 0x0000002b302b7220 */ /* 0x000fe40000410000 */
[----:B------:R-:W-:Y:S01]  /*a2f0*/  FFMA.FTZ R53, R39, R46, R53 ;  /* 0x0000002e27357223 */ /* 0x000fe20000010035 */
[----:B------:R-:W-:Y:S01]  /*a300*/  FADD.FTZ R48, R59, R46 ;  /* 0x0000002e3b307221 */ /* 0x000fe20000010000 */
[----:B------:R-:W-:-:S05]  /*a310*/  HADD2.F32 R64, -RZ, R64.H0_H0 ;  /* 0x20000040ff407230 */ /* 0x000fca0000004100 */
[----:B------:R-:W-:-:S04]  /*a320*/  FADD.FTZ R64, R64, -UR28 ;  /* 0x8000001c40407e21 */ /* 0x000fc80008010000 */
[----:B------:R-:W-:Y:S01]  /*a330*/  FMUL.FTZ R64, R64, UR16 ;  /* 0x0000001040407c20 */ /* 0x000fe20008410000 */
[----:B---3--:R-:W-:Y:S02]  /*a340*/  HADD2.F32 R46, -RZ, R93.H0_H0 ;  /* 0x2000005dff2e7230 */ /* 0x008fe40000004100 */
[----:B------:R-:W3:Y:S01]  /*a350*/  LDL.S16 R93, [R1+0x15c] ;  /* 0x00015c00015d7983 */ /* 0x000ee20000100600 */
[----:B------:R-:W-:-:S04]  /*a360*/  FFMA.FTZ R39, R11, R64, R0 ;  /* 0x000000400b277223 */ /* 0x000fc80000010000 */
[----:B------:R-:W-:-:S06]  /*a370*/  FMUL.FTZ R42, R39, -1.4426950216293334961 ;  /* 0xbfb8aa3b272a7820 */ /* 0x000fcc0000410000 */
[----:B------:R-:W0:Y:S01]  /*a380*/  MUFU.EX2 R42, R42 ;  /* 0x0000002a002a7308 */ /* 0x000e220000000800 */
[----:B------:R-:W-:Y:S01]  /*a390*/  FMUL.FTZ R55, R61, R55 ;  /* 0x000000373d377220 */ /* 0x000fe20000410000 */
        /* <DEDUP_REMOVED lines=16> */
[----:B------:R-:W2:Y:S03]  /*a4a0*/  LDL.LU.S16 R90, [R1+0x144] ;  /* 0x00014400015a7983 */ /* 0x000ea60000300600 */
[----:B------:R-:W-:Y:S01]  /*a4b0*/  FADD.FTZ R59, R59, -UR28 ;  /* 0x8000001c3b3b7e21 */ /* 0x000fe20008010000 */
        /* <DEDUP_REMOVED lines=18> */
[----:B------:R-:W-:-:S04]  /*a5e0*/  FFMA.FTZ R49, R36, R49, 1 ;  /* 0x3f80000024317423 */ /* 0x000fc80000010031 */
[----:B------:R-:W-:Y:S01]  /*a5f0*/  FMUL.FTZ R57, R57, R49 ;  /* 0x0000003139397220 */ /* 0x000fe20000410000 */
[----:B------:R-:W-:Y:S01]  /*a600*/  FADD.FTZ R49, R45, R48 ;  /* 0x000000302d317221 */ /* 0x000fe20000010000 */
[----:B---3--:R-:W-:Y:S02]  /*a610*/  HADD2.F32 R48, -RZ, R93.H0_H0 ;  /* 0x2000005dff307230 */ /* 0x008fe40000004100 */
[----:B------:R-:W3:Y:S01]  /*a620*/  LDL.LU.S16 R93, [R1+0x15e] ;  /* 0x00015e00015d7983 */ /* 0x000ee20000300600 */
[----:B--2---:R-:W-:-:S03]  /*a630*/  HADD2.F32 R58, -RZ, R92.H0_H0 ;  /* 0x2000005cff3a7230 */ /* 0x004fc60000004100 */
[----:B------:R-:W2:Y:S02]  /*a640*/  LDL.LU.S16 R92, [R1+0x150] ;  /* 0x00015000015c7983 */ /* 0x000ea40000300600 */
        /* <DEDUP_REMOVED lines=11> */
[----:B------:R-:W-:Y:S02]  /*a700*/  HADD2.F32 R50, -RZ, R90.H0_H0 ;  /* 0x2000005aff327230 */ /* 0x000fe40000004100 */
[----:B------:R-:W2:Y:S01]  /*a710*/  LDL.LU.S16 R90, [R1+0x14e] ;  /* 0x00014e00015a7983 */ /* 0x000ea20000300600 */
[----:B------:R-:W-:Y:S02]  /*a720*/  FMUL.FTZ R36, R48, R36 ;  /* 0x0000002430247220 */ /* 0x000fe40000410000 */
[----:B------:R-:W-:Y:S01]  /*a730*/  FADD.FTZ R50, R50, -UR28 ;  /* 0x8000001c32327e21 */ /* 0x000fe20008010000 */
[C---:B------:R-:W-:Y:S01]  /*a740*/  FFMA.FTZ R48, R35.reuse, R44, R56 ;  /* 0x0000002c23307223 */ /* 0x040fe20000010038 */
[----:B------:R-:W-:Y:S02]  /*a750*/  FADD.FTZ R45, R54, R44 ;  /* 0x0000002c362d7221 */ /* 0x000fe40000010000 */
        /* <DEDUP_REMOVED lines=13> */
[----:B---3--:R-:W-:Y:S02]  /*a830*/  HADD2.F32 R50, -RZ, R93.H0_H0 ;  /* 0x2000005dff327230 */ /* 0x008fe40000004100 */
[----:B------:R-:W3:Y:S01]  /*a840*/  LDL.S16 R93, [R1+0x162] ;  /* 0x00016200015d7983 */ /* 0x000ee20000100600 */
[----:B--2---:R-:W-:-:S03]  /*a850*/  HADD2.F32 R54, -RZ, R92.H0_H0 ;  /* 0x2000005cff367230 */ /* 0x004fc60000004100 */
[----:B------:R-:W2:Y:S02]  /*a860*/  LDL.LU.S16 R92, [R1+0x158] ;  /* 0x00015800015c7983 */ /* 0x000ea40000300600 */
[----:B------:R-:W-:-:S04]  /*a870*/  FADD.FTZ R54, R54, -UR28 ;  /* 0x8000001c36367e21 */ /* 0x000fc80008010000 */
[----:B------:R-:W-:Y:S01]  /*a880*/  FMUL.FTZ R54, R54, UR16 ;  /* 0x0000001036367c20 */ /* 0x000fe20008410000 */
[----:B------:R-:W-:-:S03]  /*a890*/  FADD.FTZ R76, R49, R76 ;  /* 0x0000004c314c7221 */ /* 0x000fc60000010000 */
[----:B------:R-:W-:Y:S01]  /*a8a0*/  FFMA.FTZ R35, R13, R54, R2 ;  /* 0x000000360d237223 */ /* 0x000fe20000010002 */
[----:B------:R-:W-:Y:S01]  /*a8b0*/  FADD.FTZ R42, R42, R41 ;  /* 0x000000292a2a7221 */ /* 0x000fe20000010000 */
[-C--:B------:R-:W-:Y:S02]  /*a8c0*/  FFMA.FTZ R75, R34, R41.reuse, R46 ;  /* 0x00000029224b7223 */ /* 0x080fe4000001002e */
[----:B------:R-:W-:Y:S01]  /*a8d0*/  FMUL.FTZ R49, R35, -1.4426950216293334961 ;  /* 0xbfb8aa3b23317820 */ /* 0x000fe20000410000 */
[----:B------:R-:W-:-:S04]  /*a8e0*/  FMUL.FTZ R41, R13, R41 ;  /* 0x000000290d297220 */ /* 0x000fc80000410000 */
[----:B------:R-:W-:Y:S01]  /*a8f0*/  FFMA.FTZ R44, R34, R41, R44 ;  /* 0x00000029222c7223 */ /* 0x000fe2000001002c */
[----:B------:R-:W0:Y:S02]  /*a900*/  MUFU.EX2 R49, R49 ;  /* 0x0000003100317308 */ /* 0x000e240000000800 */
[----:B0-----:R-:W-:Y:S01]  /*a910*/  FADD.FTZ R49, R49, 1 ;  /* 0x3f80000031317421 */ /* 0x001fe20000010000 */
[----:B------:R-:W-:Y:S02]  /*a920*/  HADD2.F32 R52, -RZ, R90.H0_H0 ;  /* 0x2000005aff347230 */ /* 0x000fe40000004100 */
[----:B------:R-:W2:Y:S03]  /*a930*/  LDL.LU.S16 R90, [R1+0x156] ;  /* 0x00015600015a7983 */ /* 0x000ea60000300600 */
[----:B------:R-:W-:-:S04]  /*a940*/  FADD.FTZ R52, R52, -UR28 ;  /* 0x8000001c34347e21 */ /* 0x000fc80008010000 */
[----:B------:R-:W-:-:S04]  /*a950*/  FMUL.FTZ R52, R52, UR16 ;  /* 0x0000001034347c20 */ /* 0x000fc80008410000 */
[----:B------:R-:W-:-:S04]  /*a960*/  FFMA.FTZ R34, R11, R52, R0 ;  /* 0x000000340b227223 */ /* 0x000fc80000010000 */
[----:B------:R-:W-:-:S06]  /*a970*/  FMUL.FTZ R46, R34, -1.4426950216293334961 ;  /* 0xbfb8aa3b222e7820 */ /* 0x000fcc0000410000 */
[----:B------:R-:W0:Y:S08]  /*a980*/  MUFU.EX2 R46, R46 ;  /* 0x0000002e002e7308 */ /* 0x000e300000000800 */
[----:B------:R-:W1:Y:S01]  /*a990*/  MUFU.RCP R49, R49 ;  /* 0x0000003100317308 */ /* 0x000e620000001000 */
[----:B0-----:R-:W-:-:S07]  /*a9a0*/  FADD.FTZ R46, R46, 1 ;  /* 0x3f8000002e2e7421 */ /* 0x001fce0000010000 */
[----:B------:R-:W0:Y:S01]  /*a9b0*/  MUFU.RCP R46, R46 ;  /* 0x0000002e002e7308 */ /* 0x000e220000001000 */
[----:B-1----:R-:W-:Y:S01]  /*a9c0*/  FMUL.FTZ R50, R50, R49 ;  /* 0x0000003132327220 */ /* 0x002fe20000410000 */
[----:B------:R-:W-:-:S04]  /*a9d0*/  FADD.FTZ R49, -R49, 1 ;  /* 0x3f80000031317421 */ /* 0x000fc80000010100 */
[----:B------:R-:W-:Y:S01]  /*a9e0*/  FFMA.FTZ R35, R35, R49, 1 ;  /* 0x3f80000023237423 */ /* 0x000fe20000010031 */
[----:B----4-:R-:W-:Y:S02]  /*a9f0*/  HADD2.F32 R49, -RZ, R91.H0_H0 ;  /* 0x2000005bff317230 */ /* 0x010fe40000004100 */
[----:B------:R-:W4:Y:S03]  /*aa00*/  LDL.S16 R91, [R1+0x168] ;  /* 0x00016800015b7983 */ /* 0x000f260000100600 */
[----:B0-----:R-:W-:Y:S01]  /*aa10*/  FMUL.FTZ R49, R49, R46 ;  /* 0x0000002e31317220 */ /* 0x001fe20000410000 */
[----:B------:R-:W-:-:S04]  /*aa20*/  FADD.FTZ R46, -R46, 1 ;  /* 0x3f8000002e2e7421 */ /* 0x000fc80000010100 */
[----:B------:R-:W-:-:S04]  /*aa30*/  FFMA.FTZ R46, R34, R46, 1 ;  /* 0x3f800000222e7423 */ /* 0x000fc8000001002e */
[----:B------:R-:W-:Y:S01]  /*aa40*/  FMUL.FTZ R49, R49, R46 ;  /* 0x0000002e31317220 */ /* 0x000fe20000410000 */
[----:B---3--:R-:W-:Y:S02]  /*aa50*/  HADD2.F32 R46, -RZ, R93.H0_H0 ;  /* 0x2000005dff2e7230 */ /* 0x008fe40000004100 */
[----:B------:R-:W3:Y:S01]  /*aa60*/  LDL.LU.S16 R93, [R1+0x16a] ;  /* 0x00016a00015d7983 */ /* 0x000ee20000300600 */
[----:B------:R-:W-:Y:S01]  /*aa70*/  FMUL.FTZ R35, R50, R35 ;  /* 0x0000002332237220 */ /* 0x000fe20000410000 */
[----:B--2---:R-:W-:Y:S02]  /*aa80*/  HADD2.F32 R50, -RZ, R92.H0_H0 ;  /* 0x2000005cff327230 */ /* 0x004fe40000004100 */
[----:B------:R-:W2:Y:S03]  /*aa90*/  LDL.S16 R92, [R1+0x166] ;  /* 0x00016600015c7983 */ /* 0x000ea60000100600 */
        /* <DEDUP_REMOVED lines=12> */
[----:B------:R-:W2:Y:S01]  /*ab60*/  LDL.LU.S16 R90, [R1+0x164] ;  /* 0x00016400015a7983 */ /* 0x000ea20000300600 */
[----:B------:R-:W-:Y:S01]  /*ab70*/  FADD.FTZ R83, R45, R40 ;  /* 0x000000282d537221 */ /* 0x000fe20000010000 */
[-C--:B------:R-:W-:Y:S01]  /*ab80*/  FMUL.FTZ R79, R11, R40.reuse ;  /* 0x000000280b4f7220 */ /* 0x080fe20000410000 */
[----:B------:R-:W-:-:S03]  /*ab90*/  FFMA.FTZ R81, R29, R40, R48 ;  /* 0x000000281d517223 */ /* 0x000fc60000010030 */
[----:B------:R-:W-:Y:S01]  /*aba0*/  FFMA.FTZ R40, R29, R79, R44 ;  /* 0x0000004f1d287223 */ /* 0x000fe2000001002c */
[----:B----4-:R-:W-:Y:S02]  /*abb0*/  HADD2.F32 R45, -RZ, R91.H0_H0 ;  /* 0x2000005bff2d7230 */ /* 0x010fe40000004100 */
[----:B------:R-:W4:Y:S01]  /*abc0*/  LDL.S16 R91, [R1+0x16e] ;  /* 0x00016e00015b7983 */ /* 0x000f220000100600 */
[----:B------:R-:W-:-:S04]  /*abd0*/  FADD.FTZ R41, R41, -UR28 ;  /* 0x8000001c29297e21 */ /* 0x000fc80008010000 */
[----:B------:R-:W-:-:S04]  /*abe0*/  FMUL.FTZ R48, R41, UR16 ;  /* 0x0000001029307c20 */ /* 0x000fc80008410000 */
[----:B------:R-:W-:-:S04]  /*abf0*/  FFMA.FTZ R29, R11, R48, R0 ;  /* 0x000000300b1d7223 */ /* 0x000fc80000010000 */
[----:B------:R-:W-:-:S06]  /*ac00*/  FMUL.FTZ R41, R29, -1.4426950216293334961 ;  /* 0xbfb8aa3b1d297820 */ /* 0x000fcc0000410000 */
[----:B------:R-:W0:Y:S01]  /*ac10*/  MUFU.EX2 R41, R41 ;  /* 0x0000002900297308 */ /* 0x000e220000000800 */
[----:B---3--:R-:W-:Y:S02]  /*ac20*/  HADD2.F32 R44, -RZ, R93.H0_H0 ;  /* 0x2000005dff2c7230 */ /* 0x008fe40000004100 */
[----:B------:R-:W3:Y:S01]  /*ac30*/  LDL.S16 R93, [R1+0x172] ;  /* 0x00017200015d7983 */ /* 0x000ee20000100600 */
[----:B0-----:R-:W-:-:S06]  /*ac40*/  FADD.FTZ R41, R41, 1 ;  /* 0x3f80000029297421 */ /* 0x001fcc0000010000 */
[----:B------:R-:W0:Y:S01]  /*ac50*/  MUFU.RCP R41, R41 ;  /* 0x0000002900297308 */ /* 0x000e220000001000 */
[----:B------:R-:W-:Y:S01]  /*ac60*/  FMUL.FTZ R34, R46, R34 ;  /* 0x000000222e227220 */ /* 0x000fe20000410000 */
[----:B--2---:R-:W-:Y:S02]  /*ac70*/  HADD2.F32 R46, -RZ, R92.H0_H0 ;  /* 0x2000005cff2e7230 */ /* 0x004fe40000004100 */
[----:B------:R-:W2:Y:S03]  /*ac80*/  LDL.LU.S16 R92, [R1+0x16c] ;  /* 0x00016c00015c7983 */ /* 0x000ea60000300600 */
        /* <DEDUP_REMOVED lines=16> */
[----:B------:R-:W-:Y:S02]  /*ad90*/  HADD2.F32 R44, -RZ, R90.H0_H0 ;  /* 0x2000005aff2c7230 */ /* 0x000fe40000004100 */
[----:B------:R-:W-:Y:S01]  /*ada0*/  FADD.FTZ R76, R42, R38 ;  /* 0x000000262a4c7221 */ /* 0x000fe20000010000 */
[-C--:B------:R-:W-:Y:S01]  /*adb0*/  FFMA.FTZ R75, R28, R38.reuse, R75 ;  /* 0x000000261c4b7223 */ /* 0x080fe2000001004b */
[----:B------:R-:W2:Y:S01]  /*adc0*/  LDL.LU.S16 R90, [R1+0x170] ;  /* 0x00017000015a7983 */ /* 0x000ea20000300600 */
        /* <DEDUP_REMOVED lines=32> */
[----:B------:R-:W2:Y:S03]  /*afd0*/  LDL.LU.S16 R90, [R1+0x160] ;  /* 0x00016000015a7983 */ /* 0x000ea60000300600 */
        /* <DEDUP_REMOVED lines=11> */
[----:B---3--:R-:W-:Y:S02]  /*b090*/  HADD2.F32 R80, -RZ, R93.H0_H0 ;  /* 0x2000005dff507230 */ /* 0x008fe40000004100 */
[----:B------:R-:W3:Y:S01]  /*b0a0*/  LDL.S16 R93, [R1+0x180] ;  /* 0x00018000015d7983 */ /* 0x000ee20000100600 */
[----:B----4-:R-:W-:-:S03]  /*b0b0*/  HADD2.F32 R38, -RZ, R91.H0_H0 ;  /* 0x2000005bff267230 */ /* 0x010fc60000004100 */
[----:B------:R-:W4:Y:S02]  /*b0c0*/  LDL.LU.S16 R91, [R1+0x178] ;  /* 0x00017800015b7983 */ /* 0x000f240000300600 */
[----:B0-----:R-:W-:Y:S01]  /*b0d0*/  FMUL.FTZ R38, R38, R37 ;  /* 0x0000002526267220 */ /* 0x001fe20000410000 */
[----:B------:R-:W-:-:S04]  /*b0e0*/  FADD.FTZ R37, -R37, 1 ;  /* 0x3f80000025257421 */ /* 0x000fc80000010100 */
[----:B------:R-:W-:Y:S01]  /*b0f0*/  FFMA.FTZ R37, R27, R37, 1 ;  /* 0x3f8000001b257423 */ /* 0x000fe20000010025 */
[----:B--2---:R-:W-:Y:S02]  /*b100*/  HADD2.F32 R27, -RZ, R92.H0_H0 ;  /* 0x2000005cff1b7230 */ /* 0x004fe40000004100 */
        /* <DEDUP_REMOVED lines=14> */
[----:B------:R-:W-:-:S04]  /*b1f0*/  FFMA.FTZ R27, R78, R27, 1 ;  /* 0x3f8000004e1b7423 */ /* 0x000fc8000001001b */
[----:B------:R-:W-:Y:S01]  /*b200*/  FMUL.FTZ R27, R80, R27 ;  /* 0x0000001b501b7220 */ /* 0x000fe20000410000 */
[----:B------:R-:W-:Y:S02]  /*b210*/  HADD2.F32 R78, -RZ, R90.H0_H0 ;  /* 0x2000005aff4e7230 */ /* 0x000fe40000004100 */
        /* <DEDUP_REMOVED lines=9> */
[----:B---3--:R-:W-:Y:S02]  /*b2b0*/  HADD2.F32 R85, -RZ, R93.H0_H0 ;  /* 0x2000005dff557230 */ /* 0x008fe40000004100 */
[----:B------:R-:W3:Y:S01]  /*b2c0*/  LDL.LU.S16 R93, [R1+0x182] ;  /* 0x00018200015d7983 */ /* 0x000ee20000300600 */
[----:B----4-:R-:W-:-:S03]  /*b2d0*/  HADD2.F32 R84, -RZ, R91.H0_H0 ;  /* 0x2000005bff547230 */ /* 0x010fc60000004100 */
[----:B------:R-:W4:Y:S02]  /*b2e0*/  LDL.LU.S16 R91, [R1+0x128] ;  /* 0x00012800015b7983 */ /* 0x000f240000300600 */
        /* <DEDUP_REMOVED lines=19> */
[----:B------:R-:W-:Y:S01]  /*b420*/  FADD.FTZ R7, R83, R12 ;  /* 0x0000000c53077221 */ /* 0x000fe20000010000 */
        /* <DEDUP_REMOVED lines=11> */
[----:B------:R-:W3:Y:S01]  /*b4e0*/  LDL.S16 R93, [R1+0x184] ;  /* 0x00018400015d7983 */ /* 0x000ee20000100600 */
[----:B----4-:R-:W-:Y:S02]  /*b4f0*/  HADD2.F32 R85, -RZ, R91.H0_H0 ;  /* 0x2000005bff557230 */ /* 0x010fe40000004100 */
[----:B------:R-:W-:Y:S01]  /*b500*/  FADD.FTZ R79, R79, R84 ;  /* 0x000000544f4f7221 */ /* 0x000fe20000010000 */
[----:B------:R-:W-:Y:S01]  /*b510*/  FADD.FTZ R76, R76, R16 ;  /* 0x000000104c4c7221 */ /* 0x000fe20000010000 */
[----:B------:R-:W-:Y:S01]  /*b520*/  FFMA.FTZ R75, R14, R16, R75 ;  /* 0x000000100e4b7223 */ /* 0x000fe2000001004b */
[----:B------:R-:W-:Y:S02]  /*b530*/  HADD2.F32 R88, -RZ, R4.H0_H0 ;  /* 0x20000004ff587230 */ /* 0x000fe40000004100 */
[----:B0-----:R-:W-:Y:S01]  /*b540*/  FMUL.FTZ R85, R85, R83 ;  /* 0x0000005355557220 */ /* 0x001fe20000410000 */
[----:B------:R-:W-:Y:S01]  /*b550*/  FADD.FTZ R83, -R83, 1 ;  /* 0x3f80000053537421 */ /* 0x000fe20000010100 */
[----:B------:R-:W4:Y:S03]  /*b560*/  LDL.LU.S16 R91, [R1+0x186] ;  /* 0x00018600015b7983 */ /* 0x000f260000300600 */
[----:B------:R-:W-:Y:S01]  /*b570*/  FFMA.FTZ R82, R82, R83, 1 ;  /* 0x3f80000052527423 */ /* 0x000fe20000010053 */
[----:B--2---:R-:W-:-:S02]  /*b580*/  HADD2.F32 R83, -RZ, R92.H0_H0 ;  /* 0x2000005cff537230 */ /* 0x004fc40000004100 */
[----:B------:R-:W-:Y:S01]  /*b590*/  FMUL.FTZ R16, R13, R16 ;  /* 0x000000100d107220 */ /* 0x000fe20000410000 */
[----:B------:R-:W2:Y:S02]  /*b5a0*/  LDL.LU.S16 R92, [R1+0x18a] ;  /* 0x00018a00015c7983 */ /* 0x000ea40000300600 */
        /* <DEDUP_REMOVED lines=27> */
[----:B------:R-:W-:-:S05]  /*b760*/  HADD2.F32 R3, -RZ, R3.H1_H1 ;  /* 0x30000003ff037230 */ /* 0x000fca0000004100 */
[----:B------:R-:W-:-:S04]  /*b770*/  FADD.FTZ R3, R3, -UR28 ;  /* 0x8000001c03037e21 */ /* 0x000fc80008010000 */
[----:B------:R-:W-:Y:S01]  /*b780*/  FMUL.FTZ R3, R3, UR16 ;  /* 0x0000001003037c20 */ /* 0x000fe20008410000 */
[----:B------:R-:W-:-:S03]  /*b790*/  FADD.FTZ R79, R16, R79 ;  /* 0x0000004f104f7221 */ /* 0x000fc60000010000 */
[----:B------:R-:W-:-:S04]  /*b7a0*/  FFMA.FTZ R14, R13, R3, R2 ;  /* 0x000000030d0e7223 */ /* 0x000fc80000010002 */
[----:B------:R-:W-:-:S06]  /*b7b0*/  FMUL.FTZ R16, R14, -1.4426950216293334961 ;  /* 0xbfb8aa3b0e107820 */ /* 0x000fcc0000410000 */
[----:B------:R-:W0:Y:S01]  /*b7c0*/  MUFU.EX2 R16, R16 ;  /* 0x0000001000107308 */ /* 0x000e220000000800 */
[----:B------:R-:W-:Y:S02]  /*b7d0*/  HADD2.F32 R4, -RZ, R4.H1_H1 ;  /* 0x30000004ff047230 */ /* 0x000fe40000004100 */
        /* <DEDUP_REMOVED lines=11> */
[----:B------:R-:W-:Y:S01]  /*b890*/  FADD.FTZ R7, R7, R19 ;  /* 0x0000001307077221 */ /* 0x000fe20000010000 */
[-C--:B------:R-:W-:Y:S01]  /*b8a0*/  FFMA.FTZ R81, R17, R19.reuse, R81 ;  /* 0x0000001311517223 */ /* 0x080fe20000010051 */
[----:B------:R-:W-:Y:S01]  /*b8b0*/  FMUL.FTZ R19, R11, R19 ;  /* 0x000000130b137220 */ /* 0x000fe20000410000 */
[----:B0-----:R-:W-:-:S06]  /*b8c0*/  FADD.FTZ R16, R16, 1 ;  /* 0x3f80000010107421 */ /* 0x001fcc0000010000 */
[----:B------:R-:W0:Y:S01]  /*b8d0*/  MUFU.RCP R16, R16 ;  /* 0x0000001000107308 */ /* 0x000e220000001000 */
[----:B------:R-:W-:Y:S01]  /*b8e0*/  FFMA.FTZ R15, R17, R19, R15 ;  /* 0x00000013110f7223 */ /* 0x000fe2000001000f */
[----:B----4-:R-:W-:-:S05]  /*b8f0*/  HADD2.F32 R17, -RZ, R91.H0_H0 ;  /* 0x2000005bff117230 */ /* 0x010fca0000004100 */
        /* <DEDUP_REMOVED lines=18> */
[----:B--2---:R-:W-:-:S05]  /*ba20*/  HADD2.F32 R17, -RZ, R92.H0_H0 ;  /* 0x2000005cff117230 */ /* 0x004fca0000004100 */
[----:B------:R-:W-:Y:S01]  /*ba30*/  FADD.FTZ R17, R17, -UR28 ;  /* 0x8000001c11117e21 */ /* 0x000fe20008010000 */
[----:B------:R-:W-:Y:S01]  /*ba40*/  FADD.FTZ R76, R76, R21 ;  /* 0x000000154c4c7221 */ /* 0x000fe20000010000 */
[C---:B------:R-:W-:Y:S02]  /*ba50*/  FFMA.FTZ R75, R20.reuse, R21, R75 ;  /* 0x00000015144b7223 */ /* 0x040fe4000001004b */
        /* <DEDUP_REMOVED lines=29> */
[----:B------:R-:W-:-:S04]  /*bc30*/  FADD.FTZ R8, R8, -UR28 ;  /* 0x8000001c08087e21 */ /* 0x000fc80008010000 */
[----:B------:R-:W-:Y:S01]  /*bc40*/  FMUL.FTZ R8, R8, UR16 ;  /* 0x0000001008087c20 */ /* 0x000fe20008410000 */
[----:B------:R-:W-:Y:S01]  /*bc50*/  FADD.FTZ R79, R79, R23 ;  /* 0x000000174f4f7221 */ /* 0x000fe20000010000 */
[----:B------:R-:W-:Y:S01]  /*bc60*/  FADD.FTZ R76, R76, R24 ;  /* 0x000000184c4c7221 */ /* 0x000fe20000010000 */
[-C--:B------:R-:W-:Y:S01]  /*bc70*/  FFMA.FTZ R75, R25, R24.reuse, R75 ;  /* 0x00000018194b7223 */ /* 0x080fe2000001004b */
[----:B------:R-:W-:-:S04]  /*bc80*/  FMUL.FTZ R24, R13, R24 ;  /* 0x000000180d187220 */ /* 0x000fc80000410000 */
[----:B------:R-:W-:Y:S01]  /*bc90*/  FFMA.FTZ R15, R25, R24, R15 ;  /* 0x00000018190f7223 */ /* 0x000fe2000001000f */
[----:B---3--:R-:W-:-:S05]  /*bca0*/  HADD2.F32 R90, -RZ, R93.H0_H0 ;  /* 0x2000005dff5a7230 */ /* 0x008fca0000004100 */
        /* <DEDUP_REMOVED lines=22> */
[----:B------:R-:W-:Y:S02]  /*be10*/  HADD2.F32 R91, -RZ, R6.H1_H1 ;  /* 0x30000006ff5b7230 */ /* 0x000fe40000004100 */
[----:B------:R-:W-:-:S04]  /*be20*/  FADD.FTZ R9, R9, -UR28 ;  /* 0x8000001c09097e21 */ /* 0x000fc80008010000 */
[----:B------:R-:W-:Y:S01]  /*be30*/  FMUL.FTZ R9, R9, UR16 ;  /* 0x0000001009097c20 */ /* 0x000fe20008410000 */
        /* <DEDUP_REMOVED lines=9> */
[--C-:B------:R-:W-:Y:S02]  /*bed0*/  HADD2.F32 R22, -RZ, R10.reuse.H1_H1 ;  /* 0x3000000aff167230 */ /* 0x100fe40000004100 */
[----:B------:R-:W-:Y:S02]  /*bee0*/  HADD2.F32 R10, -RZ, R10.H0_H0 ;  /* 0x2000000aff0a7230 */ /* 0x000fe40000004100 */
[----:B0-----:R-:W-:-:S04]  /*bef0*/  FADD.FTZ R91, -R23, 1 ;  /* 0x3f800000175b7421 */ /* 0x001fc80000010100 */
[----:B------:R-:W-:Y:S01]  /*bf00*/  FFMA.FTZ R91, R21, R91, 1 ;  /* 0x3f800000155b7423 */ /* 0x000fe2000001005b */
[----:B------:R-:W-:Y:S01]  /*bf10*/  FADD.FTZ R21, R10, -UR28 ;  /* 0x8000001c0a157e21 */ /* 0x000fe20008010000 */
[----:B------:R-:W-:-:S03]  /*bf20*/  FMUL.FTZ R22, R22, R23 ;  /* 0x0000001716167220 */ /* 0x000fc60000410000 */
        /* <DEDUP_REMOVED lines=8> */
[----:B------:R-:W-:Y:S02]  /*bfb0*/  HADD2.F32 R24, -RZ, R87.H0_H0 ;  /* 0x20000057ff187230 */ /* 0x000fe40000004100 */
[----:B------:R-:W-:Y:S01]  /*bfc0*/  FADD.FTZ R7, R7, R55 ;  /* 0x0000003707077221 */ /* 0x000fe20000010000 */
[----:B------:R-:W-:Y:S01]  /*bfd0*/  FADD.FTZ R76, R76, R63 ;  /* 0x0000003f4c4c7221 */ /* 0x000fe20000010000 */
[-C--:B------:R-:W-:Y:S01]  /*bfe0*/  FFMA.FTZ R75, R74, R63.reuse, R75 ;  /* 0x0000003f4a4b7223 */ /* 0x080fe2000001004b */
[----:B------:R-:W-:Y:S01]  /*bff0*/  FMUL.FTZ R63, R13, R63 ;  /* 0x0000003f0d3f7220 */ /* 0x000fe20000410000 */
[----:B0-----:R-:W-:Y:S01]  /*c000*/  FMUL.FTZ R23, R24, R91 ;  /* 0x0000005b18177220 */ /* 0x001fe20000410000 */
[-C--:B------:R-:W-:Y:S01]  /*c010*/  FFMA.FTZ R24, R26, R55.reuse, R81 ;  /* 0x000000371a187223 */ /* 0x080fe20000010051 */
[----:B------:R-:W-:Y:S01]  /*c020*/  FMUL.FTZ R55, R11, R55 ;  /* 0x000000370b377220 */ /* 0x000fe20000410000 */
[----:B------:R-:W-:-:S03]  /*c030*/  FADD.FTZ R87, -R91, 1 ;  /* 0x3f8000005b577421 */ /* 0x000fc60000010100 */
[----:B------:R-:W-:Y:S01]  /*c040*/  FFMA.FTZ R26, R26, R55, R15 ;  /* 0x000000371a1a7223 */ /* 0x000fe2000001000f */
[----:B------:R-:W-:Y:S01]  /*c050*/  FFMA.FTZ R22, R22, R87, 1 ;  /* 0x3f80000016167423 */ /* 0x000fe20000010057 */
[----:B------:R-:W-:Y:S01]  /*c060*/  FADD.FTZ R79, R79, R55 ;  /* 0x000000374f4f7221 */ /* 0x000fe20000010000 */
[----:B------:R-:W-:Y:S01]  /*c070*/  FMUL.FTZ R15, R11, R70 ;  /* 0x000000460b0f7220 */ /* 0x000fe20000410000 */
[----:B------:R-:W-:Y:S01]  /*c080*/  FFMA.FTZ R26, R74, R63, R26 ;  /* 0x0000003f4a1a7223 */ /* 0x000fe2000001001a */
[----:B------:R-:W-:Y:S01]  /*c090*/  FMUL.FTZ R22, R23, R22 ;  /* 0x0000001617167220 */ /* 0x000fe20000410000 */
[----:B------:R-:W-:Y:S01]  /*c0a0*/  FADD.FTZ R7, R7, R70 ;  /* 0x0000004607077221 */ /* 0x000fe20000010000 */
[----:B------:R-:W-:Y:S01]  /*c0b0*/  FFMA.FTZ R24, R73, R70, R24 ;  /* 0x0000004649187223 */ /* 0x000fe20000010018 */
[----:B------:R-:W-:Y:S01]  /*c0c0*/  FADD.FTZ R79, R63, R79 ;  /* 0x0000004f3f4f7221 */ /* 0x000fe20000010000 */
[----:B------:R-:W-:Y:S01]  /*c0d0*/  FFMA.FTZ R70, R73, R15, R26 ;  /* 0x0000000f49467223 */ /* 0x000fe2000001001a */
[----:B------:R-:W-:-:S02]  /*c0e0*/  FMUL.FTZ R23, R13, R51 ;  /* 0x000000330d177220 */ /* 0x000fc40000410000 */
[----:B------:R-:W-:Y:S01]  /*c0f0*/  FADD.FTZ R74, R79, R15 ;  /* 0x0000000f4f4a7221 */ /* 0x000fe20000010000 */
[-C--:B------:R-:W-:Y:S01]  /*c100*/  FMUL.FTZ R15, R11, R68.reuse ;  /* 0x000000440b0f7220 */ /* 0x080fe20000410000 */
[C---:B------:R-:W-:Y:S01]  /*c110*/  FFMA.FTZ R70, R72.reuse, R23, R70 ;  /* 0x0000001748467223 */ /* 0x040fe20000010046 */
[C---:B------:R-:W-:Y:S01]  /*c120*/  FFMA.FTZ R24, R71.reuse, R68, R24 ;  /* 0x0000004447187223 */ /* 0x040fe20000010018 */
[----:B------:R-:W-:Y:S02]  /*c130*/  FFMA.FTZ R26, R72, R51, R75 ;  /* 0x00000033481a7223 */ /* 0x000fe4000001004b */
[----:B------:R-:W-:Y:S01]  /*c140*/  FFMA.FTZ R71, R71, R15, R70 ;  /* 0x0000000f47477223 */ /* 0x000fe20000010046 */
        /* <DEDUP_REMOVED lines=10> */
[C---:B------:R-:W-:Y:S01]  /*c1f0*/  FFMA.FTZ R26, R67.reuse, R25, R26 ;  /* 0x00000019431a7223 */ /* 0x040fe2000001001a */
[----:B------:R-:W-:Y:S01]  /*c200*/  FADD.FTZ R15, R70, R15 ;  /* 0x0000000f460f7221 */ /* 0x000fe20000010000 */
[----:B------:R-:W-:Y:S01]  /*c210*/  FFMA.FTZ R23, R67, R65, R24 ;  /* 0x0000004143177223 */ /* 0x000fe20000010018 */
[----:B------:R-:W-:Y:S01]  /*c220*/  FFMA.FTZ R24, R66, R43, R7 ;  /* 0x0000002b42187223 */ /* 0x000fe20000010007 */
[----:B------:R-:W-:Y:S01]  /*c230*/  FADD.FTZ R65, R68, R65 ;  /* 0x0000004144417221 */ /* 0x000fe20000010000 */
[----:B------:R-:W-:Y:S01]  /*c240*/  FFMA.FTZ R7, R66, R47, R26 ;  /* 0x0000002f42077223 */ /* 0x000fe2000001001a */
[----:B------:R-:W-:Y:S01]  /*c250*/  FADD.FTZ R68, R15, R25 ;  /* 0x000000190f447221 */ /* 0x000fe20000010000 */
[-C--:B------:R-:W-:Y:S01]  /*c260*/  FMUL.FTZ R66, R11, R60.reuse ;  /* 0x0000003c0b427220 */ /* 0x080fe20000410000 */
[----:B------:R-:W-:-:S02]  /*c270*/  FFMA.FTZ R26, R64, R60, R23 ;  /* 0x0000003c401a7223 */ /* 0x000fc40000010017 */
[----:B------:R-:W-:Y:S01]  /*c280*/  FADD.FTZ R68, R47, R68 ;  /* 0x000000442f447221 */ /* 0x000fe20000010000 */
[----:B------:R-:W-:Y:S01]  /*c290*/  FFMA.FTZ R15, R64, R66, R7 ;  /* 0x00000042400f7223 */ /* 0x000fe20000010007 */
[-C--:B------:R-:W-:Y:S01]  /*c2a0*/  FMUL.FTZ R64, R13, R39.reuse ;  /* 0x000000270d407220 */ /* 0x080fe20000410000 */
[----:B------:R-:W-:Y:S01]  /*c2b0*/  FFMA.FTZ R7, R61, R39, R24 ;  /* 0x000000273d077223 */ /* 0x000fe20000010018 */
[----:B------:R-:W-:Y:S01]  /*c2c0*/  FADD.FTZ R23, R68, R66 ;  /* 0x0000004244177221 */ /* 0x000fe20000010000 */
[----:B------:R-:W-:Y:S01]  /*c2d0*/  FMUL.FTZ R25, R11, R57 ;  /* 0x000000390b197220 */ /* 0x000fe20000410000 */
[----:B------:R-:W-:Y:S01]  /*c2e0*/  FFMA.FTZ R24, R61, R64, R15 ;  /* 0x000000403d187223 */ /* 0x000fe2000001000f */
[----:B------:R-:W-:Y:S01]  /*c2f0*/  FADD.FTZ R76, R76, R43 ;  /* 0x0000002b4c4c7221 */ /* 0x000fe20000010000 */
[----:B------:R-:W-:Y:S01]  /*c300*/  FADD.FTZ R23, R64, R23 ;  /* 0x0000001740177221 */ /* 0x000fe20000010000 */
[----:B------:R-:W-:Y:S01]  /*c310*/  FMUL.FTZ R43, R13, R36 ;  /* 0x000000240d2b7220 */ /* 0x000fe20000410000 */
[C---:B------:R-:W-:Y:S01]  /*c320*/  FFMA.FTZ R24, R59.reuse, R25, R24 ;  /* 0x000000193b187223 */ /* 0x040fe20000010018 */
[----:B------:R-:W-:Y:S01]  /*c330*/  FFMA.FTZ R15, R59, R57, R26 ;  /* 0x000000393b0f7223 */ /* 0x000fe2000001001a */
[----:B------:R-:W-:-:S02]  /*c340*/  FADD.FTZ R26, R23, R25 ;  /* 0x00000019171a7221 */ /* 0x000fc40000010000 */
[----:B------:R-:W-:Y:S01]  /*c350*/  FFMA.FTZ R23, R58, R43, R24 ;  /* 0x0000002b3a177223 */ /* 0x000fe20000010018 */
[-C--:B------:R-:W-:Y:S01]  /*c360*/  FMUL.FTZ R24, R11, R53.reuse ;  /* 0x000000350b187220 */ /* 0x080fe20000410000 */
[----:B------:R-:W-:Y:S01]  /*c370*/  FADD.FTZ R26, R43, R26 ;  /* 0x0000001a2b1a7221 */ /* 0x000fe20000010000 */
[C---:B------:R-:W-:Y:S02]  /*c380*/  FFMA.FTZ R15, R56.reuse, R53, R15 ;  /* 0x00000035380f7223 */ /* 0x040fe4000001000f */
[----:B------:R-:W-:Y:S01]  /*c390*/  FFMA.FTZ R56, R56, R24, R23 ;  /* 0x0000001838387223 */ /* 0x000fe20000010017 */
[----:B------:R-:W-:Y:S01]  /*c3a0*/  FMUL.FTZ R23, R13, R35 ;  /* 0x000000230d177220 */ /* 0x000fe20000410000 */
[----:B------:R-:W-:Y:S01]  /*c3b0*/  FADD.FTZ R26, R26, R24 ;  /* 0x000000181a1a7221 */ /* 0x000fe20000010000 */
[----:B------:R-:W-:Y:S02]  /*c3c0*/  FMUL.FTZ R24, R11, R49 ;  /* 0x000000310b187220 */ /* 0x000fe40000410000 */
[----:B------:R-:W-:Y:S01]  /*c3d0*/  FFMA.FTZ R25, R54, R23, R56 ;  /* 0x0000001736197223 */ /* 0x000fe20000010038 */
[----:B------:R-:W-:Y:S01]  /*c3e0*/  FADD.FTZ R26, R23, R26 ;  /* 0x0000001a171a7221 */ /* 0x000fe20000010000 */
[C---:B------:R-:W-:Y:S01]  /*c3f0*/  FFMA.FTZ R15, R52.reuse, R49, R15 ;  /* 0x00000031340f7223 */ /* 0x040fe2000001000f */
[----:B------:R-:W-:Y:S01]  /*c400*/  FMUL.FTZ R23, R13, R34 ;  /* 0x000000220d177220 */ /* 0x000fe20000410000 */
[----:B------:R-:W-:Y:S01]  /*c410*/  FFMA.FTZ R52, R52, R24, R25 ;  /* 0x0000001834347223 */ /* 0x000fe20000010019 */
[----:B------:R-:W-:Y:S01]  /*c420*/  FADD.FTZ R26, R26, R24 ;  /* 0x000000181a1a7221 */ /* 0x000fe20000010000 */
[----:B------:R-:W-:Y:S01]  /*c430*/  FADD.FTZ R39, R76, R39 ;  /* 0x000000274c277221 */ /* 0x000fe20000010000 */
[----:B------:R-:W-:Y:S01]  /*c440*/  FMUL.FTZ R24, R11, R45 ;  /* 0x0000002d0b187220 */ /* 0x000fe20000410000 */
[----:B------:R-:W-:Y:S01]  /*c450*/  FFMA.FTZ R25, R50, R23, R52 ;  /* 0x0000001732197223 */ /* 0x000fe20000010034 */
[----:B------:R-:W-:Y:S01]  /*c460*/  FADD.FTZ R60, R65, R60 ;  /* 0x0000003c413c7221 */ /* 0x000fe20000010000 */
[----:B------:R-:W-:Y:S01]  /*c470*/  FFMA.FTZ R7, R58, R36, R7 ;  /* 0x000000243a077223 */ /* 0x000fe20000010007 */
[----:B------:R-:W-:Y:S01]  /*c480*/  FADD.FTZ R26, R23, R26 ;  /* 0x0000001a171a7221 */ /* 0x000fe20000010000 */
[----:B------:R-:W-:Y:S01]  /*c490*/  FADD.FTZ R36, R39, R36 ;  /* 0x0000002427247221 */ /* 0x000fe20000010000 */
[C---:B------:R-:W-:Y:S01]  /*c4a0*/  FFMA.FTZ R15, R48.reuse, R45, R15 ;  /* 0x0000002d300f7223 */ /* 0x040fe2000001000f */
        /* <DEDUP_REMOVED lines=29> */
[----:B------:R-:W-:Y:S01]  /*c680*/  FFMA.FTZ R40, R38, R15, R40 ;  /* 0x0000000f26287223 */ /* 0x000fe20000010028 */
[----:B------:R-:W-:Y:S01]  /*c690*/  FMUL.FTZ R23, R11, R18 ;  /* 0x000000120b177220 */ /* 0x000fe20000410000 */
[----:B------:R-:W-:Y:S01]  /*c6a0*/  FADD.FTZ R37, R60, R37 ;  /* 0x000000253c257221 */ /* 0x000fe20000010000 */
[----:B------:R-:W-:Y:S01]  /*c6b0*/  FADD.FTZ R26, R15, R26 ;  /* 0x0000001a0f1a7221 */ /* 0x000fe20000010000 */
[----:B------:R-:W-:Y:S01]  /*c6c0*/  FFMA.FTZ R7, R38, R27, R7 ;  /* 0x0000001b26077223 */ /* 0x000fe20000010007 */
[----:B------:R-:W-:Y:S01]  /*c6d0*/  FFMA.FTZ R40, R77, R23, R40 ;  /* 0x000000174d287223 */ /* 0x000fe20000010028 */
[----:B------:R-:W-:Y:S01]  /*c6e0*/  FMUL.FTZ R25, R13, R80 ;  /* 0x000000500d197220 */ /* 0x000fe20000410000 */
[----:B------:R-:W-:Y:S01]  /*c6f0*/  FFMA.FTZ R15, R77, R18, R24 ;  /* 0x000000124d0f7223 */ /* 0x000fe20000010018 */
[----:B------:R-:W-:Y:S01]  /*c700*/  FADD.FTZ R37, R37, R18 ;  /* 0x0000001225257221 */ /* 0x000fe20000010000 */
[----:B------:R-:W-:Y:S01]  /*c710*/  FADD.FTZ R26, R26, R23 ;  /* 0x000000171a1a7221 */ /* 0x000fe20000010000 */
[C---:B------:R-:W-:Y:S01]  /*c720*/  FFMA.FTZ R18, R78.reuse, R80, R7 ;  /* 0x000000504e127223 */ /* 0x040fe20000010007 */
[----:B------:R-:W-:Y:S01]  /*c730*/  FFMA.FTZ R7, R78, R25, R40 ;  /* 0x000000194e077223 */ /* 0x000fe20000010028 */
[-C--:B------:R-:W-:Y:S01]  /*c740*/  FMUL.FTZ R24, R11, R82.reuse ;  /* 0x000000520b187220 */ /* 0x080fe20000410000 */
[----:B------:R-:W-:Y:S01]  /*c750*/  FADD.FTZ R26, R25, R26 ;  /* 0x0000001a191a7221 */ /* 0x000fe20000010000 */
[----:B------:R-:W-:-:S02]  /*c760*/  FFMA.FTZ R15, R12, R82, R15 ;  /* 0x000000520c0f7223 */ /* 0x000fc4000001000f */
[----:B------:R-:W-:Y:S01]  /*c770*/  FFMA.FTZ R7, R12, R24, R7 ;  /* 0x000000180c077223 */ /* 0x000fe20000010007 */
[----:B------:R-:W-:Y:S01]  /*c780*/  FMUL.FTZ R12, R13, R86 ;  /* 0x000000560d0c7220 */ /* 0x000fe20000410000 */
[----:B------:R-:W-:Y:S01]  /*c790*/  FADD.FTZ R23, R26, R24 ;  /* 0x000000181a177221 */ /* 0x000fe20000010000 */
[-C--:B------:R-:W-:Y:S02]  /*c7a0*/  FMUL.FTZ R24, R11, R85.reuse ;  /* 0x000000550b187220 */ /* 0x080fe40000410000 */
[C---:B------:R-:W-:Y:S01]  /*c7b0*/  FFMA.FTZ R7, R83.reuse, R12, R7 ;  /* 0x0000000c53077223 */ /* 0x040fe20000010007 */
[----:B------:R-:W-:Y:S01]  /*c7c0*/  FADD.FTZ R23, R12, R23 ;  /* 0x000000170c177221 */ /* 0x000fe20000010000 */
[----:B------:R-:W-:Y:S01]  /*c7d0*/  FFMA.FTZ R18, R83, R86, R18 ;  /* 0x0000005653127223 */ /* 0x000fe20000010012 */
[----:B------:R-:W-:Y:S01]  /*c7e0*/  FMUL.FTZ R12, R13, R88 ;  /* 0x000000580d0c7220 */ /* 0x000fe20000410000 */
        /* <DEDUP_REMOVED lines=52> */
[----:B------:R-:W-:-:S07]  /*cb30*/  FADD.FTZ R7, R89, R22 ;  /* 0x0000001659077221 */ /* 0x000fce0000010000 */
.L_x_1143:
        /* <DEDUP_REMOVED lines=24> */
[----:B------:R-:W3:Y:S08]  /*ccc0*/  SHFL.DOWN PT, R9, R16, 0x4, 0x1f ;  /* 0x08801f0010097f89 */ /* 0x000ef000000e0000 */
[----:B-1----:R-:W-:Y:S01]  /*ccd0*/  @!P0 FADD.FTZ R12, R12, R8 ;  /* 0x000000080c0c8221 */ /* 0x002fe20000010000 */
[----:B---3--:R-:W-:-:S04]  /*cce0*/  @!P0 FADD.FTZ R16, R16, R9 ;  /* 0x0000000910108221 */ /* 0x008fc80000010000 */
        /* <DEDUP_REMOVED lines=12> */
[----:B--2-4-:R-:W-:Y:S05]  /*cdb0*/  @P2 BRA `(.L_x_1145) ;  /* 0x0000000000202947 */ /* 0x014fea0003800000 */
[----:B------:R-:W-:Y:S01]  /*cdc0*/  ISETP.NE.AND P1, PT, R18, RZ, PT ;  /* 0x000000ff1200720c */ /* 0x000fe20003f25270 */
[----:B0--3--:R-:W-:Y:S01]  /*cdd0*/  FADD.FTZ R8, R15, R14 ;  /* 0x0000000e0f087221 */ /* 0x009fe20000010000 */
[----:B-1----:R-:W-:-:S11]  /*cde0*/  FADD.FTZ R9, R17, R16 ;  /* 0x0000001011097221 */ /* 0x002fd60000010000 */
[----:B------:R-:W-:Y:S01]  /*cdf0*/  VOTEU.ALL UP0, P1 ;  /* 0x0000000000ff7886 */ /* 0x000fe20000800000 */
[----:B------:R-:W-:-:S04]  /*ce00*/  @!P1 SHF.R.U32.HI R12, RZ, 0x2, R3 ;  /* 0x00000002ff0c9819 */ /* 0x000fc80000011603 */
[----:B------:R-:W-:Y:S01]  /*ce10*/  @!UP0 ULEA UR5, UR7, UR6, 0x18 ;  /* 0x0000000607058291 */ /* 0x000fe2000f8ec0ff */
[----:B------:R-:W-:-:S08]  /*ce20*/  @!P1 LOP3.LUT R12, R12, 0xf8, RZ, 0xc0, !PT ;  /* 0x000000f80c0c9812 */ /* 0x000fd000078ec0ff */
[----:B------:R2:W-:Y:S03]  /*ce30*/  @!P1 STS.64 [R12+UR5+0x18], R8 ;  /* 0x000018080c009988 */ /* 0x0005e60008000a05 */
.L_x_1145:
[----:B------:R-:W-:Y:S05]  /*ce40*/  BSYNC.RECONVERGENT B0 ;  /* 0x0000000000007941 */ /* 0x000fea0003800200 */
.L_x_1144:
[----:B------:R-:W-:Y:S06]  /*ce50*/  BAR.SYNC.DEFER_BLOCKING 0x0 ;  /* 0x0000000000007b1d */ /* 0x000fec0000010000 */
[----:B------:R-:W-:Y:S04]  /*ce60*/  BSSY.RECONVERGENT B0, `(.L_x_1146) ;  /* 0x0000033000007945 */ /* 0x000fe80003800200 */
[----:B------:R-:W-:Y:S05]  /*ce70*/  @P0 BRA `(.L_x_1147) ;  /* 0x0000000000c40947 */ /* 0x000fea0003800000 */
[----:B------:R-:W-:-:S09]  /*ce80*/  ULEA UR5, UR7, UR6, 0x18 ;  /* 0x0000000607057291 */ /* 0x000fd2000f8ec0ff */
[----:B------:R-:W4:Y:S04]  /*ce90*/  LDS.128 R44, [UR5+0x20] ;  /* 0x00002005ff2c7984 */ /* 0x000f280008000c00 */
[----:B------:R-:W5:Y:S04]  /*cea0*/  LDS.128 R40, [UR5+0x30] ;  /* 0x00003005ff287984 */ /* 0x000f680008000c00 */
[----:B------:R-:W0:Y:S04]  /*ceb0*/  LDS.128 R36, [UR5+0x40] ;  /* 0x00004005ff247984 */ /* 0x000e280008000c00 */
[----:B-1----:R-:W1:Y:S04]  /*cec0*/  LDS.128 R16, [UR5+0x50] ;  /* 0x00005005ff107984 */ /* 0x002e680008000c00 */
[----:B------:R-:W1:Y:S04]  /*ced0*/  LDS.128 R20, [UR5+0x60] ;  /* 0x00006005ff147984 */ /* 0x000e680008000c00 */
[----:B------:R-:W1:Y:S01]  /*cee0*/  LDS.128 R24, [UR5+0x70] ;  /* 0x00007005ff187984 */ /* 0x000e620008000c00 */
[----:B----4-:R-:W-:Y:S01]  /*cef0*/  FADD.FTZ R15, R8, R44 ;  /* 0x0000002c080f7221 */ /* 0x010fe20000010000 */
[----:B--23--:R-:W-:-:S03]  /*cf00*/  FADD.FTZ R8, R9, R45 ;  /* 0x0000002d09087221 */ /* 0x00cfc60000010000 */
[----:B------:R-:W-:Y:S01]  /*cf10*/  FADD.FTZ R15, R15, R46 ;  /* 0x0000002e0f0f7221 */ /* 0x000fe20000010000 */
[----:B------:R-:W-:Y:S02]  /*cf20*/  FADD.FTZ R8, R8, R47 ;  /* 0x0000002f08087221 */ /* 0x000fe40000010000 */
[----:B------:R-:W2:Y:S01]  /*cf30*/  LDS.128 R44, [UR5+0x80] ;  /* 0x00008005ff2c7984 */ /* 0x000ea20008000c00 */
[----:B-----5:R-:W-:Y:S01]  /*cf40*/  FADD.FTZ R15, R15, R40 ;  /* 0x000000280f0f7221 */ /* 0x020fe20000010000 */
[----:B------:R-:W-:-:S03]  /*cf50*/  FADD.FTZ R8, R8, R41 ;  /* 0x0000002908087221 */ /* 0x000fc60000010000 */
[----:B------:R-:W-:Y:S01]  /*cf60*/  FADD.FTZ R15, R15, R42 ;  /* 0x0000002a0f0f7221 */ /* 0x000fe20000010000 */
[----:B------:R-:W-:Y:S02]  /*cf70*/  FADD.FTZ R8, R8, R43 ;  /* 0x0000002b08087221 */ /* 0x000fe40000010000 */
[----:B------:R-:W3:Y:S01]  /*cf80*/  LDS.128 R40, [UR5+0x90] ;  /* 0x00009005ff287984 */ /* 0x000ee20008000c00 */
[----:B0-----:R-:W-:Y:S01]  /*cf90*/  FADD.FTZ R15, R15, R36 ;  /* 0x000000240f0f7221 */ /* 0x001fe20000010000 */
[----:B------:R-:W-:-:S03]  /*cfa0*/  FADD.FTZ R8, R8, R37 ;  /* 0x0000002508087221 */ /* 0x000fc60000010000 */
[----:B------:R-:W-:Y:S01]  /*cfb0*/  FADD.FTZ R15, R15, R38 ;  /* 0x000000260f0f7221 */ /* 0x000fe20000010000 */
[----:B------:R-:W-:Y:S02]  /*cfc0*/  FADD.FTZ R8, R8, R39 ;  /* 0x0000002708087221 */ /* 0x000fe40000010000 */
[----:B------:R-:W0:Y:S01]  /*cfd0*/  LDS.128 R36, [UR5+0xa0] ;  /* 0x0000a005ff247984 */ /* 0x000e220008000c00 */
[----:B-1----:R-:W-:Y:S01]  /*cfe0*/  FADD.FTZ R15, R15, R16 ;  /* 0x000000100f0f7221 */ /* 0x002fe20000010000 */
[----:B------:R-:W-:Y:S02]  /*cff0*/  FADD.FTZ R8, R8, R17 ;  /* 0x0000001108087221 */ /* 0x000fe40000010000 */
[----:B------:R-:W1:Y:S01]  /*d000*/  LDS.64 R16, [UR5+0xb0] ;  /* 0x0000b005ff107984 */ /* 0x000e620008000a00 */
        /* <DEDUP_REMOVED lines=23> */
[----:B------:R-:W-:-:S07]  /*d180*/  FADD.FTZ R9, R12, R17 ;  /* 0x000000110c097221 */ /* 0x000fce0000010000 */
.L_x_1147:
[----:B------:R-:W-:Y:S05]  /*d190*/  BSYNC.RECONVERGENT B0 ;  /* 0x0000000000007941 */ /* 0x000fea0003800200 */
.L_x_1146:
[----:B------:R-:W-:Y:S06]  /*d1a0*/  BAR.SYNC.DEFER_BLOCKING 0x0 ;  /* 0x0000000000007b1d */ /* 0x000fec0000010000 */
[----:B------:R-:W-:Y:S04]  /*d1b0*/  BSSY.RECONVERGENT B0, `(.L_x_1148) ;  /* 0x0000025000007945 */ /* 0x000fe80003800200 */
[----:B------:R-:W-:Y:S05]  /*d1c0*/  @P3 BRA `(.L_x_1149) ;  /* 0x00000000008c3947 */ /* 0x000fea0003800000 */
[----:B------:R-:W4:Y:S04]  /*d1d0*/  LDS.128 R44, [R10+0x500] ;  /* 0x000500000a2c7984 */ /* 0x000f280000000c00 */
[----:B------:R-:W5:Y:S04]  /*d1e0*/  LDS.128 R40, [R10+0xa00] ;  /* 0x000a00000a287984 */ /* 0x000f680000000c00 */
[----:B------:R-:W0:Y:S04]  /*d1f0*/  LDS.128 R36, [R10+0xf00] ;  /* 0x000f00000a247984 */ /* 0x000e280000000c00 */
[----:B------:R-:W2:Y:S04]  /*d200*/  LDS.128 R24, [R10+0x1400] ;  /* 0x001400000a187984 */ /* 0x000ea80000000c00 */
[----:B------:R-:W2:Y:S04]  /*d210*/  LDS.128 R20, [R10+0x1900] ;  /* 0x001900000a147984 */ /* 0x000ea80000000c00 */
[----:B-1----:R-:W1:Y:S04]  /*d220*/  LDS.128 R16, [R10+0x1e00] ;  /* 0x001e00000a107984 */ /* 0x002e680000000c00 */
[----:B------:R1:W1:Y:S01]  /*d230*/  LDS.128 R48, [R10+0x2300] ;  /* 0x002300000a307984 */ /* 0x0002620000000c00 */
[----:B----4-:R-:W-:Y:S01]  /*d240*/  FADD.FTZ R15, R4, R44 ;  /* 0x0000002c040f7221 */ /* 0x010fe20000010000 */
[----:B---3--:R-:W-:Y:S01]  /*d250*/  FADD.FTZ R4, R5, R45 ;  /* 0x0000002d05047221 */ /* 0x008fe20000010000 */
        /* <DEDUP_REMOVED lines=10> */
[----:B--2---:R-:W-:Y:S01]  /*d300*/  FADD.FTZ R15, R15, R24 ;  /* 0x000000180f0f7221 */ /* 0x004fe20000010000 */
        /* <DEDUP_REMOVED lines=14> */
[----:B------:R-:W-:-:S07]  /*d3f0*/  FADD.FTZ R7, R12, R51 ;  /* 0x000000330c077221 */ /* 0x000fce0000010000 */
.L_x_1149:
[----:B------:R-:W-:Y:S05]  /*d400*/  BSYNC.RECONVERGENT B0 ;  /* 0x0000000000007941 */ /* 0x000fea0003800200 */
.L_x_1148:
[----:B------:R-:W-:Y:S04]  /*d410*/  BSSY.RECONVERGENT B0, `(.L_x_1150) ;  /* 0x000001e000007945 */ /* 0x000fe80003800200 */
[----:B------:R-:W-:Y:S05]  /*d420*/  @P3 BRA `(.L_x_1151) ;  /* 0x0000000000703947 */ /* 0x000fea0003800000 */
[----:B------:R-:W1:Y:S01]  /*d430*/  LDC.64 R26, c[0x0][0x3f8] ;  /* 0x0000fe00ff1a7b82 */ /* 0x000e620000000a00 */
[----:B---3--:R-:W-:-:S05]  /*d440*/  MOV R10, UR13 ;  /* 0x0000000d000a7c02 */ /* 0x008fca0008000f00 */
[----:B------:R-:W-:Y:S02]  /*d450*/  IMAD R21, R10, 0x50, R3 ;  /* 0x000000500a157824 */ /* 0x000fe400078e0203 */
[----:B0-----:R-:W0:Y:S01]  /*d460*/  LDC.64 R14, c[0x0][0x3d8] ;  /* 0x0000f600ff0e7b82 */ /* 0x001e220000000a00 */
[----:B-1----:R-:W-:Y:S01]  /*d470*/  IMAD.WIDE.U32 R16, R26, 0x3, RZ ;  /* 0x000000031a107825 */ /* 0x002fe200078e00ff */
[C---:B------:R-:W-:Y:S02]  /*d480*/  LEA R19, R27.reuse, R27, 0x1 ;  /* 0x0000001b1b137211 */ /* 0x040fe400078e08ff */
[----:B------:R-:W-:Y:S02]  /*d490*/  LEA.HI R25, P1, R27, R26, RZ, 0x1 ;  /* 0x0000001a1b197211 */ /* 0x000fe400078308ff */
[----:B------:R-:W-:Y:S02]  /*d4a0*/  IADD3 R19, PT, PT, R17, R19, RZ ;  /* 0x0000001311137210 */ /* 0x000fe40007ffe0ff */
[----:B------:R-:W-:Y:S01]  /*d4b0*/  IADD3.X R10, PT, PT, RZ, R27, RZ, P1, !PT ;  /* 0x0000001bff0a7210 */ /* 0x000fe20000ffe4ff */
[----:B0-----:R-:W-:Y:S01]  /*d4c0*/  IMAD.WIDE R14, R21, 0x4, R14 ;  /* 0x00000004150e7825 */ /* 0x001fe200078e020e */
        /* <DEDUP_REMOVED lines=18> */
.L_x_1151:
[----:B------:R-:W-:Y:S05]  /*d5f0*/  BSYNC.RECONVERGENT B0 ;  /* 0x0000000000007941 */ /* 0x000fea0003800200 */
.L_x_1150:
[----:B------:R-:W-:-:S09]  /*d600*/  UISETP.GE.U32.AND UP0, UPT, UR12, 0x2, UPT ;  /* 0x000000020c00788c */ /* 0x000fd2000bf06070 */
[----:B------:R-:W-:Y:S05]  /*d610*/  BRA.U !UP0, `(.L_x_1152) ;  /* 0x0000000d08787547 */ /* 0x000fea000b800000 */
[----:B---34-:R-:W3:Y:S01]  /*d620*/  LDC.64 R6, c[0x0][0x3d0] ;  /* 0x0000f400ff067b82 */ /* 0x018ee20000000a00 */
        /* <DEDUP_REMOVED lines=8> */
[----:B---3--:R-:W-:Y:S01]  /*d6b0*/  IMAD.WIDE R6, R5, 0x4, R6 ;  /* 0x0000000405067825 */ /* 0x008fe200078e0206 */
[----:B0---4-:R-:W-:Y:S06]  /*d6c0*/  @P0 BRA `(.L_x_1154) ;  /* 0x0000000000680947 */ /* 0x011fec0003800000 */
[----:B------:R-:W1:Y:S01]  /*d6d0*/  LDC.64 R4, c[0x0][0x3c8] ;  /* 0x0000f200ff047b82 */ /* 0x000e620000000a00 */
[----:B------:R-:W-:Y:S02]  /*d6e0*/  UIADD3 UR7, UPT, UPT, UR6, UR14, URZ ;  /* 0x0000000e06077290 */ /* 0x000fe4000fffe0ff */
[----:B------:R-:W-:Y:S02]  /*d6f0*/  UIMAD UR13, UR29, UR9, UR14 ;  /* 0x000000091d0d72a4 */ /* 0x000fe4000f8e020e */
[----:B------:R-:W-:Y:S02]  /*d700*/  ULOP3.LUT UP0, UR5, UR4, 0x2, URZ, 0xc0, !UPT ;  /* 0x0000000204057892 */ /* 0x000fe4000f80c0ff */
[----:B------:R-:W-:Y:S02]  /*d710*/  MOV R17, UR7 ;  /* 0x0000000700117c02 */ /* 0x000fe40008000f00 */
[----:B------:R-:W-:Y:S01]  /*d720*/  UIADD3 UR5, UPT, UPT, -UR5, 0x1, URZ ;  /* 0x0000000105057890 */ /* 0x000fe2000fffe1ff */
[----:B------:R-:W-:-:S05]  /*d730*/  MOV R15, UR13 ;  /* 0x0000000d000f7c02 */ /* 0x000fca0008000f00 */
[----:B------:R-:W-:-:S05]  /*d740*/  IMAD.WIDE.U32 R14, R15, 0x8, R6 ;  /* 0x000000080f0e7825 */ /* 0x000fca00078e0006 */
        /* <DEDUP_REMOVED lines=13> */
.L_x_1155:
[----:B------:R-:W3:Y:S04]  /*d820*/  LDG.E.STRONG.GPU R4, desc[UR10][R16.64] ;  /* 0x0000000a10047981 */ /* 0x000ee8000c1ef900 */
[----:B---3--:R-:W-:Y:S04]  /*d830*/  CCTL.IVALL ;  /* 0x00000000ff00798f */ /* 0x008fe80002000000 */
[----:B------:R0:W-:Y:S01]  /*d840*/  STL [R1], R4 ;  /* 0x0000000401007387 */ /* 0x0001e20000100800 */
[----:B------:R-:W-:-:S13]  /*d850*/  ISETP.NE.AND P0, PT, R4, UR5, PT ;  /* 0x0000000504007c0c */ /* 0x000fda000bf05270 */
[----:B0-----:R-:W-:Y:S05]  /*d860*/  @P0 BRA `(.L_x_1155) ;  /* 0xfffffffc00ec0947 */ /* 0x001fea000383ffff */
.L_x_1154:
[----:B------:R-:W-:Y:S05]  /*d870*/  BSYNC.RECONVERGENT B0 ;  /* 0x0000000000007941 */ /* 0x000fea0003800200 */
.L_x_1153:
        /* <DEDUP_REMOVED lines=15> */
.L_x_1157:
        /* <DEDUP_REMOVED lines=25> */
[----:B------:R-:W-:-:S03]  /*db00*/  ISETP.NE.AND P5, PT, R10, UR26, PT ;  /* 0x0000001a0a007c0c */ /* 0x000fc6000bfa5270 */
[----:B------:R-:W-:Y:S01]  /*db10*/  @!P4 IMAD.WIDE.U32 R14, R15, 0x8, R6 ;  /* 0x000000080f0ec825 */ /* 0x000fe200078e0006 */
[----:B------:R-:W-:-:S03]  /*db20*/  ISETP.NE.OR P6, PT, R3, RZ, !P6 ;  /* 0x000000ff0300720c */ /* 0x000fc600077c5670 */
[--C-:B-1----:R-:W-:Y:S01]  /*db30*/  @!P3 IMAD.WIDE.U32 R16, R17, 0x8, R6.reuse ;  /* 0x000000081110b825 */ /* 0x102fe200078e0006 */
[----:B------:R0:W3:Y:S01]  /*db40*/  @!P4 LDG.E.64 R24, desc[UR10][R14.64] ;  /* 0x0000000a0e18c981 */ /* 0x0000e2000c1e1b00 */
[----:B------:R-:W-:Y:S02]  /*db50*/  MOV R21, UR18 ;  /* 0x0000001200157c02 */ /* 0x000fe40008000f00 */
[----:B------:R-:W-:Y:S01]  /*db60*/  ISETP.NE.OR P5, PT, R3, RZ, !P5 ;  /* 0x000000ff0300720c */ /* 0x000fe20006fa5670 */
[--C-:B------:R-:W-:Y:S01]  /*db70*/  @!P2 IMAD.WIDE.U32 R18, R19, 0x8, R6.reuse ;  /* 0x000000081312a825 */ /* 0x100fe200078e0006 */
[----:B------:R-:W4:Y:S01]  /*db80*/  @!P3 LDG.E.64 R16, desc[UR10][R16.64] ;  /* 0x0000000a1010b981 */ /* 0x000f22000c1e1b00 */
[----:B------:R-:W-:Y:S02]  /*db90*/  MOV R27, UR20 ;  /* 0x00000014001b7c02 */ /* 0x000fe40008000f00 */
[----:B------:R-:W-:Y:S02]  /*dba0*/  MOV R29, UR19 ;  /* 0x00000013001d7c02 */ /* 0x000fe40008000f00 */
[----:B------:R-:W5:Y:S06]  /*dbb0*/  @!P2 LDG.E.64 R18, desc[UR10][R18.64] ;  /* 0x0000000a1212a981 */ /* 0x000f6c000c1e1b00 */
[----:B0-----:R-:W-:-:S06]  /*dbc0*/  @!P5 IMAD.WIDE.U32 R14, R29, 0x8, R6 ;  /* 0x000000081d0ed825 */ /* 0x001fcc00078e0006 */
[----:B------:R-:W5:Y:S01]  /*dbd0*/  @!P5 LDG.E.64 R14, desc[UR10][R14.64] ;  /* 0x0000000a0e0ed981 */ /* 0x000f62000c1e1b00 */
        /* <DEDUP_REMOVED lines=9> */
[----:B------:R-:W5:Y:S04]  /*dc70*/  @!P1 LDG.E.64 R20, desc[UR10][R20.64] ;  /* 0x0000000a14149981 */ /* 0x000f68000c1e1b00 */
[----:B------:R-:W5:Y:S01]  /*dc80*/  @!P6 LDG.E.64 R4, desc[UR10][R4.64] ;  /* 0x0000000a0404e981 */ /* 0x000f62000c1e1b00 */
        /* <DEDUP_REMOVED lines=13> */
[----:B---3--:R-:W-:Y:S01]  /*dd60*/  @!P4 FADD.FTZ R8, R8, R24 ;  /* 0x000000180808c221 */ /* 0x008fe20000010000 */
[----:B------:R-:W-:-:S03]  /*dd70*/  @!P4 FADD.FTZ R9, R9, R25 ;  /* 0x000000190909c221 */ /* 0x000fc60000010000 */
[----:B----4-:R-:W-:Y:S01]  /*dd80*/  @!P3 FADD.FTZ R8, R8, R16 ;  /* 0x000000100808b221 */ /* 0x010fe20000010000 */
[----:B------:R-:W-:-:S03]  /*dd90*/  @!P3 FADD.FTZ R9, R9, R17 ;  /* 0x000000110909b221 */ /* 0x000fc60000010000 */
[----:B-----5:R-:W-:Y:S01]  /*dda0*/  @!P2 FADD.FTZ R8, R8, R18 ;  /* 0x000000120808a221 */ /* 0x020fe20000010000 */
        /* <DEDUP_REMOVED lines=9> */
.L_x_1156:
        /* <DEDUP_REMOVED lines=35> */
[----:B------:R-:W-:-:S04]  /*e070*/  MOV R17, UR7 ;  /* 0x0000000700117c02 */ /* 0x000fc80008000f00 */
[----:B------:R-:W2:Y:S01]  /*e080*/  @!P0 LDG.E.64 R4, desc[UR10][R4.64] ;  /* 0x0000000a04048981 */ /* 0x000ea2000c1e1b00 */
[----:B-1----:R-:W-:-:S04]  /*e090*/  @!P2 IMAD.WIDE.U32 R16, R17, 0x8, R6 ;  /* 0x000000081110a825 */ /* 0x002fc800078e0006 */
[----:B------:R-:W-:Y:S02]  /*e0a0*/  @!P3 IMAD.WIDE.U32 R18, R19, 0x8, R6 ;  /* 0x000000081312b825 */ /* 0x000fe400078e0006 */
[----:B------:R-:W4:Y:S04]  /*e0b0*/  @!P2 LDG.E.64 R16, desc[UR10][R16.64] ;  /* 0x0000000a1010a981 */ /* 0x000f28000c1e1b00 */
[----:B------:R-:W5:Y:S01]  /*e0c0*/  @!P3 LDG.E.64 R18, desc[UR10][R18.64] ;  /* 0x0000000a1212b981 */ /* 0x000f62000c1e1b00 */
        /* <DEDUP_REMOVED lines=11> */
.L_x_1158:
[----:B------:R-:W-:Y:S05]  /*e180*/  BRA.U !UP0, `(.L_x_1152) ;  /* 0x00000001089c7547 */ /* 0x000fea000b800000 */
[----:B--2---:R-:W0:Y:S01]  /*e190*/  S2R R12, SR_CTAID.X ;  /* 0x00000000000c7919 */ /* 0x004e220000002500 */
[----:B------:R-:W-:Y:S02]  /*e1a0*/  UISETP.NE.AND UP0, UPT, UR18, 0x1, UPT ;  /* 0x000000011200788c */ /* 0x000fe4000bf05270 */
[----:B------:R-:W-:-:S07]  /*e1b0*/  ULOP3.LUT UR6, UR12, 0x1, URZ, 0xc0, !UPT ;  /* 0x000000010c067892 */ /* 0x000fce000f8ec0ff */
[----:B------:R-:W-:Y:S05]  /*e1c0*/  BRA.U !UP0, `(.L_x_1159) ;  /* 0x0000000108587547 */ /* 0x000fea000b800000 */
[----:B------:R-:W2:Y:S01]  /*e1d0*/  S2R R5, SR_CTAID.X ;  /* 0x0000000000057919 */ /* 0x000ea20000002500 */
[----:B------:R-:W-:Y:S01]  /*e1e0*/  MOV R10, UR5 ;  /* 0x00000005000a7c02 */ /* 0x000fe20008000f00 */
[----:B------:R-:W3:Y:S01]  /*e1f0*/  S2R R4, SR_CTAID.Y ;  /* 0x0000000000047919 */ /* 0x000ee20000002600 */
[----:B--2---:R-:W-:Y:S02]  /*e200*/  ISETP.NE.AND P0, PT, R5, UR5, PT ;  /* 0x0000000505007c0c */ /* 0x004fe4000bf05270 */
[----:B------:R-:W-:Y:S02]  /*e210*/  IADD3 R5, PT, PT, R10, 0x1, RZ ;  /* 0x000000010a057810 */ /* 0x000fe40007ffe0ff */
[----:B------:R-:W-:Y:S02]  /*e220*/  ISETP.NE.OR P1, PT, R3, RZ, !P0 ;  /* 0x000000ff0300720c */ /* 0x000fe40004725670 */
[----:B------:R-:W-:-:S04]  /*e230*/  ISETP.NE.AND P0, PT, R5, UR29, PT ;  /* 0x0000001d05007c0c */ /* 0x000fc8000bf05270 */
[----:B------:R-:W-:-:S07]  /*e240*/  ISETP.NE.OR P0, PT, R3, RZ, !P0 ;  /* 0x000000ff0300720c */ /* 0x000fce0004705670 */
[----:B------:R-:W-:-:S05]  /*e250*/  VOTEU.ALL UP0, P1 ;  /* 0x0000000000ff7886 */ /* 0x000fca0000800000 */
[----:B------:R-:W-:Y:S02]  /*e260*/  @!UP0 UIMAD UR5, UR5, UR9, UR14 ;  /* 0x00000009050582a4 */ /* 0x000fe4000f8e020e */
[----:B---3--:R-:W-:-:S04]  /*e270*/  @!P0 IMAD R5, R5, UR9, R4 ;  /* 0x0000000905058c24 */ /* 0x008fc8000f8e0204 */
[----:B------:R-:W-:Y:S01]  /*e280*/  @!P0 IMAD.WIDE.U32 R4, R5, 0x8, R6 ;  /* 0x0000000805048825 */ /* 0x000fe200078e0006 */
[----:B------:R-:W-:-:S05]  /*e290*/  MOV R15, UR5 ;  /* 0x00000005000f7c02 */ /* 0x000fca0008000f00 */
[----:B------:R-:W-:Y:S01]  /*e2a0*/  @!P1 IMAD.WIDE.U32 R14, R15, 0x8, R6 ;  /* 0x000000080f0e9825 */ /* 0x000fe200078e0006 */
        /* <DEDUP_REMOVED lines=8> */
.L_x_1159:
        /* <DEDUP_REMOVED lines=12> */
.L_x_1160:
[----:B------:R-:W-:Y:S05]  /*e3f0*/  BSYNC.RECONVERGENT B0 ;  /* 0x0000000000007941 */ /* 0x000fea0003800200 */
.L_x_1152:
[----:B------:R-:W5:Y:S01]  /*e400*/  S2UR UR6, SR_CgaCtaId ;  /* 0x00000000000679c3 */ /* 0x000f620000008800 */
[----:B------:R-:W-:Y:S01]  /*e410*/  ISETP.NE.AND P0, PT, R3, RZ, PT ;  /* 0x000000ff0300720c */ /* 0x000fe20003f05270 */
[----:B------:R-:W-:Y:S01]  /*e420*/  UMOV UR5, 0x400 ;  /* 0x0000040000057882 */ /* 0x000fe20000000000 */
[----:B------:R-:W0:Y:S01]  /*e430*/  LDCU.U8 UR12, c[0x0][0x414] ;  /* 0x00008280ff0c77ac */ /* 0x000e220008000000 */
[----:B---34-:R-:W-:Y:S01]  /*e440*/  HFMA2 R7, -RZ, RZ, 0, 0 ;  /* 0x00000000ff077431 */ /* 0x018fe200000001ff */
[----:B------:R-:W3:Y:S01]  /*e450*/  LDCU.64 UR20, c[0x0][0x3f8] ;  /* 0x00007f00ff1477ac */ /* 0x000ee20008000a00 */
[----:B------:R-:W4:Y:S01]  /*e460*/  LDCU.64 UR18, c[0x0][0x400] ;  /* 0x00008000ff1277ac */ /* 0x000f220008000a00 */
[----:B0-----:R-:W-:Y:S02]  /*e470*/  UISETP.NE.AND UP0, UPT, UR12, URZ, UPT ;  /* 0x000000ff0c00728c */ /* 0x001fe4000bf05270 */
[----:B-----5:R-:W-:Y:S01]  /*e480*/  ULEA UR5, UR6, UR5, 0x18 ;  /* 0x0000000506057291 */ /* 0x020fe2000f8ec0ff */
[----:B------:R-:W0:Y:S03]  /*e490*/  LDCU.64 UR6, c[0x0][0x380] ;  /* 0x00007000ff0677ac */ /* 0x000e260008000a00 */
[----:B------:R-:W-:-:S05]  /*e4a0*/  PLOP3.LUT P2, PT, PT, PT, UP0, 0x80, 0x8 ;  /* 0x000000000008781c */ /* 0x000fca0003f4f008 */
[----:B------:R-:W-:Y:S01]  /*e4b0*/  @!P0 STS.64 [UR5+0xc0], R8 ;  /* 0x0000c008ff008988 */ /* 0x000fe20008000a05 */
[----:B------:R-:W-:Y:S06]  /*e4c0*/  BAR.SYNC.DEFER_BLOCKING 0x0 ;  /* 0x0000000000007b1d */ /* 0x000fec0000010000 */
[----:B------:R-:W5:Y:S01]  /*e4d0*/  LDS.64 R4, [UR5+0xc0] ;  /* 0x0000c005ff047984 */ /* 0x000f620008000a00 */
[----:B------:R-:W5:Y:S02]  /*e4e0*/  LDCU UR5, c[0x0][0x42c] ;  /* 0x00008580ff0577ac */ /* 0x000f640008000800 */
[----:B-----5:R-:W-:Y:S01]  /*e4f0*/  FMUL.FTZ R3, R4, UR5 ;  /* 0x0000000504037c20 */ /* 0x020fe20008410000 */
[----:B0--34-:R-:W-:-:S07]  /*e500*/  FMUL.FTZ R6, R5, UR5 ;  /* 0x0000000505067c20 */ /* 0x019fce0008410000 */
.L_x_1166:
[----:B0-----:R-:W-:-:S05]  /*e510*/  LEA R15, R7, UR15, 0x2 ;  /* 0x0000000f070f7c11 */ /* 0x001fca000f8e10ff */
[----:B-12---:R-:W2:Y:S04]  /*e520*/  LDL.64 R8, [R15+0x10] ;  /* 0x000010000f087983 */ /* 0x006ea80000100a00 */
[----:B------:R-:W3:Y:S01]  /*e530*/  LDL.64 R4, [R15+0x90] ;  /* 0x000090000f047983 */ /* 0x000ee20000100a00 */
[----:B------:R-:W-:Y:S01]  /*e540*/  LEA R23, R7, R62, 0x3 ;  /* 0x0000003e07177211 */ /* 0x000fe200078e18ff */
[----:B------:R-:W-:Y:S03]  /*e550*/  BSSY.RECONVERGENT B0, `(.L_x_1161) ;  /* 0x000003a000007945 */ /* 0x000fe60003800200 */
[C---:B------:R-:W-:Y:S02]  /*e560*/  ISETP.GE.U32.AND P0, PT, R23.reuse, UR18, PT ;  /* 0x0000001217007c0c */ /* 0x040fe4000bf06070 */
[----:B------:R-:W-:-:S04]  /*e570*/  IADD3 R25, PT, PT, R23, 0x8, RZ ;  /* 0x0000000817197810 */ /* 0x000fc80007ffe0ff */
[----:B------:R-:W-:Y:S01]  /*e580*/  ISETP.GE.U32.AND P1, PT, R25, UR18, PT ;  /* 0x0000001219007c0c */ /* 0x000fe2000bf26070 */
[--C-:B--2---:R-:W-:Y:S02]  /*e590*/  HADD2.F32 R10, -RZ, R8.reuse.H0_H0 ;  /* 0x20000008ff0a7230 */ /* 0x104fe40000004100 */
[----:B------:R-:W-:-:S03]  /*e5a0*/  HADD2.F32 R8, -RZ, R8.H1_H1 ;  /* 0x30000008ff087230 */ /* 0x000fc60000004100 */
[----:B------:R-:W-:Y:S02]  /*e5b0*/  FADD.FTZ R10, R10, -UR28 ;  /* 0x8000001c0a0a7e21 */ /* 0x000fe40008010000 */
[----:B------:R-:W-:Y:S02]  /*e5c0*/  FADD.FTZ R8, R8, -UR28 ;  /* 0x8000001c08087e21 */ /* 0x000fe40008010000 */
[----:B------:R-:W-:Y:S02]  /*e5d0*/  FMUL.FTZ R18, R10, UR16 ;  /* 0x000000100a127c20 */ /* 0x000fe40008410000 */
[----:B------:R-:W-:Y:S01]  /*e5e0*/  FMUL.FTZ R20, R8, UR16 ;  /* 0x0000001008147c20 */ /* 0x000fe20008410000 */
[--C-:B---3--:R-:W-:Y:S02]  /*e5f0*/  HADD2.F32 R8, -RZ, R4.reuse.H0_H0 ;  /* 0x20000004ff087230 */ /* 0x108fe40000004100 */
[----:B------:R-:W-:Y:S01]  /*e600*/  @P2 FFMA.FTZ R10, R11, R18, R0 ;  /* 0x000000120b0a2223 */ /* 0x000fe20000010000 */
[----:B------:R-:W-:-:S02]  /*e610*/  HADD2.F32 R4, -RZ, R4.H1_H1 ;  /* 0x30000004ff047230 */ /* 0x000fc40000004100 */
[----:B------:R-:W-:Y:S01]  /*e620*/  @P2 FFMA.FTZ R12, R13, R20, R2 ;  /* 0x000000140d0c2223 */ /* 0x000fe20000010002 */
[----:B------:R-:W-:-:S03]  /*e630*/  @P2 FMUL.FTZ R14, R10, -1.4426950216293334961 ;  /* 0xbfb8aa3b0a0e2820 */ /* 0x000fc60000410000 */
[----:B-1----:R-:W-:-:S03]  /*e640*/  @P2 FMUL.FTZ R16, R12, -1.4426950216293334961 ;  /* 0xbfb8aa3b0c102820 */ /* 0x002fc60000410000 */
        /* <DEDUP_REMOVED lines=13> */
[----:B------:R-:W-:Y:S01]  /*e720*/  FFMA.FTZ R10, R3, R18, R6 ;  /* 0x00000012030a7223 */ /* 0x000fe20000010006 */
[----:B------:R-:W-:Y:S01]  /*e730*/  @P2 FFMA.FTZ R21, R12, R21, 1 ;  /* 0x3f8000000c152423 */ /* 0x000fe20000010015 */
[----:B------:R-:W-:Y:S02]  /*e740*/  @P2 FMUL.FTZ R12, R4, R17 ;  /* 0x00000011040c2220 */ /* 0x000fe40000410000 */
[----:B------:R-:W-:-:S02]  /*e750*/  FFMA.FTZ R10, R11, R8, -R10 ;  /* 0x000000080b0a7223 */ /* 0x000fc4000001080a */
[----:B------:R-:W-:Y:S01]  /*e760*/  @P2 FMUL.FTZ R4, R12, R21 ;  /* 0x000000150c042220 */ /* 0x000fe20000410000 */
[--C-:B------:R-:W-:Y:S01]  /*e770*/  HADD2.F32 R12, -RZ, R9.reuse.H0_H0 ;  /* 0x20000009ff0c7230 */ /* 0x100fe20000004100 */
[----:B------:R-:W-:Y:S01]  /*e780*/  SHF.R.S32.HI R21, RZ, 0x1f, R25 ;  /* 0x0000001fff157819 */ /* 0x000fe20000011419 */
[----:B------:R-:W-:Y:S01]  /*e790*/  HADD2.F32 R9, -RZ, R9.H1_H1 ;  /* 0x30000009ff097230 */ /* 0x000fe20000004100 */
[----:B------:R-:W-:Y:S02]  /*e7a0*/  ISETP.NE.AND P2, PT, RZ, UR12, PT ;  /* 0x0000000cff007c0c */ /* 0x000fe4000bf45270 */
[----:B------:R-:W-:Y:S01]  /*e7b0*/  FADD.FTZ R14, R12, -UR28 ;  /* 0x8000001c0c0e7e21 */ /* 0x000fe20008010000 */
[----:B------:R-:W-:Y:S01]  /*e7c0*/  FFMA.FTZ R12, R3, R20, R6 ;  /* 0x00000014030c7223 */ /* 0x000fe20000010006 */
[----:B------:R-:W-:Y:S01]  /*e7d0*/  FADD.FTZ R9, R9, -UR28 ;  /* 0x8000001c09097e21 */ /* 0x000fe20008010000 */
[----:B------:R-:W-:Y:S01]  /*e7e0*/  ISETP.GE.AND.EX P1, PT, R21, UR19, PT, P1 ;  /* 0x0000001315007c0c */ /* 0x000fe2000bf26310 */
[----:B------:R-:W-:Y:S01]  /*e7f0*/  FMUL.FTZ R16, R14, UR16 ;  /* 0x000000100e107c20 */ /* 0x000fe20008410000 */
[----:B------:R-:W-:Y:S01]  /*e800*/  FFMA.FTZ R12, R13, R4, -R12 ;  /* 0x000000040d0c7223 */ /* 0x000fe2000001080c */
[----:B------:R-:W-:Y:S01]  /*e810*/  FMUL.FTZ R19, R9, UR16 ;  /* 0x0000001009137c20 */ /* 0x000fe20008410000 */
[----:B------:R-:W-:Y:S09]  /*e820*/  @P0 BRA `(.L_x_1162) ;  /* 0x0000000000300947 */ /* 0x000ff20003800000 */
        /* <DEDUP_REMOVED lines=12> */
.L_x_1162:
[----:B------:R-:W-:Y:S05]  /*e8f0*/  BSYNC.RECONVERGENT B0 ;  /* 0x0000000000007941 */ /* 0x000fea0003800200 */
.L_x_1161:
[--C-:B------:R-:W-:Y:S02]  /*e900*/  HADD2.F32 R4, -RZ, R5.reuse.H0_H0 ;  /* 0x20000005ff047230 */ /* 0x100fe40000004100 */
[C-C-:B------:R-:W-:Y:S01]  /*e910*/  FFMA.FTZ R22, R3.reuse, R16, R6.reuse ;  /* 0x0000001003167223 */ /* 0x140fe20000010006 */
[----:B------:R-:W-:Y:S01]  /*e920*/  FFMA.FTZ R24, R3, R19, R6 ;  /* 0x0000001303187223 */ /* 0x000fe20000010006 */
[----:B------:R-:W-:Y:S01]  /*e930*/  HADD2.F32 R8, -RZ, R5.H1_H1 ;  /* 0x30000005ff087230 */ /* 0x000fe20000004100 */
[----:B------:R-:W-:Y:S06]  /*e940*/  @!P2 BRA `(.L_x_1163) ;  /* 0x000000000048a947 */ /* 0x000fec0003800000 */
        /* <DEDUP_REMOVED lines=18> */
.L_x_1163:
[----:B------:R-:W-:Y:S01]  /*ea70*/  BSSY.RECONVERGENT B0, `(.L_x_1164) ;  /* 0x0000010000007945 */ /* 0x000fe20003800200 */
[----:B------:R-:W-:Y:S01]  /*ea80*/  FFMA.FTZ R22, R11, R4, -R22 ;  /* 0x000000040b167223 */ /* 0x000fe20000010816 */
[----:B------:R-:W-:Y:S02]  /*ea90*/  FFMA.FTZ R10, R13, R8, -R24 ;  /* 0x000000080d0a7223 */ /* 0x000fe40000010818 */
[----:B------:R-:W-:Y:S05]  /*eaa0*/  @P1 BRA `(.L_x_1165) ;  /* 0x0000000000301947 */ /* 0x000fea0003800000 */
[----:B------:R-:W-:Y:S01]  /*eab0*/  MOV R4, R30 ;  /* 0x0000001e00047202 */ /* 0x000fe20000000f00 */
[----:B------:R-:W-:Y:S01]  /*eac0*/  IMAD R8, R21, UR20, RZ ;  /* 0x0000001415087c24 */ /* 0x000fe2000f8e02ff */
[----:B------:R-:W-:Y:S01]  /*ead0*/  MOV R5, R33 ;  /* 0x0000002100057202 */ /* 0x000fe20000000f00 */
[----:B0-----:R-:W-:Y:S01]  /*eae0*/  FMUL.FTZ R15, R22, UR16 ;  /* 0x00000010160f7c20 */ /* 0x001fe20008410000 */
        /* <DEDUP_REMOVED lines=8> */
.L_x_1165:
[----:B------:R-:W-:Y:S05]  /*eb70*/  BSYNC.RECONVERGENT B0 ;  /* 0x0000000000007941 */ /* 0x000fea0003800200 */
.L_x_1164:
        /* <DEDUP_REMOVED lines=10> */
.L_x_1141:
[----:B01----:R-:W0:Y:S01]  /*ec20*/  S2R R9, SR_TID.X ;  /* 0x0000000000097919 */ /* 0x003e220000002100 */
        /* <DEDUP_REMOVED lines=15> */
.L_x_1169:
[----:B------:R-:W-:Y:S05]  /*ed20*/  BSYNC.RECONVERGENT B0 ;  /* 0x0000000000007941 */ /* 0x000fea0003800200 */
.L_x_1168:
        /* <DEDUP_REMOVED lines=11> */
.L_x_1171:
[----:B------:R-:W2:Y:S04]  /*ede0*/  LDG.E.STRONG.GPU R5, desc[UR10][R2.64] ;  /* 0x0000000a02057981 */ /* 0x000ea8000c1ef900 */
[----:B--2---:R-:W-:Y:S01]  /*edf0*/  CCTL.IVALL ;  /* 0x00000000ff00798f */ /* 0x004fe20002000000 */
[----:B------:R-:W-:Y:S05]  /*ee00*/  YIELD ;  /* 0x0000000000007946 */ /* 0x000fea0003800000 */
[----:B------:R-:W-:-:S13]  /*ee10*/  ISETP.NE.AND P0, PT, R5, R0, PT ;  /* 0x000000000500720c */ /* 0x000fda0003f05270 */
[----:B------:R-:W-:Y:S05]  /*ee20*/  @P0 BRA `(.L_x_1171) ;  /* 0xfffffffc00ec0947 */ /* 0x000fea000383ffff */
.L_x_1170:
        /* <DEDUP_REMOVED lines=75> */
.L_x_1174:
        /* <DEDUP_REMOVED lines=31> */
.L_x_1173:
[----:B------:R-:W-:Y:S05]  /*f4d0*/  BSYNC.RECONVERGENT B0 ;  /* 0x0000000000007941 */ /* 0x000fea0003800200 */
.L_x_1172:
        /* <DEDUP_REMOVED lines=10> */
.L_x_1175:
        /* <DEDUP_REMOVED lines=87> */
.L_x_1176:
        /* <DEDUP_REMOVED lines=9> */
.L_x_4902:


//--------------------- .text._Z35group_norm_nhwc_bwd_one_pass_kernelI11Fp16IOFp16WLi512ELi160ELi640EEv26Group_norm_nhwc_bwd_params --------------------------
	.section	.text._Z35group_norm_nhwc_bwd_one_pass_kernelI11Fp16IOFp16WLi512ELi160ELi640EEv26Group_norm_nhwc_bwd_params,"ax",@progbits
	.align	128
        .global         _Z35group_norm_nhwc_bwd_one_pass_kernelI11Fp16IOFp16WLi512ELi160ELi640EEv26Group_norm_nhwc_bwd_params
        .type           _Z35group_norm_nhwc_bwd_one_pass_kernelI11Fp16IOFp16WLi512ELi160ELi640EEv26Group_norm_nhwc_bwd_params,@function
        .size           _Z35group_norm_nhwc_bwd_one_pass_kernelI11Fp16IOFp16WLi512ELi160ELi640EEv26Group_norm_nhwc_bwd_params,(.L_x_4903 - _Z35group_norm_nhwc_bwd_one_pass_kernelI11Fp16IOFp16WLi512ELi160ELi640EEv26Group_norm_nhwc_bwd_params)
        .other          _Z35group_norm_nhwc_bwd_one_pass_kernelI11Fp16IOFp16WLi512ELi160ELi640EEv26Group_norm_nhwc_bwd_params,@"STO_CUDA_ENTRY STV_DEFAULT"
_Z35group_norm_nhwc_bwd_one_pass_kernelI11Fp16IOFp16WLi512ELi160ELi640EEv26Group_norm_nhwc_bwd_params:
.text._Z35group_norm_nhwc_bwd_one_pass_kernelI11Fp16IOFp16WLi512ELi160ELi640EEv26Group_norm_nhwc_bwd_params:
        /* <DEDUP_REMOVED lines=28> */
.L_x_1203:
        /* <DEDUP_REMOVED lines=3848> */
[----:B------:R-:W-:Y:S01]  /*f240*/  FSETP.GTU.FTZ.AND P1, PT, R8, RZ, PT ;  /* 0x000000ff0800720b */ /* 0x000fe20003f3c000 */
[----:B------:R1:W-:-:S12]  /*f250*/  STL [R1+0x200], R2 ;  /* 0x0002000201007387 */ /* 0x0003d80000100800 */
[----:B------:R-:W-:-:S05]  /*f260*/  VOTEU.ANY UP0, P1 ;  /* 0x0000000000ff7886 */ /* 0x000fca0000800100 */
[----:B------:R-:W3:Y:S01]  /*f270*/  @UP0 LDCU UR5, c[0x0][0x3c0] ;  /* 0x00007800ff0507ac */ /* 0x000ee20008000800 */
[----:B------:R-:W-:Y:S02]  /*f280*/  PLOP3.LUT P1, PT, PT, PT, UP0, 0x80, 0x8 ;  /* 0x000000000008781c */ /* 0x000fe40003f2f008 */
[----:B-1----:R-:W-:-:S04]  /*f290*/  PRMT R2, RZ, 0x7610, R2 ;  /* 0x00007610ff027816 */ /* 0x002fc80000000002 */
[----:B--2---:R-:W-:Y:S01]  /*f2a0*/  @!P5 PRMT R2, R0, 0x7610, R2 ;  /* 0x000076100002d816 */ /* 0x004fe20000000002 */
[----:B------:R1:W-:Y:S04]  /*f2b0*/  STL [R1+0xf0], R21 ;  /* 0x0000f01501007387 */ /* 0x0003e80000100800 */
[----:B------:R3:W-:Y:S01]  /*f2c0*/  STL.S16 [R1+0x446], R2 ;  /* 0x0004460201007387 */ /* 0x0007e20000100600 */
[----:B------:R-:W-:Y:S02]  /*f2d0*/  PRMT R22, RZ, 0x7610, R22 ;  /* 0x00007610ff167816 */ /* 0x000fe40000000016 */
[----:B------:R-:W-:Y:S02]  /*f2e0*/  PRMT R24, RZ, 0x7610, R24 ;  /* 0x00007610ff187816 */ /* 0x000fe40000000018 */
[----:B-1----:R-:W-:Y:S01]  /*f2f0*/  PRMT R21, RZ, 0x7610, R21 ;  /* 0x00007610ff157816 */ /* 0x002fe20000000015 */
[----:B---3--:R-:W-:-:S03]  /*f300*/  @P1 FADD.FTZ R2, R8, UR5 ;  /* 0x0000000508021e21 */ /* 0x008fc60008010000 */
[----:B------:R-:W-:Y:S02]  /*f310*/  @!P5 PRMT R21, R0, 0x7632, R21 ;  /* 0x000076320015d816 */ /* 0x000fe40000000015 */
[----:B------:R-:W-:Y:S01]  /*f320*/  @!P6 PRMT R22, R16, 0x7610, R22 ;  /* 0x000076101016e816 */ /* 0x000fe20000000016 */
[----:B------:R-:W1:Y:S01]  /*f330*/  @P1 MUFU.RSQ R2, R2 ;  /* 0x0000000200021308 */ /* 0x000e620000001400 */
[----:B------:R-:W-:Y:S01]  /*f340*/  @!P6 PRMT R24, R17, 0x7632, R24 ;  /* 0x000076321118e816 */ /* 0x000fe20000000018 */
[----:B------:R-:W-:Y:S04]  /*f350*/  STL [R1+0xec], R15 ;  /* 0x0000ec0f01007387 */ /* 0x000fe80000100800 */
[----:B------:R-:W-:Y:S04]  /*f360*/  STL.S16 [R1+0x41c], R19 ;  /* 0x00041c1301007387 */ /* 0x000fe80000100600 */
[----:B------:R-:W-:Y:S04]  /*f370*/  STL.S16 [R1+0x42a], R20 ;  /* 0x00042a1401007387 */ /* 0x000fe80000100600 */
[----:B------:R-:W-:Y:S04]  /*f380*/  STL.S16 [R1+0x44a], R21 ;  /* 0x00044a1501007387 */ /* 0x000fe80000100600 */
        /* <DEDUP_REMOVED lines=12> */
[----:B------:R-:W-:Y:S02]  /*f450*/  @!P6 PRMT R3, R16, 0x7632, R3 ;  /* 0x000076321003e816 */ /* 0x000fe40000000003 */
[----:B------:R-:W-:Y:S01]  /*f460*/  MOV R2, RZ ;  /* 0x000000ff00027202 */ /* 0x000fe20000000f00 */
[----:B------:R-:W-:Y:S01]  /*f470*/  STL [R1+0x108], R5 ;  /* 0x0001080501007387 */ /* 0x000fe20000100800 */
[----:B-1----:R-:W-:-:S03]  /*f480*/  HFMA2 R0, -RZ, RZ, 0, 0 ;  /* 0x00000000ff007431 */ /* 0x002fc600000001ff */
[----:B------:R1:W-:Y:S01]  /*f490*/  STL.S16 [R1+0x450], R3 ;  /* 0x0004500301007387 */ /* 0x0003e20000100600 */
[----:B------:R-:W-:Y:S01]  /*f4a0*/  @P0 HADD2.F32 R2, -RZ, R13.H0_H0 ;  /* 0x2000000dff020230 */ /* 0x000fe20000004100 */
[----:B------:R-:W-:Y:S01]  /*f4b0*/  UMOV UR16, 0x3f800000 ;  /* 0x3f80000000107882 */ /* 0x000fe20000000000 */
[----:B----4-:R-:W-:Y:S01]  /*f4c0*/  @P0 HADD2.F32 R0, -RZ, R14.H0_H0 ;  /* 0x2000000eff000230 */ /* 0x010fe20000004100 */
[----:B------:R-:W-:Y:S01]  /*f4d0*/  @UP0 UMOV UR16, UR5 ;  /* 0x0000000500100c82 */ /* 0x000fe20008000000 */
[----:B-1----:R-:W-:Y:S02]  /*f4e0*/  HADD2.F32 R3, -RZ, R12.H0_H0 ;  /* 0x2000000cff037230 */ /* 0x002fe40000004100 */
[----:B------:R-:W-:Y:S01]  /*f4f0*/  HADD2.F32 R5, -RZ, R10.H0_H0 ;  /* 0x2000000aff057230 */ /* 0x000fe20000004100 */
        /* <DEDUP_REMOVED lines=1419> */
.L_x_1178:
        /* <DEDUP_REMOVED lines=2813> */
.L_x_1179:
        /* <DEDUP_REMOVED lines=47> */
.L_x_1181:
[----:B------:R-:W-:Y:S05]  /*20070*/  BSYNC.RECONVERGENT B0 ;  /* 0x0000000000007941 */ /* 0x000fea0003800200 */
.L_x_1180:
        /* <DEDUP_REMOVED lines=52> */
.L_x_1183:
[----:B------:R-:W-:Y:S05]  /*203c0*/  BSYNC.RECONVERGENT B0 ;  /* 0x0000000000007941 */ /* 0x000fea0003800200 */
.L_x_1182:
        /* <DEDUP_REMOVED lines=38> */
.L_x_1185:
[----:B------:R-:W-:Y:S05]  /*20630*/  BSYNC.RECONVERGENT B0 ;  /* 0x0000000000007941 */ /* 0x000fea0003800200 */
.L_x_1184:
        /* <DEDUP_REMOVED lines=30> */
.L_x_1187:
[----:B------:R-:W-:Y:S05]  /*20820*/  BSYNC.RECONVERGENT B0 ;  /* 0x0000000000007941 */ /* 0x000fea0003800200 */
.L_x_1186:
        /* <DEDUP_REMOVED lines=34> */
.L_x_1191:
[----:B------:R-:W2:Y:S04]  /*20a50*/  LDG.E.STRONG.GPU R8, desc[UR10][R14.64] ;  /* 0x0000000a0e087981 */ /* 0x000ea8000c1ef900 */
[----:B--2---:R-:W-:Y:S04]  /*20a60*/  CCTL.IVALL ;  /* 0x00000000ff00798f */ /* 0x004fe80002000000 */
[----:B------:R0:W-:Y:S01]  /*20a70*/  STL [R1], R8 ;  /* 0x0000000801007387 */ /* 0x0001e20000100800 */
[----:B------:R-:W-:-:S13]  /*20a80*/  ISETP.NE.AND P0, PT, R8, UR5, PT ;  /* 0x0000000508007c0c */ /* 0x000fda000bf05270 */
[----:B0-----:R-:W-:Y:S05]  /*20a90*/  @P0 BRA `(.L_x_1191) ;  /* 0xfffffffc00ec0947 */ /* 0x001fea000383ffff */
.L_x_1190:
[----:B------:R-:W-:Y:S05]  /*20aa0*/  BSYNC.RECONVERGENT B0 ;  /* 0x0000000000007941 */ /* 0x000fea0003800200 */
.L_x_1189:
        /* <DEDUP_REMOVED lines=15> */
.L_x_1193:
        /* <DEDUP_REMOVED lines=77> */
.L_x_1192:
        /* <DEDUP_REMOVED lines=52> */
.L_x_1194:
        /* <DEDUP_REMOVED lines=27> */
.L_x_1195:
        /* <DEDUP_REMOVED lines=12> */
.L_x_1196:
[----:B------:R-:W-:Y:S05]  /*21620*/  BSYNC.RECONVERGENT B0 ;  /* 0x0000000000007941 */ /* 0x000fea0003800200 */
.L_x_1188:
        /* <DEDUP_REMOVED lines=17> */
.L_x_1202:
        /* <DEDUP_REMOVED lines=62> */
.L_x_1198:
[----:B------:R-:W-:Y:S05]  /*21b20*/  BSYNC.RECONVERGENT B0 ;  /* 0x0000000000007941 */ /* 0x000fea0003800200 */
.L_x_1197:
        /* <DEDUP_REMOVED lines=23> */
.L_x_1199:
        /* <DEDUP_REMOVED lines=16> */
.L_x_1201:
[----:B------:R-:W-:Y:S05]  /*21da0*/  BSYNC.RECONVERGENT B0 ;  /* 0x0000000000007941 */ /* 0x000fea0003800200 */
.L_x_1200:
        /* <DEDUP_REMOVED lines=10> */
.L_x_1177:
        /* <DEDUP_REMOVED lines=16> */
.L_x_1205:
[----:B------:R-:W-:Y:S05]  /*21f50*/  BSYNC.RECONVERGENT B0 ;  /* 0x0000000000007941 */ /* 0x000fea0003800200 */
.L_x_1204:
        /* <DEDUP_REMOVED lines=11> */
.L_x_1207:
[----:B------:R-:W2:Y:S04]  /*22010*/  LDG.E.STRONG.GPU R5, desc[UR10][R2.64] ;  /* 0x0000000a02057981 */ /* 0x000ea8000c1ef900 */
[----:B--2---:R-:W-:Y:S01]  /*22020*/  CCTL.IVALL ;  /* 0x00000000ff00798f */ /* 0x004fe20002000000 */
[----:B------:R-:W-:Y:S05]  /*22030*/  YIELD ;  /* 0x0000000000007946 */ /* 0x000fea0003800000 */
[----:B------:R-:W-:-:S13]  /*22040*/  ISETP.NE.AND P0, PT, R5, R0, PT ;  /* 0x000000000500720c */ /* 0x000fda0003f05270 */
[----:B------:R-:W-:Y:S05]  /*22050*/  @P0 BRA `(.L_x_1207) ;  /* 0xfffffffc00ec0947 */ /* 0x000fea000383ffff */
.L_x_1206:
        /* <DEDUP_REMOVED lines=75> */
.L_x_1210:
        /* <DEDUP_REMOVED lines=29> */
.L_x_1209:
[----:B------:R-:W-:Y:S05]  /*226e0*/  BSYNC.RECONVERGENT B0 ;  /* 0x0000000000007941 */ /* 0x000fea0003800200 */
.L_x_1208:
        /* <DEDUP_REMOVED lines=10> */
.L_x_1211:
        /* <DEDUP_REMOVED lines=87> */
.L_x_1212:
        /* <DEDUP_REMOVED lines=16> */
.L_x_4903:


//--------------------- .text._Z35group_norm_nhwc_bwd_one_pass_kernelI11Fp32IOFp32WLi64ELi160ELi640EEv26Group_norm_nhwc_bwd_params --------------------------
	.section	.text._Z35group_norm_nhwc_bwd_one_pass_kernelI11Fp32IOFp32WLi64ELi160ELi640EEv26Group_norm_nhwc_bwd_params,"ax",@progbits
	.align	128
        .global         _Z35group_norm_nhwc_bwd_one_pass_kernelI11Fp32IOFp32WLi64ELi160ELi640EEv26Group_norm_nhwc_bwd_params
        .type           _Z35group_norm_nhwc_bwd_one_pass_kernelI11Fp32IOFp32WLi64ELi160ELi640EEv26Group_norm_nhwc_bwd_params,@function
        .size           _Z35group_norm_nhwc_bwd_one_pass_kernelI11Fp32IOFp32WLi64ELi160ELi640EEv26Group_norm_nhwc_bwd_params,(.L_x_4904 - _Z35group_norm_nhwc_bwd_one_pass_kernelI11Fp32IOFp32WLi64ELi160ELi640EEv26Group_norm_nhwc_bwd_params)
        .other          _Z35group_norm_nhwc_bwd_one_pass_kernelI11Fp32IOFp32WLi64ELi160ELi640EEv26Group_norm_nhwc_bwd_params,@"STO_CUDA_ENTRY STV_DEFAULT"
_Z35group_norm_nhwc_bwd_one_pass_kernelI11Fp32IOFp32WLi64ELi160ELi640EEv26Group_norm_nhwc_bwd_params:
.text._Z35group_norm_nhwc_bwd_one_pass_kernelI11Fp32IOFp32WLi64ELi160ELi640EEv26Group_norm_nhwc_bwd_params:
[----:B------:R-:W-:Y:S01]  /*0000*/  LDC R1, c[0x0][0x37c] ;  /* 0x0000df00ff017b82 */ /* 0x000fe20000000800 */
[----:B------:R-:W0:Y:S01]  /*0010*/  S2R R71, SR_CTAID.Y ;  /* 0x0000000000477919 */ /* 0x000e220000002600 */
[----:B------:R-:W1:Y:S06]  /*0020*/  LDCU UR4, c[0x0][0x410] ;  /* 0x00008200ff0477ac */ /* 0x000e6c0008000800 */
[----:B------:R-:W2:Y:S01]  /*0030*/  S2UR UR11, SR_CTAID.X ;  /* 0x00000000000b79c3 */ /* 0x000ea20000002500 */
[----:B------:R-:W3:Y:S01]  /*0040*/  S2R R72, SR_TID.X ;  /* 0x0000000000487919 */ /* 0x000ee20000002100 */
[----:B------:R-:W1:Y:S01]  /*0050*/  LDCU UR5, c[0x0][0x3e0] ;  /* 0x00007c00ff0577ac */ /* 0x000e620008000800 */
[----:B------:R-:W4:Y:S01]  /*0060*/  LDCU.64 UR8, c[0x0][0x358] ;  /* 0x00006b00ff0877ac */ /* 0x000f220008000a00 */
[----:B-1----:R-:W-:-:S06]  /*0070*/  UIMAD UR4, UR4, UR5, URZ ;  /* 0x00000005040472a4 */ /* 0x002fcc000f8e02ff */
[----:B0-----:R-:W-:-:S13]  /*0080*/  ISETP.GE.AND P0, PT, R71, UR4, PT ;  /* 0x0000000447007c0c */ /* 0x001fda000bf06270 */
[----:B--234-:R-:W-:Y:S05]  /*0090*/  @P0 BRA `(.L_x_1213) ;  /* 0x0000005400100947 */ /* 0x01cfea0003800000 */
[----:B------:R-:W0:Y:S01]  /*00a0*/  LDC R3, c[0x0][0x41c] ;  /* 0x00010700ff037b82 */ /* 0x000e220000000800 */
[----:B------:R-:W-:Y:S01]  /*00b0*/  LOP3.LUT R0, R72, 0xffff, RZ, 0xc0, !PT ;  /* 0x0000ffff48007812 */ /* 0x000fe200078ec0ff */
[----:B------:R-:W1:Y:S01]  /*00c0*/  S2R R69, SR_LANEID ;  /* 0x0000000000457919 */ /* 0x000e620000000000 */
[----:B------:R-:W-:Y:S01]  /*00d0*/  UMOV UR5, 0x400 ;  /* 0x0000040000057882 */ /* 0x000fe20000000000 */
[----:B------:R-:W-:Y:S01]  /*00e0*/  SHF.R.U32.HI R86, RZ, 0x2, R72 ;  /* 0x00000002ff567819 */ /* 0x000fe20000011648 */
[----:B------:R-:W-:Y:S01]  /*00f0*/  UIADD3 UR6, UPT, UPT, UR5, 0xd0, URZ ;  /* 0x000000d005067890 */ /* 0x000fe2000fffe0ff */
[----:B------:R-:W-:Y:S02]  /*0100*/  IMAD R0, R0, 0x334, RZ ;  /* 0x0000033400007824 */ /* 0x000fe400078e02ff */
[----:B------:R-:W-:Y:S01]  /*0110*/  HFMA2 R74, -RZ, RZ, 0, 0 ;  /* 0x00000000ff4a7431 */ /* 0x000fe200000001ff */
[----:B------:R-:W2:Y:S01]  /*0120*/  S2UR UR7, SR_CgaCtaId ;  /* 0x00000000000779c3 */ /* 0x000ea20000008800 */
[----:B------:R-:W-:Y:S01]  /*0130*/  MOV R73, R71 ;  /* 0x0000004700497202 */ /* 0x000fe20000000f00 */
[----:B------:R-:W3:Y:S01]  /*0140*/  LDCU.U8 UR12, c[0x0][0x414] ;  /* 0x00008280ff0c77ac */ /* 0x000ee20008000000 */
[----:B------:R-:W-:-:S02]  /*0150*/  SHF.R.U32.HI R0, RZ, 0x10, R0 ;  /* 0x00000010ff007819 */ /* 0x000fc40000011600 */
[----:B------:R-:W-:-:S03]  /*0160*/  LOP3.LUT R86, R86, 0xf8, RZ, 0xc0, !PT ;  /* 0x000000f856567812 */ /* 0x000fc600078ec0ff */
[----:B------:R-:W4:Y:S01]  /*0170*/  LDC R70, c[0x0][0x374] ;  /* 0x0000dd00ff467b82 */ /* 0x000f220000000800 */
[----:B0-----:R-:W-:Y:S01]  /*0180*/  IMAD R88, R3, UR11, R0 ;  /* 0x0000000b03587c24 */ /* 0x001fe2000f8e0200 */
[----:B------:R-:W-:-:S06]  /*0190*/  PRMT R0, R0, 0x9910, RZ ;  /* 0x0000991000007816 */ /* 0x000fcc00000000ff */
[----:B------:R-:W0:Y:S01]  /*01a0*/  LDC R68, c[0x0][0x370] ;  /* 0x0000dc00ff447b82 */ /* 0x000e220000000800 */
[----:B------:R-:W-:Y:S01]  /*01b0*/  IADD3 R84, PT, PT, R88, 0x8, RZ ;  /* 0x0000000858547810 */ /* 0x000fe20007ffe0ff */
[----:B------:R-:W-:Y:S01]  /*01c0*/  IMAD R0, R0, 0x50, RZ ;  /* 0x0000005000007824 */ /* 0x000fe200078e02ff */
[C---:B------:R-:W-:Y:S01]  /*01d0*/  IADD3 R83, PT, PT, R88.reuse, 0x10, RZ ;  /* 0x0000001058537810 */ /* 0x040fe20007ffe0ff */
[----:B--2---:R-:W-:Y:S01]  /*01e0*/  ULEA UR6, UR7, UR6, 0x18 ;  /* 0x0000000607067291 */ /* 0x004fe2000f8ec0ff */
[C---:B------:R-:W-:Y:S01]  /*01f0*/  IADD3 R82, PT, PT, R88.reuse, 0x18, RZ ;  /* 0x0000001858527810 */ /* 0x040fe20007ffe0ff */
[----:B------:R-:W-:Y:S01]  /*0200*/  ULEA UR5, UR7, UR5, 0x18 ;  /* 0x0000000507057291 */ /* 0x000fe2000f8ec0ff */
[----:B------:R-:W-:Y:S02]  /*0210*/  IADD3 R0, PT, PT, RZ, -R0, RZ ;  /* 0x80000000ff007210 */ /* 0x000fe40007ffe0ff */
[----:B------:R-:W-:Y:S02]  /*0220*/  IADD3 R81, PT, PT, R88, 0x20, RZ ;  /* 0x0000002058517810 */ /* 0x000fe40007ffe0ff */
[----:B------:R-:W-:Y:S01]  /*0230*/  PRMT R3, R0, 0x7710, RZ ;  /* 0x0000771000037816 */ /* 0x000fe200000000ff */
[----:B----4-:R-:W-:Y:S01]  /*0240*/  IMAD R76, R70, 0x7, R71 ;  /* 0x00000007464c7824 */ /* 0x010fe200078e0247 */
[----:B------:R-:W-:-:S02]  /*0250*/  IADD3 R80, PT, PT, R88, 0x28, RZ ;  /* 0x0000002858507810 */ /* 0x000fc40007ffe0ff */
[----:B------:R-:W-:Y:S02]  /*0260*/  IADD3 R0, PT, PT, R3, R72, RZ ;  /* 0x0000004803007210 */ /* 0x000fe40007ffe0ff */
[C---:B------:R-:W-:Y:S02]  /*0270*/  IADD3 R79, PT, PT, R88.reuse, 0x30, RZ ;  /* 0x00000030584f7810 */ /* 0x040fe40007ffe0ff */
[----:B------:R-:W-:Y:S02]  /*0280*/  IADD3 R78, PT, PT, R88, 0x38, RZ ;  /* 0x00000038584e7810 */ /* 0x000fe40007ffe0ff */
[----:B------:R-:W-:Y:S02]  /*0290*/  SHF.L.U32 R67, R0, 0x1, RZ ;  /* 0x0000000100437819 */ /* 0x000fe400000006ff */
[----:B------:R-:W-:Y:S02]  /*02a0*/  LEA R75, R70, R71, 0x1 ;  /* 0x00000047464b7211 */ /* 0x000fe400078e08ff */
[----:B0-----:R-:W-:-:S02]  /*02b0*/  LOP3.LUT R85, R68, 0x7, RZ, 0xc0, !PT ;  /* 0x0000000744557812 */ /* 0x001fc400078ec0ff */
[----:B------:R-:W-:Y:S02]  /*02c0*/  LOP3.LUT R77, R68, 0x7ffffff8, RZ, 0xc0, !PT ;  /* 0x7ffffff8444d7812 */ /* 0x000fe400078ec0ff */
[----:B------:R-:W-:Y:S02]  /*02d0*/  LEA R87, R72, UR6, 0x4 ;  /* 0x0000000648577c11 */ /* 0x000fe4000f8e20ff */
[----:B------:R-:W-:Y:S02]  /*02e0*/  SHF.R.S32.HI R66, RZ, 0x1f, R88 ;  /* 0x0000001fff427819 */ /* 0x000fe40000011458 */
[----:B------:R-:W-:Y:S02]  /*02f0*/  SHF.R.S32.HI R65, RZ, 0x1f, R84 ;  /* 0x0000001fff417819 */ /* 0x000fe40000011454 */
[----:B------:R-:W-:Y:S02]  /*0300*/  SHF.R.S32.HI R64, RZ, 0x1f, R83 ;  /* 0x0000001fff407819 */ /* 0x000fe40000011453 */
[----:B------:R-:W-:-:S02]  /*0310*/  SHF.R.S32.HI R61, RZ, 0x1f, R82 ;  /* 0x0000001fff3d7819 */ /* 0x000fc40000011452 */
[----:B------:R-:W-:Y:S02]  /*0320*/  SHF.R.S32.HI R60, RZ, 0x1f, R81 ;  /* 0x0000001fff3c7819 */ /* 0x000fe40000011451 */
[----:B------:R-:W-:Y:S02]  /*0330*/  SHF.R.S32.HI R59, RZ, 0x1f, R80 ;  /* 0x0000001fff3b7819 */ /* 0x000fe40000011450 */
[----:B------:R-:W-:Y:S02]  /*0340*/  SHF.R.S32.HI R58, RZ, 0x1f, R79 ;  /* 0x0000001fff3a7819 */ /* 0x000fe4000001144f */
[----:B------:R-:W-:Y:S02]  /*0350*/  SHF.R.S32.HI R0, RZ, 0x1f, R78 ;  /* 0x0000001fff007819 */ /* 0x000fe4000001144e */
[----:B-1-3--:R-:W-:-:S07]  /*0360*/  LOP3.LUT R67, R67, 0xffff, RZ, 0xc0, !PT ;  /* 0x0000ffff43437812 */ /* 0x00afce00078ec0ff */
.L_x_1256:
[----:B0-----:R-:W0:Y:S01]  /*0370*/  LDC R8, c[0x0][0x410] ;  /* 0x00010400ff087b82 */ /* 0x001e220000000800 */
[----:B-1----:R-:W1:Y:S01]  /*0380*/  LDCU.128 UR16, c[0x0][0x400] ;  /* 0x00008000ff1077ac */ /* 0x002e620008000c00 */
[----:B------:R-:W-:-:S06]  /*0390*/  ISETP.GE.AND P1, PT, R73, RZ, PT ;  /* 0x000000ff4900720c */ /* 0x000fcc0003f26270 */
[----:B------:R-:W2:Y:S01]  /*03a0*/  LDC.64 R56, c[0x0][0x3a8] ;  /* 0x0000ea00ff387b82 */ /* 0x000ea20000000a00 */
[----:B-1----:R-:W-:-:S04]  /*03b0*/  ISETP.GE.U32.AND P4, PT, R88, UR16, PT ;  /* 0x0000001058007c0c */ /* 0x002fc8000bf86070 */
[----:B------:R-:W-:Y:S02]  /*03c0*/  ISETP.GE.AND.EX P4, PT, R66, UR17, PT, P4 ;  /* 0x0000001142007c0c */ /* 0x000fe4000bf86340 */
[----:B0-----:R-:W-:-:S04]  /*03d0*/  IABS R5, R8 ;  /* 0x0000000800057213 */ /* 0x001fc80000000000 */
[----:B------:R-:W0:Y:S08]  /*03e0*/  I2F.RP R4, R5 ;  /* 0x0000000500047306 */ /* 0x000e300000209400 */
[----:B0-----:R-:W0:Y:S02]  /*03f0*/  MUFU.RCP R4, R4 ;  /* 0x0000000400047308 */ /* 0x001e240000001000 */
[----:B0-----:R-:W-:-:S06]  /*0400*/  IADD3 R2, PT, PT, R4, 0xffffffe, RZ ;  /* 0x0ffffffe04027810 */ /* 0x001fcc0007ffe0ff */
[----:B------:R0:W1:Y:S02]  /*0410*/  F2I.FTZ.U32.TRUNC.NTZ R3, R2 ;  /* 0x0000000200037305 */ /* 0x000064000021f000 */
[----:B0-----:R-:W-:Y:S02]  /*0420*/  MOV R2, RZ ;  /* 0x000000ff00027202 */ /* 0x001fe40000000f00 */
[----:B-1----:R-:W-:-:S05]  /*0430*/  IADD3 R6, PT, PT, RZ, -R3, RZ ;  /* 0x80000003ff067210 */ /* 0x002fca0007ffe0ff */
[----:B------:R-:W-:Y:S01]  /*0440*/  IMAD R7, R6, R5, RZ ;  /* 0x0000000506077224 */ /* 0x000fe200078e02ff */
[----:B------:R-:W-:-:S03]  /*0450*/  IABS R6, R73 ;  /* 0x0000004900067213 */ /* 0x000fc60000000000 */
[----:B------:R-:W-:Y:S01]  /*0460*/  IMAD.HI.U32 R3, R3, R7, R2 ;  /* 0x0000000703037227 */ /* 0x000fe200078e0002 */
[----:B------:R-:W-:-:S04]  /*0470*/  LOP3.LUT R2, R73, R8, RZ, 0x3c, !PT ;  /* 0x0000000849027212 */ /* 0x000fc800078e3cff */
[----:B------:R-:W-:Y:S01]  /*0480*/  ISETP.GE.AND P0, PT, R2, RZ, PT ;  /* 0x000000ff0200720c */ /* 0x000fe20003f06270 */
[----:B------:R-:W-:-:S05]  /*0490*/  IMAD.HI.U32 R3, R3, R6, RZ ;  /* 0x0000000603037227 */ /* 0x000fca00078e00ff */
[----:B------:R-:W-:-:S05]  /*04a0*/  IADD3 R4, PT, PT, -R3, RZ, RZ ;  /* 0x000000ff03047210 */ /* 0x000fca0007ffe1ff */
[----:B------:R-:W-:-:S05]  /*04b0*/  IMAD R4, R5, R4, R6 ;  /* 0x0000000405047224 */ /* 0x000fca00078e0206 */
        /* <DEDUP_REMOVED lines=8> */
[----:B------:R-:W-:Y:S02]  /*0540*/  LOP3.LUT R5, RZ, R8, RZ, 0x33, !PT ;  /* 0x00000008ff057212 */ /* 0x000fe400078e33ff */
[----:B------:R-:W-:Y:S02]  /*0550*/  @!P1 IADD3 R4, PT, PT, -R4, RZ, RZ ;  /* 0x000000ff04049210 */ /* 0x000fe40007ffe1ff */
[----:B------:R-:W-:Y:S02]  /*0560*/  @P2 IADD3 R3, PT, PT, R3, 0x1, RZ ;  /* 0x0000000103032810 */ /* 0x000fe40007ffe0ff */
[----:B------:R-:W-:Y:S02]  /*0570*/  ISETP.NE.AND P2, PT, R8, RZ, PT ;  /* 0x000000ff0800720c */ /* 0x000fe40003f45270 */
[----:B------:R-:W-:Y:S01]  /*0580*/  ISETP.GE.U32.AND P5, PT, R84, UR16, PT ;  /* 0x0000001054007c0c */ /* 0x000fe2000bfa6070 */
[----:B------:R-:W0:Y:S01]  /*0590*/  @!P4 LDC.64 R8, c[0x0][0x3a0] ;  /* 0x0000e800ff08cb82 */ /* 0x000e220000000a00 */
[----:B------:R-:W-:-:S02]  /*05a0*/  MOV R6, R3 ;  /* 0x0000000300067202 */ /* 0x000fc40000000f00 */
[----:B------:R-:W-:Y:S02]  /*05b0*/  SEL R89, R5, R4, !P2 ;  /* 0x0000000405597207 */ /* 0x000fe40005000000 */
[----:B------:R-:W-:Y:S02]  /*05c0*/  ISETP.GE.AND.EX P5, PT, R65, UR17, PT, P5 ;  /* 0x0000001141007c0c */ /* 0x000fe4000bfa6350 */
[----:B------:R-:W-:Y:S01]  /*05d0*/  @!P0 IADD3 R6, PT, PT, -R6, RZ, RZ ;  /* 0x000000ff06068210 */ /* 0x000fe20007ffe1ff */
[----:B------:R-:W1:Y:S01]  /*05e0*/  @!P4 LDC.64 R2, c[0x0][0x3f8] ;  /* 0x0000fe00ff02cb82 */ /* 0x000e620000000a00 */
[----:B------:R-:W-:Y:S01]  /*05f0*/  IMAD R48, R89, 0xa0, RZ ;  /* 0x000000a059307824 */ /* 0x000fe200078e02ff */
[----:B------:R-:W-:Y:S02]  /*0600*/  ISETP.GE.AND.EX P3, PT, R61, UR17, PT, P3 ;  /* 0x000000113d007c0c */ /* 0x000fe4000bf66330 */
[----:B------:R-:W-:Y:S02]  /*0610*/  SEL R5, R5, R6, !P2 ;  /* 0x0000000605057207 */ /* 0x000fe40005000000 */
[----:B------:R-:W-:-:S02]  /*0620*/  IADD3 R90, P0, PT, R48, R67, RZ ;  /* 0x00000043305a7210 */ /* 0x000fc40007f1e0ff */
[----:B------:R-:W-:Y:S01]  /*0630*/  SHF.R.S32.HI R4, RZ, 0x1f, R5 ;  /* 0x0000001fff047819 */ /* 0x000fe20000011405 */
[----:B---3--:R-:W3:Y:S01]  /*0640*/  @!P4 LDC.64 R6, c[0x0][0x398] ;  /* 0x0000e600ff06cb82 */ /* 0x008ee20000000a00 */
[----:B------:R-:W-:Y:S02]  /*0650*/  LEA.HI.X.SX32 R91, R48, RZ, 0x1, P0 ;  /* 0x000000ff305b7211 */ /* 0x000fe400000f0eff */
[----:B------:R-:W-:Y:S01]  /*0660*/  ISETP.GE.U32.AND P0, PT, R81, UR16, PT ;  /* 0x0000001051007c0c */ /* 0x000fe2000bf06070 */
[----:B------:R-:W-:Y:S01]  /*0670*/  IMAD R4, R4, UR18, RZ ;  /* 0x0000001204047c24 */ /* 0x000fe2000f8e02ff */
[----:B------:R-:W-:Y:S01]  /*0680*/  ISETP.GE.U32.AND P2, PT, R80, UR16, PT ;  /* 0x0000001050007c0c */ /* 0x000fe2000bf46070 */
[----:B------:R-:W-:Y:S01]  /*0690*/  IMAD.WIDE.U32 R90, R5, UR18, R90 ;  /* 0x00000012055a7c25 */ /* 0x000fe2000f8e005a */
[----:B------:R-:W-:Y:S01]  /*06a0*/  ISETP.GE.AND.EX P0, PT, R60, UR17, PT, P0 ;  /* 0x000000113c007c0c */ /* 0x000fe2000bf06300 */
[----:B------:R-:W4:Y:S01]  /*06b0*/  @!P5 LDC.64 R12, c[0x0][0x3f8] ;  /* 0x0000fe00ff0cdb82 */ /* 0x000f220000000a00 */
[----:B------:R-:W-:Y:S01]  /*06c0*/  ISETP.GE.AND.EX P2, PT, R59, UR17, PT, P2 ;  /* 0x000000113b007c0c */ /* 0x000fe2000bf46320 */
[----:B------:R-:W-:Y:S01]  /*06d0*/  IMAD R93, R5, UR19, R4 ;  /* 0x00000013055d7c24 */ /* 0x000fe2000f8e0204 */
[----:B------:R-:W-:Y:S01]  /*06e0*/  @!P4 MOV R92, R90 ;  /* 0x0000005a005cc202 */ /* 0x000fe20000000f00 */
[----:B-1----:R-:W-:-:S03]  /*06f0*/  @!P4 IMAD R10, R66, R2, RZ ;  /* 0x00000002420ac224 */ /* 0x002fc600078e02ff */
[----:B------:R-:W-:Y:S01]  /*0700*/  IADD3 R93, PT, PT, R91, R93, RZ ;  /* 0x0000005d5b5d7210 */ /* 0x000fe20007ffe0ff */
[----:B------:R-:W1:Y:S01]  /*0710*/  @!P5 LDC.64 R20, c[0x0][0x3a0] ;  /* 0x0000e800ff14db82 */ /* 0x000e620000000a00 */
[C---:B------:R-:W-:Y:S02]  /*0720*/  @!P4 IMAD R15, R88.reuse, R3, R10 ;  /* 0x00000003580fc224 */ /* 0x040fe400078e020a */
[----:B------:R-:W-:-:S05]  /*0730*/  @!P4 IMAD.WIDE.U32 R2, R88, R2, R92 ;  /* 0x000000025802c225 */ /* 0x000fca00078e005c */
[----:B------:R-:W2:Y:S01]  /*0740*/  @!P5 LDC.64 R10, c[0x0][0x398] ;  /* 0x0000e600ff0adb82 */ /* 0x000ea20000000a00 */
[----:B------:R-:W-:Y:S02]  /*0750*/  @!P4 IADD3 R3, PT, PT, R3, R15, RZ ;  /* 0x0000000f0303c210 */ /* 0x000fe40007ffe0ff */
[C---:B------:R-:W-:Y:S02]  /*0760*/  @!P4 SHF.L.U32 R15, R2.reuse, 0x2, RZ ;  /* 0x00000002020fc819 */ /* 0x040fe400000006ff */
[----:B------:R-:W-:Y:S01]  /*0770*/  @!P4 SHF.L.U64.HI R18, R2, 0x2, R3 ;  /* 0x000000020212c819 */ /* 0x000fe20000010203 */
[----:B----4-:R-:W-:Y:S02]  /*0780*/  @!P5 IMAD R14, R65, R12, RZ ;  /* 0x0000000c410ed224 */ /* 0x010fe400078e02ff */
[----:B------:R-:W4:Y:S01]  /*0790*/  @!P3 LDC.64 R4, c[0x0][0x3f8] ;  /* 0x0000fe00ff04bb82 */ /* 0x000f220000000a00 */
[----:B------:R-:W-:Y:S02]  /*07a0*/  @!P5 MOV R2, R90 ;  /* 0x0000005a0002d202 */ /* 0x000fe40000000f00 */
[----:B------:R-:W-:Y:S01]  /*07b0*/  @!P5 MOV R3, R93 ;  /* 0x0000005d0003d202 */ /* 0x000fe20000000f00 */
[----:B------:R-:W-:Y:S01]  /*07c0*/  @!P5 IMAD R19, R84, R13, R14 ;  /* 0x0000000d5413d224 */ /* 0x000fe200078e020e */
[----:B0-----:R-:W-:-:S02]  /*07d0*/  @!P4 IADD3 R8, P1, PT, R15, R8, RZ ;  /* 0x000000080f08c210 */ /* 0x001fc40007f3e0ff */
[----:B---3--:R-:W-:Y:S01]  /*07e0*/  @!P4 IADD3 R6, P6, PT, R15, R6, RZ ;  /* 0x000000060f06c210 */ /* 0x008fe20007fde0ff */
[----:B------:R-:W-:Y:S01]  /*07f0*/  @!P5 IMAD.WIDE.U32 R12, R84, R12, R2 ;  /* 0x0000000c540cd225 */ /* 0x000fe200078e0002 */
[C---:B------:R-:W-:Y:S01]  /*0800*/  @!P4 IADD3.X R9, PT, PT, R18.reuse, R9, RZ, P1, !PT ;  /* 0x000000091209c210 */ /* 0x040fe20000ffe4ff */
[----:B------:R-:W0:Y:S01]  /*0810*/  @!P0 LDC.64 R2, c[0x0][0x3f8] ;  /* 0x0000fe00ff028b82 */ /* 0x000e220000000a00 */
[----:B------:R-:W-:Y:S02]  /*0820*/  @!P4 IADD3.X R7, PT, PT, R18, R7, RZ, P6, !PT ;  /* 0x000000071207c210 */ /* 0x000fe400037fe4ff */
[----:B------:R-:W-:Y:S02]  /*0830*/  @!P5 IADD3 R13, PT, PT, R13, R19, RZ ;  /* 0x000000130d0dd210 */ /* 0x000fe40007ffe0ff */
[C---:B------:R-:W-:Y:S02]  /*0840*/  @!P5 SHF.L.U32 R15, R12.reuse, 0x2, RZ ;  /* 0x000000020c0fd819 */ /* 0x040fe400000006ff */
[----:B------:R-:W-:Y:S01]  /*0850*/  @!P5 SHF.L.U64.HI R14, R12, 0x2, R13 ;  /* 0x000000020c0ed819 */ /* 0x000fe2000001020d */
[----:B------:R-:W3:Y:S01]  /*0860*/  @!P3 LDC.64 R16, c[0x0][0x3a0] ;  /* 0x0000e800ff10bb82 */ /* 0x000ee20000000a00 */
[----:B-1----:R-:W-:-:S02]  /*0870*/  @!P5 IADD3 R20, P1, PT, R15, R20, RZ ;  /* 0x000000140f14d210 */ /* 0x002fc40007f3e0ff */
[----:B--2---:R-:W-:Y:S02]  /*0880*/  @!P5 IADD3 R10, P6, PT, R15, R10, RZ ;  /* 0x0000000a0f0ad210 */ /* 0x004fe40007fde0ff */
[C---:B------:R-:W-:Y:S01]  /*0890*/  @!P5 IADD3.X R21, PT, PT, R14.reuse, R21, RZ, P1, !PT ;  /* 0x000000150e15d210 */ /* 0x040fe20000ffe4ff */
[----:B----4-:R-:W-:Y:S01]  /*08a0*/  @!P3 IMAD R19, R61, R4, RZ ;  /* 0x000000043d13b224 */ /* 0x010fe200078e02ff */
[----:B------:R-:W-:Y:S01]  /*08b0*/  @!P5 IADD3.X R11, PT, PT, R14, R11, RZ, P6, !PT ;  /* 0x0000000b0e0bd210 */ /* 0x000fe200037fe4ff */
[----:B------:R-:W1:Y:S01]  /*08c0*/  @!P3 LDC.64 R24, c[0x0][0x398] ;  /* 0x0000e600ff18bb82 */ /* 0x000e620000000a00 */
[----:B------:R-:W-:Y:S01]  /*08d0*/  @!P3 MOV R12, R90 ;  /* 0x0000005a000cb202 */ /* 0x000fe20000000f00 */
[----:B------:R-:W-:Y:S01]  /*08e0*/  @!P3 IMAD R19, R82, R5, R19 ;  /* 0x000000055213b224 */ /* 0x000fe200078e0213 */
[----:B------:R-:W-:-:S05]  /*08f0*/  @!P3 MOV R13, R93 ;  /* 0x0000005d000db202 */ /* 0x000fca0000000f00 */
[----:B------:R-:W2:Y:S01]  /*0900*/  @!P2 LDC.64 R14, c[0x0][0x3f8] ;  /* 0x0000fe00ff0eab82 */ /* 0x000ea20000000a00 */
[----:B------:R-:W-:-:S04]  /*0910*/  @!P3 IMAD.WIDE.U32 R4, R82, R4, R12 ;  /* 0x000000045204b225 */ /* 0x000fc800078e000c */
[----:B0-----:R-:W-:Y:S01]  /*0920*/  @!P0 IMAD R12, R60, R2, RZ ;  /* 0x000000023c0c8224 */ /* 0x001fe200078e02ff */
[----:B------:R-:W-:Y:S02]  /*0930*/  @!P3 IADD3 R13, PT, PT, R5, R19, RZ ;  /* 0x00000013050db210 */ /* 0x000fe40007ffe0ff */
[C---:B------:R-:W-:Y:S01]  /*0940*/  @!P3 SHF.L.U32 R5, R4.reuse, 0x2, RZ ;  /* 0x000000020405b819 */ /* 0x040fe200000006ff */
[----:B------:R-:W-:Y:S01]  /*0950*/  @!P0 IMAD R19, R81, R3, R12 ;  /* 0x0000000351138224 */ /* 0x000fe200078e020c */
[----:B------:R-:W-:Y:S01]  /*0960*/  @!P3 SHF.L.U64.HI R4, R4, 0x2, R13 ;  /* 0x000000020404b819 */ /* 0x000fe2000001020d */
[----:B------:R-:W0:Y:S01]  /*0970*/  @!P0 LDC.64 R44, c[0x0][0x3a0] ;  /* 0x0000e800ff2c8b82 */ /* 0x000e220000000a00 */
[----:B------:R-:W-:Y:S02]  /*0980*/  @!P0 MOV R12, R90 ;  /* 0x0000005a000c8202 */ /* 0x000fe40000000f00 */
[----:B------:R-:W-:Y:S02]  /*0990*/  @!P0 MOV R13, R93 ;  /* 0x0000005d000d8202 */ /* 0x000fe40000000f00 */
[----:B---3--:R-:W-:-:S02]  /*09a0*/  @!P3 IADD3 R16, P1, PT, R5, R16, RZ ;  /* 0x000000100510b210 */ /* 0x008fc40007f3e0ff */
[----:B-1----:R-:W-:Y:S01]  /*09b0*/  @!P3 IADD3 R24, P6, PT, R5, R24, RZ ;  /* 0x000000180518b210 */ /* 0x002fe20007fde0ff */
[----:B------:R-:W-:Y:S01]  /*09c0*/  @!P0 IMAD.WIDE.U32 R12, R81, R2, R12 ;  /* 0x00000002510c8225 */ /* 0x000fe200078e000c */
[C---:B------:R-:W-:Y:S01]  /*09d0*/  @!P3 IADD3.X R17, PT, PT, R4.reuse, R17, RZ, P1, !PT ;  /* 0x000000110411b210 */ /* 0x040fe20000ffe4ff */
[----:B------:R-:W1:Y:S01]  /*09e0*/  @!P0 LDC.64 R42, c[0x0][0x398] ;  /* 0x0000e600ff2a8b82 */ /* 0x000e620000000a00 */
[----:B------:R-:W-:Y:S01]  /*09f0*/  ISETP.GE.U32.AND P1, PT, R79, UR16, PT ;  /* 0x000000104f007c0c */ /* 0x000fe2000bf26070 */
[----:B--2---:R-:W-:Y:S01]  /*0a00*/  @!P2 IMAD R18, R59, R14, RZ ;  /* 0x0000000e3b12a224 */ /* 0x004fe200078e02ff */
[----:B------:R-:W-:Y:S02]  /*0a10*/  @!P0 IADD3 R13, PT, PT, R13, R19, RZ ;  /* 0x000000130d0d8210 */ /* 0x000fe40007ffe0ff */
[----:B------:R-:W-:Y:S01]  /*0a20*/  @!P3 IADD3.X R25, PT, PT, R4, R25, RZ, P6, !PT ;  /* 0x000000190419b210 */ /* 0x000fe200037fe4ff */
[----:B------:R-:W-:Y:S01]  /*0a30*/  @!P2 IMAD R31, R80, R15, R18 ;  /* 0x0000000f501fa224 */ /* 0x000fe200078e0212 */
[----:B------:R-:W-:Y:S01]  /*0a40*/  CS2R R4, SRZ ;  /* 0x0000000000047805 */ /* 0x000fe2000001ff00 */
[----:B------:R-:W2:Y:S01]  /*0a50*/  LDC.64 R18, c[0x0][0x3b8] ;  /* 0x0000ee00ff127b82 */ /* 0x000ea20000000a00 */
[----:B------:R-:W-:-:S02]  /*0a60*/  MOV R3, RZ ;  /* 0x000000ff00037202 */ /* 0x000fc40000000f00 */
[----:B------:R-:W-:Y:S02]  /*0a70*/  MOV R2, RZ ;  /* 0x000000ff00027202 */ /* 0x000fe40000000f00 */
[----:B------:R-:W-:Y:S01]  /*0a80*/  ISETP.GE.AND.EX P1, PT, R58, UR17, PT, P1 ;  /* 0x000000113a007c0c */ /* 0x000fe2000bf26310 */
[----:B------:R3:W5:Y:S02]  /*0a90*/  @!P4 LDG.E.64 R4, desc[UR8][R8.64] ;  /* 0x000000080804c981 */ /* 0x000764000c1e1b00 */
[----:B------:R-:W4:Y:S02]  /*0aa0*/  @!P2 LDC.64 R34, c[0x0][0x3a0] ;  /* 0x0000e800ff22ab82 */ /* 0x000f240000000a00 */
[----:B------:R0:W5:Y:S01]  /*0ab0*/  @!P4 LDG.E.64 R2, desc[UR8][R6.64] ;  /* 0x000000080602c981 */ /* 0x000162000c1e1b00 */
[----:B------:R-:W-:Y:S02]  /*0ac0*/  ISETP.GE.U32.AND P4, PT, R83, UR16, PT ;  /* 0x0000001053007c0c */ /* 0x000fe4000bf86070 */
[----:B------:R-:W-:-:S02]  /*0ad0*/  @!P0 SHF.L.U32 R23, R12, 0x2, RZ ;  /* 0x000000020c178819 */ /* 0x000fc400000006ff */
[----:B------:R-:W-:Y:S02]  /*0ae0*/  ISETP.GE.AND.EX P4, PT, R64, UR17, PT, P4 ;  /* 0x0000001140007c0c */ /* 0x000fe4000bf86340 */
[----:B---3--:R-:W-:Y:S02]  /*0af0*/  CS2R R8, SRZ ;  /* 0x0000000000087805 */ /* 0x008fe4000001ff00 */
[----:B------:R-:W-:Y:S01]  /*0b00*/  @!P0 SHF.L.U64.HI R22, R12, 0x2, R13 ;  /* 0x000000020c168819 */ /* 0x000fe2000001020d */
[----:B------:R-:W3:Y:S01]  /*0b10*/  @!P2 LDC.64 R28, c[0x0][0x398] ;  /* 0x0000e600ff1cab82 */ /* 0x000ee20000000a00 */
[----:B0-----:R-:W-:Y:S02]  /*0b20*/  CS2R R6, SRZ ;  /* 0x0000000000067805 */ /* 0x001fe4000001ff00 */
[----:B------:R0:W5:Y:S01]  /*0b30*/  @!P5 LDG.E.64 R8, desc[UR8][R10.64] ;  /* 0x000000080a08d981 */ /* 0x000162000c1e1b00 */
[----:B--2---:R-:W-:-:S04]  /*0b40*/  IMAD.WIDE R18, R73, 0x8, R18 ;  /* 0x0000000849127825 */ /* 0x004fc800078e0212 */
[----:B------:R-:W2:Y:S01]  /*0b50*/  @!P1 LDC.64 R12, c[0x0][0x3f8] ;  /* 0x0000fe00ff0c9b82 */ /* 0x000ea20000000a00 */
[----:B------:R1:W5:Y:S04]  /*0b60*/  @!P5 LDG.E.64 R6, desc[UR8][R20.64] ;  /* 0x000000081406d981 */ /* 0x000368000c1e1b00 */
[----:B------:R4:W3:Y:S03]  /*0b70*/  LDG.E.64 R36, desc[UR8][R18.64] ;  /* 0x0000000812247981 */ /* 0x0008e6000c1e1b00 */
[----:B0-----:R-:W0:Y:S01]  /*0b80*/  @!P4 LDC.64 R10, c[0x0][0x3f8] ;  /* 0x0000fe00ff0acb82 */ /* 0x001e220000000a00 */
[----:B-1----:R-:W-:Y:S02]  /*0b90*/  @!P2 MOV R20, R90 ;  /* 0x0000005a0014a202 */ /* 0x002fe40000000f00 */
[----:B------:R-:W-:-:S02]  /*0ba0*/  @!P2 MOV R21, R93 ;  /* 0x0000005d0015a202 */ /* 0x000fc40000000f00 */
[----:B------:R-:W-:-:S03]  /*0bb0*/  ISETP.GE.U32.AND P5, PT, R78, UR16, PT ;  /* 0x000000104e007c0c */ /* 0x000fc6000bfa6070 */
[----:B------:R-:W1:Y:S01]  /*0bc0*/  @!P1 LDC.64 R26, c[0x0][0x3a0] ;  /* 0x0000e800ff1a9b82 */ /* 0x000e620000000a00 */
[C---:B------:R-:W-:Y:S01]  /*0bd0*/  @!P0 IADD3 R44, P6, PT, R23.reuse, R44, RZ ;  /* 0x0000002c172c8210 */ /* 0x040fe20007fde0ff */
[----:B------:R-:W-:Y:S01]  /*0be0*/  @!P2 IMAD.WIDE.U32 R14, R80, R14, R20 ;  /* 0x0000000e500ea225 */ /* 0x000fe200078e0014 */
[----:B------:R-:W-:Y:S02]  /*0bf0*/  ISETP.GE.AND.EX P5, PT, R0, UR17, PT, P5 ;  /* 0x0000001100007c0c */ /* 0x000fe4000bfa6350 */
[----:B------:R-:W-:Y:S02]  /*0c00*/  @!P0 IADD3.X R45, PT, PT, R22, R45, RZ, P6, !PT ;  /* 0x0000002d162d8210 */ /* 0x000fe400037fe4ff */
[----:B------:R-:W-:Y:S01]  /*0c10*/  @!P0 IADD3 R42, P6, PT, R23, R42, RZ ;  /* 0x0000002a172a8210 */ /* 0x000fe20007fde0ff */
[----:B----4-:R-:W4:Y:S01]  /*0c20*/  @!P4 LDC.64 R18, c[0x0][0x398] ;  /* 0x0000e600ff12cb82 */ /* 0x010f220000000a00 */
[----:B------:R-:W-:Y:S02]  /*0c30*/  @!P2 IADD3 R15, PT, PT, R15, R31, RZ ;  /* 0x0000001f0f0fa210 */ /* 0x000fe40007ffe0ff */
[----:B------:R-:W-:Y:S01]  /*0c40*/  @!P2 SHF.L.U32 R21, R14, 0x2, RZ ;  /* 0x000000020e15a819 */ /* 0x000fe200000006ff */
[----:B--2---:R-:W-:Y:S01]  /*0c50*/  @!P1 IMAD R20, R58, R12, RZ ;  /* 0x0000000c3a149224 */ /* 0x004fe200078e02ff */
[----:B------:R-:W-:-:S02]  /*0c60*/  @!P0 IADD3.X R43, PT, PT, R22, R43, RZ, P6, !PT ;  /* 0x0000002b162b8210 */ /* 0x000fc400037fe4ff */
[----:B------:R-:W-:Y:S01]  /*0c70*/  @!P2 SHF.L.U64.HI R30, R14, 0x2, R15 ;  /* 0x000000020e1ea819 */ /* 0x000fe2000001020f */
[----:B------:R-:W-:Y:S01]  /*0c80*/  @!P1 IMAD R31, R79, R13, R20 ;  /* 0x0000000d4f1f9224 */ /* 0x000fe200078e0214 */
[C---:B------:R-:W-:Y:S01]  /*0c90*/  @!P2 IADD3 R34, P6, PT, R21.reuse, R34, RZ ;  /* 0x000000221522a210 */ /* 0x040fe20007fde0ff */
[----:B------:R-:W2:Y:S01]  /*0ca0*/  @!P1 LDC.64 R22, c[0x0][0x398] ;  /* 0x0000e600ff169b82 */ /* 0x000ea20000000a00 */
[----:B------:R-:W-:Y:S02]  /*0cb0*/  @!P1 MOV R14, R90 ;  /* 0x0000005a000e9202 */ /* 0x000fe40000000f00 */
[----:B------:R-:W-:Y:S02]  /*0cc0*/  @!P1 MOV R15, R93 ;  /* 0x0000005d000f9202 */ /* 0x000fe40000000f00 */
[----:B------:R-:W-:Y:S02]  /*0cd0*/  @!P2 IADD3.X R35, PT, PT, R30, R35, RZ, P6, !PT ;  /* 0x000000231e23a210 */ /* 0x000fe400037fe4ff */
[----:B---3--:R-:W-:-:S02]  /*0ce0*/  @!P2 IADD3 R28, P6, PT, R21, R28, RZ ;  /* 0x0000001c151ca210 */ /* 0x008fc40007fde0ff */
[----:B------:R-:W3:Y:S01]  /*0cf0*/  @!P5 LDC.64 R20, c[0x0][0x3f8] ;  /* 0x0000fe00ff14db82 */ /* 0x000ee20000000a00 */
[----:B------:R-:W-:Y:S01]  /*0d00*/  @!P1 IMAD.WIDE.U32 R12, R79, R12, R14 ;  /* 0x0000000c4f0c9225 */ /* 0x000fe200078e000e */
[----:B------:R-:W-:-:S03]  /*0d10*/  @!P4 MOV R32, R90 ;  /* 0x0000005a0020c202 */ /* 0x000fc60000000f00 */
[----:B0-----:R-:W-:Y:S01]  /*0d20*/  @!P4 IMAD R14, R64, R10, RZ ;  /* 0x0000000a400ec224 */ /* 0x001fe200078e02ff */
[----:B------:R-:W-:-:S03]  /*0d30*/  @!P4 MOV R33, R93 ;  /* 0x0000005d0021c202 */ /* 0x000fc60000000f00 */
[----:B------:R-:W-:Y:S01]  /*0d40*/  @!P4 IMAD R39, R83, R11, R14 ;  /* 0x0000000b5327c224 */ /* 0x000fe200078e020e */
[----:B------:R-:W-:Y:S01]  /*0d50*/  @!P1 IADD3 R13, PT, PT, R13, R31, RZ ;  /* 0x0000001f0d0d9210 */ /* 0x000fe20007ffe0ff */
[----:B------:R-:W0:Y:S01]  /*0d60*/  @!P4 LDC.64 R14, c[0x0][0x3a0] ;  /* 0x0000e800ff0ecb82 */ /* 0x000e220000000a00 */
[----:B------:R-:W-:Y:S01]  /*0d70*/  @!P4 IMAD.WIDE.U32 R32, R83, R10, R32 ;  /* 0x0000000a5320c225 */ /* 0x000fe200078e0020 */
[----:B------:R-:W-:Y:S02]  /*0d80*/  CS2R R10, SRZ ;  /* 0x00000000000a7805 */ /* 0x000fe4000001ff00 */
[C---:B------:R-:W-:Y:S02]  /*0d90*/  @!P1 SHF.L.U32 R31, R12.reuse, 0x2, RZ ;  /* 0x000000020c1f9819 */ /* 0x040fe400000006ff */
[----:B------:R-:W-:Y:S02]  /*0da0*/  @!P1 SHF.L.U64.HI R38, R12, 0x2, R13 ;  /* 0x000000020c269819 */ /* 0x000fe4000001020d */
[----:B------:R-:W-:-:S02]  /*0db0*/  CS2R R12, SRZ ;  /* 0x00000000000c7805 */ /* 0x000fc4000001ff00 */
[----:B------:R-:W-:Y:S01]  /*0dc0*/  @!P2 IADD3.X R29, PT, PT, R30, R29, RZ, P6, !PT ;  /* 0x0000001d1e1da210 */ /* 0x000fe200037fe4ff */
[----:B------:R4:W5:Y:S01]  /*0dd0*/  @!P3 LDG.E.64 R10, desc[UR8][R16.64] ;  /* 0x00000008100ab981 */ /* 0x000962000c1e1b00 */
[----:B-1----:R-:W-:-:S03]  /*0de0*/  @!P1 IADD3 R26, P6, PT, R31, R26, RZ ;  /* 0x0000001a1f1a9210 */ /* 0x002fc60007fde0ff */
[----:B------:R1:W5:Y:S01]  /*0df0*/  @!P3 LDG.E.64 R12, desc[UR8][R24.64] ;  /* 0x00000008180cb981 */ /* 0x000362000c1e1b00 */
[----:B------:R-:W-:Y:S02]  /*0e00*/  @!P1 IADD3.X R27, PT, PT, R38, R27, RZ, P6, !PT ;  /* 0x0000001b261b9210 */ /* 0x000fe400037fe4ff */
[----:B------:R-:W-:Y:S01]  /*0e10*/  ISETP.NE.AND P3, PT, RZ, UR12, PT ;  /* 0x0000000cff007c0c */ /* 0x000fe2000bf65270 */
[----:B----4-:R-:W4:Y:S01]  /*0e20*/  @!P5 LDC.64 R16, c[0x0][0x3a0] ;  /* 0x0000e800ff10db82 */ /* 0x010f220000000a00 */
[----:B--2---:R-:W-:Y:S01]  /*0e30*/  @!P1 IADD3 R30, P6, PT, R31, R22, RZ ;  /* 0x000000161f1e9210 */ /* 0x004fe20007fde0ff */
[----:B---3--:R-:W-:Y:S01]  /*0e40*/  @!P5 IMAD R22, R0, R20, RZ ;  /* 0x000000140016d224 */ /* 0x008fe200078e02ff */
[----:B------:R-:W-:-:S05]  /*0e50*/  @!P4 IADD3 R33, PT, PT, R33, R39, RZ ;  /* 0x000000272121c210 */ /* 0x000fca0007ffe0ff */
[----:B-1----:R-:W1:Y:S01]  /*0e60*/  @!P5 LDC.64 R24, c[0x0][0x398] ;  /* 0x0000e600ff18db82 */ /* 0x002e620000000a00 */
[----:B------:R-:W-:Y:S01]  /*0e70*/  @!P1 IADD3.X R31, PT, PT, R38, R23, RZ, P6, !PT ;  /* 0x00000017261f9210 */ /* 0x000fe200037fe4ff */
[----:B------:R-:W-:Y:S01]  /*0e80*/  @!P5 IMAD R39, R78, R21, R22 ;  /* 0x000000154e27d224 */ /* 0x000fe200078e0216 */
[C---:B------:R-:W-:Y:S02]  /*0e90*/  @!P4 SHF.L.U32 R47, R32.reuse, 0x2, RZ ;  /* 0x00000002202fc819 */ /* 0x040fe400000006ff */
[----:B------:R-:W-:Y:S02]  /*0ea0*/  @!P5 MOV R22, R90 ;  /* 0x0000005a0016d202 */ /* 0x000fe40000000f00 */
[----:B------:R-:W-:Y:S02]  /*0eb0*/  @!P5 MOV R23, R93 ;  /* 0x0000005d0017d202 */ /* 0x000fe40000000f00 */
[----:B------:R-:W-:Y:S02]  /*0ec0*/  @!P4 SHF.L.U64.HI R38, R32, 0x2, R33 ;  /* 0x000000022026c819 */ /* 0x000fe40000010221 */
[----:B0-----:R-:W-:Y:S01]  /*0ed0*/  @!P4 IADD3 R32, P6, PT, R47, R14, RZ ;  /* 0x0000000e2f20c210 */ /* 0x001fe20007fde0ff */
[----:B------:R-:W-:-:S02]  /*0ee0*/  @!P5 IMAD.WIDE.U32 R22, R78, R20, R22 ;  /* 0x000000144e16d225 */ /* 0x000fc400078e0016 */
[----:B------:R-:W0:Y:S01]  /*0ef0*/  @P3 LDC.64 R20, c[0x0][0x3b0] ;  /* 0x0000ec00ff143b82 */ /* 0x000e220000000a00 */
[----:B------:R-:W-:Y:S02]  /*0f00*/  @!P4 IADD3.X R33, PT, PT, R38, R15, RZ, P6, !PT ;  /* 0x0000000f2621c210 */ /* 0x000fe400037fe4ff */
[----:B------:R-:W-:Y:S02]  /*0f10*/  @!P4 IADD3 R46, P6, PT, R47, R18, RZ ;  /* 0x000000122f2ec210 */ /* 0x000fe40007fde0ff */
[----:B------:R-:W-:Y:S02]  /*0f20*/  @!P5 IADD3 R15, PT, PT, R23, R39, RZ ;  /* 0x00000027170fd210 */ /* 0x000fe40007ffe0ff */
[----:B------:R-:W-:Y:S02]  /*0f30*/  @!P5 SHF.L.U32 R41, R22, 0x2, RZ ;  /* 0x000000021629d819 */ /* 0x000fe400000006ff */
[----:B------:R-:W-:Y:S02]  /*0f40*/  @!P4 IADD3.X R47, PT, PT, R38, R19, RZ, P6, !PT ;  /* 0x00000013262fc210 */ /* 0x000fe400037fe4ff */
[----:B------:R-:W-:-:S02]  /*0f50*/  @!P5 SHF.L.U64.HI R22, R22, 0x2, R15 ;  /* 0x000000021616d819 */ /* 0x000fc4000001020f */
[----:B----4-:R-:W-:-:S04]  /*0f60*/  @!P5 IADD3 R38, P6, PT, R41, R16, RZ ;  /* 0x000000102926d210 */ /* 0x010fc80007fde0ff */
[----:B------:R-:W-:Y:S02]  /*0f70*/  @!P5 IADD3.X R39, PT, PT, R22, R17, RZ, P6, !PT ;  /* 0x000000111627d210 */ /* 0x000fe400037fe4ff */
[----:B-1----:R-:W-:Y:S02]  /*0f80*/  @!P5 IADD3 R40, P6, PT, R41, R24, RZ ;  /* 0x000000182928d210 */ /* 0x002fe40007fde0ff */
[----:B------:R-:W-:Y:S02]  /*0f90*/  IADD3 R49, PT, PT, R48, R67, RZ ;  /* 0x0000004330317210 */ /* 0x000fe40007ffe0ff */
[----:B------:R-:W-:Y:S02]  /*0fa0*/  @!P5 IADD3.X R41, PT, PT, R22, R25, RZ, P6, !PT ;  /* 0x000000191629d210 */ /* 0x000fe400037fe4ff */
[----:B------:R-:W-:Y:S01]  /*0fb0*/  CS2R R22, SRZ ;  /* 0x0000000000167805 */ /* 0x000fe2000001ff00 */
[----:B------:R-:W-:Y:S01]  /*0fc0*/  IMAD.WIDE R56, R49, 0x4, R56 ;  /* 0x0000000431387825 */ /* 0x000fe200078e0238 */
[----:B------:R-:W-:-:S02]  /*0fd0*/  CS2R R18, SRZ ;  /* 0x0000000000127805 */ /* 0x000fc4000001ff00 */
[----:B------:R-:W-:Y:S01]  /*0fe0*/  CS2R R24, SRZ ;  /* 0x0000000000187805 */ /* 0x000fe2000001ff00 */
[----:B0-----:R-:W-:Y:S01]  /*0ff0*/  @P3 IMAD.WIDE R48, R49, 0x4, R20 ;  /* 0x0000000431303825 */ /* 0x001fe200078e0214 */
[----:B------:R0:W5:Y:S01]  /*1000*/  @!P1 LDG.E.64 R22, desc[UR8][R26.64] ;  /* 0x000000081a169981 */ /* 0x000162000c1e1b00 */
[----:B------:R-:W-:-:S03]  /*1010*/  CS2R R20, SRZ ;  /* 0x0000000000147805 */ /* 0x000fc6000001ff00 */
[----:B------:R1:W5:Y:S04]  /*1020*/  @!P2 LDG.E.64 R18, desc[UR8][R34.64] ;  /* 0x000000082212a981 */ /* 0x000368000c1e1b00 */
[----:B------:R2:W5:Y:S01]  /*1030*/  @!P2 LDG.E.64 R20, desc[UR8][R28.64] ;  /* 0x000000081c14a981 */ /* 0x000562000c1e1b00 */
[----:B0-----:R-:W-:-:S03]  /*1040*/  CS2R R26, SRZ ;  /* 0x00000000001a7805 */ /* 0x001fc6000001ff00 */
[----:B------:R0:W5:Y:S01]  /*1050*/  @!P1 LDG.E.64 R24, desc[UR8][R30.64] ;  /* 0x000000081e189981 */ /* 0x000162000c1e1b00 */
[----:B-1----:R-:W-:-:S03]  /*1060*/  CS2R R34, SRZ ;  /* 0x0000000000227805 */ /* 0x002fc6000001ff00 */
[----:B------:R1:W5:Y:S01]  /*1070*/  @!P4 LDG.E.64 R26, desc[UR8][R32.64] ;  /* 0x00000008201ac981 */ /* 0x000362000c1e1b00 */
[----:B--2---:R-:W-:-:S03]  /*1080*/  CS2R R28, SRZ ;  /* 0x00000000001c7805 */ /* 0x004fc6000001ff00 */
[----:B------:R2:W5:Y:S01]  /*1090*/  @P3 LDG.E.64 R34, desc[UR8][R48.64] ;  /* 0x0000000830223981 */ /* 0x000562000c1e1b00 */
[----:B0-----:R-:W-:-:S03]  /*10a0*/  CS2R R30, SRZ ;  /* 0x00000000001e7805 */ /* 0x001fc6000001ff00 */
[----:B------:R2:W5:Y:S01]  /*10b0*/  @!P4 LDG.E.64 R28, desc[UR8][R46.64] ;  /* 0x000000082e1cc981 */ /* 0x000562000c1e1b00 */
[----:B-1----:R-:W-:-:S03]  /*10c0*/  CS2R R32, SRZ ;  /* 0x0000000000207805 */ /* 0x002fc6000001ff00 */
[----:B------:R2:W5:Y:S04]  /*10d0*/  @!P5 LDG.E.64 R30, desc[UR8][R38.64] ;  /* 0x00000008261ed981 */ /* 0x000568000c1e1b00 */
[----:B------:R2:W5:Y:S04]  /*10e0*/  @!P5 LDG.E.64 R32, desc[UR8][R40.64] ;  /* 0x000000082820d981 */ /* 0x000568000c1e1b00 */
[----:B------:R-:W5:Y:S01]  /*10f0*/  LDG.E.64 R56, desc[UR8][R56.64] ;  /* 0x0000000838387981 */ /* 0x000f62000c1e1b00 */
[----:B------:R-:W-:Y:S02]  /*1100*/  CS2R R14, SRZ ;  /* 0x00000000000e7805 */ /* 0x000fe4000001ff00 */
[----:B------:R-:W-:-:S04]  /*1110*/  CS2R R16, SRZ ;  /* 0x0000000000107805 */ /* 0x000fc8000001ff00 */
[----:B------:R2:W5:Y:S04]  /*1120*/  @!P0 LDG.E.64 R14, desc[UR8][R44.64] ;  /* 0x000000082c0e8981 */ /* 0x000568000c1e1b00 */
[----:B------:R2:W5:Y:S01]  /*1130*/  @!P0 LDG.E.64 R16, desc[UR8][R42.64] ;  /* 0x000000082a108981 */ /* 0x000562000c1e1b00 */
[----:B------:R-:W-:Y:S01]  /*1140*/  UISETP.NE.AND UP1, UPT, UR12, URZ, UPT ;  /* 0x000000ff0c00728c */ /* 0x000fe2000bf25270 */
[----:B------:R-:W-:Y:S01]  /*1150*/  UMOV UR10, 0x3f800000 ;  /* 0x3f800000000a7882 */ /* 0x000fe20000000000 */
[----:B------:R-:W-:-:S13]  /*1160*/  R2UR UR13, R36 ;  /* 0x00000000240d72ca */ /* 0x000fda00000e0000 */
[----:B------:R-:W-:-:S05]  /*1170*/  MOV R36, UR13 ;  /* 0x0000000d00247c02 */ /* 0x000fca0008000f00 */
[----:B------:R-:W-:-:S05]  /*1180*/  FFMA.FTZ R37, -R36, UR13, R37 ;  /* 0x0000000d24257c23 */ /* 0x000fca0008010125 */
[----:B------:R-:W-:-:S13]  /*1190*/  FSETP.GTU.FTZ.AND P0, PT, R37, RZ, PT ;  /* 0x000000ff2500720b */ /* 0x000fda0003f1c000 */
[----:B------:R-:W-:-:S05]  /*11a0*/  VOTEU.ANY UP0, P0 ;  /* 0x0000000000ff7886 */ /* 0x000fca0000000100 */
[----:B------:R-:W0:Y:S01]  /*11b0*/  @UP0 LDCU UR6, c[0x0][0x3c0] ;  /* 0x00007800ff0607ac */ /* 0x000e220008000800 */
[----:B------:R-:W-:-:S13]  /*11c0*/  PLOP3.LUT P0, PT, PT, PT, UP0, 0x80, 0x8 ;  /* 0x000000000008781c */ /* 0x000fda0003f0f008 */
[----:B0-----:R-:W-:-:S06]  /*11d0*/  @P0 FADD.FTZ R36, R37, UR6 ;  /* 0x0000000625240e21 */ /* 0x001fcc0008010000 */
[----:B------:R-:W0:Y:S02]  /*11e0*/  @P0 MUFU.RSQ R36, R36 ;  /* 0x0000002400240308 */ /* 0x000e240000001400 */
[----:B0-----:R-:W-:-:S13]  /*11f0*/  @P0 R2UR UR6, R36 ;  /* 0x00000000240602ca */ /* 0x001fda00000e0000 */
[----:B------:R-:W-:Y:S01]  /*1200*/  @UP0 UMOV UR10, UR6 ;  /* 0x00000006000a0c82 */ /* 0x000fe20008000000 */
[----:B--2---:R-:W-:Y:S05]  /*1210*/  BRA.U UP1, `(.L_x_1214) ;  /* 0x0000000501c47547 */ /* 0x004fea000b800000 */
[----:B-----5:R-:W-:Y:S01]  /*1220*/  FADD.FTZ R37, R4, -UR13 ;  /* 0x8000000d04257e21 */ /* 0x020fe20008010000 */
[----:B------:R-:W-:Y:S01]  /*1230*/  FMUL.FTZ R38, R2, R56 ;  /* 0x0000003802267220 */ /* 0x000fe20000410000 */
[----:B------:R-:W-:Y:S01]  /*1240*/  FADD.FTZ R36, R5, -UR13 ;  /* 0x8000000d05247e21 */ /* 0x000fe20008010000 */
[----:B------:R-:W-:Y:S01]  /*1250*/  FMUL.FTZ R39, R3, R57 ;  /* 0x0000003903277220 */ /* 0x000fe20000410000 */
[----:B------:R-:W-:Y:S01]  /*1260*/  FMUL.FTZ R37, R37, UR10 ;  /* 0x0000000a25257c20 */ /* 0x000fe20008410000 */
[----:B------:R-:W-:Y:S01]  /*1270*/  FADD.FTZ R42, R6, -UR13 ;  /* 0x8000000d062a7e21 */ /* 0x000fe20008010000 */
[----:B------:R-:W-:Y:S01]  /*1280*/  FMUL.FTZ R36, R36, UR10 ;  /* 0x0000000a24247c20 */ /* 0x000fe20008410000 */
[----:B------:R-:W-:Y:S01]  /*1290*/  FADD.FTZ R40, RZ, R38 ;  /* 0x00000026ff287221 */ /* 0x000fe20000010000 */
[----:B------:R-:W-:Y:S01]  /*12a0*/  FFMA.FTZ R41, R37, R38, RZ ;  /* 0x0000002625297223 */ /* 0x000fe200000100ff */
[----:B------:R-:W-:Y:S01]  /*12b0*/  FFMA.FTZ R43, R2, R37, RZ ;  /* 0x00000025022b7223 */ /* 0x000fe200000100ff */
[----:B------:R-:W-:Y:S01]  /*12c0*/  FADD.FTZ R37, R7, -UR13 ;  /* 0x8000000d07257e21 */ /* 0x000fe20008010000 */
[----:B------:R-:W-:Y:S01]  /*12d0*/  FMUL.FTZ R45, R8, R56 ;  /* 0x00000038082d7220 */ /* 0x000fe20000410000 */
[----:B------:R-:W-:Y:S01]  /*12e0*/  FMUL.FTZ R42, R42, UR10 ;  /* 0x0000000a2a2a7c20 */ /* 0x000fe20008410000 */
[----:B------:R-:W-:Y:S01]  /*12f0*/  FADD.FTZ R40, R39, R40 ;  /* 0x0000002827287221 */ /* 0x000fe20000010000 */
[----:B------:R-:W-:Y:S01]  /*1300*/  FFMA.FTZ R41, R36, R39, R41 ;  /* 0x0000002724297223 */ /* 0x000fe20000010029 */
[----:B------:R-:W-:Y:S01]  /*1310*/  FMUL.FTZ R38, R37, UR10 ;  /* 0x0000000a25267c20 */ /* 0x000fe20008410000 */
[----:B------:R-:W-:Y:S01]  /*1320*/  FADD.FTZ R39, R26, -UR13 ;  /* 0x8000000d1a277e21 */ /* 0x000fe20008010000 */
[----:B------:R-:W-:Y:S01]  /*1330*/  FADD.FTZ R40, R40, R45 ;  /* 0x0000002d28287221 */ /* 0x000fe20000010000 */
[----:B------:R-:W-:Y:S01]  /*1340*/  FFMA.FTZ R41, R42, R45, R41 ;  /* 0x0000002d2a297223 */ /* 0x000fe20000010029 */
[----:B------:R-:W-:Y:S01]  /*1350*/  FMUL.FTZ R37, R9, R57 ;  /* 0x0000003909257220 */ /* 0x000fe20000410000 */
[----:B------:R-:W-:Y:S01]  /*1360*/  FFMA.FTZ R43, R8, R42, R43 ;  /* 0x0000002a082b7223 */ /* 0x000fe2000001002b */
[----:B------:R-:W-:Y:S01]  /*1370*/  FFMA.FTZ R36, R3, R36, RZ ;  /* 0x0000002403247223 */ /* 0x000fe200000100ff */
[----:B------:R-:W-:Y:S01]  /*1380*/  FMUL.FTZ R45, R28, R56 ;  /* 0x000000381c2d7220 */ /* 0x000fe20000410000 */
[----:B------:R-:W-:Y:S01]  /*1390*/  FMUL.FTZ R42, R39, UR10 ;  /* 0x0000000a272a7c20 */ /* 0x000fe20008410000 */
[----:B------:R-:W-:Y:S01]  /*13a0*/  FADD.FTZ R40, R37, R40 ;  /* 0x0000002825287221 */ /* 0x000fe20000010000 */
[----:B------:R-:W-:Y:S01]  /*13b0*/  FFMA.FTZ R41, R38, R37, R41 ;  /* 0x0000002526297223 */ /* 0x000fe20000010029 */
[----:B------:R-:W-:Y:S01]  /*13c0*/  FADD.FTZ R37, R27, -UR13 ;  /* 0x8000000d1b257e21 */ /* 0x000fe20008010000 */
[----:B------:R-:W-:Y:S01]  /*13d0*/  FFMA.FTZ R36, R9, R38, R36 ;  /* 0x0000002609247223 */ /* 0x000fe20000010024 */
[----:B------:R-:W-:Y:S01]  /*13e0*/  FFMA.FTZ R43, R28, R42, R43 ;  /* 0x0000002a1c2b7223 */ /* 0x000fe2000001002b */
[----:B------:R-:W-:Y:S01]  /*13f0*/  FADD.FTZ R39, R40, R45 ;  /* 0x0000002d28277221 */ /* 0x000fe20000010000 */
[----:B------:R-:W-:Y:S01]  /*1400*/  FMUL.FTZ R38, R29, R57 ;  /* 0x000000391d267220 */ /* 0x000fe20000410000 */
[----:B------:R-:W-:Y:S01]  /*1410*/  FFMA.FTZ R42, R42, R45, R41 ;  /* 0x0000002d2a2a7223 */ /* 0x000fe20000010029 */
[----:B------:R-:W-:Y:S01]  /*1420*/  FMUL.FTZ R37, R37, UR10 ;  /* 0x0000000a25257c20 */ /* 0x000fe20008410000 */
[----:B------:R-:W-:Y:S01]  /*1430*/  FADD.FTZ R40, R10, -UR13 ;  /* 0x8000000d0a287e21 */ /* 0x000fe20008010000 */
[----:B------:R-:W-:Y:S01]  /*1440*/  FMUL.FTZ R44, R12, R56 ;  /* 0x000000380c2c7220 */ /* 0x000fe20000410000 */
[----:B------:R-:W-:Y:S01]  /*1450*/  FADD.FTZ R39, R38, R39 ;  /* 0x0000002726277221 */ /* 0x000fe20000010000 */
[----:B------:R-:W-:Y:S01]  /*1460*/  FFMA.FTZ R36, R29, R37, R36 ;  /* 0x000000251d247223 */ /* 0x000fe20000010024 */
[----:B------:R-:W-:Y:S01]  /*1470*/  FFMA.FTZ R42, R37, R38, R42 ;  /* 0x00000026252a7223 */ /* 0x000fe2000001002a */
[----:B------:R-:W-:Y:S01]  /*1480*/  FMUL.FTZ R41, R40, UR10 ;  /* 0x0000000a28297c20 */ /* 0x000fe20008410000 */
[----:B------:R-:W-:Y:S01]  /*1490*/  FADD.FTZ R37, R11, -UR13 ;  /* 0x8000000d0b257e21 */ /* 0x000fe20008010000 */
        /* <DEDUP_REMOVED lines=9> */
[----:B------:R-:W-:Y:S01]  /*1530*/  FFMA.FTZ R42, R37, R38, R42 ;  /* 0x00000026252a7223 */ /* 0x000fe2000001002a */
[----:B------:R-:W-:Y:S01]  /*1540*/  FMUL.FTZ R41, R40, UR10 ;  /* 0x0000000a28297c20 */ /* 0x000fe20008410000 */
[----:B------:R-:W-:Y:S01]  /*1550*/  FADD.FTZ R37, R15, -UR13 ;  /* 0x8000000d0f257e21 */ /* 0x000fe20008010000 */
[----:B------:R-:W-:Y:S01]  /*1560*/  FADD.FTZ R39, R39, R44 ;  /* 0x0000002c27277221 */ /* 0x000fe20000010000 */
[----:B------:R-:W-:Y:S01]  /*1570*/  FMUL.FTZ R38, R17, R57 ;  /* 0x0000003911267220 */ /* 0x000fe20000410000 */
[----:B------:R-:W-:Y:S01]  /*1580*/  FFMA.FTZ R42, R41, R44, R42 ;  /* 0x0000002c292a7223 */ /* 0x000fe2000001002a */
[----:B------:R-:W-:Y:S01]  /*1590*/  FADD.FTZ R40, R18, -UR13 ;  /* 0x8000000d12287e21 */ /* 0x000fe20008010000 */
[----:B------:R-:W-:Y:S01]  /*15a0*/  FMUL.FTZ R37, R37, UR10 ;  /* 0x0000000a25257c20 */ /* 0x000fe20008410000 */
[----:B------:R-:W-:Y:S01]  /*15b0*/  FMUL.FTZ R44, R20, R56 ;  /* 0x00000038142c7220 */ /* 0x000fe20000410000 */
[----:B------:R-:W-:Y:S01]  /*15c0*/  FADD.FTZ R39, R38, R39 ;  /* 0x0000002726277221 */ /* 0x000fe20000010000 */
[----:B------:R-:W-:Y:S01]  /*15d0*/  FFMA.FTZ R43, R16, R41, R43 ;  /* 0x00000029102b7223 */ /* 0x000fe2000001002b */
[----:B------:R-:W-:Y:S01]  /*15e0*/  FMUL.FTZ R41, R40, UR10 ;  /* 0x0000000a28297c20 */ /* 0x000fe20008410000 */
[----:B------:R-:W-:Y:S01]  /*15f0*/  FFMA.FTZ R36, R17, R37, R36 ;  /* 0x0000002511247223 */ /* 0x000fe20000010024 */
[----:B------:R-:W-:Y:S01]  /*1600*/  FFMA.FTZ R42, R37, R38, R42 ;  /* 0x00000026252a7223 */ /* 0x000fe2000001002a */
        /* <DEDUP_REMOVED lines=11> */
[----:B------:R-:W-:Y:S01]  /*16c0*/  FADD.FTZ R46, R39, R44 ;  /* 0x0000002c272e7221 */ /* 0x000fe20000010000 */
[----:B------:R-:W-:Y:S01]  /*16d0*/  FFMA.FTZ R38, R21, R37, R36 ;  /* 0x0000002515267223 */ /* 0x000fe20000010024 */
[----:B------:R-:W-:Y:S01]  /*16e0*/  FADD.FTZ R40, R23, -UR13 ;  /* 0x8000000d17287e21 */ /* 0x000fe20008010000 */
[----:B------:R-:W-:Y:S01]  /*16f0*/  FADD.FTZ R39, RZ, R2 ;  /* 0x00000002ff277221 */ /* 0x000fe20000010000 */
[----:B------:R-:W-:Y:S01]  /*1700*/  FADD.FTZ R36, RZ, R3 ;  /* 0x00000003ff247221 */ /* 0x000fe20000010000 */
[----:B------:R-:W-:Y:S01]  /*1710*/  FFMA.FTZ R37, R24, R41, R43 ;  /* 0x0000002918257223 */ /* 0x000fe2000001002b */
[----:B------:R-:W-:Y:S01]  /*1720*/  FFMA.FTZ R43, R41, R44, R42 ;  /* 0x0000002c292b7223 */ /* 0x000fe2000001002a */
[----:B------:R-:W-:Y:S01]  /*1730*/  FMUL.FTZ R40, R40, UR10 ;  /* 0x0000000a28287c20 */ /* 0x000fe20008410000 */
[----:B------:R-:W-:Y:S01]  /*1740*/  FMUL.FTZ R41, R25, R57 ;  /* 0x0000003919297220 */ /* 0x000fe20000410000 */
[----:B------:R-:W-:Y:S01]  /*1750*/  FADD.FTZ R39, R8, R39 ;  /* 0x0000002708277221 */ /* 0x000fe20000010000 */
[----:B------:R-:W-:Y:S01]  /*1760*/  FADD.FTZ R36, R9, R36 ;  /* 0x0000002409247221 */ /* 0x000fe20000010000 */
[----:B------:R-:W-:Y:S01]  /*1770*/  FFMA.FTZ R38, R25, R40, R38 ;  /* 0x0000002819267223 */ /* 0x000fe20000010026 */
[----:B------:R-:W-:Y:S01]  /*1780*/  FFMA.FTZ R43, R40, R41, R43 ;  /* 0x00000029282b7223 */ /* 0x000fe2000001002b */
[----:B------:R-:W-:Y:S01]  /*1790*/  FADD.FTZ R39, R28, R39 ;  /* 0x000000271c277221 */ /* 0x000fe20000010000 */
[----:B------:R-:W-:Y:S01]  /*17a0*/  FADD.FTZ R40, R29, R36 ;  /* 0x000000241d287221 */ /* 0x000fe20000010000 */
[----:B------:R-:W-:Y:S01]  /*17b0*/  FADD.FTZ R46, R41, R46 ;  /* 0x0000002e292e7221 */ /* 0x000fe20000010000 */
[----:B------:R-:W-:Y:S01]  /*17c0*/  FADD.FTZ R41, R30, -UR13 ;  /* 0x8000000d1e297e21 */ /* 0x000fe20008010000 */
[----:B------:R-:W-:Y:S01]  /*17d0*/  FADD.FTZ R39, R12, R39 ;  /* 0x000000270c277221 */ /* 0x000fe20000010000 */
[----:B------:R-:W-:Y:S01]  /*17e0*/  FADD.FTZ R40, R13, R40 ;  /* 0x000000280d287221 */ /* 0x000fe20000010000 */
[----:B------:R-:W-:Y:S01]  /*17f0*/  FMUL.FTZ R45, R32, R56 ;  /* 0x00000038202d7220 */ /* 0x000fe20000410000 */
[----:B------:R-:W-:Y:S01]  /*1800*/  FMUL.FTZ R36, R41, UR10 ;  /* 0x0000000a29247c20 */ /* 0x000fe20008410000 */
[----:B------:R-:W-:Y:S01]  /*1810*/  FADD.FTZ R39, R16, R39 ;  /* 0x0000002710277221 */ /* 0x000fe20000010000 */
[----:B------:R-:W-:Y:S01]  /*1820*/  FADD.FTZ R40, R17, R40 ;  /* 0x0000002811287221 */ /* 0x000fe20000010000 */
[----:B------:R-:W-:Y:S01]  /*1830*/  FADD.FTZ R41, R31, -UR13 ;  /* 0x8000000d1f297e21 */ /* 0x000fe20008010000 */
[----:B------:R-:W-:Y:S01]  /*1840*/  FADD.FTZ R47, R46, R45 ;  /* 0x0000002d2e2f7221 */ /* 0x000fe20000010000 */
[----:B------:R-:W-:Y:S01]  /*1850*/  FADD.FTZ R39, R20, R39 ;  /* 0x0000002714277221 */ /* 0x000fe20000010000 */
[----:B------:R-:W-:Y:S01]  /*1860*/  FADD.FTZ R42, R21, R40 ;  /* 0x00000028152a7221 */ /* 0x000fe20000010000 */
[----:B------:R-:W-:Y:S01]  /*1870*/  FFMA.FTZ R46, R36, R45, R43 ;  /* 0x0000002d242e7223 */ /* 0x000fe2000001002b */
[----:B------:R-:W-:Y:S01]  /*1880*/  FMUL.FTZ R43, R41, UR10 ;  /* 0x0000000a292b7c20 */ /* 0x000fe20008410000 */
[----:B------:R-:W-:Y:S01]  /*1890*/  FADD.FTZ R39, R24, R39 ;  /* 0x0000002718277221 */ /* 0x000fe20000010000 */
[----:B------:R-:W-:Y:S01]  /*18a0*/  FMUL.FTZ R44, R33, R57 ;  /* 0x00000039212c7220 */ /* 0x000fe20000410000 */
[----:B------:R-:W-:Y:S01]  /*18b0*/  FADD.FTZ R42, R25, R42 ;  /* 0x0000002a192a7221 */ /* 0x000fe20000010000 */
[C---:B------:R-:W-:Y:S01]  /*18c0*/  FFMA.FTZ R36, R32.reuse, R36, R37 ;  /* 0x0000002420247223 */ /* 0x040fe20000010025 */
[----:B------:R-:W-:Y:S01]  /*18d0*/  FFMA.FTZ R37, R33, R43, R38 ;  /* 0x0000002b21257223 */ /* 0x000fe20000010026 */
[----:B------:R-:W-:Y:S01]  /*18e0*/  FADD.FTZ R38, R32, R39 ;  /* 0x0000002720267221 */ /* 0x000fe20000010000 */
[----:B------:R-:W-:Y:S01]  /*18f0*/  FADD.FTZ R40, R44, R47 ;  /* 0x0000002f2c287221 */ /* 0x000fe20000010000 */
[----:B------:R-:W-:Y:S01]  /*1900*/  FFMA.FTZ R41, R43, R44, R46 ;  /* 0x0000002c2b297223 */ /* 0x000fe2000001002e */
[----:B------:R-:W-:Y:S01]  /*1910*/  FADD.FTZ R39, R33, R42 ;  /* 0x0000002a21277221 */ /* 0x000fe20000010000 */
[----:B------:R-:W-:Y:S06]  /*1920*/  BRA `(.L_x_1215) ;  /* 0x0000001000007947 */ /* 0x000fec0003800000 */
.L_x_1214:
[----:B-----5:R-:W-:Y:S01]  /*1930*/  FADD.FTZ R37, R4, -UR13 ;  /* 0x8000000d04257e21 */ /* 0x020fe20008010000 */
[----:B------:R-:W-:Y:S01]  /*1940*/  FADD.FTZ R45, R6, -UR13 ;  /* 0x8000000d062d7e21 */ /* 0x000fe20008010000 */
[----:B------:R-:W-:Y:S01]  /*1950*/  FADD.FTZ R36, R5, -UR13 ;  /* 0x8000000d05247e21 */ /* 0x000fe20008010000 */
[----:B------:R-:W-:Y:S01]  /*1960*/  FADD.FTZ R48, R7, -UR13 ;  /* 0x8000000d07307e21 */ /* 0x000fe20008010000 */
[----:B------:R-:W-:Y:S01]  /*1970*/  FMUL.FTZ R37, R37, UR10 ;  /* 0x0000000a25257c20 */ /* 0x000fe20008410000 */
[----:B------:R-:W-:Y:S01]  /*1980*/  FMUL.FTZ R45, R45, UR10 ;  /* 0x0000000a2d2d7c20 */ /* 0x000fe20008410000 */
[----:B------:R-:W-:Y:S01]  /*1990*/  FMUL.FTZ R36, R36, UR10 ;  /* 0x0000000a24247c20 */ /* 0x000fe20008410000 */
[----:B------:R-:W-:Y:S01]  /*19a0*/  FMUL.FTZ R48, R48, UR10 ;  /* 0x0000000a30307c20 */ /* 0x000fe20008410000 */
[C-C-:B------:R-:W-:Y:S01]  /*19b0*/  FFMA.FTZ R43, R56.reuse, R37, R34.reuse ;  /* 0x00000025382b7223 */ /* 0x140fe20000010022 */
[----:B------:R-:W-:Y:S01]  /*19c0*/  FFMA.FTZ R39, R56, R45, R34 ;  /* 0x0000002d38277223 */ /* 0x000fe20000010022 */
[--C-:B------:R-:W-:Y:S01]  /*19d0*/  FFMA.FTZ R41, R57, R36, R35.reuse ;  /* 0x0000002439297223 */ /* 0x100fe20000010023 */
[----:B------:R-:W-:Y:S01]  /*19e0*/  FADD.FTZ R49, R26, -UR13 ;  /* 0x8000000d1a317e21 */ /* 0x000fe20008010000 */
[----:B------:R-:W-:Y:S01]  /*19f0*/  FMUL.FTZ R38, R43, -1.4426950216293334961 ;  /* 0xbfb8aa3b2b267820 */ /* 0x000fe20000410000 */
[----:B------:R-:W-:Y:S01]  /*1a00*/  FMUL.FTZ R50, R39, -1.4426950216293334961 ;  /* 0xbfb8aa3b27327820 */ /* 0x000fe20000410000 */
[----:B------:R-:W-:Y:S01]  /*1a10*/  FFMA.FTZ R40, R57, R48, R35 ;  /* 0x0000003039287223 */ /* 0x000fe20000010023 */
[----:B------:R-:W-:Y:S01]  /*1a20*/  FMUL.FTZ R42, R41, -1.4426950216293334961 ;  /* 0xbfb8aa3b292a7820 */ /* 0x000fe20000410000 */
[----:B------:R-:W-:-:S02]  /*1a30*/  FMUL.FTZ R49, R49, UR10 ;  /* 0x0000000a31317c20 */ /* 0x000fc40008410000 */
[----:B------:R-:W0:Y:S01]  /*1a40*/  MUFU.EX2 R38, R38 ;  /* 0x0000002600267308 */ /* 0x000e220000000800 */
[----:B------:R-:W-:-:S07]  /*1a50*/  FMUL.FTZ R46, R40, -1.4426950216293334961 ;  /* 0xbfb8aa3b282e7820 */ /* 0x000fce0000410000 */
[----:B------:R-:W1:Y:S08]  /*1a60*/  MUFU.EX2 R50, R50 ;  /* 0x0000003200327308 */ /* 0x000e700000000800 */
[----:B------:R2:W3:Y:S01]  /*1a70*/  MUFU.EX2 R44, R42 ;  /* 0x0000002a002c7308 */ /* 0x0004e20000000800 */
[----:B0-----:R-:W-:Y:S01]  /*1a80*/  FADD.FTZ R47, R38, 1 ;  /* 0x3f800000262f7421 */ /* 0x001fe20000010000 */
[----:B------:R-:W-:-:S06]  /*1a90*/  FFMA.FTZ R38, R56, R49, R34 ;  /* 0x0000003138267223 */ /* 0x000fcc0000010022 */
[----:B------:R-:W0:Y:S01]  /*1aa0*/  MUFU.EX2 R46, R46 ;  /* 0x0000002e002e7308 */ /* 0x000e220000000800 */
[----:B--2---:R-:W-:Y:S01]  /*1ab0*/  FMUL.FTZ R42, R38, -1.4426950216293334961 ;  /* 0xbfb8aa3b262a7820 */ /* 0x004fe20000410000 */
[----:B-1----:R-:W-:-:S06]  /*1ac0*/  FADD.FTZ R53, R50, 1 ;  /* 0x3f80000032357421 */ /* 0x002fcc0000010000 */
[----:B------:R-:W1:Y:S01]  /*1ad0*/  MUFU.RCP R47, R47 ;  /* 0x0000002f002f7308 */ /* 0x000e620000001000 */
[----:B---3--:R-:W-:-:S07]  /*1ae0*/  FADD.FTZ R44, R44, 1 ;  /* 0x3f8000002c2c7421 */ /* 0x008fce0000010000 */
[----:B------:R-:W2:Y:S01]  /*1af0*/  MUFU.EX2 R42, R42 ;  /* 0x0000002a002a7308 */ /* 0x000ea20000000800 */
[----:B0-----:R-:W-:-:S07]  /*1b00*/  FADD.FTZ R52, R46, 1 ;  /* 0x3f8000002e347421 */ /* 0x001fce0000010000 */
[----:B------:R-:W0:Y:S01]  /*1b10*/  MUFU.RCP R53, R53 ;  /* 0x0000003500357308 */ /* 0x000e220000001000 */
[----:B-1----:R-:W-:Y:S01]  /*1b20*/  FADD.FTZ R46, -R47, 1 ;  /* 0x3f8000002f2e7421 */ /* 0x002fe20000010100 */
[----:B------:R-:W-:-:S03]  /*1b30*/  FMUL.FTZ R47, R2, R47 ;  /* 0x0000002f022f7220 */ /* 0x000fc60000410000 */
[----:B------:R-:W-:-:S03]  /*1b40*/  FFMA.FTZ R50, R43, R46, 1 ;  /* 0x3f8000002b327423 */ /* 0x000fc6000001002e */
[----:B------:R-:W1:Y:S01]  /*1b50*/  MUFU.RCP R44, R44 ;  /* 0x0000002c002c7308 */ /* 0x000e620000001000 */
[----:B--2---:R-:W-:Y:S01]  /*1b60*/  FADD.FTZ R43, R42, 1 ;  /* 0x3f8000002a2b7421 */ /* 0x004fe20000010000 */
[----:B------:R-:W-:-:S06]  /*1b70*/  FMUL.FTZ R47, R47, R50 ;  /* 0x000000322f2f7220 */ /* 0x000fcc0000410000 */
[----:B------:R-:W2:Y:S01]  /*1b80*/  MUFU.RCP R46, R52 ;  /* 0x00000034002e7308 */ /* 0x000ea20000001000 */
[----:B0-----:R-:W-:-:S07]  /*1b90*/  FADD.FTZ R42, -R53, 1 ;  /* 0x3f800000352a7421 */ /* 0x001fce0000010100 */
[----:B------:R-:W0:Y:S01]  /*1ba0*/  MUFU.RCP R43, R43 ;  /* 0x0000002b002b7308 */ /* 0x000e220000001000 */
[----:B-1----:R-:W-:Y:S01]  /*1bb0*/  FADD.FTZ R50, -R44, 1 ;  /* 0x3f8000002c327421 */ /* 0x002fe20000010100 */
[----:B------:R-:W-:Y:S01]  /*1bc0*/  FMUL.FTZ R51, R3, R44 ;  /* 0x0000002c03337220 */ /* 0x000fe20000410000 */
[----:B------:R-:W-:Y:S01]  /*1bd0*/  FFMA.FTZ R44, R39, R42, 1 ;  /* 0x3f800000272c7423 */ /* 0x000fe2000001002a */
[----:B------:R-:W-:Y:S01]  /*1be0*/  FADD.FTZ R42, R27, -UR13 ;  /* 0x8000000d1b2a7e21 */ /* 0x000fe20008010000 */
[----:B------:R-:W-:Y:S01]  /*1bf0*/  FFMA.FTZ R50, R41, R50, 1 ;  /* 0x3f80000029327423 */ /* 0x000fe20000010032 */
[----:B------:R-:W-:Y:S01]  /*1c00*/  FADD.FTZ R39, R10, -UR13 ;  /* 0x8000000d0a277e21 */ /* 0x000fe20008010000 */
[----:B------:R-:W-:Y:S01]  /*1c10*/  FMUL.FTZ R41, R8, R53 ;  /* 0x0000003508297220 */ /* 0x000fe20000410000 */
[----:B------:R-:W-:Y:S01]  /*1c20*/  FMUL.FTZ R42, R42, UR10 ;  /* 0x0000000a2a2a7c20 */ /* 0x000fe20008410000 */
[----:B--2---:R-:W-:Y:S01]  /*1c30*/  FADD.FTZ R55, -R46, 1 ;  /* 0x3f8000002e377421 */ /* 0x004fe20000010100 */
[----:B------:R-:W-:Y:S01]  /*1c40*/  FMUL.FTZ R46, R9, R46 ;  /* 0x0000002e092e7220 */ /* 0x000fe20000410000 */
[----:B------:R-:W-:Y:S01]  /*1c50*/  FMUL.FTZ R39, R39, UR10 ;  /* 0x0000000a27277c20 */ /* 0x000fe20008410000 */
[----:B------:R-:W-:Y:S01]  /*1c60*/  FMUL.FTZ R41, R41, R44 ;  /* 0x0000002c29297220 */ /* 0x000fe20000410000 */
[----:B------:R-:W-:Y:S01]  /*1c70*/  FFMA.FTZ R55, R40, R55, 1 ;  /* 0x3f80000028377423 */ /* 0x000fe20000010037 */
[----:B------:R-:W-:Y:S01]  /*1c80*/  FFMA.FTZ R40, R57, R42, R35 ;  /* 0x0000002a39287223 */ /* 0x000fe20000010023 */
[----:B------:R-:W-:Y:S01]  /*1c90*/  FMUL.FTZ R51, R51, R50 ;  /* 0x0000003233337220 */ /* 0x000fe20000410000 */
[----:B0-----:R-:W-:Y:S01]  /*1ca0*/  FADD.FTZ R53, -R43, 1 ;  /* 0x3f8000002b357421 */ /* 0x001fe20000010100 */
[----:B------:R-:W-:Y:S01]  /*1cb0*/  FMUL.FTZ R44, R46, R55 ;  /* 0x000000372e2c7220 */ /* 0x000fe20000410000 */
[----:B------:R-:W-:Y:S01]  /*1cc0*/  FMUL.FTZ R62, R40, -1.4426950216293334961 ;  /* 0xbfb8aa3b283e7820 */ /* 0x000fe20000410000 */
[----:B------:R-:W-:Y:S01]  /*1cd0*/  FMUL.FTZ R43, R28, R43 ;  /* 0x0000002b1c2b7220 */ /* 0x000fe20000410000 */
[----:B------:R-:W-:Y:S01]  /*1ce0*/  FFMA.FTZ R46, R38, R53, 1 ;  /* 0x3f800000262e7423 */ /* 0x000fe20000010035 */
[----:B------:R-:W-:Y:S01]  /*1cf0*/  FFMA.FTZ R53, R56, R39, R34 ;  /* 0x0000002738357223 */ /* 0x000fe20000010022 */
[----:B------:R-:W0:Y:S01]  /*1d00*/  MUFU.EX2 R52, R62 ;  /* 0x0000003e00347308 */ /* 0x000e220000000800 */
[----:B------:R-:W-:Y:S01]  /*1d10*/  FADD.FTZ R38, R11, -UR13 ;  /* 0x8000000d0b267e21 */ /* 0x000fe20008010000 */
[----:B------:R-:W-:Y:S01]  /*1d20*/  FMUL.FTZ R46, R43, R46 ;  /* 0x0000002e2b2e7220 */ /* 0x000fe20000410000 */
[----:B------:R-:W-:-:S02]  /*1d30*/  FMUL.FTZ R63, R53, -1.4426950216293334961 ;  /* 0xbfb8aa3b353f7820 */ /* 0x000fc40000410000 */
[----:B------:R-:W-:-:S03]  /*1d40*/  FMUL.FTZ R38, R38, UR10 ;  /* 0x0000000a26267c20 */ /* 0x000fc60008410000 */
[----:B------:R-:W1:Y:S01]  /*1d50*/  MUFU.EX2 R55, R63 ;  /* 0x0000003f00377308 */ /* 0x000e620000000800 */
[----:B------:R-:W-:-:S04]  /*1d60*/  FFMA.FTZ R50, R57, R38, R35 ;  /* 0x0000002639327223 */ /* 0x000fc80000010023 */
[----:B------:R-:W-:Y:S01]  /*1d70*/  FMUL.FTZ R54, R50, -1.4426950216293334961 ;  /* 0xbfb8aa3b32367820 */ /* 0x000fe20000410000 */
[----:B0-----:R-:W-:-:S05]  /*1d80*/  FADD.FTZ R52, R52, 1 ;  /* 0x3f80000034347421 */ /* 0x001fca0000010000 */
[----:B------:R-:W0:Y:S01]  /*1d90*/  MUFU.EX2 R54, R54 ;  /* 0x0000003600367308 */ /* 0x000e220000000800 */
[----:B-1----:R-:W-:-:S07]  /*1da0*/  FADD.FTZ R55, R55, 1 ;  /* 0x3f80000037377421 */ /* 0x002fce0000010000 */
[----:B------:R-:W1:Y:S08]  /*1db0*/  MUFU.RCP R52, R52 ;  /* 0x0000003400347308 */ /* 0x000e700000001000 */
[----:B------:R-:W2:Y:S01]  /*1dc0*/  MUFU.RCP R55, R55 ;  /* 0x0000003700377308 */ /* 0x000ea20000001000 */
[----:B0-----:R-:W-:-:S07]  /*1dd0*/  FADD.FTZ R63, R54, 1 ;  /* 0x3f800000363f7421 */ /* 0x001fce0000010000 */
[----:B------:R-:W0:Y:S01]  /*1de0*/  MUFU.RCP R54, R63 ;  /* 0x0000003f00367308 */ /* 0x000e220000001000 */
[----:B-1----:R-:W-:Y:S01]  /*1df0*/  FADD.FTZ R43, -R52, 1 ;  /* 0x3f800000342b7421 */ /* 0x002fe20000010100 */
[----:B------:R-:W-:-:S03]  /*1e00*/  FMUL.FTZ R52, R29, R52 ;  /* 0x000000341d347220 */ /* 0x000fc60000410000 */
[----:B------:R-:W-:Y:S01]  /*1e10*/  FFMA.FTZ R43, R40, R43, 1 ;  /* 0x3f800000282b7423 */ /* 0x000fe2000001002b */
[----:B--2---:R-:W-:-:S03]  /*1e20*/  FADD.FTZ R40, -R55, 1 ;  /* 0x3f80000037287421 */ /* 0x004fc60000010100 */
[----:B------:R-:W-:Y:S01]  /*1e30*/  FMUL.FTZ R43, R52, R43 ;  /* 0x0000002b342b7220 */ /* 0x000fe20000410000 */
[----:B------:R-:W-:Y:S01]  /*1e40*/  FMUL.FTZ R52, R56, R47 ;  /* 0x0000002f38347220 */ /* 0x000fe20000410000 */
[----:B------:R-:W-:Y:S01]  /*1e50*/  FFMA.FTZ R40, R53, R40, 1 ;  /* 0x3f80000035287423 */ /* 0x000fe20000010028 */
[----:B------:R-:W-:Y:S02]  /*1e60*/  FMUL.FTZ R53, R12, R55 ;  /* 0x000000370c357220 */ /* 0x000fe40000410000 */
[----:B------:R-:W-:Y:S01]  /*1e70*/  FFMA.FTZ R55, R37, R52, RZ ;  /* 0x0000003425377223 */ /* 0x000fe200000100ff */
[----:B------:R-:W-:Y:S01]  /*1e80*/  FADD.FTZ R62, RZ, R52 ;  /* 0x00000034ff3e7221 */ /* 0x000fe20000010000 */
[----:B------:R-:W-:Y:S01]  /*1e90*/  FMUL.FTZ R40, R53, R40 ;  /* 0x0000002835287220 */ /* 0x000fe20000410000 */
[----:B------:R-:W-:-:S04]  /*1ea0*/  FMUL.FTZ R53, R57, R51 ;  /* 0x0000003339357220 */ /* 0x000fc80000410000 */
[----:B------:R-:W-:Y:S01]  /*1eb0*/  FFMA.FTZ R52, R36, R53, R55 ;  /* 0x0000003524347223 */ /* 0x000fe20000010037 */
[----:B0-----:R-:W-:Y:S01]  /*1ec0*/  FADD.FTZ R55, -R54, 1 ;  /* 0x3f80000036377421 */ /* 0x001fe20000010100 */
[----:B------:R-:W-:-:S03]  /*1ed0*/  FADD.FTZ R53, R53, R62 ;  /* 0x0000003e35357221 */ /* 0x000fc60000010000 */
[----:B------:R-:W-:Y:S01]  /*1ee0*/  FFMA.FTZ R62, R50, R55, 1 ;  /* 0x3f800000323e7423 */ /* 0x000fe20000010037 */
[----:B------:R-:W-:Y:S01]  /*1ef0*/  FMUL.FTZ R55, R13, R54 ;  /* 0x000000360d377220 */ /* 0x000fe20000410000 */
[----:B------:R-:W-:Y:S01]  /*1f00*/  FADD.FTZ R54, RZ, R47 ;  /* 0x0000002fff367221 */ /* 0x000fe20000010000 */
[----:B------:R-:W-:Y:S02]  /*1f10*/  FFMA.FTZ R50, R37, R47, RZ ;  /* 0x0000002f25327223 */ /* 0x000fe400000100ff */
[----:B------:R-:W-:Y:S01]  /*1f20*/  FMUL.FTZ R37, R55, R62 ;  /* 0x0000003e37257220 */ /* 0x000fe20000410000 */
[----:B------:R-:W-:Y:S01]  /*1f30*/  FADD.FTZ R47, R54, R41 ;  /* 0x00000029362f7221 */ /* 0x000fe20000010000 */
[----:B------:R-:W-:Y:S01]  /*1f40*/  FADD.FTZ R54, R14, -UR13 ;  /* 0x8000000d0e367e21 */ /* 0x000fe20008010000 */
[-C--:B------:R-:W-:Y:S01]  /*1f50*/  FFMA.FTZ R50, R45, R41.reuse, R50 ;  /* 0x000000292d327223 */ /* 0x080fe20000010032 */
[----:B------:R-:W-:Y:S02]  /*1f60*/  FMUL.FTZ R55, R56, R41 ;  /* 0x0000002938377220 */ /* 0x000fe40000410000 */
[----:B------:R-:W-:-:S02]  /*1f70*/  FMUL.FTZ R41, R54, UR10 ;  /* 0x0000000a36297c20 */ /* 0x000fc40008410000 */
[----:B------:R-:W-:Y:S01]  /*1f80*/  FFMA.FTZ R45, R45, R55, R52 ;  /* 0x000000372d2d7223 */ /* 0x000fe20000010034 */
[----:B------:R-:W-:Y:S01]  /*1f90*/  FADD.FTZ R53, R53, R55 ;  /* 0x0000003735357221 */ /* 0x000fe20000010000 */
[----:B------:R-:W-:-:S04]  /*1fa0*/  FFMA.FTZ R52, R56, R41, R34 ;  /* 0x0000002938347223 */ /* 0x000fc80000010022 */
[----:B------:R-:W-:-:S06]  /*1fb0*/  FMUL.FTZ R62, R52, -1.4426950216293334961 ;  /* 0xbfb8aa3b343e7820 */ /* 0x000fcc0000410000 */
[----:B------:R-:W0:Y:S02]  /*1fc0*/  MUFU.EX2 R62, R62 ;  /* 0x0000003e003e7308 */ /* 0x000e240000000800 */
[----:B0-----:R-:W-:Y:S01]  /*1fd0*/  FADD.FTZ R63, R62, 1 ;  /* 0x3f8000003e3f7421 */ /* 0x001fe20000010000 */
[----:B------:R-:W-:-:S05]  /*1fe0*/  FADD.FTZ R62, R15, -UR13 ;  /* 0x8000000d0f3e7e21 */ /* 0x000fca0008010000 */
[----:B------:R-:W0:Y:S02]  /*1ff0*/  MUFU.RCP R63, R63 ;  /* 0x0000003f003f7308 */ /* 0x000e240000001000 */
[----:B0-----:R-:W-:-:S04]  /*2000*/  FADD.FTZ R55, -R63, 1 ;  /* 0x3f8000003f377421 */ /* 0x001fc80000010100 */
[----:B------:R-:W-:Y:S01]  /*2010*/  FFMA.FTZ R54, R52, R55, 1 ;  /* 0x3f80000034367423 */ /* 0x000fe20000010037 */
[----:B------:R-:W-:Y:S01]  /*2020*/  FMUL.FTZ R52, R16, R63 ;  /* 0x0000003f10347220 */ /* 0x000fe20000410000 */
[----:B------:R-:W-:Y:S01]  /*2030*/  FFMA.FTZ R55, R36, R51, RZ ;  /* 0x0000003324377223 */ /* 0x000fe200000100ff */
[----:B------:R-:W-:Y:S02]  /*2040*/  FADD.FTZ R51, RZ, R51 ;  /* 0x00000033ff337221 */ /* 0x000fe40000010000 */
[----:B------:R-:W-:Y:S01]  /*2050*/  FMUL.FTZ R36, R52, R54 ;  /* 0x0000003634247220 */ /* 0x000fe20000410000 */
[-C--:B------:R-:W-:Y:S01]  /*2060*/  FMUL.FTZ R52, R57, R44.reuse ;  /* 0x0000002c39347220 */ /* 0x080fe20000410000 */
[----:B------:R-:W-:Y:S01]  /*2070*/  FADD.FTZ R54, R51, R44 ;  /* 0x0000002c33367221 */ /* 0x000fe20000010000 */
[----:B------:R-:W-:Y:S01]  /*2080*/  FFMA.FTZ R51, R48, R44, R55 ;  /* 0x0000002c30337223 */ /* 0x000fe20000010037 */
[----:B------:R-:W-:Y:S01]  /*2090*/  FMUL.FTZ R44, R62, UR10 ;  /* 0x0000000a3e2c7c20 */ /* 0x000fe20008410000 */
[----:B------:R-:W-:Y:S01]  /*20a0*/  FFMA.FTZ R48, R48, R52, R45 ;  /* 0x0000003430307223 */ /* 0x000fe2000001002d */
[----:B------:R-:W-:Y:S01]  /*20b0*/  FADD.FTZ R55, R52, R53 ;  /* 0x0000003534377221 */ /* 0x000fe20000010000 */
        /* <DEDUP_REMOVED lines=8> */
[----:B0-----:R-:W-:-:S04]  /*2140*/  FADD.FTZ R52, -R62, 1 ;  /* 0x3f8000003e347421 */ /* 0x001fc80000010100 */
[----:B------:R-:W-:Y:S01]  /*2150*/  FFMA.FTZ R52, R45, R52, 1 ;  /* 0x3f8000002d347423 */ /* 0x000fe20000010034 */
[----:B------:R-:W-:Y:S01]  /*2160*/  FMUL.FTZ R45, R17, R62 ;  /* 0x0000003e112d7220 */ /* 0x000fe20000410000 */
[----:B------:R-:W-:-:S03]  /*2170*/  FMUL.FTZ R62, R57, R43 ;  /* 0x0000002b393e7220 */ /* 0x000fc60000410000 */
[----:B------:R-:W-:Y:S01]  /*2180*/  FMUL.FTZ R45, R45, R52 ;  /* 0x000000342d2d7220 */ /* 0x000fe20000410000 */
[-C--:B------:R-:W-:Y:S01]  /*2190*/  FFMA.FTZ R52, R49, R46.reuse, R50 ;  /* 0x0000002e31347223 */ /* 0x080fe20000010032 */
[----:B------:R-:W-:-:S03]  /*21a0*/  FMUL.FTZ R46, R56, R46 ;  /* 0x0000002e382e7220 */ /* 0x000fc60000410000 */
[----:B------:R-:W-:Y:S01]  /*21b0*/  FFMA.FTZ R52, R39, R40, R52 ;  /* 0x0000002827347223 */ /* 0x000fe20000010034 */
[----:B------:R-:W-:Y:S01]  /*21c0*/  FFMA.FTZ R63, R49, R46, R48 ;  /* 0x0000002e313f7223 */ /* 0x000fe20000010030 */
[----:B------:R-:W-:Y:S01]  /*21d0*/  FFMA.FTZ R48, R56, R47, R34 ;  /* 0x0000002f38307223 */ /* 0x000fe20000010022 */
[----:B------:R-:W-:Y:S01]  /*21e0*/  FADD.FTZ R55, R55, R46 ;  /* 0x0000002e37377221 */ /* 0x000fe20000010000 */
[----:B------:R-:W-:Y:S02]  /*21f0*/  FFMA.FTZ R52, R41, R36, R52 ;  /* 0x0000002429347223 */ /* 0x000fe40000010034 */
[----:B------:R-:W-:Y:S01]  /*2200*/  FMUL.FTZ R50, R48, -1.4426950216293334961 ;  /* 0xbfb8aa3b30327820 */ /* 0x000fe20000410000 */
[----:B------:R-:W-:-:S05]  /*2210*/  FADD.FTZ R55, R62, R55 ;  /* 0x000000373e377221 */ /* 0x000fca0000010000 */
[----:B------:R-:W0:Y:S02]  /*2220*/  MUFU.EX2 R50, R50 ;  /* 0x0000003200327308 */ /* 0x000e240000000800 */
[----:B0-----:R-:W-:-:S06]  /*2230*/  FADD.FTZ R49, R50, 1 ;  /* 0x3f80000032317421 */ /* 0x001fcc0000010000 */
[----:B------:R-:W0:Y:S02]  /*2240*/  MUFU.RCP R49, R49 ;  /* 0x0000003100317308 */ /* 0x000e240000001000 */
[----:B0-----:R-:W-:-:S04]  /*2250*/  FADD.FTZ R46, -R49, 1 ;  /* 0x3f800000312e7421 */ /* 0x001fc80000010100 */
[----:B------:R-:W-:Y:S01]  /*2260*/  FFMA.FTZ R48, R48, R46, 1 ;  /* 0x3f80000030307423 */ /* 0x000fe2000001002e */
[----:B------:R-:W-:Y:S01]  /*2270*/  FMUL.FTZ R46, R20, R49 ;  /* 0x00000031142e7220 */ /* 0x000fe20000410000 */
[----:B------:R-:W-:-:S03]  /*2280*/  FFMA.FTZ R49, R42, R43, R51 ;  /* 0x0000002b2a317223 */ /* 0x000fc60000010033 */
[----:B------:R-:W-:Y:S01]  /*2290*/  FMUL.FTZ R46, R46, R48 ;  /* 0x000000302e2e7220 */ /* 0x000fe20000410000 */
[----:B------:R-:W-:Y:S01]  /*22a0*/  FADD.FTZ R48, R54, R43 ;  /* 0x0000002b36307221 */ /* 0x000fe20000010000 */
[----:B------:R-:W-:Y:S01]  /*22b0*/  FADD.FTZ R54, R19, -UR13 ;  /* 0x8000000d13367e21 */ /* 0x000fe20008010000 */
[----:B------:R-:W-:Y:S01]  /*22c0*/  FFMA.FTZ R49, R38, R37, R49 ;  /* 0x0000002526317223 */ /* 0x000fe20000010031 */
[----:B------:R-:W-:Y:S01]  /*22d0*/  FFMA.FTZ R52, R47, R46, R52 ;  /* 0x0000002e2f347223 */ /* 0x000fe20000010034 */
[----:B------:R-:W-:Y:S01]  /*22e0*/  FADD.FTZ R48, R48, R37 ;  /* 0x0000002530307221 */ /* 0x000fe20000010000 */
[----:B------:R-:W-:Y:S01]  /*22f0*/  FMUL.FTZ R50, R54, UR10 ;  /* 0x0000000a36327c20 */ /* 0x000fe20008410000 */
[----:B------:R-:W-:Y:S01]  /*2300*/  FFMA.FTZ R54, R42, R62, R63 ;  /* 0x0000003e2a367223 */ /* 0x000fe2000001003f */
[----:B------:R-:W-:Y:S02]  /*2310*/  FFMA.FTZ R49, R44, R45, R49 ;  /* 0x0000002d2c317223 */ /* 0x000fe40000010031 */
[----:B------:R-:W-:-:S04]  /*2320*/  FFMA.FTZ R42, R57, R50, R35 ;  /* 0x00000032392a7223 */ /* 0x000fc80000010023 */
[----:B------:R-:W-:-:S06]  /*2330*/  FMUL.FTZ R51, R42, -1.4426950216293334961 ;  /* 0xbfb8aa3b2a337820 */ /* 0x000fcc0000410000 */
[----:B------:R-:W0:Y:S02]  /*2340*/  MUFU.EX2 R51, R51 ;  /* 0x0000003300337308 */ /* 0x000e240000000800 */
[----:B0-----:R-:W-:-:S06]  /*2350*/  FADD.FTZ R43, R51, 1 ;  /* 0x3f800000332b7421 */ /* 0x001fcc0000010000 */
[----:B------:R-:W0:Y:S02]  /*2360*/  MUFU.RCP R43, R43 ;  /* 0x0000002b002b7308 */ /* 0x000e240000001000 */
[----:B0-----:R-:W-:-:S04]  /*2370*/  FADD.FTZ R63, -R43, 1 ;  /* 0x3f8000002b3f7421 */ /* 0x001fc80000010100 */
[----:B------:R-:W-:Y:S01]  /*2380*/  FFMA.FTZ R63, R42, R63, 1 ;  /* 0x3f8000002a3f7423 */ /* 0x000fe2000001003f */
[----:B------:R-:W-:Y:S01]  /*2390*/  FMUL.FTZ R42, R21, R43 ;  /* 0x0000002b152a7220 */ /* 0x000fe20000410000 */
[----:B------:R-:W-:Y:S01]  /*23a0*/  FADD.FTZ R43, R53, R40 ;  /* 0x00000028352b7221 */ /* 0x000fe20000010000 */
[----:B------:R-:W-:Y:S02]  /*23b0*/  FADD.FTZ R53, R22, -UR13 ;  /* 0x8000000d16357e21 */ /* 0x000fe40008010000 */
[----:B------:R-:W-:Y:S01]  /*23c0*/  FMUL.FTZ R42, R42, R63 ;  /* 0x0000003f2a2a7220 */ /* 0x000fe20000410000 */
[C---:B------:R-:W-:Y:S01]  /*23d0*/  FMUL.FTZ R63, R56.reuse, R40 ;  /* 0x00000028383f7220 */ /* 0x040fe20000410000 */
[----:B------:R-:W-:Y:S01]  /*23e0*/  FMUL.FTZ R51, R53, UR10 ;  /* 0x0000000a35337c20 */ /* 0x000fe20008410000 */
[----:B------:R-:W-:Y:S01]  /*23f0*/  FADD.FTZ R43, R43, R36 ;  /* 0x000000242b2b7221 */ /* 0x000fe20000010000 */
[C---:B------:R-:W-:Y:S01]  /*2400*/  FMUL.FTZ R36, R56.reuse, R36 ;  /* 0x0000002438247220 */ /* 0x040fe20000410000 */
[----:B------:R-:W-:Y:S01]  /*2410*/  FFMA.FTZ R53, R39, R63, R54 ;  /* 0x0000003f27357223 */ /* 0x000fe20000010036 */
[----:B------:R-:W-:Y:S01]  /*2420*/  FFMA.FTZ R39, R56, R51, R34 ;  /* 0x0000003338277223 */ /* 0x000fe20000010022 */
[----:B------:R-:W-:Y:S01]  /*2430*/  FADD.FTZ R55, R55, R63 ;  /* 0x0000003f37377221 */ /* 0x000fe20000010000 */
[----:B------:R-:W-:-:S02]  /*2440*/  FFMA.FTZ R49, R50, R42, R49 ;  /* 0x0000002a32317223 */ /* 0x000fc40000010031 */
[----:B------:R-:W-:-:S06]  /*2450*/  FMUL.FTZ R54, R39, -1.4426950216293334961 ;  /* 0xbfb8aa3b27367820 */ /* 0x000fcc0000410000 */
[----:B------:R-:W0:Y:S02]  /*2460*/  MUFU.EX2 R54, R54 ;  /* 0x0000003600367308 */ /* 0x000e240000000800 */
[----:B0-----:R-:W-:Y:S01]  /*2470*/  FADD.FTZ R62, R54, 1 ;  /* 0x3f800000363e7421 */ /* 0x001fe20000010000 */
[----:B------:R-:W-:-:S05]  /*2480*/  FMUL.FTZ R54, R57, R37 ;  /* 0x0000002539367220 */ /* 0x000fca0000410000 */
[----:B------:R-:W0:Y:S01]  /*2490*/  MUFU.RCP R40, R62 ;  /* 0x0000003e00287308 */ /* 0x000e220000001000 */
[----:B------:R-:W-:Y:S01]  /*24a0*/  FFMA.FTZ R38, R38, R54, R53 ;  /* 0x0000003626267223 */ /* 0x000fe20000010035 */
[----:B------:R-:W-:-:S04]  /*24b0*/  FADD.FTZ R55, R54, R55 ;  /* 0x0000003736377221 */ /* 0x000fc80000010000 */
[----:B------:R-:W-:Y:S01]  /*24c0*/  FADD.FTZ R55, R55, R36 ;  /* 0x0000002437377221 */ /* 0x000fe20000010000 */
[----:B0-----:R-:W-:-:S04]  /*24d0*/  FADD.FTZ R63, -R40, 1 ;  /* 0x3f800000283f7421 */ /* 0x001fc80000010100 */
[----:B------:R-:W-:Y:S01]  /*24e0*/  FFMA.FTZ R63, R39, R63, 1 ;  /* 0x3f800000273f7423 */ /* 0x000fe2000001003f */
[----:B------:R-:W-:Y:S01]  /*24f0*/  FMUL.FTZ R39, R24, R40 ;  /* 0x0000002818277220 */ /* 0x000fe20000410000 */
[----:B------:R-:W-:-:S03]  /*2500*/  FADD.FTZ R40, R23, -UR13 ;  /* 0x8000000d17287e21 */ /* 0x000fc60008010000 */
[----:B------:R-:W-:Y:S01]  /*2510*/  FMUL.FTZ R39, R39, R63 ;  /* 0x0000003f27277220 */ /* 0x000fe20000410000 */
[----:B------:R-:W-:Y:S01]  /*2520*/  FMUL.FTZ R40, R40, UR10 ;  /* 0x0000000a28287c20 */ /* 0x000fe20008410000 */
[----:B------:R-:W-:Y:S02]  /*2530*/  FFMA.FTZ R63, R41, R36, R38 ;  /* 0x00000024293f7223 */ /* 0x000fe40000010026 */
[----:B------:R-:W-:Y:S01]  /*2540*/  FFMA.FTZ R52, R51, R39, R52 ;  /* 0x0000002733347223 */ /* 0x000fe20000010034 */
[----:B------:R-:W-:-:S04]  /*2550*/  FFMA.FTZ R37, R57, R40, R35 ;  /* 0x0000002839257223 */ /* 0x000fc80000010023 */
[----:B------:R-:W-:-:S06]  /*2560*/  FMUL.FTZ R53, R37, -1.4426950216293334961 ;  /* 0xbfb8aa3b25357820 */ /* 0x000fcc0000410000 */
[----:B------:R-:W0:Y:S02]  /*2570*/  MUFU.EX2 R53, R53 ;  /* 0x0000003500357308 */ /* 0x000e240000000800 */
[----:B0-----:R-:W-:-:S06]  /*2580*/  FADD.FTZ R62, R53, 1 ;  /* 0x3f800000353e7421 */ /* 0x001fcc0000010000 */
[----:B------:R-:W0:Y:S02]  /*2590*/  MUFU.RCP R62, R62 ;  /* 0x0000003e003e7308 */ /* 0x000e240000001000 */
[----:B0-----:R-:W-:-:S04]  /*25a0*/  FADD.FTZ R54, -R62, 1 ;  /* 0x3f8000003e367421 */ /* 0x001fc80000010100 */
[----:B------:R-:W-:Y:S01]  /*25b0*/  FFMA.FTZ R54, R37, R54, 1 ;  /* 0x3f80000025367423 */ /* 0x000fe20000010036 */
[----:B------:R-:W-:-:S04]  /*25c0*/  FMUL.FTZ R37, R25, R62 ;  /* 0x0000003e19257220 */ /* 0x000fc80000410000 */
[----:B------:R-:W-:Y:S01]  /*25d0*/  FMUL.FTZ R37, R37, R54 ;  /* 0x0000003625257220 */ /* 0x000fe20000410000 */
[----:B------:R-:W-:-:S03]  /*25e0*/  FADD.FTZ R54, R30, -UR13 ;  /* 0x8000000d1e367e21 */ /* 0x000fc60008010000 */
[----:B------:R-:W-:Y:S01]  /*25f0*/  FFMA.FTZ R49, R40, R37, R49 ;  /* 0x0000002528317223 */ /* 0x000fe20000010031 */
[----:B------:R-:W-:-:S04]  /*2600*/  FMUL.FTZ R53, R54, UR10 ;  /* 0x0000000a36357c20 */ /* 0x000fc80008410000 */
        /* <DEDUP_REMOVED lines=11> */
[----:B------:R-:W-:Y:S01]  /*26c0*/  FMUL.FTZ R36, R57, R45 ;  /* 0x0000002d39247220 */ /* 0x000fe20000410000 */
[----:B------:R-:W-:-:S03]  /*26d0*/  FMUL.FTZ R48, R48, UR10 ;  /* 0x0000000a30307c20 */ /* 0x000fc60008410000 */
[----:B------:R-:W-:Y:S01]  /*26e0*/  FFMA.FTZ R44, R44, R36, R63 ;  /* 0x000000242c2c7223 */ /* 0x000fe2000001003f */
[----:B------:R-:W-:Y:S01]  /*26f0*/  FFMA.FTZ R45, R57, R48, R35 ;  /* 0x00000030392d7223 */ /* 0x000fe20000010023 */
[----:B------:R-:W-:Y:S01]  /*2700*/  FADD.FTZ R55, R36, R55 ;  /* 0x0000003724377221 */ /* 0x000fe20000010000 */
[----:B------:R-:W-:Y:S02]  /*2710*/  FMUL.FTZ R63, R56, R46 ;  /* 0x0000002e383f7220 */ /* 0x000fe40000410000 */
        /* <DEDUP_REMOVED lines=8> */
[----:B------:R-:W-:Y:S01]  /*27a0*/  FFMA.FTZ R46, R47, R63, R44 ;  /* 0x0000003f2f2e7223 */ /* 0x000fe2000001002c */
[----:B------:R-:W-:Y:S01]  /*27b0*/  FADD.FTZ R44, R41, R42 ;  /* 0x0000002a292c7221 */ /* 0x000fe20000010000 */
[----:B------:R-:W-:Y:S01]  /*27c0*/  FMUL.FTZ R43, R54, R45 ;  /* 0x0000002d362b7220 */ /* 0x000fe20000410000 */
[----:B------:R-:W-:Y:S01]  /*27d0*/  FADD.FTZ R54, R55, R63 ;  /* 0x0000003f37367221 */ /* 0x000fe20000010000 */
[----:B------:R-:W-:Y:S01]  /*27e0*/  FMUL.FTZ R45, R57, R42 ;  /* 0x0000002a392d7220 */ /* 0x000fe20000410000 */
[----:B------:R-:W-:Y:S01]  /*27f0*/  FMUL.FTZ R41, R56, R39 ;  /* 0x0000002738297220 */ /* 0x000fe20000410000 */
[----:B------:R-:W-:Y:S01]  /*2800*/  FADD.FTZ R39, R36, R39 ;  /* 0x0000002724277221 */ /* 0x000fe20000010000 */
[----:B------:R-:W-:Y:S01]  /*2810*/  FADD.FTZ R44, R44, R37 ;  /* 0x000000252c2c7221 */ /* 0x000fe20000010000 */
[----:B------:R-:W-:Y:S01]  /*2820*/  FFMA.FTZ R46, R50, R45, R46 ;  /* 0x0000002d322e7223 */ /* 0x000fe2000001002e */
[----:B------:R-:W-:Y:S01]  /*2830*/  FADD.FTZ R54, R45, R54 ;  /* 0x000000362d367221 */ /* 0x000fe20000010000 */
[----:B------:R-:W-:-:S02]  /*2840*/  FFMA.FTZ R36, R53, R38, R52 ;  /* 0x0000002635247223 */ /* 0x000fc40000010034 */
[----:B------:R-:W-:Y:S01]  /*2850*/  FFMA.FTZ R45, R51, R41, R46 ;  /* 0x00000029332d7223 */ /* 0x000fe2000001002e */
[----:B------:R-:W-:Y:S01]  /*2860*/  FADD.FTZ R54, R54, R41 ;  /* 0x0000002936367221 */ /* 0x000fe20000010000 */
[----:B------:R-:W-:Y:S01]  /*2870*/  FMUL.FTZ R41, R57, R37 ;  /* 0x0000002539297220 */ /* 0x000fe20000410000 */
[----:B------:R-:W-:-:S03]  /*2880*/  FFMA.FTZ R37, R48, R43, R49 ;  /* 0x0000002b30257223 */ /* 0x000fc60000010031 */
[----:B------:R-:W-:Y:S01]  /*2890*/  FFMA.FTZ R42, R40, R41, R45 ;  /* 0x00000029282a7223 */ /* 0x000fe2000001002d */
[----:B------:R-:W-:Y:S01]  /*28a0*/  FADD.FTZ R54, R41, R54 ;  /* 0x0000003629367221 */ /* 0x000fe20000010000 */
[----:B------:R-:W-:Y:S01]  /*28b0*/  FMUL.FTZ R41, R56, R38 ;  /* 0x0000002638297220 */ /* 0x000fe20000410000 */
[----:B------:R-:W-:Y:S01]  /*28c0*/  FMUL.FTZ R45, R57, R43 ;  /* 0x0000002b392d7220 */ /* 0x000fe20000410000 */
[----:B------:R-:W-:Y:S01]  /*28d0*/  FADD.FTZ R38, R39, R38 ;  /* 0x0000002627267221 */ /* 0x000fe20000010000 */
[----:B------:R-:W-:Y:S01]  /*28e0*/  FADD.FTZ R39, R44, R43 ;  /* 0x0000002b2c277221 */ /* 0x000fe20000010000 */
[----:B------:R-:W-:Y:S01]  /*28f0*/  FFMA.FTZ R47, R53, R41, R42 ;  /* 0x00000029352f7223 */ /* 0x000fe2000001002a */
[----:B------:R-:W-:-:S03]  /*2900*/  FADD.FTZ R54, R54, R41 ;  /* 0x0000002936367221 */ /* 0x000fc60000010000 */
[----:B------:R-:W-:Y:S01]  /*2910*/  FFMA.FTZ R41, R48, R45, R47 ;  /* 0x0000002d30297223 */ /* 0x000fe2000001002f */
[----:B------:R-:W-:-:S07]  /*2920*/  FADD.FTZ R40, R45, R54 ;  /* 0x000000362d287221 */ /* 0x000fce0000010000 */
.L_x_1215:
[----:B------:R-:W-:Y:S01]  /*2930*/  MOV R43, R41 ;  /* 0x00000029002b7202 */ /* 0x000fe20000000f00 */
[----:B------:R-:W-:Y:S01]  /*2940*/  STS.128 [R87], R36 ;  /* 0x0000002457007388 */ /* 0x000fe20000000c00 */
[----:B------:R-:W-:Y:S01]  /*2950*/  MOV R42, R40 ;  /* 0x00000028002a7202 */ /* 0x000fe20000000f00 */
[----:B------:R-:W-:Y:S01]  /*2960*/  BSSY.RECONVERGENT B0, `(.L_x_1216) ;  /* 0x0000022000007945 */ /* 0x000fe20003800200 */
[C---:B------:R-:W-:Y:S01]  /*2970*/  ISETP.GT.AND P0, PT, R69.reuse, 0x1e, PT ;  /* 0x0000001e4500780c */ /* 0x040fe20003f04270 */
[----:B------:R-:W0:Y:S01]  /*2980*/  SHFL.DOWN PT, R40, R43, 0x1, 0x1f ;  /* 0x08201f002b287f89 */ /* 0x000e2200000e0000 */
[C---:B------:R-:W-:Y:S02]  /*2990*/  ISETP.GT.AND P6, PT, R69.reuse, 0xf, PT ;  /* 0x0000000f4500780c */ /* 0x040fe40003fc4270 */
[----:B------:R-:W-:Y:S01]  /*29a0*/  ISETP.GT.AND P5, PT, R69, 0x17, PT ;  /* 0x000000174500780c */ /* 0x000fe20003fa4270 */
[----:B------:R-:W1:Y:S01]  /*29b0*/  SHFL.DOWN PT, R41, R42, 0x1, 0x1f ;  /* 0x08201f002a297f89 */ /* 0x000e6200000e0000 */
[----:B------:R-:W-:-:S02]  /*29c0*/  ISETP.NE.AND P1, PT, R72, RZ, PT ;  /* 0x000000ff4800720c */ /* 0x000fc40003f25270 */
[----:B------:R-:W-:-:S05]  /*29d0*/  ISETP.GE.U32.AND P2, PT, R68, 0x2, PT ;  /* 0x000000024400780c */ /* 0x000fca0003f46070 */
        /* <DEDUP_REMOVED lines=13> */
[----:B------:R-:W-:-:S03]  /*2ab0*/  ISETP.GT.U32.AND P0, PT, R72, 0x4f, PT ;  /* 0x0000004f4800780c */ /* 0x000fc60003f04070 */
        /* <DEDUP_REMOVED lines=11> */
[----:B------:R3:W-:Y:S02]  /*2b70*/  @!P5 STS.64 [R86+UR5+0x18], R62 ;  /* 0x0000183e5600d988 */ /* 0x0007e40008000a05 */
.L_x_1217:
[----:B------:R-:W-:Y:S05]  /*2b80*/  BSYNC.RECONVERGENT B0 ;  /* 0x0000000000007941 */ /* 0x000fea0003800200 */
.L_x_1216:
[----:B------:R-:W-:Y:S06]  /*2b90*/  BAR.SYNC.DEFER_BLOCKING 0x0 ;  /* 0x0000000000007b1d */ /* 0x000fec0000010000 */
[----:B------:R-:W-:Y:S04]  /*2ba0*/  BSSY.RECONVERGENT B0, `(.L_x_1218) ;  /* 0x0000035000007945 */ /* 0x000fe80003800200 */
[----:B------:R-:W-:Y:S05]  /*2bb0*/  @P1 BRA `(.L_x_1219) ;  /* 0x0000000000cc1947 */ /* 0x000fea0003800000 */
[----:B------:R-:W4:Y:S01]  /*2bc0*/  S2UR UR7, SR_CgaCtaId ;  /* 0x00000000000779c3 */ /* 0x000f220000008800 */
[----:B------:R-:W-:Y:S02]  /*2bd0*/  UMOV UR6, 0x400 ;  /* 0x0000040000067882 */ /* 0x000fe40000000000 */
[----:B----4-:R-:W-:-:S09]  /*2be0*/  ULEA UR6, UR7, UR6, 0x18 ;  /* 0x0000000607067291 */ /* 0x010fd2000f8ec0ff */
[----:B------:R-:W4:Y:S04]  /*2bf0*/  LDS.128 R44, [UR6+0x20] ;  /* 0x00002006ff2c7984 */ /* 0x000f280008000c00 */
[----:B------:R-:W5:Y:S04]  /*2c00*/  LDS.128 R48, [UR6+0x30] ;  /* 0x00003006ff307984 */ /* 0x000f680008000c00 */
[----:B-12---:R-:W0:Y:S01]  /*2c10*/  LDS.128 R40, [UR6+0x40] ;  /* 0x00004006ff287984 */ /* 0x006e220008000c00 */
[----:B----4-:R-:W-:Y:S01]  /*2c20*/  FADD.FTZ R53, R62, R44 ;  /* 0x0000002c3e357221 */ /* 0x010fe20000010000 */
[----:B------:R-:W-:-:S03]  /*2c30*/  FADD.FTZ R44, R63, R45 ;  /* 0x0000002d3f2c7221 */ /* 0x000fc60000010000 */
[----:B------:R-:W-:Y:S01]  /*2c40*/  FADD.FTZ R53, R53, R46 ;  /* 0x0000002e35357221 */ /* 0x000fe20000010000 */
[----:B------:R-:W-:-:S03]  /*2c50*/  FADD.FTZ R44, R44, R47 ;  /* 0x0000002f2c2c7221 */ /* 0x000fc60000010000 */
[----:B-----5:R-:W-:Y:S01]  /*2c60*/  FADD.FTZ R53, R53, R48 ;  /* 0x0000003035357221 */ /* 0x020fe20000010000 */
[----:B------:R-:W-:Y:S02]  /*2c70*/  FADD.FTZ R48, R44, R49 ;  /* 0x000000312c307221 */ /* 0x000fe40000010000 */
[----:B------:R-:W1:Y:S01]  /*2c80*/  LDS.128 R44, [UR6+0x50] ;  /* 0x00005006ff2c7984 */ /* 0x000e620008000c00 */
[----:B------:R-:W-:Y:S01]  /*2c90*/  FADD.FTZ R53, R53, R50 ;  /* 0x0000003235357221 */ /* 0x000fe20000010000 */
[----:B------:R-:W-:Y:S02]  /*2ca0*/  FADD.FTZ R52, R48, R51 ;  /* 0x0000003330347221 */ /* 0x000fe40000010000 */
[----:B------:R-:W2:Y:S01]  /*2cb0*/  LDS.128 R48, [UR6+0x60] ;  /* 0x00006006ff307984 */ /* 0x000ea20008000c00 */
[----:B0--3--:R-:W-:Y:S01]  /*2cc0*/  FADD.FTZ R63, R53, R40 ;  /* 0x00000028353f7221 */ /* 0x009fe20000010000 */
[----:B------:R-:W-:Y:S02]  /*2cd0*/  FADD.FTZ R40, R52, R41 ;  /* 0x0000002934287221 */ /* 0x000fe40000010000 */
[----:B------:R-:W0:Y:S01]  /*2ce0*/  LDS.128 R52, [UR6+0x70] ;  /* 0x00007006ff347984 */ /* 0x000e220008000c00 */
[----:B------:R-:W-:Y:S01]  /*2cf0*/  FADD.FTZ R63, R63, R42 ;  /* 0x0000002a3f3f7221 */ /* 0x000fe20000010000 */
[----:B------:R-:W-:-:S04]  /*2d00*/  FADD.FTZ R40, R40, R43 ;  /* 0x0000002b28287221 */ /* 0x000fc80000010000 */
[----:B-1----:R-:W-:Y:S01]  /*2d10*/  FADD.FTZ R40, R40, R45 ;  /* 0x0000002d28287221 */ /* 0x002fe20000010000 */
[----:B------:R-:W-:-:S03]  /*2d20*/  FADD.FTZ R63, R63, R44 ;  /* 0x0000002c3f3f7221 */ /* 0x000fc60000010000 */
[----:B------:R-:W-:Y:S01]  /*2d30*/  FADD.FTZ R40, R40, R47 ;  /* 0x0000002f28287221 */ /* 0x000fe20000010000 */
[----:B------:R-:W-:-:S03]  /*2d40*/  FADD.FTZ R63, R63, R46 ;  /* 0x0000002e3f3f7221 */ /* 0x000fc60000010000 */
[----:B--2---:R-:W-:Y:S01]  /*2d50*/  FADD.FTZ R44, R40, R49 ;  /* 0x00000031282c7221 */ /* 0x004fe20000010000 */
[----:B------:R-:W-:Y:S01]  /*2d60*/  FADD.FTZ R63, R63, R48 ;  /* 0x000000303f3f7221 */ /* 0x000fe20000010000 */
[----:B------:R-:W1:Y:S02]  /*2d70*/  LDS.128 R40, [UR6+0x80] ;  /* 0x00008006ff287984 */ /* 0x000e640008000c00 */
[----:B------:R-:W-:Y:S01]  /*2d80*/  FADD.FTZ R44, R44, R51 ;  /* 0x000000332c2c7221 */ /* 0x000fe20000010000 */
[----:B------:R-:W-:-:S03]  /*2d90*/  FADD.FTZ R63, R63, R50 ;  /* 0x000000323f3f7221 */ /* 0x000fc60000010000 */
[----:B0-----:R-:W-:Y:S01]  /*2da0*/  FADD.FTZ R48, R44, R53 ;  /* 0x000000352c307221 */ /* 0x001fe20000010000 */
[----:B------:R-:W-:Y:S01]  /*2db0*/  FADD.FTZ R63, R63, R52 ;  /* 0x000000343f3f7221 */ /* 0x000fe20000010000 */
[----:B------:R-:W0:Y:S02]  /*2dc0*/  LDS.128 R44, [UR6+0x90] ;  /* 0x00009006ff2c7984 */ /* 0x000e240008000c00 */
[----:B------:R-:W-:Y:S01]  /*2dd0*/  FADD.FTZ R52, R48, R55 ;  /* 0x0000003730347221 */ /* 0x000fe20000010000 */
[----:B------:R-:W-:Y:S01]  /*2de0*/  FADD.FTZ R53, R63, R54 ;  /* 0x000000363f357221 */ /* 0x000fe20000010000 */
[----:B------:R-:W2:Y:S04]  /*2df0*/  LDS.128 R48, [UR6+0xa0] ;  /* 0x0000a006ff307984 */ /* 0x000ea80008000c00 */
[----:B------:R-:W3:Y:S01]  /*2e00*/  LDS.64 R62, [UR6+0xb0] ;  /* 0x0000b006ff3e7984 */ /* 0x000ee20008000a00 */
        /* <DEDUP_REMOVED lines=14> */
.L_x_1219:
[----:B------:R-:W-:Y:S05]  /*2ef0*/  BSYNC.RECONVERGENT B0 ;  /* 0x0000000000007941 */ /* 0x000fea0003800200 */
.L_x_1218:
[----:B------:R-:W-:Y:S06]  /*2f00*/  BAR.SYNC.DEFER_BLOCKING 0x0 ;  /* 0x0000000000007b1d */ /* 0x000fec0000010000 */
[----:B------:R-:W-:Y:S04]  /*2f10*/  BSSY.RECONVERGENT B0, `(.L_x_1220) ;  /* 0x0000025000007945 */ /* 0x000fe80003800200 */
[----:B------:R-:W-:Y:S05]  /*2f20*/  @P0 BRA `(.L_x_1221) ;  /* 0x00000000008c0947 */ /* 0x000fea0003800000 */
[----:B-12---:R-:W1:Y:S04]  /*2f30*/  LDS.128 R40, [R87+0x500] ;  /* 0x0005000057287984 */ /* 0x006e680000000c00 */
[----:B------:R-:W2:Y:S04]  /*2f40*/  LDS.128 R44, [R87+0xa00] ;  /* 0x000a0000572c7984 */ /* 0x000ea80000000c00 */
[----:B------:R-:W4:Y:S04]  /*2f50*/  LDS.128 R48, [R87+0xf00] ;  /* 0x000f000057307984 */ /* 0x000f280000000c00 */
[----:B------:R-:W5:Y:S01]  /*2f60*/  LDS.128 R52, [R87+0x1400] ;  /* 0x0014000057347984 */ /* 0x000f620000000c00 */
        /* <DEDUP_REMOVED lines=8> */
[----:B----4-:R-:W-:Y:S01]  /*2ff0*/  FADD.FTZ R41, R39, R48 ;  /* 0x0000003027297221 */ /* 0x010fe20000010000 */
[----:B------:R-:W-:Y:S01]  /*3000*/  FADD.FTZ R40, R36, R49 ;  /* 0x0000003124287221 */ /* 0x000fe20000010000 */
[----:B------:R-:W-:Y:S01]  /*3010*/  FADD.FTZ R49, R37, R50 ;  /* 0x0000003225317221 */ /* 0x000fe20000010000 */
[----:B------:R-:W-:Y:S01]  /*3020*/  FADD.FTZ R48, R38, R51 ;  /* 0x0000003326307221 */ /* 0x000fe20000010000 */
[----:B-----5:R-:W-:Y:S01]  /*3030*/  FADD.FTZ R51, R41, R52 ;  /* 0x0000003429337221 */ /* 0x020fe20000010000 */
[----:B------:R-:W1:Y:S01]  /*3040*/  LDS.128 R36, [R87+0x1900] ;  /* 0x0019000057247984 */ /* 0x000e620000000c00 */
[----:B------:R-:W-:Y:S01]  /*3050*/  FADD.FTZ R50, R40, R53 ;  /* 0x0000003528327221 */ /* 0x000fe20000010000 */
[----:B------:R-:W-:Y:S01]  /*3060*/  FADD.FTZ R49, R49, R54 ;  /* 0x0000003631317221 */ /* 0x000fe20000010000 */
[----:B------:R-:W-:Y:S01]  /*3070*/  FADD.FTZ R48, R48, R55 ;  /* 0x0000003730307221 */ /* 0x000fe20000010000 */
[----:B------:R-:W2:Y:S04]  /*3080*/  LDS.128 R40, [R87+0x1e00] ;  /* 0x001e000057287984 */ /* 0x000ea80000000c00 */
        /* <DEDUP_REMOVED lines=12> */
[----:B------:R-:W-:-:S07]  /*3150*/  FADD.FTZ R39, R48, R47 ;  /* 0x0000002f30277221 */ /* 0x000fce0000010000 */
.L_x_1221:
[----:B------:R-:W-:Y:S05]  /*3160*/  BSYNC.RECONVERGENT B0 ;  /* 0x0000000000007941 */ /* 0x000fea0003800200 */
.L_x_1220:
[----:B------:R-:W-:Y:S04]  /*3170*/  BSSY.RECONVERGENT B0, `(.L_x_1222) ;  /* 0x000001d000007945 */ /* 0x000fe80003800200 */
[----:B------:R-:W-:Y:S05]  /*3180*/  @P0 BRA `(.L_x_1223) ;  /* 0x00000000006c0947 */ /* 0x000fea0003800000 */
[----:B------:R-:W4:Y:S01]  /*3190*/  LDC.64 R40, c[0x0][0x3f8] ;  /* 0x0000fe00ff287b82 */ /* 0x000f220000000a00 */
[----:B------:R-:W-:-:S07]  /*31a0*/  IMAD R89, R89, 0x50, R72 ;  /* 0x0000005059597824 */ /* 0x000fce00078e0248 */
[----:B-12---:R-:W1:Y:S01]  /*31b0*/  LDC.64 R42, c[0x0][0x3d8] ;  /* 0x0000f600ff2a7b82 */ /* 0x006e620000000a00 */
[----:B----4-:R-:W-:Y:S01]  /*31c0*/  IMAD.WIDE.U32 R44, R40, 0x3, RZ ;  /* 0x00000003282c7825 */ /* 0x010fe200078e00ff */
        /* <DEDUP_REMOVED lines=23> */
.L_x_1223:
[----:B------:R-:W-:Y:S05]  /*3340*/  BSYNC.RECONVERGENT B0 ;  /* 0x0000000000007941 */ /* 0x000fea0003800200 */
.L_x_1222:
[----:B------:R-:W-:Y:S05]  /*3350*/  @!P2 BRA `(.L_x_1224) ;  /* 0x000000080090a947 */ /* 0x000fea0003800000 */
[----:B------:R-:W5:Y:S01]  /*3360*/  LDC.64 R54, c[0x0][0x3d0] ;  /* 0x0000f400ff367b82 */ /* 0x000f620000000a00 */
[----:B----4-:R-:W-:Y:S02]  /*3370*/  LOP3.LUT R37, R74, 0x1, RZ, 0xc0, !PT ;  /* 0x000000014a257812 */ /* 0x010fe400078ec0ff */
[----:B------:R-:W-:-:S03]  /*3380*/  ISETP.GE.U32.AND P2, PT, R68, 0x8, PT ;  /* 0x000000084400780c */ /* 0x000fc60003f46070 */
[----:B------:R-:W-:-:S04]  /*3390*/  IMAD R39, R37, R70, RZ ;  /* 0x0000004625277224 */ /* 0x000fc800078e02ff */
[----:B------:R-:W-:-:S05]  /*33a0*/  IMAD R36, R39, R68, RZ ;  /* 0x0000004427247224 */ /* 0x000fca00078e02ff */
[----:B------:R-:W-:-:S05]  /*33b0*/  SHF.L.U32 R37, R36, 0x1, RZ ;  /* 0x0000000124257819 */ /* 0x000fca00000006ff */
[----:B-----5:R-:W-:Y:S01]  /*33c0*/  IMAD.WIDE R54, R37, 0x4, R54 ;  /* 0x0000000425367825 */ /* 0x020fe200078e0236 */
[----:B------:R-:W-:Y:S06]  /*33d0*/  @P1 BRA `(.L_x_1225) ;  /* 0x0000000000501947 */ /* 0x000fec0003800000 */
[----:B------:R-:W4:Y:S01]  /*33e0*/  LDC.64 R36, c[0x0][0x3c8] ;  /* 0x0000f200ff247b82 */ /* 0x000f220000000a00 */
[----:B------:R-:W-:Y:S01]  /*33f0*/  LOP3.LUT P0, R40, R74, 0x2, RZ, 0xc0, !PT ;  /* 0x000000024a287812 */ /* 0x000fe2000780c0ff */
[----:B------:R-:W-:Y:S01]  /*3400*/  IMAD R41, R70, UR11, R71 ;  /* 0x0000000b46297c24 */ /* 0x000fe2000f8e0247 */
[----:B------:R-:W-:Y:S02]  /*3410*/  IADD3 R39, PT, PT, R39, R71, RZ ;  /* 0x0000004727277210 */ /* 0x000fe40007ffe0ff */
[----:B-1----:R-:W-:-:S04]  /*3420*/  SEL R43, R68, RZ, !P0 ;  /* 0x000000ff442b7207 */ /* 0x002fc80004000000 */
[----:B------:R-:W-:Y:S01]  /*3430*/  ISETP.NE.AND P0, PT, R43, -0x1, PT ;  /* 0xffffffff2b00780c */ /* 0x000fe20003f05270 */
[----:B----4-:R-:W-:-:S04]  /*3440*/  IMAD.WIDE.U32 R36, R39, 0x4, R36 ;  /* 0x0000000427247825 */ /* 0x010fc800078e0024 */
        /* <DEDUP_REMOVED lines=8> */
.L_x_1226:
[----:B----4-:R-:W4:Y:S04]  /*34d0*/  LDG.E.STRONG.GPU R38, desc[UR8][R36.64] ;  /* 0x0000000824267981 */ /* 0x010f28000c1ef900 */
[----:B----4-:R-:W-:Y:S01]  /*34e0*/  CCTL.IVALL ;  /* 0x00000000ff00798f */ /* 0x010fe20002000000 */
[----:B------:R-:W-:Y:S05]  /*34f0*/  YIELD ;  /* 0x0000000000007946 */ /* 0x000fea0003800000 */
[----:B------:R-:W-:-:S13]  /*3500*/  ISETP.NE.AND P0, PT, R38, R43, PT ;  /* 0x0000002b2600720c */ /* 0x000fda0003f05270 */
[----:B------:R-:W-:Y:S05]  /*3510*/  @P0 BRA `(.L_x_1226) ;  /* 0xfffffffc00ec0947 */ /* 0x000fea000383ffff */
.L_x_1225:
[----:B------:R-:W-:Y:S05]  /*3520*/  WARPSYNC.ALL ;  /* 0x0000000000007948 */ /* 0x000fea0003800000 */
[----:B------:R-:W-:Y:S01]  /*3530*/  BAR.SYNC.DEFER_BLOCKING 0x0 ;  /* 0x0000000000007b1d */ /* 0x000fe20000010000 */
[----:B--2---:R-:W-:-:S05]  /*3540*/  HFMA2 R42, -RZ, RZ, 0, 0 ;  /* 0x00000000ff2a7431 */ /* 0x004fca00000001ff */
[----:B------:R-:W-:Y:S05]  /*3550*/  @!P2 BRA `(.L_x_1227) ;  /* 0x000000040018a947 */ /* 0x000fea0003800000 */
[CC--:B------:R-:W-:Y:S01]  /*3560*/  LEA R52, R70.reuse, R71.reuse, 0x2 ;  /* 0x0000004746347211 */ /* 0x0c0fe200078e10ff */
[C-C-:B------:R-:W-:Y:S01]  /*3570*/  IMAD R51, R70.reuse, 0x6, R71.reuse ;  /* 0x0000000646337824 */ /* 0x140fe200078e0247 */
[----:B------:R-:W-:Y:S01]  /*3580*/  IADD3 R44, PT, PT, R71, R70, RZ ;  /* 0x00000046472c7210 */ /* 0x000fe20007ffe0ff */
[C-C-:B------:R-:W-:Y:S01]  /*3590*/  IMAD R50, R70.reuse, 0x5, R71.reuse ;  /* 0x0000000546327824 */ /* 0x140fe200078e0247 */
[----:B------:R-:W-:Y:S01]  /*35a0*/  MOV R45, RZ ;  /* 0x000000ff002d7202 */ /* 0x000fe20000000f00 */
[----:B------:R-:W-:Y:S01]  /*35b0*/  IMAD R49, R70, 0x3, R71 ;  /* 0x0000000346317824 */ /* 0x000fe200078e0247 */
[----:B------:R-:W-:Y:S01]  /*35c0*/  MOV R46, R71 ;  /* 0x00000047002e7202 */ /* 0x000fe20000000f00 */
[----:B------:R-:W-:Y:S01]  /*35d0*/  UIADD3 UR6, UPT, UPT, -UR11, URZ, URZ ;  /* 0x000000ff0b067290 */ /* 0x000fe2000fffe1ff */
[----:B------:R-:W-:Y:S02]  /*35e0*/  MOV R47, R75 ;  /* 0x0000004b002f7202 */ /* 0x000fe40000000f00 */
[----:B------:R-:W-:-:S09]  /*35f0*/  MOV R48, R76 ;  /* 0x0000004c00307202 */ /* 0x000fd20000000f00 */
.L_x_1228:
[----:B------:R-:W-:Y:S02]  /*3600*/  ISETP.EQ.OR P0, PT, RZ, UR6, P1 ;  /* 0x00000006ff007c0c */ /* 0x000fe40008f02670 */
[C---:B----4-:R-:W-:Y:S02]  /*3610*/  IADD3 R36, PT, PT, R45.reuse, 0x1, RZ ;  /* 0x000000012d247810 */ /* 0x050fe40007ffe0ff */
[C---:B------:R-:W-:Y:S02]  /*3620*/  IADD3 R38, PT, PT, R45.reuse, 0x3, RZ ;  /* 0x000000032d267810 */ /* 0x040fe40007ffe0ff */
[----:B------:R-:W-:Y:S02]  /*3630*/  ISETP.EQ.OR P2, PT, R36, UR11, P1 ;  /* 0x0000000b24007c0c */ /* 0x000fe40008f42670 */
[----:B------:R-:W-:Y:S02]  /*3640*/  IADD3 R36, PT, PT, R45, 0x2, RZ ;  /* 0x000000022d247810 */ /* 0x000fe40007ffe0ff */
[----:B------:R-:W-:-:S02]  /*3650*/  ISETP.EQ.OR P5, PT, R38, UR11, P1 ;  /* 0x0000000b26007c0c */ /* 0x000fc40008fa2670 */
[----:B------:R-:W-:Y:S01]  /*3660*/  ISETP.EQ.OR P6, PT, R36, UR11, P1 ;  /* 0x0000000b24007c0c */ /* 0x000fe20008fc2670 */
[----:B------:R-:W-:-:S06]  /*3670*/  @!P0 IMAD.WIDE.U32 R36, R46, 0x8, R54 ;  /* 0x000000082e248825 */ /* 0x000fcc00078e0036 */
[----:B------:R-:W0:Y:S01]  /*3680*/  @!P0 LDG.E.64 R36, desc[UR8][R36.64] ;  /* 0x0000000824248981 */ /* 0x000e22000c1e1b00 */
[----:B------:R-:W-:-:S05]  /*3690*/  @!P2 IMAD.WIDE.U32 R38, R44, 0x8, R54 ;  /* 0x000000082c26a825 */ /* 0x000fca00078e0036 */
[--C-:B------:R-:W-:Y:S01]  /*36a0*/  @!P6 IMAD.WIDE.U32 R40, R47, 0x8, R54.reuse ;  /* 0x000000082f28e825 */ /* 0x100fe200078e0036 */
[----:B------:R-:W2:Y:S03]  /*36b0*/  @!P2 LDG.E.64 R38, desc[UR8][R38.64] ;  /* 0x000000082626a981 */ /* 0x000ea6000c1e1b00 */
[----:B-1----:R-:W-:Y:S02]  /*36c0*/  @!P5 IMAD.WIDE.U32 R42, R49, 0x8, R54 ;  /* 0x00000008312ad825 */ /* 0x002fe400078e0036 */
[----:B------:R-:W4:Y:S04]  /*36d0*/  @!P6 LDG.E.64 R40, desc[UR8][R40.64] ;  /* 0x000000082828e981 */ /* 0x000f28000c1e1b00 */
[----:B------:R-:W5:Y:S01]  /*36e0*/  @!P5 LDG.E.64 R42, desc[UR8][R42.64] ;  /* 0x000000082a2ad981 */ /* 0x000f62000c1e1b00 */
[----:B0--3--:R-:W-:Y:S01]  /*36f0*/  @!P0 FADD.FTZ R62, R62, R36 ;  /* 0x000000243e3e8221 */ /* 0x009fe20000010000 */
[----:B------:R-:W-:Y:S01]  /*3700*/  IADD3 R36, PT, PT, R45, 0x4, RZ ;  /* 0x000000042d247810 */ /* 0x000fe20007ffe0ff */
[----:B------:R-:W-:-:S03]  /*3710*/  @!P0 FADD.FTZ R63, R63, R37 ;  /* 0x000000253f3f8221 */ /* 0x000fc60000010000 */
[----:B------:R-:W-:Y:S02]  /*3720*/  ISETP.EQ.OR P0, PT, R36, UR11, P1 ;  /* 0x0000000b24007c0c */ /* 0x000fe40008f02670 */
[----:B------:R-:W-:Y:S01]  /*3730*/  IADD3 R36, PT, PT, R45, 0x5, RZ ;  /* 0x000000052d247810 */ /* 0x000fe20007ffe0ff */
[----:B--2---:R-:W-:Y:S01]  /*3740*/  @!P2 FADD.FTZ R62, R62, R38 ;  /* 0x000000263e3ea221 */ /* 0x004fe20000010000 */
[----:B------:R-:W-:Y:S02]  /*3750*/  @!P2 FADD.FTZ R63, R63, R39 ;  /* 0x000000273f3fa221 */ /* 0x000fe40000010000 */
[----:B------:R-:W-:Y:S02]  /*3760*/  ISETP.EQ.OR P2, PT, R36, UR11, P1 ;  /* 0x0000000b24007c0c */ /* 0x000fe40008f42670 */
[----:B------:R-:W-:Y:S01]  /*3770*/  IADD3 R36, PT, PT, R45, 0x6, RZ ;  /* 0x000000062d247810 */ /* 0x000fe20007ffe0ff */
[----:B----4-:R-:W-:Y:S01]  /*3780*/  @!P6 FADD.FTZ R62, R62, R40 ;  /* 0x000000283e3ee221 */ /* 0x010fe20000010000 */
[----:B------:R-:W-:-:S02]  /*3790*/  @!P6 FADD.FTZ R63, R63, R41 ;  /* 0x000000293f3fe221 */ /* 0x000fc40000010000 */
[----:B------:R-:W-:Y:S02]  /*37a0*/  ISETP.EQ.OR P6, PT, R36, UR11, P1 ;  /* 0x0000000b24007c0c */ /* 0x000fe40008fc2670 */
[----:B------:R-:W-:Y:S01]  /*37b0*/  IADD3 R36, PT, PT, R45, 0x7, RZ ;  /* 0x000000072d247810 */ /* 0x000fe20007ffe0ff */
[----:B-----5:R-:W-:Y:S01]  /*37c0*/  @!P5 FADD.FTZ R62, R62, R42 ;  /* 0x0000002a3e3ed221 */ /* 0x020fe20000010000 */
[----:B------:R-:W-:Y:S02]  /*37d0*/  @!P5 FADD.FTZ R63, R63, R43 ;  /* 0x0000002b3f3fd221 */ /* 0x000fe40000010000 */
[----:B------:R-:W-:Y:S01]  /*37e0*/  ISETP.EQ.OR P5, PT, R36, UR11, P1 ;  /* 0x0000000b24007c0c */ /* 0x000fe20008fa2670 */
[----:B------:R-:W-:-:S04]  /*37f0*/  @!P0 IMAD.WIDE.U32 R36, R52, 0x8, R54 ;  /* 0x0000000834248825 */ /* 0x000fc800078e0036 */
[--C-:B------:R-:W-:Y:S02]  /*3800*/  @!P2 IMAD.WIDE.U32 R38, R50, 0x8, R54.reuse ;  /* 0x000000083226a825 */ /* 0x100fe400078e0036 */
[----:B------:R-:W2:Y:S02]  /*3810*/  @!P0 LDG.E.64 R36, desc[UR8][R36.64] ;  /* 0x0000000824248981 */ /* 0x000ea4000c1e1b00 */
[--C-:B------:R-:W-:Y:S02]  /*3820*/  @!P6 IMAD.WIDE.U32 R40, R51, 0x8, R54.reuse ;  /* 0x000000083328e825 */ /* 0x100fe400078e0036 */
[----:B------:R-:W3:Y:S02]  /*3830*/  @!P2 LDG.E.64 R38, desc[UR8][R38.64] ;  /* 0x000000082626a981 */ /* 0x000ee4000c1e1b00 */
[----:B------:R-:W-:Y:S02]  /*3840*/  @!P5 IMAD.WIDE.U32 R42, R48, 0x8, R54 ;  /* 0x00000008302ad825 */ /* 0x000fe400078e0036 */
[----:B------:R-:W4:Y:S04]  /*3850*/  @!P6 LDG.E.64 R40, desc[UR8][R40.64] ;  /* 0x000000082828e981 */ /* 0x000f28000c1e1b00 */
[----:B------:R-:W5:Y:S01]  /*3860*/  @!P5 LDG.E.64 R42, desc[UR8][R42.64] ;  /* 0x000000082a2ad981 */ /* 0x000f62000c1e1b00 */
[----:B------:R-:W-:Y:S01]  /*3870*/  IADD3 R45, PT, PT, R45, 0x8, RZ ;  /* 0x000000082d2d7810 */ /* 0x000fe20007ffe0ff */
[----:B------:R-:W-:Y:S01]  /*3880*/  UIADD3 UR6, UPT, UPT, UR6, 0x8, URZ ;  /* 0x0000000806067890 */ /* 0x000fe2000fffe0ff */
[----:B------:R-:W-:-:S02]  /*3890*/  LEA R46, R70, R46, 0x3 ;  /* 0x0000002e462e7211 */ /* 0x000fc400078e18ff */
        /* <DEDUP_REMOVED lines=8> */
[----:B------:R-:W-:Y:S01]  /*3920*/  @!P0 FADD.FTZ R63, R63, R37 ;  /* 0x000000253f3f8221 */ /* 0x000fe20000010000 */
[----:B------:R-:W-:Y:S02]  /*3930*/  ISETP.NE.AND P0, PT, R45, R77, PT ;  /* 0x0000004d2d00720c */ /* 0x000fe40003f05270 */
[----:B---3--:R-:W-:Y:S01]  /*3940*/  @!P2 FADD.FTZ R62, R62, R38 ;  /* 0x000000263e3ea221 */ /* 0x008fe20000010000 */
[----:B------:R-:W-:-:S03]  /*3950*/  @!P2 FADD.FTZ R63, R63, R39 ;  /* 0x000000273f3fa221 */ /* 0x000fc60000010000 */
[----:B----4-:R-:W-:Y:S01]  /*3960*/  @!P6 FADD.FTZ R62, R62, R40 ;  /* 0x000000283e3ee221 */ /* 0x010fe20000010000 */
[----:B------:R-:W-:-:S03]  /*3970*/  @!P6 FADD.FTZ R63, R63, R41 ;  /* 0x000000293f3fe221 */ /* 0x000fc60000010000 */
[----:B-----5:R-:W-:Y:S01]  /*3980*/  @!P5 FADD.FTZ R62, R62, R42 ;  /* 0x0000002a3e3ed221 */ /* 0x020fe20000010000 */
[----:B------:R-:W-:Y:S02]  /*3990*/  @!P5 FADD.FTZ R63, R63, R43 ;  /* 0x0000002b3f3fd221 */ /* 0x000fe40000010000 */
[----:B------:R-:W-:Y:S05]  /*39a0*/  @P0 BRA `(.L_x_1228) ;  /* 0xfffffffc00140947 */ /* 0x000fea000383ffff */
[----:B------:R-:W-:-:S07]  /*39b0*/  MOV R42, R77 ;  /* 0x0000004d002a7202 */ /* 0x000fce0000000f00 */
.L_x_1227:
[----:B------:R-:W-:-:S13]  /*39c0*/  ISETP.NE.AND P0, PT, R85, RZ, PT ;  /* 0x000000ff5500720c */ /* 0x000fda0003f05270 */
[----:B------:R-:W-:Y:S05]  /*39d0*/  @!P0 BRA `(.L_x_1224) ;  /* 0x0000000000f08947 */ /* 0x000fea0003800000 */
[----:B----4-:R-:W-:Y:S02]  /*39e0*/  IADD3 R36, PT, PT, R85, -0x1, RZ ;  /* 0xffffffff55247810 */ /* 0x010fe40007ffe0ff */
[----:B-1----:R-:W-:Y:S02]  /*39f0*/  LOP3.LUT P0, R43, R68, 0x3, RZ, 0xc0, !PT ;  /* 0x00000003442b7812 */ /* 0x002fe4000780c0ff */
[----:B------:R-:W-:-:S13]  /*3a00*/  ISETP.GE.U32.AND P2, PT, R36, 0x3, PT ;  /* 0x000000032400780c */ /* 0x000fda0003f46070 */
[----:B------:R-:W-:Y:S05]  /*3a10*/  @!P2 BRA `(.L_x_1229) ;  /* 0x000000000070a947 */ /* 0x000fea0003800000 */
[----:B------:R-:W-:-:S13]  /*3a20*/  ISETP.EQ.OR P6, PT, R42, UR11, P1 ;  /* 0x0000000b2a007c0c */ /* 0x000fda0008fc2670 */
[----:B------:R-:W-:-:S04]  /*3a30*/  @!P6 IMAD R37, R42, R70, R71 ;  /* 0x000000462a25e224 */ /* 0x000fc800078e0247 */
[----:B------:R-:W-:-:S06]  /*3a40*/  @!P6 IMAD.WIDE.U32 R36, R37, 0x8, R54 ;  /* 0x000000082524e825 */ /* 0x000fcc00078e0036 */
[----:B------:R-:W0:Y:S01]  /*3a50*/  @!P6 LDG.E.64 R36, desc[UR8][R36.64] ;  /* 0x000000082424e981 */ /* 0x000e22000c1e1b00 */
[C---:B------:R-:W-:Y:S02]  /*3a60*/  IADD3 R39, PT, PT, R42.reuse, 0x1, RZ ;  /* 0x000000012a277810 */ /* 0x040fe40007ffe0ff */
[C---:B------:R-:W-:Y:S02]  /*3a70*/  IADD3 R41, PT, PT, R42.reuse, 0x2, RZ ;  /* 0x000000022a297810 */ /* 0x040fe40007ffe0ff */
[----:B------:R-:W-:Y:S02]  /*3a80*/  ISETP.EQ.OR P5, PT, R39, UR11, P1 ;  /* 0x0000000b27007c0c */ /* 0x000fe40008fa2670 */
[----:B------:R-:W-:Y:S02]  /*3a90*/  IADD3 R45, PT, PT, R42, 0x3, RZ ;  /* 0x000000032a2d7810 */ /* 0x000fe40007ffe0ff */
[----:B------:R-:W-:-:S09]  /*3aa0*/  ISETP.EQ.OR P2, PT, R41, UR11, P1 ;  /* 0x0000000b29007c0c */ /* 0x000fd20008f42670 */
[----:B------:R-:W-:-:S04]  /*3ab0*/  @!P5 IMAD R39, R39, R70, R71 ;  /* 0x000000462727d224 */ /* 0x000fc800078e0247 */
[----:B------:R-:W-:Y:S02]  /*3ac0*/  @!P2 IMAD R41, R41, R70, R71 ;  /* 0x000000462929a224 */ /* 0x000fe400078e0247 */
[----:B0--3--:R-:W-:Y:S01]  /*3ad0*/  @!P6 FADD.FTZ R62, R62, R36 ;  /* 0x000000243e3ee221 */ /* 0x009fe20000010000 */
[----:B------:R-:W-:Y:S01]  /*3ae0*/  @!P6 FADD.FTZ R63, R63, R37 ;  /* 0x000000253f3fe221 */ /* 0x000fe20000010000 */
[----:B------:R-:W-:Y:S01]  /*3af0*/  ISETP.EQ.OR P6, PT, R45, UR11, P1 ;  /* 0x0000000b2d007c0c */ /* 0x000fe20008fc2670 */
[----:B------:R-:W-:-:S04]  /*3b00*/  @!P5 IMAD.WIDE.U32 R36, R39, 0x8, R54 ;  /* 0x000000082724d825 */ /* 0x000fc800078e0036 */
[----:B------:R-:W-:Y:S02]  /*3b10*/  @!P2 IMAD.WIDE.U32 R38, R41, 0x8, R54 ;  /* 0x000000082926a825 */ /* 0x000fe400078e0036 */
[----:B------:R-:W2:Y:S04]  /*3b20*/  @!P5 LDG.E.64 R36, desc[UR8][R36.64] ;  /* 0x000000082424d981 */ /* 0x000ea8000c1e1b00 */
[----:B------:R-:W3:Y:S02]  /*3b30*/  @!P2 LDG.E.64 R38, desc[UR8][R38.64] ;  /* 0x000000082626a981 */ /* 0x000ee4000c1e1b00 */
[----:B------:R-:W-:-:S04]  /*3b40*/  @!P6 IMAD R45, R45, R70, R71 ;  /* 0x000000462d2de224 */ /* 0x000fc800078e0247 */
[----:B------:R-:W-:-:S06]  /*3b50*/  @!P6 IMAD.WIDE.U32 R40, R45, 0x8, R54 ;  /* 0x000000082d28e825 */ /* 0x000fcc00078e0036 */
[----:B------:R-:W4:Y:S01]  /*3b60*/  @!P6 LDG.E.64 R40, desc[UR8][R40.64] ;  /* 0x000000082828e981 */ /* 0x000f22000c1e1b00 */
[----:B------:R-:W-:Y:S01]  /*3b70*/  IADD3 R42, PT, PT, R42, 0x4, RZ ;  /* 0x000000042a2a7810 */ /* 0x000fe20007ffe0ff */
[----:B--2---:R-:W-:Y:S01]  /*3b80*/  @!P5 FADD.FTZ R62, R62, R36 ;  /* 0x000000243e3ed221 */ /* 0x004fe20000010000 */
[----:B------:R-:W-:-:S03]  /*3b90*/  @!P5 FADD.FTZ R63, R63, R37 ;  /* 0x000000253f3fd221 */ /* 0x000fc60000010000 */
[----:B---3--:R-:W-:Y:S01]  /*3ba0*/  @!P2 FADD.FTZ R62, R62, R38 ;  /* 0x000000263e3ea221 */ /* 0x008fe20000010000 */
[----:B------:R-:W-:-:S03]  /*3bb0*/  @!P2 FADD.FTZ R63, R63, R39 ;  /* 0x000000273f3fa221 */ /* 0x000fc60000010000 */
[----:B----4-:R-:W-:Y:S01]  /*3bc0*/  @!P6 FADD.FTZ R62, R62, R40 ;  /* 0x000000283e3ee221 */ /* 0x010fe20000010000 */
[----:B------:R-:W-:-:S07]  /*3bd0*/  @!P6 FADD.FTZ R63, R63, R41 ;  /* 0x000000293f3fe221 */ /* 0x000fce0000010000 */
.L_x_1229:
[----:B------:R-:W-:Y:S05]  /*3be0*/  @!P0 BRA `(.L_x_1224) ;  /* 0x00000000006c8947 */ /* 0x000fea0003800000 */
[----:B------:R-:W-:Y:S02]  /*3bf0*/  ISETP.NE.AND P0, PT, R43, 0x1, PT ;  /* 0x000000012b00780c */ /* 0x000fe40003f05270 */
[----:B------:R-:W-:-:S11]  /*3c00*/  LOP3.LUT R40, R68, 0x1, RZ, 0xc0, !PT ;  /* 0x0000000144287812 */ /* 0x000fd600078ec0ff */
[----:B------:R-:W-:Y:S05]  /*3c10*/  @!P0 BRA `(.L_x_1230) ;  /* 0x0000000000388947 */ /* 0x000fea0003800000 */
[C---:B------:R-:W-:Y:S02]  /*3c20*/  IADD3 R39, PT, PT, R42.reuse, 0x1, RZ ;  /* 0x000000012a277810 */ /* 0x040fe40007ffe0ff */
[----:B------:R-:W-:Y:S02]  /*3c30*/  ISETP.EQ.OR P2, PT, R42, UR11, P1 ;  /* 0x0000000b2a007c0c */ /* 0x000fe40008f42670 */
[----:B------:R-:W-:-:S11]  /*3c40*/  ISETP.EQ.OR P0, PT, R39, UR11, P1 ;  /* 0x0000000b27007c0c */ /* 0x000fd60008f02670 */
[-CC-:B------:R-:W-:Y:S02]  /*3c50*/  @!P2 IMAD R37, R42, R70.reuse, R71.reuse ;  /* 0x000000462a25a224 */ /* 0x180fe400078e0247 */
[----:B------:R-:W-:Y:S02]  /*3c60*/  @!P0 IMAD R39, R39, R70, R71 ;  /* 0x0000004627278224 */ /* 0x000fe400078e0247 */
[----:B------:R-:W-:-:S04]  /*3c70*/  @!P2 IMAD.WIDE.U32 R36, R37, 0x8, R54 ;  /* 0x000000082524a825 */ /* 0x000fc800078e0036 */
[----:B------:R-:W-:Y:S02]  /*3c80*/  @!P0 IMAD.WIDE.U32 R38, R39, 0x8, R54 ;  /* 0x0000000827268825 */ /* 0x000fe400078e0036 */
[----:B------:R-:W0:Y:S04]  /*3c90*/  @!P2 LDG.E.64 R36, desc[UR8][R36.64] ;  /* 0x000000082424a981 */ /* 0x000e28000c1e1b00 */
[----:B------:R-:W2:Y:S01]  /*3ca0*/  @!P0 LDG.E.64 R38, desc[UR8][R38.64] ;  /* 0x0000000826268981 */ /* 0x000ea2000c1e1b00 */
[----:B------:R-:W-:Y:S01]  /*3cb0*/  IADD3 R42, PT, PT, R42, 0x2, RZ ;  /* 0x000000022a2a7810 */ /* 0x000fe20007ffe0ff */
[----:B0--3--:R-:W-:Y:S01]  /*3cc0*/  @!P2 FADD.FTZ R62, R62, R36 ;  /* 0x000000243e3ea221 */ /* 0x009fe20000010000 */
[----:B------:R-:W-:-:S03]  /*3cd0*/  @!P2 FADD.FTZ R63, R63, R37 ;  /* 0x000000253f3fa221 */ /* 0x000fc60000010000 */
[----:B--2---:R-:W-:Y:S01]  /*3ce0*/  @!P0 FADD.FTZ R62, R62, R38 ;  /* 0x000000263e3e8221 */ /* 0x004fe20000010000 */
[----:B------:R-:W-:-:S07]  /*3cf0*/  @!P0 FADD.FTZ R63, R63, R39 ;  /* 0x000000273f3f8221 */ /* 0x000fce0000010000 */
.L_x_1230:
[----:B------:R-:W-:Y:S01]  /*3d00*/  ISETP.EQ.OR P0, PT, R42, UR11, P1 ;  /* 0x0000000b2a007c0c */ /* 0x000fe20008f02670 */
[----:B------:R-:W-:Y:S03]  /*3d10*/  BSSY.RECONVERGENT B0, `(.L_x_1224) ;  /* 0x0000008000007945 */ /* 0x000fe60003800200 */
[----:B------:R-:W-:-:S13]  /*3d20*/  ISETP.NE.U32.OR P0, PT, R40, 0x1, P0 ;  /* 0x000000012800780c */ /* 0x000fda0000705470 */
[----:B------:R-:W-:Y:S05]  /*3d30*/  @P0 BRA `(.L_x_1231) ;  /* 0x0000000000140947 */ /* 0x000fea0003800000 */
[----:B------:R-:W-:-:S04]  /*3d40*/  IMAD R37, R70, R42, R71 ;  /* 0x0000002a46257224 */ /* 0x000fc800078e0247 */
[----:B------:R-:W-:-:S06]  /*3d50*/  IMAD.WIDE.U32 R36, R37, 0x8, R54 ;  /* 0x0000000825247825 */ /* 0x000fcc00078e0036 */
[----:B------:R-:W0:Y:S02]  /*3d60*/  LDG.E.64 R36, desc[UR8][R36.64] ;  /* 0x0000000824247981 */ /* 0x000e24000c1e1b00 */
[----:B0--3--:R-:W-:Y:S01]  /*3d70*/  FADD.FTZ R62, R62, R36 ;  /* 0x000000243e3e7221 */ /* 0x009fe20000010000 */
[----:B------:R-:W-:-:S07]  /*3d80*/  FADD.FTZ R63, R63, R37 ;  /* 0x000000253f3f7221 */ /* 0x000fce0000010000 */
.L_x_1231:
[----:B------:R-:W-:Y:S05]  /*3d90*/  BSYNC.RECONVERGENT B0 ;  /* 0x0000000000007941 */ /* 0x000fea0003800200 */
.L_x_1224:
[----:B------:R-:W5:Y:S01]  /*3da0*/  S2UR UR7, SR_CgaCtaId ;  /* 0x00000000000779c3 */ /* 0x000f620000008800 */
[----:B------:R-:W-:Y:S01]  /*3db0*/  UMOV UR6, 0x400 ;  /* 0x0000040000067882 */ /* 0x000fe20000000000 */
[----:B------:R-:W0:Y:S01]  /*3dc0*/  LDCU.64 UR14, c[0x0][0x400] ;  /* 0x00008000ff0e77ac */ /* 0x000e220008000a00 */
[----:B------:R-:W-:Y:S01]  /*3dd0*/  FADD.FTZ R4, R4, -UR13 ;  /* 0x8000000d04047e21 */ /* 0x000fe20008010000 */
[----:B------:R-:W-:-:S03]  /*3de0*/  FADD.FTZ R5, R5, -UR13 ;  /* 0x8000000d05057e21 */ /* 0x000fc60008010000 */
[----:B----4-:R-:W-:Y:S01]  /*3df0*/  FMUL.FTZ R39, R4, UR10 ;  /* 0x0000000a04277c20 */ /* 0x010fe20008410000 */
[----:B------:R-:W-:Y:S01]  /*3e00*/  FMUL.FTZ R46, R5, UR10 ;  /* 0x0000000a052e7c20 */ /* 0x000fe20008410000 */
[----:B0-----:R-:W-:Y:S01]  /*3e10*/  ISETP.GE.U32.AND P0, PT, R88, UR14, PT ;  /* 0x0000000e58007c0c */ /* 0x001fe2000bf06070 */
[----:B-----5:R-:W-:-:S03]  /*3e20*/  ULEA UR6, UR7, UR6, 0x18 ;  /* 0x0000000607067291 */ /* 0x020fc6000f8ec0ff */
[----:B------:R-:W-:-:S06]  /*3e30*/  ISETP.GE.AND.EX P0, PT, R66, UR15, PT, P0 ;  /* 0x0000000f42007c0c */ /* 0x000fcc000bf06300 */
[----:B------:R-:W-:Y:S01]  /*3e40*/  @!P1 STS.64 [UR6+0xc0], R62 ;  /* 0x0000c03eff009988 */ /* 0x000fe20008000a06 */
[----:B------:R-:W-:Y:S01]  /*3e50*/  BAR.SYNC.DEFER_BLOCKING 0x0 ;  /* 0x0000000000007b1d */ /* 0x000fe20000010000 */
[----:B------:R-:W-:-:S04]  /*3e60*/  ISETP.GE.U32.AND P1, PT, R84, UR14, PT ;  /* 0x0000000e54007c0c */ /* 0x000fc8000bf26070 */
[----:B------:R-:W-:Y:S01]  /*3e70*/  ISETP.GE.AND.EX P1, PT, R65, UR15, PT, P1 ;  /* 0x0000000f41007c0c */ /* 0x000fe2000bf26310 */
[----:B------:R-:W0:Y:S01]  /*3e80*/  LDS.64 R36, [UR6+0xc0] ;  /* 0x0000c006ff247984 */ /* 0x000e220008000a00 */
[----:B------:R-:W0:Y:S02]  /*3e90*/  LDCU UR6, c[0x0][0x42c] ;  /* 0x00008580ff0677ac */ /* 0x000e240008000800 */
[----:B0-----:R-:W-:Y:S01]  /*3ea0*/  FMUL.FTZ R36, R36, UR6 ;  /* 0x0000000624247c20 */ /* 0x001fe20008410000 */
[----:B------:R-:W-:-:S04]  /*3eb0*/  FMUL.FTZ R37, R37, UR6 ;  /* 0x0000000625257c20 */ /* 0x000fc80008410000 */
[----:B------:R-:W-:Y:S01]  /*3ec0*/  FFMA.FTZ R45, R36, R39, R37 ;  /* 0x00000027242d7223 */ /* 0x000fe20000010025 */
[----:B------:R-:W-:Y:S06]  /*3ed0*/  @!P3 BRA `(.L_x_1232) ;  /* 0x000000000048b947 */ /* 0x000fec0003800000 */
[----:B------:R-:W-:Y:S01]  /*3ee0*/  FFMA.FTZ R4, R56, R39, R34 ;  /* 0x0000002738047223 */ /* 0x000fe20000010022 */
[----:B------:R-:W-:-:S03]  /*3ef0*/  FFMA.FTZ R5, R57, R46, R35 ;  /* 0x0000002e39057223 */ /* 0x000fc60000010023 */
[----:B------:R-:W-:Y:S01]  /*3f00*/  FMUL.FTZ R38, R4, -1.4426950216293334961 ;  /* 0xbfb8aa3b04267820 */ /* 0x000fe20000410000 */
[----:B------:R-:W-:-:S05]  /*3f10*/  FMUL.FTZ R40, R5, -1.4426950216293334961 ;  /* 0xbfb8aa3b05287820 */ /* 0x000fca0000410000 */
[----:B------:R-:W0:Y:S08]  /*3f20*/  MUFU.EX2 R38, R38 ;  /* 0x0000002600267308 */ /* 0x000e300000000800 */
[----:B------:R-:W4:Y:S01]  /*3f30*/  MUFU.EX2 R40, R40 ;  /* 0x0000002800287308 */ /* 0x000f220000000800 */
[----:B0-----:R-:W-:-:S07]  /*3f40*/  FADD.FTZ R39, R38, 1 ;  /* 0x3f80000026277421 */ /* 0x001fce0000010000 */
[----:B------:R-:W1:Y:S01]  /*3f50*/  MUFU.RCP R39, R39 ;  /* 0x0000002700277308 */ /* 0x000e620000001000 */
[----:B----4-:R-:W-:-:S07]  /*3f60*/  FADD.FTZ R41, R40, 1 ;  /* 0x3f80000028297421 */ /* 0x010fce0000010000 */
[----:B--2---:R-:W0:Y:S01]  /*3f70*/  MUFU.RCP R42, R41 ;  /* 0x00000029002a7308 */ /* 0x004e220000001000 */
        /* <DEDUP_REMOVED lines=8> */
.L_x_1232:
[----:B------:R-:W-:Y:S01]  /*4000*/  FADD.FTZ R6, R6, -UR13 ;  /* 0x8000000d06067e21 */ /* 0x000fe20008010000 */
[----:B------:R-:W-:Y:S01]  /*4010*/  FFMA.FTZ R4, R36, R46, R37 ;  /* 0x0000002e24047223 */ /* 0x000fe20000010025 */
[----:B------:R-:W-:Y:S01]  /*4020*/  BSSY.RECONVERGENT B0, `(.L_x_1233) ;  /* 0x0000013000007945 */ /* 0x000fe20003800200 */
[----:B------:R-:W-:Y:S01]  /*4030*/  FFMA.FTZ R2, R56, R2, -R45 ;  /* 0x0000000238027223 */ /* 0x000fe2000001082d */
[----:B------:R-:W-:Y:S01]  /*4040*/  FADD.FTZ R38, R7, -UR13 ;  /* 0x8000000d07267e21 */ /* 0x000fe20008010000 */
[----:B------:R-:W-:Y:S01]  /*4050*/  FMUL.FTZ R39, R6, UR10 ;  /* 0x0000000a06277c20 */ /* 0x000fe20008410000 */
[----:B------:R-:W-:Y:S01]  /*4060*/  FFMA.FTZ R3, R57, R3, -R4 ;  /* 0x0000000339037223 */ /* 0x000fe20000010804 */
[----:B------:R-:W-:Y:S06]  /*4070*/  @P0 BRA `(.L_x_1234) ;  /* 0x0000000000340947 */ /* 0x000fec0003800000 */
[----:B------:R-:W0:Y:S01]  /*4080*/  LDCU.64 UR16, c[0x0][0x3f8] ;  /* 0x00007f00ff1077ac */ /* 0x000e220008000a00 */
[----:B------:R-:W-:Y:S01]  /*4090*/  MOV R4, R90 ;  /* 0x0000005a00047202 */ /* 0x000fe20000000f00 */
[----:B------:R-:W-:Y:S01]  /*40a0*/  FMUL.FTZ R2, R2, UR10 ;  /* 0x0000000a02027c20 */ /* 0x000fe20008410000 */
[----:B------:R-:W-:Y:S01]  /*40b0*/  MOV R5, R93 ;  /* 0x0000005d00057202 */ /* 0x000fe20000000f00 */
[----:B------:R-:W4:Y:S01]  /*40c0*/  LDCU.64 UR6, c[0x0][0x380] ;  /* 0x00007000ff0677ac */ /* 0x000f220008000a00 */
[----:B------:R-:W-:Y:S01]  /*40d0*/  FMUL.FTZ R3, R3, UR10 ;  /* 0x0000000a03037c20 */ /* 0x000fe20008410000 */
[----:B0-----:R-:W-:Y:S02]  /*40e0*/  IMAD R7, R66, UR16, RZ ;  /* 0x0000001042077c24 */ /* 0x001fe4000f8e02ff */
[----:B------:R-:W-:-:S04]  /*40f0*/  IMAD.WIDE.U32 R4, R88, UR16, R4 ;  /* 0x0000001058047c25 */ /* 0x000fc8000f8e0004 */
[----:B------:R-:W-:Y:S01]  /*4100*/  IMAD R7, R88, UR17, R7 ;  /* 0x0000001158077c24 */ /* 0x000fe2000f8e0207 */
[----:B----4-:R-:W-:-:S04]  /*4110*/  LEA R6, P0, R4, UR6, 0x2 ;  /* 0x0000000604067c11 */ /* 0x010fc8000f8010ff */
[----:B------:R-:W-:-:S04]  /*4120*/  IADD3 R7, PT, PT, R5, R7, RZ ;  /* 0x0000000705077210 */ /* 0x000fc80007ffe0ff */
[----:B------:R-:W-:-:S05]  /*4130*/  LEA.HI.X R7, R4, UR7, R7, 0x2, P0 ;  /* 0x0000000704077c11 */ /* 0x000fca00080f1407 */
[----:B------:R0:W-:Y:S02]  /*4140*/  STG.E.64 desc[UR8][R6.64], R2 ;  /* 0x0000000206007986 */ /* 0x0001e4000c101b08 */
.L_x_1234:
[----:B------:R-:W-:Y:S05]  /*4150*/  BSYNC.RECONVERGENT B0 ;  /* 0x0000000000007941 */ /* 0x000fea0003800200 */
.L_x_1233:
[----:B------:R-:W-:Y:S01]  /*4160*/  FFMA.FTZ R41, R36, R39, R37 ;  /* 0x0000002724297223 */ /* 0x000fe20000010025 */
[----:B--2---:R-:W-:Y:S01]  /*4170*/  FMUL.FTZ R42, R38, UR10 ;  /* 0x0000000a262a7c20 */ /* 0x004fe20008410000 */
[----:B------:R-:W-:Y:S06]  /*4180*/  @!P3 BRA `(.L_x_1235) ;  /* 0x000000000048b947 */ /* 0x000fec0003800000 */
[----:B0-----:R-:W-:Y:S01]  /*4190*/  FFMA.FTZ R2, R56, R39, R34 ;  /* 0x0000002738027223 */ /* 0x001fe20000010022 */
[----:B------:R-:W-:-:S03]  /*41a0*/  FFMA.FTZ R3, R57, R42, R35 ;  /* 0x0000002a39037223 */ /* 0x000fc60000010023 */
[----:B------:R-:W-:Y:S01]  /*41b0*/  FMUL.FTZ R4, R2, -1.4426950216293334961 ;  /* 0xbfb8aa3b02047820 */ /* 0x000fe20000410000 */
[----:B------:R-:W-:-:S05]  /*41c0*/  FMUL.FTZ R6, R3, -1.4426950216293334961 ;  /* 0xbfb8aa3b03067820 */ /* 0x000fca0000410000 */
[----:B------:R-:W0:Y:S08]  /*41d0*/  MUFU.EX2 R4, R4 ;  /* 0x0000000400047308 */ /* 0x000e300000000800 */
[----:B------:R-:W2:Y:S01]  /*41e0*/  MUFU.EX2 R6, R6 ;  /* 0x0000000600067308 */ /* 0x000ea20000000800 */
[----:B0-----:R-:W-:-:S07]  /*41f0*/  FADD.FTZ R5, R4, 1 ;  /* 0x3f80000004057421 */ /* 0x001fce0000010000 */
[----:B------:R-:W0:Y:S01]  /*4200*/  MUFU.RCP R5, R5 ;  /* 0x0000000500057308 */ /* 0x000e220000001000 */
[----:B--2---:R-:W-:-:S07]  /*4210*/  FADD.FTZ R7, R6, 1 ;  /* 0x3f80000006077421 */ /* 0x004fce0000010000 */
[----:B------:R-:W2:Y:S01]  /*4220*/  MUFU.RCP R38, R7 ;  /* 0x0000000700267308 */ /* 0x000ea20000001000 */
[----:B0-----:R-:W-:Y:S01]  /*4230*/  FADD.FTZ R39, -R5, 1 ;  /* 0x3f80000005277421 */ /* 0x001fe20000010100 */
[----:B------:R-:W-:-:S03]  /*4240*/  FMUL.FTZ R8, R8, R5 ;  /* 0x0000000508087220 */ /* 0x000fc60000410000 */
[----:B------:R-:W-:Y:S01]  /*4250*/  FFMA.FTZ R39, R2, R39, 1 ;  /* 0x3f80000002277423 */ /* 0x000fe20000010027 */
[----:B--2---:R-:W-:Y:S01]  /*4260*/  FADD.FTZ R40, -R38, 1 ;  /* 0x3f80000026287421 */ /* 0x004fe20000010100 */
[----:B------:R-:W-:Y:S02]  /*4270*/  FMUL.FTZ R9, R9, R38 ;  /* 0x0000002609097220 */ /* 0x000fe40000410000 */
[----:B------:R-:W-:Y:S01]  /*4280*/  FMUL.FTZ R8, R8, R39 ;  /* 0x0000002708087220 */ /* 0x000fe20000410000 */
[----:B------:R-:W-:-:S04]  /*4290*/  FFMA.FTZ R40, R3, R40, 1 ;  /* 0x3f80000003287423 */ /* 0x000fc80000010028 */
[----:B------:R-:W-:-:S07]  /*42a0*/  FMUL.FTZ R9, R9, R40 ;  /* 0x0000002809097220 */ /* 0x000fce0000410000 */
.L_x_1235:
[----:B------:R-:W-:Y:S01]  /*42b0*/  FFMA.FTZ R4, R36, R42, R37 ;  /* 0x0000002a24047223 */ /* 0x000fe20000010025 */
[----:B------:R-:W-:Y:S01]  /*42c0*/  BSSY.RECONVERGENT B0, `(.L_x_1236) ;  /* 0x0000013000007945 */ /* 0x000fe20003800200 */
[----:B0-----:R-:W-:Y:S01]  /*42d0*/  FFMA.FTZ R2, R56, R8, -R41 ;  /* 0x0000000838027223 */ /* 0x001fe20000010829 */
[----:B------:R-:W-:Y:S01]  /*42e0*/  FADD.FTZ R26, R26, -UR13 ;  /* 0x8000000d1a1a7e21 */ /* 0x000fe20008010000 */
[----:B------:R-:W-:Y:S01]  /*42f0*/  FADD.FTZ R27, R27, -UR13 ;  /* 0x8000000d1b1b7e21 */ /* 0x000fe20008010000 */
[----:B------:R-:W-:Y:S01]  /*4300*/  FFMA.FTZ R3, R57, R9, -R4 ;  /* 0x0000000939037223 */ /* 0x000fe20000010804 */
[----:B------:R-:W-:Y:S06]  /*4310*/  @P1 BRA `(.L_x_1237) ;  /* 0x0000000000341947 */ /* 0x000fec0003800000 */
[----:B------:R-:W0:Y:S01]  /*4320*/  LDCU.64 UR6, c[0x0][0x3f8] ;  /* 0x00007f00ff0677ac */ /* 0x000e220008000a00 */
[----:B------:R-:W-:Y:S01]  /*4330*/  MOV R4, R90 ;  /* 0x0000005a00047202 */ /* 0x000fe20000000f00 */
[----:B------:R-:W-:Y:S01]  /*4340*/  FMUL.FTZ R2, R2, UR10 ;  /* 0x0000000a02027c20 */ /* 0x000fe20008410000 */
[----:B------:R-:W-:Y:S01]  /*4350*/  MOV R5, R93 ;  /* 0x0000005d00057202 */ /* 0x000fe20000000f00 */
[----:B------:R-:W2:Y:S01]  /*4360*/  LDCU.64 UR16, c[0x0][0x380] ;  /* 0x00007000ff1077ac */ /* 0x000ea20008000a00 */
[----:B------:R-:W-:Y:S01]  /*4370*/  FMUL.FTZ R3, R3, UR10 ;  /* 0x0000000a03037c20 */ /* 0x000fe20008410000 */
[----:B0-----:R-:W-:Y:S02]  /*4380*/  IMAD R7, R65, UR6, RZ ;  /* 0x0000000641077c24 */ /* 0x001fe4000f8e02ff */
[----:B------:R-:W-:-:S04]  /*4390*/  IMAD.WIDE.U32 R4, R84, UR6, R4 ;  /* 0x0000000654047c25 */ /* 0x000fc8000f8e0004 */
[----:B------:R-:W-:Y:S01]  /*43a0*/  IMAD R7, R84, UR7, R7 ;  /* 0x0000000754077c24 */ /* 0x000fe2000f8e0207 */
[----:B--2---:R-:W-:-:S04]  /*43b0*/  LEA R6, P0, R4, UR16, 0x2 ;  /* 0x0000001004067c11 */ /* 0x004fc8000f8010ff */
[----:B------:R-:W-:-:S04]  /*43c0*/  IADD3 R7, PT, PT, R5, R7, RZ ;  /* 0x0000000705077210 */ /* 0x000fc80007ffe0ff */
[----:B------:R-:W-:-:S05]  /*43d0*/  LEA.HI.X R7, R4, UR17, R7, 0x2, P0 ;  /* 0x0000001104077c11 */ /* 0x000fca00080f1407 */
[----:B------:R0:W-:Y:S02]  /*43e0*/  STG.E.64 desc[UR8][R6.64], R2 ;  /* 0x0000000206007986 */ /* 0x0001e4000c101b08 */
.L_x_1237:
[----:B------:R-:W-:Y:S05]  /*43f0*/  BSYNC.RECONVERGENT B0 ;  /* 0x0000000000007941 */ /* 0x000fea0003800200 */
.L_x_1236:
[----:B------:R-:W-:Y:S01]  /*4400*/  FADD.FTZ R10, R10, -UR13 ;  /* 0x8000000d0a0a7e21 */ /* 0x000fe20008010000 */
[----:B------:R-:W-:Y:S01]  /*4410*/  FADD.FTZ R11, R11, -UR13 ;  /* 0x8000000d0b0b7e21 */ /* 0x000fe20008010000 */
[----:B------:R-:W-:Y:S01]  /*4420*/  FMUL.FTZ R39, R26, UR10 ;  /* 0x0000000a1a277c20 */ /* 0x000fe20008410000 */
[----:B------:R-:W-:Y:S01]  /*4430*/  FMUL.FTZ R38, R27, UR10 ;  /* 0x0000000a1b267c20 */ /* 0x000fe20008410000 */
        /* <DEDUP_REMOVED lines=19> */
.L_x_1238:
[----:B------:R-:W-:Y:S04]  /*4570*/  BSSY.RECONVERGENT B0, `(.L_x_1239) ;  /* 0x0000013000007945 */ /* 0x000fe80003800200 */
[----:B------:R-:W-:Y:S05]  /*4580*/  @P4 BRA `(.L_x_1240) ;  /* 0x0000000000444947 */ /* 0x000fea0003800000 */
[----:B------:R-:W2:Y:S01]  /*4590*/  LDCU.64 UR6, c[0x0][0x3f8] ;  /* 0x00007f00ff0677ac */ /* 0x000ea20008000a00 */
[----:B------:R-:W-:Y:S01]  /*45a0*/  MOV R4, R90 ;  /* 0x0000005a00047202 */ /* 0x000fe20000000f00 */
[C-C-:B0-----:R-:W-:Y:S01]  /*45b0*/  FFMA.FTZ R3, R36.reuse, R39, R37.reuse ;  /* 0x0000002724037223 */ /* 0x141fe20000010025 */
[----:B------:R-:W-:Y:S01]  /*45c0*/  MOV R5, R93 ;  /* 0x0000005d00057202 */ /* 0x000fe20000000f00 */
[----:B------:R-:W0:Y:S01]  /*45d0*/  LDCU.64 UR16, c[0x0][0x380] ;  /* 0x00007000ff1077ac */ /* 0x000e220008000a00 */
[----:B------:R-:W-:Y:S01]  /*45e0*/  FFMA.FTZ R6, R36, R38, R37 ;  /* 0x0000002624067223 */ /* 0x000fe20000010025 */
[----:B------:R-:W-:Y:S01]  /*45f0*/  FFMA.FTZ R3, R56, R28, -R3 ;  /* 0x0000001c38037223 */ /* 0x000fe20000010803 */
[----:B--2---:R-:W-:Y:S02]  /*4600*/  IMAD R2, R64, UR6, RZ ;  /* 0x0000000640027c24 */ /* 0x004fe4000f8e02ff */
[----:B------:R-:W-:-:S04]  /*4610*/  IMAD.WIDE.U32 R4, R83, UR6, R4 ;  /* 0x0000000653047c25 */ /* 0x000fc8000f8e0004 */
[----:B------:R-:W-:Y:S01]  /*4620*/  IMAD R7, R83, UR7, R2 ;  /* 0x0000000753077c24 */ /* 0x000fe2000f8e0202 */
[----:B0-----:R-:W-:-:S04]  /*4630*/  LEA R2, P0, R4, UR16, 0x2 ;  /* 0x0000001004027c11 */ /* 0x001fc8000f8010ff */
[----:B------:R-:W-:Y:S01]  /*4640*/  IADD3 R5, PT, PT, R5, R7, RZ ;  /* 0x0000000705057210 */ /* 0x000fe20007ffe0ff */
[----:B------:R-:W-:Y:S01]  /*4650*/  FFMA.FTZ R7, R57, R29, -R6 ;  /* 0x0000001d39077223 */ /* 0x000fe20000010806 */
[----:B------:R-:W-:Y:S02]  /*4660*/  FMUL.FTZ R6, R3, UR10 ;  /* 0x0000000a03067c20 */ /* 0x000fe40008410000 */
[----:B------:R-:W-:Y:S01]  /*4670*/  LEA.HI.X R3, R4, UR17, R5, 0x2, P0 ;  /* 0x0000001104037c11 */ /* 0x000fe200080f1405 */
[----:B------:R-:W-:-:S05]  /*4680*/  FMUL.FTZ R7, R7, UR10 ;  /* 0x0000000a07077c20 */ /* 0x000fca0008410000 */
[----:B------:R2:W-:Y:S02]  /*4690*/  STG.E.64 desc[UR8][R2.64], R6 ;  /* 0x0000000602007986 */ /* 0x0005e4000c101b08 */
.L_x_1240:
[----:B------:R-:W-:Y:S05]  /*46a0*/  BSYNC.RECONVERGENT B0 ;  /* 0x0000000000007941 */ /* 0x000fea0003800200 */
.L_x_1239:
[----:B------:R-:W-:Y:S01]  /*46b0*/  UISETP.NE.AND UP0, UPT, UR12, URZ, UPT ;  /* 0x000000ff0c00728c */ /* 0x000fe2000bf05270 */
[----:B------:R-:W-:Y:S01]  /*46c0*/  FADD.FTZ R29, R14, -UR13 ;  /* 0x8000000d0e1d7e21 */ /* 0x000fe20008010000 */
[----:B------:R-:W-:Y:S01]  /*46d0*/  FADD.FTZ R15, R15, -UR13 ;  /* 0x8000000d0f0f7e21 */ /* 0x000fe20008010000 */
[----:B------:R-:W-:Y:S01]  /*46e0*/  FADD.FTZ R18, R18, -UR13 ;  /* 0x8000000d12127e21 */ /* 0x000fe20008010000 */
[----:B0-2---:R-:W-:Y:S01]  /*46f0*/  FADD.FTZ R2, R19, -UR13 ;  /* 0x8000000d13027e21 */ /* 0x005fe20008010000 */
[----:B------:R-:W-:Y:S01]  /*4700*/  FADD.FTZ R4, R22, -UR13 ;  /* 0x8000000d16047e21 */ /* 0x000fe20008010000 */
[----:B------:R-:W-:Y:S01]  /*4710*/  FADD.FTZ R14, R23, -UR13 ;  /* 0x8000000d170e7e21 */ /* 0x000fe20008010000 */
[----:B------:R-:W-:Y:S01]  /*4720*/  FADD.FTZ R8, R30, -UR13 ;  /* 0x8000000d1e087e21 */ /* 0x000fe20008010000 */
[----:B------:R-:W-:Y:S01]  /*4730*/  FADD.FTZ R31, R31, -UR13 ;  /* 0x8000000d1f1f7e21 */ /* 0x000fe20008010000 */
[----:B------:R-:W-:Y:S01]  /*4740*/  FMUL.FTZ R6, R11, UR10 ;  /* 0x0000000a0b067c20 */ /* 0x000fe20008410000 */
        /* <DEDUP_REMOVED lines=8> */
[----:B------:R-:W-:Y:S01]  /*47d0*/  ISETP.GE.U32.AND P1, PT, R82, UR14, PT ;  /* 0x0000000e52007c0c */ /* 0x000fe2000bf26070 */
[----:B------:R-:W-:Y:S01]  /*47e0*/  FMUL.FTZ R10, R31, UR10 ;  /* 0x0000000a1f0a7c20 */ /* 0x000fe20008410000 */
[----:B------:R-:W-:Y:S01]  /*47f0*/  ISETP.GE.U32.AND P3, PT, R81, UR14, PT ;  /* 0x0000000e51007c0c */ /* 0x000fe2000bf66070 */
[--C-:B------:R-:W-:Y:S01]  /*4800*/  FFMA.FTZ R39, R36, R3, R37.reuse ;  /* 0x0000000324277223 */ /* 0x100fe20000010025 */
[----:B------:R-:W-:Y:S01]  /*4810*/  ISETP.GE.U32.AND P4, PT, R80, UR14, PT ;  /* 0x0000000e50007c0c */ /* 0x000fe2000bf86070 */
[C-C-:B------:R-:W-:Y:S01]  /*4820*/  FFMA.FTZ R42, R36.reuse, R6, R37.reuse ;  /* 0x00000006242a7223 */ /* 0x140fe20000010025 */
[----:B------:R-:W-:Y:S01]  /*4830*/  ISETP.GE.U32.AND P2, PT, R79, UR14, PT ;  /* 0x0000000e4f007c0c */ /* 0x000fe2000bf46070 */
[C-C-:B------:R-:W-:Y:S01]  /*4840*/  FFMA.FTZ R27, R36.reuse, R29, R37.reuse ;  /* 0x0000001d241b7223 */ /* 0x140fe20000010025 */
[C-C-:B------:R-:W-:Y:S01]  /*4850*/  FFMA.FTZ R28, R36.reuse, R30, R37.reuse ;  /* 0x0000001e241c7223 */ /* 0x140fe20000010025 */
[C-C-:B------:R-:W-:Y:S01]  /*4860*/  FFMA.FTZ R23, R36.reuse, R19, R37.reuse ;  /* 0x0000001324177223 */ /* 0x140fe20000010025 */
[C-C-:B------:R-:W-:Y:S01]  /*4870*/  FFMA.FTZ R26, R36.reuse, R22, R37.reuse ;  /* 0x00000016241a7223 */ /* 0x140fe20000010025 */
[C-C-:B------:R-:W-:Y:S01]  /*4880*/  FFMA.FTZ R15, R36.reuse, R11, R37.reuse ;  /* 0x0000000b240f7223 */ /* 0x140fe20000010025 */
[C-C-:B------:R-:W-:Y:S01]  /*4890*/  FFMA.FTZ R18, R36.reuse, R14, R37.reuse ;  /* 0x0000000e24127223 */ /* 0x140fe20000010025 */
[--C-:B------:R-:W-:Y:S01]  /*48a0*/  FFMA.FTZ R9, R36, R8, R37.reuse ;  /* 0x0000000824097223 */ /* 0x100fe20000010025 */
[----:B------:R-:W-:Y:S01]  /*48b0*/  ISETP.GE.U32.AND P0, PT, R78, UR14, PT ;  /* 0x0000000e4e007c0c */ /* 0x000fe2000bf06070 */
[----:B------:R-:W-:Y:S01]  /*48c0*/  FFMA.FTZ R36, R36, R10, R37 ;  /* 0x0000000a24247223 */ /* 0x000fe20000010025 */
        /* <DEDUP_REMOVED lines=23> */
.L_x_1241:
        /* <DEDUP_REMOVED lines=17> */
.L_x_1243:
[----:B------:R-:W-:Y:S05]  /*4b50*/  BSYNC.RECONVERGENT B0 ;  /* 0x0000000000007941 */ /* 0x000fea0003800200 */
.L_x_1242:
[----:B------:R-:W-:Y:S05]  /*4b60*/  BRA.U !UP0, `(.L_x_1244) ;  /* 0x0000000108487547 */ /* 0x000fea000b800000 */
[----:B------:R-:W-:Y:S01]  /*4b70*/  FFMA.FTZ R29, R56, R29, R34 ;  /* 0x0000001d381d7223 */ /* 0x000fe20000010022 */
[----:B------:R-:W-:-:S03]  /*4b80*/  FFMA.FTZ R30, R57, R30, R35 ;  /* 0x0000001e391e7223 */ /* 0x000fc60000010023 */
[----:B------:R-:W-:Y:S01]  /*4b90*/  FMUL.FTZ R2, R29, -1.4426950216293334961 ;  /* 0xbfb8aa3b1d027820 */ /* 0x000fe20000410000 */
[----:B0-----:R-:W-:-:S05]  /*4ba0*/  FMUL.FTZ R4, R30, -1.4426950216293334961 ;  /* 0xbfb8aa3b1e047820 */ /* 0x001fca0000410000 */
        /* <DEDUP_REMOVED lines=14> */
.L_x_1244:
[----:B------:R-:W-:Y:S01]  /*4c90*/  BSSY.RECONVERGENT B0, `(.L_x_1245) ;  /* 0x0000011000007945 */ /* 0x000fe20003800200 */
[----:B0-----:R-:W-:Y:S01]  /*4ca0*/  FFMA.FTZ R6, R56, R16, -R27 ;  /* 0x0000001038067223 */ /* 0x001fe2000001081b */
        /* <DEDUP_REMOVED lines=15> */
.L_x_1246:
[----:B------:R-:W-:Y:S05]  /*4da0*/  BSYNC.RECONVERGENT B0 ;  /* 0x0000000000007941 */ /* 0x000fea0003800200 */
.L_x_1245:
        /* <DEDUP_REMOVED lines=19> */
.L_x_1247:
        /* <DEDUP_REMOVED lines=17> */
.L_x_1249:
[----:B------:R-:W-:Y:S05]  /*4ff0*/  BSYNC.RECONVERGENT B0 ;  /* 0x0000000000007941 */ /* 0x000fea0003800200 */
.L_x_1248:
        /* <DEDUP_REMOVED lines=19> */
.L_x_1250:
[----:B------:R-:W-:Y:S01]  /*5130*/  BSSY.RECONVERGENT B0, `(.L_x_1251) ;  /* 0x0000011000007945 */ /* 0x000fe20003800200 */
[----:B------:R-:W-:Y:S01]  /*5140*/  FFMA.FTZ R15, R56, R24, -R15 ;  /* 0x00000018380f7223 */ /* 0x000fe2000001080f */
[----:B0-----:R-:W-:Y:S02]  /*5150*/  FFMA.FTZ R7, R57, R25, -R18 ;  /* 0x0000001939077223 */ /* 0x001fe40000010812 */
        /* <DEDUP_REMOVED lines=14> */
.L_x_1252:
[----:B------:R-:W-:Y:S05]  /*5240*/  BSYNC.RECONVERGENT B0 ;  /* 0x0000000000007941 */ /* 0x000fea0003800200 */
.L_x_1251:
        /* <DEDUP_REMOVED lines=19> */
.L_x_1253:
        /* <DEDUP_REMOVED lines=8> */
[----:B------:R-:W-:Y:S01]  /*5400*/  MOV R91, R93 ;  /* 0x0000005d005b7202 */ /* 0x000fe20000000f00 */
[----:B------:R-:W2:Y:S01]  /*5410*/  LDCU.64 UR14, c[0x0][0x380] ;  /* 0x00007000ff0e77ac */ /* 0x000ea20008000a00 */
[----:B0-----:R-:W-:Y:S02]  /*5420*/  IMAD R3, R0, UR6, RZ ;  /* 0x0000000600037c24 */ /* 0x001fe4000f8e02ff */
[----:B------:R-:W-:-:S04]  /*5430*/  IMAD.WIDE.U32 R90, R78, UR6, R90 ;  /* 0x000000064e5a7c25 */ /* 0x000fc8000f8e005a */
[----:B------:R-:W-:Y:S01]  /*5440*/  IMAD R3, R78, UR7, R3 ;  /* 0x000000074e037c24 */ /* 0x000fe2000f8e0203 */
[----:B--2---:R-:W-:-:S04]  /*5450*/  LEA R2, P0, R90, UR14, 0x2 ;  /* 0x0000000e5a027c11 */ /* 0x004fc8000f8010ff */
[----:B------:R-:W-:-:S04]  /*5460*/  IADD3 R3, PT, PT, R91, R3, RZ ;  /* 0x000000035b037210 */ /* 0x000fc80007ffe0ff */
[----:B------:R-:W-:-:S05]  /*5470*/  LEA.HI.X R3, R90, UR15, R3, 0x2, P0 ;  /* 0x0000000f5a037c11 */ /* 0x000fca00080f1403 */
[----:B------:R0:W-:Y:S02]  /*5480*/  STG.E.64 desc[UR8][R2.64], R4 ;  /* 0x0000000402007986 */ /* 0x0001e4000c101b08 */
.L_x_1255:
[----:B------:R-:W-:Y:S05]  /*5490*/  BSYNC.RECONVERGENT B0 ;  /* 0x0000000000007941 */ /* 0x000fea0003800200 */
.L_x_1254:
[----:B------:R-:W-:Y:S02]  /*54a0*/  IADD3 R73, PT, PT, R70, R73, RZ ;  /* 0x0000004946497210 */ /* 0x000fe40007ffe0ff */
[----:B------:R-:W-:Y:S02]  /*54b0*/  IADD3 R74, PT, PT, R74, 0x1, RZ ;  /* 0x000000014a4a7810 */ /* 0x000fe40007ffe0ff */
[----:B------:R-:W-:-:S13]  /*54c0*/  ISETP.GE.AND P0, PT, R73, UR4, PT ;  /* 0x0000000449007c0c */ /* 0x000fda000bf06270 */
[----:B------:R-:W-:Y:S05]  /*54d0*/  @!P0 BRA `(.L_x_1256) ;  /* 0xffffffac00a48947 */ /* 0x000fea000383ffff */
.L_x_1213:
[----:B0-----:R-:W0:Y:S01]  /*54e0*/  LDC R4, c[0x0][0x370] ;  /* 0x0000dc00ff047b82 */ /* 0x001e220000000800 */
[----:B------:R-:W-:Y:S01]  /*54f0*/  ISETP.NE.AND P2, PT, R72, RZ, PT ;  /* 0x000000ff4800720c */ /* 0x000fe20003f45270 */
[----:B------:R-:W-:Y:S06]  /*5500*/  BSSY.RECONVERGENT B0, `(.L_x_1257) ;  /* 0x0000011000007945 */ /* 0x000fec0003800200 */
[----:B------:R-:W2:Y:S08]  /*5510*/  LDC R7, c[0x0][0x374] ;  /* 0x0000dd00ff077b82 */ /* 0x000eb00000000800 */
[----:B------:R-:W4:Y:S01]  /*5520*/  LDC.64 R2, c[0x0][0x3c8] ;  /* 0x0000f200ff027b82 */ /* 0x000f220000000a00 */
[----:B0-----:R-:W-:-:S02]  /*5530*/  IADD3 R5, PT, PT, R4, -0x1, RZ ;  /* 0xffffffff04057810 */ /* 0x001fc40007ffe0ff */
[----:B------:R-:W-:Y:S02]  /*5540*/  ISETP.NE.AND P1, PT, R4, 0x1, PT ;  /* 0x000000010400780c */ /* 0x000fe40003f25270 */
[----:B--2---:R-:W-:-:S04]  /*5550*/  IADD3 R0, PT, PT, R7, -0x1, RZ ;  /* 0xffffffff07007810 */ /* 0x004fc80007ffe0ff */
[----:B------:R-:W-:Y:S02]  /*5560*/  ISETP.NE.AND P0, PT, R71, R0, PT ;  /* 0x000000004700720c */ /* 0x000fe40003f05270 */
[----:B------:R-:W-:Y:S02]  /*5570*/  SHF.L.U32 R0, R7, 0x1, RZ ;  /* 0x0000000107007819 */ /* 0x000fe400000006ff */
[----:B------:R-:W-:Y:S02]  /*5580*/  ISETP.NE.OR P0, PT, R5, UR11, P0 ;  /* 0x0000000b05007c0c */ /* 0x000fe40008705670 */
[----:B------:R-:W-:-:S05]  /*5590*/  SEL R5, R0, RZ, P1 ;  /* 0x000000ff00057207 */ /* 0x000fca0000800000 */
[----:B----4-:R-:W-:Y:S01]  /*55a0*/  IMAD.WIDE.U32 R2, R5, 0x4, R2 ;  /* 0x0000000405027825 */ /* 0x010fe200078e0002 */
[----:B------:R-:W-:Y:S06]  /*55b0*/  @P2 BRA `(.L_x_1258) ;  /* 0x0000000000142947 */ /* 0x000fec0003800000 */
[----:B------:R-:W-:Y:S01]  /*55c0*/  HFMA2 R5, -RZ, RZ, 0, 5.9604644775390625e-08 ;  /* 0x00000001ff057431 */ /* 0x000fe200000001ff */
[----:B------:R-:W-:Y:S06]  /*55d0*/  MEMBAR.ALL.GPU ;  /* 0x0000000000007992 */ /* 0x000fec000000a000 */
[----:B------:R-:W-:-:S00]  /*55e0*/  ERRBAR ;  /* 0x00000000000079ab */ /* 0x000fc00000000000 */
[----:B------:R-:W-:Y:S06]  /*55f0*/  CGAERRBAR ;  /* 0x00000000000075ab */ /* 0x000fec0000000000 */
[----:B------:R0:W-:Y:S02]  /*5600*/  REDG.E.ADD.S32.STRONG.GPU desc[UR8][R2.64], R5 ;  /* 0x000000050200798e */ /* 0x0001e4000c12e308 */
.L_x_1258:
[----:B------:R-:W-:Y:S05]  /*5610*/  BSYNC.RECONVERGENT B0 ;  /* 0x0000000000007941 */ /* 0x000fea0003800200 */
.L_x_1257:
[----:B------:R-:W-:Y:S05]  /*5620*/  @P0 EXIT ;  /* 0x000000000000094d */ /* 0x000fea0003800000 */
[----:B------:R-:W-:Y:S05]  /*5630*/  @P2 BRA `(.L_x_1259) ;  /* 0x0000000000202947 */ /* 0x000fea0003800000 */
[----:B------:R-:W-:-:S05]  /*5640*/  IMAD R0, R4, R7, RZ ;  /* 0x0000000704007224 */ /* 0x000fca00078e02ff */
[----:B------:R-:W-:-:S13]  /*5650*/  ISETP.NE.AND P0, PT, R0, -0x1, PT ;  /* 0xffffffff0000780c */ /* 0x000fda0003f05270 */
[----:B------:R-:W-:Y:S05]  /*5660*/  @!P0 BRA `(.L_x_1259) ;  /* 0x0000000000148947 */ /* 0x000fea0003800000 */
.L_x_1260:
[----:B0-----:R-:W2:Y:S04]  /*5670*/  LDG.E.STRONG.GPU R5, desc[UR8][R2.64] ;  /* 0x0000000802057981 */ /* 0x001ea8000c1ef900 */
[----:B--2---:R-:W-:Y:S01]  /*5680*/  CCTL.IVALL ;  /* 0x00000000ff00798f */ /* 0x004fe20002000000 */
[----:B------:R-:W-:Y:S05]  /*5690*/  YIELD ;  /* 0x0000000000007946 */ /* 0x000fea0003800000 */
[----:B------:R-:W-:-:S13]  /*56a0*/  ISETP.NE.AND P0, PT, R5, R0, PT ;  /* 0x000000000500720c */ /* 0x000fda0003f05270 */
[----:B------:R-:W-:Y:S05]  /*56b0*/  @P0 BRA `(.L_x_1260) ;  /* 0xfffffffc00ec0947 */ /* 0x000fea000383ffff */
.L_x_1259:
[----:B------:R-:W-:Y:S05]  /*56c0*/  WARPSYNC.ALL ;  /* 0x0000000000007948 */ /* 0x000fea0003800000 */
[----:B0-----:R-:W0:Y:S08]  /*56d0*/  LDC.64 R4, c[0x0][0x3f8] ;  /* 0x0000fe00ff047b82 */ /* 0x001e300000000a00 */
        /* <DEDUP_REMOVED lines=49> */
[----:B------:R-:W2:Y:S01]  /*59f0*/  LDCU.64 UR6, c[0x0][0x390] ;  /* 0x00007200ff0677ac */ /* 0x000ea20008000a00 */
[----:B------:R-:W-:Y:S02]  /*5a00*/  LOP3.LUT R9, R9, 0x3, RZ, 0xc0, !PT ;  /* 0x0000000309097812 */ /* 0x000fe400078ec0ff */
[--C-:B------:R-:W-:Y:S01]  /*5a10*/  SHF.L.U64.HI R22, R72, 0x3, R73.reuse ;  /* 0x0000000348167819 */ /* 0x100fe20000010249 */
[----:B------:R-:W4:Y:S01]  /*5a20*/  LDCU.64 UR10, c[0x0][0x388] ;  /* 0x00007100ff0a77ac */ /* 0x000f220008000a00 */
[----:B------:R-:W-:Y:S01]  /*5a30*/  SHF.L.U32 R29, R5, 0x2, RZ ;  /* 0x00000002051d7819 */ /* 0x000fe200000006ff */
[----:B------:R-:W-:Y:S01]  /*5a40*/  IMAD.WIDE.U32 R6, R9, 0x280, R72 ;  /* 0x0000028009067825 */ /* 0x000fe200078e0048 */
[----:B------:R-:W-:-:S02]  /*5a50*/  SHF.L.U64.HI R31, R3, 0x2, R0 ;  /* 0x00000002031f7819 */ /* 0x000fc40000010200 */
[----:B------:R-:W-:Y:S02]  /*5a60*/  SHF.L.U64.HI R27, R28, 0x2, R33 ;  /* 0x000000021c1b7819 */ /* 0x000fe40000010221 */
[C---:B0-----:R-:W-:Y:S01]  /*5a70*/  LEA R25, P1, R72.reuse, UR4, 0x2 ;  /* 0x0000000448197c11 */ /* 0x041fe2000f8210ff */
[----:B------:R-:W-:Y:S01]  /*5a80*/  UMOV UR4, URZ ;  /* 0x000000ff00047c82 */ /* 0x000fe20008000000 */
[----:B--2---:R-:W-:Y:S02]  /*5a90*/  IADD3 R23, P2, PT, R21, UR6, RZ ;  /* 0x0000000615177c10 */ /* 0x004fe4000ff5e0ff */
[----:B------:R-:W-:Y:S02]  /*5aa0*/  LEA.HI.X R26, R72, UR5, R73, 0x2, P1 ;  /* 0x00000005481a7c11 */ /* 0x000fe400088f1449 */
[----:B------:R-:W-:Y:S02]  /*5ab0*/  IADD3 R73, PT, PT, R7, UR4, RZ ;  /* 0x0000000407497c10 */ /* 0x000fe4000fffe0ff */
[----:B------:R-:W-:Y:S01]  /*5ac0*/  MOV R72, R6 ;  /* 0x0000000600487202 */ /* 0x000fe20000000f00 */
[----:B------:R-:W-:Y:S01]  /*5ad0*/  IMAD.WIDE.U32 R6, R4, 0x4, RZ ;  /* 0x0000000404067825 */ /* 0x000fe200078e00ff */
[----:B------:R-:W-:-:S02]  /*5ae0*/  IADD3.X R24, PT, PT, R22, UR7, RZ, P2, !PT ;  /* 0x0000000716187c10 */ /* 0x000fc400097fe4ff */
[----:B----4-:R-:W-:Y:S02]  /*5af0*/  IADD3 R21, P1, PT, R21, UR10, RZ ;  /* 0x0000000a15157c10 */ /* 0x010fe4000ff3e0ff */
[----:B------:R-:W-:Y:S02]  /*5b00*/  IADD3 R2, P2, PT, RZ, -R9, RZ ;  /* 0x80000009ff027210 */ /* 0x000fe40007f5e0ff */
[----:B------:R-:W-:Y:S02]  /*5b10*/  IADD3.X R22, PT, PT, R22, UR11, RZ, P1, !PT ;  /* 0x0000000b16167c10 */ /* 0x000fe40008ffe4ff */
[----:B------:R-:W-:Y:S02]  /*5b20*/  IADD3 R29, PT, PT, R7, R29, RZ ;  /* 0x0000001d071d7210 */ /* 0x000fe40007ffe0ff */
[----:B------:R-:W-:-:S07]  /*5b30*/  IADD3.X R20, PT, PT, RZ, -0x1, RZ, P2, !PT ;  /* 0xffffffffff147810 */ /* 0x000fce00017fe4ff */
.L_x_1263:
        /* <DEDUP_REMOVED lines=10> */
[----:B------:R-:W5:Y:S04]  /*5be0*/  LDG.E R18, desc[UR8][R12.64] ;  /* 0x000000080c127981 */ /* 0x000f68000c1e1900 */
[----:B------:R-:W5:Y:S01]  /*5bf0*/  LDG.E R19, desc[UR8][R14.64] ;  /* 0x000000080e137981 */ /* 0x000f62000c1e1900 */
[----:B0-----:R-:W-:-:S02]  /*5c00*/  MOV R10, R23 ;  /* 0x00000017000a7202 */ /* 0x001fc40000000f00 */
[----:B----4-:R-:W-:Y:S02]  /*5c10*/  MOV R8, R21 ;  /* 0x0000001500087202 */ /* 0x010fe40000000f00 */
        /* <DEDUP_REMOVED lines=13> */
[----:B-----5:R0:W-:Y:S01]  /*5cf0*/  STG.E.64 desc[UR8][R10.64], R18 ;  /* 0x000000120a007986 */ /* 0x0201e2000c101b08 */
[----:B------:R-:W-:Y:S05]  /*5d00*/  @P1 BRA `(.L_x_1263) ;  /* 0xfffffffc008c1947 */ /* 0x000fea000383ffff */
.L_x_1262:
[----:B------:R-:W-:Y:S05]  /*5d10*/  BSYNC.RECONVERGENT B0 ;  /* 0x0000000000007941 */ /* 0x000fea0003800200 */
.L_x_1261:
[----:B------:R-:W-:Y:S05]  /*5d20*/  @!P0 EXIT ;  /* 0x000000000000894d */ /* 0x000fea0003800000 */
[----:B------:R-:W-:Y:S01]  /*5d30*/  SHF.L.U64.HI R37, R28, 0x2, R33 ;  /* 0x000000021c257819 */ /* 0x000fe20000010221 */
[----:B------:R-:W2:Y:S01]  /*5d40*/  LDCU.64 UR4, c[0x0][0x3d8] ;  /* 0x00007b00ff0477ac */ /* 0x000ea20008000a00 */
[C---:B------:R-:W-:Y:S02]  /*5d50*/  SHF.L.U64.HI R31, R4.reuse, 0x2, R5 ;  /* 0x00000002041f7819 */ /* 0x040fe40000010205 */
[----:B------:R-:W-:Y:S01]  /*5d60*/  SHF.L.U32 R29, R4, 0x2, RZ ;  /* 0x00000002041d7819 */ /* 0x000fe200000006ff */
[----:B------:R-:W4:Y:S01]  /*5d70*/  LDCU.64 UR6, c[0x0][0x388] ;  /* 0x00007100ff0677ac */ /* 0x000f220008000a00 */
[----:B------:R-:W-:Y:S02]  /*5d80*/  SHF.L.U32 R39, R28, 0x2, RZ ;  /* 0x000000021c277819 */ /* 0x000fe400000006ff */
[C---:B------:R-:W-:Y:S01]  /*5d90*/  SHF.L.U64.HI R33, R3.reuse, 0x2, R0 ;  /* 0x0000000203217819 */ /* 0x040fe20000010200 */
[----:B------:R-:W0:Y:S01]  /*5da0*/  LDCU.64 UR10, c[0x0][0x390] ;  /* 0x00007200ff0a77ac */ /* 0x000e220008000a00 */
[----:B------:R-:W-:-:S07]  /*5db0*/  SHF.L.U32 R35, R3, 0x2, RZ ;  /* 0x0000000203237819 */ /* 0x000fce00000006ff */
.L_x_1264:
[C---:B0-----:R-:W-:Y:S02]  /*5dc0*/  SHF.L.U32 R16, R72.reuse, 0x2, RZ ;  /* 0x0000000248107819 */ /* 0x041fe400000006ff */
[----:B------:R-:W-:Y:S02]  /*5dd0*/  SHF.L.U64.HI R2, R72, 0x2, R73 ;  /* 0x0000000248027819 */ /* 0x000fe40000010249 */
[----:B--2---:R-:W-:-:S04]  /*5de0*/  IADD3 R4, P0, PT, R16, UR4, RZ ;  /* 0x0000000410047c10 */ /* 0x004fc8000ff1e0ff */
[----:B------:R-:W-:Y:S02]  /*5df0*/  IADD3.X R5, PT, PT, R2, UR5, RZ, P0, !PT ;  /* 0x0000000502057c10 */ /* 0x000fe400087fe4ff */
[C---:B------:R-:W-:Y:S02]  /*5e00*/  IADD3 R6, P0, PT, R4.reuse, R35, RZ ;  /* 0x0000002304067210 */ /* 0x040fe40007f1e0ff */
[C---:B-1----:R-:W-:Y:S01]  /*5e10*/  IADD3 R10, P1, PT, R4.reuse, R39, RZ ;  /* 0x00000027040a7210 */ /* 0x042fe20007f3e0ff */
[----:B------:R0:W2:Y:S01]  /*5e20*/  LDG.E R18, desc[UR8][R4.64] ;  /* 0x0000000804127981 */ /* 0x0000a2000c1e1900 */
[C---:B------:R-:W-:Y:S02]  /*5e30*/  IADD3.X R7, PT, PT, R5.reuse, R33, RZ, P0, !PT ;  /* 0x0000002105077210 */ /* 0x040fe400007fe4ff */
[----:B------:R-:W-:Y:S02]  /*5e40*/  IADD3 R8, P0, PT, R4, R29, RZ ;  /* 0x0000001d04087210 */ /* 0x000fe40007f1e0ff */
[C---:B------:R-:W-:Y:S01]  /*5e50*/  IADD3.X R11, PT, PT, R5.reuse, R37, RZ, P1, !PT ;  /* 0x00000025050b7210 */ /* 0x040fe20000ffe4ff */
[----:B------:R5:W2:Y:S01]  /*5e60*/  LDG.E R19, desc[UR8][R6.64] ;  /* 0x0000000806137981 */ /* 0x000aa2000c1e1900 */
[----:B------:R-:W-:-:S03]  /*5e70*/  IADD3.X R9, PT, PT, R5, R31, RZ, P0, !PT ;  /* 0x0000001f05097210 */ /* 0x000fc600007fe4ff */
[----:B------:R-:W3:Y:S04]  /*5e80*/  LDG.E R21, desc[UR8][R10.64] ;  /* 0x000000080a157981 */ /* 0x000ee8000c1e1900 */
[----:B------:R1:W3:Y:S01]  /*5e90*/  LDG.E R20, desc[UR8][R8.64] ;  /* 0x0000000808147981 */ /* 0x0002e2000c1e1900 */
[C---:B------:R-:W-:Y:S02]  /*5ea0*/  SHF.L.U32 R27, R72.reuse, 0x3, RZ ;  /* 0x00000003481b7819 */ /* 0x040fe400000006ff */
[----:B------:R-:W-:Y:S02]  /*5eb0*/  SHF.L.U64.HI R73, R72, 0x3, R73 ;  /* 0x0000000348497819 */ /* 0x000fe40000010249 */
[----:B------:R-:W-:Y:S02]  /*5ec0*/  LOP3.LUT R14, R27, 0xfffffff8, RZ, 0xc0, !PT ;  /* 0xfffffff81b0e7812 */ /* 0x000fe400078ec0ff */
[----:B------:R-:W-:-:S02]  /*5ed0*/  LOP3.LUT R16, R16, 0xfffffffc, RZ, 0xc0, !PT ;  /* 0xfffffffc10107812 */ /* 0x000fc400078ec0ff */
[C---:B----4-:R-:W-:Y:S02]  /*5ee0*/  IADD3 R12, P0, PT, R14.reuse, UR6, RZ ;  /* 0x000000060e0c7c10 */ /* 0x050fe4000ff1e0ff */
[----:B0-----:R-:W-:Y:S02]  /*5ef0*/  LOP3.LUT R4, R73, 0x3, RZ, 0xc0, !PT ;  /* 0x0000000349047812 */ /* 0x001fe400078ec0ff */
[----:B------:R-:W-:Y:S02]  /*5f00*/  IADD3 R14, P1, PT, R14, UR10, RZ ;  /* 0x0000000a0e0e7c10 */ /* 0x000fe4000ff3e0ff */
[----:B------:R-:W-:Y:S02]  /*5f10*/  LOP3.LUT R2, R2, 0x3, RZ, 0xc0, !PT ;  /* 0x0000000302027812 */ /* 0x000fe400078ec0ff */
[----:B------:R-:W-:Y:S02]  /*5f20*/  IADD3 R16, P2, PT, R16, UR4, RZ ;  /* 0x0000000410107c10 */ /* 0x000fe4000ff5e0ff */
[----:B------:R-:W-:-:S02]  /*5f30*/  IADD3.X R13, PT, PT, R4, UR7, RZ, P0, !PT ;  /* 0x00000007040d7c10 */ /* 0x000fc400087fe4ff */
[----:B------:R-:W-:Y:S02]  /*5f40*/  IADD3.X R15, PT, PT, R4, UR11, RZ, P1, !PT ;  /* 0x0000000b040f7c10 */ /* 0x000fe40008ffe4ff */
[----:B------:R-:W-:Y:S02]  /*5f50*/  IADD3.X R17, PT, PT, R2, UR5, RZ, P2, !PT ;  /* 0x0000000502117c10 */ /* 0x000fe400097fe4ff */
[C---:B------:R-:W-:Y:S02]  /*5f60*/  IADD3 R4, P0, PT, R16.reuse, R35, RZ ;  /* 0x0000002310047210 */ /* 0x040fe40007f1e0ff */
[C---:B-----5:R-:W-:Y:S02]  /*5f70*/  IADD3 R6, P1, PT, R16.reuse, R29, RZ ;  /* 0x0000001d10067210 */ /* 0x060fe40007f3e0ff */
[----:B-1----:R-:W-:Y:S02]  /*5f80*/  IADD3 R8, P2, PT, R16, R39, RZ ;  /* 0x0000002710087210 */ /* 0x002fe40007f5e0ff */
[----:B------:R-:W-:-:S02]  /*5f90*/  IADD3.X R5, PT, PT, R17, R33, RZ, P0, !PT ;  /* 0x0000002111057210 */ /* 0x000fc400007fe4ff */
[C---:B------:R-:W-:Y:S02]  /*5fa0*/  IADD3.X R7, PT, PT, R17.reuse, R31, RZ, P1, !PT ;  /* 0x0000001f11077210 */ /* 0x040fe40000ffe4ff */
[----:B------:R-:W-:Y:S01]  /*5fb0*/  IADD3.X R9, PT, PT, R17, R37, RZ, P2, !PT ;  /* 0x0000002511097210 */ /* 0x000fe200017fe4ff */
[----:B--2---:R0:W-:Y:S04]  /*5fc0*/  STG.E.64 desc[UR8][R12.64], R18 ;  /* 0x000000120c007986 */ /* 0x0041e8000c101b08 */
[----:B---3--:R1:W-:Y:S04]  /*5fd0*/  STG.E.64 desc[UR8][R14.64], R20 ;  /* 0x000000140e007986 */ /* 0x0083e8000c101b08 */
        /* <DEDUP_REMOVED lines=48> */
.L_x_1265:
        /* <DEDUP_REMOVED lines=10> */
.L_x_4904:


//--------------------- .text._Z35group_norm_nhwc_bwd_one_pass_kernelI11Fp32IOFp32WLi128ELi160ELi640EEv26Group_norm_nhwc_bwd_params --------------------------
	.section	.text._Z35group_norm_nhwc_bwd_one_pass_kernelI11Fp32IOFp32WLi128ELi160ELi640EEv26Group_norm_nhwc_bwd_params,"ax",@progbits
	.align	128
        .global         _Z35group_norm_nhwc_bwd_one_pass_kernelI11Fp32IOFp32WLi128ELi160ELi640EEv26Group_norm_nhwc_bwd_params
        .type           _Z35group_norm_nhwc_bwd_one_pass_kernelI11Fp32IOFp32WLi128ELi160ELi640EEv26Group_norm_nhwc_bwd_params,@function
        .size           _Z35group_norm_nhwc_bwd_one_pass_kernelI11Fp32IOFp32WLi128ELi160ELi640EEv26Group_norm_nhwc_bwd_params,(.L_x_4905 - _Z35group_norm_nhwc_bwd_one_pass_kernelI11Fp32IOFp32WLi128ELi160ELi640EEv26Group_norm_nhwc_bwd_params)
        .other          _Z35group_norm_nhwc_bwd_one_pass_kernelI11Fp32IOFp32WLi128ELi160ELi640EEv26Group_norm_nhwc_bwd_params,@"STO_CUDA_ENTRY STV_DEFAULT"
_Z35group_norm_nhwc_bwd_one_pass_kernelI11Fp32IOFp32WLi128ELi160ELi640EEv26Group_norm_nhwc_bwd_params:
.text._Z35group_norm_nhwc_bwd_one_pass_kernelI11Fp32IOFp32WLi128ELi160ELi640EEv26Group_norm_nhwc_bwd_params:
        /* <DEDUP_REMOVED lines=10> */
[----:B------:R-:W-:-:S04]  /*00a0*/  UMOV UR4, URZ ;  /* 0x000000ff00047c82 */ /* 0x000fc80008000000 */
        /* <DEDUP_REMOVED lines=9> */
.L_x_1333:
[----:B0-----:R-:W0:Y:S01]  /*0140*/  LDC R6, c[0x0][0x410] ;  /* 0x00010400ff067b82 */ /* 0x001e220000000800 */
[----:B------:R-:W1:Y:S01]  /*0150*/  LDCU.128 UR16, c[0x0][0x400] ;  /* 0x00008000ff1077ac */ /* 0x000e620008000c00 */
[----:B------:R-:W-:Y:S01]  /*0160*/  ISETP.LE.AND P0, PT, RZ, UR5, PT ;  /* 0x00000005ff007c0c */ /* 0x000fe2000bf03270 */
[----:B------:R-:W2:Y:S05]  /*0170*/  LDCU.U8 UR9, c[0x0][0x414] ;  /* 0x00008280ff0977ac */ /* 0x000eaa0008000000 */
[----:B------:R-:W3:Y:S08]  /*0180*/  S2UR UR8, SR_CTAID.X ;  /* 0x00000000000879c3 */ /* 0x000ef00000002500 */
[----:B------:R-:W3:Y:S01]  /*0190*/  LDC R21, c[0x0][0x41c] ;  /* 0x00010700ff157b82 */ /* 0x000ee20000000800 */
[----:B------:R-:W-:-:S02]  /*01a0*/  CS2R R80, SRZ ;  /* 0x0000000000507805 */ /* 0x000fc4000001ff00 */
[----:B------:R-:W-:Y:S02]  /*01b0*/  CS2R R78, SRZ ;  /* 0x00000000004e7805 */ /* 0x000fe4000001ff00 */
[----:B------:R-:W-:Y:S02]  /*01c0*/  CS2R R76, SRZ ;  /* 0x00000000004c7805 */ /* 0x000fe4000001ff00 */
[----:B------:R-:W-:Y:S02]  /*01d0*/  CS2R R74, SRZ ;  /* 0x00000000004a7805 */ /* 0x000fe4000001ff00 */
[----:B------:R-:W-:Y:S02]  /*01e0*/  CS2R R70, SRZ ;  /* 0x0000000000467805 */ /* 0x000fe4000001ff00 */
[----:B------:R-:W-:Y:S02]  /*01f0*/  CS2R R72, SRZ ;  /* 0x0000000000487805 */ /* 0x000fe4000001ff00 */
[----:B------:R-:W-:-:S02]  /*0200*/  CS2R R68, SRZ ;  /* 0x0000000000447805 */ /* 0x000fc4000001ff00 */
[----:B0-----:R-:W-:Y:S02]  /*0210*/  IABS R5, R6 ;  /* 0x0000000600057213 */ /* 0x001fe40000000000 */
[----:B------:R-:W-:Y:S02]  /*0220*/  CS2R R66, SRZ ;  /* 0x0000000000427805 */ /* 0x000fe4000001ff00 */
[----:B------:R-:W-:Y:S02]  /*0230*/  CS2R R64, SRZ ;  /* 0x0000000000407805 */ /* 0x000fe4000001ff00 */
[----:B------:R-:W-:Y:S01]  /*0240*/  CS2R R62, SRZ ;  /* 0x00000000003e7805 */ /* 0x000fe2000001ff00 */
[----:B------:R-:W0:Y:S01]  /*0250*/  I2F.RP R0, R5 ;  /* 0x0000000500007306 */ /* 0x000e220000209400 */
[----:B------:R-:W-:Y:S02]  /*0260*/  CS2R R60, SRZ ;  /* 0x00000000003c7805 */ /* 0x000fe4000001ff00 */
[----:B------:R-:W-:-:S02]  /*0270*/  CS2R R58, SRZ ;  /* 0x00000000003a7805 */ /* 0x000fc4000001ff00 */
[----:B------:R-:W-:Y:S02]  /*0280*/  CS2R R56, SRZ ;  /* 0x0000000000387805 */ /* 0x000fe4000001ff00 */
[----:B------:R-:W-:Y:S01]  /*0290*/  CS2R R54, SRZ ;  /* 0x0000000000367805 */ /* 0x000fe2000001ff00 */
[----:B------:R-:W4:Y:S01]  /*02a0*/  LDCU.64 UR6, c[0x0][0x3b8] ;  /* 0x00007700ff0677ac */ /* 0x000f220008000a00 */
[----:B---3--:R-:W-:Y:S01]  /*02b0*/  IMAD R21, R21, UR8, R86 ;  /* 0x0000000815157c24 */ /* 0x008fe2000f8e0256 */
[----:B0-----:R-:W0:Y:S04]  /*02c0*/  MUFU.RCP R0, R0 ;  /* 0x0000000000007308 */ /* 0x001e280000001000 */
[----:B-1----:R-:W-:Y:S02]  /*02d0*/  ISETP.GE.U32.AND P1, PT, R21, UR16, PT ;  /* 0x0000001015007c0c */ /* 0x002fe4000bf26070 */
[----:B------:R-:W-:-:S02]  /*02e0*/  SHF.R.S32.HI R9, RZ, 0x1f, R21 ;  /* 0x0000001fff097819 */ /* 0x000fc40000011415 */
[----:B------:R-:W-:Y:S02]  /*02f0*/  IADD3 R25, PT, PT, R21, 0x20, RZ ;  /* 0x0000002015197810 */ /* 0x000fe40007ffe0ff */
[----:B------:R-:W-:Y:S02]  /*0300*/  ISETP.GE.AND.EX P1, PT, R9, UR17, PT, P1 ;  /* 0x0000001109007c0c */ /* 0x000fe4000bf26310 */
[----:B------:R-:W-:Y:S02]  /*0310*/  SHF.R.S32.HI R31, RZ, 0x1f, R25 ;  /* 0x0000001fff1f7819 */ /* 0x000fe40000011419 */
[----:B0-----:R-:W-:-:S04]  /*0320*/  IADD3 R2, PT, PT, R0, 0xffffffe, RZ ;  /* 0x0ffffffe00027810 */ /* 0x001fc80007ffe0ff */
[----:B------:R0:W1:Y:S05]  /*0330*/  F2I.FTZ.U32.TRUNC.NTZ R3, R2 ;  /* 0x0000000200037305 */ /* 0x00006a000021f000 */
[----:B------:R-:W3:Y:S01]  /*0340*/  @!P1 LDC.64 R12, c[0x0][0x3f8] ;  /* 0x0000fe00ff0c9b82 */ /* 0x000ee20000000a00 */
[----:B0-----:R-:W-:-:S07]  /*0350*/  HFMA2 R2, -RZ, RZ, 0, 0 ;  /* 0x00000000ff027431 */ /* 0x001fce00000001ff */
        /* <DEDUP_REMOVED lines=24> */
[----:B------:R-:W-:Y:S02]  /*04e0*/  ISETP.GE.AND.EX P2, PT, R11, UR17, PT, P2 ;  /* 0x000000110b007c0c */ /* 0x000fe4000bf46320 */
[----:B------:R-:W-:-:S02]  /*04f0*/  @P3 IADD3 R3, PT, PT, R3, 0x1, RZ ;  /* 0x0000000103033810 */ /* 0x000fc40007ffe0ff */
[----:B------:R-:W-:Y:S02]  /*0500*/  SEL R0, R5, R0, !P5 ;  /* 0x0000000005007207 */ /* 0x000fe40006800000 */
[----:B------:R-:W-:-:S03]  /*0510*/  @!P4 IADD3 R3, PT, PT, -R3, RZ, RZ ;  /* 0x000000ff0303c210 */ /* 0x000fc60007ffe1ff */
[----:B------:R-:W-:Y:S01]  /*0520*/  IMAD R2, R0, 0xa0, RZ ;  /* 0x000000a000027824 */ /* 0x000fe200078e02ff */
[----:B------:R-:W-:Y:S02]  /*0530*/  SEL R3, R5, R3, !P5 ;  /* 0x0000000305037207 */ /* 0x000fe40006800000 */
[----:B------:R-:W-:Y:S01]  /*0540*/  IADD3 R5, PT, PT, R21, 0x10, RZ ;  /* 0x0000001015057810 */ /* 0x000fe20007ffe0ff */
[----:B------:R-:W4:Y:S01]  /*0550*/  @!P2 LDC.64 R14, c[0x0][0x3f8] ;  /* 0x0000fe00ff0eab82 */ /* 0x000f220000000a00 */
[C---:B------:R-:W-:Y:S02]  /*0560*/  IADD3 R90, P0, PT, R2.reuse, R85, RZ ;  /* 0x00000055025a7210 */ /* 0x040fe40007f1e0ff */
[----:B------:R-:W-:Y:S02]  /*0570*/  SHF.R.S32.HI R4, RZ, 0x1f, R3 ;  /* 0x0000001fff047819 */ /* 0x000fe40000011403 */
[----:B------:R-:W-:Y:S01]  /*0580*/  LEA.HI.X.SX32 R91, R2, RZ, 0x1, P0 ;  /* 0x000000ff025b7211 */ /* 0x000fe200000f0eff */
[----:B---3--:R-:W-:Y:S01]  /*0590*/  @!P1 IMAD R2, R9, R12, RZ ;  /* 0x0000000c09029224 */ /* 0x008fe200078e02ff */
[----:B------:R-:W-:Y:S01]  /*05a0*/  ISETP.GE.U32.AND P3, PT, R5, UR16, PT ;  /* 0x0000001005007c0c */ /* 0x000fe2000bf66070 */
[----:B------:R-:W-:Y:S01]  /*05b0*/  IMAD R4, R4, UR18, RZ ;  /* 0x0000001204047c24 */ /* 0x000fe2000f8e02ff */
[----:B------:R-:W-:Y:S01]  /*05c0*/  SHF.R.S32.HI R9, RZ, 0x1f, R5 ;  /* 0x0000001fff097819 */ /* 0x000fe20000011405 */
[----:B------:R-:W-:Y:S01]  /*05d0*/  IMAD.WIDE.U32 R90, R3, UR18, R90 ;  /* 0x00000012035a7c25 */ /* 0x000fe2000f8e005a */
[----:B------:R-:W3:Y:S01]  /*05e0*/  @!P2 LDC.64 R22, c[0x0][0x3a0] ;  /* 0x0000e800ff16ab82 */ /* 0x000ee20000000a00 */
[----:B--2---:R-:W-:-:S02]  /*05f0*/  ISETP.NE.AND P0, PT, RZ, UR9, PT ;  /* 0x00000009ff007c0c */ /* 0x004fc4000bf05270 */
[----:B------:R-:W-:Y:S01]  /*0600*/  IMAD R93, R3, UR19, R4 ;  /* 0x00000013035d7c24 */ /* 0x000fe2000f8e0204 */
[----:B------:R-:W-:Y:S01]  /*0610*/  @!P1 MOV R92, R90 ;  /* 0x0000005a005c9202 */ /* 0x000fe20000000f00 */
[----:B------:R-:W-:Y:S01]  /*0620*/  @!P1 IMAD R13, R21, R13, R2 ;  /* 0x0000000d150d9224 */ /* 0x000fe200078e0202 */
[----:B------:R-:W-:Y:S02]  /*0630*/  ISETP.GE.AND.EX P3, PT, R9, UR17, PT, P3 ;  /* 0x0000001109007c0c */ /* 0x000fe4000bf66330 */
[----:B------:R-:W-:Y:S01]  /*0640*/  IADD3 R93, PT, PT, R91, R93, RZ ;  /* 0x0000005d5b5d7210 */ /* 0x000fe20007ffe0ff */
[----:B------:R-:W2:Y:S01]  /*0650*/  @!P2 LDC.64 R28, c[0x0][0x398] ;  /* 0x0000e600ff1cab82 */ /* 0x000ea20000000a00 */
[----:B------:R-:W-:Y:S01]  /*0660*/  LOP3.LUT R85, R84, 0xffff, RZ, 0xc0, !PT ;  /* 0x0000ffff54557812 */ /* 0x000fe200078ec0ff */
[----:B------:R-:W-:-:S04]  /*0670*/  @!P1 IMAD.WIDE.U32 R2, R21, R12, R92 ;  /* 0x0000000c15029225 */ /* 0x000fc800078e005c */
[----:B----4-:R-:W-:Y:S01]  /*0680*/  @!P2 IMAD R6, R11, R14, RZ ;  /* 0x0000000e0b06a224 */ /* 0x010fe200078e02ff */
[----:B------:R-:W-:-:S03]  /*0690*/  @!P1 IADD3 R3, PT, PT, R3, R13, RZ ;  /* 0x0000000d03039210 */ /* 0x000fc60007ffe0ff */
[----:B------:R-:W4:Y:S01]  /*06a0*/  @!P3 LDC.64 R32, c[0x0][0x3f8] ;  /* 0x0000fe00ff20bb82 */ /* 0x000f220000000a00 */
[----:B------:R-:W-:Y:S01]  /*06b0*/  IADD3 R13, PT, PT, R21, 0x18, RZ ;  /* 0x00000018150d7810 */ /* 0x000fe20007ffe0ff */
[----:B------:R-:W-:Y:S01]  /*06c0*/  @!P2 IMAD R11, R7, R15, R6 ;  /* 0x0000000f070ba224 */ /* 0x000fe200078e0206 */
[C---:B------:R-:W-:Y:S02]  /*06d0*/  @!P1 SHF.L.U32 R19, R2.reuse, 0x2, RZ ;  /* 0x0000000202139819 */ /* 0x040fe400000006ff */
[----:B------:R-:W-:Y:S02]  /*06e0*/  ISETP.GE.U32.AND P5, PT, R13, UR16, PT ;  /* 0x000000100d007c0c */ /* 0x000fe4000bfa6070 */
[----:B------:R-:W-:Y:S01]  /*06f0*/  SHF.R.S32.HI R15, RZ, 0x1f, R13 ;  /* 0x0000001fff0f7819 */ /* 0x000fe2000001140d */
[----:B------:R-:W2:Y:S01]  /*0700*/  @!P3 LDC.64 R36, c[0x0][0x3a0] ;  /* 0x0000e800ff24bb82 */ /* 0x000ea20000000a00 */
[----:B------:R-:W-:Y:S02]  /*0710*/  @!P1 SHF.L.U64.HI R4, R2, 0x2, R3 ;  /* 0x0000000202049819 */ /* 0x000fe40000010203 */
[----:B------:R-:W-:-:S02]  /*0720*/  ISETP.GE.AND.EX P5, PT, R15, UR17, PT, P5 ;  /* 0x000000110f007c0c */ /* 0x000fc4000bfa6350 */
[----:B0-----:R-:W-:Y:S02]  /*0730*/  @!P1 IADD3 R26, P4, PT, R19, R26, RZ ;  /* 0x0000001a131a9210 */ /* 0x001fe40007f9e0ff */
[----:B------:R-:W-:Y:S01]  /*0740*/  @!P2 MOV R2, R90 ;  /* 0x0000005a0002a202 */ /* 0x000fe20000000f00 */
[----:B------:R-:W0:Y:S01]  /*0750*/  @!P3 LDC.64 R38, c[0x0][0x398] ;  /* 0x0000e600ff26bb82 */ /* 0x000e220000000a00 */
[C---:B------:R-:W-:Y:S02]  /*0760*/  @!P1 IADD3.X R27, PT, PT, R4.reuse, R27, RZ, P4, !PT ;  /* 0x0000001b041b9210 */ /* 0x040fe400027fe4ff */
[----:B------:R-:W-:Y:S02]  /*0770*/  @!P2 MOV R3, R93 ;  /* 0x0000005d0003a202 */ /* 0x000fe40000000f00 */
[----:B------:R-:W-:Y:S01]  /*0780*/  ISETP.GE.U32.AND P4, PT, R25, UR16, PT ;  /* 0x0000001019007c0c */ /* 0x000fe2000bf86070 */
[----:B------:R-:W5:Y:S01]  /*0790*/  @!P1 LDG.E.64 R80, desc[UR12][R26.64] ;  /* 0x0000000c1a509981 */ /* 0x000f62000c1e1b00 */
[----:B-1----:R-:W-:Y:S01]  /*07a0*/  @!P1 IADD3 R18, P6, PT, R19, R16, RZ ;  /* 0x0000001013129210 */ /* 0x002fe20007fde0ff */
[----:B------:R-:W-:Y:S01]  /*07b0*/  @!P2 IMAD.WIDE.U32 R2, R7, R14, R2 ;  /* 0x0000000e0702a225 */ /* 0x000fe200078e0002 */
[----:B------:R-:W-:Y:S01]  /*07c0*/  ISETP.GE.AND.EX P4, PT, R31, UR17, PT, P4 ;  /* 0x000000111f007c0c */ /* 0x000fe2000bf86340 */
[----:B------:R-:W1:Y:S01]  /*07d0*/  @!P5 LDC.64 R40, c[0x0][0x3f8] ;  /* 0x0000fe00ff28db82 */ /* 0x000e620000000a00 */
[----:B------:R-:W-:-:S02]  /*07e0*/  @!P1 IADD3.X R19, PT, PT, R4, R17, RZ, P6, !PT ;  /* 0x0000001104139210 */ /* 0x000fc400037fe4ff */
[----:B------:R-:W-:Y:S02]  /*07f0*/  @!P2 IADD3 R3, PT, PT, R3, R11, RZ ;  /* 0x0000000b0303a210 */ /* 0x000fe40007ffe0ff */
[C---:B------:R-:W-:Y:S01]  /*0800*/  @!P2 SHF.L.U32 R11, R2.reuse, 0x2, RZ ;  /* 0x00000002020ba819 */ /* 0x040fe200000006ff */
[----:B------:R-:W5:Y:S01]  /*0810*/  @!P1 LDG.E.64 R78, desc[UR12][R18.64] ;  /* 0x0000000c124e9981 */ /* 0x000f62000c1e1b00 */
[----:B------:R-:W-:Y:S01]  /*0820*/  @!P2 SHF.L.U64.HI R4, R2, 0x2, R3 ;  /* 0x000000020204a819 */ /* 0x000fe20000010203 */
[----:B------:R-:W0:Y:S01]  /*0830*/  @P0 LDC.64 R6, c[0x0][0x3b0] ;  /* 0x0000ec00ff060b82 */ /* 0x000e220000000a00 */
[----:B----4-:R-:W-:Y:S01]  /*0840*/  @!P3 IMAD R2, R9, R32, RZ ;  /* 0x000000200902b224 */ /* 0x010fe200078e02ff */
[----:B---3--:R-:W-:Y:S02]  /*0850*/  @!P2 IADD3 R8, P6, PT, R11, R22, RZ ;  /* 0x000000160b08a210 */ /* 0x008fe40007fde0ff */
[----:B------:R-:W-:Y:S01]  /*0860*/  @!P3 MOV R3, R93 ;  /* 0x0000005d0003b202 */ /* 0x000fe20000000f00 */
[----:B------:R-:W-:Y:S01]  /*0870*/  @!P3 IMAD R17, R5, R33, R2 ;  /* 0x000000210511b224 */ /* 0x000fe200078e0202 */
[----:B------:R-:W-:-:S02]  /*0880*/  @!P3 MOV R2, R90 ;  /* 0x0000005a0002b202 */ /* 0x000fc40000000f00 */
[----:B------:R-:W3:Y:S01]  /*0890*/  @!P4 LDC.64 R44, c[0x0][0x3f8] ;  /* 0x0000fe00ff2ccb82 */ /* 0x000ee20000000a00 */
[C---:B------:R-:W-:Y:S02]  /*08a0*/  @!P2 IADD3.X R9, PT, PT, R4.reuse, R23, RZ, P6, !PT ;  /* 0x000000170409a210 */ /* 0x040fe400037fe4ff */
[----:B--2---:R-:W-:Y:S01]  /*08b0*/  @!P2 IADD3 R10, P6, PT, R11, R28, RZ ;  /* 0x0000001c0b0aa210 */ /* 0x004fe20007fde0ff */
[----:B------:R-:W-:Y:S01]  /*08c0*/  @!P3 IMAD.WIDE.U32 R2, R5, R32, R2 ;  /* 0x000000200502b225 */ /* 0x000fe200078e0002 */
[----:B------:R-:W-:Y:S01]  /*08d0*/  @!P5 MOV R22, R90 ;  /* 0x0000005a0016d202 */ /* 0x000fe20000000f00 */
[----:B------:R-:W5:Y:S01]  /*08e0*/  @!P2 LDG.E.64 R76, desc[UR12][R8.64] ;  /* 0x0000000c084ca981 */ /* 0x000f62000c1e1b00 */
[----:B------:R-:W-:Y:S01]  /*08f0*/  @!P2 IADD3.X R11, PT, PT, R4, R29, RZ, P6, !PT ;  /* 0x0000001d040ba210 */ /* 0x000fe200037fe4ff */
[----:B------:R-:W2:Y:S01]  /*0900*/  @!P5 LDC.64 R42, c[0x0][0x3a0] ;  /* 0x0000e800ff2adb82 */ /* 0x000ea20000000a00 */
[----:B-1----:R-:W-:Y:S01]  /*0910*/  @!P5 IMAD R12, R15, R40, RZ ;  /* 0x000000280f0cd224 */ /* 0x002fe200078e02ff */
[----:B------:R-:W-:Y:S01]  /*0920*/  @!P3 IADD3 R3, PT, PT, R3, R17, RZ ;  /* 0x000000110303b210 */ /* 0x000fe20007ffe0ff */
[----:B------:R-:W-:Y:S01]  /*0930*/  IMAD R17, R0, 0xa0, R85 ;  /* 0x000000a000117824 */ /* 0x000fe200078e0255 */
[C---:B------:R-:W-:Y:S01]  /*0940*/  @!P3 SHF.L.U32 R35, R2.reuse, 0x2, RZ ;  /* 0x000000020223b819 */ /* 0x040fe200000006ff */
[----:B------:R-:W-:Y:S01]  /*0950*/  @!P5 IMAD R15, R13, R41, R12 ;  /* 0x000000290d0fd224 */ /* 0x000fe200078e020c */
[----:B------:R-:W-:Y:S01]  /*0960*/  @!P5 MOV R23, R93 ;  /* 0x0000005d0017d202 */ /* 0x000fe20000000f00 */
[----:B------:R-:W5:Y:S01]  /*0970*/  @!P2 LDG.E.64 R74, desc[UR12][R10.64] ;  /* 0x0000000c0a4aa981 */ /* 0x000f62000c1e1b00 */
[----:B------:R-:W1:Y:S01]  /*0980*/  @!P5 LDC.64 R4, c[0x0][0x398] ;  /* 0x0000e600ff04db82 */ /* 0x000e620000000a00 */
[----:B------:R-:W-:-:S02]  /*0990*/  @!P3 SHF.L.U64.HI R16, R2, 0x2, R3 ;  /* 0x000000020210b819 */ /* 0x000fc40000010203 */
[----:B------:R-:W-:Y:S02]  /*09a0*/  CS2R R2, SRZ ;  /* 0x0000000000027805 */ /* 0x000fe4000001ff00 */
[----:B------:R-:W-:Y:S01]  /*09b0*/  @!P3 IADD3 R12, P6, PT, R35, R36, RZ ;  /* 0x00000024230cb210 */ /* 0x000fe20007fde0ff */
[----:B------:R-:W-:Y:S01]  /*09c0*/  @!P5 IMAD.WIDE.U32 R22, R13, R40, R22 ;  /* 0x000000280d16d225 */ /* 0x000fe200078e0016 */
[----:B------:R-:W-:Y:S02]  /*09d0*/  IADD3 R29, PT, PT, R21, 0x28, RZ ;  /* 0x00000028151d7810 */ /* 0x000fe40007ffe0ff */
[----:B------:R-:W-:Y:S01]  /*09e0*/  @!P3 IADD3.X R13, PT, PT, R16, R37, RZ, P6, !PT ;  /* 0x00000025100db210 */ /* 0x000fe200037fe4ff */
[----:B0-----:R-:W-:Y:S01]  /*09f0*/  @P0 IMAD.WIDE R6, R17, 0x4, R6 ;  /* 0x0000000411060825 */ /* 0x001fe200078e0206 */
[----:B------:R-:W-:Y:S01]  /*0a00*/  @!P3 IADD3 R14, P6, PT, R35, R38, RZ ;  /* 0x00000026230eb210 */ /* 0x000fe20007fde0ff */
[----:B------:R-:W0:Y:S01]  /*0a10*/  @!P4 LDC.64 R36, c[0x0][0x3a0] ;  /* 0x0000e800ff24cb82 */ /* 0x000e220000000a00 */
[----:B------:R-:W-:Y:S01]  /*0a20*/  @!P5 IADD3 R23, PT, PT, R23, R15, RZ ;  /* 0x0000000f1717d210 */ /* 0x000fe20007ffe0ff */
[----:B---3--:R-:W-:Y:S01]  /*0a30*/  @!P4 IMAD R20, R31, R44, RZ ;  /* 0x0000002c1f14c224 */ /* 0x008fe200078e02ff */
[----:B------:R-:W-:Y:S01]  /*0a40*/  @!P5 SHF.L.U32 R31, R22, 0x2, RZ ;  /* 0x00000002161fd819 */ /* 0x000fe200000006ff */
[----:B------:R2:W5:Y:S01]  /*0a50*/  @P0 LDG.E.64 R2, desc[UR12][R6.64] ;  /* 0x0000000c06020981 */ /* 0x000562000c1e1b00 */
[----:B------:R-:W-:Y:S01]  /*0a60*/  @!P3 IADD3.X R15, PT, PT, R16, R39, RZ, P6, !PT ;  /* 0x00000027100fb210 */ /* 0x000fe200037fe4ff */
[----:B------:R-:W-:Y:S01]  /*0a70*/  @!P4 IMAD R35, R25, R45, R20 ;  /* 0x0000002d1923c224 */ /* 0x000fe200078e0214 */
[----:B------:R-:W-:Y:S01]  /*0a80*/  ISETP.GE.U32.AND P0, PT, R29, UR16, PT ;  /* 0x000000101d007c0c */ /* 0x000fe2000bf06070 */
[----:B------:R-:W3:Y:S01]  /*0a90*/  @!P4 LDC.64 R38, c[0x0][0x398] ;  /* 0x0000e600ff26cb82 */ /* 0x000ee20000000a00 */
[----:B------:R-:W-:Y:S01]  /*0aa0*/  SHF.R.S32.HI R33, RZ, 0x1f, R29 ;  /* 0x0000001fff217819 */ /* 0x000fe2000001141d */
[----:B------:R4:W5:Y:S01]  /*0ab0*/  @!P3 LDG.E.64 R70, desc[UR12][R14.64] ;  /* 0x0000000c0e46b981 */ /* 0x000962000c1e1b00 */
[----:B------:R-:W-:-:S02]  /*0ac0*/  @!P5 SHF.L.U64.HI R16, R22, 0x2, R23 ;  /* 0x000000021610d819 */ /* 0x000fc40000010217 */
[----:B------:R-:W-:Y:S01]  /*0ad0*/  @!P4 MOV R22, R90 ;  /* 0x0000005a0016c202 */ /* 0x000fe20000000f00 */
[----:B------:R4:W5:Y:S01]  /*0ae0*/  @!P3 LDG.E.64 R72, desc[UR12][R12.64] ;  /* 0x0000000c0c48b981 */ /* 0x000962000c1e1b00 */
[----:B------:R-:W-:Y:S02]  /*0af0*/  @!P4 MOV R23, R93 ;  /* 0x0000005d0017c202 */ /* 0x000fe40000000f00 */
[----:B--2---:R-:W-:Y:S02]  /*0b00*/  @!P5 IADD3 R6, P6, PT, R31, R42, RZ ;  /* 0x0000002a1f06d210 */ /* 0x004fe40007fde0ff */
[----:B------:R-:W-:Y:S01]  /*0b10*/  ISETP.GE.AND.EX P0, PT, R33, UR17, PT, P0 ;  /* 0x0000001121007c0c */ /* 0x000fe2000bf06300 */
[----:B------:R-:W-:Y:S01]  /*0b20*/  @!P4 IMAD.WIDE.U32 R22, R25, R44, R22 ;  /* 0x0000002c1916c225 */ /* 0x000fe200078e0016 */
[----:B------:R-:W-:Y:S02]  /*0b30*/  @!P5 IADD3.X R7, PT, PT, R16, R43, RZ, P6, !PT ;  /* 0x0000002b1007d210 */ /* 0x000fe400037fe4ff */
[----:B-1----:R-:W-:-:S02]  /*0b40*/  @!P5 IADD3 R4, P6, PT, R31, R4, RZ ;  /* 0x000000041f04d210 */ /* 0x002fc40007fde0ff */
[----:B------:R-:W-:Y:S01]  /*0b50*/  IADD3 R31, PT, PT, R21, 0x30, RZ ;  /* 0x00000030151f7810 */ /* 0x000fe20007ffe0ff */
[----:B------:R1:W5:Y:S01]  /*0b60*/  @!P5 LDG.E.64 R68, desc[UR12][R6.64] ;  /* 0x0000000c0644d981 */ /* 0x000362000c1e1b00 */
[----:B------:R-:W-:Y:S02]  /*0b70*/  @!P4 IADD3 R25, PT, PT, R23, R35, RZ ;  /* 0x000000231719c210 */ /* 0x000fe40007ffe0ff */
[----:B------:R-:W-:Y:S02]  /*0b80*/  ISETP.GE.U32.AND P1, PT, R31, UR16, PT ;  /* 0x000000101f007c0c */ /* 0x000fe4000bf26070 */
[----:B------:R-:W-:Y:S01]  /*0b90*/  SHF.R.S32.HI R35, RZ, 0x1f, R31 ;  /* 0x0000001fff237819 */ /* 0x000fe2000001141f */
[----:B------:R-:W2:Y:S01]  /*0ba0*/  @!P0 LDC.64 R40, c[0x0][0x3f8] ;  /* 0x0000fe00ff288b82 */ /* 0x000ea20000000a00 */
[----:B------:R-:W-:Y:S02]  /*0bb0*/  @!P4 SHF.L.U32 R23, R22, 0x2, RZ ;  /* 0x000000021617c819 */ /* 0x000fe400000006ff */
[----:B------:R-:W-:-:S02]  /*0bc0*/  ISETP.GE.AND.EX P1, PT, R35, UR17, PT, P1 ;  /* 0x0000001123007c0c */ /* 0x000fc4000bf26310 */
[----:B------:R-:W-:Y:S02]  /*0bd0*/  @!P5 IADD3.X R5, PT, PT, R16, R5, RZ, P6, !PT ;  /* 0x000000051005d210 */ /* 0x000fe400037fe4ff */
[----:B------:R-:W-:Y:S01]  /*0be0*/  @!P4 SHF.L.U64.HI R16, R22, 0x2, R25 ;  /* 0x000000021610c819 */ /* 0x000fe20000010219 */
[----:B------:R-:W1:Y:S01]  /*0bf0*/  @!P0 LDC.64 R42, c[0x0][0x3a0] ;  /* 0x0000e800ff2a8b82 */ /* 0x000e620000000a00 */
[----:B0-----:R-:W-:Y:S01]  /*0c00*/  @!P4 IADD3 R24, P6, PT, R23, R36, RZ ;  /* 0x000000241718c210 */ /* 0x001fe20007fde0ff */
[----:B------:R-:W5:Y:S06]  /*0c10*/  @!P5 LDG.E.64 R66, desc[UR12][R4.64] ;  /* 0x0000000c0442d981 */ /* 0x000f6c000c1e1b00 */
[----:B------:R-:W0:Y:S01]  /*0c20*/  @!P1 LDC.64 R44, c[0x0][0x3f8] ;  /* 0x0000fe00ff2c9b82 */ /* 0x000e220000000a00 */
[----:B------:R-:W-:-:S02]  /*0c30*/  @!P4 IADD3.X R25, PT, PT, R16, R37, RZ, P6, !PT ;  /* 0x000000251019c210 */ /* 0x000fc400037fe4ff */
[----:B---3--:R-:W-:Y:S02]  /*0c40*/  @!P4 IADD3 R22, P6, PT, R23, R38, RZ ;  /* 0x000000261716c210 */ /* 0x008fe40007fde0ff */
[----:B------:R-:W-:Y:S01]  /*0c50*/  IADD3 R37, PT, PT, R21, 0x38, RZ ;  /* 0x0000003815257810 */ /* 0x000fe20007ffe0ff */
[----:B------:R-:W5:Y:S01]  /*0c60*/  @!P4 LDG.E.64 R64, desc[UR12][R24.64] ;  /* 0x0000000c1840c981 */ /* 0x000f62000c1e1b00 */
[----:B------:R-:W-:Y:S01]  /*0c70*/  @!P4 IADD3.X R23, PT, PT, R16, R39, RZ, P6, !PT ;  /* 0x000000271017c210 */ /* 0x000fe200037fe4ff */
[----:B------:R-:W3:Y:S01]  /*0c80*/  @!P0 LDC.64 R18, c[0x0][0x398] ;  /* 0x0000e600ff128b82 */ /* 0x000ee20000000a00 */
[----:B------:R-:W-:Y:S02]  /*0c90*/  ISETP.GE.U32.AND P2, PT, R37, UR16, PT ;  /* 0x0000001025007c0c */ /* 0x000fe4000bf46070 */
[----:B------:R-:W-:Y:S01]  /*0ca0*/  SHF.R.S32.HI R39, RZ, 0x1f, R37 ;  /* 0x0000001fff277819 */ /* 0x000fe20000011425 */
[----:B--2---:R-:W-:Y:S01]  /*0cb0*/  @!P0 IMAD R20, R33, R40, RZ ;  /* 0x0000002821148224 */ /* 0x004fe200078e02ff */
[----:B------:R-:W-:Y:S01]  /*0cc0*/  @!P0 MOV R26, R90 ;  /* 0x0000005a001a8202 */ /* 0x000fe20000000f00 */
[----:B------:R2:W5:Y:S01]  /*0cd0*/  @!P4 LDG.E.64 R62, desc[UR12][R22.64] ;  /* 0x0000000c163ec981 */ /* 0x000562000c1e1b00 */
[----:B------:R-:W-:-:S02]  /*0ce0*/  @!P0 MOV R27, R93 ;  /* 0x0000005d001b8202 */ /* 0x000fc40000000f00 */
[----:B------:R-:W-:Y:S01]  /*0cf0*/  ISETP.GE.AND.EX P2, PT, R39, UR17, PT, P2 ;  /* 0x0000001127007c0c */ /* 0x000fe2000bf46320 */
[C---:B------:R-:W-:Y:S02]  /*0d00*/  @!P0 IMAD R41, R29.reuse, R41, R20 ;  /* 0x000000291d298224 */ /* 0x040fe400078e0214 */
[----:B------:R-:W-:Y:S01]  /*0d10*/  @!P0 IMAD.WIDE.U32 R26, R29, R40, R26 ;  /* 0x000000281d1a8225 */ /* 0x000fe200078e001a */
[----:B----4-:R-:W-:Y:S02]  /*0d20*/  @!P1 MOV R14, R90 ;  /* 0x0000005a000e9202 */ /* 0x010fe40000000f00 */
[----:B------:R-:W-:Y:S02]  /*0d30*/  @!P1 MOV R15, R93 ;  /* 0x0000005d000f9202 */ /* 0x000fe40000000f00 */
[----:B------:R-:W-:Y:S01]  /*0d40*/  @!P0 IADD3 R9, PT, PT, R27, R41, RZ ;  /* 0x000000291b098210 */ /* 0x000fe20007ffe0ff */
[----:B0-----:R-:W-:-:S03]  /*0d50*/  @!P1 IMAD R10, R35, R44, RZ ;  /* 0x0000002c230a9224 */ /* 0x001fc600078e02ff */
[C---:B------:R-:W-:Y:S01]  /*0d60*/  @!P0 SHF.L.U64.HI R28, R26.reuse, 0x2, R9 ;  /* 0x000000021a1c8819 */ /* 0x040fe20000010209 */
[C---:B------:R-:W-:Y:S01]  /*0d70*/  @!P1 IMAD R41, R31.reuse, R45, R10 ;  /* 0x0000002d1f299224 */ /* 0x040fe200078e020a */
[----:B------:R-:W0:Y:S01]  /*0d80*/  @!P2 LDC.64 R8, c[0x0][0x3f8] ;  /* 0x0000fe00ff08ab82 */ /* 0x000e220000000a00 */
[----:B------:R-:W-:Y:S01]  /*0d90*/  @!P1 IMAD.WIDE.U32 R14, R31, R44, R14 ;  /* 0x0000002c1f0e9225 */ /* 0x000fe200078e000e */
[----:B------:R-:W-:Y:S02]  /*0da0*/  IADD3 R20, PT, PT, R21, 0x40, RZ ;  /* 0x0000004015147810 */ /* 0x000fe40007ffe0ff */
[----:B------:R-:W-:-:S04]  /*0db0*/  @!P0 SHF.L.U32 R35, R26, 0x2, RZ ;  /* 0x000000021a238819 */ /* 0x000fc800000006ff */
[----:B------:R-:W4:Y:S01]  /*0dc0*/  @!P1 LDC.64 R30, c[0x0][0x3a0] ;  /* 0x0000e800ff1e9b82 */ /* 0x000f220000000a00 */
[----:B------:R-:W-:Y:S02]  /*0dd0*/  ISETP.GE.U32.AND P3, PT, R20, UR16, PT ;  /* 0x0000001014007c0c */ /* 0x000fe4000bf66070 */
[----:B------:R-:W-:-:S05]  /*0de0*/  SHF.R.S32.HI R33, RZ, 0x1f, R20 ;  /* 0x0000001fff217819 */ /* 0x000fca0000011414 */
[----:B------:R-:W4:Y:S01]  /*0df0*/  @!P1 LDC.64 R26, c[0x0][0x398] ;  /* 0x0000e600ff1a9b82 */ /* 0x000f220000000a00 */
[----:B------:R-:W-:Y:S02]  /*0e00*/  ISETP.GE.AND.EX P3, PT, R33, UR17, PT, P3 ;  /* 0x0000001121007c0c */ /* 0x000fe4000bf66330 */
[----:B------:R-:W-:Y:S02]  /*0e10*/  IADD3 R16, PT, PT, R21, 0x48, RZ ;  /* 0x0000004815107810 */ /* 0x000fe40007ffe0ff */
[----:B-1----:R-:W-:Y:S02]  /*0e20*/  @!P0 IADD3 R10, P6, PT, R35, R42, RZ ;  /* 0x0000002a230a8210 */ /* 0x002fe40007fde0ff */
[----:B------:R-:W-:Y:S02]  /*0e30*/  ISETP.GE.U32.AND P5, PT, R16, UR16, PT ;  /* 0x0000001010007c0c */ /* 0x000fe4000bfa6070 */
[----:B------:R-:W-:Y:S02]  /*0e40*/  SHF.R.S32.HI R29, RZ, 0x1f, R16 ;  /* 0x0000001fff1d7819 */ /* 0x000fe40000011410 */
[----:B------:R-:W-:-:S02]  /*0e50*/  @!P0 IADD3.X R11, PT, PT, R28, R43, RZ, P6, !PT ;  /* 0x0000002b1c0b8210 */ /* 0x000fc400037fe4ff */
[----:B---3--:R-:W-:Y:S01]  /*0e60*/  @!P0 IADD3 R18, P6, PT, R35, R18, RZ ;  /* 0x0000001223128210 */ /* 0x008fe20007fde0ff */
[----:B------:R-:W1:Y:S01]  /*0e70*/  @!P3 LDC.64 R12, c[0x0][0x3f8] ;  /* 0x0000fe00ff0cbb82 */ /* 0x000e620000000a00 */
[----:B------:R-:W-:Y:S01]  /*0e80*/  @!P1 IADD3 R15, PT, PT, R15, R41, RZ ;  /* 0x000000290f0f9210 */ /* 0x000fe20007ffe0ff */
[----:B0-----:R-:W-:Y:S01]  /*0e90*/  @!P2 IMAD R6, R39, R8, RZ ;  /* 0x000000082706a224 */ /* 0x001fe200078e02ff */
[----:B------:R-:W-:Y:S01]  /*0ea0*/  @!P1 SHF.L.U32 R7, R14, 0x2, RZ ;  /* 0x000000020e079819 */ /* 0x000fe200000006ff */
[----:B------:R0:W5:Y:S01]  /*0eb0*/  @!P0 LDG.E.64 R60, desc[UR12][R10.64] ;  /* 0x0000000c0a3c8981 */ /* 0x000162000c1e1b00 */
[----:B------:R-:W-:Y:S02]  /*0ec0*/  @!P2 MOV R34, R90 ;  /* 0x0000005a0022a202 */ /* 0x000fe40000000f00 */
[----:B------:R-:W-:Y:S01]  /*0ed0*/  @!P2 MOV R35, R93 ;  /* 0x0000005d0023a202 */ /* 0x000fe20000000f00 */
[----:B--2---:R-:W2:Y:S01]  /*0ee0*/  @!P3 LDC.64 R22, c[0x0][0x398] ;  /* 0x0000e600ff16bb82 */ /* 0x004ea20000000a00 */
[----:B------:R-:W-:-:S02]  /*0ef0*/  ISETP.GE.AND.EX P5, PT, R29, UR17, PT, P5 ;  /* 0x000000111d007c0c */ /* 0x000fc4000bfa6350 */
[----:B------:R-:W-:Y:S02]  /*0f00*/  @!P0 IADD3.X R19, PT, PT, R28, R19, RZ, P6, !PT ;  /* 0x000000131c138210 */ /* 0x000fe400037fe4ff */
[----:B------:R-:W-:Y:S02]  /*0f10*/  @!P1 SHF.L.U64.HI R28, R14, 0x2, R15 ;  /* 0x000000020e1c9819 */ /* 0x000fe4000001020f */
[----:B----4-:R-:W-:Y:S01]  /*0f20*/  @!P1 IADD3 R4, P6, PT, R7, R30, RZ ;  /* 0x0000001e07049210 */ /* 0x010fe20007fde0ff */
[C---:B------:R-:W-:Y:S01]  /*0f30*/  @!P2 IMAD R39, R37.reuse, R9, R6 ;  /* 0x000000092527a224 */ /* 0x040fe200078e0206 */
[----:B------:R-:W3:Y:S01]  /*0f40*/  @!P2 LDC.64 R14, c[0x0][0x3a0] ;  /* 0x0000e800ff0eab82 */ /* 0x000ee20000000a00 */
[----:B------:R-:W-:Y:S01]  /*0f50*/  @!P2 IMAD.WIDE.U32 R34, R37, R8, R34 ;  /* 0x000000082522a225 */ /* 0x000fe200078e0022 */
[----:B------:R-:W-:Y:S01]  /*0f60*/  @!P1 IADD3.X R5, PT, PT, R28, R31, RZ, P6, !PT ;  /* 0x0000001f1c059210 */ /* 0x000fe200037fe4ff */
[----:B------:R-:W5:Y:S01]  /*0f70*/  @!P0 LDG.E.64 R58, desc[UR12][R18.64] ;  /* 0x0000000c123a8981 */ /* 0x000f62000c1e1b00 */
[----:B------:R-:W-:-:S02]  /*0f80*/  @!P1 IADD3 R6, P6, PT, R7, R26, RZ ;  /* 0x0000001a07069210 */ /* 0x000fc40007fde0ff */
[----:B------:R-:W-:Y:S01]  /*0f90*/  @!P2 IADD3 R35, PT, PT, R35, R39, RZ ;  /* 0x000000272323a210 */ /* 0x000fe20007ffe0ff */
[----:B-1----:R-:W-:Y:S01]  /*0fa0*/  @!P3 IMAD R33, R33, R12, RZ ;  /* 0x0000000c2121b224 */ /* 0x002fe200078e02ff */
[----:B------:R-:W-:Y:S01]  /*0fb0*/  IADD3 R26, PT, PT, R21, 0x50, RZ ;  /* 0x00000050151a7810 */ /* 0x000fe20007ffe0ff */
[----:B------:R-:W1:Y:S01]  /*0fc0*/  @!P2 LDC.64 R30, c[0x0][0x398] ;  /* 0x0000e600ff1eab82 */ /* 0x000e620000000a00 */
[----:B------:R-:W-:Y:S01]  /*0fd0*/  @!P1 IADD3.X R7, PT, PT, R28, R27, RZ, P6, !PT ;  /* 0x0000001b1c079210 */ /* 0x000fe200037fe4ff */
[----:B------:R4:W5:Y:S01]  /*0fe0*/  @!P1 LDG.E.64 R56, desc[UR12][R4.64] ;  /* 0x0000000c04389981 */ /* 0x000962000c1e1b00 */
[C---:B------:R-:W-:Y:S02]  /*0ff0*/  @!P2 SHF.L.U32 R27, R34.reuse, 0x2, RZ ;  /* 0x00000002221ba819 */ /* 0x040fe400000006ff */
[----:B------:R-:W-:-:S03]  /*1000*/  @!P2 SHF.L.U64.HI R34, R34, 0x2, R35 ;  /* 0x000000022222a819 */ /* 0x000fc60000010223 */
[----:B------:R-:W0:Y:S01]  /*1010*/  @!P5 LDC.64 R8, c[0x0][0x3f8] ;  /* 0x0000fe00ff08db82 */ /* 0x000e220000000a00 */
[----:B------:R-:W-:Y:S01]  /*1020*/  ISETP.GE.U32.AND P4, PT, R26, UR16, PT ;  /* 0x000000101a007c0c */ /* 0x000fe2000bf86070 */
[----:B------:R-:W-:Y:S01]  /*1030*/  @!P3 IMAD R13, R20, R13, R33 ;  /* 0x0000000d140db224 */ /* 0x000fe200078e0221 */
[----:B------:R-:W-:Y:S01]  /*1040*/  SHF.R.S32.HI R35, RZ, 0x1f, R26 ;  /* 0x0000001fff237819 */ /* 0x000fe2000001141a */
[----:B------:R2:W5:Y:S03]  /*1050*/  @!P1 LDG.E.64 R54, desc[UR12][R6.64] ;  /* 0x0000000c06369981 */ /* 0x000566000c1e1b00 */
[----:B------:R-:W-:Y:S01]  /*1060*/  ISETP.GE.AND.EX P4, PT, R35, UR17, PT, P4 ;  /* 0x0000001123007c0c */ /* 0x000fe2000bf86340 */
[----:B------:R-:W2:Y:S01]  /*1070*/  @!P3 LDC.64 R36, c[0x0][0x3a0] ;  /* 0x0000e800ff24bb82 */ /* 0x000ea20000000a00 */
[----:B------:R-:W-:Y:S02]  /*1080*/  @!P3 MOV R32, R90 ;  /* 0x0000005a0020b202 */ /* 0x000fe40000000f00 */
[----:B------:R-:W-:-:S02]  /*1090*/  @!P3 MOV R33, R93 ;  /* 0x0000005d0021b202 */ /* 0x000fc40000000f00 */
[C---:B---3--:R-:W-:Y:S01]  /*10a0*/  @!P2 IADD3 R14, P6, PT, R27.reuse, R14, RZ ;  /* 0x0000000e1b0ea210 */ /* 0x048fe20007fde0ff */
[----:B------:R-:W-:Y:S02]  /*10b0*/  @!P3 IMAD.WIDE.U32 R32, R20, R12, R32 ;  /* 0x0000000c1420b225 */ /* 0x000fe400078e0020 */
[----:B------:R-:W3:Y:S01]  /*10c0*/  @!P5 LDC.64 R48, c[0x0][0x3a0] ;  /* 0x0000e800ff30db82 */ /* 0x000ee20000000a00 */
[----:B------:R-:W-:Y:S02]  /*10d0*/  @!P2 IADD3.X R15, PT, PT, R34, R15, RZ, P6, !PT ;  /* 0x0000000f220fa210 */ /* 0x000fe400037fe4ff */
[----:B-1----:R-:W-:-:S05]  /*10e0*/  @!P2 IADD3 R12, P6, PT, R27, R30, RZ ;  /* 0x0000001e1b0ca210 */ /* 0x002fca0007fde0ff */
[----:B------:R-:W1:Y:S01]  /*10f0*/  @!P4 LDC.64 R24, c[0x0][0x3f8] ;  /* 0x0000fe00ff18cb82 */ /* 0x000e620000000a00 */
[----:B0-----:R-:W-:Y:S01]  /*1100*/  @!P5 IMAD R20, R29, R8, RZ ;  /* 0x000000081d14d224 */ /* 0x001fe200078e02ff */
[----:B------:R-:W-:Y:S02]  /*1110*/  @!P3 IADD3 R27, PT, PT, R33, R13, RZ ;  /* 0x0000000d211bb210 */ /* 0x000fe40007ffe0ff */
[----:B------:R-:W-:Y:S01]  /*1120*/  @!P2 IADD3.X R13, PT, PT, R34, R31, RZ, P6, !PT ;  /* 0x0000001f220da210 */ /* 0x000fe200037fe4ff */
[----:B------:R-:W-:Y:S01]  /*1130*/  @!P5 IMAD R31, R16, R9, R20 ;  /* 0x00000009101fd224 */ /* 0x000fe200078e0214 */
[----:B------:R-:W-:Y:S02]  /*1140*/  IADD3 R20, PT, PT, R21, 0x58, RZ ;  /* 0x0000005815147810 */ /* 0x000fe40007ffe0ff */
[----:B------:R-:W-:Y:S01]  /*1150*/  @!P3 SHF.L.U64.HI R30, R32, 0x2, R27 ;  /* 0x00000002201eb819 */ /* 0x000fe2000001021b */
[----:B------:R-:W0:Y:S01]  /*1160*/  @!P5 LDC.64 R40, c[0x0][0x398] ;  /* 0x0000e600ff28db82 */ /* 0x000e220000000a00 */
[----:B------:R-:W-:-:S02]  /*1170*/  ISETP.GE.U32.AND P0, PT, R20, UR16, PT ;  /* 0x0000001014007c0c */ /* 0x000fc4000bf06070 */
[----:B------:R-:W-:Y:S02]  /*1180*/  SHF.R.S32.HI R27, RZ, 0x1f, R20 ;  /* 0x0000001fff1b7819 */ /* 0x000fe40000011414 */
[----:B------:R-:W-:Y:S02]  /*1190*/  @!P5 MOV R10, R90 ;  /* 0x0000005a000ad202 */ /* 0x000fe40000000f00 */
[-C--:B------:R-:W-:Y:S02]  /*11a0*/  @!P5 MOV R11, R93.reuse ;  /* 0x0000005d000bd202 */ /* 0x080fe40000000f00 */
[----:B------:R-:W-:Y:S02]  /*11b0*/  ISETP.GE.AND.EX P0, PT, R27, UR17, PT, P0 ;  /* 0x000000111b007c0c */ /* 0x000fe4000bf06300 */
[----:B------:R-:W-:Y:S01]  /*11c0*/  @!P3 SHF.L.U32 R29, R32, 0x2, RZ ;  /* 0x00000002201db819 */ /* 0x000fe200000006ff */
[----:B------:R-:W-:Y:S01]  /*11d0*/  @!P5 IMAD.WIDE.U32 R10, R16, R8, R10 ;  /* 0x00000008100ad225 */ /* 0x000fe200078e000a */
[----:B----4-:R-:W-:Y:S01]  /*11e0*/  @!P4 MOV R4, R90 ;  /* 0x0000005a0004c202 */ /* 0x010fe20000000f00 */
[----:B------:R-:W4:Y:S01]  /*11f0*/  @!P4 LDC.64 R32, c[0x0][0x3a0] ;  /* 0x0000e800ff20cb82 */ /* 0x000f220000000a00 */
[----:B------:R-:W-:Y:S01]  /*1200*/  @!P4 MOV R5, R93 ;  /* 0x0000005d0005c202 */ /* 0x000fe20000000f00 */
[----:B-1----:R-:W-:Y:S01]  /*1210*/  @!P4 IMAD R35, R35, R24, RZ ;  /* 0x000000182323c224 */ /* 0x002fe200078e02ff */
[----:B--2---:R-:W-:-:S02]  /*1220*/  @!P3 IADD3 R36, P1, PT, R29, R36, RZ ;  /* 0x000000241d24b210 */ /* 0x004fc40007f3e0ff */
[----:B------:R-:W-:Y:S02]  /*1230*/  @!P5 IADD3 R19, PT, PT, R11, R31, RZ ;  /* 0x0000001f0b13d210 */ /* 0x000fe40007ffe0ff */
[----:B------:R-:W-:Y:S01]  /*1240*/  @!P5 SHF.L.U32 R11, R10, 0x2, RZ ;  /* 0x000000020a0bd819 */ /* 0x000fe200000006ff */
[----:B------:R-:W-:Y:S01]  /*1250*/  @!P4 IMAD R35, R26, R25, R35 ;  /* 0x000000191a23c224 */ /* 0x000fe200078e0223 */
[----:B------:R-:W-:Y:S01]  /*1260*/  @!P3 IADD3.X R37, PT, PT, R30, R37, RZ, P1, !PT ;  /* 0x000000251e25b210 */ /* 0x000fe20000ffe4ff */
[----:B------:R-:W-:Y:S01]  /*1270*/  @!P4 IMAD.WIDE.U32 R24, R26, R24, R4 ;  /* 0x000000181a18c225 */ /* 0x000fe200078e0004 */
[----:B------:R-:W-:Y:S01]  /*1280*/  @!P3 IADD3 R22, P6, PT, R29, R22, RZ ;  /* 0x000000161d16b210 */ /* 0x000fe20007fde0ff */
[----:B------:R-:W1:Y:S01]  /*1290*/  @!P0 LDC.64 R8, c[0x0][0x3f8] ;  /* 0x0000fe00ff088b82 */ /* 0x000e620000000a00 */
[----:B------:R-:W-:Y:S02]  /*12a0*/  @!P5 SHF.L.U64.HI R10, R10, 0x2, R19 ;  /* 0x000000020a0ad819 */ /* 0x000fe40000010213 */
[----:B---3--:R-:W-:-:S02]  /*12b0*/  @!P5 IADD3 R48, P1, PT, R11, R48, RZ ;  /* 0x000000300b30d210 */ /* 0x008fc40007f3e0ff */
[----:B------:R-:W-:-:S03]  /*12c0*/  IADD3 R53, PT, PT, R21, 0x60, RZ ;  /* 0x0000006015357810 */ /* 0x000fc60007ffe0ff */
[----:B------:R-:W2:Y:S01]  /*12d0*/  @!P4 LDC.64 R28, c[0x0][0x398] ;  /* 0x0000e600ff1ccb82 */ /* 0x000ea20000000a00 */
[----:B------:R-:W-:Y:S02]  /*12e0*/  @!P5 IADD3.X R49, PT, PT, R10, R49, RZ, P1, !PT ;  /* 0x000000310a31d210 */ /* 0x000fe40000ffe4ff */
[----:B------:R-:W-:Y:S02]  /*12f0*/  @!P4 IADD3 R7, PT, PT, R25, R35, RZ ;  /* 0x000000231907c210 */ /* 0x000fe40007ffe0ff */
[----:B------:R-:W-:Y:S02]  /*1300*/  ISETP.GE.U32.AND P1, PT, R53, UR16, PT ;  /* 0x0000001035007c0c */ /* 0x000fe4000bf26070 */
[----:B------:R-:W-:Y:S01]  /*1310*/  SHF.R.S32.HI R25, RZ, 0x1f, R53 ;  /* 0x0000001fff197819 */ /* 0x000fe20000011435 */
[----:B------:R-:W3:Y:S03]  /*1320*/  @!P0 LDC.64 R34, c[0x0][0x398] ;  /* 0x0000e600ff228b82 */ /* 0x000ee60000000a00 */
[----:B------:R-:W-:-:S02]  /*1330*/  ISETP.GE.AND.EX P1, PT, R25, UR17, PT, P1 ;  /* 0x0000001119007c0c */ /* 0x000fc4000bf26310 */
[----:B------:R-:W-:Y:S02]  /*1340*/  @!P3 IADD3.X R23, PT, PT, R30, R23, RZ, P6, !PT ;  /* 0x000000171e17b210 */ /* 0x000fe400037fe4ff */
[----:B0-----:R-:W-:Y:S02]  /*1350*/  @!P5 IADD3 R40, P6, PT, R11, R40, RZ ;  /* 0x000000280b28d210 */ /* 0x001fe40007fde0ff */
[----:B------:R-:W-:Y:S01]  /*1360*/  @!P4 SHF.L.U32 R5, R24, 0x2, RZ ;  /* 0x000000021805c819 */ /* 0x000fe200000006ff */
[----:B-1----:R-:W-:Y:S01]  /*1370*/  @!P0 IMAD R27, R27, R8, RZ ;  /* 0x000000081b1b8224 */ /* 0x002fe200078e02ff */
[----:B------:R-:W-:Y:S01]  /*1380*/  @!P5 IADD3.X R41, PT, PT, R10, R41, RZ, P6, !PT ;  /* 0x000000290a29d210 */ /* 0x000fe200037fe4ff */
[----:B------:R-:W0:Y:S01]  /*1390*/  @!P0 LDC.64 R30, c[0x0][0x3a0] ;  /* 0x0000e800ff1e8b82 */ /* 0x000e220000000a00 */
[----:B------:R-:W-:Y:S02]  /*13a0*/  @!P4 SHF.L.U64.HI R24, R24, 0x2, R7 ;  /* 0x000000021818c819 */ /* 0x000fe40000010207 */
[----:B----4-:R-:W-:-:S05]  /*13b0*/  @!P4 IADD3 R32, P6, PT, R5, R32, RZ ;  /* 0x000000200520c210 */ /* 0x010fca0007fde0ff */
[----:B------:R-:W1:Y:S01]  /*13c0*/  @!P1 LDC.64 R18, c[0x0][0x3f8] ;  /* 0x0000fe00ff129b82 */ /* 0x000e620000000a00 */
[----:B------:R-:W-:Y:S02]  /*13d0*/  @!P4 IADD3.X R33, PT, PT, R24, R33, RZ, P6, !PT ;  /* 0x000000211821c210 */ /* 0x000fe400037fe4ff */
[----:B--2---:R-:W-:Y:S02]  /*13e0*/  @!P4 IADD3 R28, P6, PT, R5, R28, RZ ;  /* 0x0000001c051cc210 */ /* 0x004fe40007fde0ff */
[----:B------:R-:W-:Y:S02]  /*13f0*/  @!P0 MOV R4, R90 ;  /* 0x0000005a00048202 */ /* 0x000fe40000000f00 */
[----:B------:R-:W-:Y:S01]  /*1400*/  @!P0 MOV R5, R93 ;  /* 0x0000005d00058202 */ /* 0x000fe20000000f00 */
[C---:B------:R-:W-:Y:S01]  /*1410*/  @!P0 IMAD R27, R20.reuse, R9, R27 ;  /* 0x00000009141b8224 */ /* 0x040fe200078e021b */
[C---:B------:R-:W-:Y:S01]  /*1420*/  IADD3 R47, PT, PT, R21.reuse, 0x68, RZ ;  /* 0x00000068152f7810 */ /* 0x040fe20007ffe0ff */
[----:B------:R-:W-:Y:S01]  /*1430*/  UIMAD.WIDE UR6, UR5, 0x8, UR6 ;  /* 0x00000008050678a5 */ /* 0x000fe2000f8e0206 */
[----:B------:R-:W-:Y:S01]  /*1440*/  IADD3 R43, PT, PT, R21, 0x70, RZ ;  /* 0x00000070152b7810 */ /* 0x000fe20007ffe0ff */
[----:B------:R-:W-:Y:S01]  /*1450*/  @!P0 IMAD.WIDE.U32 R8, R20, R8, R4 ;  /* 0x0000000814088225 */ /* 0x000fe200078e0004 */
[----:B------:R-:W-:-:S02]  /*1460*/  CS2R R4, SRZ ;  /* 0x0000000000047805 */ /* 0x000fc4000001ff00 */
[----:B------:R-:W-:Y:S02]  /*1470*/  CS2R R6, SRZ ;  /* 0x0000000000067805 */ /* 0x000fe4000001ff00 */
[----:B------:R-:W-:Y:S01]  /*1480*/  IADD3 R16, PT, PT, R21, 0x78, RZ ;  /* 0x0000007815107810 */ /* 0x000fe20007ffe0ff */
[----:B------:R-:W2:Y:S01]  /*1490*/  @!P1 LDC.64 R38, c[0x0][0x398] ;  /* 0x0000e600ff269b82 */ /* 0x000ea20000000a00 */
[----:B------:R4:W5:Y:S01]  /*14a0*/  @!P2 LDG.E.64 R4, desc[UR12][R14.64] ;  /* 0x0000000c0e04a981 */ /* 0x000962000c1e1b00 */
[----:B------:R-:W-:Y:S02]  /*14b0*/  @!P0 IADD3 R9, PT, PT, R9, R27, RZ ;  /* 0x0000001b09098210 */ /* 0x000fe40007ffe0ff */
[----:B------:R-:W-:Y:S01]  /*14c0*/  @!P0 SHF.L.U32 R51, R8, 0x2, RZ ;  /* 0x0000000208338819 */ /* 0x000fe200000006ff */
[----:B------:R1:W5:Y:S01]  /*14d0*/  @!P2 LDG.E.64 R6, desc[UR12][R12.64] ;  /* 0x0000000c0c06a981 */ /* 0x000362000c1e1b00 */
[----:B----4-:R-:W-:Y:S02]  /*14e0*/  CS2R R14, SRZ ;  /* 0x00000000000e7805 */ /* 0x010fe4000001ff00 */
[----:B------:R-:W-:Y:S01]  /*14f0*/  @!P4 IADD3.X R29, PT, PT, R24, R29, RZ, P6, !PT ;  /* 0x0000001d181dc210 */ /* 0x000fe200037fe4ff */
[----:B-1----:R-:W-:-:S03]  /*1500*/  @!P1 IMAD R12, R25, R18, RZ ;  /* 0x00000012190c9224 */ /* 0x002fc600078e02ff */
[----:B------:R1:W5:Y:S01]  /*1510*/  @!P5 LDG.E.64 R14, desc[UR12][R40.64] ;  /* 0x0000000c280ed981 */ /* 0x000362000c1e1b00 */
[----:B------:R-:W-:Y:S02]  /*1520*/  @!P0 SHF.L.U64.HI R24, R8, 0x2, R9 ;  /* 0x0000000208188819 */ /* 0x000fe40000010209 */
[----:B------:R-:W-:Y:S02]  /*1530*/  CS2R R8, SRZ ;  /* 0x0000000000087805 */ /* 0x000fe4000001ff00 */
[----:B------:R-:W-:Y:S01]  /*1540*/  CS2R R10, SRZ ;  /* 0x00000000000a7805 */ /* 0x000fe2000001ff00 */
[----:B------:R-:W-:Y:S01]  /*1550*/  @!P1 IMAD R83, R53, R19, R12 ;  /* 0x0000001335539224 */ /* 0x000fe200078e020c */
[----:B0-----:R-:W-:Y:S02]  /*1560*/  @!P0 IADD3 R30, P6, PT, R51, R30, RZ ;  /* 0x0000001e331e8210 */ /* 0x001fe40007fde0ff */
[----:B------:R-:W-:Y:S01]  /*1570*/  ISETP.GE.U32.AND P2, PT, R47, UR16, PT ;  /* 0x000000102f007c0c */ /* 0x000fe2000bf46070 */
[----:B------:R0:W5:Y:S01]  /*1580*/  @!P3 LDG.E.64 R8, desc[UR12][R36.64] ;  /* 0x0000000c2408b981 */ /* 0x000162000c1e1b00 */
[----:B-1----:R-:W-:-:S02]  /*1590*/  @!P1 MOV R40, R90 ;  /* 0x0000005a00289202 */ /* 0x002fc40000000f00 */
[----:B------:R-:W-:Y:S01]  /*15a0*/  @!P1 MOV R41, R93 ;  /* 0x0000005d00299202 */ /* 0x000fe20000000f00 */
[----:B------:R1:W5:Y:S01]  /*15b0*/  @!P3 LDG.E.64 R10, desc[UR12][R22.64] ;  /* 0x0000000c160ab981 */ /* 0x000362000c1e1b00 */
[----:B------:R-:W-:Y:S01]  /*15c0*/  @!P0 IADD3.X R31, PT, PT, R24, R31, RZ, P6, !PT ;  /* 0x0000001f181f8210 */ /* 0x000fe200037fe4ff */
[----:B------:R-:W-:Y:S01]  /*15d0*/  @!P1 IMAD.WIDE.U32 R18, R53, R18, R40 ;  /* 0x0000001235129225 */ /* 0x000fe200078e0028 */
[----:B------:R-:W-:Y:S01]  /*15e0*/  SHF.R.S32.HI R45, RZ, 0x1f, R47 ;  /* 0x0000001fff2d7819 */ /* 0x000fe2000001142f */
[----:B0-----:R-:W0:Y:S01]  /*15f0*/  @!P1 LDC.64 R36, c[0x0][0x3a0] ;  /* 0x0000e800ff249b82 */ /* 0x001e220000000a00 */
[----:B---3--:R-:W-:Y:S02]  /*1600*/  @!P0 IADD3 R34, P6, PT, R51, R34, RZ ;  /* 0x0000002233228210 */ /* 0x008fe40007fde0ff */
[----:B------:R-:W-:Y:S02]  /*1610*/  @!P1 IADD3 R41, PT, PT, R19, R83, RZ ;  /* 0x0000005313299210 */ /* 0x000fe40007ffe0ff */
[----:B------:R-:W-:-:S02]  /*1620*/  ISETP.GE.U32.AND P3, PT, R43, UR16, PT ;  /* 0x000000102b007c0c */ /* 0x000fc4000bf66070 */
[----:B------:R-:W-:Y:S02]  /*1630*/  SHF.R.S32.HI R27, RZ, 0x1f, R43 ;  /* 0x0000001fff1b7819 */ /* 0x000fe4000001142b */
[----:B------:R-:W-:Y:S02]  /*1640*/  CS2R R12, SRZ ;  /* 0x00000000000c7805 */ /* 0x000fe4000001ff00 */
[----:B------:R-:W-:Y:S01]  /*1650*/  ISETP.GE.AND.EX P2, PT, R45, UR17, PT, P2 ;  /* 0x000000112d007c0c */ /* 0x000fe2000bf46320 */
[----:B------:R-:W3:Y:S01]  /*1660*/  LDC.64 R52, c[0x0][0x3a8] ;  /* 0x0000ea00ff347b82 */ /* 0x000ee20000000a00 */
[----:B------:R-:W-:Y:S02]  /*1670*/  @!P0 IADD3.X R35, PT, PT, R24, R35, RZ, P6, !PT ;  /* 0x0000002318238210 */ /* 0x000fe400037fe4ff */
[----:B------:R-:W-:Y:S01]  /*1680*/  @!P1 SHF.L.U64.HI R24, R18, 0x2, R41 ;  /* 0x0000000212189819 */ /* 0x000fe20000010229 */
[----:B------:R4:W5:Y:S01]  /*1690*/  @!P5 LDG.E.64 R12, desc[UR12][R48.64] ;  /* 0x0000000c300cd981 */ /* 0x000962000c1e1b00 */
[----:B------:R-:W-:-:S02]  /*16a0*/  ISETP.GE.AND.EX P3, PT, R27, UR17, PT, P3 ;  /* 0x000000111b007c0c */ /* 0x000fc4000bf66330 */
[----:B------:R-:W-:Y:S02]  /*16b0*/  MOV R40, UR6 ;  /* 0x0000000600287c02 */ /* 0x000fe40008000f00 */
[----:B------:R-:W-:-:S03]  /*16c0*/  MOV R41, UR7 ;  /* 0x0000000700297c02 */ /* 0x000fc60008000f00 */
[----:B-1----:R-:W1:Y:S03]  /*16d0*/  @!P2 LDC.64 R22, c[0x0][0x3f8] ;  /* 0x0000fe00ff16ab82 */ /* 0x002e660000000a00 */
[----:B------:R-:W3:Y:S05]  /*16e0*/  LDG.E.64 R40, desc[UR12][R40.64] ;  /* 0x0000000c28287981 */ /* 0x000eea000c1e1b00 */
[----:B------:R-:W2:Y:S01]  /*16f0*/  @!P3 LDC.64 R20, c[0x0][0x3f8] ;  /* 0x0000fe00ff14bb82 */ /* 0x000ea20000000a00 */
[----:B------:R-:W-:Y:S02]  /*1700*/  ISETP.GE.U32.AND P5, PT, R16, UR16, PT ;  /* 0x0000001010007c0c */ /* 0x000fe4000bfa6070 */
[----:B------:R-:W-:-:S04]  /*1710*/  SHF.R.S32.HI R25, RZ, 0x1f, R16 ;  /* 0x0000001fff197819 */ /* 0x000fc80000011410 */
[----:B------:R-:W-:Y:S01]  /*1720*/  ISETP.GE.AND.EX P5, PT, R25, UR17, PT, P5 ;  /* 0x0000001119007c0c */ /* 0x000fe2000bfa6350 */
[----:B----4-:R-:W4:Y:S01]  /*1730*/  @!P2 LDC.64 R48, c[0x0][0x3a0] ;  /* 0x0000e800ff30ab82 */ /* 0x010f220000000a00 */
[----:B------:R-:W-:-:S04]  /*1740*/  @!P1 SHF.L.U32 R19, R18, 0x2, RZ ;  /* 0x0000000212139819 */ /* 0x000fc800000006ff */
[----:B0-----:R-:W-:Y:S01]  /*1750*/  @!P1 IADD3 R36, P6, PT, R19, R36, RZ ;  /* 0x0000002413249210 */ /* 0x001fe20007fde0ff */
[----:B-1----:R-:W-:Y:S02]  /*1760*/  @!P2 IMAD R18, R45, R22, RZ ;  /* 0x000000162d12a224 */ /* 0x002fe400078e02ff */
[----:B------:R-:W0:Y:S01]  /*1770*/  @!P2 LDC.64 R50, c[0x0][0x398] ;  /* 0x0000e600ff32ab82 */ /* 0x000e220000000a00 */
[----:B------:R-:W-:Y:S02]  /*1780*/  @!P2 MOV R26, R90 ;  /* 0x0000005a001aa202 */ /* 0x000fe40000000f00 */
[----:B------:R-:W-:Y:S01]  /*1790*/  @!P1 IADD3.X R37, PT, PT, R24, R37, RZ, P6, !PT ;  /* 0x0000002518259210 */ /* 0x000fe200037fe4ff */
[----:B------:R-:W-:Y:S02]  /*17a0*/  @!P2 IMAD R45, R47, R23, R18 ;  /* 0x000000172f2da224 */ /* 0x000fe400078e0212 */
[----:B--2---:R-:W-:Y:S01]  /*17b0*/  @!P3 IMAD R42, R27, R20, RZ ;  /* 0x000000141b2ab224 */ /* 0x004fe200078e02ff */
[----:B------:R-:W-:Y:S01]  /*17c0*/  @!P2 MOV R27, R93 ;  /* 0x0000005d001ba202 */ /* 0x000fe20000000f00 */
[----:B------:R-:W1:Y:S01]  /*17d0*/  @!P3 LDC.64 R82, c[0x0][0x3a0] ;  /* 0x0000e800ff52bb82 */ /* 0x000e620000000a00 */
[----:B------:R-:W-:Y:S01]  /*17e0*/  @!P1 IADD3 R38, P6, PT, R19, R38, RZ ;  /* 0x0000002613269210 */ /* 0x000fe20007fde0ff */
[----:B------:R-:W-:Y:S01]  /*17f0*/  @!P2 IMAD.WIDE.U32 R22, R47, R22, R26 ;  /* 0x000000162f16a225 */ /* 0x000fe200078e001a */
[----:B------:R-:W-:-:S05]  /*1800*/  @!P3 MOV R26, R90 ;  /* 0x0000005a001ab202 */ /* 0x000fca0000000f00 */
[----:B------:R-:W2:Y:S01]  /*1810*/  @!P5 LDC.64 R18, c[0x0][0x3f8] ;  /* 0x0000fe00ff12db82 */ /* 0x000ea20000000a00 */
[----:B------:R-:W-:Y:S01]  /*1820*/  @!P3 MOV R27, R93 ;  /* 0x0000005d001bb202 */ /* 0x000fe20000000f00 */
[----:B------:R-:W-:Y:S01]  /*1830*/  @!P3 IMAD R47, R43, R21, R42 ;  /* 0x000000152b2fb224 */ /* 0x000fe200078e022a */
[----:B------:R-:W-:Y:S01]  /*1840*/  @!P2 IADD3 R45, PT, PT, R23, R45, RZ ;  /* 0x0000002d172da210 */ /* 0x000fe20007ffe0ff */
[----:B------:R-:W-:-:S04]  /*1850*/  @!P3 IMAD.WIDE.U32 R20, R43, R20, R26 ;  /* 0x000000142b14b225 */ /* 0x000fc800078e001a */
[----:B------:R-:W1:Y:S01]  /*1860*/  @!P3 LDC.64 R42, c[0x0][0x398] ;  /* 0x0000e600ff2abb82 */ /* 0x000e620000000a00 */
[----:B------:R-:W-:Y:S02]  /*1870*/  @!P2 SHF.L.U32 R23, R22, 0x2, RZ ;  /* 0x000000021617a819 */ /* 0x000fe400000006ff */
[----:B------:R-:W-:Y:S02]  /*1880*/  @!P1 IADD3.X R39, PT, PT, R24, R39, RZ, P6, !PT ;  /* 0x0000002718279210 */ /* 0x000fe400037fe4ff */
[----:B------:R-:W-:-:S03]  /*1890*/  @!P2 SHF.L.U64.HI R24, R22, 0x2, R45 ;  /* 0x000000021618a819 */ /* 0x000fc6000001022d */
[----:B------:R-:W3:Y:S01]  /*18a0*/  @!P5 LDC.64 R44, c[0x0][0x3a0] ;  /* 0x0000e800ff2cdb82 */ /* 0x000ee20000000a00 */
[----:B----4-:R-:W-:Y:S02]  /*18b0*/  @!P2 IADD3 R48, P6, PT, R23, R48, RZ ;  /* 0x000000301730a210 */ /* 0x010fe40007fde0ff */
[----:B------:R-:W-:Y:S02]  /*18c0*/  @!P3 IADD3 R21, PT, PT, R21, R47, RZ ;  /* 0x0000002f1515b210 */ /* 0x000fe40007ffe0ff */
[----:B------:R-:W-:-:S03]  /*18d0*/  @!P2 IADD3.X R49, PT, PT, R24, R49, RZ, P6, !PT ;  /* 0x000000311831a210 */ /* 0x000fc600037fe4ff */
[----:B------:R-:W4:Y:S01]  /*18e0*/  @!P5 LDC.64 R46, c[0x0][0x398] ;  /* 0x0000e600ff2edb82 */ /* 0x000f220000000a00 */
[----:B0-----:R-:W-:Y:S02]  /*18f0*/  @!P2 IADD3 R50, P6, PT, R23, R50, RZ ;  /* 0x000000321732a210 */ /* 0x001fe40007fde0ff */
[C---:B------:R-:W-:Y:S02]  /*1900*/  @!P3 SHF.L.U64.HI R22, R20.reuse, 0x2, R21 ;  /* 0x000000021416b819 */ /* 0x040fe40000010215 */
[----:B------:R-:W-:Y:S01]  /*1910*/  @!P3 SHF.L.U32 R23, R20, 0x2, RZ ;  /* 0x000000021417b819 */ /* 0x000fe200000006ff */
[----:B--2---:R-:W-:Y:S01]  /*1920*/  @!P5 IMAD R25, R25, R18, RZ ;  /* 0x000000121919d224 */ /* 0x004fe200078e02ff */
[----:B------:R-:W-:Y:S02]  /*1930*/  @!P5 MOV R20, R90 ;  /* 0x0000005a0014d202 */ /* 0x000fe40000000f00 */
[----:B------:R-:W-:Y:S01]  /*1940*/  @!P5 MOV R21, R93 ;  /* 0x0000005d0015d202 */ /* 0x000fe20000000f00 */
[----:B------:R-:W-:Y:S01]  /*1950*/  @!P5 IMAD R19, R16, R19, R25 ;  /* 0x000000131013d224 */ /* 0x000fe200078e0219 */
[----:B------:R-:W-:-:S02]  /*1960*/  @!P2 IADD3.X R51, PT, PT, R24, R51, RZ, P6, !PT ;  /* 0x000000331833a210 */ /* 0x000fc400037fe4ff */
[----:B-1----:R-:W-:Y:S01]  /*1970*/  @!P3 IADD3 R82, P6, PT, R23, R82, RZ ;  /* 0x000000521752b210 */ /* 0x002fe20007fde0ff */
[----:B------:R-:W-:-:S03]  /*1980*/  @!P5 IMAD.WIDE.U32 R20, R16, R18, R20 ;  /* 0x000000121014d225 */ /* 0x000fc600078e0014 */
[----:B------:R-:W-:Y:S02]  /*1990*/  @!P3 IADD3.X R83, PT, PT, R22, R83, RZ, P6, !PT ;  /* 0x000000531653b210 */ /* 0x000fe400037fe4ff */
[----:B------:R-:W-:Y:S02]  /*19a0*/  @!P3 IADD3 R42, P6, PT, R23, R42, RZ ;  /* 0x0000002a172ab210 */ /* 0x000fe40007fde0ff */
[----:B------:R-:W-:Y:S02]  /*19b0*/  @!P5 IADD3 R21, PT, PT, R21, R19, RZ ;  /* 0x000000131515d210 */ /* 0x000fe40007ffe0ff */
[----:B------:R-:W-:Y:S02]  /*19c0*/  @!P5 SHF.L.U32 R19, R20, 0x2, RZ ;  /* 0x000000021413d819 */ /* 0x000fe400000006ff */
[----:B------:R-:W-:Y:S02]  /*19d0*/  @!P3 IADD3.X R43, PT, PT, R22, R43, RZ, P6, !PT ;  /* 0x0000002b162bb210 */ /* 0x000fe400037fe4ff */
[----:B------:R-:W-:-:S02]  /*19e0*/  @!P5 SHF.L.U64.HI R20, R20, 0x2, R21 ;  /* 0x000000021414d819 */ /* 0x000fc40000010215 */
[----:B---3--:R-:W-:-:S04]  /*19f0*/  @!P5 IADD3 R44, P6, PT, R19, R44, RZ ;  /* 0x0000002c132cd210 */ /* 0x008fc80007fde0ff */
[C---:B------:R-:W-:Y:S02]  /*1a00*/  @!P5 IADD3.X R45, PT, PT, R20.reuse, R45, RZ, P6, !PT ;  /* 0x0000002d142dd210 */ /* 0x040fe400037fe4ff */
[----:B----4-:R-:W-:Y:S01]  /*1a10*/  @!P5 IADD3 R46, P6, PT, R19, R46, RZ ;  /* 0x0000002e132ed210 */ /* 0x010fe20007fde0ff */
[----:B------:R-:W-:Y:S01]  /*1a20*/  IMAD.WIDE R52, R17, 0x4, R52 ;  /* 0x0000000411347825 */ /* 0x000fe200078e0234 */
[----:B------:R-:W-:Y:S02]  /*1a30*/  CS2R R16, SRZ ;  /* 0x0000000000107805 */ /* 0x000fe4000001ff00 */
[----:B------:R-:W-:Y:S02]  /*1a40*/  CS2R R18, SRZ ;  /* 0x0000000000127805 */ /* 0x000fe4000001ff00 */
[----:B------:R-:W-:Y:S02]  /*1a50*/  @!P5 IADD3.X R47, PT, PT, R20, R47, RZ, P6, !PT ;  /* 0x0000002f142fd210 */ /* 0x000fe400037fe4ff */
[----:B------:R-:W-:-:S02]  /*1a60*/  CS2R R20, SRZ ;  /* 0x0000000000147805 */ /* 0x000fc4000001ff00 */
[----:B------:R-:W-:Y:S02]  /*1a70*/  CS2R R22, SRZ ;  /* 0x0000000000167805 */ /* 0x000fe4000001ff00 */
[----:B------:R-:W-:Y:S02]  /*1a80*/  CS2R R24, SRZ ;  /* 0x0000000000187805 */ /* 0x000fe4000001ff00 */
[----:B------:R-:W-:Y:S01]  /*1a90*/  CS2R R26, SRZ ;  /* 0x00000000001a7805 */ /* 0x000fe2000001ff00 */
[----:B------:R0:W5:Y:S04]  /*1aa0*/  @!P4 LDG.E.64 R16, desc[UR12][R32.64] ;  /* 0x0000000c2010c981 */ /* 0x000168000c1e1b00 */
[----:B------:R1:W5:Y:S04]  /*1ab0*/  @!P4 LDG.E.64 R18, desc[UR12][R28.64] ;  /* 0x0000000c1c12c981 */ /* 0x000368000c1e1b00 */
[----:B------:R2:W5:Y:S01]  /*1ac0*/  @!P0 LDG.E.64 R20, desc[UR12][R30.64] ;  /* 0x0000000c1e148981 */ /* 0x000562000c1e1b00 */
[----:B0-----:R-:W-:-:S03]  /*1ad0*/  CS2R R32, SRZ ;  /* 0x0000000000207805 */ /* 0x001fc6000001ff00 */
[----:B------:R0:W5:Y:S01]  /*1ae0*/  @!P0 LDG.E.64 R22, desc[UR12][R34.64] ;  /* 0x0000000c22168981 */ /* 0x000162000c1e1b00 */
[----:B-1----:R-:W-:-:S03]  /*1af0*/  CS2R R28, SRZ ;  /* 0x00000000001c7805 */ /* 0x002fc6000001ff00 */
[----:B------:R1:W5:Y:S01]  /*1b00*/  @!P1 LDG.E.64 R24, desc[UR12][R36.64] ;  /* 0x0000000c24189981 */ /* 0x000362000c1e1b00 */
[----:B--2---:R-:W-:-:S03]  /*1b10*/  CS2R R30, SRZ ;  /* 0x00000000001e7805 */ /* 0x004fc6000001ff00 */
[----:B------:R2:W5:Y:S01]  /*1b20*/  @!P1 LDG.E.64 R26, desc[UR12][R38.64] ;  /* 0x0000000c261a9981 */ /* 0x000562000c1e1b00 */
[----:B0-----:R-:W-:-:S03]  /*1b30*/  CS2R R34, SRZ ;  /* 0x0000000000227805 */ /* 0x001fc6000001ff00 */
[----:B------:R0:W5:Y:S01]  /*1b40*/  @!P2 LDG.E.64 R28, desc[UR12][R48.64] ;  /* 0x0000000c301ca981 */ /* 0x000162000c1e1b00 */
[----:B-1----:R-:W-:-:S03]  /*1b50*/  CS2R R36, SRZ ;  /* 0x0000000000247805 */ /* 0x002fc6000001ff00 */
[----:B------:R0:W5:Y:S01]  /*1b60*/  @!P2 LDG.E.64 R30, desc[UR12][R50.64] ;  /* 0x0000000c321ea981 */ /* 0x000162000c1e1b00 */
[----:B--2---:R-:W-:-:S03]  /*1b70*/  CS2R R38, SRZ ;  /* 0x0000000000267805 */ /* 0x004fc6000001ff00 */
[----:B------:R0:W5:Y:S04]  /*1b80*/  @!P3 LDG.E.64 R32, desc[UR12][R82.64] ;  /* 0x0000000c5220b981 */ /* 0x000168000c1e1b00 */
[----:B------:R0:W5:Y:S04]  /*1b90*/  @!P3 LDG.E.64 R34, desc[UR12][R42.64] ;  /* 0x0000000c2a22b981 */ /* 0x000168000c1e1b00 */
[----:B------:R0:W5:Y:S04]  /*1ba0*/  @!P5 LDG.E.64 R36, desc[UR12][R44.64] ;  /* 0x0000000c2c24d981 */ /* 0x000168000c1e1b00 */
[----:B------:R0:W5:Y:S04]  /*1bb0*/  @!P5 LDG.E.64 R38, desc[UR12][R46.64] ;  /* 0x0000000c2e26d981 */ /* 0x000168000c1e1b00 */
[----:B------:R-:W5:Y:S01]  /*1bc0*/  LDG.E.64 R52, desc[UR12][R52.64] ;  /* 0x0000000c34347981 */ /* 0x000f62000c1e1b00 */
[----:B------:R-:W-:Y:S01]  /*1bd0*/  UISETP.NE.AND UP1, UPT, UR9, URZ, UPT ;  /* 0x000000ff0900728c */ /* 0x000fe2000bf25270 */
[----:B------:R-:W-:Y:S01]  /*1be0*/  UMOV UR14, 0x3f800000 ;  /* 0x3f800000000e7882 */ /* 0x000fe20000000000 */
[----:B------:R-:W-:-:S13]  /*1bf0*/  R2UR UR11, R40 ;  /* 0x00000000280b72ca */ /* 0x000fda00000e0000 */
        /* <DEDUP_REMOVED lines=11> */
[----:B-----5:R-:W-:Y:S01]  /*1cb0*/  FADD.FTZ R41, R80, -UR11 ;  /* 0x8000000b50297e21 */ /* 0x020fe20008010000 */
[-C--:B------:R-:W-:Y:S01]  /*1cc0*/  FMUL.FTZ R42, R78, R52.reuse ;  /* 0x000000344e2a7220 */ /* 0x080fe20000410000 */
[----:B------:R-:W-:Y:S01]  /*1cd0*/  FADD.FTZ R40, R81, -UR11 ;  /* 0x8000000b51287e21 */ /* 0x000fe20008010000 */
[----:B------:R-:W-:Y:S01]  /*1ce0*/  FMUL.FTZ R43, R79, R53 ;  /* 0x000000354f2b7220 */ /* 0x000fe20000410000 */
[----:B------:R-:W-:Y:S01]  /*1cf0*/  FMUL.FTZ R41, R41, UR14 ;  /* 0x0000000e29297c20 */ /* 0x000fe20008410000 */
[----:B------:R-:W-:Y:S01]  /*1d00*/  FADD.FTZ R44, RZ, R42 ;  /* 0x0000002aff2c7221 */ /* 0x000fe20000010000 */
[----:B------:R-:W-:Y:S01]  /*1d10*/  FMUL.FTZ R40, R40, UR14 ;  /* 0x0000000e28287c20 */ /* 0x000fe20008410000 */
[----:B------:R-:W-:Y:S01]  /*1d20*/  FMUL.FTZ R47, R74, R52 ;  /* 0x000000344a2f7220 */ /* 0x000fe20000410000 */
[----:B------:R-:W-:Y:S01]  /*1d30*/  FFMA.FTZ R45, R41, R42, RZ ;  /* 0x0000002a292d7223 */ /* 0x000fe200000100ff */
[----:B------:R-:W-:Y:S01]  /*1d40*/  FADD.FTZ R42, R76, -UR11 ;  /* 0x8000000b4c2a7e21 */ /* 0x000fe20008010000 */
[----:B------:R-:W-:Y:S01]  /*1d50*/  FADD.FTZ R44, R43, R44 ;  /* 0x0000002c2b2c7221 */ /* 0x000fe20000010000 */
[----:B------:R-:W-:Y:S01]  /*1d60*/  FFMA.FTZ R41, R78, R41, RZ ;  /* 0x000000294e297223 */ /* 0x000fe200000100ff */
[----:B------:R-:W-:Y:S01]  /*1d70*/  FFMA.FTZ R45, R40, R43, R45 ;  /* 0x0000002b282d7223 */ /* 0x000fe2000001002d */
[----:B------:R-:W-:Y:S01]  /*1d80*/  FMUL.FTZ R42, R42, UR14 ;  /* 0x0000000e2a2a7c20 */ /* 0x000fe20008410000 */
[----:B------:R-:W-:Y:S01]  /*1d90*/  FADD.FTZ R43, R77, -UR11 ;  /* 0x8000000b4d2b7e21 */ /* 0x000fe20008010000 */
[----:B------:R-:W-:Y:S01]  /*1da0*/  FMUL.FTZ R49, R75, R53 ;  /* 0x000000354b317220 */ /* 0x000fe20000410000 */
[----:B------:R-:W-:Y:S01]  /*1db0*/  FADD.FTZ R44, R44, R47 ;  /* 0x0000002f2c2c7221 */ /* 0x000fe20000010000 */
[----:B------:R-:W-:Y:S01]  /*1dc0*/  FFMA.FTZ R41, R74, R42, R41 ;  /* 0x0000002a4a297223 */ /* 0x000fe20000010029 */
[----:B------:R-:W-:Y:S01]  /*1dd0*/  FFMA.FTZ R45, R42, R47, R45 ;  /* 0x0000002f2a2d7223 */ /* 0x000fe2000001002d */
[----:B------:R-:W-:Y:S01]  /*1de0*/  FADD.FTZ R42, R72, -UR11 ;  /* 0x8000000b482a7e21 */ /* 0x000fe20008010000 */
[----:B------:R-:W-:Y:S01]  /*1df0*/  FMUL.FTZ R46, R43, UR14 ;  /* 0x0000000e2b2e7c20 */ /* 0x000fe20008410000 */
[----:B------:R-:W-:Y:S01]  /*1e00*/  FADD.FTZ R44, R49, R44 ;  /* 0x0000002c312c7221 */ /* 0x000fe20000010000 */
[----:B------:R-:W-:Y:S01]  /*1e10*/  FMUL.FTZ R47, R70, R52 ;  /* 0x00000034462f7220 */ /* 0x000fe20000410000 */
[----:B------:R-:W-:Y:S01]  /*1e20*/  FFMA.FTZ R40, R79, R40, RZ ;  /* 0x000000284f287223 */ /* 0x000fe200000100ff */
[----:B------:R-:W-:Y:S01]  /*1e30*/  FMUL.FTZ R42, R42, UR14 ;  /* 0x0000000e2a2a7c20 */ /* 0x000fe20008410000 */
[----:B------:R-:W-:Y:S01]  /*1e40*/  FFMA.FTZ R45, R46, R49, R45 ;  /* 0x000000312e2d7223 */ /* 0x000fe2000001002d */
[----:B------:R-:W-:Y:S01]  /*1e50*/  FADD.FTZ R43, R73, -UR11 ;  /* 0x8000000b492b7e21 */ /* 0x000fe20008010000 */
[----:B------:R-:W-:Y:S01]  /*1e60*/  FADD.FTZ R49, R44, R47 ;  /* 0x0000002f2c317221 */ /* 0x000fe20000010000 */
[----:B------:R-:W-:Y:S01]  /*1e70*/  FFMA.FTZ R40, R75, R46, R40 ;  /* 0x0000002e4b287223 */ /* 0x000fe20000010028 */
[----:B------:R-:W-:Y:S01]  /*1e80*/  FFMA.FTZ R41, R70, R42, R41 ;  /* 0x0000002a46297223 */ /* 0x000fe20000010029 */
[----:B------:R-:W-:Y:S01]  /*1e90*/  FADD.FTZ R44, R68, -UR11 ;  /* 0x8000000b442c7e21 */ /* 0x000fe20008010000 */
[----:B------:R-:W-:Y:S01]  /*1ea0*/  FMUL.FTZ R46, R71, R53 ;  /* 0x00000035472e7220 */ /* 0x000fe20000410000 */
[----:B------:R-:W-:Y:S01]  /*1eb0*/  FMUL.FTZ R43, R43, UR14 ;  /* 0x0000000e2b2b7c20 */ /* 0x000fe20008410000 */
[----:B------:R-:W-:Y:S01]  /*1ec0*/  FFMA.FTZ R42, R42, R47, R45 ;  /* 0x0000002f2a2a7223 */ /* 0x000fe2000001002d */
[----:B------:R-:W-:Y:S01]  /*1ed0*/  FMUL.FTZ R45, R44, UR14 ;  /* 0x0000000e2c2d7c20 */ /* 0x000fe20008410000 */
[----:B------:R-:W-:Y:S01]  /*1ee0*/  FADD.FTZ R49, R46, R49 ;  /* 0x000000312e317221 */ /* 0x000fe20000010000 */
[----:B------:R-:W-:Y:S01]  /*1ef0*/  FMUL.FTZ R44, R66, R52 ;  /* 0x00000034422c7220 */ /* 0x000fe20000410000 */
[----:B------:R-:W-:Y:S01]  /*1f00*/  FFMA.FTZ R42, R43, R46, R42 ;  /* 0x0000002e2b2a7223 */ /* 0x000fe2000001002a */
[----:B------:R-:W-:Y:S01]  /*1f10*/  FFMA.FTZ R40, R71, R43, R40 ;  /* 0x0000002b47287223 */ /* 0x000fe20000010028 */
[----:B------:R-:W-:Y:S01]  /*1f20*/  FADD.FTZ R43, R69, -UR11 ;  /* 0x8000000b452b7e21 */ /* 0x000fe20008010000 */
[----:B------:R-:W-:Y:S01]  /*1f30*/  FADD.FTZ R49, R49, R44 ;  /* 0x0000002c31317221 */ /* 0x000fe20000010000 */
[----:B------:R-:W-:Y:S01]  /*1f40*/  FFMA.FTZ R42, R45, R44, R42 ;  /* 0x0000002c2d2a7223 */ /* 0x000fe2000001002a */
[----:B------:R-:W-:Y:S01]  /*1f50*/  FADD.FTZ R44, R64, -UR11 ;  /* 0x8000000b402c7e21 */ /* 0x000fe20008010000 */
[----:B------:R-:W-:Y:S01]  /*1f60*/  FMUL.FTZ R46, R67, R53 ;  /* 0x00000035432e7220 */ /* 0x000fe20000410000 */
[----:B------:R-:W-:Y:S01]  /*1f70*/  FMUL.FTZ R43, R43, UR14 ;  /* 0x0000000e2b2b7c20 */ /* 0x000fe20008410000 */
[----:B------:R-:W-:Y:S01]  /*1f80*/  FFMA.FTZ R41, R66, R45, R41 ;  /* 0x0000002d42297223 */ /* 0x000fe20000010029 */
[----:B------:R-:W-:Y:S01]  /*1f90*/  FMUL.FTZ R45, R44, UR14 ;  /* 0x0000000e2c2d7c20 */ /* 0x000fe20008410000 */
[----:B------:R-:W-:Y:S01]  /*1fa0*/  FADD.FTZ R49, R46, R49 ;  /* 0x000000312e317221 */ /* 0x000fe20000010000 */
[----:B------:R-:W-:Y:S01]  /*1fb0*/  FFMA.FTZ R42, R43, R46, R42 ;  /* 0x0000002e2b2a7223 */ /* 0x000fe2000001002a */
[----:B------:R-:W-:Y:S01]  /*1fc0*/  FMUL.FTZ R44, R62, R52 ;  /* 0x000000343e2c7220 */ /* 0x000fe20000410000 */
[----:B------:R-:W-:Y:S01]  /*1fd0*/  FFMA.FTZ R40, R67, R43, R40 ;  /* 0x0000002b43287223 */ /* 0x000fe20000010028 */
[----:B------:R-:W-:Y:S01]  /*1fe0*/  FADD.FTZ R43, R65, -UR11 ;  /* 0x8000000b412b7e21 */ /* 0x000fe20008010000 */
[----:B------:R-:W-:Y:S01]  /*1ff0*/  FMUL.FTZ R46, R63, R53 ;  /* 0x000000353f2e7220 */ /* 0x000fe20000410000 */
[----:B------:R-:W-:Y:S01]  /*2000*/  FADD.FTZ R49, R49, R44 ;  /* 0x0000002c31317221 */ /* 0x000fe20000010000 */
[----:B------:R-:W-:Y:S01]  /*2010*/  FFMA.FTZ R42, R45, R44, R42 ;  /* 0x0000002c2d2a7223 */ /* 0x000fe2000001002a */
[----:B------:R-:W-:Y:S01]  /*2020*/  FADD.FTZ R44, R60, -UR11 ;  /* 0x8000000b3c2c7e21 */ /* 0x000fe20008010000 */
[----:B------:R-:W-:Y:S01]  /*2030*/  FMUL.FTZ R43, R43, UR14 ;  /* 0x0000000e2b2b7c20 */ /* 0x000fe20008410000 */
[----:B------:R-:W-:Y:S01]  /*2040*/  FFMA.FTZ R41, R62, R45, R41 ;  /* 0x0000002d3e297223 */ /* 0x000fe20000010029 */
[----:B------:R-:W-:Y:S01]  /*2050*/  FADD.FTZ R49, R46, R49 ;  /* 0x000000312e317221 */ /* 0x000fe20000010000 */
[----:B------:R-:W-:Y:S01]  /*2060*/  FMUL.FTZ R45, R44, UR14 ;  /* 0x0000000e2c2d7c20 */ /* 0x000fe20008410000 */
        /* <DEDUP_REMOVED lines=61> */
[----:B------:R-:W-:Y:S01]  /*2440*/  FFMA.FTZ R42, R43, R46, R42 ;  /* 0x0000002e2b2a7223 */ /* 0x000fe2000001002a */
[C---:B------:R-:W-:Y:S01]  /*2450*/  FMUL.FTZ R44, R18.reuse, R52 ;  /* 0x00000034122c7220 */ /* 0x040fe20000410000 */
[----:B------:R-:W-:Y:S01]  /*2460*/  FADD.FTZ R43, R17, -UR11 ;  /* 0x8000000b112b7e21 */ /* 0x000fe20008010000 */
[----:B------:R-:W-:Y:S01]  /*2470*/  FMUL.FTZ R46, R19, R53 ;  /* 0x00000035132e7220 */ /* 0x000fe20000410000 */
[----:B------:R-:W-:Y:S01]  /*2480*/  FFMA.FTZ R41, R18, R45, R41 ;  /* 0x0000002d12297223 */ /* 0x000fe20000010029 */
[----:B------:R-:W-:Y:S01]  /*2490*/  FADD.FTZ R49, R49, R44 ;  /* 0x0000002c31317221 */ /* 0x000fe20000010000 */
[----:B------:R-:W-:Y:S01]  /*24a0*/  FFMA.FTZ R42, R45, R44, R42 ;  /* 0x0000002c2d2a7223 */ /* 0x000fe2000001002a */
[----:B------:R-:W-:Y:S01]  /*24b0*/  FMUL.FTZ R43, R43, UR14 ;  /* 0x0000000e2b2b7c20 */ /* 0x000fe20008410000 */
[----:B------:R-:W-:Y:S01]  /*24c0*/  FADD.FTZ R44, R20, -UR11 ;  /* 0x8000000b142c7e21 */ /* 0x000fe20008010000 */
[----:B------:R-:W-:-:S02]  /*24d0*/  FADD.FTZ R49, R46, R49 ;  /* 0x000000312e317221 */ /* 0x000fc40000010000 */
[----:B------:R-:W-:Y:S01]  /*24e0*/  FFMA.FTZ R40, R19, R43, R40 ;  /* 0x0000002b13287223 */ /* 0x000fe20000010028 */
[----:B------:R-:W-:Y:S01]  /*24f0*/  FFMA.FTZ R42, R43, R46, R42 ;  /* 0x0000002e2b2a7223 */ /* 0x000fe2000001002a */
[----:B------:R-:W-:Y:S01]  /*2500*/  FMUL.FTZ R45, R44, UR14 ;  /* 0x0000000e2c2d7c20 */ /* 0x000fe20008410000 */
[----:B------:R-:W-:Y:S01]  /*2510*/  FADD.FTZ R43, R21, -UR11 ;  /* 0x8000000b152b7e21 */ /* 0x000fe20008010000 */
[C---:B------:R-:W-:Y:S01]  /*2520*/  FMUL.FTZ R44, R22.reuse, R52 ;  /* 0x00000034162c7220 */ /* 0x040fe20000410000 */
[----:B------:R-:W-:Y:S01]  /*2530*/  FMUL.FTZ R46, R23, R53 ;  /* 0x00000035172e7220 */ /* 0x000fe20000410000 */
[----:B------:R-:W-:Y:S01]  /*2540*/  FFMA.FTZ R41, R22, R45, R41 ;  /* 0x0000002d16297223 */ /* 0x000fe20000010029 */
[----:B------:R-:W-:Y:S01]  /*2550*/  FMUL.FTZ R43, R43, UR14 ;  /* 0x0000000e2b2b7c20 */ /* 0x000fe20008410000 */
[----:B------:R-:W-:Y:S01]  /*2560*/  FADD.FTZ R49, R49, R44 ;  /* 0x0000002c31317221 */ /* 0x000fe20000010000 */
[----:B------:R-:W-:Y:S01]  /*2570*/  FFMA.FTZ R42, R45, R44, R42 ;  /* 0x0000002c2d2a7223 */ /* 0x000fe2000001002a */
[----:B------:R-:W-:Y:S01]  /*2580*/  FADD.FTZ R44, R24, -UR11 ;  /* 0x8000000b182c7e21 */ /* 0x000fe20008010000 */
[----:B------:R-:W-:Y:S01]  /*2590*/  FFMA.FTZ R40, R23, R43, R40 ;  /* 0x0000002b17287223 */ /* 0x000fe20000010028 */
[----:B------:R-:W-:Y:S01]  /*25a0*/  FADD.FTZ R49, R46, R49 ;  /* 0x000000312e317221 */ /* 0x000fe20000010000 */
[----:B------:R-:W-:Y:S01]  /*25b0*/  FFMA.FTZ R42, R43, R46, R42 ;  /* 0x0000002e2b2a7223 */ /* 0x000fe2000001002a */
[----:B------:R-:W-:Y:S01]  /*25c0*/  FMUL.FTZ R46, R26, R52 ;  /* 0x000000341a2e7220 */ /* 0x000fe20000410000 */
[----:B------:R-:W-:Y:S01]  /*25d0*/  FADD.FTZ R43, R25, -UR11 ;  /* 0x8000000b192b7e21 */ /* 0x000fe20008010000 */
[----:B------:R-:W-:Y:S01]  /*25e0*/  FMUL.FTZ R45, R44, UR14 ;  /* 0x0000000e2c2d7c20 */ /* 0x000fe20008410000 */
[----:B------:R-:W-:Y:S01]  /*25f0*/  FMUL.FTZ R44, R27, R53 ;  /* 0x000000351b2c7220 */ /* 0x000fe20000410000 */
[----:B------:R-:W-:Y:S01]  /*2600*/  FADD.FTZ R49, R49, R46 ;  /* 0x0000002e31317221 */ /* 0x000fe20000010000 */
[----:B------:R-:W-:Y:S01]  /*2610*/  FMUL.FTZ R43, R43, UR14 ;  /* 0x0000000e2b2b7c20 */ /* 0x000fe20008410000 */
[----:B------:R-:W-:Y:S01]  /*2620*/  FFMA.FTZ R46, R45, R46, R42 ;  /* 0x0000002e2d2e7223 */ /* 0x000fe2000001002a */
[----:B------:R-:W-:Y:S01]  /*2630*/  FFMA.FTZ R41, R26, R45, R41 ;  /* 0x0000002d1a297223 */ /* 0x000fe20000010029 */
[----:B------:R-:W-:Y:S01]  /*2640*/  FADD.FTZ R42, R44, R49 ;  /* 0x000000312c2a7221 */ /* 0x000fe20000010000 */
[----:B------:R-:W-:Y:S01]  /*2650*/  FFMA.FTZ R40, R27, R43, R40 ;  /* 0x0000002b1b287223 */ /* 0x000fe20000010028 */
[----:B------:R-:W-:Y:S01]  /*2660*/  FFMA.FTZ R46, R43, R44, R46 ;  /* 0x0000002c2b2e7223 */ /* 0x000fe2000001002e */
[----:B------:R-:W-:Y:S01]  /*2670*/  FADD.FTZ R43, RZ, R78 ;  /* 0x0000004eff2b7221 */ /* 0x000fe20000010000 */
[----:B------:R-:W-:Y:S01]  /*2680*/  FADD.FTZ R44, RZ, R79 ;  /* 0x0000004fff2c7221 */ /* 0x000fe20000010000 */
[----:B------:R-:W-:Y:S01]  /*2690*/  FADD.FTZ R45, R28, -UR11 ;  /* 0x8000000b1c2d7e21 */ /* 0x000fe20008010000 */
[----:B------:R-:W-:Y:S01]  /*26a0*/  FMUL.FTZ R49, R30, R52 ;  /* 0x000000341e317220 */ /* 0x000fe20000410000 */
[----:B------:R-:W-:Y:S01]  /*26b0*/  FADD.FTZ R43, R74, R43 ;  /* 0x0000002b4a2b7221 */ /* 0x000fe20000010000 */
[----:B------:R-:W-:Y:S01]  /*26c0*/  FADD.FTZ R44, R75, R44 ;  /* 0x0000002c4b2c7221 */ /* 0x000fe20000010000 */
[----:B------:R-:W-:Y:S01]  /*26d0*/  FMUL.FTZ R47, R45, UR14 ;  /* 0x0000000e2d2f7c20 */ /* 0x000fe20008410000 */
[----:B------:R-:W-:Y:S01]  /*26e0*/  FADD.FTZ R45, R29, -UR11 ;  /* 0x8000000b1d2d7e21 */ /* 0x000fe20008010000 */
[----:B------:R-:W-:Y:S01]  /*26f0*/  FADD.FTZ R43, R70, R43 ;  /* 0x0000002b462b7221 */ /* 0x000fe20000010000 */
[----:B------:R-:W-:Y:S01]  /*2700*/  FADD.FTZ R44, R71, R44 ;  /* 0x0000002c472c7221 */ /* 0x000fe20000010000 */
[----:B------:R-:W-:Y:S01]  /*2710*/  FADD.FTZ R42, R42, R49 ;  /* 0x000000312a2a7221 */ /* 0x000fe20000010000 */
[----:B------:R-:W-:Y:S01]  /*2720*/  FFMA.FTZ R49, R47, R49, R46 ;  /* 0x000000312f317223 */ /* 0x000fe2000001002e */
[----:B------:R-:W-:Y:S01]  /*2730*/  FADD.FTZ R43, R66, R43 ;  /* 0x0000002b422b7221 */ /* 0x000fe20000010000 */
[----:B------:R-:W-:Y:S01]  /*2740*/  FADD.FTZ R44, R67, R44 ;  /* 0x0000002c432c7221 */ /* 0x000fe20000010000 */
[----:B------:R-:W-:Y:S01]  /*2750*/  FMUL.FTZ R46, R45, UR14 ;  /* 0x0000000e2d2e7c20 */ /* 0x000fe20008410000 */
[----:B------:R-:W-:Y:S01]  /*2760*/  FFMA.FTZ R41, R30, R47, R41 ;  /* 0x0000002f1e297223 */ /* 0x000fe20000010029 */
[----:B------:R-:W-:Y:S01]  /*2770*/  FADD.FTZ R45, R62, R43 ;  /* 0x0000002b3e2d7221 */ /* 0x000fe20000010000 */
[----:B------:R-:W-:Y:S01]  /*2780*/  FADD.FTZ R44, R63, R44 ;  /* 0x0000002c3f2c7221 */ /* 0x000fe20000010000 */
[C---:B------:R-:W-:Y:S01]  /*2790*/  FMUL.FTZ R47, R31.reuse, R53 ;  /* 0x000000351f2f7220 */ /* 0x040fe20000410000 */
[----:B------:R-:W-:Y:S01]  /*27a0*/  FFMA.FTZ R40, R31, R46, R40 ;  /* 0x0000002e1f287223 */ /* 0x000fe20000010028 */
[----:B------:R-:W-:Y:S01]  /*27b0*/  FADD.FTZ R45, R58, R45 ;  /* 0x0000002d3a2d7221 */ /* 0x000fe20000010000 */
[----:B------:R-:W-:Y:S01]  /*27c0*/  FADD.FTZ R44, R59, R44 ;  /* 0x0000002c3b2c7221 */ /* 0x000fe20000010000 */
[----:B------:R-:W-:Y:S01]  /*27d0*/  FFMA.FTZ R43, R46, R47, R49 ;  /* 0x0000002f2e2b7223 */ /* 0x000fe20000010031 */
[----:B------:R-:W-:Y:S01]  /*27e0*/  FADD.FTZ R46, R32, -UR11 ;  /* 0x8000000b202e7e21 */ /* 0x000fe20008010000 */
[----:B------:R-:W-:Y:S01]  /*27f0*/  FADD.FTZ R45, R54, R45 ;  /* 0x0000002d362d7221 */ /* 0x000fe20000010000 */
[----:B------:R-:W-:Y:S01]  /*2800*/  FADD.FTZ R44, R55, R44 ;  /* 0x0000002c372c7221 */ /* 0x000fe20000010000 */
[----:B------:R-:W-:Y:S01]  /*2810*/  FADD.FTZ R42, R47, R42 ;  /* 0x0000002a2f2a7221 */ /* 0x000fe20000010000 */
[----:B------:R-:W-:Y:S01]  /*2820*/  FMUL.FTZ R48, R46, UR14 ;  /* 0x0000000e2e307c20 */ /* 0x000fe20008410000 */
[----:B------:R-:W-:Y:S01]  /*2830*/  FADD.FTZ R45, R6, R45 ;  /* 0x0000002d062d7221 */ /* 0x000fe20000010000 */
[----:B------:R-:W-:Y:S01]  /*2840*/  FADD.FTZ R44, R7, R44 ;  /* 0x0000002c072c7221 */ /* 0x000fe20000010000 */
[----:B------:R-:W-:Y:S01]  /*2850*/  FMUL.FTZ R47, R34, R52 ;  /* 0x00000034222f7220 */ /* 0x000fe20000410000 */
[----:B------:R-:W-:Y:S01]  /*2860*/  FADD.FTZ R46, R33, -UR11 ;  /* 0x8000000b212e7e21 */ /* 0x000fe20008010000 */
[----:B------:R-:W-:Y:S01]  /*2870*/  FADD.FTZ R45, R10, R45 ;  /* 0x0000002d0a2d7221 */ /* 0x000fe20000010000 */
[----:B------:R-:W-:Y:S01]  /*2880*/  FADD.FTZ R44, R11, R44 ;  /* 0x0000002c0b2c7221 */ /* 0x000fe20000010000 */
[----:B------:R-:W-:Y:S01]  /*2890*/  FADD.FTZ R50, R42, R47 ;  /* 0x0000002f2a327221 */ /* 0x000fe20000010000 */
[----:B------:R-:W-:Y:S01]  /*28a0*/  FMUL.FTZ R46, R46, UR14 ;  /* 0x0000000e2e2e7c20 */ /* 0x000fe20008410000 */
[----:B------:R-:W-:Y:S01]  /*28b0*/  FADD.FTZ R45, R14, R45 ;  /* 0x0000002d0e2d7221 */ /* 0x000fe20000010000 */
[----:B------:R-:W-:Y:S01]  /*28c0*/  FFMA.FTZ R47, R48, R47, R43 ;  /* 0x0000002f302f7223 */ /* 0x000fe2000001002b */
[----:B------:R-:W-:Y:S01]  /*28d0*/  FADD.FTZ R44, R15, R44 ;  /* 0x0000002c0f2c7221 */ /* 0x000fe20000010000 */
[C---:B------:R-:W-:Y:S01]  /*28e0*/  FMUL.FTZ R43, R35.reuse, R53 ;  /* 0x00000035232b7220 */ /* 0x040fe20000410000 */
[----:B------:R-:W-:Y:S01]  /*28f0*/  FFMA.FTZ R42, R35, R46, R40 ;  /* 0x0000002e232a7223 */ /* 0x000fe20000010028 */
[----:B------:R-:W-:Y:S01]  /*2900*/  FADD.FTZ R45, R18, R45 ;  /* 0x0000002d122d7221 */ /* 0x000fe20000010000 */
[----:B------:R-:W-:Y:S01]  /*2910*/  FADD.FTZ R40, R19, R44 ;  /* 0x0000002c13287221 */ /* 0x000fe20000010000 */
[----:B------:R-:W-:Y:S01]  /*2920*/  FADD.FTZ R50, R43, R50 ;  /* 0x000000322b327221 */ /* 0x000fe20000010000 */
[----:B------:R-:W-:Y:S01]  /*2930*/  FFMA.FTZ R47, R46, R43, R47 ;  /* 0x0000002b2e2f7223 */ /* 0x000fe2000001002f */
[----:B------:R-:W-:Y:S01]  /*2940*/  FADD.FTZ R43, R36, -UR11 ;  /* 0x8000000b242b7e21 */ /* 0x000fe20008010000 */
[----:B------:R-:W-:Y:S01]  /*2950*/  FADD.FTZ R45, R22, R45 ;  /* 0x0000002d162d7221 */ /* 0x000fe20000010000 */
[----:B------:R-:W-:Y:S01]  /*2960*/  FADD.FTZ R40, R23, R40 ;  /* 0x0000002817287221 */ /* 0x000fe20000010000 */
[----:B------:R-:W-:Y:S01]  /*2970*/  FMUL.FTZ R49, R38, R52 ;  /* 0x0000003426317220 */ /* 0x000fe20000410000 */
[----:B------:R-:W-:Y:S01]  /*2980*/  FMUL.FTZ R44, R43, UR14 ;  /* 0x0000000e2b2c7c20 */ /* 0x000fe20008410000 */
[----:B------:R-:W-:Y:S01]  /*2990*/  FADD.FTZ R43, R37, -UR11 ;  /* 0x8000000b252b7e21 */ /* 0x000fe20008010000 */
[----:B------:R-:W-:Y:S01]  /*29a0*/  FADD.FTZ R45, R26, R45 ;  /* 0x0000002d1a2d7221 */ /* 0x000fe20000010000 */
[----:B------:R-:W-:Y:S01]  /*29b0*/  FADD.FTZ R40, R27, R40 ;  /* 0x000000281b287221 */ /* 0x000fe20000010000 */
[----:B------:R-:W-:Y:S01]  /*29c0*/  FADD.FTZ R51, R50, R49 ;  /* 0x0000003132337221 */ /* 0x000fe20000010000 */
[----:B------:R-:W-:Y:S01]  /*29d0*/  FFMA.FTZ R41, R34, R48, R41 ;  /* 0x0000003022297223 */ /* 0x000fe20000010029 */
[----:B------:R-:W-:Y:S01]  /*29e0*/  FFMA.FTZ R50, R44, R49, R47 ;  /* 0x000000312c327223 */ /* 0x000fe2000001002f */
[----:B------:R-:W-:Y:S01]  /*29f0*/  FMUL.FTZ R48, R39, R53 ;  /* 0x0000003527307220 */ /* 0x000fe20000410000 */
[----:B------:R-:W-:Y:S01]  /*2a00*/  FMUL.FTZ R49, R43, UR14 ;  /* 0x0000000e2b317c20 */ /* 0x000fe20008410000 */
[----:B------:R-:W-:Y:S01]  /*2a10*/  FADD.FTZ R45, R30, R45 ;  /* 0x0000002d1e2d7221 */ /* 0x000fe20000010000 */
[----:B------:R-:W-:Y:S01]  /*2a20*/  FADD.FTZ R46, R31, R40 ;  /* 0x000000281f2e7221 */ /* 0x000fe20000010000 */
[----:B------:R-:W-:Y:S01]  /*2a30*/  FADD.FTZ R40, R48, R51 ;  /* 0x0000003330287221 */ /* 0x000fe20000010000 */
[----:B------:R-:W-:Y:S01]  /*2a40*/  FFMA.FTZ R43, R49, R48, R50 ;  /* 0x00000030312b7223 */ /* 0x000fe20000010032 */
[----:B------:R-:W-:Y:S01]  /*2a50*/  FADD.FTZ R47, R34, R45 ;  /* 0x0000002d222f7221 */ /* 0x000fe20000010000 */
[----:B------:R-:W-:Y:S01]  /*2a60*/  FADD.FTZ R48, R35, R46 ;  /* 0x0000002e23307221 */ /* 0x000fe20000010000 */
[C---:B------:R-:W-:Y:S01]  /*2a70*/  FFMA.FTZ R44, R38.reuse, R44, R41 ;  /* 0x0000002c262c7223 */ /* 0x040fe20000010029 */
[C---:B------:R-:W-:Y:S01]  /*2a80*/  FFMA.FTZ R45, R39.reuse, R49, R42 ;  /* 0x00000031272d7223 */ /* 0x040fe2000001002a */
[----:B------:R-:W-:Y:S01]  /*2a90*/  FADD.FTZ R46, R38, R47 ;  /* 0x0000002f262e7221 */ /* 0x000fe20000010000 */
[----:B------:R-:W-:Y:S01]  /*2aa0*/  FADD.FTZ R47, R39, R48 ;  /* 0x00000030272f7221 */ /* 0x000fe20000010000 */
[----:B------:R-:W-:Y:S06]  /*2ab0*/  BRA `(.L_x_1268) ;  /* 0x0000002000007947 */ /* 0x000fec0003800000 */
.L_x_1267:
        /* <DEDUP_REMOVED lines=10> */
[----:B------:R-:W-:-:S02]  /*2b60*/  FFMA.FTZ R49, R52, R47, R2 ;  /* 0x0000002f34317223 */ /* 0x000fc40000010002 */
[----:B------:R-:W-:Y:S01]  /*2b70*/  FMUL.FTZ R42, R48, -1.4426950216293334961 ;  /* 0xbfb8aa3b302a7820 */ /* 0x000fe20000410000 */
[----:B------:R-:W-:Y:S01]  /*2b80*/  FMUL.FTZ R51, R45, -1.4426950216293334961 ;  /* 0xbfb8aa3b2d337820 */ /* 0x000fe20000410000 */
[----:B------:R-:W-:-:S04]  /*2b90*/  FMUL.FTZ R88, R49, -1.4426950216293334961 ;  /* 0xbfb8aa3b31587820 */ /* 0x000fc80000410000 */
[----:B------:R-:W0:Y:S08]  /*2ba0*/  MUFU.EX2 R42, R42 ;  /* 0x0000002a002a7308 */ /* 0x000e300000000800 */
[----:B------:R-:W1:Y:S08]  /*2bb0*/  MUFU.EX2 R51, R51 ;  /* 0x0000003300337308 */ /* 0x000e700000000800 */
[----:B------:R-:W2:Y:S01]  /*2bc0*/  MUFU.EX2 R88, R88 ;  /* 0x0000005800587308 */ /* 0x000ea20000000800 */
[----:B0-----:R-:W-:Y:S01]  /*2bd0*/  FADD.FTZ R83, R42, 1 ;  /* 0x3f8000002a537421 */ /* 0x001fe20000010000 */
[----:B------:R-:W-:-:S04]  /*2be0*/  FFMA.FTZ R42, R53, R46, R3 ;  /* 0x0000002e352a7223 */ /* 0x000fc80000010003 */
[----:B------:R-:W-:Y:S02]  /*2bf0*/  FMUL.FTZ R87, R42, -1.4426950216293334961 ;  /* 0xbfb8aa3b2a577820 */ /* 0x000fe40000410000 */
[----:B------:R-:W0:Y:S01]  /*2c00*/  MUFU.RCP R83, R83 ;  /* 0x0000005300537308 */ /* 0x000e220000001000 */
[----:B-1----:R-:W-:-:S07]  /*2c10*/  FADD.FTZ R82, R51, 1 ;  /* 0x3f80000033527421 */ /* 0x002fce0000010000 */
[----:B------:R-:W1:Y:S01]  /*2c20*/  MUFU.EX2 R87, R87 ;  /* 0x0000005700577308 */ /* 0x000e620000000800 */
[----:B--2---:R-:W-:-:S07]  /*2c30*/  FADD.FTZ R51, R88, 1 ;  /* 0x3f80000058337421 */ /* 0x004fce0000010000 */
[----:B------:R-:W-:Y:S01]  /*2c40*/  MUFU.RCP R82, R82 ;  /* 0x0000005200527308 */ /* 0x000fe20000001000 */
[----:B0-----:R-:W-:Y:S01]  /*2c50*/  FADD.FTZ R43, -R83, 1 ;  /* 0x3f800000532b7421 */ /* 0x001fe20000010100 */
[----:B------:R-:W-:-:S03]  /*2c60*/  FMUL.FTZ R83, R78, R83 ;  /* 0x000000534e537220 */ /* 0x000fc60000410000 */
[----:B------:R-:W-:Y:S01]  /*2c70*/  FFMA.FTZ R48, R48, R43, 1 ;  /* 0x3f80000030307423 */ /* 0x000fe2000001002b */
[----:B------:R-:W-:Y:S02]  /*2c80*/  FADD.FTZ R43, R72, -UR11 ;  /* 0x8000000b482b7e21 */ /* 0x000fe40008010000 */
[----:B------:R-:W-:Y:S01]  /*2c90*/  MUFU.RCP R51, R51 ;  /* 0x0000003300337308 */ /* 0x000fe20000001000 */
[----:B-1----:R-:W-:Y:S01]  /*2ca0*/  FADD.FTZ R88, R87, 1 ;  /* 0x3f80000057587421 */ /* 0x002fe20000010000 */
[----:B------:R-:W-:Y:S01]  /*2cb0*/  FMUL.FTZ R43, R43, UR14 ;  /* 0x0000000e2b2b7c20 */ /* 0x000fe20008410000 */
[----:B------:R-:W-:-:S03]  /*2cc0*/  FMUL.FTZ R48, R83, R48 ;  /* 0x0000003053307220 */ /* 0x000fc60000410000 */
[----:B------:R-:W-:Y:S02]  /*2cd0*/  FFMA.FTZ R44, R52, R43, R2 ;  /* 0x0000002b342c7223 */ /* 0x000fe40000010002 */
[----:B------:R-:W-:Y:S02]  /*2ce0*/  MUFU.RCP R88, R88 ;  /* 0x0000005800587308 */ /* 0x000fe40000001000 */
[----:B------:R-:W-:-:S06]  /*2cf0*/  FMUL.FTZ R89, R44, -1.4426950216293334961 ;  /* 0xbfb8aa3b2c597820 */ /* 0x000fcc0000410000 */
[----:B------:R-:W0:Y:S02]  /*2d00*/  MUFU.EX2 R50, R89 ;  /* 0x0000005900327308 */ /* 0x000e240000000800 */
[----:B0-----:R-:W-:Y:S01]  /*2d10*/  FADD.FTZ R87, R50, 1 ;  /* 0x3f80000032577421 */ /* 0x001fe20000010000 */
[----:B------:R-:W-:Y:S01]  /*2d20*/  FADD.FTZ R50, -R82, 1 ;  /* 0x3f80000052327421 */ /* 0x000fe20000010100 */
[----:B------:R-:W-:-:S03]  /*2d30*/  FMUL.FTZ R82, R79, R82 ;  /* 0x000000524f527220 */ /* 0x000fc60000410000 */
[----:B------:R-:W-:Y:S01]  /*2d40*/  FFMA.FTZ R83, R45, R50, 1 ;  /* 0x3f8000002d537423 */ /* 0x000fe20000010032 */
[----:B------:R-:W-:Y:S01]  /*2d50*/  FADD.FTZ R50, -R51, 1 ;  /* 0x3f80000033327421 */ /* 0x000fe20000010100 */
[----:B------:R-:W0:Y:S02]  /*2d60*/  MUFU.RCP R45, R87 ;  /* 0x00000057002d7308 */ /* 0x000e240000001000 */
[----:B------:R-:W-:Y:S01]  /*2d70*/  FMUL.FTZ R83, R82, R83 ;  /* 0x0000005352537220 */ /* 0x000fe20000410000 */
[----:B------:R-:W-:Y:S01]  /*2d80*/  FFMA.FTZ R50, R49, R50, 1 ;  /* 0x3f80000031327423 */ /* 0x000fe20000010032 */
[----:B------:R-:W-:Y:S01]  /*2d90*/  FMUL.FTZ R49, R74, R51 ;  /* 0x000000334a317220 */ /* 0x000fe20000410000 */
[----:B------:R-:W-:-:S03]  /*2da0*/  FADD.FTZ R51, -R88, 1 ;  /* 0x3f80000058337421 */ /* 0x000fc60000010100 */
[----:B------:R-:W-:Y:S01]  /*2db0*/  FMUL.FTZ R49, R49, R50 ;  /* 0x0000003231317220 */ /* 0x000fe20000410000 */
[----:B------:R-:W-:Y:S01]  /*2dc0*/  FFMA.FTZ R42, R42, R51, 1 ;  /* 0x3f8000002a2a7423 */ /* 0x000fe20000010033 */
[----:B0-----:R-:W-:Y:S01]  /*2dd0*/  FADD.FTZ R51, -R45, 1 ;  /* 0x3f8000002d337421 */ /* 0x001fe20000010100 */
[----:B------:R-:W-:-:S03]  /*2de0*/  FMUL.FTZ R45, R70, R45 ;  /* 0x0000002d462d7220 */ /* 0x000fc60000410000 */
[----:B------:R-:W-:Y:S01]  /*2df0*/  FFMA.FTZ R44, R44, R51, 1 ;  /* 0x3f8000002c2c7423 */ /* 0x000fe20000010033 */
[----:B------:R-:W-:-:S04]  /*2e00*/  FMUL.FTZ R51, R75, R88 ;  /* 0x000000584b337220 */ /* 0x000fc80000410000 */
[----:B------:R-:W-:Y:S01]  /*2e10*/  FMUL.FTZ R51, R51, R42 ;  /* 0x0000002a33337220 */ /* 0x000fe20000410000 */
[----:B------:R-:W-:Y:S01]  /*2e20*/  FMUL.FTZ R42, R45, R44 ;  /* 0x0000002c2d2a7220 */ /* 0x000fe20000410000 */
[----:B------:R-:W-:Y:S01]  /*2e30*/  FMUL.FTZ R44, R52, R48 ;  /* 0x00000030342c7220 */ /* 0x000fe20000410000 */
[----:B------:R-:W-:-:S03]  /*2e40*/  FMUL.FTZ R45, R53, R83 ;  /* 0x00000053352d7220 */ /* 0x000fc60000410000 */
[----:B------:R-:W-:Y:S01]  /*2e50*/  FFMA.FTZ R87, R41, R44, RZ ;  /* 0x0000002c29577223 */ /* 0x000fe200000100ff */
[----:B------:R-:W-:Y:S01]  /*2e60*/  FADD.FTZ R50, RZ, R44 ;  /* 0x0000002cff327221 */ /* 0x000fe20000010000 */
[----:B------:R-:W-:Y:S01]  /*2e70*/  FADD.FTZ R44, R73, -UR11 ;  /* 0x8000000b492c7e21 */ /* 0x000fe20008010000 */
[----:B------:R-:W-:Y:S01]  /*2e80*/  FFMA.FTZ R41, R41, R48, RZ ;  /* 0x0000003029297223 */ /* 0x000fe200000100ff */
[----:B------:R-:W-:Y:S01]  /*2e90*/  FFMA.FTZ R82, R40, R45, R87 ;  /* 0x0000002d28527223 */ /* 0x000fe20000010057 */
[----:B------:R-:W-:Y:S01]  /*2ea0*/  FADD.FTZ R50, R45, R50 ;  /* 0x000000322d327221 */ /* 0x000fe20000010000 */
[----:B------:R-:W-:Y:S01]  /*2eb0*/  FMUL.FTZ R44, R44, UR14 ;  /* 0x0000000e2c2c7c20 */ /* 0x000fe20008410000 */
[----:B------:R-:W-:-:S03]  /*2ec0*/  FADD.FTZ R48, RZ, R48 ;  /* 0x00000030ff307221 */ /* 0x000fc60000010000 */
[----:B------:R-:W-:Y:S01]  /*2ed0*/  FFMA.FTZ R45, R53, R44, R3 ;  /* 0x0000002c352d7223 */ /* 0x000fe20000010003 */
[----:B------:R-:W-:Y:S01]  /*2ee0*/  FADD.FTZ R87, R48, R49 ;  /* 0x0000003130577221 */ /* 0x000fe20000010000 */
[-C--:B------:R-:W-:Y:S01]  /*2ef0*/  FFMA.FTZ R48, R47, R49.reuse, R41 ;  /* 0x000000312f307223 */ /* 0x080fe20000010029 */
[----:B------:R-:W-:Y:S01]  /*2f00*/  FMUL.FTZ R41, R52, R49 ;  /* 0x0000003134297220 */ /* 0x000fe20000410000 */
[----:B------:R-:W-:Y:S02]  /*2f10*/  FMUL.FTZ R89, R45, -1.4426950216293334961 ;  /* 0xbfb8aa3b2d597820 */ /* 0x000fe40000410000 */
[----:B------:R-:W-:Y:S01]  /*2f20*/  FFMA.FTZ R48, R43, R42, R48 ;  /* 0x0000002a2b307223 */ /* 0x000fe20000010030 */
[----:B------:R-:W-:Y:S01]  /*2f30*/  FFMA.FTZ R82, R47, R41, R82 ;  /* 0x000000292f527223 */ /* 0x000fe20000010052 */
[----:B------:R-:W-:Y:S02]  /*2f40*/  FADD.FTZ R50, R50, R41 ;  /* 0x0000002932327221 */ /* 0x000fe40000010000 */
[----:B------:R-:W0:Y:S02]  /*2f50*/  MUFU.EX2 R89, R89 ;  /* 0x0000005900597308 */ /* 0x000e240000000800 */
[----:B0-----:R-:W-:Y:S01]  /*2f60*/  FADD.FTZ R88, R89, 1 ;  /* 0x3f80000059587421 */ /* 0x001fe20000010000 */
[----:B------:R-:W-:Y:S01]  /*2f70*/  FFMA.FTZ R89, R40, R83, RZ ;  /* 0x0000005328597223 */ /* 0x000fe200000100ff */
[----:B------:R-:W-:-:S03]  /*2f80*/  FADD.FTZ R40, RZ, R83 ;  /* 0x00000053ff287221 */ /* 0x000fc60000010000 */
[-C--:B------:R-:W-:Y:S01]  /*2f90*/  FFMA.FTZ R89, R46, R51.reuse, R89 ;  /* 0x000000332e597223 */ /* 0x080fe20000010059 */
[----:B------:R-:W0:Y:S01]  /*2fa0*/  MUFU.RCP R88, R88 ;  /* 0x0000005800587308 */ /* 0x000e220000001000 */
[----:B------:R-:W-:Y:S01]  /*2fb0*/  FADD.FTZ R40, R40, R51 ;  /* 0x0000003328287221 */ /* 0x000fe20000010000 */
[----:B------:R-:W-:-:S04]  /*2fc0*/  FMUL.FTZ R51, R53, R51 ;  /* 0x0000003335337220 */ /* 0x000fc80000410000 */
[----:B------:R-:W-:Y:S01]  /*2fd0*/  FFMA.FTZ R83, R46, R51, R82 ;  /* 0x000000332e537223 */ /* 0x000fe20000010052 */
[----:B------:R-:W-:Y:S01]  /*2fe0*/  FADD.FTZ R82, R69, -UR11 ;  /* 0x8000000b45527e21 */ /* 0x000fe20008010000 */
[----:B------:R-:W-:-:S03]  /*2ff0*/  FADD.FTZ R50, R51, R50 ;  /* 0x0000003233327221 */ /* 0x000fc60000010000 */
[----:B------:R-:W-:Y:S01]  /*3000*/  FMUL.FTZ R82, R82, UR14 ;  /* 0x0000000e52527c20 */ /* 0x000fe20008410000 */
[----:B0-----:R-:W-:Y:S01]  /*3010*/  FADD.FTZ R47, -R88, 1 ;  /* 0x3f800000582f7421 */ /* 0x001fe20000010100 */
[----:B------:R-:W-:-:S03]  /*3020*/  FMUL.FTZ R49, R71, R88 ;  /* 0x0000005847317220 */ /* 0x000fc60000410000 */
[----:B------:R-:W-:-:S04]  /*3030*/  FFMA.FTZ R47, R45, R47, 1 ;  /* 0x3f8000002d2f7423 */ /* 0x000fc8000001002f */
[----:B------:R-:W-:Y:S01]  /*3040*/  FMUL.FTZ R49, R49, R47 ;  /* 0x0000002f31317220 */ /* 0x000fe20000410000 */
[----:B------:R-:W-:-:S03]  /*3050*/  FADD.FTZ R47, R68, -UR11 ;  /* 0x8000000b442f7e21 */ /* 0x000fc60008010000 */
[----:B------:R-:W-:Y:S01]  /*3060*/  FADD.FTZ R40, R40, R49 ;  /* 0x0000003128287221 */ /* 0x000fe20000010000 */
[----:B------:R-:W-:Y:S01]  /*3070*/  FMUL.FTZ R47, R47, UR14 ;  /* 0x0000000e2f2f7c20 */ /* 0x000fe20008410000 */
[-C--:B------:R-:W-:Y:S01]  /*3080*/  FFMA.FTZ R89, R44, R49.reuse, R89 ;  /* 0x000000312c597223 */ /* 0x080fe20000010059 */
[----:B------:R-:W-:Y:S02]  /*3090*/  FMUL.FTZ R49, R53, R49 ;  /* 0x0000003135317220 */ /* 0x000fe40000410000 */
[----:B------:R-:W-:-:S04]  /*30a0*/  FFMA.FTZ R41, R52, R47, R2 ;  /* 0x0000002f34297223 */ /* 0x000fc80000010002 */
[----:B------:R-:W-:-:S06]  /*30b0*/  FMUL.FTZ R88, R41, -1.4426950216293334961 ;  /* 0xbfb8aa3b29587820 */ /* 0x000fcc0000410000 */
[----:B------:R-:W0:Y:S02]  /*30c0*/  MUFU.EX2 R88, R88 ;  /* 0x0000005800587308 */ /* 0x000e240000000800 */
[----:B0-----:R-:W-:Y:S01]  /*30d0*/  FADD.FTZ R45, R88, 1 ;  /* 0x3f800000582d7421 */ /* 0x001fe20000010000 */
[----:B------:R-:W-:Y:S01]  /*30e0*/  FADD.FTZ R88, R87, R42 ;  /* 0x0000002a57587221 */ /* 0x000fe20000010000 */
[----:B------:R-:W-:-:S04]  /*30f0*/  FMUL.FTZ R42, R52, R42 ;  /* 0x0000002a342a7220 */ /* 0x000fc80000410000 */
[----:B------:R-:W0:Y:S01]  /*3100*/  MUFU.RCP R45, R45 ;  /* 0x0000002d002d7308 */ /* 0x000e220000001000 */
[----:B------:R-:W-:-:S04]  /*3110*/  FADD.FTZ R50, R50, R42 ;  /* 0x0000002a32327221 */ /* 0x000fc80000010000 */
[----:B------:R-:W-:Y:S01]  /*3120*/  FADD.FTZ R50, R49, R50 ;  /* 0x0000003231327221 */ /* 0x000fe20000010000 */
[----:B0-----:R-:W-:-:S04]  /*3130*/  FADD.FTZ R46, -R45, 1 ;  /* 0x3f8000002d2e7421 */ /* 0x001fc80000010100 */
[----:B------:R-:W-:Y:S01]  /*3140*/  FFMA.FTZ R46, R41, R46, 1 ;  /* 0x3f800000292e7423 */ /* 0x000fe2000001002e */
[----:B------:R-:W-:Y:S01]  /*3150*/  FMUL.FTZ R41, R66, R45 ;  /* 0x0000002d42297220 */ /* 0x000fe20000410000 */
[----:B------:R-:W-:-:S03]  /*3160*/  FFMA.FTZ R45, R53, R82, R3 ;  /* 0x00000052352d7223 */ /* 0x000fc60000010003 */
[----:B------:R-:W-:Y:S01]  /*3170*/  FMUL.FTZ R41, R41, R46 ;  /* 0x0000002e29297220 */ /* 0x000fe20000410000 */
[----:B------:R-:W-:-:S03]  /*3180*/  FMUL.FTZ R46, R45, -1.4426950216293334961 ;  /* 0xbfb8aa3b2d2e7820 */ /* 0x000fc60000410000 */
[----:B------:R-:W-:Y:S01]  /*3190*/  FADD.FTZ R88, R88, R41 ;  /* 0x0000002958587221 */ /* 0x000fe20000010000 */
[-C--:B------:R-:W-:Y:S01]  /*31a0*/  FFMA.FTZ R48, R47, R41.reuse, R48 ;  /* 0x000000292f307223 */ /* 0x080fe20000010030 */
[----:B------:R-:W-:Y:S01]  /*31b0*/  FMUL.FTZ R41, R52, R41 ;  /* 0x0000002934297220 */ /* 0x000fe20000410000 */
[----:B------:R-:W0:Y:S03]  /*31c0*/  MUFU.EX2 R46, R46 ;  /* 0x0000002e002e7308 */ /* 0x000e260000000800 */
[----:B------:R-:W-:Y:S01]  /*31d0*/  FADD.FTZ R50, R50, R41 ;  /* 0x0000002932327221 */ /* 0x000fe20000010000 */
[----:B0-----:R-:W-:Y:S01]  /*31e0*/  FADD.FTZ R51, R46, 1 ;  /* 0x3f8000002e337421 */ /* 0x001fe20000010000 */
[----:B------:R-:W-:-:S04]  /*31f0*/  FFMA.FTZ R46, R43, R42, R83 ;  /* 0x0000002a2b2e7223 */ /* 0x000fc80000010053 */
[----:B------:R-:W-:Y:S01]  /*3200*/  FFMA.FTZ R44, R44, R49, R46 ;  /* 0x000000312c2c7223 */ /* 0x000fe2000001002e */
[----:B------:R-:W0:Y:S03]  /*3210*/  MUFU.RCP R51, R51 ;  /* 0x0000003300337308 */ /* 0x000e260000001000 */
[----:B------:R-:W-:Y:S01]  /*3220*/  FFMA.FTZ R44, R47, R41, R44 ;  /* 0x000000292f2c7223 */ /* 0x000fe2000001002c */
[----:B0-----:R-:W-:-:S04]  /*3230*/  FADD.FTZ R43, -R51, 1 ;  /* 0x3f800000332b7421 */ /* 0x001fc80000010100 */
[----:B------:R-:W-:Y:S01]  /*3240*/  FFMA.FTZ R45, R45, R43, 1 ;  /* 0x3f8000002d2d7423 */ /* 0x000fe2000001002b */
[----:B------:R-:W-:-:S04]  /*3250*/  FMUL.FTZ R43, R67, R51 ;  /* 0x00000033432b7220 */ /* 0x000fc80000410000 */
[----:B------:R-:W-:Y:S01]  /*3260*/  FMUL.FTZ R43, R43, R45 ;  /* 0x0000002d2b2b7220 */ /* 0x000fe20000410000 */
[----:B------:R-:W-:-:S03]  /*3270*/  FADD.FTZ R45, R64, -UR11 ;  /* 0x8000000b402d7e21 */ /* 0x000fc60008010000 */
[----:B------:R-:W-:Y:S01]  /*3280*/  FADD.FTZ R40, R40, R43 ;  /* 0x0000002b28287221 */ /* 0x000fe20000010000 */
[----:B------:R-:W-:Y:S01]  /*3290*/  FMUL.FTZ R45, R45, UR14 ;  /* 0x0000000e2d2d7c20 */ /* 0x000fe20008410000 */
[-C--:B------:R-:W-:Y:S01]  /*32a0*/  FFMA.FTZ R89, R82, R43.reuse, R89 ;  /* 0x0000002b52597223 */ /* 0x080fe20000010059 */
[----:B------:R-:W-:Y:S02]  /*32b0*/  FMUL.FTZ R43, R53, R43 ;  /* 0x0000002b352b7220 */ /* 0x000fe40000410000 */
[----:B------:R-:W-:Y:S02]  /*32c0*/  FFMA.FTZ R42, R52, R45, R2 ;  /* 0x0000002d342a7223 */ /* 0x000fe40000010002 */
        /* <DEDUP_REMOVED lines=9> */
[----:B------:R-:W-:-:S03]  /*3360*/  FADD.FTZ R42, R65, -UR11 ;  /* 0x8000000b412a7e21 */ /* 0x000fc60008010000 */
[----:B------:R-:W-:Y:S01]  /*3370*/  FMUL.FTZ R51, R51, R46 ;  /* 0x0000002e33337220 */ /* 0x000fe20000410000 */
[----:B------:R-:W-:-:S03]  /*3380*/  FMUL.FTZ R42, R42, UR14 ;  /* 0x0000000e2a2a7c20 */ /* 0x000fc60008410000 */
[----:B------:R-:W-:Y:S01]  /*3390*/  FADD.FTZ R88, R88, R51 ;  /* 0x0000003358587221 */ /* 0x000fe20000010000 */
[----:B------:R-:W-:Y:S01]  /*33a0*/  FFMA.FTZ R46, R53, R42, R3 ;  /* 0x0000002a352e7223 */ /* 0x000fe20000010003 */
[CC--:B------:R-:W-:Y:S01]  /*33b0*/  FFMA.FTZ R48, R45.reuse, R51.reuse, R48 ;  /* 0x000000332d307223 */ /* 0x0c0fe20000010030 */
[----:B------:R-:W-:Y:S02]  /*33c0*/  FMUL.FTZ R51, R52, R51 ;  /* 0x0000003334337220 */ /* 0x000fe40000410000 */
[----:B------:R-:W-:Y:S02]  /*33d0*/  FMUL.FTZ R83, R46, -1.4426950216293334961 ;  /* 0xbfb8aa3b2e537820 */ /* 0x000fe40000410000 */
[----:B------:R-:W-:Y:S01]  /*33e0*/  FFMA.FTZ R82, R45, R51, R82 ;  /* 0x000000332d527223 */ /* 0x000fe20000010052 */
[----:B------:R-:W-:-:S03]  /*33f0*/  FADD.FTZ R50, R50, R51 ;  /* 0x0000003332327221 */ /* 0x000fc60000010000 */
[----:B------:R-:W0:Y:S02]  /*3400*/  MUFU.EX2 R83, R83 ;  /* 0x0000005300537308 */ /* 0x000e240000000800 */
[----:B0-----:R-:W-:-:S06]  /*3410*/  FADD.FTZ R87, R83, 1 ;  /* 0x3f80000053577421 */ /* 0x001fcc0000010000 */
[----:B------:R-:W0:Y:S02]  /*3420*/  MUFU.RCP R49, R87 ;  /* 0x0000005700317308 */ /* 0x000e240000001000 */
[----:B0-----:R-:W-:-:S04]  /*3430*/  FADD.FTZ R47, -R49, 1 ;  /* 0x3f800000312f7421 */ /* 0x001fc80000010100 */
[----:B------:R-:W-:Y:S01]  /*3440*/  FFMA.FTZ R46, R46, R47, 1 ;  /* 0x3f8000002e2e7423 */ /* 0x000fe2000001002f */
[----:B------:R-:W-:Y:S01]  /*3450*/  FMUL.FTZ R47, R63, R49 ;  /* 0x000000313f2f7220 */ /* 0x000fe20000410000 */
        /* <DEDUP_REMOVED lines=9> */
[----:B------:R-:W-:Y:S01]  /*34f0*/  FADD.FTZ R82, R57, -UR11 ;  /* 0x8000000b39527e21 */ /* 0x000fe20008010000 */
[----:B------:R-:W-:Y:S02]  /*3500*/  FADD.FTZ R50, R47, R50 ;  /* 0x000000322f327221 */ /* 0x000fe40000010000 */
[----:B------:R-:W0:Y:S01]  /*3510*/  MUFU.EX2 R46, R46 ;  /* 0x0000002e002e7308 */ /* 0x000e220000000800 */
[----:B------:R-:W-:Y:S01]  /*3520*/  FMUL.FTZ R82, R82, UR14 ;  /* 0x0000000e52527c20 */ /* 0x000fe20008410000 */
[----:B0-----:R-:W-:Y:S01]  /*3530*/  FADD.FTZ R83, R46, 1 ;  /* 0x3f8000002e537421 */ /* 0x001fe20000010000 */
[----:B------:R-:W-:-:S04]  /*3540*/  FADD.FTZ R46, R61, -UR11 ;  /* 0x8000000b3d2e7e21 */ /* 0x000fc80008010000 */
[----:B------:R-:W-:Y:S01]  /*3550*/  FMUL.FTZ R46, R46, UR14 ;  /* 0x0000000e2e2e7c20 */ /* 0x000fe20008410000 */
[----:B------:R-:W0:Y:S03]  /*3560*/  MUFU.RCP R83, R83 ;  /* 0x0000005300537308 */ /* 0x000e260000001000 */
[----:B------:R-:W-:Y:S01]  /*3570*/  FFMA.FTZ R43, R53, R46, R3 ;  /* 0x0000002e352b7223 */ /* 0x000fe20000010003 */
[----:B0-----:R-:W-:-:S04]  /*3580*/  FADD.FTZ R44, -R83, 1 ;  /* 0x3f800000532c7421 */ /* 0x001fc80000010100 */
[----:B------:R-:W-:Y:S01]  /*3590*/  FFMA.FTZ R44, R41, R44, 1 ;  /* 0x3f800000292c7423 */ /* 0x000fe2000001002c */
[----:B------:R-:W-:Y:S01]  /*35a0*/  FMUL.FTZ R41, R58, R83 ;  /* 0x000000533a297220 */ /* 0x000fe20000410000 */
[----:B------:R-:W-:-:S03]  /*35b0*/  FMUL.FTZ R83, R43, -1.4426950216293334961 ;  /* 0xbfb8aa3b2b537820 */ /* 0x000fc60000410000 */
[----:B------:R-:W-:-:S03]  /*35c0*/  FMUL.FTZ R41, R41, R44 ;  /* 0x0000002c29297220 */ /* 0x000fc60000410000 */
[----:B------:R-:W0:Y:S01]  /*35d0*/  MUFU.EX2 R83, R83 ;  /* 0x0000005300537308 */ /* 0x000e220000000800 */
[----:B------:R-:W-:Y:S01]  /*35e0*/  FADD.FTZ R88, R88, R41 ;  /* 0x0000002958587221 */ /* 0x000fe20000010000 */
[-C--:B------:R-:W-:Y:S01]  /*35f0*/  FFMA.FTZ R48, R49, R41.reuse, R48 ;  /* 0x0000002931307223 */ /* 0x080fe20000010030 */
[----:B------:R-:W-:-:S04]  /*3600*/  FMUL.FTZ R41, R52, R41 ;  /* 0x0000002934297220 */ /* 0x000fc80000410000 */
[----:B------:R-:W-:Y:S01]  /*3610*/  FFMA.FTZ R42, R49, R41, R42 ;  /* 0x00000029312a7223 */ /* 0x000fe2000001002a */
[----:B------:R-:W-:Y:S01]  /*3620*/  FADD.FTZ R50, R50, R41 ;  /* 0x0000002932327221 */ /* 0x000fe20000010000 */
[----:B0-----:R-:W-:-:S06]  /*3630*/  FADD.FTZ R44, R83, 1 ;  /* 0x3f800000532c7421 */ /* 0x001fcc0000010000 */
[----:B------:R-:W0:Y:S02]  /*3640*/  MUFU.RCP R44, R44 ;  /* 0x0000002c002c7308 */ /* 0x000e240000001000 */
        /* <DEDUP_REMOVED lines=27> */
[----:B------:R-:W-:Y:S01]  /*3800*/  FADD.FTZ R50, R50, R87 ;  /* 0x0000005732327221 */ /* 0x000fe20000010000 */
[----:B0-----:R-:W-:Y:S01]  /*3810*/  FADD.FTZ R47, R83, 1 ;  /* 0x3f800000532f7421 */ /* 0x001fe20000010000 */
[----:B------:R-:W-:-:S04]  /*3820*/  FADD.FTZ R83, R4, -UR11 ;  /* 0x8000000b04537e21 */ /* 0x000fc80008010000 */
[----:B------:R-:W-:Y:S01]  /*3830*/  FMUL.FTZ R83, R83, UR14 ;  /* 0x0000000e53537c20 */ /* 0x000fe20008410000 */
[----:B------:R-:W0:Y:S03]  /*3840*/  MUFU.RCP R47, R47 ;  /* 0x0000002f002f7308 */ /* 0x000e260000001000 */
[----:B------:R-:W-:Y:S01]  /*3850*/  FFMA.FTZ R41, R52, R83, R2 ;  /* 0x0000005334297223 */ /* 0x000fe20000010002 */
[----:B0-----:R-:W-:Y:S01]  /*3860*/  FADD.FTZ R49, -R47, 1 ;  /* 0x3f8000002f317421 */ /* 0x001fe20000010100 */
[----:B------:R-:W-:-:S03]  /*3870*/  FMUL.FTZ R51, R55, R47 ;  /* 0x0000002f37337220 */ /* 0x000fc60000410000 */
[----:B------:R-:W-:Y:S01]  /*3880*/  FFMA.FTZ R44, R44, R49, 1 ;  /* 0x3f8000002c2c7423 */ /* 0x000fe20000010031 */
[----:B------:R-:W-:-:S03]  /*3890*/  FADD.FTZ R49, R5, -UR11 ;  /* 0x8000000b05317e21 */ /* 0x000fc60008010000 */
[----:B------:R-:W-:Y:S01]  /*38a0*/  FMUL.FTZ R51, R51, R44 ;  /* 0x0000002c33337220 */ /* 0x000fe20000410000 */
[----:B------:R-:W-:Y:S01]  /*38b0*/  FMUL.FTZ R44, R41, -1.4426950216293334961 ;  /* 0xbfb8aa3b292c7820 */ /* 0x000fe20000410000 */
[----:B------:R-:W-:Y:S02]  /*38c0*/  FMUL.FTZ R49, R49, UR14 ;  /* 0x0000000e31317c20 */ /* 0x000fe40008410000 */
[----:B------:R-:W-:-:S03]  /*38d0*/  FADD.FTZ R40, R40, R51 ;  /* 0x0000003328287221 */ /* 0x000fc60000010000 */
        /* <DEDUP_REMOVED lines=12> */
[----:B------:R-:W0:Y:S02]  /*39a0*/  MUFU.EX2 R47, R47 ;  /* 0x0000002f002f7308 */ /* 0x000e240000000800 */
[----:B0-----:R-:W-:Y:S01]  /*39b0*/  FADD.FTZ R44, R47, 1 ;  /* 0x3f8000002f2c7421 */ /* 0x001fe20000010000 */
[----:B------:R-:W-:-:S04]  /*39c0*/  FADD.FTZ R47, R8, -UR11 ;  /* 0x8000000b082f7e21 */ /* 0x000fc80008010000 */
[----:B------:R-:W-:Y:S01]  /*39d0*/  FMUL.FTZ R47, R47, UR14 ;  /* 0x0000000e2f2f7c20 */ /* 0x000fe20008410000 */
[----:B------:R-:W0:Y:S02]  /*39e0*/  MUFU.RCP R44, R44 ;  /* 0x0000002c002c7308 */ /* 0x000e240000001000 */
[----:B0-----:R-:W-:-:S04]  /*39f0*/  FADD.FTZ R45, -R44, 1 ;  /* 0x3f8000002c2d7421 */ /* 0x001fc80000010100 */
[----:B------:R-:W-:Y:S01]  /*3a00*/  FFMA.FTZ R42, R42, R45, 1 ;  /* 0x3f8000002a2a7423 */ /* 0x000fe2000001002d */
[----:B------:R-:W-:Y:S01]  /*3a10*/  FMUL.FTZ R45, R7, R44 ;  /* 0x0000002c072d7220 */ /* 0x000fe20000410000 */
[----:B------:R-:W-:-:S03]  /*3a20*/  FFMA.FTZ R44, R52, R47, R2 ;  /* 0x0000002f342c7223 */ /* 0x000fc60000010002 */
[----:B------:R-:W-:Y:S01]  /*3a30*/  FMUL.FTZ R45, R45, R42 ;  /* 0x0000002a2d2d7220 */ /* 0x000fe20000410000 */
[----:B------:R-:W-:Y:S01]  /*3a40*/  FMUL.FTZ R88, R44, -1.4426950216293334961 ;  /* 0xbfb8aa3b2c587820 */ /* 0x000fe20000410000 */
[-C--:B------:R-:W-:Y:S01]  /*3a50*/  FFMA.FTZ R42, R82, R51.reuse, R89 ;  /* 0x00000033522a7223 */ /* 0x080fe20000010059 */
[----:B------:R-:W-:Y:S01]  /*3a60*/  FMUL.FTZ R51, R53, R51 ;  /* 0x0000003335337220 */ /* 0x000fe20000410000 */
[----:B------:R-:W-:-:S03]  /*3a70*/  FADD.FTZ R40, R40, R45 ;  /* 0x0000002d28287221 */ /* 0x000fc60000010000 */
[----:B------:R-:W0:Y:S01]  /*3a80*/  MUFU.EX2 R88, R88 ;  /* 0x0000005800587308 */ /* 0x000e220000000800 */
[----:B------:R-:W-:Y:S01]  /*3a90*/  FFMA.FTZ R82, R82, R51, R46 ;  /* 0x0000003352527223 */ /* 0x000fe2000001002e */
[----:B------:R-:W-:Y:S01]  /*3aa0*/  FADD.FTZ R46, R9, -UR11 ;  /* 0x8000000b092e7e21 */ /* 0x000fe20008010000 */
[----:B------:R-:W-:Y:S02]  /*3ab0*/  FADD.FTZ R50, R51, R50 ;  /* 0x0000003233327221 */ /* 0x000fe40000010000 */
[----:B------:R-:W-:Y:S01]  /*3ac0*/  FFMA.FTZ R82, R83, R41, R82 ;  /* 0x0000002953527223 */ /* 0x000fe20000010052 */
[----:B------:R-:W-:Y:S01]  /*3ad0*/  FMUL.FTZ R46, R46, UR14 ;  /* 0x0000000e2e2e7c20 */ /* 0x000fe20008410000 */
[----:B------:R-:W-:-:S03]  /*3ae0*/  FADD.FTZ R50, R50, R41 ;  /* 0x0000002932327221 */ /* 0x000fc60000010000 */
[----:B------:R-:W-:Y:S01]  /*3af0*/  FFMA.FTZ R51, R53, R46, R3 ;  /* 0x0000002e35337223 */ /* 0x000fe20000010003 */
[----:B0-----:R-:W-:-:S06]  /*3b00*/  FADD.FTZ R87, R88, 1 ;  /* 0x3f80000058577421 */ /* 0x001fcc0000010000 */
[----:B------:R-:W0:Y:S02]  /*3b10*/  MUFU.RCP R87, R87 ;  /* 0x0000005700577308 */ /* 0x000e240000001000 */
[----:B0-----:R-:W-:-:S04]  /*3b20*/  FADD.FTZ R89, -R87, 1 ;  /* 0x3f80000057597421 */ /* 0x001fc80000010100 */
[----:B------:R-:W-:Y:S01]  /*3b30*/  FFMA.FTZ R89, R44, R89, 1 ;  /* 0x3f8000002c597423 */ /* 0x000fe20000010059 */
[----:B------:R-:W-:Y:S01]  /*3b40*/  FMUL.FTZ R44, R10, R87 ;  /* 0x000000570a2c7220 */ /* 0x000fe20000410000 */
[----:B------:R-:W-:-:S03]  /*3b50*/  FMUL.FTZ R87, R51, -1.4426950216293334961 ;  /* 0xbfb8aa3b33577820 */ /* 0x000fc60000410000 */
[----:B------:R-:W-:Y:S01]  /*3b60*/  FMUL.FTZ R44, R44, R89 ;  /* 0x000000592c2c7220 */ /* 0x000fe20000410000 */
[-C--:B------:R-:W-:Y:S01]  /*3b70*/  FFMA.FTZ R89, R49, R45.reuse, R42 ;  /* 0x0000002d31597223 */ /* 0x080fe2000001002a */
[----:B------:R-:W-:Y:S01]  /*3b80*/  FMUL.FTZ R45, R53, R45 ;  /* 0x0000002d352d7220 */ /* 0x000fe20000410000 */
[----:B------:R-:W0:Y:S01]  /*3b90*/  MUFU.EX2 R87, R87 ;  /* 0x0000005700577308 */ /* 0x000e220000000800 */
[----:B------:R-:W-:Y:S01]  /*3ba0*/  FADD.FTZ R43, R43, R44 ;  /* 0x0000002c2b2b7221 */ /* 0x000fe20000010000 */
[-C--:B------:R-:W-:Y:S01]  /*3bb0*/  FFMA.FTZ R48, R47, R44.reuse, R48 ;  /* 0x0000002c2f307223 */ /* 0x080fe20000010030 */
[----:B------:R-:W-:Y:S01]  /*3bc0*/  FFMA.FTZ R82, R49, R45, R82 ;  /* 0x0000002d31527223 */ /* 0x000fe20000010052 */
[----:B------:R-:W-:Y:S01]  /*3bd0*/  FADD.FTZ R50, R45, R50 ;  /* 0x000000322d327221 */ /* 0x000fe20000010000 */
        /* <DEDUP_REMOVED lines=10> */
[-C--:B------:R-:W-:Y:S01]  /*3c80*/  FMUL.FTZ R82, R53, R83.reuse ;  /* 0x0000005335527220 */ /* 0x080fe20000410000 */
[----:B------:R-:W-:Y:S01]  /*3c90*/  FMUL.FTZ R51, R51, UR14 ;  /* 0x0000000e33337c20 */ /* 0x000fe20008410000 */
[----:B------:R-:W-:Y:S01]  /*3ca0*/  FFMA.FTZ R89, R46, R83, R89 ;  /* 0x000000532e597223 */ /* 0x000fe20000010059 */
[----:B------:R-:W-:Y:S01]  /*3cb0*/  FADD.FTZ R40, R40, R83 ;  /* 0x0000005328287221 */ /* 0x000fe20000010000 */
[----:B------:R-:W-:Y:S01]  /*3cc0*/  FFMA.FTZ R46, R46, R82, R47 ;  /* 0x000000522e2e7223 */ /* 0x000fe2000001002f */
[----:B------:R-:W-:Y:S01]  /*3cd0*/  FFMA.FTZ R41, R52, R51, R2 ;  /* 0x0000003334297223 */ /* 0x000fe20000010002 */
[----:B------:R-:W-:-:S03]  /*3ce0*/  FADD.FTZ R50, R82, R50 ;  /* 0x0000003252327221 */ /* 0x000fc60000010000 */
        /* <DEDUP_REMOVED lines=37> */
[----:B------:R-:W-:Y:S01]  /*3f40*/  FADD.FTZ R87, R40, R44 ;  /* 0x0000002c28577221 */ /* 0x000fe20000010000 */
[----:B------:R-:W-:Y:S02]  /*3f50*/  FMUL.FTZ R44, R53, R44 ;  /* 0x0000002c352c7220 */ /* 0x000fe40000410000 */
[----:B------:R-:W-:Y:S01]  /*3f60*/  FMUL.FTZ R47, R47, R49 ;  /* 0x000000312f2f7220 */ /* 0x000fe20000410000 */
[----:B------:R-:W-:Y:S01]  /*3f70*/  FFMA.FTZ R49, R53, R88, R3 ;  /* 0x0000005835317223 */ /* 0x000fe20000010003 */
[----:B------:R-:W-:Y:S01]  /*3f80*/  FFMA.FTZ R42, R42, R44, R51 ;  /* 0x0000002c2a2a7223 */ /* 0x000fe20000010033 */
[----:B------:R-:W-:Y:S01]  /*3f90*/  FADD.FTZ R50, R44, R50 ;  /* 0x000000322c327221 */ /* 0x000fe20000010000 */
[----:B------:R-:W-:Y:S01]  /*3fa0*/  FADD.FTZ R43, R43, R47 ;  /* 0x0000002f2b2b7221 */ /* 0x000fe20000010000 */
[----:B------:R-:W-:Y:S01]  /*3fb0*/  FMUL.FTZ R83, R49, -1.4426950216293334961 ;  /* 0xbfb8aa3b31537820 */ /* 0x000fe20000410000 */
[-C--:B------:R-:W-:Y:S01]  /*3fc0*/  FFMA.FTZ R48, R45, R47.reuse, R48 ;  /* 0x0000002f2d307223 */ /* 0x080fe20000010030 */
[----:B------:R-:W-:-:S04]  /*3fd0*/  FMUL.FTZ R47, R52, R47 ;  /* 0x0000002f342f7220 */ /* 0x000fc80000410000 */
[----:B------:R-:W0:Y:S01]  /*3fe0*/  MUFU.EX2 R83, R83 ;  /* 0x0000005300537308 */ /* 0x000e220000000800 */
        /* <DEDUP_REMOVED lines=29> */
[----:B------:R-:W-:-:S05]  /*41c0*/  FFMA.FTZ R48, R49, R40, R48 ;  /* 0x0000002831307223 */ /* 0x000fca0000010030 */
        /* <DEDUP_REMOVED lines=20> */
[----:B------:R-:W-:Y:S02]  /*4310*/  FFMA.FTZ R82, R82, R42, R49 ;  /* 0x0000002a52527223 */ /* 0x000fe40000010031 */
[----:B------:R-:W-:Y:S01]  /*4320*/  FADD.FTZ R50, R42, R50 ;  /* 0x000000322a327221 */ /* 0x000fe20000010000 */
        /* <DEDUP_REMOVED lines=49> */
[----:B------:R-:W0:Y:S03]  /*4640*/  MUFU.RCP R88, R88 ;  /* 0x0000005800587308 */ /* 0x000e260000001000 */
[----:B------:R-:W-:-:S04]  /*4650*/  FFMA.FTZ R45, R52, R51, R2 ;  /* 0x00000033342d7223 */ /* 0x000fc80000010002 */
[----:B------:R-:W-:-:S06]  /*4660*/  FMUL.FTZ R82, R45, -1.4426950216293334961 ;  /* 0xbfb8aa3b2d527820 */ /* 0x000fcc0000410000 */
[----:B------:R-:W1:Y:S01]  /*4670*/  MUFU.EX2 R82, R82 ;  /* 0x0000005200527308 */ /* 0x000e620000000800 */
[----:B0-----:R-:W-:-:S04]  /*4680*/  FADD.FTZ R83, -R88, 1 ;  /* 0x3f80000058537421 */ /* 0x001fc80000010100 */
[----:B------:R-:W-:Y:S01]  /*4690*/  FFMA.FTZ R83, R42, R83, 1 ;  /* 0x3f8000002a537423 */ /* 0x000fe20000010053 */
[----:B------:R-:W-:-:S04]  /*46a0*/  FMUL.FTZ R42, R31, R88 ;  /* 0x000000581f2a7220 */ /* 0x000fc80000410000 */
[----:B------:R-:W-:Y:S01]  /*46b0*/  FMUL.FTZ R42, R42, R83 ;  /* 0x000000532a2a7220 */ /* 0x000fe20000410000 */
[----:B-1----:R-:W-:Y:S01]  /*46c0*/  FADD.FTZ R83, R82, 1 ;  /* 0x3f80000052537421 */ /* 0x002fe20000010000 */
[----:B------:R-:W-:Y:S02]  /*46d0*/  FADD.FTZ R82, R33, -UR11 ;  /* 0x8000000b21527e21 */ /* 0x000fe40008010000 */
[----:B------:R-:W-:Y:S01]  /*46e0*/  FADD.FTZ R87, R87, R42 ;  /* 0x0000002a57577221 */ /* 0x000fe20000010000 */
[-C--:B------:R-:W-:Y:S01]  /*46f0*/  FFMA.FTZ R89, R46, R42.reuse, R89 ;  /* 0x0000002a2e597223 */ /* 0x080fe20000010059 */
[C---:B------:R-:W-:Y:S01]  /*4700*/  FMUL.FTZ R42, R53.reuse, R42 ;  /* 0x0000002a352a7220 */ /* 0x040fe20000410000 */
[----:B------:R-:W-:Y:S01]  /*4710*/  FMUL.FTZ R82, R82, UR14 ;  /* 0x0000000e52527c20 */ /* 0x000fe20008410000 */
[----:B------:R-:W0:Y:S02]  /*4720*/  MUFU.RCP R83, R83 ;  /* 0x0000005300537308 */ /* 0x000e240000001000 */
[----:B------:R-:W-:Y:S01]  /*4730*/  FFMA.FTZ R46, R46, R42, R47 ;  /* 0x0000002a2e2e7223 */ /* 0x000fe2000001002f */
[----:B------:R-:W-:Y:S01]  /*4740*/  FFMA.FTZ R40, R53, R82, R3 ;  /* 0x0000005235287223 */ /* 0x000fe20000010003 */
[----:B------:R-:W-:Y:S01]  /*4750*/  FADD.FTZ R50, R42, R50 ;  /* 0x000000322a327221 */ /* 0x000fe20000010000 */
[----:B0-----:R-:W-:Y:S01]  /*4760*/  FADD.FTZ R88, -R83, 1 ;  /* 0x3f80000053587421 */ /* 0x001fe20000010100 */
[----:B------:R-:W-:-:S03]  /*4770*/  FMUL.FTZ R41, R34, R83 ;  /* 0x0000005322297220 */ /* 0x000fc60000410000 */
[----:B------:R-:W-:Y:S01]  /*4780*/  FFMA.FTZ R88, R45, R88, 1 ;  /* 0x3f8000002d587423 */ /* 0x000fe20000010058 */
[----:B------:R-:W-:-:S03]  /*4790*/  FMUL.FTZ R45, R40, -1.4426950216293334961 ;  /* 0xbfb8aa3b282d7820 */ /* 0x000fc60000410000 */
[----:B------:R-:W-:-:S03]  /*47a0*/  FMUL.FTZ R41, R41, R88 ;  /* 0x0000005829297220 */ /* 0x000fc60000410000 */
[----:B------:R-:W0:Y:S01]  /*47b0*/  MUFU.EX2 R45, R45 ;  /* 0x0000002d002d7308 */ /* 0x000e220000000800 */
[----:B------:R-:W-:Y:S01]  /*47c0*/  FADD.FTZ R42, R43, R41 ;  /* 0x000000292b2a7221 */ /* 0x000fe20000010000 */
[-C--:B------:R-:W-:Y:S01]  /*47d0*/  FMUL.FTZ R43, R52, R41.reuse ;  /* 0x00000029342b7220 */ /* 0x080fe20000410000 */
[----:B------:R-:W-:-:S03]  /*47e0*/  FFMA.FTZ R48, R51, R41, R48 ;  /* 0x0000002933307223 */ /* 0x000fc60000010030 */
[----:B------:R-:W-:Y:S01]  /*47f0*/  FFMA.FTZ R51, R51, R43, R46 ;  /* 0x0000002b33337223 */ /* 0x000fe2000001002e */
[----:B------:R-:W-:Y:S01]  /*4800*/  FADD.FTZ R43, R50, R43 ;  /* 0x0000002b322b7221 */ /* 0x000fe20000010000 */
        /* <DEDUP_REMOVED lines=8> */
[----:B------:R-:W-:-:S03]  /*4890*/  FADD.FTZ R88, R37, -UR11 ;  /* 0x8000000b25587e21 */ /* 0x000fc60008010000 */
[----:B------:R-:W-:Y:S01]  /*48a0*/  FMUL.FTZ R40, R40, R83 ;  /* 0x0000005328287220 */ /* 0x000fe20000410000 */
[----:B------:R-:W-:Y:S01]  /*48b0*/  FMUL.FTZ R83, R44, -1.4426950216293334961 ;  /* 0xbfb8aa3b2c537820 */ /* 0x000fe20000410000 */
[----:B------:R-:W-:Y:S02]  /*48c0*/  FMUL.FTZ R88, R88, UR14 ;  /* 0x0000000e58587c20 */ /* 0x000fe40008410000 */
[----:B------:R-:W-:Y:S01]  /*48d0*/  FADD.FTZ R50, R87, R40 ;  /* 0x0000002857327221 */ /* 0x000fe20000010000 */
[----:B------:R-:W-:Y:S02]  /*48e0*/  FFMA.FTZ R89, R82, R40, R89 ;  /* 0x0000002852597223 */ /* 0x000fe40000010059 */
        /* <DEDUP_REMOVED lines=8> */
[----:B------:R-:W-:-:S06]  /*4970*/  FMUL.FTZ R83, R49, -1.4426950216293334961 ;  /* 0xbfb8aa3b31537820 */ /* 0x000fcc0000410000 */
[----:B------:R-:W0:Y:S02]  /*4980*/  MUFU.EX2 R83, R83 ;  /* 0x0000005300537308 */ /* 0x000e240000000800 */
[----:B0-----:R-:W-:-:S06]  /*4990*/  FADD.FTZ R44, R83, 1 ;  /* 0x3f800000532c7421 */ /* 0x001fcc0000010000 */
[----:B------:R-:W0:Y:S02]  /*49a0*/  MUFU.RCP R44, R44 ;  /* 0x0000002c002c7308 */ /* 0x000e240000001000 */
[----:B0-----:R-:W-:Y:S01]  /*49b0*/  FADD.FTZ R46, -R44, 1 ;  /* 0x3f8000002c2e7421 */ /* 0x001fe20000010100 */
[----:B------:R-:W-:Y:S01]  /*49c0*/  FMUL.FTZ R41, R39, R44 ;  /* 0x0000002c27297220 */ /* 0x000fe20000410000 */
[----:B------:R-:W-:Y:S01]  /*49d0*/  FMUL.FTZ R44, R53, R40 ;  /* 0x00000028352c7220 */ /* 0x000fe20000410000 */
[-C--:B------:R-:W-:Y:S01]  /*49e0*/  FMUL.FTZ R40, R52, R47.reuse ;  /* 0x0000002f34287220 */ /* 0x080fe20000410000 */
[----:B------:R-:W-:Y:S02]  /*49f0*/  FFMA.FTZ R46, R49, R46, 1 ;  /* 0x3f800000312e7423 */ /* 0x000fe4000001002e */
[----:B------:R-:W-:Y:S01]  /*4a00*/  FFMA.FTZ R82, R82, R44, R51 ;  /* 0x0000002c52527223 */ /* 0x000fe20000010033 */
[----:B------:R-:W-:Y:S01]  /*4a10*/  FADD.FTZ R43, R44, R43 ;  /* 0x0000002b2c2b7221 */ /* 0x000fe20000010000 */
[----:B------:R-:W-:Y:S01]  /*4a20*/  FMUL.FTZ R41, R41, R46 ;  /* 0x0000002e29297220 */ /* 0x000fe20000410000 */
[C---:B------:R-:W-:Y:S01]  /*4a30*/  FFMA.FTZ R44, R45.reuse, R47, R48 ;  /* 0x0000002f2d2c7223 */ /* 0x040fe20000010030 */
[----:B------:R-:W-:Y:S01]  /*4a40*/  FFMA.FTZ R51, R45, R40, R82 ;  /* 0x000000282d337223 */ /* 0x000fe20000010052 */
[----:B------:R-:W-:Y:S01]  /*4a50*/  FADD.FTZ R40, R43, R40 ;  /* 0x000000282b287221 */ /* 0x000fe20000010000 */
[-C--:B------:R-:W-:Y:S01]  /*4a60*/  FMUL.FTZ R49, R53, R41.reuse ;  /* 0x0000002935317220 */ /* 0x080fe20000410000 */
[----:B------:R-:W-:Y:S01]  /*4a70*/  FADD.FTZ R46, R42, R47 ;  /* 0x0000002f2a2e7221 */ /* 0x000fe20000010000 */
[----:B------:R-:W-:Y:S01]  /*4a80*/  FFMA.FTZ R45, R88, R41, R89 ;  /* 0x00000029582d7223 */ /* 0x000fe20000010059 */
[----:B------:R-:W-:Y:S01]  /*4a90*/  FADD.FTZ R47, R50, R41 ;  /* 0x00000029322f7221 */ /* 0x000fe20000010000 */
[----:B------:R-:W-:Y:S01]  /*4aa0*/  FFMA.FTZ R43, R88, R49, R51 ;  /* 0x00000031582b7223 */ /* 0x000fe20000010033 */
[----:B------:R-:W-:-:S07]  /*4ab0*/  FADD.FTZ R40, R49, R40 ;  /* 0x0000002831287221 */ /* 0x000fce0000010000 */
.L_x_1268:
[----:B------:R-:W0:Y:S01]  /*4ac0*/  S2R R48, SR_LANEID ;  /* 0x0000000000307919 */ /* 0x000e220000000000 */
[----:B------:R-:W1:Y:S01]  /*4ad0*/  S2UR UR9, SR_CgaCtaId ;  /* 0x00000000000979c3 */ /* 0x000e620000008800 */
[----:B------:R-:W-:Y:S01]  /*4ae0*/  UMOV UR7, 0x400 ;  /* 0x0000040000077882 */ /* 0x000fe20000000000 */
[----:B------:R-:W-:Y:S01]  /*4af0*/  BSSY.RECONVERGENT B0, `(.L_x_1269) ;  /* 0x000002b000007945 */ /* 0x000fe20003800200 */
[----:B------:R-:W2:Y:S01]  /*4b00*/  SHFL.DOWN PT, R42, R43, 0x1, 0x1f ;  /* 0x08201f002b2a7f89 */ /* 0x000ea200000e0000 */
[----:B------:R-:W-:-:S03]  /*4b10*/  UIADD3 UR6, UPT, UPT, UR7, 0xd0, URZ ;  /* 0x000000d007067890 */ /* 0x000fc6000fffe0ff */
[----:B------:R-:W3:Y:S01]  /*4b20*/  SHFL.DOWN PT, R41, R40, 0x1, 0x1f ;  /* 0x08201f0028297f89 */ /* 0x000ee200000e0000 */
[----:B------:R-:W4:Y:S01]  /*4b30*/  S2R R87, SR_TID.X ;  /* 0x0000000000577919 */ /* 0x000f220000002100 */
[----:B-1----:R-:W-:Y:S01]  /*4b40*/  ULEA UR6, UR9, UR6, 0x18 ;  /* 0x0000000609067291 */ /* 0x002fe2000f8ec0ff */
[C---:B0-----:R-:W-:Y:S02]  /*4b50*/  ISETP.GT.AND P0, PT, R48.reuse, 0x1e, PT ;  /* 0x0000001e3000780c */ /* 0x041fe40003f04270 */
[C---:B------:R-:W-:Y:S02]  /*4b60*/  ISETP.GT.AND P2, PT, R48.reuse, 0xf, PT ;  /* 0x0000000f3000780c */ /* 0x040fe40003f44270 */
[----:B------:R-:W-:Y:S02]  /*4b70*/  ISETP.GT.AND P1, PT, R48, 0x17, PT ;  /* 0x000000173000780c */ /* 0x000fe40003f24270 */
[----:B----4-:R-:W-:-:S07]  /*4b80*/  LEA R88, R87, UR6, 0x4 ;  /* 0x0000000657587c11 */ /* 0x010fce000f8e20ff */
[----:B--2---:R-:W-:Y:S01]  /*4b90*/  @!P0 FADD.FTZ R43, R42, R43 ;  /* 0x0000002b2a2b8221 */ /* 0x004fe20000010000 */
[----:B---3--:R-:W-:Y:S01]  /*4ba0*/  @!P0 FADD.FTZ R40, R41, R40 ;  /* 0x0000002829288221 */ /* 0x008fe20000010000 */
        /* <DEDUP_REMOVED lines=22> */
[----:B------:R-:W3:Y:S01]  /*4d10*/  S2R R40, SR_LANEID ;  /* 0x0000000000287919 */ /* 0x000ee20000000000 */
[----:B01----:R-:W-:Y:S01]  /*4d20*/  FADD.FTZ R82, R42, R43 ;  /* 0x0000002b2a527221 */ /* 0x003fe20000010000 */
[----:B--2---:R-:W-:Y:S01]  /*4d30*/  FADD.FTZ R83, R41, R48 ;  /* 0x0000003029537221 */ /* 0x004fe20000010000 */
[----:B---3--:R-:W-:-:S13]  /*4d40*/  ISETP.NE.AND P1, PT, R40, RZ, PT ;  /* 0x000000ff2800720c */ /* 0x008fda0003f25270 */
[----:B------:R-:W-:Y:S01]  /*4d50*/  VOTEU.ALL UP0, P1 ;  /* 0x0000000000ff7886 */ /* 0x000fe20000800000 */
[----:B------:R-:W-:-:S04]  /*4d60*/  @!P1 SHF.R.U32.HI R40, RZ, 0x2, R87 ;  /* 0x00000002ff289819 */ /* 0x000fc80000011657 */
[----:B------:R-:W-:Y:S01]  /*4d70*/  @!UP0 ULEA UR6, UR9, UR7, 0x18 ;  /* 0x0000000709068291 */ /* 0x000fe2000f8ec0ff */
[----:B------:R-:W-:-:S08]  /*4d80*/  @!P1 LOP3.LUT R40, R40, 0xf8, RZ, 0xc0, !PT ;  /* 0x000000f828289812 */ /* 0x000fd000078ec0ff */
[----:B------:R3:W-:Y:S03]  /*4d90*/  @!P1 STS.64 [R40+UR6+0x18], R82 ;  /* 0x0000185228009988 */ /* 0x0007e60008000a06 */
.L_x_1270:
[----:B------:R-:W-:Y:S05]  /*4da0*/  BSYNC.RECONVERGENT B0 ;  /* 0x0000000000007941 */ /* 0x000fea0003800200 */
.L_x_1269:
[----:B------:R-:W-:Y:S06]  /*4db0*/  BAR.SYNC.DEFER_BLOCKING 0x0 ;  /* 0x0000000000007b1d */ /* 0x000fec0000010000 */
[----:B------:R-:W-:Y:S04]  /*4dc0*/  BSSY.RECONVERGENT B0, `(.L_x_1271) ;  /* 0x0000033000007945 */ /* 0x000fe80003800200 */
[----:B------:R-:W-:Y:S05]  /*4dd0*/  @P0 BRA `(.L_x_1272) ;  /* 0x0000000000c40947 */ /* 0x000fea0003800000 */
[----:B------:R-:W-:-:S09]  /*4de0*/  ULEA UR6, UR9, UR7, 0x18 ;  /* 0x0000000709067291 */ /* 0x000fd2000f8ec0ff */
[----:B-1-3--:R-:W1:Y:S04]  /*4df0*/  LDS.128 R40, [UR6+0x20] ;  /* 0x00002006ff287984 */ /* 0x00ae680008000c00 */
[----:B--2---:R-:W2:Y:S01]  /*4e00*/  LDS.128 R48, [UR6+0x30] ;  /* 0x00003006ff307984 */ /* 0x004ea20008000c00 */
        /* <DEDUP_REMOVED lines=46> */
.L_x_1272:
[----:B------:R-:W-:Y:S05]  /*50f0*/  BSYNC.RECONVERGENT B0 ;  /* 0x0000000000007941 */ /* 0x000fea0003800200 */
.L_x_1271:
[----:B------:R-:W-:Y:S06]  /*5100*/  BAR.SYNC.DEFER_BLOCKING 0x0 ;  /* 0x0000000000007b1d */ /* 0x000fec0000010000 */
[----:B------:R-:W-:Y:S04]  /*5110*/  BSSY.RECONVERGENT B0, `(.L_x_1273) ;  /* 0x0000025000007945 */ /* 0x000fe80003800200 */
[----:B------:R-:W-:Y:S05]  /*5120*/  @P3 BRA `(.L_x_1274) ;  /* 0x00000000008c3947 */ /* 0x000fea0003800000 */
[----:B-1-3--:R-:W1:Y:S04]  /*5130*/  LDS.128 R40, [R88+0x500] ;  /* 0x0005000058287984 */ /* 0x00ae680000000c00 */
[----:B--2---:R-:W2:Y:S01]  /*5140*/  LDS.128 R48, [R88+0xa00] ;  /* 0x000a000058307984 */ /* 0x004ea20000000c00 */
[----:B-1----:R-:W-:Y:S01]  /*5150*/  FADD.FTZ R89, R44, R40 ;  /* 0x000000282c597221 */ /* 0x002fe20000010000 */
[----:B------:R-:W-:Y:S01]  /*5160*/  FADD.FTZ R44, R45, R41 ;  /* 0x000000292d2c7221 */ /* 0x000fe20000010000 */
[----:B------:R-:W-:Y:S01]  /*5170*/  FADD.FTZ R45, R46, R42 ;  /* 0x0000002a2e2d7221 */ /* 0x000fe20000010000 */
[----:B------:R-:W-:Y:S01]  /*5180*/  FADD.FTZ R46, R47, R43 ;  /* 0x0000002b2f2e7221 */ /* 0x000fe20000010000 */
[----:B--2---:R-:W-:Y:S01]  /*5190*/  FADD.FTZ R89, R89, R48 ;  /* 0x0000003059597221 */ /* 0x004fe20000010000 */
[----:B------:R-:W1:Y:S01]  /*51a0*/  LDS.128 R40, [R88+0xf00] ;  /* 0x000f000058287984 */ /* 0x000e620000000c00 */
[----:B------:R-:W-:Y:S01]  /*51b0*/  FADD.FTZ R48, R44, R49 ;  /* 0x000000312c307221 */ /* 0x000fe20000010000 */
[----:B------:R-:W-:Y:S01]  /*51c0*/  FADD.FTZ R49, R45, R50 ;  /* 0x000000322d317221 */ /* 0x000fe20000010000 */
[----:B------:R-:W-:-:S02]  /*51d0*/  FADD.FTZ R50, R46, R51 ;  /* 0x000000332e327221 */ /* 0x000fc40000010000 */
[----:B------:R-:W2:Y:S01]  /*51e0*/  LDS.128 R44, [R88+0x1400] ;  /* 0x00140000582c7984 */ /* 0x000ea20000000c00 */
        /* <DEDUP_REMOVED lines=8> */
[----:B------:R-:W-:-:S02]  /*5270*/  FADD.FTZ R50, R50, R47 ;  /* 0x0000002f32327221 */ /* 0x000fc40000010000 */
[----:B------:R-:W-:Y:S01]  /*5280*/  LDS.128 R44, [R88+0x2300] ;  /* 0x00230000582c7984 */ /* 0x000fe20000000c00 */
[----:B-1----:R-:W-:Y:S01]  /*5290*/  FADD.FTZ R49, R89, R40 ;  /* 0x0000002859317221 */ /* 0x002fe20000010000 */
[----:B------:R-:W-:Y:S01]  /*52a0*/  FADD.FTZ R48, R48, R41 ;  /* 0x0000002930307221 */ /* 0x000fe20000010000 */
[----:B------:R-:W-:Y:S01]  /*52b0*/  FADD.FTZ R51, R51, R42 ;  /* 0x0000002a33337221 */ /* 0x000fe20000010000 */
[----:B------:R-:W-:Y:S02]  /*52c0*/  FADD.FTZ R50, R50, R43 ;  /* 0x0000002b32327221 */ /* 0x000fe40000010000 */
[----:B------:R-:W1:Y:S02]  /*52d0*/  LDS.128 R40, [R88+0x1e00] ;  /* 0x001e000058287984 */ /* 0x000e640000000c00 */
        /* <DEDUP_REMOVED lines=8> */
.L_x_1274:
[----:B------:R-:W-:Y:S05]  /*5360*/  BSYNC.RECONVERGENT B0 ;  /* 0x0000000000007941 */ /* 0x000fea0003800200 */
.L_x_1273:
[----:B------:R-:W-:Y:S04]  /*5370*/  BSSY.RECONVERGENT B0, `(.L_x_1275) ;  /* 0x000001d000007945 */ /* 0x000fe80003800200 */
[----:B------:R-:W-:Y:S05]  /*5380*/  @P3 BRA `(.L_x_1276) ;  /* 0x00000000006c3947 */ /* 0x000fea0003800000 */
[----:B--2---:R-:W2:Y:S01]  /*5390*/  LDC.64 R48, c[0x0][0x3d8] ;  /* 0x0000f600ff307b82 */ /* 0x004ea20000000a00 */
[----:B-1----:R-:W-:-:S07]  /*53a0*/  IMAD R43, R0, 0x50, R87 ;  /* 0x00000050002b7824 */ /* 0x002fce00078e0257 */
[----:B---3--:R-:W1:Y:S01]  /*53b0*/  LDC.64 R40, c[0x0][0x3f8] ;  /* 0x0000fe00ff287b82 */ /* 0x008e620000000a00 */
[----:B--2---:R-:W-:-:S05]  /*53c0*/  IMAD.WIDE R48, R43, 0x4, R48 ;  /* 0x000000042b307825 */ /* 0x004fca00078e0230 */
[----:B------:R4:W-:Y:S01]  /*53d0*/  REDG.E.ADD.F32.FTZ.RN.STRONG.GPU desc[UR12][R48.64], R44 ;  /* 0x0000002c300079a6 */ /* 0x0009e2000c12f30c */
[----:B-1----:R-:W-:Y:S01]  /*53e0*/  IMAD.WIDE.U32 R42, R40, 0x3, RZ ;  /* 0x00000003282a7825 */ /* 0x002fe200078e00ff */
[C---:B------:R-:W-:Y:S02]  /*53f0*/  LEA R89, R41.reuse, R41, 0x1 ;  /* 0x0000002929597211 */ /* 0x040fe400078e08ff */
[----:B------:R-:W-:Y:S02]  /*5400*/  LEA.HI R50, P1, R41, R40, RZ, 0x1 ;  /* 0x0000002829327211 */ /* 0x000fe400078308ff */
[----:B------:R-:W-:Y:S02]  /*5410*/  IADD3 R89, PT, PT, R43, R89, RZ ;  /* 0x000000592b597210 */ /* 0x000fe40007ffe0ff */
[----:B------:R-:W-:Y:S02]  /*5420*/  IADD3.X R51, PT, PT, RZ, R41, RZ, P1, !PT ;  /* 0x00000029ff337210 */ /* 0x000fe40000ffe4ff */
[----:B------:R-:W-:-:S02]  /*5430*/  LEA.HI R0, P3, R89, R42, RZ, 0x1 ;  /* 0x0000002a59007211 */ /* 0x000fc400078708ff */
[----:B------:R-:W-:Y:S02]  /*5440*/  LEA R42, P2, R40, R48, 0x2 ;  /* 0x00000030282a7211 */ /* 0x000fe400078410ff */
[C---:B------:R-:W-:Y:S02]  /*5450*/  SHF.L.U64.HI R51, R50.reuse, 0x1, R51 ;  /* 0x0000000132337819 */ /* 0x040fe40000010233 */
[----:B------:R-:W-:Y:S02]  /*5460*/  SHF.L.U32 R50, R50, 0x1, RZ ;  /* 0x0000000132327819 */ /* 0x000fe400000006ff */
[----:B------:R-:W-:Y:S02]  /*5470*/  LEA.HI.X R43, R40, R49, R41, 0x2, P2 ;  /* 0x00000031282b7211 */ /* 0x000fe400010f1429 */
[----:B------:R-:W-:Y:S02]  /*5480*/  IADD3.X R41, PT, PT, RZ, R89, RZ, P3, !PT ;  /* 0x00000059ff297210 */ /* 0x000fe40001ffe4ff */
[----:B------:R-:W-:-:S02]  /*5490*/  LOP3.LUT R50, R50, 0xfffffffc, RZ, 0xc0, !PT ;  /* 0xfffffffc32327812 */ /* 0x000fc400078ec0ff */
[----:B------:R-:W-:Y:S02]  /*54a0*/  SHF.L.U32 R89, R0, 0x1, RZ ;  /* 0x0000000100597819 */ /* 0x000fe400000006ff */
[----:B------:R-:W-:Y:S02]  /*54b0*/  IADD3 R50, P1, PT, R48, R50, RZ ;  /* 0x0000003230327210 */ /* 0x000fe40007f3e0ff */
[----:B------:R-:W-:Y:S02]  /*54c0*/  LOP3.LUT R89, R89, 0xfffffffc, RZ, 0xc0, !PT ;  /* 0xfffffffc59597812 */ /* 0x000fe400078ec0ff */
[C---:B------:R-:W-:Y:S02]  /*54d0*/  IADD3.X R51, PT, PT, R49.reuse, R51, RZ, P1, !PT ;  /* 0x0000003331337210 */ /* 0x040fe40000ffe4ff */
[----:B------:R-:W-:Y:S02]  /*54e0*/  SHF.L.U64.HI R41, R0, 0x1, R41 ;  /* 0x0000000100297819 */ /* 0x000fe40000010229 */
[----:B------:R-:W-:Y:S01]  /*54f0*/  IADD3 R40, P1, PT, R48, R89, RZ ;  /* 0x0000005930287210 */ /* 0x000fe20007f3e0ff */
[----:B------:R4:W-:Y:S03]  /*5500*/  REDG.E.ADD.F32.FTZ.RN.STRONG.GPU desc[UR12][R50.64], R45 ;  /* 0x0000002d320079a6 */ /* 0x0009e6000c12f30c */
[----:B------:R-:W-:Y:S01]  /*5510*/  IADD3.X R41, PT, PT, R49, R41, RZ, P1, !PT ;  /* 0x0000002931297210 */ /* 0x000fe20000ffe4ff */
[----:B------:R4:W-:Y:S04]  /*5520*/  REDG.E.ADD.F32.FTZ.RN.STRONG.GPU desc[UR12][R42.64], R46 ;  /* 0x0000002e2a0079a6 */ /* 0x0009e8000c12f30c */
[----:B------:R4:W-:Y:S04]  /*5530*/  REDG.E.ADD.F32.FTZ.RN.STRONG.GPU desc[UR12][R40.64], R47 ;  /* 0x0000002f280079a6 */ /* 0x0009e8000c12f30c */
.L_x_1276:
[----:B------:R-:W-:Y:S05]  /*5540*/  BSYNC.RECONVERGENT B0 ;  /* 0x0000000000007941 */ /* 0x000fea0003800200 */
.L_x_1275:
[----:B------:R-:W5:Y:S02]  /*5550*/  LDC R0, c[0x0][0x370] ;  /* 0x0000dc00ff007b82 */ /* 0x000f640000000800 */
[----:B-----5:R-:W-:-:S13]  /*5560*/  ISETP.GE.U32.AND P1, PT, R0, 0x2, PT ;  /* 0x000000020000780c */ /* 0x020fda0003f26070 */
[----:B------:R-:W-:Y:S05]  /*5570*/  @!P1 BRA `(.L_x_1277) ;  /* 0x0000001400489947 */ /* 0x000fea0003800000 */
[----:B------:R-:W-:Y:S05]  /*5580*/  @P0 BRA `(.L_x_1278) ;  /* 0x0000000000900947 */ /* 0x000fea0003800000 */
[----:B----4-:R-:W4:Y:S01]  /*5590*/  LDC R47, c[0x0][0x374] ;  /* 0x0000dd00ff2f7b82 */ /* 0x010f220000000800 */
[----:B------:R-:W5:Y:S01]  /*55a0*/  S2R R46, SR_CTAID.Y ;  /* 0x00000000002e7919 */ /* 0x000f620000002600 */
[----:B------:R-:W-:-:S06]  /*55b0*/  ULOP3.LUT UR6, UR4, 0x1, URZ, 0xc0, !UPT ;  /* 0x0000000104067892 */ /* 0x000fcc000f8ec0ff */
[----:B-1----:R-:W1:Y:S08]  /*55c0*/  LDC.64 R42, c[0x0][0x3d0] ;  /* 0x0000f400ff2a7b82 */ /* 0x002e700000000a00 */
[----:B---3--:R-:W3:Y:S01]  /*55d0*/  LDC.64 R40, c[0x0][0x3c8] ;  /* 0x0000f200ff287b82 */ /* 0x008ee20000000a00 */
[----:B----4-:R-:W-:-:S04]  /*55e0*/  IMAD R45, R47, UR6, RZ ;  /* 0x000000062f2d7c24 */ /* 0x010fc8000f8e02ff */
[----:B------:R-:W-:-:S05]  /*55f0*/  IMAD R44, R45, R0, RZ ;  /* 0x000000002d2c7224 */ /* 0x000fca00078e02ff */
[----:B------:R-:W-:Y:S01]  /*5600*/  SHF.L.U32 R49, R44, 0x1, RZ ;  /* 0x000000012c317819 */ /* 0x000fe200000006ff */
[----:B-----5:R-:W-:Y:S01]  /*5610*/  IMAD R47, R47, UR8, R46 ;  /* 0x000000082f2f7c24 */ /* 0x020fe2000f8e022e */
[----:B------:R-:W-:Y:S02]  /*5620*/  MOV R44, UR4 ;  /* 0x00000004002c7c02 */ /* 0x000fe40008000f00 */
[----:B------:R-:W-:Y:S01]  /*5630*/  IADD3 R45, PT, PT, R45, R46, RZ ;  /* 0x0000002e2d2d7210 */ /* 0x000fe20007ffe0ff */
[----:B-1----:R-:W-:Y:S01]  /*5640*/  IMAD.WIDE R42, R49, 0x4, R42 ;  /* 0x00000004312a7825 */ /* 0x002fe200078e022a */
[----:B------:R-:W-:-:S03]  /*5650*/  LOP3.LUT P1, R44, R44, 0x2, RZ, 0xc0, !PT ;  /* 0x000000022c2c7812 */ /* 0x000fc6000782c0ff */
[----:B---3--:R-:W-:-:S04]  /*5660*/  IMAD.WIDE.U32 R40, R45, 0x4, R40 ;  /* 0x000000042d287825 */ /* 0x008fc800078e0028 */
[----:B------:R-:W-:Y:S01]  /*5670*/  IMAD.WIDE.U32 R42, R47, 0x8, R42 ;  /* 0x000000082f2a7825 */ /* 0x000fe200078e002a */
[----:B------:R-:W-:Y:S02]  /*5680*/  IADD3 R47, PT, PT, -R44, 0x1, RZ ;  /* 0x000000012c2f7810 */ /* 0x000fe40007ffe1ff */
[----:B------:R-:W-:Y:S02]  /*5690*/  SEL R44, R0, RZ, !P1 ;  /* 0x000000ff002c7207 */ /* 0x000fe40004800000 */
[----:B------:R1:W-:Y:S02]  /*56a0*/  STG.E.64 desc[UR12][R42.64], R82 ;  /* 0x000000522a007986 */ /* 0x0003e4000c101b0c */
[----:B------:R-:W-:Y:S01]  /*56b0*/  ISETP.NE.AND P0, PT, R44, -0x1, PT ;  /* 0xffffffff2c00780c */ /* 0x000fe20003f05270 */
[----:B------:R-:W-:Y:S06]  /*56c0*/  MEMBAR.ALL.GPU ;  /* 0x0000000000007992 */ /* 0x000fec000000a000 */
[----:B------:R-:W-:-:S00]  /*56d0*/  ERRBAR ;  /* 0x00000000000079ab */ /* 0x000fc00000000000 */
[----:B------:R-:W-:Y:S06]  /*56e0*/  CGAERRBAR ;  /* 0x00000000000075ab */ /* 0x000fec0000000000 */
[----:B------:R1:W-:Y:S01]  /*56f0*/  REDG.E.ADD.S32.STRONG.GPU desc[UR12][R40.64], R47 ;  /* 0x0000002f2800798e */ /* 0x0003e2000c12e30c */
[----:B------:R-:W-:Y:S05]  /*5700*/  @!P0 BRA `(.L_x_1278) ;  /* 0x0000000000308947 */ /* 0x000fea0003800000 */
[----:B------:R-:W3:Y:S01]  /*5710*/  LDC R46, c[0x0][0x2f8] ;  /* 0x0000be00ff2e7b82 */ /* 0x000ee20000000800 */
[----:B-1----:R-:W-:-:S07]  /*5720*/  MOV R43, 0xffffffff ;  /* 0xffffffff002b7802 */ /* 0x002fce0000000f00 */
.L_x_1279:
[----:B------:R-:W4:Y:S04]  /*5730*/  LDG.E.STRONG.GPU R45, desc[UR12][R40.64] ;  /* 0x0000000c282d7981 */ /* 0x000f28000c1ef900 */
[----:B----4-:R-:W-:Y:S01]  /*5740*/  CCTL.IVALL ;  /* 0x00000000ff00798f */ /* 0x010fe20002000000 */
[----:B------:R-:W1:Y:S01]  /*5750*/  LDC R42, c[0x0][0x370] ;  /* 0x0000dc00ff2a7b82 */ /* 0x000e620000000800 */
[----:B---3--:R-:W-:Y:S01]  /*5760*/  IADD3 R44, PT, PT, R46, -R46, RZ ;  /* 0x8000002e2e2c7210 */ /* 0x008fe20007ffe0ff */
[----:B------:R-:W-:Y:S05]  /*5770*/  YIELD ;  /* 0x0000000000007946 */ /* 0x000fea0003800000 */
[----:B------:R-:W-:-:S02]  /*5780*/  ISETP.EQ.AND P0, PT, R44, RZ, PT ;  /* 0x000000ff2c00720c */ /* 0x000fc40003f02270 */
[----:B-1----:R-:W-:-:S11]  /*5790*/  SEL R42, R42, RZ, !P1 ;  /* 0x000000ff2a2a7207 */ /* 0x002fd60004800000 */
[----:B------:R-:W-:-:S04]  /*57a0*/  @P0 MOV R43, R45 ;  /* 0x0000002d002b0202 */ /* 0x000fc80000000f00 */
[----:B------:R-:W-:-:S13]  /*57b0*/  ISETP.NE.AND P0, PT, R43, R42, PT ;  /* 0x0000002a2b00720c */ /* 0x000fda0003f05270 */
[----:B------:R-:W-:Y:S05]  /*57c0*/  @P0 BRA `(.L_x_1279) ;  /* 0xfffffffc00d80947 */ /* 0x000fea000383ffff */
.L_x_1278:
[----:B------:R-:W-:Y:S05]  /*57d0*/  WARPSYNC.ALL ;  /* 0x0000000000007948 */ /* 0x000fea0003800000 */
[----:B------:R-:W-:Y:S01]  /*57e0*/  ISETP.GE.U32.AND P0, PT, R0, 0x8, PT ;  /* 0x000000080000780c */ /* 0x000fe20003f06070 */
[----:B------:R-:W-:Y:S01]  /*57f0*/  BAR.SYNC.DEFER_BLOCKING 0x0 ;  /* 0x0000000000007b1d */ /* 0x000fe20000010000 */
[----:B--2-4-:R-:W-:-:S11]  /*5800*/  HFMA2 R48, -RZ, RZ, 0, 0 ;  /* 0x00000000ff307431 */ /* 0x014fd600000001ff */
[----:B------:R-:W-:Y:S05]  /*5810*/  @!P0 BRA `(.L_x_1280) ;  /* 0x0000000800988947 */ /* 0x000fea0003800000 */
[----:B------:R-:W2:Y:S01]  /*5820*/  S2UR UR6, SR_CTAID.Y ;  /* 0x00000000000679c3 */ /* 0x000ea20000002600 */
[----:B------:R-:W4:Y:S01]  /*5830*/  S2R R0, SR_TID.X ;  /* 0x0000000000007919 */ /* 0x000f220000002100 */
[----:B------:R-:W2:Y:S01]  /*5840*/  LDCU UR7, c[0x0][0x374] ;  /* 0x00006e80ff0777ac */ /* 0x000ea20008000800 */
[----:B------:R-:W-:Y:S01]  /*5850*/  MOV R50, RZ ;  /* 0x000000ff00327202 */ /* 0x000fe20000000f00 */
[----:B------:R-:W-:-:S04]  /*5860*/  UIADD3 UR21, UPT, UPT, -UR8, URZ, URZ ;  /* 0x000000ff08157290 */ /* 0x000fc8000fffe1ff */
[----:B------:R-:W0:Y:S01]  /*5870*/  S2UR UR10, SR_CTAID.X ;  /* 0x00000000000a79c3 */ /* 0x000e220000002500 */
[----:B--2---:R-:W-:Y:S02]  /*5880*/  UIMAD UR15, UR7, 0x3, UR6 ;  /* 0x00000003070f78a4 */ /* 0x004fe4000f8e0206 */
[----:B------:R-:W-:Y:S02]  /*5890*/  ULEA UR16, UR7, UR6, 0x1 ;  /* 0x0000000607107291 */ /* 0x000fe4000f8e08ff */
[----:B------:R-:W-:Y:S02]  /*58a0*/  UIMAD UR17, UR7, 0x7, UR6 ;  /* 0x00000007071178a4 */ /* 0x000fe4000f8e0206 */
[----:B------:R-:W-:Y:S02]  /*58b0*/  UIMAD UR18, UR7, 0x6, UR6 ;  /* 0x00000006071278a4 */ /* 0x000fe4000f8e0206 */
[----:B------:R-:W-:Y:S02]  /*58c0*/  UIMAD UR19, UR7, 0x5, UR6 ;  /* 0x00000005071378a4 */ /* 0x000fe4000f8e0206 */
[----:B------:R-:W-:-:S02]  /*58d0*/  ULEA UR20, UR7, UR6, 0x2 ;  /* 0x0000000607147291 */ /* 0x000fc4000f8e10ff */
[----:B0---4-:R-:W-:-:S12]  /*58e0*/  UIADD3 UR7, UPT, UPT, UR6, UR7, URZ ;  /* 0x0000000706077290 */ /* 0x011fd8000fffe0ff */
.L_x_1281:
[----:B------:R-:W-:Y:S01]  /*58f0*/  ISETP.NE.AND P5, PT, RZ, UR21, PT ;  /* 0x00000015ff007c0c */ /* 0x000fe2000bfa5270 */
[----:B------:R-:W-:Y:S01]  /*5900*/  UMOV UR8, UR10 ;  /* 0x0000000a00087c82 */ /* 0x000fe20008000000 */
[----:B-1----:R-:W-:Y:S02]  /*5910*/  IADD3 R41, PT, PT, R50, 0x1, RZ ;  /* 0x0000000132297810 */ /* 0x002fe40007ffe0ff */
[----:B------:R-:W-:Y:S02]  /*5920*/  ISETP.NE.OR P5, PT, R87, RZ, !P5 ;  /* 0x000000ff5700720c */ /* 0x000fe40006fa5670 */
[----:B------:R-:W-:Y:S02]  /*5930*/  ISETP.NE.AND P6, PT, R41, UR8, PT ;  /* 0x0000000829007c0c */ /* 0x000fe4000bfc5270 */
[----:B------:R-:W-:Y:S02]  /*5940*/  MOV R87, R0 ;  /* 0x0000000000577202 */ /* 0x000fe40000000f00 */
[----:B------:R-:W-:-:S02]  /*5950*/  MOV R43, UR4 ;  /* 0x00000004002b7c02 */ /* 0x000fc40008000f00 */
[----:B------:R-:W-:Y:S02]  /*5960*/  ISETP.NE.OR P6, PT, R87, RZ, !P6 ;  /* 0x000000ff5700720c */ /* 0x000fe400077c5670 */
[----:B------:R-:W-:-:S03]  /*5970*/  MOV R51, UR4 ;  /* 0x0000000400337c02 */ /* 0x000fc60008000f00 */
[----:B---3--:R-:W0:Y:S01]  /*5980*/  @!P5 LDC R40, c[0x0][0x374] ;  /* 0x0000dd00ff28db82 */ /* 0x008e220000000800 */
[----:B------:R-:W-:-:S07]  /*5990*/  @!P5 LOP3.LUT R43, R43, 0x1, RZ, 0xc0, !PT ;  /* 0x000000012b2bd812 */ /* 0x000fce00078ec0ff */
[----:B------:R-:W1:Y:S08]  /*59a0*/  @!P5 LDC R41, c[0x0][0x370] ;  /* 0x0000dc00ff29db82 */ /* 0x000e700000000800 */
[----:B------:R-:W2:Y:S01]  /*59b0*/  @!P6 LDC R46, c[0x0][0x374] ;  /* 0x0000dd00ff2eeb82 */ /* 0x000ea20000000800 */
[----:B0-----:R-:W-:-:S07]  /*59c0*/  @!P5 IMAD R40, R43, R40, RZ ;  /* 0x000000282b28d224 */ /* 0x001fce00078e02ff */
[----:B------:R-:W0:Y:S01]  /*59d0*/  @!P5 LDC.64 R44, c[0x0][0x3d0] ;  /* 0x0000f400ff2cdb82 */ /* 0x000e220000000a00 */
[----:B-1----:R-:W-:Y:S01]  /*59e0*/  @!P5 IMAD R40, R40, R41, RZ ;  /* 0x000000292828d224 */ /* 0x002fe200078e02ff */
[----:B------:R-:W-:-:S06]  /*59f0*/  IADD3 R41, PT, PT, R50, 0x2, RZ ;  /* 0x0000000232297810 */ /* 0x000fcc0007ffe0ff */
[----:B------:R-:W1:Y:S01]  /*5a00*/  @!P6 LDC R43, c[0x0][0x370] ;  /* 0x0000dc00ff2beb82 */ /* 0x000e620000000800 */
[----:B------:R-:W-:Y:S02]  /*5a10*/  ISETP.NE.AND P4, PT, R41, UR8, PT ;  /* 0x0000000829007c0c */ /* 0x000fe4000bf85270 */
[----:B------:R-:W-:Y:S02]  /*5a20*/  MOV R41, UR4 ;  /* 0x0000000400297c02 */ /* 0x000fe40008000f00 */
[----:B------:R-:W-:Y:S02]  /*5a30*/  ISETP.NE.OR P4, PT, R87, RZ, !P4 ;  /* 0x000000ff5700720c */ /* 0x000fe40006785670 */
[----:B------:R-:W-:-:S05]  /*5a40*/  @!P6 LOP3.LUT R41, R41, 0x1, RZ, 0xc0, !PT ;  /* 0x000000012929e812 */ /* 0x000fca00078ec0ff */
[----:B--2---:R-:W-:Y:S01]  /*5a50*/  @!P6 IMAD R46, R41, R46, RZ ;  /* 0x0000002e292ee224 */ /* 0x004fe200078e02ff */
[----:B------:R-:W-:-:S05]  /*5a60*/  @!P5 SHF.L.U32 R41, R40, 0x1, RZ ;  /* 0x000000012829d819 */ /* 0x000fca00000006ff */
[----:B------:R-:W2:Y:S01]  /*5a70*/  @!P4 LDC R48, c[0x0][0x374] ;  /* 0x0000dd00ff30cb82 */ /* 0x000ea20000000800 */
[----:B0-----:R-:W-:Y:S01]  /*5a80*/  @!P5 IMAD.WIDE R44, R41, 0x4, R44 ;  /* 0x00000004292cd825 */ /* 0x001fe200078e022c */
[----:B------:R-:W-:-:S03]  /*5a90*/  @!P4 LOP3.LUT R51, R51, 0x1, RZ, 0xc0, !PT ;  /* 0x000000013333c812 */ /* 0x000fc600078ec0ff */
[----:B-1----:R-:W-:Y:S01]  /*5aa0*/  @!P6 IMAD R46, R46, R43, RZ ;  /* 0x0000002b2e2ee224 */ /* 0x002fe200078e02ff */
[----:B------:R-:W-:Y:S02]  /*5ab0*/  MOV R43, UR6 ;  /* 0x00000006002b7c02 */ /* 0x000fe40008000f00 */
[----:B------:R-:W0:Y:S03]  /*5ac0*/  @!P4 LDC R47, c[0x0][0x370] ;  /* 0x0000dc00ff2fcb82 */ /* 0x000e260000000800 */
[----:B------:R-:W-:-:S05]  /*5ad0*/  @!P5 IMAD.WIDE.U32 R44, R43, 0x8, R44 ;  /* 0x000000082b2cd825 */ /* 0x000fca00078e002c */
[----:B------:R-:W1:Y:S01]  /*5ae0*/  @!P6 LDC.64 R40, c[0x0][0x3d0] ;  /* 0x0000f400ff28eb82 */ /* 0x000e620000000a00 */
[----:B------:R-:W3:Y:S01]  /*5af0*/  @!P5 LDG.E.64 R44, desc[UR12][R44.64] ;  /* 0x0000000c2c2cd981 */ /* 0x000ee2000c1e1b00 */
[----:B------:R-:W-:-:S06]  /*5b00*/  @!P6 SHF.L.U32 R49, R46, 0x1, RZ ;  /* 0x000000012e31e819 */ /* 0x000fcc00000006ff */
[----:B------:R-:W4:Y:S01]  /*5b10*/  @!P4 LDC.64 R42, c[0x0][0x3d0] ;  /* 0x0000f400ff2acb82 */ /* 0x000f220000000a00 */
[----:B--2---:R-:W-:-:S04]  /*5b20*/  @!P4 IMAD R48, R51, R48, RZ ;  /* 0x000000303330c224 */ /* 0x004fc800078e02ff */
[----:B0-----:R-:W-:-:S05]  /*5b30*/  @!P4 IMAD R47, R48, R47, RZ ;  /* 0x0000002f302fc224 */ /* 0x001fca00078e02ff */
[----:B------:R-:W-:Y:S01]  /*5b40*/  @!P4 SHF.L.U32 R47, R47, 0x1, RZ ;  /* 0x000000012f2fc819 */ /* 0x000fe200000006ff */
[----:B-1----:R-:W-:Y:S01]  /*5b50*/  @!P6 IMAD.WIDE R40, R49, 0x4, R40 ;  /* 0x000000043128e825 */ /* 0x002fe200078e0228 */
[----:B------:R-:W-:-:S05]  /*5b60*/  MOV R49, UR7 ;  /* 0x0000000700317c02 */ /* 0x000fca0008000f00 */
[----:B------:R-:W-:-:S04]  /*5b70*/  @!P6 IMAD.WIDE.U32 R40, R49, 0x8, R40 ;  /* 0x000000083128e825 */ /* 0x000fc800078e0028 */
[----:B----4-:R-:W-:Y:S01]  /*5b80*/  @!P4 IMAD.WIDE R42, R47, 0x4, R42 ;  /* 0x000000042f2ac825 */ /* 0x010fe200078e022a */
[----:B------:R-:W-:Y:S01]  /*5b90*/  MOV R47, UR16 ;  /* 0x00000010002f7c02 */ /* 0x000fe20008000f00 */
[----:B------:R-:W2:Y:S04]  /*5ba0*/  @!P6 LDG.E.64 R40, desc[UR12][R40.64] ;  /* 0x0000000c2828e981 */ /* 0x000ea8000c1e1b00 */
[----:B------:R-:W-:-:S06]  /*5bb0*/  @!P4 IMAD.WIDE.U32 R42, R47, 0x8, R42 ;  /* 0x000000082f2ac825 */ /* 0x000fcc00078e002a */
[----:B------:R-:W4:Y:S01]  /*5bc0*/  @!P4 LDG.E.64 R42, desc[UR12][R42.64] ;  /* 0x0000000c2a2ac981 */ /* 0x000f22000c1e1b00 */
[C---:B------:R-:W-:Y:S02]  /*5bd0*/  IADD3 R46, PT, PT, R50.reuse, 0x3, RZ ;  /* 0x00000003322e7810 */ /* 0x040fe40007ffe0ff */
[----:B------:R-:W-:Y:S02]  /*5be0*/  IADD3 R47, PT, PT, R50, 0x5, RZ ;  /* 0x00000005322f7810 */ /* 0x000fe40007ffe0ff */
[----:B------:R-:W-:Y:S02]  /*5bf0*/  ISETP.NE.AND P3, PT, R46, UR8, PT ;  /* 0x000000082e007c0c */ /* 0x000fe4000bf65270 */
[----:B------:R-:W-:Y:S02]  /*5c00*/  IADD3 R46, PT, PT, R50, 0x4, RZ ;  /* 0x00000004322e7810 */ /* 0x000fe40007ffe0ff */
[----:B------:R-:W-:Y:S02]  /*5c10*/  ISETP.NE.OR P3, PT, R87, RZ, !P3 ;  /* 0x000000ff5700720c */ /* 0x000fe40005f65670 */
[----:B------:R-:W-:-:S02]  /*5c20*/  ISETP.NE.AND P2, PT, R46, UR8, PT ;  /* 0x000000082e007c0c */ /* 0x000fc4000bf45270 */
[----:B------:R-:W-:Y:S02]  /*5c30*/  MOV R46, UR4 ;  /* 0x00000004002e7c02 */ /* 0x000fe40008000f00 */
[----:B------:R-:W-:Y:S02]  /*5c40*/  ISETP.NE.OR P2, PT, R87, RZ, !P2 ;  /* 0x000000ff5700720c */ /* 0x000fe40005745670 */
[----:B------:R-:W-:Y:S02]  /*5c50*/  ISETP.NE.AND P1, PT, R47, UR8, PT ;  /* 0x000000082f007c0c */ /* 0x000fe4000bf25270 */
[----:B------:R-:W-:Y:S02]  /*5c60*/  MOV R51, UR4 ;  /* 0x0000000400337c02 */ /* 0x000fe40008000f00 */
[----:B------:R-:W-:Y:S01]  /*5c70*/  ISETP.NE.OR P1, PT, R87, RZ, !P1 ;  /* 0x000000ff5700720c */ /* 0x000fe20004f25670 */
[----:B------:R-:W0:Y:S01]  /*5c80*/  @!P3 LDC R49, c[0x0][0x374] ;  /* 0x0000dd00ff31bb82 */ /* 0x000e220000000800 */
[----:B------:R-:W-:-:S02]  /*5c90*/  @!P3 LOP3.LUT R46, R46, 0x1, RZ, 0xc0, !PT ;  /* 0x000000012e2eb812 */ /* 0x000fc400078ec0ff */
[----:B------:R-:W-:-:S03]  /*5ca0*/  MOV R88, UR4 ;  /* 0x0000000400587c02 */ /* 0x000fc60008000f00 */
[----:B------:R-:W-:Y:S02]  /*5cb0*/  @!P2 LOP3.LUT R51, R51, 0x1, RZ, 0xc0, !PT ;  /* 0x000000013333a812 */ /* 0x000fe400078ec0ff */
[----:B------:R-:W1:Y:S01]  /*5cc0*/  @!P3 LDC R48, c[0x0][0x370] ;  /* 0x0000dc00ff30bb82 */ /* 0x000e620000000800 */
[----:B0-----:R-:W-:-:S07]  /*5cd0*/  @!P3 IMAD R49, R46, R49, RZ ;  /* 0x000000312e31b224 */ /* 0x001fce00078e02ff */
[----:B------:R-:W0:Y:S01]  /*5ce0*/  @!P2 LDC R46, c[0x0][0x374] ;  /* 0x0000dd00ff2eab82 */ /* 0x000e220000000800 */
[----:B-1----:R-:W-:-:S07]  /*5cf0*/  @!P3 IMAD R49, R49, R48, RZ ;  /* 0x000000303131b224 */ /* 0x002fce00078e02ff */
[----:B------:R-:W1:Y:S08]  /*5d00*/  @!P2 LDC R48, c[0x0][0x370] ;  /* 0x0000dc00ff30ab82 */ /* 0x000e700000000800 */
[----:B------:R-:W5:Y:S01]  /*5d10*/  @!P1 LDC R47, c[0x0][0x374] ;  /* 0x0000dd00ff2f9b82 */ /* 0x000f620000000800 */
[----:B0-----:R-:W-:Y:S01]  /*5d20*/  @!P2 IMAD R51, R51, R46, RZ ;  /* 0x0000002e3333a224 */ /* 0x001fe200078e02ff */
[----:B------:R-:W-:-:S04]  /*5d30*/  IADD3 R46, PT, PT, R50, 0x6, RZ ;  /* 0x00000006322e7810 */ /* 0x000fc80007ffe0ff */
[----:B------:R-:W-:Y:S01]  /*5d40*/  ISETP.NE.AND P0, PT, R46, UR8, PT ;  /* 0x000000082e007c0c */ /* 0x000fe2000bf05270 */
[----:B-1----:R-:W-:-:S03]  /*5d50*/  @!P2 IMAD R46, R51, R48, RZ ;  /* 0x00000030332ea224 */ /* 0x002fc600078e02ff */
[----:B------:R-:W-:Y:S02]  /*5d60*/  ISETP.NE.OR P0, PT, R87, RZ, !P0 ;  /* 0x000000ff5700720c */ /* 0x000fe40004705670 */
[----:B------:R-:W-:Y:S02]  /*5d70*/  MOV R48, UR4 ;  /* 0x0000000400307c02 */ /* 0x000fe40008000f00 */
[----:B------:R-:W-:Y:S02]  /*5d80*/  @!P2 SHF.L.U32 R89, R46, 0x1, RZ ;  /* 0x000000012e59a819 */ /* 0x000fe400000006ff */
[----:B------:R-:W-:-:S05]  /*5d90*/  @!P1 LOP3.LUT R48, R48, 0x1, RZ, 0xc0, !PT ;  /* 0x0000000130309812 */ /* 0x000fca00078ec0ff */
[----:B-----5:R-:W-:Y:S02]  /*5da0*/  @!P1 IMAD R47, R48, R47, RZ ;  /* 0x0000002f302f9224 */ /* 0x020fe400078e02ff */
[----:B------:R-:W0:Y:S08]  /*5db0*/  @!P1 LDC R48, c[0x0][0x370] ;  /* 0x0000dc00ff309b82 */ /* 0x000e300000000800 */
[----:B------:R-:W1:Y:S01]  /*5dc0*/  @!P0 LDC R51, c[0x0][0x374] ;  /* 0x0000dd00ff338b82 */ /* 0x000e620000000800 */
[----:B0-----:R-:W-:-:S02]  /*5dd0*/  @!P1 IMAD R48, R47, R48, RZ ;  /* 0x000000302f309224 */ /* 0x001fc400078e02ff */
[----:B---3--:R-:W-:Y:S01]  /*5de0*/  @!P5 FADD.FTZ R82, R82, R44 ;  /* 0x0000002c5252d221 */ /* 0x008fe20000010000 */
[----:B------:R-:W-:Y:S01]  /*5df0*/  MOV R44, UR4 ;  /* 0x00000004002c7c02 */ /* 0x000fe20008000f00 */
[----:B------:R-:W-:-:S03]  /*5e00*/  @!P5 FADD.FTZ R83, R83, R45 ;  /* 0x0000002d5353d221 */ /* 0x000fc60000010000 */
[----:B------:R-:W0:Y:S01]  /*5e10*/  @!P0 LDC R45, c[0x0][0x370] ;  /* 0x0000dc00ff2d8b82 */ /* 0x000e220000000800 */
[----:B------:R-:W-:-:S05]  /*5e20*/  @!P0 LOP3.LUT R44, R44, 0x1, RZ, 0xc0, !PT ;  /* 0x000000012c2c8812 */ /* 0x000fca00078ec0ff */
[----:B-1----:R-:W-:Y:S01]  /*5e30*/  @!P0 IMAD R44, R44, R51, RZ ;  /* 0x000000332c2c8224 */ /* 0x002fe200078e02ff */
[----:B------:R-:W-:-:S04]  /*5e40*/  IADD3 R51, PT, PT, R50, 0x7, RZ ;  /* 0x0000000732337810 */ /* 0x000fc80007ffe0ff */
[----:B------:R-:W-:Y:S02]  /*5e50*/  ISETP.NE.AND P5, PT, R51, UR8, PT ;  /* 0x0000000833007c0c */ /* 0x000fe4000bfa5270 */
[----:B------:R-:W-:Y:S02]  /*5e60*/  @!P3 SHF.L.U32 R51, R49, 0x1, RZ ;  /* 0x000000013133b819 */ /* 0x000fe400000006ff */
[----:B------:R-:W-:Y:S01]  /*5e70*/  ISETP.NE.OR P5, PT, R87, RZ, !P5 ;  /* 0x000000ff5700720c */ /* 0x000fe20006fa5670 */
[----:B0-----:R-:W-:Y:S02]  /*5e80*/  @!P0 IMAD R47, R44, R45, RZ ;  /* 0x0000002d2c2f8224 */ /* 0x001fe400078e02ff */
[----:B------:R-:W0:Y:S10]  /*5e90*/  @!P1 LDC.64 R44, c[0x0][0x3d0] ;  /* 0x0000f400ff2c9b82 */ /* 0x000e340000000a00 */
[----:B------:R-:W-:-:S02]  /*5ea0*/  @!P5 LOP3.LUT R88, R88, 0x1, RZ, 0xc0, !PT ;  /* 0x000000015858d812 */ /* 0x000fc400078ec0ff */
[----:B------:R-:W-:Y:S01]  /*5eb0*/  @!P0 SHF.L.U32 R47, R47, 0x1, RZ ;  /* 0x000000012f2f8819 */ /* 0x000fe200000006ff */
[----:B--2---:R-:W-:Y:S01]  /*5ec0*/  @!P6 FADD.FTZ R82, R82, R40 ;  /* 0x000000285252e221 */ /* 0x004fe20000010000 */
[----:B------:R-:W-:Y:S02]  /*5ed0*/  @!P6 FADD.FTZ R83, R83, R41 ;  /* 0x000000295353e221 */ /* 0x000fe40000010000 */
[----:B------:R-:W1:Y:S01]  /*5ee0*/  @!P3 LDC.64 R40, c[0x0][0x3d0] ;  /* 0x0000f400ff28bb82 */ /* 0x000e620000000a00 */
[----:B----4-:R-:W-:Y:S01]  /*5ef0*/  @!P4 FADD.FTZ R82, R82, R42 ;  /* 0x0000002a5252c221 */ /* 0x010fe20000010000 */
[----:B------:R-:W-:-:S06]  /*5f00*/  @!P4 FADD.FTZ R83, R83, R43 ;  /* 0x0000002b5353c221 */ /* 0x000fcc0000010000 */
[----:B------:R-:W2:Y:S08]  /*5f10*/  @!P5 LDC R49, c[0x0][0x374] ;  /* 0x0000dd00ff31db82 */ /* 0x000eb00000000800 */
[----:B------:R-:W3:Y:S01]  /*5f20*/  @!P2 LDC.64 R42, c[0x0][0x3d0] ;  /* 0x0000f400ff2aab82 */ /* 0x000ee20000000a00 */
[----:B-1----:R-:W-:Y:S01]  /*5f30*/  @!P3 IMAD.WIDE R40, R51, 0x4, R40 ;  /* 0x000000043328b825 */ /* 0x002fe200078e0228 */
[----:B------:R-:W-:-:S05]  /*5f40*/  MOV R51, UR15 ;  /* 0x0000000f00337c02 */ /* 0x000fca0008000f00 */
[----:B------:R-:W-:Y:S01]  /*5f50*/  @!P3 IMAD.WIDE.U32 R40, R51, 0x8, R40 ;  /* 0x000000083328b825 */ /* 0x000fe200078e0028 */
[----:B------:R-:W-:-:S03]  /*5f60*/  @!P1 SHF.L.U32 R51, R48, 0x1, RZ ;  /* 0x0000000130339819 */ /* 0x000fc600000006ff */
[----:B--2---:R-:W-:Y:S01]  /*5f70*/  @!P5 IMAD R48, R88, R49, RZ ;  /* 0x000000315830d224 */ /* 0x004fe200078e02ff */
[----:B------:R-:W-:Y:S01]  /*5f80*/  MOV R49, UR20 ;  /* 0x0000001400317c02 */ /* 0x000fe20008000f00 */
[----:B0-----:R-:W-:Y:S01]  /*5f90*/  @!P1 IMAD.WIDE R44, R51, 0x4, R44 ;  /* 0x00000004332c9825 */ /* 0x001fe200078e022c */
[----:B------:R-:W-:Y:S01]  /*5fa0*/  MOV R51, UR19 ;  /* 0x0000001300337c02 */ /* 0x000fe20008000f00 */
[----:B------:R-:W2:Y:S02]  /*5fb0*/  @!P3 LDG.E.64 R40, desc[UR12][R40.64] ;  /* 0x0000000c2828b981 */ /* 0x000ea4000c1e1b00 */
[----:B---3--:R-:W-:Y:S02]  /*5fc0*/  @!P2 IMAD.WIDE R42, R89, 0x4, R42 ;  /* 0x00000004592aa825 */ /* 0x008fe400078e022a */
[----:B------:R-:W0:Y:S02]  /*5fd0*/  @!P0 LDC.64 R88, c[0x0][0x3d0] ;  /* 0x0000f400ff588b82 */ /* 0x000e240000000a00 */
[----:B------:R-:W-:-:S04]  /*5fe0*/  @!P1 IMAD.WIDE.U32 R44, R51, 0x8, R44 ;  /* 0x00000008332c9825 */ /* 0x000fc800078e002c */
[----:B------:R-:W-:Y:S02]  /*5ff0*/  @!P2 IMAD.WIDE.U32 R42, R49, 0x8, R42 ;  /* 0x00000008312aa825 */ /* 0x000fe400078e002a */
[----:B------:R-:W1:Y:S01]  /*6000*/  @!P5 LDC R49, c[0x0][0x370] ;  /* 0x0000dc00ff31db82 */ /* 0x000e620000000800 */
[----:B------:R-:W3:Y:S04]  /*6010*/  @!P1 LDG.E.64 R44, desc[UR12][R44.64] ;  /* 0x0000000c2c2c9981 */ /* 0x000ee8000c1e1b00 */
[----:B------:R-:W4:Y:S01]  /*6020*/  @!P2 LDG.E.64 R42, desc[UR12][R42.64] ;  /* 0x0000000c2a2aa981 */ /* 0x000f22000c1e1b00 */
[----:B0-----:R-:W-:Y:S01]  /*6030*/  @!P0 IMAD.WIDE R88, R47, 0x4, R88 ;  /* 0x000000042f588825 */ /* 0x001fe200078e0258 */
[----:B------:R-:W-:-:S05]  /*6040*/  MOV R47, UR18 ;  /* 0x00000012002f7c02 */ /* 0x000fca0008000f00 */
[----:B------:R-:W-:Y:S02]  /*6050*/  @!P0 IMAD.WIDE.U32 R88, R47, 0x8, R88 ;  /* 0x000000082f588825 */ /* 0x000fe400078e0058 */
[----:B------:R-:W0:Y:S02]  /*6060*/  @!P5 LDC.64 R46, c[0x0][0x3d0] ;  /* 0x0000f400ff2edb82 */ /* 0x000e240000000a00 */
[----:B-1----:R-:W-:-:S05]  /*6070*/  @!P5 IMAD R48, R48, R49, RZ ;  /* 0x000000313030d224 */ /* 0x002fca00078e02ff */
[----:B------:R-:W-:Y:S02]  /*6080*/  @!P5 SHF.L.U32 R49, R48, 0x1, RZ ;  /* 0x000000013031d819 */ /* 0x000fe400000006ff */
[----:B------:R-:W-:-:S03]  /*6090*/  MOV R51, UR17 ;  /* 0x0000001100337c02 */ /* 0x000fc60008000f00 */
[----:B0-----:R-:W-:Y:S02]  /*60a0*/  @!P5 IMAD.WIDE R48, R49, 0x4, R46 ;  /* 0x000000043130d825 */ /* 0x001fe400078e022e */
[----:B------:R-:W5:Y:S02]  /*60b0*/  @!P0 LDG.E.64 R46, desc[UR12][R88.64] ;  /* 0x0000000c582e8981 */ /* 0x000f64000c1e1b00 */
        /* <DEDUP_REMOVED lines=17> */
[----:B----4-:R-:W-:Y:S01]  /*61d0*/  @!P2 FADD.FTZ R82, R82, R42 ;  /* 0x0000002a5252a221 */ /* 0x010fe20000010000 */
[----:B------:R-:W-:-:S03]  /*61e0*/  @!P2 FADD.FTZ R83, R83, R43 ;  /* 0x0000002b5353a221 */ /* 0x000fc60000010000 */
[----:B---3--:R-:W-:Y:S01]  /*61f0*/  @!P1 FADD.FTZ R82, R82, R44 ;  /* 0x0000002c52529221 */ /* 0x008fe20000010000 */
[----:B------:R-:W-:Y:S01]  /*6200*/  @!P1 FADD.FTZ R83, R83, R45 ;  /* 0x0000002d53539221 */ /* 0x000fe20000010000 */
[----:B------:R-:W-:Y:S02]  /*6210*/  ISETP.NE.AND P1, PT, R50, R41, PT ;  /* 0x000000293200720c */ /* 0x000fe40003f25270 */
[----:B-----5:R-:W-:Y:S01]  /*6220*/  @!P0 FADD.FTZ R82, R82, R46 ;  /* 0x0000002e52528221 */ /* 0x020fe20000010000 */
[----:B------:R-:W-:-:S03]  /*6230*/  @!P0 FADD.FTZ R83, R83, R47 ;  /* 0x0000002f53538221 */ /* 0x000fc60000010000 */
[----:B------:R-:W-:Y:S01]  /*6240*/  @!P5 FADD.FTZ R82, R82, R48 ;  /* 0x000000305252d221 */ /* 0x000fe20000010000 */
[----:B------:R-:W-:-:S06]  /*6250*/  @!P5 FADD.FTZ R83, R83, R49 ;  /* 0x000000315353d221 */ /* 0x000fcc0000010000 */
[----:B------:R-:W-:Y:S05]  /*6260*/  @P1 BRA `(.L_x_1281) ;  /* 0xfffffff400a01947 */ /* 0x000fea000383ffff */
[----:B------:R-:W-:-:S07]  /*6270*/  MOV R48, R41 ;  /* 0x0000002900307202 */ /* 0x000fce0000000f00 */
.L_x_1280:
[----:B------:R-:W1:Y:S02]  /*6280*/  LDC R0, c[0x0][0x370] ;  /* 0x0000dc00ff007b82 */ /* 0x000e640000000800 */
[----:B-1-3--:R-:W-:-:S13]  /*6290*/  LOP3.LUT P0, R40, R0, 0x7, RZ, 0xc0, !PT ;  /* 0x0000000700287812 */ /* 0x00afda000780c0ff */
[----:B------:R-:W-:Y:S05]  /*62a0*/  @!P0 BRA `(.L_x_1277) ;  /* 0x0000000400fc8947 */ /* 0x000fea0003800000 */
[----:B------:R-:W-:-:S04]  /*62b0*/  IADD3 R40, PT, PT, R40, -0x1, RZ ;  /* 0xffffffff28287810 */ /* 0x000fc80007ffe0ff */
[----:B------:R-:W-:-:S13]  /*62c0*/  ISETP.GE.U32.AND P0, PT, R40, 0x3, PT ;  /* 0x000000032800780c */ /* 0x000fda0003f06070 */
[----:B------:R-:W-:Y:S05]  /*62d0*/  @!P0 BRA `(.L_x_1282) ;  /* 0x0000000400088947 */ /* 0x000fea0003800000 */
[----:B------:R-:W-:Y:S02]  /*62e0*/  ISETP.NE.AND P0, PT, R87, RZ, PT ;  /* 0x000000ff5700720c */ /* 0x000fe40003f05270 */
[C---:B------:R-:W-:Y:S02]  /*62f0*/  IADD3 R40, PT, PT, R48.reuse, 0x2, RZ ;  /* 0x0000000230287810 */ /* 0x040fe40007ffe0ff */
[----:B------:R-:W-:Y:S02]  /*6300*/  IADD3 R41, PT, PT, R48, 0x1, RZ ;  /* 0x0000000130297810 */ /* 0x000fe40007ffe0ff */
[----:B------:R-:W-:Y:S02]  /*6310*/  ISETP.EQ.OR P3, PT, R40, UR8, P0 ;  /* 0x0000000828007c0c */ /* 0x000fe40008762670 */
[----:B------:R-:W-:Y:S02]  /*6320*/  ISETP.EQ.OR P1, PT, R48, UR8, P0 ;  /* 0x0000000830007c0c */ /* 0x000fe40008722670 */
[----:B------:R-:W-:-:S02]  /*6330*/  ISETP.EQ.OR P2, PT, R41, UR8, P0 ;  /* 0x0000000829007c0c */ /* 0x000fc40008742670 */
[----:B------:R-:W-:Y:S02]  /*6340*/  MOV R44, UR4 ;  /* 0x00000004002c7c02 */ /* 0x000fe40008000f00 */
[----:B------:R-:W-:-:S05]  /*6350*/  MOV R49, UR4 ;  /* 0x0000000400317c02 */ /* 0x000fca0008000f00 */
[----:B------:R-:W1:Y:S01]  /*6360*/  @!P3 S2R R45, SR_CTAID.Y ;  /* 0x00000000002db919 */ /* 0x000e620000002600 */
[----:B------:R-:W-:Y:S01]  /*6370*/  @!P3 LOP3.LUT R44, R44, 0x1, RZ, 0xc0, !PT ;  /* 0x000000012c2cb812 */ /* 0x000fe200078ec0ff */
[----:B------:R-:W2:Y:S01]  /*6380*/  @!P1 LDC R42, c[0x0][0x374] ;  /* 0x0000dd00ff2a9b82 */ /* 0x000ea20000000800 */
[----:B------:R-:W-:Y:S01]  /*6390*/  @!P1 LOP3.LUT R49, R49, 0x1, RZ, 0xc0, !PT ;  /* 0x0000000131319812 */ /* 0x000fe200078ec0ff */
[----:B------:R-:W2:Y:S01]  /*63a0*/  @!P1 S2R R89, SR_CTAID.Y ;  /* 0x0000000000599919 */ /* 0x000ea20000002600 */
[----:B------:R-:W3:Y:S05]  /*63b0*/  @!P2 S2R R41, SR_CTAID.Y ;  /* 0x000000000029a919 */ /* 0x000eea0000002600 */
[----:B------:R-:W4:Y:S08]  /*63c0*/  @!P2 LDC R43, c[0x0][0x374] ;  /* 0x0000dd00ff2bab82 */ /* 0x000f300000000800 */
[----:B------:R-:W1:Y:S08]  /*63d0*/  @!P3 LDC R47, c[0x0][0x374] ;  /* 0x0000dd00ff2fbb82 */ /* 0x000e700000000800 */
[----:B------:R-:W5:Y:S01]  /*63e0*/  @!P1 LDC.64 R50, c[0x0][0x3d0] ;  /* 0x0000f400ff329b82 */ /* 0x000f620000000a00 */
[----:B--2---:R-:W-:-:S02]  /*63f0*/  @!P1 IMAD R89, R48, R42, R89 ;  /* 0x0000002a30599224 */ /* 0x004fc400078e0259 */
[-C--:B-1----:R-:W-:Y:S02]  /*6400*/  @!P3 IMAD R45, R40, R47.reuse, R45 ;  /* 0x0000002f282db224 */ /* 0x082fe400078e022d */
[----:B------:R-:W-:Y:S01]  /*6410*/  @!P3 IMAD R47, R44, R47, RZ ;  /* 0x0000002f2c2fb224 */ /* 0x000fe200078e02ff */
[----:B------:R-:W-:Y:S01]  /*6420*/  MOV R44, UR4 ;  /* 0x00000004002c7c02 */ /* 0x000fe20008000f00 */
[----:B------:R-:W-:Y:S01]  /*6430*/  @!P1 IMAD R40, R49, R42, RZ ;  /* 0x0000002a31289224 */ /* 0x000fe200078e02ff */
[C---:B------:R-:W-:Y:S01]  /*6440*/  IADD3 R49, PT, PT, R48.reuse, 0x3, RZ ;  /* 0x0000000330317810 */ /* 0x040fe20007ffe0ff */
[----:B----4-:R-:W-:Y:S01]  /*6450*/  @!P2 IMAD R42, R48, R43, R43 ;  /* 0x0000002b302aa224 */ /* 0x010fe200078e022b */
[----:B------:R-:W-:Y:S01]  /*6460*/  @!P2 LOP3.LUT R44, R44, 0x1, RZ, 0xc0, !PT ;  /* 0x000000012c2ca812 */ /* 0x000fe200078ec0ff */
[-C--:B------:R-:W-:Y:S01]  /*6470*/  @!P1 IMAD R40, R40, R0.reuse, RZ ;  /* 0x0000000028289224 */ /* 0x080fe200078e02ff */
[----:B------:R-:W-:Y:S01]  /*6480*/  ISETP.EQ.OR P0, PT, R49, UR8, P0 ;  /* 0x0000000831007c0c */ /* 0x000fe20008702670 */
[-C--:B------:R-:W-:Y:S01]  /*6490*/  @!P3 IMAD R47, R47, R0.reuse, RZ ;  /* 0x000000002f2fb224 */ /* 0x080fe200078e02ff */
[----:B---3--:R-:W-:Y:S01]  /*64a0*/  @!P2 IADD3 R41, PT, PT, R42, R41, RZ ;  /* 0x000000292a29a210 */ /* 0x008fe20007ffe0ff */
[----:B------:R-:W-:Y:S01]  /*64b0*/  @!P2 IMAD R44, R44, R43, RZ ;  /* 0x0000002b2c2ca224 */ /* 0x000fe200078e02ff */
[----:B------:R-:W-:Y:S01]  /*64c0*/  @!P1 SHF.L.U32 R46, R40, 0x1, RZ ;  /* 0x00000001282e9819 */ /* 0x000fe200000006ff */
[----:B------:R-:W1:Y:S01]  /*64d0*/  @!P2 LDC.64 R42, c[0x0][0x3d0] ;  /* 0x0000f400ff2aab82 */ /* 0x000e620000000a00 */
[----:B------:R-:W-:Y:S01]  /*64e0*/  @!P3 SHF.L.U32 R47, R47, 0x1, RZ ;  /* 0x000000012f2fb819 */ /* 0x000fe200000006ff */
[----:B------:R-:W-:-:S02]  /*64f0*/  @!P2 IMAD R40, R44, R0, RZ ;  /* 0x000000002c28a224 */ /* 0x000fc400078e02ff */
[----:B-----5:R-:W-:-:S03]  /*6500*/  @!P1 IMAD.WIDE R50, R46, 0x4, R50 ;  /* 0x000000042e329825 */ /* 0x020fc600078e0232 */
[----:B------:R-:W-:Y:S01]  /*6510*/  @!P2 SHF.L.U32 R40, R40, 0x1, RZ ;  /* 0x000000012828a819 */ /* 0x000fe200000006ff */
[----:B------:R-:W2:Y:S01]  /*6520*/  @!P0 S2R R44, SR_CTAID.Y ;  /* 0x00000000002c8919 */ /* 0x000ea20000002600 */
[----:B------:R-:W2:Y:S01]  /*6530*/  @!P0 LDC R46, c[0x0][0x374] ;  /* 0x0000dd00ff2e8b82 */ /* 0x000ea20000000800 */
[----:B------:R-:W-:-:S04]  /*6540*/  @!P1 IMAD.WIDE.U32 R50, R89, 0x8, R50 ;  /* 0x0000000859329825 */ /* 0x000fc800078e0032 */
[----:B-1----:R-:W-:-:S04]  /*6550*/  @!P2 IMAD.WIDE R42, R40, 0x4, R42 ;  /* 0x00000004282aa825 */ /* 0x002fc800078e022a */
[----:B------:R-:W-:Y:S02]  /*6560*/  @!P2 IMAD.WIDE.U32 R42, R41, 0x8, R42 ;  /* 0x00000008292aa825 */ /* 0x000fe400078e002a */
[----:B------:R-:W1:Y:S04]  /*6570*/  @!P3 LDC.64 R40, c[0x0][0x3d0] ;  /* 0x0000f400ff28bb82 */ /* 0x000e680000000a00 */
[----:B------:R-:W3:Y:S01]  /*6580*/  @!P2 LDG.E.64 R42, desc[UR12][R42.64] ;  /* 0x0000000c2a2aa981 */ /* 0x000ee2000c1e1b00 */
[----:B--2---:R-:W-:Y:S01]  /*6590*/  @!P0 IMAD R44, R49, R46, R44 ;  /* 0x0000002e312c8224 */ /* 0x004fe200078e022c */
[----:B------:R-:W-:-:S04]  /*65a0*/  MOV R49, UR4 ;  /* 0x0000000400317c02 */ /* 0x000fc80008000f00 */
[----:B------:R-:W-:-:S05]  /*65b0*/  @!P0 LOP3.LUT R49, R49, 0x1, RZ, 0xc0, !PT ;  /* 0x0000000131318812 */ /* 0x000fca00078ec0ff */
[----:B------:R-:W-:-:S04]  /*65c0*/  @!P0 IMAD R49, R49, R46, RZ ;  /* 0x0000002e31318224 */ /* 0x000fc800078e02ff */
[----:B------:R-:W-:Y:S02]  /*65d0*/  @!P0 IMAD R49, R49, R0, RZ ;  /* 0x0000000031318224 */ /* 0x000fe400078e02ff */
[----:B-1----:R-:W-:Y:S02]  /*65e0*/  @!P3 IMAD.WIDE R88, R47, 0x4, R40 ;  /* 0x000000042f58b825 */ /* 0x002fe400078e0228 */
[----:B------:R-:W1:Y:S01]  /*65f0*/  @!P0 LDC.64 R46, c[0x0][0x3d0] ;  /* 0x0000f400ff2e8b82 */ /* 0x000e620000000a00 */
[----:B------:R-:W-:Y:S01]  /*6600*/  @!P0 SHF.L.U32 R49, R49, 0x1, RZ ;  /* 0x0000000131318819 */ /* 0x000fe200000006ff */
[----:B------:R-:W0:Y:S01]  /*6610*/  @!P1 LDG.E.64 R40, desc[UR12][R50.64] ;  /* 0x0000000c32289981 */ /* 0x000e22000c1e1b00 */
[----:B------:R-:W-:-:S04]  /*6620*/  @!P3 IMAD.WIDE.U32 R88, R45, 0x8, R88 ;  /* 0x000000082d58b825 */ /* 0x000fc800078e0058 */
[----:B-1----:R-:W-:-:S04]  /*6630*/  @!P0 IMAD.WIDE R46, R49, 0x4, R46 ;  /* 0x00000004312e8825 */ /* 0x002fc800078e022e */
[----:B------:R-:W-:Y:S02]  /*6640*/  @!P0 IMAD.WIDE.U32 R46, R44, 0x8, R46 ;  /* 0x000000082c2e8825 */ /* 0x000fe400078e002e */
[----:B------:R-:W2:Y:S04]  /*6650*/  @!P3 LDG.E.64 R44, desc[UR12][R88.64] ;  /* 0x0000000c582cb981 */ /* 0x000ea8000c1e1b00 */
[----:B------:R-:W4:Y:S01]  /*6660*/  @!P0 LDG.E.64 R46, desc[UR12][R46.64] ;  /* 0x0000000c2e2e8981 */ /* 0x000f22000c1e1b00 */
[----:B------:R-:W-:Y:S01]  /*6670*/  IADD3 R48, PT, PT, R48, 0x4, RZ ;  /* 0x0000000430307810 */ /* 0x000fe20007ffe0ff */
[----:B0-----:R-:W-:Y:S01]  /*6680*/  @!P1 FADD.FTZ R82, R82, R40 ;  /* 0x0000002852529221 */ /* 0x001fe20000010000 */
[----:B------:R-:W-:-:S03]  /*6690*/  @!P1 FADD.FTZ R83, R83, R41 ;  /* 0x0000002953539221 */ /* 0x000fc60000010000 */
[----:B---3--:R-:W-:Y:S01]  /*66a0*/  @!P2 FADD.FTZ R82, R82, R42 ;  /* 0x0000002a5252a221 */ /* 0x008fe20000010000 */
[----:B------:R-:W-:-:S03]  /*66b0*/  @!P2 FADD.FTZ R83, R83, R43 ;  /* 0x0000002b5353a221 */ /* 0x000fc60000010000 */
[----:B--2---:R-:W-:Y:S01]  /*66c0*/  @!P3 FADD.FTZ R82, R82, R44 ;  /* 0x0000002c5252b221 */ /* 0x004fe20000010000 */
[----:B------:R-:W-:-:S03]  /*66d0*/  @!P3 FADD.FTZ R83, R83, R45 ;  /* 0x0000002d5353b221 */ /* 0x000fc60000010000 */
[----:B----4-:R-:W-:Y:S01]  /*66e0*/  @!P0 FADD.FTZ R82, R82, R46 ;  /* 0x0000002e52528221 */ /* 0x010fe20000010000 */
[----:B------:R-:W-:-:S07]  /*66f0*/  @!P0 FADD.FTZ R83, R83, R47 ;  /* 0x0000002f53538221 */ /* 0x000fce0000010000 */
.L_x_1282:
[----:B------:R-:W-:-:S13]  /*6700*/  LOP3.LUT P0, R40, R0, 0x3, RZ, 0xc0, !PT ;  /* 0x0000000300287812 */ /* 0x000fda000780c0ff */
[----:B------:R-:W-:Y:S05]  /*6710*/  @!P0 BRA `(.L_x_1277) ;  /* 0x0000000000e08947 */ /* 0x000fea0003800000 */
[----:B------:R-:W-:-:S13]  /*6720*/  ISETP.NE.AND P0, PT, R40, 0x1, PT ;  /* 0x000000012800780c */ /* 0x000fda0003f05270 */
[----:B------:R-:W-:Y:S05]  /*6730*/  @!P0 BRA `(.L_x_1283) ;  /* 0x0000000000888947 */ /* 0x000fea0003800000 */
[----:B------:R-:W-:Y:S02]  /*6740*/  ISETP.NE.AND P0, PT, R87, RZ, PT ;  /* 0x000000ff5700720c */ /* 0x000fe40003f05270 */
[C---:B------:R-:W-:Y:S02]  /*6750*/  IADD3 R40, PT, PT, R48.reuse, 0x1, RZ ;  /* 0x0000000130287810 */ /* 0x040fe40007ffe0ff */
[----:B------:R-:W-:Y:S02]  /*6760*/  ISETP.EQ.OR P1, PT, R48, UR8, P0 ;  /* 0x0000000830007c0c */ /* 0x000fe40008722670 */
[----:B------:R-:W-:Y:S02]  /*6770*/  ISETP.EQ.OR P0, PT, R40, UR8, P0 ;  /* 0x0000000828007c0c */ /* 0x000fe40008702670 */
[----:B------:R-:W-:Y:S02]  /*6780*/  MOV R50, UR4 ;  /* 0x0000000400327c02 */ /* 0x000fe40008000f00 */
[----:B------:R-:W-:-:S07]  /*6790*/  MOV R51, UR4 ;  /* 0x0000000400337c02 */ /* 0x000fce0008000f00 */
[----:B------:R-:W1:Y:S01]  /*67a0*/  @!P1 LDC R45, c[0x0][0x374] ;  /* 0x0000dd00ff2d9b82 */ /* 0x000e620000000800 */
[----:B------:R-:W2:Y:S01]  /*67b0*/  @!P1 S2R R46, SR_CTAID.Y ;  /* 0x00000000002e9919 */ /* 0x000ea20000002600 */
[----:B------:R-:W-:Y:S01]  /*67c0*/  @!P1 LOP3.LUT R50, R50, 0x1, RZ, 0xc0, !PT ;  /* 0x0000000132329812 */ /* 0x000fe200078ec0ff */
[----:B------:R-:W3:Y:S05]  /*67d0*/  @!P0 S2R R44, SR_CTAID.Y ;  /* 0x00000000002c8919 */ /* 0x000eea0000002600 */
[----:B------:R-:W4:Y:S08]  /*67e0*/  @!P0 LDC R47, c[0x0][0x374] ;  /* 0x0000dd00ff2f8b82 */ /* 0x000f300000000800 */
[----:B------:R-:W5:Y:S08]  /*67f0*/  @!P1 LDC.64 R42, c[0x0][0x3d0] ;  /* 0x0000f400ff2a9b82 */ /* 0x000f700000000a00 */
[----:B------:R-:W0:Y:S01]  /*6800*/  @!P0 LDC.64 R40, c[0x0][0x3d0] ;  /* 0x0000f400ff288b82 */ /* 0x000e220000000a00 */
[----:B-1----:R-:W-:Y:S01]  /*6810*/  @!P1 IMAD R49, R50, R45, RZ ;  /* 0x0000002d32319224 */ /* 0x002fe200078e02ff */
[----:B------:R-:W-:-:S03]  /*6820*/  @!P0 LOP3.LUT R50, R51, 0x1, RZ, 0xc0, !PT ;  /* 0x0000000133328812 */ /* 0x000fc600078ec0ff */
[----:B------:R-:W-:Y:S02]  /*6830*/  @!P1 IMAD R49, R49, R0, RZ ;  /* 0x0000000031319224 */ /* 0x000fe400078e02ff */
[----:B----4-:R-:W-:-:S03]  /*6840*/  @!P0 IMAD R51, R50, R47, RZ ;  /* 0x0000002f32338224 */ /* 0x010fc600078e02ff */
[----:B------:R-:W-:Y:S01]  /*6850*/  @!P1 SHF.L.U32 R49, R49, 0x1, RZ ;  /* 0x0000000131319819 */ /* 0x000fe200000006ff */
[C---:B------:R-:W-:Y:S02]  /*6860*/  @!P0 IMAD R47, R48.reuse, R47, R47 ;  /* 0x0000002f302f8224 */ /* 0x040fe400078e022f */
[----:B------:R-:W-:Y:S02]  /*6870*/  @!P0 IMAD R51, R51, R0, RZ ;  /* 0x0000000033338224 */ /* 0x000fe400078e02ff */
[----:B--2---:R-:W-:Y:S01]  /*6880*/  @!P1 IMAD R45, R48, R45, R46 ;  /* 0x0000002d302d9224 */ /* 0x004fe200078e022e */
[----:B---3--:R-:W-:Y:S01]  /*6890*/  @!P0 IADD3 R47, PT, PT, R47, R44, RZ ;  /* 0x0000002c2f2f8210 */ /* 0x008fe20007ffe0ff */
[----:B-----5:R-:W-:Y:S01]  /*68a0*/  @!P1 IMAD.WIDE R42, R49, 0x4, R42 ;  /* 0x00000004312a9825 */ /* 0x020fe200078e022a */
[----:B------:R-:W-:-:S03]  /*68b0*/  @!P0 SHF.L.U32 R51, R51, 0x1, RZ ;  /* 0x0000000133338819 */ /* 0x000fc600000006ff */
[----:B------:R-:W-:-:S04]  /*68c0*/  @!P1 IMAD.WIDE.U32 R42, R45, 0x8, R42 ;  /* 0x000000082d2a9825 */ /* 0x000fc800078e002a */
[----:B0-----:R-:W-:Y:S02]  /*68d0*/  @!P0 IMAD.WIDE R40, R51, 0x4, R40 ;  /* 0x0000000433288825 */ /* 0x001fe400078e0228 */
        /* <DEDUP_REMOVED lines=8> */
.L_x_1283:
[----:B------:R-:W-:Y:S01]  /*6960*/  ISETP.NE.AND P0, PT, R48, UR8, PT ;  /* 0x0000000830007c0c */ /* 0x000fe2000bf05270 */
[----:B------:R-:W-:Y:S01]  /*6970*/  BSSY.RECONVERGENT B0, `(.L_x_1277) ;  /* 0x0000012000007945 */ /* 0x000fe20003800200 */
[----:B------:R-:W-:Y:S02]  /*6980*/  LOP3.LUT R40, R0, 0x1, RZ, 0xc0, !PT ;  /* 0x0000000100287812 */ /* 0x000fe400078ec0ff */
[----:B------:R-:W-:-:S04]  /*6990*/  ISETP.NE.OR P0, PT, R87, RZ, !P0 ;  /* 0x000000ff5700720c */ /* 0x000fc80004705670 */
[----:B------:R-:W-:-:S13]  /*69a0*/  ISETP.NE.U32.OR P0, PT, R40, 0x1, P0 ;  /* 0x000000012800780c */ /* 0x000fda0000705470 */
[----:B------:R-:W-:Y:S05]  /*69b0*/  @P0 BRA `(.L_x_1284) ;  /* 0x0000000000340947 */ /* 0x000fea0003800000 */
[----:B------:R-:W1:Y:S01]  /*69c0*/  LDCU UR7, c[0x0][0x374] ;  /* 0x00006e80ff0777ac */ /* 0x000e620008000800 */
[----:B------:R-:W2:Y:S01]  /*69d0*/  S2R R45, SR_CTAID.Y ;  /* 0x00000000002d7919 */ /* 0x000ea20000002600 */
[----:B------:R-:W3:Y:S01]  /*69e0*/  LDC.64 R40, c[0x0][0x3d0] ;  /* 0x0000f400ff287b82 */ /* 0x000ee20000000a00 */
[----:B------:R-:W-:-:S04]  /*69f0*/  ULOP3.LUT UR6, UR4, 0x1, URZ, 0xc0, !UPT ;  /* 0x0000000104067892 */ /* 0x000fc8000f8ec0ff */
[----:B-1----:R-:W-:-:S06]  /*6a00*/  UIMAD UR6, UR6, UR7, URZ ;  /* 0x00000007060672a4 */ /* 0x002fcc000f8e02ff */
[----:B------:R-:W-:-:S05]  /*6a10*/  IMAD R0, R0, UR6, RZ ;  /* 0x0000000600007c24 */ /* 0x000fca000f8e02ff */
[----:B------:R-:W-:-:S05]  /*6a20*/  SHF.L.U32 R43, R0, 0x1, RZ ;  /* 0x00000001002b7819 */ /* 0x000fca00000006ff */
[----:B---3--:R-:W-:-:S04]  /*6a30*/  IMAD.WIDE R40, R43, 0x4, R40 ;  /* 0x000000042b287825 */ /* 0x008fc800078e0228 */
[----:B--2---:R-:W-:-:S04]  /*6a40*/  IMAD R43, R48, UR7, R45 ;  /* 0x00000007302b7c24 */ /* 0x004fc8000f8e022d */
[----:B------:R-:W-:-:S06]  /*6a50*/  IMAD.WIDE.U32 R40, R43, 0x8, R40 ;  /* 0x000000082b287825 */ /* 0x000fcc00078e0028 */
[----:B------:R-:W0:Y:S02]  /*6a60*/  LDG.E.64 R40, desc[UR12][R40.64] ;  /* 0x0000000c28287981 */ /* 0x000e24000c1e1b00 */
[----:B0-----:R-:W-:Y:S01]  /*6a70*/  FADD.FTZ R82, R82, R40 ;  /* 0x0000002852527221 */ /* 0x001fe20000010000 */
[----:B------:R-:W-:-:S07]  /*6a80*/  FADD.FTZ R83, R83, R41 ;  /* 0x0000002953537221 */ /* 0x000fce0000010000 */
.L_x_1284:
[----:B------:R-:W-:Y:S05]  /*6a90*/  BSYNC.RECONVERGENT B0 ;  /* 0x0000000000007941 */ /* 0x000fea0003800200 */
.L_x_1277:
[----:B------:R-:W5:Y:S01]  /*6aa0*/  S2UR UR7, SR_CgaCtaId ;  /* 0x00000000000779c3 */ /* 0x000f620000008800 */
[----:B------:R-:W-:Y:S01]  /*6ab0*/  ISETP.NE.AND P0, PT, R87, RZ, PT ;  /* 0x000000ff5700720c */ /* 0x000fe20003f05270 */
[----:B------:R-:W-:Y:S01]  /*6ac0*/  UMOV UR6, 0x400 ;  /* 0x0000040000067882 */ /* 0x000fe20000000000 */
[----:B------:R-:W0:Y:S01]  /*6ad0*/  LDCU UR9, c[0x0][0x42c] ;  /* 0x00008580ff0977ac */ /* 0x000e220008000800 */
[----:B----4-:R-:W-:Y:S01]  /*6ae0*/  FADD.FTZ R45, R80, -UR11 ;  /* 0x8000000b502d7e21 */ /* 0x010fe20008010000 */
[----:B------:R-:W-:Y:S01]  /*6af0*/  FADD.FTZ R81, R81, -UR11 ;  /* 0x8000000b51517e21 */ /* 0x000fe20008010000 */
[----:B------:R-:W-:Y:S01]  /*6b00*/  FADD.FTZ R76, R76, -UR11 ;  /* 0x8000000b4c4c7e21 */ /* 0x000fe20008010000 */
[----:B------:R-:W4:Y:S01]  /*6b10*/  LDCU.U8 UR10, c[0x0][0x414] ;  /* 0x00008280ff0a77ac */ /* 0x000f220008000000 */
[----:B------:R-:W1:Y:S01]  /*6b20*/  LDC R41, c[0x0][0x41c] ;  /* 0x00010700ff297b82 */ /* 0x000e620000000800 */
[----:B------:R-:W-:Y:S01]  /*6b30*/  FADD.FTZ R77, R77, -UR11 ;  /* 0x8000000b4d4d7e21 */ /* 0x000fe20008010000 */
[----:B------:R-:W-:Y:S01]  /*6b40*/  FMUL.FTZ R45, R45, UR14 ;  /* 0x0000000e2d2d7c20 */ /* 0x000fe20008410000 */
[----:B-----5:R-:W-:-:S02]  /*6b50*/  ULEA UR6, UR7, UR6, 0x18 ;  /* 0x0000000607067291 */ /* 0x020fc4000f8ec0ff */
[----:B----4-:R-:W-:Y:S01]  /*6b60*/  UISETP.NE.AND UP0, UPT, UR10, URZ, UPT ;  /* 0x000000ff0a00728c */ /* 0x010fe2000bf05270 */
[----:B-1----:R-:W-:-:S06]  /*6b70*/  IMAD R0, R41, UR8, R86 ;  /* 0x0000000829007c24 */ /* 0x002fcc000f8e0256 */
[----:B------:R-:W-:Y:S01]  /*6b80*/  @!P0 STS.64 [UR6+0xc0], R82 ;  /* 0x0000c052ff008988 */ /* 0x000fe20008000a06 */
[----:B------:R-:W-:Y:S01]  /*6b90*/  BAR.SYNC.DEFER_BLOCKING 0x0 ;  /* 0x0000000000007b1d */ /* 0x000fe20000010000 */
[----:B------:R-:W-:-:S05]  /*6ba0*/  SHF.R.S32.HI R41, RZ, 0x1f, R0 ;  /* 0x0000001fff297819 */ /* 0x000fca0000011400 */
[----:B------:R-:W0:Y:S01]  /*6bb0*/  LDS.64 R42, [UR6+0xc0] ;  /* 0x0000c006ff2a7984 */ /* 0x000e220008000a00 */
[----:B------:R-:W1:Y:S02]  /*6bc0*/  LDCU.64 UR6, c[0x0][0x400] ;  /* 0x00008000ff0677ac */ /* 0x000e640008000a00 */
[----:B-1----:R-:W-:-:S04]  /*6bd0*/  ISETP.GE.U32.AND P0, PT, R0, UR6, PT ;  /* 0x0000000600007c0c */ /* 0x002fc8000bf06070 */
[----:B------:R-:W-:Y:S01]  /*6be0*/  ISETP.GE.AND.EX P0, PT, R41, UR7, PT, P0 ;  /* 0x0000000729007c0c */ /* 0x000fe2000bf06300 */
[----:B0-----:R-:W-:Y:S01]  /*6bf0*/  FMUL.FTZ R42, R42, UR9 ;  /* 0x000000092a2a7c20 */ /* 0x001fe20008410000 */
[----:B---3--:R-:W-:Y:S01]  /*6c00*/  FMUL.FTZ R40, R43, UR9 ;  /* 0x000000092b287c20 */ /* 0x008fe20008410000 */
[----:B------:R-:W-:-:S03]  /*6c10*/  FMUL.FTZ R43, R81, UR14 ;  /* 0x0000000e512b7c20 */ /* 0x000fc60008410000 */
[----:B------:R-:W-:Y:S01]  /*6c20*/  R2UR UR8, R42 ;  /* 0x000000002a0872ca */ /* 0x000fe200000e0000 */
[----:B------:R-:W-:-:S14]  /*6c30*/  BRA.U !UP0, `(.L_x_1285) ;  /* 0x0000000108487547 */ /* 0x000fdc000b800000 */
[----:B------:R-:W-:Y:S01]  /*6c40*/  FFMA.FTZ R44, R52, R45, R2 ;  /* 0x0000002d342c7223 */ /* 0x000fe20000010002 */
[----:B------:R-:W-:-:S03]  /*6c50*/  FFMA.FTZ R42, R53, R43, R3 ;  /* 0x0000002b352a7223 */ /* 0x000fc60000010003 */
[----:B------:R-:W-:Y:S01]  /*6c60*/  FMUL.FTZ R46, R44, -1.4426950216293334961 ;  /* 0xbfb8aa3b2c2e7820 */ /* 0x000fe20000410000 */
[----:B--2---:R-:W-:-:S05]  /*6c70*/  FMUL.FTZ R48, R42, -1.4426950216293334961 ;  /* 0xbfb8aa3b2a307820 */ /* 0x004fca0000410000 */
        /* <DEDUP_REMOVED lines=14> */
.L_x_1285:
[--C-:B------:R-:W-:Y:S01]  /*6d60*/  FFMA.FTZ R45, R45, UR8, R40.reuse ;  /* 0x000000082d2d7c23 */ /* 0x100fe20008010028 */
[----:B------:R-:W-:Y:S01]  /*6d70*/  FMUL.FTZ R51, R76, UR14 ;  /* 0x0000000e4c337c20 */ /* 0x000fe20008410000 */
[----:B------:R-:W-:Y:S01]  /*6d80*/  FMUL.FTZ R77, R77, UR14 ;  /* 0x0000000e4d4d7c20 */ /* 0x000fe20008410000 */
[--C-:B------:R-:W-:Y:S01]  /*6d90*/  FFMA.FTZ R42, R43, UR8, R40.reuse ;  /* 0x000000082b2a7c23 */ /* 0x100fe20008010028 */
[----:B------:R-:W-:Y:S01]  /*6da0*/  BSSY.RECONVERGENT B0, `(.L_x_1286) ;  /* 0x0000013000007945 */ /* 0x000fe20003800200 */
[----:B------:R-:W-:Y:S01]  /*6db0*/  FFMA.FTZ R45, R52, R78, -R45 ;  /* 0x0000004e342d7223 */ /* 0x000fe2000001082d */
[--C-:B------:R-:W-:Y:S01]  /*6dc0*/  FFMA.FTZ R47, R51, UR8, R40.reuse ;  /* 0x00000008332f7c23 */ /* 0x100fe20008010028 */
[----:B------:R-:W-:Y:S01]  /*6dd0*/  FFMA.FTZ R80, R77, UR8, R40 ;  /* 0x000000084d507c23 */ /* 0x000fe20008010028 */
[----:B------:R-:W-:Y:S01]  /*6de0*/  FFMA.FTZ R49, R53, R79, -R42 ;  /* 0x0000004f35317223 */ /* 0x000fe2000001082a */
[----:B------:R-:W-:Y:S06]  /*6df0*/  @P0 BRA `(.L_x_1287) ;  /* 0x0000000000340947 */ /* 0x000fec0003800000 */
[----:B------:R-:W0:Y:S01]  /*6e00*/  LDCU.64 UR18, c[0x0][0x3f8] ;  /* 0x00007f00ff1277ac */ /* 0x000e220008000a00 */
[----:B------:R-:W-:Y:S01]  /*6e10*/  MOV R42, R90 ;  /* 0x0000005a002a7202 */ /* 0x000fe20000000f00 */
[----:B--2---:R-:W-:Y:S01]  /*6e20*/  FMUL.FTZ R48, R45, UR14 ;  /* 0x0000000e2d307c20 */ /* 0x004fe20008410000 */
[----:B------:R-:W-:Y:S01]  /*6e30*/  MOV R43, R93 ;  /* 0x0000005d002b7202 */ /* 0x000fe20000000f00 */
[----:B------:R-:W1:Y:S01]  /*6e40*/  LDCU.64 UR16, c[0x0][0x380] ;  /* 0x00007000ff1077ac */ /* 0x000e620008000a00 */
[----:B------:R-:W-:Y:S01]  /*6e50*/  FMUL.FTZ R49, R49, UR14 ;  /* 0x0000000e31317c20 */ /* 0x000fe20008410000 */
[----:B0-----:R-:W-:Y:S02]  /*6e60*/  IMAD R41, R41, UR18, RZ ;  /* 0x0000001229297c24 */ /* 0x001fe4000f8e02ff */
[----:B------:R-:W-:-:S04]  /*6e70*/  IMAD.WIDE.U32 R42, R0, UR18, R42 ;  /* 0x00000012002a7c25 */ /* 0x000fc8000f8e002a */
[----:B------:R-:W-:Y:S01]  /*6e80*/  IMAD R41, R0, UR19, R41 ;  /* 0x0000001300297c24 */ /* 0x000fe2000f8e0229 */
[----:B-1----:R-:W-:-:S04]  /*6e90*/  LEA R44, P0, R42, UR16, 0x2 ;  /* 0x000000102a2c7c11 */ /* 0x002fc8000f8010ff */
[----:B------:R-:W-:-:S04]  /*6ea0*/  IADD3 R41, PT, PT, R43, R41, RZ ;  /* 0x000000292b297210 */ /* 0x000fc80007ffe0ff */
[----:B------:R-:W-:-:S05]  /*6eb0*/  LEA.HI.X R45, R42, UR17, R41, 0x2, P0 ;  /* 0x000000112a2d7c11 */ /* 0x000fca00080f1429 */
[----:B------:R0:W-:Y:S02]  /*6ec0*/  STG.E.64 desc[UR12][R44.64], R48 ;  /* 0x000000302c007986 */ /* 0x0001e4000c101b0c */
.L_x_1287:
[----:B------:R-:W-:Y:S05]  /*6ed0*/  BSYNC.RECONVERGENT B0 ;  /* 0x0000000000007941 */ /* 0x000fea0003800200 */
.L_x_1286:
[----:B------:R-:W-:Y:S05]  /*6ee0*/  BRA.U !UP0, `(.L_x_1288) ;  /* 0x0000000108487547 */ /* 0x000fea000b800000 */
[----:B------:R-:W-:Y:S01]  /*6ef0*/  FFMA.FTZ R51, R52, R51, R2 ;  /* 0x0000003334337223 */ /* 0x000fe20000010002 */
[----:B------:R-:W-:-:S03]  /*6f00*/  FFMA.FTZ R77, R53, R77, R3 ;  /* 0x0000004d354d7223 */ /* 0x000fc60000010003 */
[----:B------:R-:W-:Y:S01]  /*6f10*/  FMUL.FTZ R41, R51, -1.4426950216293334961 ;  /* 0xbfb8aa3b33297820 */ /* 0x000fe20000410000 */
[----:B0-----:R-:W-:-:S05]  /*6f20*/  FMUL.FTZ R44, R77, -1.4426950216293334961 ;  /* 0xbfb8aa3b4d2c7820 */ /* 0x001fca0000410000 */
[----:B------:R-:W0:Y:S08]  /*6f30*/  MUFU.EX2 R41, R41 ;  /* 0x0000002900297308 */ /* 0x000e300000000800 */
[----:B------:R-:W1:Y:S01]  /*6f40*/  MUFU.EX2 R44, R44 ;  /* 0x0000002c002c7308 */ /* 0x000e620000000800 */
[----:B0-----:R-:W-:-:S07]  /*6f50*/  FADD.FTZ R42, R41, 1 ;  /* 0x3f800000292a7421 */ /* 0x001fce0000010000 */
[----:B------:R-:W2:Y:S01]  /*6f60*/  MUFU.RCP R43, R42 ;  /* 0x0000002a002b7308 */ /* 0x000ea20000001000 */
[----:B-1----:R-:W-:-:S07]  /*6f70*/  FADD.FTZ R45, R44, 1 ;  /* 0x3f8000002c2d7421 */ /* 0x002fce0000010000 */
[----:B------:R-:W0:Y:S01]  /*6f80*/  MUFU.RCP R46, R45 ;  /* 0x0000002d002e7308 */ /* 0x000e220000001000 */
[----:B--2---:R-:W-:Y:S01]  /*6f90*/  FADD.FTZ R48, -R43, 1 ;  /* 0x3f8000002b307421 */ /* 0x004fe20000010100 */
[----:B------:R-:W-:-:S03]  /*6fa0*/  FMUL.FTZ R74, R74, R43 ;  /* 0x0000002b4a4a7220 */ /* 0x000fc60000410000 */
[----:B------:R-:W-:Y:S01]  /*6fb0*/  FFMA.FTZ R51, R51, R48, 1 ;  /* 0x3f80000033337423 */ /* 0x000fe20000010030 */
[----:B0-----:R-:W-:Y:S01]  /*6fc0*/  FADD.FTZ R50, -R46, 1 ;  /* 0x3f8000002e327421 */ /* 0x001fe20000010100 */
[----:B------:R-:W-:Y:S02]  /*6fd0*/  FMUL.FTZ R75, R75, R46 ;  /* 0x0000002e4b4b7220 */ /* 0x000fe40000410000 */
[----:B------:R-:W-:Y:S01]  /*6fe0*/  FMUL.FTZ R74, R74, R51 ;  /* 0x000000334a4a7220 */ /* 0x000fe20000410000 */
[----:B------:R-:W-:-:S04]  /*6ff0*/  FFMA.FTZ R50, R77, R50, 1 ;  /* 0x3f8000004d327423 */ /* 0x000fc80000010032 */
[----:B------:R-:W-:-:S07]  /*7000*/  FMUL.FTZ R75, R75, R50 ;  /* 0x000000324b4b7220 */ /* 0x000fce0000410000 */
.L_x_1288:
[----:B0-----:R-:W-:Y:S01]  /*7010*/  IADD3 R49, PT, PT, R0, 0x8, RZ ;  /* 0x0000000800317810 */ /* 0x001fe20007ffe0ff */
[----:B------:R-:W-:Y:S01]  /*7020*/  FFMA.FTZ R79, R52, R74, -R47 ;  /* 0x0000004a344f7223 */ /* 0x000fe2000001082f */
[----:B------:R-:W-:Y:S01]  /*7030*/  IADD3 R77, PT, PT, R0, 0x10, RZ ;  /* 0x00000010004d7810 */ /* 0x000fe20007ffe0ff */
[----:B------:R-:W-:Y:S01]  /*7040*/  FFMA.FTZ R80, R53, R75, -R80 ;  /* 0x0000004b35507223 */ /* 0x000fe20000010850 */
[----:B------:R-:W-:Y:S01]  /*7050*/  ISETP.GE.U32.AND P5, PT, R49, UR6, PT ;  /* 0x0000000631007c0c */ /* 0x000fe2000bfa6070 */
[----:B------:R-:W-:Y:S01]  /*7060*/  FADD.FTZ R50, R72, -UR11 ;  /* 0x8000000b48327e21 */ /* 0x000fe20008010000 */
[----:B--2---:R-:W-:Y:S01]  /*7070*/  SHF.R.S32.HI R48, RZ, 0x1f, R49 ;  /* 0x0000001fff307819 */ /* 0x004fe20000011431 */
[----:B------:R-:W-:Y:S01]  /*7080*/  BSSY.RECONVERGENT B0, `(.L_x_1289) ;  /* 0x0000029000007945 */ /* 0x000fe20003800200 */
[----:B------:R-:W-:Y:S01]  /*7090*/  IADD3 R41, PT, PT, R0, 0x18, RZ ;  /* 0x0000001800297810 */ /* 0x000fe20007ffe0ff */
[----:B------:R-:W-:Y:S01]  /*70a0*/  FADD.FTZ R72, R73, -UR11 ;  /* 0x8000000b49487e21 */ /* 0x000fe20008010000 */
[----:B------:R-:W-:Y:S01]  /*70b0*/  ISETP.GE.AND.EX P5, PT, R48, UR7, PT, P5 ;  /* 0x0000000730007c0c */ /* 0x000fe2000bfa6350 */
[----:B------:R-:W-:Y:S01]  /*70c0*/  FMUL.FTZ R73, R50, UR14 ;  /* 0x0000000e32497c20 */ /* 0x000fe20008410000 */
[----:B------:R-:W-:-:S02]  /*70d0*/  IADD3 R42, PT, PT, R0, 0x20, RZ ;  /* 0x00000020002a7810 */ /* 0x000fc40007ffe0ff */
[C---:B------:R-:W-:Y:S02]  /*70e0*/  IADD3 R43, PT, PT, R0.reuse, 0x28, RZ ;  /* 0x00000028002b7810 */ /* 0x040fe40007ffe0ff */
[C---:B------:R-:W-:Y:S02]  /*70f0*/  IADD3 R44, PT, PT, R0.reuse, 0x30, RZ ;  /* 0x00000030002c7810 */ /* 0x040fe40007ffe0ff */
[----:B------:R-:W-:Y:S02]  /*7100*/  IADD3 R45, PT, PT, R0, 0x38, RZ ;  /* 0x00000038002d7810 */ /* 0x000fe40007ffe0ff */
[----:B------:R-:W-:Y:S02]  /*7110*/  ISETP.GE.U32.AND P1, PT, R77, UR6, PT ;  /* 0x000000064d007c0c */ /* 0x000fe4000bf26070 */
[----:B------:R-:W-:Y:S02]  /*7120*/  ISETP.GE.U32.AND P0, PT, R41, UR6, PT ;  /* 0x0000000629007c0c */ /* 0x000fe4000bf06070 */
[----:B------:R-:W-:-:S02]  /*7130*/  ISETP.GE.U32.AND P6, PT, R42, UR6, PT ;  /* 0x000000062a007c0c */ /* 0x000fc4000bfc6070 */
[----:B------:R-:W-:Y:S02]  /*7140*/  ISETP.GE.U32.AND P2, PT, R43, UR6, PT ;  /* 0x000000062b007c0c */ /* 0x000fe4000bf46070 */
[----:B------:R-:W-:Y:S02]  /*7150*/  ISETP.GE.U32.AND P3, PT, R44, UR6, PT ;  /* 0x000000062c007c0c */ /* 0x000fe4000bf66070 */
[----:B------:R-:W-:Y:S02]  /*7160*/  ISETP.GE.U32.AND P4, PT, R45, UR6, PT ;  /* 0x000000062d007c0c */ /* 0x000fe4000bf86070 */
[----:B------:R-:W-:Y:S02]  /*7170*/  SHF.R.S32.HI R78, RZ, 0x1f, R77 ;  /* 0x0000001fff4e7819 */ /* 0x000fe4000001144d */
[----:B------:R-:W-:Y:S02]  /*7180*/  SHF.R.S32.HI R46, RZ, 0x1f, R41 ;  /* 0x0000001fff2e7819 */ /* 0x000fe40000011429 */
[----:B------:R-:W-:-:S02]  /*7190*/  SHF.R.S32.HI R47, RZ, 0x1f, R42 ;  /* 0x0000001fff2f7819 */ /* 0x000fc4000001142a */
[----:B------:R-:W-:Y:S02]  /*71a0*/  SHF.R.S32.HI R74, RZ, 0x1f, R43 ;  /* 0x0000001fff4a7819 */ /* 0x000fe4000001142b */
[----:B------:R-:W-:Y:S02]  /*71b0*/  SHF.R.S32.HI R75, RZ, 0x1f, R44 ;  /* 0x0000001fff4b7819 */ /* 0x000fe4000001142c */
[----:B------:R-:W-:Y:S02]  /*71c0*/  SHF.R.S32.HI R76, RZ, 0x1f, R45 ;  /* 0x0000001fff4c7819 */ /* 0x000fe4000001142d */
[----:B------:R-:W-:Y:S02]  /*71d0*/  ISETP.GE.AND.EX P1, PT, R78, UR7, PT, P1 ;  /* 0x000000074e007c0c */ /* 0x000fe4000bf26310 */
[----:B------:R-:W-:Y:S02]  /*71e0*/  ISETP.GE.AND.EX P0, PT, R46, UR7, PT, P0 ;  /* 0x000000072e007c0c */ /* 0x000fe4000bf06300 */
[----:B------:R-:W-:-:S02]  /*71f0*/  ISETP.GE.AND.EX P6, PT, R47, UR7, PT, P6 ;  /* 0x000000072f007c0c */ /* 0x000fc4000bfc6360 */
[----:B------:R-:W-:Y:S02]  /*7200*/  ISETP.GE.AND.EX P2, PT, R74, UR7, PT, P2 ;  /* 0x000000074a007c0c */ /* 0x000fe4000bf46320 */
[----:B------:R-:W-:Y:S02]  /*7210*/  ISETP.GE.AND.EX P3, PT, R75, UR7, PT, P3 ;  /* 0x000000074b007c0c */ /* 0x000fe4000bf66330 */
[----:B------:R-:W-:Y:S01]  /*7220*/  ISETP.GE.AND.EX P4, PT, R76, UR7, PT, P4 ;  /* 0x000000074c007c0c */ /* 0x000fe2000bf86340 */
[----:B------:R-:W-:-:S12]  /*7230*/  @P5 BRA `(.L_x_1290) ;  /* 0x0000000000345947 */ /* 0x000fd80003800000 */
[----:B------:R-:W0:Y:S01]  /*7240*/  LDCU.64 UR16, c[0x0][0x3f8] ;  /* 0x00007f00ff1077ac */ /* 0x000e220008000a00 */
[----:B------:R-:W-:Y:S02]  /*7250*/  MOV R50, R90 ;  /* 0x0000005a00327202 */ /* 0x000fe40000000f00 */
[----:B------:R-:W-:Y:S01]  /*7260*/  MOV R51, R93 ;  /* 0x0000005d00337202 */ /* 0x000fe20000000f00 */
[----:B------:R-:W1:Y:S01]  /*7270*/  LDCU.64 UR18, c[0x0][0x380] ;  /* 0x00007000ff1277ac */ /* 0x000e620008000a00 */
[----:B0-----:R-:W-:Y:S02]  /*7280*/  IMAD R48, R48, UR16, RZ ;  /* 0x0000001030307c24 */ /* 0x001fe4000f8e02ff */
[----:B------:R-:W-:-:S04]  /*7290*/  IMAD.WIDE.U32 R50, R49, UR16, R50 ;  /* 0x0000001031327c25 */ /* 0x000fc8000f8e0032 */
[----:B------:R-:W-:Y:S01]  /*72a0*/  IMAD R81, R49, UR17, R48 ;  /* 0x0000001131517c24 */ /* 0x000fe2000f8e0230 */
[----:B-1----:R-:W-:-:S04]  /*72b0*/  LEA R48, P5, R50, UR18, 0x2 ;  /* 0x0000001232307c11 */ /* 0x002fc8000f8a10ff */
[----:B------:R-:W-:Y:S01]  /*72c0*/  IADD3 R81, PT, PT, R51, R81, RZ ;  /* 0x0000005133517210 */ /* 0x000fe20007ffe0ff */
[----:B------:R-:W-:-:S03]  /*72d0*/  FMUL.FTZ R51, R80, UR14 ;  /* 0x0000000e50337c20 */ /* 0x000fc60008410000 */
[----:B------:R-:W-:Y:S01]  /*72e0*/  LEA.HI.X R49, R50, UR19, R81, 0x2, P5 ;  /* 0x0000001332317c11 */ /* 0x000fe2000a8f1451 */
[----:B------:R-:W-:-:S05]  /*72f0*/  FMUL.FTZ R50, R79, UR14 ;  /* 0x0000000e4f327c20 */ /* 0x000fca0008410000 */
[----:B------:R0:W-:Y:S02]  /*7300*/  STG.E.64 desc[UR12][R48.64], R50 ;  /* 0x0000003230007986 */ /* 0x0001e4000c101b0c */
.L_x_1290:
[----:B------:R-:W-:Y:S05]  /*7310*/  BSYNC.RECONVERGENT B0 ;  /* 0x0000000000007941 */ /* 0x000fea0003800200 */
.L_x_1289:
[----:B0-----:R-:W-:Y:S01]  /*7320*/  FFMA.FTZ R49, R73, UR8, R40 ;  /* 0x0000000849317c23 */ /* 0x001fe20008010028 */
        /* <DEDUP_REMOVED lines=20> */
.L_x_1291:
[----:B------:R-:W-:Y:S01]  /*7470*/  FADD.FTZ R73, R68, -UR11 ;  /* 0x8000000b44497e21 */ /* 0x000fe20008010000 */
[----:B------:R-:W-:Y:S01]  /*7480*/  FFMA.FTZ R48, R51, UR8, R40 ;  /* 0x0000000833307c23 */ /* 0x000fe20008010028 */
        /* <DEDUP_REMOVED lines=19> */
.L_x_1293:
[----:B------:R-:W-:Y:S05]  /*75c0*/  BSYNC.RECONVERGENT B0 ;  /* 0x0000000000007941 */ /* 0x000fea0003800200 */
.L_x_1292:
[----:B------:R-:W-:Y:S01]  /*75d0*/  FFMA.FTZ R49, R73, UR8, R40 ;  /* 0x0000000849317c23 */ /* 0x000fe20008010028 */
[----:B0-----:R-:W-:Y:S01]  /*75e0*/  FMUL.FTZ R51, R70, UR14 ;  /* 0x0000000e46337c20 */ /* 0x001fe20008410000 */
        /* <DEDUP_REMOVED lines=19> */
.L_x_1294:
        /* <DEDUP_REMOVED lines=21> */
.L_x_1296:
[----:B------:R-:W-:Y:S05]  /*7870*/  BSYNC.RECONVERGENT B0 ;  /* 0x0000000000007941 */ /* 0x000fea0003800200 */
.L_x_1295:
[----:B------:R-:W-:Y:S01]  /*7880*/  FFMA.FTZ R67, R69, UR8, R40 ;  /* 0x0000000845437c23 */ /* 0x000fe20008010028 */
[----:B------:R-:W-:Y:S01]  /*7890*/  FMUL.FTZ R71, R66, UR14 ;  /* 0x0000000e42477c20 */ /* 0x000fe20008410000 */
        /* <DEDUP_REMOVED lines=19> */
.L_x_1297:
[----:B------:R-:W-:Y:S01]  /*79d0*/  FADD.FTZ R60, R60, -UR11 ;  /* 0x8000000b3c3c7e21 */ /* 0x000fe20008010000 */
[----:B------:R-:W-:Y:S01]  /*79e0*/  FFMA.FTZ R46, R71, UR8, R40 ;  /* 0x00000008472e7c23 */ /* 0x000fe20008010028 */
[----:B------:R-:W-:Y:S01]  /*79f0*/  BSSY.RECONVERGENT B0, `(.L_x_1298) ;  /* 0x0000013000007945 */ /* 0x000fe20003800200 */
[----:B------:R-:W-:Y:S01]  /*7a00*/  FFMA.FTZ R67, R52, R62, -R67 ;  /* 0x0000003e34437223 */ /* 0x000fe20000010843 */
[----:B------:R-:W-:Y:S01]  /*7a10*/  FADD.FTZ R62, R61, -UR11 ;  /* 0x8000000b3d3e7e21 */ /* 0x000fe20008010000 */
[----:B0-----:R-:W-:Y:S01]  /*7a20*/  FMUL.FTZ R65, R60, UR14 ;  /* 0x0000000e3c417c20 */ /* 0x001fe20008410000 */
        /* <DEDUP_REMOVED lines=8> */
[----:B------:R-:W-:-:S03]  /*7ab0*/  MOV R47, R93 ;  /* 0x0000005d002f7202 */ /* 0x000fc60000000f00 */
[C---:B------:R-:W-:Y:S02]  /*7ac0*/  IMAD R41, R42.reuse, UR17, R41 ;  /* 0x000000112a297c24 */ /* 0x040fe4000f8e0229 */
[----:B------:R-:W-:-:S03]  /*7ad0*/  IMAD.WIDE.U32 R46, R42, UR16, R46 ;  /* 0x000000102a2e7c25 */ /* 0x000fc6000f8e002e */
[----:B-1----:R-:W-:Y:S02]  /*7ae0*/  LEA R48, P0, R46, UR18, 0x2 ;  /* 0x000000122e307c11 */ /* 0x002fe4000f8010ff */
[----:B------:R-:W-:-:S04]  /*7af0*/  IADD3 R41, PT, PT, R47, R41, RZ ;  /* 0x000000292f297210 */ /* 0x000fc80007ffe0ff */
[----:B------:R-:W-:-:S05]  /*7b00*/  LEA.HI.X R49, R46, UR19, R41, 0x2, P0 ;  /* 0x000000132e317c11 */ /* 0x000fca00080f1429 */
[----:B------:R0:W-:Y:S02]  /*7b10*/  STG.E.64 desc[UR12][R48.64], R50 ;  /* 0x0000003230007986 */ /* 0x0001e4000c101b0c */
.L_x_1299:
[----:B------:R-:W-:Y:S05]  /*7b20*/  BSYNC.RECONVERGENT B0 ;  /* 0x0000000000007941 */ /* 0x000fea0003800200 */
.L_x_1298:
        /* <DEDUP_REMOVED lines=21> */
.L_x_1300:
        /* <DEDUP_REMOVED lines=21> */
.L_x_1302:
[----:B------:R-:W-:Y:S05]  /*7dd0*/  BSYNC.RECONVERGENT B0 ;  /* 0x0000000000007941 */ /* 0x000fea0003800200 */
.L_x_1301:
        /* <DEDUP_REMOVED lines=21> */
.L_x_1303:
[----:B------:R-:W-:Y:S01]  /*7f30*/  FADD.FTZ R41, R4, -UR11 ;  /* 0x8000000b04297e21 */ /* 0x000fe20008010000 */
[----:B------:R-:W-:Y:S01]  /*7f40*/  FFMA.FTZ R4, R59, UR8, R40 ;  /* 0x000000083b047c23 */ /* 0x000fe20008010028 */
[----:B------:R-:W-:Y:S01]  /*7f50*/  BSSY.RECONVERGENT B0, `(.L_x_1304) ;  /* 0x0000013000007945 */ /* 0x000fe20003800200 */
[----:B------:R-:W-:Y:S01]  /*7f60*/  FFMA.FTZ R57, R52, R54, -R57 ;  /* 0x0000003634397223 */ /* 0x000fe20000010839 */
[----:B0-----:R-:W-:Y:S01]  /*7f70*/  FADD.FTZ R48, R5, -UR11 ;  /* 0x8000000b05307e21 */ /* 0x001fe20008010000 */
        /* <DEDUP_REMOVED lines=16> */
.L_x_1305:
[----:B------:R-:W-:Y:S05]  /*8080*/  BSYNC.RECONVERGENT B0 ;  /* 0x0000000000007941 */ /* 0x000fea0003800200 */
.L_x_1304:
        /* <DEDUP_REMOVED lines=21> */
.L_x_1306:
[----:B0-----:R-:W-:Y:S01]  /*81e0*/  FFMA.FTZ R4, R51, UR8, R40 ;  /* 0x0000000833047c23 */ /* 0x001fe20008010028 */
[----:B------:R-:W-:Y:S01]  /*81f0*/  BSSY.RECONVERGENT B0, `(.L_x_1307) ;  /* 0x0000013000007945 */ /* 0x000fe20003800200 */
[----:B------:R-:W-:Y:S01]  /*8200*/  FFMA.FTZ R49, R52, R6, -R49 ;  /* 0x0000000634317223 */ /* 0x000fe20000010831 */
[----:B------:R-:W-:Y:S01]  /*8210*/  FADD.FTZ R48, R8, -UR11 ;  /* 0x8000000b08307e21 */ /* 0x000fe20008010000 */
[----:B------:R-:W-:Y:S01]  /*8220*/  IADD3 R47, PT, PT, R0, 0x40, RZ ;  /* 0x00000040002f7810 */ /* 0x000fe20007ffe0ff */
        /* <DEDUP_REMOVED lines=15> */
.L_x_1308:
[----:B------:R-:W-:Y:S05]  /*8320*/  BSYNC.RECONVERGENT B0 ;  /* 0x0000000000007941 */ /* 0x000fea0003800200 */
.L_x_1307:
[----:B------:R-:W-:Y:S01]  /*8330*/  IADD3 R45, PT, PT, R0, 0x48, RZ ;  /* 0x00000048002d7810 */ /* 0x000fe20007ffe0ff */
[----:B------:R-:W-:Y:S01]  /*8340*/  FMUL.FTZ R49, R48, UR14 ;  /* 0x0000000e30317c20 */ /* 0x000fe20008410000 */
[C---:B0-----:R-:W-:Y:S01]  /*8350*/  IADD3 R43, PT, PT, R0.reuse, 0x50, RZ ;  /* 0x00000050002b7810 */ /* 0x041fe20007ffe0ff */
[----:B------:R-:W-:Y:S01]  /*8360*/  FADD.FTZ R9, R9, -UR11 ;  /* 0x8000000b09097e21 */ /* 0x000fe20008010000 */
[C---:B------:R-:W-:Y:S01]  /*8370*/  IADD3 R41, PT, PT, R0.reuse, 0x58, RZ ;  /* 0x0000005800297810 */ /* 0x040fe20007ffe0ff */
[----:B------:R-:W-:Y:S01]  /*8380*/  FFMA.FTZ R59, R49, UR8, R40 ;  /* 0x00000008313b7c23 */ /* 0x000fe20008010028 */
[C---:B------:R-:W-:Y:S01]  /*8390*/  IADD3 R7, PT, PT, R0.reuse, 0x60, RZ ;  /* 0x0000006000077810 */ /* 0x040fe20007ffe0ff */
[----:B------:R-:W-:Y:S01]  /*83a0*/  FMUL.FTZ R61, R9, UR14 ;  /* 0x0000000e093d7c20 */ /* 0x000fe20008410000 */
[C---:B------:R-:W-:Y:S02]  /*83b0*/  IADD3 R5, PT, PT, R0.reuse, 0x68, RZ ;  /* 0x0000006800057810 */ /* 0x040fe40007ffe0ff */
[----:B------:R-:W-:-:S02]  /*83c0*/  IADD3 R4, PT, PT, R0, 0x70, RZ ;  /* 0x0000007000047810 */ /* 0x000fc40007ffe0ff */
[----:B------:R-:W-:Y:S02]  /*83d0*/  ISETP.GE.U32.AND P2, PT, R47, UR6, PT ;  /* 0x000000062f007c0c */ /* 0x000fe4000bf46070 */
[----:B------:R-:W-:Y:S02]  /*83e0*/  ISETP.GE.U32.AND P1, PT, R45, UR6, PT ;  /* 0x000000062d007c0c */ /* 0x000fe4000bf26070 */
[----:B------:R-:W-:Y:S02]  /*83f0*/  ISETP.GE.U32.AND P0, PT, R43, UR6, PT ;  /* 0x000000062b007c0c */ /* 0x000fe4000bf06070 */
[----:B------:R-:W-:Y:S02]  /*8400*/  ISETP.GE.U32.AND P6, PT, R41, UR6, PT ;  /* 0x0000000629007c0c */ /* 0x000fe4000bfc6070 */
[----:B------:R-:W-:Y:S02]  /*8410*/  ISETP.GE.U32.AND P4, PT, R7, UR6, PT ;  /* 0x0000000607007c0c */ /* 0x000fe4000bf86070 */
[----:B------:R-:W-:-:S02]  /*8420*/  ISETP.GE.U32.AND P5, PT, R5, UR6, PT ;  /* 0x0000000605007c0c */ /* 0x000fc4000bfa6070 */
[----:B------:R-:W-:Y:S02]  /*8430*/  SHF.R.S32.HI R60, RZ, 0x1f, R47 ;  /* 0x0000001fff3c7819 */ /* 0x000fe4000001142f */
[----:B------:R-:W-:Y:S02]  /*8440*/  SHF.R.S32.HI R46, RZ, 0x1f, R45 ;  /* 0x0000001fff2e7819 */ /* 0x000fe4000001142d */
[----:B------:R-:W-:Y:S02]  /*8450*/  SHF.R.S32.HI R44, RZ, 0x1f, R43 ;  /* 0x0000001fff2c7819 */ /* 0x000fe4000001142b */
[----:B------:R-:W-:Y:S02]  /*8460*/  SHF.R.S32.HI R42, RZ, 0x1f, R41 ;  /* 0x0000001fff2a7819 */ /* 0x000fe40000011429 */
[----:B------:R-:W-:Y:S02]  /*8470*/  SHF.R.S32.HI R8, RZ, 0x1f, R7 ;  /* 0x0000001fff087819 */ /* 0x000fe40000011407 */
[----:B------:R-:W-:-:S02]  /*8480*/  SHF.R.S32.HI R6, RZ, 0x1f, R5 ;  /* 0x0000001fff067819 */ /* 0x000fc40000011405 */
[----:B------:R-:W-:Y:S02]  /*8490*/  ISETP.GE.U32.AND P3, PT, R4, UR6, PT ;  /* 0x0000000604007c0c */ /* 0x000fe4000bf66070 */
[----:B------:R-:W-:Y:S02]  /*84a0*/  ISETP.GE.AND.EX P2, PT, R60, UR7, PT, P2 ;  /* 0x000000073c007c0c */ /* 0x000fe4000bf46320 */
[----:B------:R-:W-:Y:S02]  /*84b0*/  ISETP.GE.AND.EX P1, PT, R46, UR7, PT, P1 ;  /* 0x000000072e007c0c */ /* 0x000fe4000bf26310 */
[----:B------:R-:W-:Y:S02]  /*84c0*/  ISETP.GE.AND.EX P0, PT, R44, UR7, PT, P0 ;  /* 0x000000072c007c0c */ /* 0x000fe4000bf06300 */
[----:B------:R-:W-:Y:S02]  /*84d0*/  ISETP.GE.AND.EX P6, PT, R42, UR7, PT, P6 ;  /* 0x000000072a007c0c */ /* 0x000fe4000bfc6360 */
[----:B------:R-:W-:-:S02]  /*84e0*/  ISETP.GE.AND.EX P4, PT, R8, UR7, PT, P4 ;  /* 0x0000000708007c0c */ /* 0x000fc4000bf86340 */
        /* <DEDUP_REMOVED lines=20> */
.L_x_1309:
        /* <DEDUP_REMOVED lines=21> */
.L_x_1311:
[----:B------:R-:W-:Y:S05]  /*8780*/  BSYNC.RECONVERGENT B0 ;  /* 0x0000000000007941 */ /* 0x000fea0003800200 */
.L_x_1310:
        /* <DEDUP_REMOVED lines=21> */
.L_x_1312:
[----:B------:R-:W-:Y:S01]  /*88e0*/  FADD.FTZ R16, R16, -UR11 ;  /* 0x8000000b10107e21 */ /* 0x000fe20008010000 */
[----:B0-----:R-:W-:Y:S01]  /*88f0*/  FFMA.FTZ R10, R55, UR8, R40 ;  /* 0x00000008370a7c23 */ /* 0x001fe20008010028 */
        /* <DEDUP_REMOVED lines=19> */
.L_x_1314:
[----:B------:R-:W-:Y:S05]  /*8a30*/  BSYNC.RECONVERGENT B0 ;  /* 0x0000000000007941 */ /* 0x000fea0003800200 */
.L_x_1313:
        /* <DEDUP_REMOVED lines=21> */
.L_x_1315:
        /* <DEDUP_REMOVED lines=21> */
.L_x_1317:
[----:B------:R-:W-:Y:S05]  /*8ce0*/  BSYNC.RECONVERGENT B0 ;  /* 0x0000000000007941 */ /* 0x000fea0003800200 */
.L_x_1316:
        /* <DEDUP_REMOVED lines=21> */
.L_x_1318:
        /* <DEDUP_REMOVED lines=21> */
.L_x_1320:
[----:B------:R-:W-:Y:S05]  /*8f90*/  BSYNC.RECONVERGENT B0 ;  /* 0x0000000000007941 */ /* 0x000fea0003800200 */
.L_x_1319:
        /* <DEDUP_REMOVED lines=21> */
.L_x_1321:
        /* <DEDUP_REMOVED lines=11> */
[----:B------:R-:W1:Y:S01]  /*91a0*/  LDCU.64 UR18, c[0x0][0x380] ;  /* 0x00007000ff1277ac */ /* 0x000e620008000a00 */
[----:B0-----:R-:W-:Y:S01]  /*91b0*/  IMAD R12, R8, UR16, RZ ;  /* 0x00000010080c7c24 */ /* 0x001fe2000f8e02ff */
[----:B------:R-:W-:-:S05]  /*91c0*/  MOV R8, R90 ;  /* 0x0000005a00087202 */ /* 0x000fca0000000f00 */
[----:B------:R-:W-:-:S04]  /*91d0*/  IMAD.WIDE.U32 R10, R7, UR16, R8 ;  /* 0x00000010070a7c25 */ /* 0x000fc8000f8e0008 */
[----:B------:R-:W-:Y:S01]  /*91e0*/  IMAD R7, R7, UR17, R12 ;  /* 0x0000001107077c24 */ /* 0x000fe2000f8e020c */
[----:B-1----:R-:W-:Y:S01]  /*91f0*/  LEA R8, P0, R10, UR18, 0x2 ;  /* 0x000000120a087c11 */ /* 0x002fe2000f8010ff */
[----:B------:R-:W-:-:S03]  /*9200*/  FMUL.FTZ R12, R19, UR14 ;  /* 0x0000000e130c7c20 */ /* 0x000fc60008410000 */
[----:B------:R-:W-:-:S04]  /*9210*/  IADD3 R7, PT, PT, R11, R7, RZ ;  /* 0x000000070b077210 */ /* 0x000fc80007ffe0ff */
[----:B------:R-:W-:-:S05]  /*9220*/  LEA.HI.X R9, R10, UR19, R7, 0x2, P0 ;  /* 0x000000130a097c11 */ /* 0x000fca00080f1407 */
[----:B------:R0:W-:Y:S02]  /*9230*/  STG.E.64 desc[UR12][R8.64], R12 ;  /* 0x0000000c08007986 */ /* 0x0001e4000c101b0c */
.L_x_1323:
[----:B------:R-:W-:Y:S05]  /*9240*/  BSYNC.RECONVERGENT B0 ;  /* 0x0000000000007941 */ /* 0x000fea0003800200 */
.L_x_1322:
        /* <DEDUP_REMOVED lines=21> */
.L_x_1324:
        /* <DEDUP_REMOVED lines=21> */
.L_x_1326:
[----:B------:R-:W-:Y:S05]  /*94f0*/  BSYNC.RECONVERGENT B0 ;  /* 0x0000000000007941 */ /* 0x000fea0003800200 */
.L_x_1325:
        /* <DEDUP_REMOVED lines=21> */
.L_x_1327:
[----:B------:R-:W-:Y:S01]  /*9650*/  SHF.R.S32.HI R5, RZ, 0x1f, R4 ;  /* 0x0000001fff057819 */ /* 0x000fe20000011404 */
[----:B------:R-:W-:Y:S01]  /*9660*/  FADD.FTZ R36, R36, -UR11 ;  /* 0x8000000b24247e21 */ /* 0x000fe20008010000 */
[----:B------:R-:W-:Y:S01]  /*9670*/  FADD.FTZ R37, R37, -UR11 ;  /* 0x8000000b25257e21 */ /* 0x000fe20008010000 */
[----:B------:R-:W-:Y:S01]  /*9680*/  IADD3 R17, PT, PT, R0, 0x78, RZ ;  /* 0x0000007800117810 */ /* 0x000fe20007ffe0ff */
[--C-:B------:R-:W-:Y:S01]  /*9690*/  FFMA.FTZ R0, R33, UR8, R40.reuse ;  /* 0x0000000821007c23 */ /* 0x100fe20008010028 */
[----:B------:R-:W-:Y:S01]  /*96a0*/  ISETP.GE.AND.EX P3, PT, R5, UR7, PT, P3 ;  /* 0x0000000705007c0c */ /* 0x000fe2000bf66330 */
[----:B------:R-:W-:Y:S01]  /*96b0*/  FMUL.FTZ R13, R36, UR14 ;  /* 0x0000000e240d7c20 */ /* 0x000fe20008410000 */
[----:B------:R-:W-:Y:S01]  /*96c0*/  FMUL.FTZ R37, R37, UR14 ;  /* 0x0000000e25257c20 */ /* 0x000fe20008410000 */
[----:B------:R-:W-:Y:S01]  /*96d0*/  BSSY.RECONVERGENT B0, `(.L_x_1328) ;  /* 0x0000015000007945 */ /* 0x000fe20003800200 */
[----:B------:R-:W-:Y:S01]  /*96e0*/  FFMA.FTZ R15, R52, R34, -R15 ;  /* 0x00000022340f7223 */ /* 0x000fe2000001080f */
[--C-:B0-----:R-:W-:Y:S01]  /*96f0*/  FFMA.FTZ R11, R13, UR8, R40.reuse ;  /* 0x000000080d0b7c23 */ /* 0x101fe20008010028 */
[----:B------:R-:W-:Y:S01]  /*9700*/  ISETP.GE.U32.AND P0, PT, R17, UR6, PT ;  /* 0x0000000611007c0c */ /* 0x000fe2000bf06070 */
[----:B------:R-:W-:Y:S01]  /*9710*/  FFMA.FTZ R40, R37, UR8, R40 ;  /* 0x0000000825287c23 */ /* 0x000fe20008010028 */
[----:B------:R-:W-:Y:S01]  /*9720*/  SHF.R.S32.HI R12, RZ, 0x1f, R17 ;  /* 0x0000001fff0c7819 */ /* 0x000fe20000011411 */
[----:B------:R-:W-:-:S04]  /*9730*/  FFMA.FTZ R0, R53, R35, -R0 ;  /* 0x0000002335007223 */ /* 0x000fc80000010800 */
        /* <DEDUP_REMOVED lines=14> */
.L_x_1329:
[----:B------:R-:W-:Y:S05]  /*9820*/  BSYNC.RECONVERGENT B0 ;  /* 0x0000000000007941 */ /* 0x000fea0003800200 */
.L_x_1328:
[----:B------:R-:W-:Y:S05]  /*9830*/  BRA.U !UP0, `(.L_x_1330) ;  /* 0x0000000108487547 */ /* 0x000fea000b800000 */
        /* <DEDUP_REMOVED lines=18> */
.L_x_1330:
        /* <DEDUP_REMOVED lines=9> */
[----:B------:R-:W1:Y:S01]  /*99f0*/  LDCU.64 UR8, c[0x0][0x380] ;  /* 0x00007000ff0877ac */ /* 0x000e620008000a00 */
[----:B0-----:R-:W-:Y:S02]  /*9a00*/  IMAD R12, R12, UR6, RZ ;  /* 0x000000060c0c7c24 */ /* 0x001fe4000f8e02ff */
[----:B------:R-:W-:-:S04]  /*9a10*/  IMAD.WIDE.U32 R90, R17, UR6, R90 ;  /* 0x00000006115a7c25 */ /* 0x000fc8000f8e005a */
[----:B------:R-:W-:Y:S01]  /*9a20*/  IMAD R17, R17, UR7, R12 ;  /* 0x0000000711117c24 */ /* 0x000fe2000f8e020c */
[----:B-1----:R-:W-:-:S04]  /*9a30*/  LEA R2, P0, R90, UR8, 0x2 ;  /* 0x000000085a027c11 */ /* 0x002fc8000f8010ff */
[----:B------:R-:W-:-:S04]  /*9a40*/  IADD3 R17, PT, PT, R91, R17, RZ ;  /* 0x000000115b117210 */ /* 0x000fc80007ffe0ff */
[----:B------:R-:W-:-:S05]  /*9a50*/  LEA.HI.X R3, R90, UR9, R17, 0x2, P0 ;  /* 0x000000095a037c11 */ /* 0x000fca00080f1411 */
[----:B------:R0:W-:Y:S02]  /*9a60*/  STG.E.64 desc[UR12][R2.64], R4 ;  /* 0x0000000402007986 */ /* 0x0001e4000c101b0c */
.L_x_1332:
[----:B------:R-:W-:Y:S05]  /*9a70*/  BSYNC.RECONVERGENT B0 ;  /* 0x0000000000007941 */ /* 0x000fea0003800200 */
.L_x_1331:
[----:B------:R-:W1:Y:S01]  /*9a80*/  LDCU UR6, c[0x0][0x374] ;  /* 0x00006e80ff0677ac */ /* 0x000e620008000800 */
[----:B------:R-:W2:Y:S01]  /*9a90*/  LDCU UR7, c[0x0][0x410] ;  /* 0x00008200ff0777ac */ /* 0x000ea20008000800 */
[----:B------:R-:W2:Y:S01]  /*9aa0*/  LDCU UR8, c[0x0][0x3e0] ;  /* 0x00007c00ff0877ac */ /* 0x000ea20008000800 */
[----:B------:R-:W-:Y:S02]  /*9ab0*/  UIADD3 UR4, UPT, UPT, UR4, 0x1, URZ ;  /* 0x0000000104047890 */ /* 0x000fe4000fffe0ff */
[----:B-1----:R-:W-:Y:S02]  /*9ac0*/  UIADD3 UR5, UPT, UPT, UR6, UR5, URZ ;  /* 0x0000000506057290 */ /* 0x002fe4000fffe0ff */
[----:B--2---:R-:W-:-:S04]  /*9ad0*/  UIMAD UR7, UR7, UR8, URZ ;  /* 0x00000008070772a4 */ /* 0x004fc8000f8e02ff */
[----:B------:R-:W-:-:S09]  /*9ae0*/  UISETP.GE.AND UP0, UPT, UR5, UR7, UPT ;  /* 0x000000070500728c */ /* 0x000fd2000bf06270 */
[----:B------:R-:W-:Y:S05]  /*9af0*/  BRA.U !UP0, `(.L_x_1333) ;  /* 0xffffff6508907547 */ /* 0x000fea000b83ffff */
.L_x_1266:
[----:B0-----:R-:W0:Y:S01]  /*9b00*/  LDC R4, c[0x0][0x370] ;  /* 0x0000dc00ff047b82 */ /* 0x001e220000000800 */
[----:B------:R-:W-:Y:S01]  /*9b10*/  ISETP.NE.AND P1, PT, R87, RZ, PT ;  /* 0x000000ff5700720c */ /* 0x000fe20003f25270 */
[----:B------:R-:W-:Y:S06]  /*9b20*/  BSSY.RECONVERGENT B0, `(.L_x_1334) ;  /* 0x000000d000007945 */ /* 0x000fec0003800200 */
[----:B------:R-:W1:Y:S08]  /*9b30*/  LDC R7, c[0x0][0x374] ;  /* 0x0000dd00ff077b82 */ /* 0x000e700000000800 */
[----:B------:R-:W2:Y:S01]  /*9b40*/  LDC.64 R2, c[0x0][0x3c8] ;  /* 0x0000f200ff027b82 */ /* 0x000ea20000000a00 */
[----:B0-----:R-:W-:-:S02]  /*9b50*/  ISETP.NE.AND P0, PT, R4, 0x1, PT ;  /* 0x000000010400780c */ /* 0x001fc40003f05270 */
[----:B-1----:R-:W-:-:S04]  /*9b60*/  SHF.L.U32 R0, R7, 0x1, RZ ;  /* 0x0000000107007819 */ /* 0x002fc800000006ff */
        /* <DEDUP_REMOVED lines=8> */
.L_x_1335:
[----:B------:R-:W-:Y:S05]  /*9bf0*/  BSYNC.RECONVERGENT B0 ;  /* 0x0000000000007941 */ /* 0x000fea0003800200 */
.L_x_1334:
        /* <DEDUP_REMOVED lines=11> */
.L_x_1337:
[----:B------:R-:W2:Y:S04]  /*9cb0*/  LDG.E.STRONG.GPU R5, desc[UR12][R2.64] ;  /* 0x0000000c02057981 */ /* 0x000ea8000c1ef900 */
[----:B--2---:R-:W-:Y:S01]  /*9cc0*/  CCTL.IVALL ;  /* 0x00000000ff00798f */ /* 0x004fe20002000000 */
[----:B------:R-:W-:Y:S05]  /*9cd0*/  YIELD ;  /* 0x0000000000007946 */ /* 0x000fea0003800000 */
[----:B------:R-:W-:-:S13]  /*9ce0*/  ISETP.NE.AND P0, PT, R5, R0, PT ;  /* 0x000000000500720c */ /* 0x000fda0003f05270 */
[----:B------:R-:W-:Y:S05]  /*9cf0*/  @P0 BRA `(.L_x_1337) ;  /* 0xfffffffc00ec0947 */ /* 0x000fea000383ffff */
.L_x_1336:
        /* <DEDUP_REMOVED lines=74> */
.L_x_1340:
        /* <DEDUP_REMOVED lines=29> */
.L_x_1339:
[----:B------:R-:W-:Y:S05]  /*a370*/  BSYNC.RECONVERGENT B0 ;  /* 0x0000000000007941 */ /* 0x000fea0003800200 */
.L_x_1338:
        /* <DEDUP_REMOVED lines=10> */
.L_x_1341:
        /* <DEDUP_REMOVED lines=18> */
[----:B--2---:R-:W-:Y:S02]  /*a540*/  IADD3 R12, P0, PT, R14, UR6, RZ ;  /* 0x000000060e0c7c10 */ /* 0x004fe4000ff1e0ff */
        /* <DEDUP_REMOVED lines=63> */
.L_x_1342:
        /* <DEDUP_REMOVED lines=12> */
.L_x_4905:


//--------------------- .text._Z35group_norm_nhwc_bwd_one_pass_kernelI11Fp32IOFp32WLi256ELi160ELi640EEv26Group_norm_nhwc_bwd_params --------------------------
	.section	.text._Z35group_norm_nhwc_bwd_one_pass_kernelI11Fp32IOFp32WLi256ELi160ELi640EEv26Group_norm_nhwc_bwd_params,"ax",@progbits
	.align	128
        .global         _Z35group_norm_nhwc_bwd_one_pass_kernelI11Fp32IOFp32WLi256ELi160ELi640EEv26Group_norm_nhwc_bwd_params
        .type           _Z35group_norm_nhwc_bwd_one_pass_kernelI11Fp32IOFp32WLi256ELi160ELi640EEv26Group_norm_nhwc_bwd_params,@function
        .size           _Z35group_norm_nhwc_bwd_one_pass_kernelI11Fp32IOFp32WLi256ELi160ELi640EEv26Group_norm_nhwc_bwd_params,(.L_x_4906 - _Z35group_norm_nhwc_bwd_one_pass_kernelI11Fp32IOFp32WLi256ELi160ELi640EEv26Group_norm_nhwc_bwd_params)
        .other          _Z35group_norm_nhwc_bwd_one_pass_kernelI11Fp32IOFp32WLi256ELi160ELi640EEv26Group_norm_nhwc_bwd_params,@"STO_CUDA_ENTRY STV_DEFAULT"
_Z35group_norm_nhwc_bwd_one_pass_kernelI11Fp32IOFp32WLi256ELi160ELi640EEv26Group_norm_nhwc_bwd_params:
.text._Z35group_norm_nhwc_bwd_one_pass_kernelI11Fp32IOFp32WLi256ELi160ELi640EEv26Group_norm_nhwc_bwd_params:
        /* <DEDUP_REMOVED lines=28> */
.L_x_1369:
        /* <DEDUP_REMOVED lines=31> */
[----:B------:R-:W-:Y:S01]  /*03b0*/  UISETP.GE.AND UP2, UPT, UR12, URZ, UPT ;  /* 0x000000ff0c00728c */ /* 0x000fe2000bf46270 */
[----:B------:R-:W-:Y:S01]  /*03c0*/  IADD3 R18, PT, PT, R0, 0x8, RZ ;  /* 0x0000000800127810 */ /* 0x000fe20007ffe0ff */
[----:B------:R-:W-:-:S02]  /*03d0*/  ULOP3.LUT UR9, URZ, UR14, URZ, 0x33, !UPT ;  /* 0x0000000eff097292 */ /* 0x000fc4000f8e33ff */
[----:B------:R-:W-:Y:S02]  /*03e0*/  UISETP.NE.AND UP0, UPT, UR14, URZ, UPT ;  /* 0x000000ff0e00728c */ /* 0x000fe4000bf05270 */
[----:B------:R-:W-:Y:S02]  /*03f0*/  @!UP4 UIADD3 UR5, UPT, UPT, -UR5, URZ, URZ ;  /* 0x000000ff0505c290 */ /* 0x000fe4000fffe1ff */
[----:B------:R-:W-:Y:S01]  /*0400*/  @UP1 UIADD3 UR7, UPT, UPT, UR7, 0x1, URZ ;  /* 0x0000000107071890 */ /* 0x000fe2000fffe0ff */
[----:B------:R-:W-:Y:S01]  /*0410*/  ISETP.GE.U32.AND P1, PT, R18, UR16, PT ;  /* 0x0000001012007c0c */ /* 0x000fe2000bf26070 */
[----:B------:R-:W-:Y:S01]  /*0420*/  USEL UR13, UR9, UR5, !UP0 ;  /* 0x00000005090d7287 */ /* 0x000fe2000c000000 */
[----:B------:R-:W-:Y:S01]  /*0430*/  SHF.R.S32.HI R13, RZ, 0x1f, R18 ;  /* 0x0000001fff0d7819 */ /* 0x000fe20000011412 */
[----:B------:R-:W-:Y:S02]  /*0440*/  @!UP2 UIADD3 UR7, UPT, UPT, -UR7, URZ, URZ ;  /* 0x000000ff0707a290 */ /* 0x000fe4000fffe1ff */
[----:B------:R-:W-:Y:S01]  /*0450*/  UIMAD UR5, UR13, 0xa0, URZ ;  /* 0x000000a00d0578a4 */ /* 0x000fe2000f8e02ff */
[----:B------:R-:W-:Y:S01]  /*0460*/  ISETP.GE.AND.EX P4, PT, R13, UR17, PT, P1 ;  /* 0x000000110d007c0c */ /* 0x000fe2000bf86310 */
[----:B------:R-:W-:Y:S01]  /*0470*/  USEL UR7, UR9, UR7, !UP0 ;  /* 0x0000000709077287 */ /* 0x000fe2000c000000 */
[----:B------:R-:W-:-:S03]  /*0480*/  IADD3 R25, PT, PT, R0, 0x10, RZ ;  /* 0x0000001000197810 */ /* 0x000fc60007ffe0ff */
[----:B------:R-:W-:Y:S02]  /*0490*/  MOV R3, UR5 ;  /* 0x0000000500037c02 */ /* 0x000fe40008000f00 */
[----:B------:R-:W-:Y:S02]  /*04a0*/  ISETP.GE.U32.AND P1, PT, R25, UR16, PT ;  /* 0x0000001019007c0c */ /* 0x000fe4000bf26070 */
[----:B------:R-:W-:-:S04]  /*04b0*/  SHF.R.S32.HI R17, RZ, 0x1f, R25 ;  /* 0x0000001fff117819 */ /* 0x000fc80000011419 */
[----:B------:R-:W0:Y:S01]  /*04c0*/  @!P4 LDC.64 R6, c[0x0][0x3f8] ;  /* 0x0000fe00ff06cb82 */ /* 0x000e220000000a00 */
[----:B------:R-:W-:Y:S02]  /*04d0*/  ISETP.GE.AND.EX P3, PT, R17, UR17, PT, P1 ;  /* 0x0000001111007c0c */ /* 0x000fe4000bf66310 */
[----:B------:R-:W-:-:S04]  /*04e0*/  LOP3.LUT R22, R22, 0xfeffffff, RZ, 0xc0, !PT ;  /* 0xfeffffff16167812 */ /* 0x000fc800078ec0ff */
[----:B------:R-:W-:Y:S02]  /*04f0*/  @P4 LOP3.LUT R22, R22, 0x1000000, RZ, 0xfc, !PT ;  /* 0x0100000016164812 */ /* 0x000fe400078efcff */
[----:B------:R-:W-:Y:S02]  /*0500*/  IADD3 R21, PT, PT, R0, 0x18, RZ ;  /* 0x0000001800157810 */ /* 0x000fe40007ffe0ff */
[----:B------:R-:W-:-:S03]  /*0510*/  LOP3.LUT R22, R22, 0xff7fffff, RZ, 0xc0, !PT ;  /* 0xff7fffff16167812 */ /* 0x000fc600078ec0ff */
[----:B------:R-:W1:Y:S01]  /*0520*/  @!P3 LDC.64 R26, c[0x0][0x3f8] ;  /* 0x0000fe00ff1abb82 */ /* 0x000e620000000a00 */
[----:B------:R-:W-:Y:S02]  /*0530*/  @P3 LOP3.LUT R22, R22, 0x800000, RZ, 0xfc, !PT ;  /* 0x0080000016163812 */ /* 0x000fe400078efcff */
[----:B------:R-:W-:Y:S02]  /*0540*/  ISETP.GE.U32.AND P1, PT, R21, UR16, PT ;  /* 0x0000001015007c0c */ /* 0x000fe4000bf26070 */
[----:B------:R-:W-:Y:S02]  /*0550*/  SHF.R.S32.HI R23, RZ, 0x1f, R21 ;  /* 0x0000001fff177819 */ /* 0x000fe40000011415 */
[----:B------:R-:W-:Y:S02]  /*0560*/  IADD3 R37, PT, PT, R0, 0x20, RZ ;  /* 0x0000002000257810 */ /* 0x000fe40007ffe0ff */
[----:B------:R-:W-:Y:S02]  /*0570*/  ISETP.GE.AND.EX P6, PT, R23, UR17, PT, P1 ;  /* 0x0000001117007c0c */ /* 0x000fe4000bfc6310 */
[----:B------:R-:W-:-:S11]  /*0580*/  ISETP.GE.U32.AND P1, PT, R37, UR16, PT ;  /* 0x0000001025007c0c */ /* 0x000fd6000bf26070 */
[----:B------:R-:W4:Y:S08]  /*0590*/  @!P6 LDC.64 R28, c[0x0][0x3f8] ;  /* 0x0000fe00ff1ceb82 */ /* 0x000f300000000a00 */
[----:B------:R-:W4:Y:S01]  /*05a0*/  @!P6 LDC.64 R38, c[0x0][0x398] ;  /* 0x0000e600ff26eb82 */ /* 0x000f220000000a00 */
[----:B--2---:R-:W-:-:S13]  /*05b0*/  ISETP.GE.AND.EX P0, PT, R10, UR17, PT, P0 ;  /* 0x000000110a007c0c */ /* 0x004fda000bf06300 */
[----:B------:R-:W2:Y:S01]  /*05c0*/  @!P0 LDC.64 R14, c[0x0][0x3f8] ;  /* 0x0000fe00ff0e8b82 */ /* 0x000ea20000000a00 */
[----:B---3--:R-:W-:Y:S01]  /*05d0*/  IADD3 R2, P2, PT, R5, UR5, RZ ;  /* 0x0000000505027c10 */ /* 0x008fe2000ff5e0ff */
[----:B------:R-:W-:Y:S01]  /*05e0*/  USHF.R.S32.HI UR5, URZ, 0x1f, UR7 ;  /* 0x0000001fff057899 */ /* 0x000fe20008011407 */
[----:B------:R-:W-:Y:S02]  /*05f0*/  MOV R5, UR18 ;  /* 0x0000001200057c02 */ /* 0x000fe40008000f00 */
[----:B------:R-:W-:Y:S01]  /*0600*/  LEA.HI.X.SX32 R3, R3, RZ, 0x1, P2 ;  /* 0x000000ff03037211 */ /* 0x000fe200010f0eff */
[----:B------:R-:W-:Y:S01]  /*0610*/  UIMAD UR5, UR5, UR18, URZ ;  /* 0x00000012050572a4 */ /* 0x000fe2000f8e02ff */
[----:B------:R-:W-:Y:S01]  /*0620*/  @!P0 SHF.R.S32.HI R10, RZ, 0x1f, R0 ;  /* 0x0000001fff0a8819 */ /* 0x000fe20000011400 */
[----:B------:R-:W3:Y:S02]  /*0630*/  @!P0 LDC.64 R8, c[0x0][0x398] ;  /* 0x0000e600ff088b82 */ /* 0x000ee40000000a00 */
[----:B------:R-:W-:-:S02]  /*0640*/  UIMAD UR5, UR7, UR19, UR5 ;  /* 0x00000013070572a4 */ /* 0x000fc4000f8e0205 */
[----:B------:R-:W-:-:S04]  /*0650*/  IMAD.WIDE.U32 R2, R5, UR7, R2 ;  /* 0x0000000705027c25 */ /* 0x000fc8000f8e0002 */
[----:B------:R-:W1:Y:S01]  /*0660*/  @!P0 LDC.64 R40, c[0x0][0x3a0] ;  /* 0x0000e800ff288b82 */ /* 0x000e620000000a00 */
[----:B------:R-:W-:Y:S01]  /*0670*/  IADD3 R5, PT, PT, R3, UR5, RZ ;  /* 0x0000000503057c10 */ /* 0x000fe2000fffe0ff */
[----:B--2---:R-:W-:Y:S01]  /*0680*/  @!P0 IMAD R4, R10, R14, RZ ;  /* 0x0000000e0a048224 */ /* 0x004fe200078e02ff */
[----:B------:R2:W-:Y:S01]  /*0690*/  @!P0 STL [R1+0x4a4], R10 ;  /* 0x0004a40a01008387 */ /* 0x0005e20000100800 */
[C---:B------:R-:W-:Y:S01]  /*06a0*/  IADD3 R44, PT, PT, R0.reuse, 0x40, RZ ;  /* 0x00000040002c7810 */ /* 0x040fe20007ffe0ff */
[----:B------:R-:W4:Y:S01]  /*06b0*/  LDCU.64 UR6, c[0x0][0x3b8] ;  /* 0x00007700ff0677ac */ /* 0x000f220008000a00 */
[----:B------:R-:W-:Y:S01]  /*06c0*/  @!P0 IMAD R15, R0, R15, R4 ;  /* 0x0000000f000f8224 */ /* 0x000fe200078e0204 */
[----:B------:R-:W-:-:S05]  /*06d0*/  @!P0 MOV R4, R2 ;  /* 0x0000000200048202 */ /* 0x000fca0000000f00 */
[----:B--2---:R-:W-:-:S05]  /*06e0*/  @!P0 IMAD.WIDE.U32 R10, R0, R14, R4 ;  /* 0x0000000e000a8225 */ /* 0x004fca00078e0004 */
[----:B------:R-:W-:Y:S02]  /*06f0*/  @!P0 IADD3 R15, PT, PT, R11, R15, RZ ;  /* 0x0000000f0b0f8210 */ /* 0x000fe40007ffe0ff */
[C---:B------:R-:W-:Y:S02]  /*0700*/  @!P0 SHF.L.U32 R11, R10.reuse, 0x2, RZ ;  /* 0x000000020a0b8819 */ /* 0x040fe400000006ff */
[----:B------:R-:W-:Y:S02]  /*0710*/  @!P0 SHF.L.U64.HI R12, R10, 0x2, R15 ;  /* 0x000000020a0c8819 */ /* 0x000fe4000001020f */
[----:B---3--:R-:W-:Y:S01]  /*0720*/  @!P0 IADD3 R8, P3, PT, R11, R8, RZ ;  /* 0x000000080b088210 */ /* 0x008fe20007f7e0ff */
[----:B0-----:R-:W-:Y:S01]  /*0730*/  @!P4 IMAD R14, R13, R6, RZ ;  /* 0x000000060d0ec224 */ /* 0x001fe200078e02ff */
[----:B-1----:R-:W-:Y:S02]  /*0740*/  @!P0 IADD3 R40, P2, PT, R11, R40, RZ ;  /* 0x000000280b288210 */ /* 0x002fe40007f5e0ff */
[----:B------:R-:W0:Y:S01]  /*0750*/  @!P4 LDC.64 R10, c[0x0][0x3a0] ;  /* 0x0000e800ff0acb82 */ /* 0x000e220000000a00 */
[----:B------:R-:W-:Y:S01]  /*0760*/  @!P0 IADD3.X R9, PT, PT, R12, R9, RZ, P3, !PT ;  /* 0x000000090c098210 */ /* 0x000fe20001ffe4ff */
[----:B------:R-:W-:Y:S01]  /*0770*/  @!P4 IMAD R31, R18, R7, R14 ;  /* 0x00000007121fc224 */ /* 0x000fe200078e020e */
[----:B------:R-:W-:-:S02]  /*0780*/  LOP3.LUT P3, RZ, R22, 0x800000, RZ, 0xc0, !PT ;  /* 0x0080000016ff7812 */ /* 0x000fc4000786c0ff */
[----:B------:R-:W-:Y:S02]  /*0790*/  SHF.R.S32.HI R7, RZ, 0x1f, R37 ;  /* 0x0000001fff077819 */ /* 0x000fe40000011425 */
[----:B------:R-:W-:Y:S02]  /*07a0*/  @!P4 MOV R14, R2 ;  /* 0x00000002000ec202 */ /* 0x000fe40000000f00 */
[----:B------:R-:W-:Y:S02]  /*07b0*/  @!P4 MOV R15, R5 ;  /* 0x00000005000fc202 */ /* 0x000fe40000000f00 */
[----:B------:R-:W-:Y:S02]  /*07c0*/  ISETP.GE.AND.EX P5, PT, R7, UR17, PT, P1 ;  /* 0x0000001107007c0c */ /* 0x000fe4000bfa6310 */
[----:B------:R-:W-:Y:S01]  /*07d0*/  LOP3.LUT R22, R22, 0xffbfffff, RZ, 0xc0, !PT ;  /* 0xffbfffff16167812 */ /* 0x000fe200078ec0ff */
[----:B------:R-:W-:Y:S01]  /*07e0*/  @!P4 IMAD.WIDE.U32 R18, R18, R6, R14 ;  /* 0x000000061212c225 */ /* 0x000fe200078e000e */
[----:B------:R-:W-:Y:S01]  /*07f0*/  @!P0 IADD3.X R41, PT, PT, R12, R41, RZ, P2, !PT ;  /* 0x000000290c298210 */ /* 0x000fe200017fe4ff */
[----:B------:R-:W1:Y:S01]  /*0800*/  @!P3 LDC.64 R14, c[0x0][0x3a0] ;  /* 0x0000e800ff0ebb82 */ /* 0x000e620000000a00 */
[----:B------:R-:W-:Y:S01]  /*0810*/  @P6 LOP3.LUT R22, R22, 0x400000, RZ, 0xfc, !PT ;  /* 0x0040000016166812 */ /* 0x000fe200078efcff */
[----:B------:R-:W-:Y:S01]  /*0820*/  @!P3 IMAD R20, R17, R26, RZ ;  /* 0x0000001a1114b224 */ /* 0x000fe200078e02ff */
[----:B------:R-:W-:-:S02]  /*0830*/  IADD3 R6, PT, PT, R0, 0x28, RZ ;  /* 0x0000002800067810 */ /* 0x000fc40007ffe0ff */
[----:B------:R-:W-:-:S03]  /*0840*/  LOP3.LUT R22, R22, 0xffdfffff, RZ, 0xc0, !PT ;  /* 0xffdfffff16167812 */ /* 0x000fc600078ec0ff */
[----:B------:R-:W2:Y:S01]  /*0850*/  @!P4 LDC.64 R12, c[0x0][0x398] ;  /* 0x0000e600ff0ccb82 */ /* 0x000ea20000000a00 */
[----:B------:R-:W-:Y:S01]  /*0860*/  @!P4 IADD3 R19, PT, PT, R19, R31, RZ ;  /* 0x0000001f1313c210 */ /* 0x000fe20007ffe0ff */
[----:B------:R-:W-:Y:S01]  /*0870*/  @!P3 IMAD R33, R25, R27, R20 ;  /* 0x0000001b1921b224 */ /* 0x000fe200078e0214 */
[----:B------:R-:W-:Y:S02]  /*0880*/  @!P4 SHF.L.U32 R31, R18, 0x2, RZ ;  /* 0x00000002121fc819 */ /* 0x000fe400000006ff */
[----:B------:R-:W-:Y:S02]  /*0890*/  ISETP.GE.U32.AND P2, PT, R6, UR16, PT ;  /* 0x0000001006007c0c */ /* 0x000fe4000bf46070 */
[----:B------:R-:W-:Y:S01]  /*08a0*/  SHF.R.S32.HI R20, RZ, 0x1f, R6 ;  /* 0x0000001fff147819 */ /* 0x000fe20000011406 */
[----:B------:R-:W3:Y:S01]  /*08b0*/  @!P3 LDC.64 R16, c[0x0][0x398] ;  /* 0x0000e600ff10bb82 */ /* 0x000ee20000000a00 */
[----:B------:R-:W-:Y:S02]  /*08c0*/  @P5 LOP3.LUT R22, R22, 0x200000, RZ, 0xfc, !PT ;  /* 0x0020000016165812 */ /* 0x000fe400078efcff */
[----:B------:R-:W-:-:S02]  /*08d0*/  @!P4 SHF.L.U64.HI R24, R18, 0x2, R19 ;  /* 0x000000021218c819 */ /* 0x000fc40000010213 */
[----:B0-----:R-:W-:Y:S02]  /*08e0*/  @!P4 IADD3 R10, P1, PT, R31, R10, RZ ;  /* 0x0000000a1f0ac210 */ /* 0x001fe40007f3e0ff */
[----:B------:R-:W-:Y:S01]  /*08f0*/  ISETP.GE.AND.EX P4, PT, R20, UR17, PT, P2 ;  /* 0x0000001114007c0c */ /* 0x000fe2000bf86320 */
[----:B------:R-:W0:Y:S01]  /*0900*/  @!P5 LDC.64 R34, c[0x0][0x3f8] ;  /* 0x0000fe00ff22db82 */ /* 0x000e220000000a00 */
[----:B------:R-:W-:Y:S02]  /*0910*/  LOP3.LUT P2, RZ, R22, 0x1000000, RZ, 0xc0, !PT ;  /* 0x0100000016ff7812 */ /* 0x000fe4000784c0ff */
[----:B------:R-:W-:Y:S02]  /*0920*/  @!P3 MOV R18, R2 ;  /* 0x000000020012b202 */ /* 0x000fe40000000f00 */
[----:B------:R-:W-:-:S03]  /*0930*/  @!P3 MOV R19, R5 ;  /* 0x000000050013b202 */ /* 0x000fc60000000f00 */
[----:B------:R-:W-:-:S03]  /*0940*/  @!P3 IMAD.WIDE.U32 R26, R25, R26, R18 ;  /* 0x0000001a191ab225 */ /* 0x000fc600078e0012 */
[----:B------:R-:W0:Y:S03]  /*0950*/  @!P6 LDC.64 R18, c[0x0][0x3a0] ;  /* 0x0000e800ff12eb82 */ /* 0x000e260000000a00 */
[----:B------:R-:W-:Y:S02]  /*0960*/  @!P2 IADD3.X R11, PT, PT, R24, R11, RZ, P1, !PT ;  /* 0x0000000b180ba210 */ /* 0x000fe40000ffe4ff */
[----:B--2---:R-:W-:Y:S02]  /*0970*/  @!P2 IADD3 R12, P1, PT, R31, R12, RZ ;  /* 0x0000000c1f0ca210 */ /* 0x004fe40007f3e0ff */
[----:B------:R-:W-:Y:S02]  /*0980*/  @!P3 IADD3 R27, PT, PT, R27, R33, RZ ;  /* 0x000000211b1bb210 */ /* 0x000fe40007ffe0ff */
[----:B------:R-:W-:Y:S01]  /*0990*/  @!P3 SHF.L.U32 R25, R26, 0x2, RZ ;  /* 0x000000021a19b819 */ /* 0x000fe200000006ff */
[----:B------:R-:W2:Y:S01]  /*09a0*/  @!P4 LDC.64 R32, c[0x0][0x3f8] ;  /* 0x0000fe00ff20cb82 */ /* 0x000ea20000000a00 */
[----:B------:R-:W-:Y:S01]  /*09b0*/  @!P2 IADD3.X R13, PT, PT, R24, R13, RZ, P1, !PT ;  /* 0x0000000d180da210 */ /* 0x000fe20000ffe4ff */
[----:B----4-:R-:W-:Y:S01]  /*09c0*/  @!P6 IMAD R24, R23, R28, RZ ;  /* 0x0000001c1718e224 */ /* 0x010fe200078e02ff */
[----:B------:R-:W-:-:S02]  /*09d0*/  @!P3 SHF.L.U64.HI R26, R26, 0x2, R27 ;  /* 0x000000021a1ab819 */ /* 0x000fc4000001021b */
[----:B-1----:R-:W-:Y:S01]  /*09e0*/  @!P3 IADD3 R14, P1, PT, R25, R14, RZ ;  /* 0x0000000e190eb210 */ /* 0x002fe20007f3e0ff */
[----:B------:R-:W-:Y:S01]  /*09f0*/  @!P6 IMAD R23, R21, R29, R24 ;  /* 0x0000001d1517e224 */ /* 0x000fe200078e0218 */
[----:B------:R-:W-:Y:S02]  /*0a00*/  @!P6 MOV R24, R2 ;  /* 0x000000020018e202 */ /* 0x000fe40000000f00 */
[----:B------:R-:W-:Y:S02]  /*0a10*/  @!P3 IADD3.X R15, PT, PT, R26, R15, RZ, P1, !PT ;  /* 0x0000000f1a0fb210 */ /* 0x000fe40000ffe4ff */
[----:B---3--:R-:W-:Y:S02]  /*0a20*/  @!P3 IADD3 R16, P1, PT, R25, R16, RZ ;  /* 0x000000101910b210 */ /* 0x008fe40007f3e0ff */
[----:B------:R-:W-:-:S03]  /*0a30*/  @!P6 MOV R25, R5 ;  /* 0x000000050019e202 */ /* 0x000fc60000000f00 */
[----:B------:R-:W-:-:S03]  /*0a40*/  @!P6 IMAD.WIDE.U32 R28, R21, R28, R24 ;  /* 0x0000001c151ce225 */ /* 0x000fc600078e0018 */
[----:B------:R-:W1:Y:S01]  /*0a50*/  @!P5 LDC.64 R24, c[0x0][0x3a0] ;  /* 0x0000e800ff18db82 */ /* 0x000e620000000a00 */
[----:B0-----:R-:W-:Y:S01]  /*0a60*/  @!P5 IMAD R30, R7, R34, RZ ;  /* 0x00000022071ed224 */ /* 0x001fe200078e02ff */
[----:B------:R-:W-:Y:S02]  /*0a70*/  @!P6 IADD3 R21, PT, PT, R29, R23, RZ ;  /* 0x000000171d15e210 */ /* 0x000fe40007ffe0ff */
[----:B------:R-:W-:Y:S02]  /*0a80*/  @!P3 IADD3.X R17, PT, PT, R26, R17, RZ, P1, !PT ;  /* 0x000000111a11b210 */ /* 0x000fe40000ffe4ff */
[C---:B------:R-:W-:Y:S01]  /*0a90*/  @!P6 SHF.L.U64.HI R7, R28.reuse, 0x2, R21 ;  /* 0x000000021c07e819 */ /* 0x040fe20000010215 */
[----:B------:R-:W-:Y:S01]  /*0aa0*/  @!P5 IMAD R21, R37, R35, R30 ;  /* 0x000000232515d224 */ /* 0x000fe200078e021e */
[----:B------:R-:W-:Y:S01]  /*0ab0*/  @!P6 SHF.L.U32 R23, R28, 0x2, RZ ;  /* 0x000000021c17e819 */ /* 0x000fe200000006ff */
[----:B------:R-:W0:Y:S01]  /*0ac0*/  @!P5 LDC.64 R26, c[0x0][0x398] ;  /* 0x0000e600ff1adb82 */ /* 0x000e220000000a00 */
[----:B------:R-:W-:-:S02]  /*0ad0*/  @!P5 MOV R30, R2 ;  /* 0x00000002001ed202 */ /* 0x000fc40000000f00 */
[----:B------:R-:W-:Y:S02]  /*0ae0*/  @!P5 MOV R31, R5 ;  /* 0x00000005001fd202 */ /* 0x000fe40000000f00 */
[----:B------:R-:W-:-:S03]  /*0af0*/  @!P6 IADD3 R18, P1, PT, R23, R18, RZ ;  /* 0x000000121712e210 */ /* 0x000fc60007f3e0ff */
[----:B------:R-:W3:Y:S01]  /*0b00*/  @!P4 LDC.64 R28, c[0x0][0x3a0] ;  /* 0x0000e800ff1ccb82 */ /* 0x000ee20000000a00 */
[----:B------:R-:W-:Y:S01]  /*0b10*/  @!P5 IMAD.WIDE.U32 R34, R37, R34, R30 ;  /* 0x000000222522d225 */ /* 0x000fe200078e001e */
[----:B------:R-:W-:Y:S02]  /*0b20*/  @!P6 IADD3.X R19, PT, PT, R7, R19, RZ, P1, !PT ;  /* 0x000000130713e210 */ /* 0x000fe40000ffe4ff */
[----:B------:R-:W-:Y:S01]  /*0b30*/  @!P6 IADD3 R38, P1, PT, R23, R38, RZ ;  /* 0x000000261726e210 */ /* 0x000fe20007f3e0ff */
[----:B--2---:R-:W-:Y:S01]  /*0b40*/  @!P4 IMAD R20, R20, R32, RZ ;  /* 0x000000201414c224 */ /* 0x004fe200078e02ff */
[----:B------:R-:W-:Y:S02]  /*0b50*/  @!P5 IADD3 R21, PT, PT, R35, R21, RZ ;  /* 0x000000152315d210 */ /* 0x000fe40007ffe0ff */
[----:B------:R-:W2:Y:S01]  /*0b60*/  @!P4 LDC.64 R30, c[0x0][0x398] ;  /* 0x0000e600ff1ecb82 */ /* 0x000ea20000000a00 */
[----:B------:R-:W-:Y:S01]  /*0b70*/  @!P6 IADD3.X R39, PT, PT, R7, R39, RZ, P1, !PT ;  /* 0x000000270727e210 */ /* 0x000fe20000ffe4ff */
[----:B------:R-:W-:Y:S01]  /*0b80*/  @!P4 IMAD R33, R6, R33, R20 ;  /* 0x000000210621c224 */ /* 0x000fe200078e0214 */
[----:B------:R-:W-:-:S02]  /*0b90*/  @!P5 SHF.L.U32 R7, R34, 0x2, RZ ;  /* 0x000000022207d819 */ /* 0x000fc400000006ff */
[----:B------:R-:W-:Y:S02]  /*0ba0*/  @!P5 SHF.L.U64.HI R34, R34, 0x2, R21 ;  /* 0x000000022222d819 */ /* 0x000fe40000010215 */
[----:B------:R-:W-:Y:S02]  /*0bb0*/  @!P4 MOV R20, R2 ;  /* 0x000000020014c202 */ /* 0x000fe40000000f00 */
[----:B------:R-:W-:Y:S02]  /*0bc0*/  @!P4 MOV R21, R5 ;  /* 0x000000050015c202 */ /* 0x000fe40000000f00 */
[----:B-1----:R-:W-:Y:S01]  /*0bd0*/  @!P5 IADD3 R24, P1, PT, R7, R24, RZ ;  /* 0x000000180718d210 */ /* 0x002fe20007f3e0ff */
        /* <DEDUP_REMOVED lines=21> */
[----:B------:R-:W-:Y:S02]  /*0d30*/  @!P2 IMAD.WIDE.U32 R6, R23, R6, R20 ;  /* 0x000000061706a225 */ /* 0x000fe400078e0014 */
[----:B------:R-:W0:Y:S03]  /*0d40*/  @!P2 LDC.64 R20, c[0x0][0x398] ;  /* 0x0000e600ff14ab82 */ /* 0x000e260000000a00 */
[----:B------:R-:W-:Y:S02]  /*0d50*/  @!P2 IADD3 R7, PT, PT, R7, R35, RZ ;  /* 0x000000230707a210 */ /* 0x000fe40007ffe0ff */
[C---:B------:R-:W-:Y:S02]  /*0d60*/  @!P2 SHF.L.U32 R35, R6.reuse, 0x2, RZ ;  /* 0x000000020623a819 */ /* 0x040fe400000006ff */
[----:B------:R-:W-:Y:S02]  /*0d70*/  @!P2 SHF.L.U64.HI R6, R6, 0x2, R7 ;  /* 0x000000020606a819 */ /* 0x000fe40000010207 */
[----:B-1----:R-:W-:-:S02]  /*0d80*/  @!P2 IADD3 R32, P1, PT, R35, R32, RZ ;  /* 0x000000202320a210 */ /* 0x002fc40007f3e0ff */
[----:B------:R-:W-:Y:S02]  /*0d90*/  LOP3.LUT R22, R22, 0xffefffff, RZ, 0xc0, !PT ;  /* 0xffefffff16167812 */ /* 0x000fe400078ec0ff */
[----:B------:R-:W-:Y:S02]  /*0da0*/  @!P2 IADD3.X R33, PT, PT, R6, R33, RZ, P1, !PT ;  /* 0x000000210621a210 */ /* 0x000fe40000ffe4ff */
[----:B------:R-:W-:Y:S02]  /*0db0*/  @P4 LOP3.LUT R22, R22, 0x100000, RZ, 0xfc, !PT ;  /* 0x0010000016164812 */ /* 0x000fe400078efcff */
[----:B------:R-:W-:Y:S02]  /*0dc0*/  IADD3 R23, PT, PT, R0, 0x38, RZ ;  /* 0x0000003800177810 */ /* 0x000fe40007ffe0ff */
[----:B------:R-:W-:Y:S02]  /*0dd0*/  LOP3.LUT R22, R22, 0xfff7ffff, RZ, 0xc0, !PT ;  /* 0xfff7ffff16167812 */ /* 0x000fe400078ec0ff */
[----:B0-----:R-:W-:-:S04]  /*0de0*/  @!P2 IADD3 R34, P1, PT, R35, R20, RZ ;  /* 0x000000142322a210 */ /* 0x001fc80007f3e0ff */
[----:B------:R-:W-:Y:S02]  /*0df0*/  @!P2 IADD3.X R35, PT, PT, R6, R21, RZ, P1, !PT ;  /* 0x000000150623a210 */ /* 0x000fe40000ffe4ff */
[----:B------:R-:W-:Y:S02]  /*0e00*/  SHF.R.S32.HI R21, RZ, 0x1f, R23 ;  /* 0x0000001fff157819 */ /* 0x000fe40000011417 */
[----:B------:R-:W-:Y:S02]  /*0e10*/  ISETP.GE.U32.AND P1, PT, R23, UR16, PT ;  /* 0x0000001017007c0c */ /* 0x000fe4000bf26070 */
[----:B------:R-:W-:Y:S02]  /*0e20*/  @P2 LOP3.LUT R22, R22, 0x80000, RZ, 0xfc, !PT ;  /* 0x0008000016162812 */ /* 0x000fe400078efcff */
        /* <DEDUP_REMOVED lines=14> */
[----:B------:R-:W-:Y:S02]  /*0f10*/  LOP3.LUT R22, R22, 0xfffbffff, RZ, 0xc0, !PT ;  /* 0xfffbffff16167812 */ /* 0x000fe400078ec0ff */
[----:B------:R-:W-:Y:S02]  /*0f20*/  SHF.R.S32.HI R23, RZ, 0x1f, R44 ;  /* 0x0000001fff177819 */ /* 0x000fe4000001142c */
[----:B------:R-:W-:Y:S02]  /*0f30*/  @P2 LOP3.LUT R22, R22, 0x40000, RZ, 0xfc, !PT ;  /* 0x0004000016162812 */ /* 0x000fe400078efcff */
[----:B0-----:R-:W-:-:S04]  /*0f40*/  @!P2 IADD3 R42, P1, PT, R21, R6, RZ ;  /* 0x00000006152aa210 */ /* 0x001fc80007f3e0ff */
[----:B------:R-:W-:Y:S02]  /*0f50*/  @!P2 IADD3.X R43, PT, PT, R20, R7, RZ, P1, !PT ;  /* 0x00000007142ba210 */ /* 0x000fe40000ffe4ff */
[----:B------:R-:W-:-:S03]  /*0f60*/  ISETP.GE.U32.AND P1, PT, R44, UR16, PT ;  /* 0x000000102c007c0c */ /* 0x000fc6000bf26070 */
[----:B------:R0:W-:Y:S01]  /*0f70*/  @!P2 STL.64 [R1+0x308], R42 ;  /* 0x0003082a0100a387 */ /* 0x0001e20000100a00 */
[----:B------:R-:W-:-:S13]  /*0f80*/  ISETP.GE.AND.EX P2, PT, R23, UR17, PT, P1 ;  /* 0x0000001117007c0c */ /* 0x000fda000bf46310 */
[----:B------:R-:W1:Y:S08]  /*0f90*/  @!P2 LDC.64 R20, c[0x0][0x3f8] ;  /* 0x0000fe00ff14ab82 */ /* 0x000e700000000a00 */
[----:B------:R-:W2:Y:S01]  /*0fa0*/  @!P2 LDC.64 R6, c[0x0][0x3a0] ;  /* 0x0000e800ff06ab82 */ /* 0x000ea20000000a00 */
[----:B0-----:R-:W-:Y:S02]  /*0fb0*/  @!P2 MOV R42, R2 ;  /* 0x00000002002aa202 */ /* 0x001fe40000000f00 */
[----:B------:R-:W-:Y:S01]  /*0fc0*/  @!P2 MOV R43, R5 ;  /* 0x00000005002ba202 */ /* 0x000fe20000000f00 */
[----:B-1----:R-:W-:-:S04]  /*0fd0*/  @!P2 IMAD R23, R23, R20, RZ ;  /* 0x000000141717a224 */ /* 0x002fc800078e02ff */
[C---:B------:R-:W-:Y:S02]  /*0fe0*/  @!P2 IMAD R23, R44.reuse, R21, R23 ;  /* 0x000000152c17a224 */ /* 0x040fe400078e0217 */
[----:B------:R-:W-:Y:S01]  /*0ff0*/  @!P2 IMAD.WIDE.U32 R20, R44, R20, R42 ;  /* 0x000000142c14a225 */ /* 0x000fe200078e002a */
[----:B------:R2:W-:Y:S04]  /*1000*/  STL.64 [R1+0x550], R8 ;  /* 0x0005500801007387 */ /* 0x0005e80000100a00 */
[----:B------:R-:W-:Y:S02]  /*1010*/  @!P2 IADD3 R23, PT, PT, R21, R23, RZ ;  /* 0x000000171517a210 */ /* 0x000fe40007ffe0ff */
[C---:B------:R-:W-:Y:S02]  /*1020*/  @!P2 SHF.L.U32 R21, R20.reuse, 0x2, RZ ;  /* 0x000000021415a819 */ /* 0x040fe400000006ff */
[----:B------:R-:W-:-:S02]  /*1030*/  @!P2 SHF.L.U64.HI R20, R20, 0x2, R23 ;  /* 0x000000021414a819 */ /* 0x000fc40000010217 */
[----:B--2---:R-:W-:-:S04]  /*1040*/  @!P2 IADD3 R8, P1, PT, R21, R6, RZ ;  /* 0x000000061508a210 */ /* 0x004fc80007f3e0ff */
        /* <DEDUP_REMOVED lines=14> */
[----:B------:R-:W-:Y:S02]  /*1130*/  @!P2 MOV R42, R2 ;  /* 0x00000002002aa202 */ /* 0x000fe40000000f00 */
[----:B------:R-:W-:Y:S01]  /*1140*/  @!P2 MOV R43, R5 ;  /* 0x00000005002ba202 */ /* 0x000fe20000000f00 */
[----:B-1----:R-:W-:-:S04]  /*1150*/  @!P2 IMAD R23, R23, R20, RZ ;  /* 0x000000141717a224 */ /* 0x002fc800078e02ff */
        /* <DEDUP_REMOVED lines=216> */
[----:B------:R0:W-:Y:S01]  /*1ee0*/  @!P2 STL.64 [R1+0x220], R8 ;  /* 0x000220080100a387 */ /* 0x0001e20000100a00 */
[----:B------:R-:W-:Y:S02]  /*1ef0*/  LOP3.LUT R22, R22, 0xffffff7f, RZ, 0xc0, !PT ;  /* 0xffffff7f16167812 */ /* 0x000fe400078ec0ff */
[----:B------:R-:W-:Y:S02]  /*1f00*/  SHF.R.S32.HI R23, RZ, 0x1f, R44 ;  /* 0x0000001fff177819 */ /* 0x000fe4000001142c */
[----:B------:R-:W-:-:S02]  /*1f10*/  @P2 LOP3.LUT R22, R22, 0x80, RZ, 0xfc, !PT ;  /* 0x0000008016162812 */ /* 0x000fc400078efcff */
[----:B0-----:R-:W-:-:S04]  /*1f20*/  @!P2 IADD3 R8, P1, PT, R21, R6, RZ ;  /* 0x000000061508a210 */ /* 0x001fc80007f3e0ff */
[----:B------:R-:W-:Y:S02]  /*1f30*/  @!P2 IADD3.X R9, PT, PT, R20, R7, RZ, P1, !PT ;  /* 0x000000071409a210 */ /* 0x000fe40000ffe4ff */
[----:B------:R-:W-:-:S04]  /*1f40*/  ISETP.GE.U32.AND P1, PT, R44, UR16, PT ;  /* 0x000000102c007c0c */ /* 0x000fc8000bf26070 */
[----:B------:R-:W-:-:S13]  /*1f50*/  ISETP.GE.AND.EX P2, PT, R23, UR17, PT, P1 ;  /* 0x0000001117007c0c */ /* 0x000fda000bf46310 */
[----:B------:R-:W0:Y:S08]  /*1f60*/  @!P2 LDC.64 R20, c[0x0][0x3f8] ;  /* 0x0000fe00ff14ab82 */ /* 0x000e300000000a00 */
[----:B------:R-:W1:Y:S01]  /*1f70*/  @!P2 LDC.64 R6, c[0x0][0x3a0] ;  /* 0x0000e800ff06ab82 */ /* 0x000e620000000a00 */
[----:B------:R-:W-:Y:S02]  /*1f80*/  @!P2 MOV R42, R2 ;  /* 0x00000002002aa202 */ /* 0x000fe40000000f00 */
[----:B------:R-:W-:Y:S01]  /*1f90*/  @!P2 MOV R43, R5 ;  /* 0x00000005002ba202 */ /* 0x000fe20000000f00 */
[----:B0-----:R-:W-:-:S04]  /*1fa0*/  @!P2 IMAD R23, R23, R20, RZ ;  /* 0x000000141717a224 */ /* 0x001fc800078e02ff */
[C---:B------:R-:W-:Y:S02]  /*1fb0*/  @!P2 IMAD R23, R44.reuse, R21, R23 ;  /* 0x000000152c17a224 */ /* 0x040fe400078e0217 */
[----:B------:R-:W-:Y:S01]  /*1fc0*/  @!P2 IMAD.WIDE.U32 R20, R44, R20, R42 ;  /* 0x000000142c14a225 */ /* 0x000fe200078e002a */
[----:B------:R1:W-:Y:S04]  /*1fd0*/  STL.64 [R1+0x540], R10 ;  /* 0x0005400a01007387 */ /* 0x0003e80000100a00 */
[----:B------:R-:W-:Y:S02]  /*1fe0*/  @!P2 IADD3 R23, PT, PT, R21, R23, RZ ;  /* 0x000000171517a210 */ /* 0x000fe40007ffe0ff */
[C---:B------:R-:W-:Y:S02]  /*1ff0*/  @!P2 SHF.L.U32 R21, R20.reuse, 0x2, RZ ;  /* 0x000000021415a819 */ /* 0x040fe400000006ff */
[----:B------:R-:W-:-:S02]  /*2000*/  @!P2 SHF.L.U64.HI R20, R20, 0x2, R23 ;  /* 0x000000021414a819 */ /* 0x000fc40000010217 */
[----:B-1----:R-:W-:-:S04]  /*2010*/  @!P2 IADD3 R10, P1, PT, R21, R6, RZ ;  /* 0x00000006150aa210 */ /* 0x002fc80007f3e0ff */
[----:B------:R-:W-:Y:S02]  /*2020*/  @!P2 IADD3.X R11, PT, PT, R20, R7, RZ, P1, !PT ;  /* 0x00000007140ba210 */ /* 0x000fe40000ffe4ff */
[----:B------:R-:W0:Y:S01]  /*2030*/  @!P2 LDC.64 R6, c[0x0][0x398] ;  /* 0x0000e600ff06ab82 */ /* 0x000e220000000a00 */
[----:B------:R0:W-:Y:S01]  /*2040*/  STL.64 [R1+0x548], R40 ;  /* 0x0005482801007387 */ /* 0x0001e20000100a00 */
[----:B------:R-:W-:Y:S02]  /*2050*/  IADD3 R44, PT, PT, R0, 0xa0, RZ ;  /* 0x000000a0002c7810 */ /* 0x000fe40007ffe0ff */
[----:B------:R-:W-:Y:S02]  /*2060*/  LOP3.LUT R22, R22, 0xffffffbf, RZ, 0xc0, !PT ;  /* 0xffffffbf16167812 */ /* 0x000fe400078ec0ff */
[----:B------:R-:W-:Y:S01]  /*2070*/  SHF.R.S32.HI R23, RZ, 0x1f, R44 ;  /* 0x0000001fff177819 */ /* 0x000fe2000001142c */
[----:B------:R1:W-:Y:S01]  /*2080*/  @!P2 STL.64 [R1+0x218], R10 ;  /* 0x0002180a0100a387 */ /* 0x0003e20000100a00 */
        /* <DEDUP_REMOVED lines=42> */
[----:B------:R-:W-:Y:S02]  /*2330*/  IADD3 R44, PT, PT, R0, 0xb0, RZ ;  /* 0x000000b0002c7810 */ /* 0x000fe40007ffe0ff */
        /* <DEDUP_REMOVED lines=91> */
[----:B------:R-:W-:-:S04]  /*28f0*/  IADD3 R44, PT, PT, R0, 0xd0, RZ ;  /* 0x000000d0002c7810 */ /* 0x000fc80007ffe0ff */
[----:B------:R-:W-:Y:S02]  /*2900*/  SHF.R.S32.HI R23, RZ, 0x1f, R44 ;  /* 0x0000001fff177819 */ /* 0x000fe4000001142c */
[----:B0-----:R-:W-:-:S04]  /*2910*/  @!P2 IADD3 R26, P1, PT, R21, R6, RZ ;  /* 0x00000006151aa210 */ /* 0x001fc80007f3e0ff */
[----:B------:R-:W-:Y:S02]  /*2920*/  @!P2 IADD3.X R27, PT, PT, R20, R7, RZ, P1, !PT ;  /* 0x00000007141ba210 */ /* 0x000fe40000ffe4ff */
[----:B------:R-:W-:-:S04]  /*2930*/  ISETP.GE.U32.AND P1, PT, R44, UR16, PT ;  /* 0x000000102c007c0c */ /* 0x000fc8000bf26070 */
[----:B------:R-:W-:-:S13]  /*2940*/  ISETP.GE.AND.EX P1, PT, R23, UR17, PT, P1 ;  /* 0x0000001117007c0c */ /* 0x000fda000bf26310 */
[----:B------:R-:W0:Y:S08]  /*2950*/  @!P1 LDC.64 R20, c[0x0][0x3f8] ;  /* 0x0000fe00ff149b82 */ /* 0x000e300000000a00 */
[----:B------:R-:W1:Y:S01]  /*2960*/  @!P1 LDC.64 R6, c[0x0][0x3a0] ;  /* 0x0000e800ff069b82 */ /* 0x000e620000000a00 */
[----:B------:R-:W-:Y:S02]  /*2970*/  @!P1 MOV R42, R2 ;  /* 0x00000002002a9202 */ /* 0x000fe40000000f00 */
[----:B------:R-:W-:-:S02]  /*2980*/  @!P1 MOV R43, R5 ;  /* 0x00000005002b9202 */ /* 0x000fc40000000f00 */
[----:B------:R-:W-:Y:S01]  /*2990*/  LOP3.LUT R22, R22, 0xfffffffe, RZ, 0xc0, !PT ;  /* 0xfffffffe16167812 */ /* 0x000fe200078ec0ff */
[----:B0-----:R-:W-:-:S04]  /*29a0*/  @!P1 IMAD R23, R23, R20, RZ ;  /* 0x0000001417179224 */ /* 0x001fc800078e02ff */
[C---:B------:R-:W-:Y:S02]  /*29b0*/  @!P1 IMAD R23, R44.reuse, R21, R23 ;  /* 0x000000152c179224 */ /* 0x040fe400078e0217 */
[----:B------:R-:W-:Y:S01]  /*29c0*/  @!P1 IMAD.WIDE.U32 R20, R44, R20, R42 ;  /* 0x000000142c149225 */ /* 0x000fe200078e002a */
[----:B------:R-:W-:-:S04]  /*29d0*/  @P2 LOP3.LUT R22, R22, 0x1, RZ, 0xfc, !PT ;  /* 0x0000000116162812 */ /* 0x000fc800078efcff */
[----:B------:R-:W-:Y:S02]  /*29e0*/  @!P1 IADD3 R23, PT, PT, R21, R23, RZ ;  /* 0x0000001715179210 */ /* 0x000fe40007ffe0ff */
[C---:B------:R-:W-:Y:S02]  /*29f0*/  @!P1 SHF.L.U32 R21, R20.reuse, 0x2, RZ ;  /* 0x0000000214159819 */ /* 0x040fe400000006ff */
[----:B------:R-:W-:Y:S02]  /*2a00*/  @!P1 SHF.L.U64.HI R20, R20, 0x2, R23 ;  /* 0x0000000214149819 */ /* 0x000fe40000010217 */
[----:B-1----:R-:W-:-:S04]  /*2a10*/  @!P1 IADD3 R42, P2, PT, R21, R6, RZ ;  /* 0x00000006152a9210 */ /* 0x002fc80007f5e0ff */
[----:B------:R-:W-:Y:S02]  /*2a20*/  @!P1 IADD3.X R43, PT, PT, R20, R7, RZ, P2, !PT ;  /* 0x00000007142b9210 */ /* 0x000fe400017fe4ff */
[----:B------:R-:W0:Y:S01]  /*2a30*/  @!P1 LDC.64 R6, c[0x0][0x398] ;  /* 0x0000e600ff069b82 */ /* 0x000e220000000a00 */
[----:B------:R-:W-:Y:S02]  /*2a40*/  IADD3 R44, PT, PT, R0, 0xd8, RZ ;  /* 0x000000d8002c7810 */ /* 0x000fe40007ffe0ff */
[----:B------:R0:W-:Y:S02]  /*2a50*/  @!P1 STL.64 [R1+0x2b0], R42 ;  /* 0x0002b02a01009387 */ /* 0x0001e40000100a00 */
[----:B------:R-:W-:Y:S02]  /*2a60*/  SHF.R.S32.HI R23, RZ, 0x1f, R44 ;  /* 0x0000001fff177819 */ /* 0x000fe4000001142c */
[----:B0-----:R-:W-:-:S04]  /*2a70*/  @!P1 IADD3 R42, P2, PT, R21, R6, RZ ;  /* 0x00000006152a9210 */ /* 0x001fc80007f5e0ff */
[----:B------:R-:W-:Y:S02]  /*2a80*/  @!P1 IADD3.X R43, PT, PT, R20, R7, RZ, P2, !PT ;  /* 0x00000007142b9210 */ /* 0x000fe400017fe4ff */
[----:B------:R-:W-:-:S04]  /*2a90*/  ISETP.GE.U32.AND P2, PT, R44, UR16, PT ;  /* 0x000000102c007c0c */ /* 0x000fc8000bf46070 */
[----:B------:R-:W-:-:S13]  /*2aa0*/  ISETP.GE.AND.EX P2, PT, R23, UR17, PT, P2 ;  /* 0x0000001117007c0c */ /* 0x000fda000bf46320 */
[----:B------:R-:W0:Y:S08]  /*2ab0*/  @!P2 LDC.64 R20, c[0x0][0x3f8] ;  /* 0x0000fe00ff14ab82 */ /* 0x000e300000000a00 */
[----:B------:R-:W1:Y:S01]  /*2ac0*/  @!P2 LDC.64 R6, c[0x0][0x3a0] ;  /* 0x0000e800ff06ab82 */ /* 0x000e620000000a00 */
[----:B------:R2:W-:Y:S02]  /*2ad0*/  @!P1 STL.64 [R1+0x2b8], R42 ;  /* 0x0002b82a01009387 */ /* 0x0005e40000100a00 */
[----:B--2---:R-:W-:-:S02]  /*2ae0*/  @!P2 MOV R42, R2 ;  /* 0x00000002002aa202 */ /* 0x004fc40000000f00 */
        /* <DEDUP_REMOVED lines=75> */
[----:B0-----:R-:W-:-:S04]  /*2fa0*/  @!P5 IADD3 R44, P6, PT, R21, R6, RZ ;  /* 0x00000006152cd210 */ /* 0x001fc80007fde0ff */
[----:B------:R-:W-:Y:S02]  /*2fb0*/  @!P5 IADD3.X R45, PT, PT, R20, R7, RZ, P6, !PT ;  /* 0x00000007142dd210 */ /* 0x000fe400037fe4ff */
[----:B------:R-:W-:Y:S02]  /*2fc0*/  SHF.R.S32.HI R20, RZ, 0x1f, R23 ;  /* 0x0000001fff147819 */ /* 0x000fe40000011417 */
[----:B------:R-:W-:-:S04]  /*2fd0*/  ISETP.GE.U32.AND P6, PT, R23, UR16, PT ;  /* 0x0000001017007c0c */ /* 0x000fc8000bfc6070 */
[----:B------:R-:W-:-:S13]  /*2fe0*/  ISETP.GE.AND.EX P6, PT, R20, UR17, PT, P6 ;  /* 0x0000001114007c0c */ /* 0x000fda000bfc6360 */
[----:B------:R-:W0:Y:S01]  /*2ff0*/  @!P6 LDC.64 R6, c[0x0][0x3f8] ;  /* 0x0000fe00ff06eb82 */ /* 0x000e220000000a00 */
[----:B------:R-:W-:Y:S01]  /*3000*/  @!P6 MOV R21, R5 ;  /* 0x000000050015e202 */ /* 0x000fe20000000f00 */
[----:B------:R1:W-:Y:S01]  /*3010*/  STL.64 [R1+0x4b0], R2 ;  /* 0x0004b00201007387 */ /* 0x0003e20000100a00 */
[----:B0-----:R-:W-:-:S04]  /*3020*/  @!P6 IMAD R20, R20, R6, RZ ;  /* 0x000000061414e224 */ /* 0x001fc800078e02ff */
[----:B------:R-:W-:Y:S01]  /*3030*/  @!P6 IMAD R7, R23, R7, R20 ;  /* 0x000000071707e224 */ /* 0x000fe200078e0214 */
[----:B------:R-:W-:-:S05]  /*3040*/  @!P6 MOV R20, R2 ;  /* 0x000000020014e202 */ /* 0x000fca0000000f00 */
[----:B------:R-:W-:-:S05]  /*3050*/  @!P6 IMAD.WIDE.U32 R20, R23, R6, R20 ;  /* 0x000000061714e225 */ /* 0x000fca00078e0014 */
[----:B------:R-:W-:Y:S02]  /*3060*/  @!P6 IADD3 R7, PT, PT, R21, R7, RZ ;  /* 0x000000071507e210 */ /* 0x000fe40007ffe0ff */
[----:B------:R-:W-:Y:S02]  /*3070*/  MOV R6, R40 ;  /* 0x0000002800067202 */ /* 0x000fe40000000f00 */
[C---:B-1----:R-:W-:Y:S02]  /*3080*/  @!P6 SHF.L.U64.HI R3, R20.reuse, 0x2, R7 ;  /* 0x000000021403e819 */ /* 0x042fe40000010207 */
[----:B------:R-:W-:Y:S02]  /*3090*/  MOV R7, R41 ;  /* 0x0000002900077202 */ /* 0x000fe40000000f00 */
[----:B------:R-:W-:Y:S01]  /*30a0*/  @!P6 SHF.L.U32 R2, R20, 0x2, RZ ;  /* 0x000000021402e819 */ /* 0x000fe200000006ff */
[----:B------:R-:W2:Y:S01]  /*30b0*/  LDL.LU.64 R40, [R1+0x548] ;  /* 0x0005480001287983 */ /* 0x000ea20000300a00 */
[----:B------:R-:W-:-:S02]  /*30c0*/  MOV R20, R8 ;  /* 0x0000000800147202 */ /* 0x000fc40000000f00 */
[----:B------:R-:W-:Y:S02]  /*30d0*/  MOV R21, R9 ;  /* 0x0000000900157202 */ /* 0x000fe40000000f00 */
[----:B------:R-:W3:Y:S04]  /*30e0*/  LDL.LU.64 R8, [R1+0x550] ;  /* 0x0005500001087983 */ /* 0x000ee80000300a00 */
[----:B------:R0:W-:Y:S02]  /*30f0*/  @!P5 STL.64 [R1+0x268], R44 ;  /* 0x0002682c0100d387 */ /* 0x0001e40000100a00 */
[----:B0-----:R-:W0:Y:S01]  /*3100*/  @!P6 LDC.64 R44, c[0x0][0x3a0] ;  /* 0x0000e800ff2ceb82 */ /* 0x001e220000000a00 */
[----:B------:R-:W-:-:S04]  /*3110*/  LOP3.LUT R22, R22, 0xfbffffff, RZ, 0xc0, !PT ;  /* 0xfbffffff16167812 */ /* 0x000fc800078ec0ff */
[----:B------:R-:W-:Y:S01]  /*3120*/  @P1 LOP3.LUT R22, R22, 0x4000000, RZ, 0xfc, !PT ;  /* 0x0400000016161812 */ /* 0x000fe200078efcff */
[----:B------:R1:W-:Y:S01]  /*3130*/  STL.64 [R1+0x4c0], R2 ;  /* 0x0004c00201007387 */ /* 0x0003e20000100a00 */
[----:B0-----:R-:W-:-:S04]  /*3140*/  @!P6 IADD3 R44, P1, PT, R2, R44, RZ ;  /* 0x0000002c022ce210 */ /* 0x001fc80007f3e0ff */
[----:B------:R-:W-:Y:S02]  /*3150*/  @!P6 IADD3.X R45, PT, PT, R3, R45, RZ, P1, !PT ;  /* 0x0000002d032de210 */ /* 0x000fe40000ffe4ff */
[----:B-1----:R-:W-:-:S03]  /*3160*/  MOV R2, R6 ;  /* 0x0000000600027202 */ /* 0x002fc60000000f00 */
[----:B------:R0:W-:Y:S01]  /*3170*/  STL.64 [R1+0x4c8], R44 ;  /* 0x0004c82c01007387 */ /* 0x0001e20000100a00 */
[----:B------:R-:W-:Y:S02]  /*3180*/  MOV R3, R7 ;  /* 0x0000000700037202 */ /* 0x000fe40000000f00 */
[----:B------:R-:W-:Y:S02]  /*3190*/  CS2R R6, SRZ ;  /* 0x0000000000067805 */ /* 0x000fe4000001ff00 */
[----:B0-----:R-:W-:Y:S02]  /*31a0*/  MOV R44, R20 ;  /* 0x00000014002c7202 */ /* 0x001fe40000000f00 */
[----:B------:R-:W-:Y:S02]  /*31b0*/  MOV R45, R21 ;  /* 0x00000015002d7202 */ /* 0x000fe40000000f00 */
[----:B------:R-:W-:Y:S01]  /*31c0*/  CS2R R20, SRZ ;  /* 0x0000000000147805 */ /* 0x000fe2000001ff00 */
[----:B------:R0:W-:Y:S04]  /*31d0*/  STL [R1+0x4ac], R5 ;  /* 0x0004ac0501007387 */ /* 0x0001e80000100800 */
[----:B------:R1:W-:Y:S01]  /*31e0*/  STL [R1+0x4b8], R4 ;  /* 0x0004b80401007387 */ /* 0x0003e20000100800 */
[----:B0-----:R-:W-:-:S02]  /*31f0*/  MOV R5, R13 ;  /* 0x0000000d00057202 */ /* 0x001fc40000000f00 */
[----:B-1----:R-:W-:Y:S02]  /*3200*/  MOV R4, R12 ;  /* 0x0000000c00047202 */ /* 0x002fe40000000f00 */
[----:B------:R-:W4:Y:S04]  /*3210*/  LDL.LU.64 R12, [R1+0x558] ;  /* 0x00055800010c7983 */ /* 0x000f280000300a00 */
[----:B--2---:R0:W2:Y:S04]  /*3220*/  @!P0 LDG.E.64 R20, desc[UR10][R40.64] ;  /* 0x0000000a28148981 */ /* 0x0040a8000c1e1b00 */
[----:B---3--:R1:W3:Y:S01]  /*3230*/  @!P0 LDG.E.64 R6, desc[UR10][R8.64] ;  /* 0x0000000a08068981 */ /* 0x0082e2000c1e1b00 */
[----:B0-----:R-:W-:-:S02]  /*3240*/  MOV R40, R10 ;  /* 0x0000000a00287202 */ /* 0x001fc40000000f00 */
[----:B------:R-:W-:Y:S02]  /*3250*/  MOV R41, R11 ;  /* 0x0000000b00297202 */ /* 0x000fe40000000f00 */
[----:B------:R-:W4:Y:S01]  /*3260*/  LDL.LU.64 R10, [R1+0x540] ;  /* 0x00054000010a7983 */ /* 0x000f220000300a00 */
[----:B------:R-:W-:-:S03]  /*3270*/  LOP3.LUT R22, R22, 0xf7ffffff, RZ, 0xc0, !PT ;  /* 0xf7ffffff16167812 */ /* 0x000fc600078ec0ff */
[----:B------:R0:W-:Y:S01]  /*3280*/  STL [R1+0x508], R37 ;  /* 0x0005082501007387 */ /* 0x0001e20000100800 */
[----:B-1----:R-:W-:-:S03]  /*3290*/  CS2R R8, SRZ ;  /* 0x0000000000087805 */ /* 0x002fc6000001ff00 */
[----:B------:R1:W-:Y:S01]  /*32a0*/  STL [R1+0x4a8], R0 ;  /* 0x0004a80001007387 */ /* 0x0003e20000100800 */
[----:B------:R-:W-:Y:S01]  /*32b0*/  @P2 LOP3.LUT R22, R22, 0x8000000, RZ, 0xfc, !PT ;  /* 0x0800000016162812 */ /* 0x000fe200078efcff */
[----:B0-----:R-:W-:Y:S02]  /*32c0*/  HFMA2 R37, -RZ, RZ, 0, 0 ;  /* 0x00000000ff257431 */ /* 0x001fe400000001ff */
[----:B-1----:R-:W-:Y:S01]  /*32d0*/  HFMA2 R0, -RZ, RZ, 0, 0 ;  /* 0x00000000ff007431 */ /* 0x002fe200000001ff */
[----:B------:R-:W-:Y:S02]  /*32e0*/  MOV R23, RZ ;  /* 0x000000ff00177202 */ /* 0x000fe40000000f00 */
[----:B------:R-:W-:Y:S02]  /*32f0*/  MOV R42, R14 ;  /* 0x0000000e002a7202 */ /* 0x000fe40000000f00 */
[----:B------:R-:W-:Y:S02]  /*3300*/  MOV R43, R15 ;  /* 0x0000000f002b7202 */ /* 0x000fe40000000f00 */
[----:B------:R-:W4:Y:S01]  /*3310*/  LDL.LU.64 R14, [R1+0x560] ;  /* 0x00056000010e7983 */ /* 0x000f220000300a00 */
[----:B--2---:R-:W-:-:S02]  /*3320*/  @!P0 MOV R9, R20 ;  /* 0x0000001400098202 */ /* 0x004fc40000000f00 */
[----:B------:R-:W-:Y:S02]  /*3330*/  @!P0 MOV R37, R21 ;  /* 0x0000001500258202 */ /* 0x000fe40000000f00 */
[----:B---3--:R-:W-:Y:S02]  /*3340*/  @!P0 MOV R23, R6 ;  /* 0x0000000600178202 */ /* 0x008fe40000000f00 */
[----:B------:R-:W-:Y:S02]  /*3350*/  @!P0 MOV R0, R7 ;  /* 0x0000000700008202 */ /* 0x000fe40000000f00 */
[----:B------:R-:W-:Y:S01]  /*3360*/  LOP3.LUT P0, RZ, R22, 0x1000000, RZ, 0xc0, !PT ;  /* 0x0100000016ff7812 */ /* 0x000fe2000780c0ff */
[----:B------:R0:W-:Y:S02]  /*3370*/  STL [R1+0x2e4], R9 ;  /* 0x0002e40901007387 */ /* 0x0001e40000100800 */
[----:B0-----:R-:W-:-:S10]  /*3380*/  HFMA2 R9, -RZ, RZ, 0, 0 ;  /* 0x00000000ff097431 */ /* 0x001fd400000001ff */
[----:B----4-:R0:W2:Y:S02]  /*3390*/  @!P0 LDG.E.64 R8, desc[UR10][R10.64] ;  /* 0x0000000a0a088981 */ /* 0x0100a4000c1e1b00 */
[----:B0-----:R-:W-:-:S06]  /*33a0*/  CS2R R10, SRZ ;  /* 0x00000000000a7805 */ /* 0x001fcc000001ff00 */
[----:B------:R0:W3:Y:S01]  /*33b0*/  @!P0 LDG.E.64 R10, desc[UR10][R12.64] ;  /* 0x0000000a0c0a8981 */ /* 0x0000e2000c1e1b00 */
[----:B------:R-:W-:Y:S02]  /*33c0*/  LOP3.LUT P2, RZ, R22, 0x800000, RZ, 0xc0, !PT ;  /* 0x0080000016ff7812 */ /* 0x000fe4000784c0ff */
[----:B0-----:R-:W-:Y:S02]  /*33d0*/  CS2R R12, SRZ ;  /* 0x00000000000c7805 */ /* 0x001fe4000001ff00 */
[----:B--2---:R-:W-:-:S05]  /*33e0*/  @!P0 MOV R13, R9 ;  /* 0x00000009000d8202 */ /* 0x004fca0000000f00 */
[----:B------:R-:W-:Y:S01]  /*33f0*/  STL [R1+0x354], R13 ;  /* 0x0003540d01007387 */ /* 0x000fe20000100800 */
[----:B---3--:R-:W-:-:S05]  /*3400*/  @!P0 MOV R12, R10 ;  /* 0x0000000a000c8202 */ /* 0x008fca0000000f00 */
[----:B------:R0:W-:Y:S02]  /*3410*/  STL [R1+0x264], R12 ;  /* 0x0002640c01007387 */ /* 0x0001e40000100800 */
[----:B0-----:R-:W-:-:S06]  /*3420*/  CS2R R12, SRZ ;  /* 0x00000000000c7805 */ /* 0x001fcc000001ff00 */
[----:B------:R0:W2:Y:S02]  /*3430*/  @!P2 LDG.E.64 R12, desc[UR10][R14.64] ;  /* 0x0000000a0e0ca981 */ /* 0x0000a4000c1e1b00 */
[----:B0-----:R-:W-:-:S06]  /*3440*/  CS2R R14, SRZ ;  /* 0x00000000000e7805 */ /* 0x001fcc000001ff00 */
[----:B------:R0:W3:Y:S01]  /*3450*/  @!P2 LDG.E.64 R14, desc[UR10][R16.64] ;  /* 0x0000000a100ea981 */ /* 0x0000e2000c1e1b00 */
[----:B------:R-:W-:Y:S02]  /*3460*/  LOP3.LUT P1, RZ, R22, 0x400000, RZ, 0xc0, !PT ;  /* 0x0040000016ff7812 */ /* 0x000fe4000782c0ff */
[----:B0-----:R-:W-:Y:S01]  /*3470*/  CS2R R16, SRZ ;  /* 0x0000000000107805 */ /* 0x001fe2000001ff00 */
[----:B------:R0:W-:Y:S04]  /*3480*/  STL [R1+0x258], R0 ;  /* 0x0002580001007387 */ /* 0x0001e80000100800 */
[----:B------:R1:W-:Y:S01]  /*3490*/  STL.64 [R1+0x10], R20 ;  /* 0x0000101401007387 */ /* 0x0003e20000100a00 */
[----:B0-----:R-:W-:Y:S02]  /*34a0*/  MOV R0, RZ ;  /* 0x000000ff00007202 */ /* 0x001fe40000000f00 */
[----:B------:R-:W-:-:S02]  /*34b0*/  @!P0 MOV R0, R8 ;  /* 0x0000000800008202 */ /* 0x000fc40000000f00 */
[----:B-1----:R-:W-:Y:S02]  /*34c0*/  MOV R20, R24 ;  /* 0x0000001800147202 */ /* 0x002fe40000000f00 */
[----:B------:R-:W-:Y:S02]  /*34d0*/  MOV R21, R25 ;  /* 0x0000001900157202 */ /* 0x000fe40000000f00 */
[----:B------:R-:W4:Y:S04]  /*34e0*/  LDL.LU.64 R24, [R1+0x530] ;  /* 0x0005300001187983 */ /* 0x000f280000300a00 */
[----:B------:R0:W-:Y:S04]  /*34f0*/  STL [R1+0x32c], R0 ;  /* 0x00032c0001007387 */ /* 0x0001e80000100800 */
[----:B------:R1:W-:Y:S01]  /*3500*/  STL.64 [R1+0x18], R8 ;  /* 0x0000180801007387 */ /* 0x0003e20000100a00 */
[----:B0-----:R-:W-:Y:S01]  /*3510*/  HFMA2 R0, -RZ, RZ, 0, 0 ;  /* 0x00000000ff007431 */ /* 0x001fe200000001ff */
[----:B------:R-:W-:-:S02]  /*3520*/  @!P0 MOV R0, R11 ;  /* 0x0000000b00008202 */ /* 0x000fc40000000f00 */
[----:B-1----:R-:W-:Y:S02]  /*3530*/  MOV R8, R28 ;  /* 0x0000001c00087202 */ /* 0x002fe40000000f00 */
[----:B------:R-:W-:Y:S02]  /*3540*/  MOV R9, R29 ;  /* 0x0000001d00097202 */ /* 0x000fe40000000f00 */
[----:B------:R-:W4:Y:S04]  /*3550*/  LDL.LU.64 R28, [R1+0x520] ;  /* 0x00052000011c7983 */ /* 0x000f280000300a00 */
[----:B------:R0:W-:Y:S02]  /*3560*/  STL [R1+0x28c], R0 ;  /* 0x00028c0001007387 */ /* 0x0001e40000100800 */
[----:B0-----:R-:W-:Y:S01]  /*3570*/  HFMA2 R0, -RZ, RZ, 0, 0 ;  /* 0x00000000ff007431 */ /* 0x001fe200000001ff */
[----:B--2---:R-:W-:-:S05]  /*3580*/  @!P2 MOV R17, R13 ;  /* 0x0000000d0011a202 */ /* 0x004fca0000000f00 */
[----:B------:R-:W-:Y:S01]  /*3590*/  STL [R1+0x38c], R17 ;  /* 0x00038c1101007387 */ /* 0x000fe20000100800 */
[----:B---3--:R-:W-:-:S05]  /*35a0*/  @!P2 MOV R16, R14 ;  /* 0x0000000e0010a202 */ /* 0x008fca0000000f00 */
[----:B------:R0:W-:Y:S02]  /*35b0*/  STL [R1+0x288], R16 ;  /* 0x0002881001007387 */ /* 0x0001e40000100800 */
[----:B0-----:R-:W-:-:S06]  /*35c0*/  CS2R R16, SRZ ;  /* 0x0000000000107805 */ /* 0x001fcc000001ff00 */
[----:B------:R0:W2:Y:S02]  /*35d0*/  @!P1 LDG.E.64 R16, desc[UR10][R18.64] ;  /* 0x0000000a12109981 */ /* 0x0000a4000c1e1b00 */
[----:B0-----:R-:W-:-:S06]  /*35e0*/  CS2R R18, SRZ ;  /* 0x0000000000127805 */ /* 0x001fcc000001ff00 */
[----:B------:R0:W3:Y:S02]  /*35f0*/  @!P1 LDG.E.64 R18, desc[UR10][R38.64] ;  /* 0x0000000a26129981 */ /* 0x0000e4000c1e1b00 */
[----:B0-----:R-:W-:Y:S02]  /*3600*/  MOV R38, R26 ;  /* 0x0000001a00267202 */ /* 0x001fe40000000f00 */
[----:B------:R-:W-:Y:S02]  /*3610*/  MOV R39, R27 ;  /* 0x0000001b00277202 */ /* 0x000fe40000000f00 */
[----:B------:R-:W3:Y:S01]  /*3620*/  LDL.LU.64 R26, [R1+0x538] ;  /* 0x00053800011a7983 */ /* 0x000ee20000300a00 */
[----:B------:R-:W-:-:S03]  /*3630*/  @!P2 MOV R0, R12 ;  /* 0x0000000c0000a202 */ /* 0x000fc60000000f00 */
[----:B------:R0:W-:Y:S02]  /*3640*/  STL.64 [R1+0x20], R12 ;  /* 0x0000200c01007387 */ /* 0x0001e40000100a00 */
[----:B0-----:R-:W-:Y:S02]  /*3650*/  MOV R12, R32 ;  /* 0x00000020000c7202 */ /* 0x001fe40000000f00 */
[----:B------:R-:W-:Y:S02]  /*3660*/  MOV R13, R33 ;  /* 0x00000021000d7202 */ /* 0x000fe40000000f00 */
[----:B------:R-:W3:Y:S04]  /*3670*/  LDL.LU.64 R32, [R1+0x510] ;  /* 0x0005100001207983 */ /* 0x000ee80000300a00 */
[----:B------:R0:W-:Y:S01]  /*3680*/  STL [R1+0x37c], R0 ;  /* 0x00037c0001007387 */ /* 0x0001e20000100800 */
[C---:B------:R-:W-:Y:S01]  /*3690*/  LOP3.LUT P0, RZ, R22.reuse, 0x200000, RZ, 0xc0, !PT ;  /* 0x0020000016ff7812 */ /* 0x040fe2000780c0ff */
[----:B0-----:R-:W-:Y:S01]  /*36a0*/  HFMA2 R0, -RZ, RZ, 0, 0 ;  /* 0x00000000ff007431 */ /* 0x001fe200000001ff */
[----:B------:R-:W-:Y:S01]  /*36b0*/  @!P2 MOV R0, R15 ;  /* 0x0000000f0000a202 */ /* 0x000fe20000000f00 */
[----:B------:R0:W-:Y:S04]  /*36c0*/  STL.64 [R1+0x110], R6 ;  /* 0x0001100601007387 */ /* 0x0001e80000100a00 */
[----:B------:R1:W-:Y:S01]  /*36d0*/  STL [R1+0x2ac], R0 ;  /* 0x0002ac0001007387 */ /* 0x0003e20000100800 */
[----:B------:R-:W-:-:S02]  /*36e0*/  LOP3.LUT P2, RZ, R22, 0x100000, RZ, 0xc0, !PT ;  /* 0x0010000016ff7812 */ /* 0x000fc4000784c0ff */
[----:B0-----:R-:W-:Y:S01]  /*36f0*/  CS2R R6, SRZ ;  /* 0x0000000000067805 */ /* 0x001fe2000001ff00 */
[----:B-1----:R-:W-:Y:S01]  /*3700*/  HFMA2 R0, -RZ, RZ, 0, 0 ;  /* 0x00000000ff007431 */ /* 0x002fe200000001ff */
[----:B------:R0:W-:Y:S04]  /*3710*/  STL.64 [R1+0x118], R10 ;  /* 0x0001180a01007387 */ /* 0x0001e80000100a00 */
[----:B----4-:R1:W4:Y:S04]  /*3720*/  @!P0 LDG.E.64 R6, desc[UR10][R24.64] ;  /* 0x0000000a18068981 */ /* 0x010328000c1e1b00 */
[----:B------:R1:W-:Y:S01]  /*3730*/  STL [R1+0x2fc], R37 ;  /* 0x0002fc2501007387 */ /* 0x0003e20000100800 */
[----:B0-----:R-:W-:Y:S01]  /*3740*/  MOV R10, R8 ;  /* 0x00000008000a7202 */ /* 0x001fe20000000f00 */
[----:B------:R-:W-:Y:S01]  /*3750*/  HFMA2 R8, -RZ, RZ, 0, 0 ;  /* 0x00000000ff087431 */ /* 0x000fe200000001ff */
[----:B-1----:R-:W-:-:S02]  /*3760*/  MOV R24, R20 ;  /* 0x0000001400187202 */ /* 0x002fc40000000f00 */
[----:B------:R-:W-:Y:S02]  /*3770*/  MOV R25, R21 ;  /* 0x0000001500197202 */ /* 0x000fe40000000f00 */
[----:B------:R-:W-:Y:S01]  /*3780*/  CS2R R20, SRZ ;  /* 0x0000000000147805 */ /* 0x000fe2000001ff00 */
[----:B------:R-:W-:Y:S01]  /*3790*/  HFMA2 R37, -RZ, RZ, 0, 0 ;  /* 0x00000000ff257431 */ /* 0x000fe200000001ff */
[----:B------:R-:W-:Y:S02]  /*37a0*/  MOV R11, R9 ;  /* 0x00000009000b7202 */ /* 0x000fe40000000f00 */
[----:B------:R-:W-:Y:S01]  /*37b0*/  MOV R9, RZ ;  /* 0x000000ff00097202 */ /* 0x000fe20000000f00 */
[----:B------:R0:W-:Y:S05]  /*37c0*/  STL [R1+0x25c], R23 ;  /* 0x00025c1701007387 */ /* 0x0001ea0000100800 */
[----:B------:R-:W4:Y:S01]  /*37d0*/  @!P2 LDG.E.64 R8, desc[UR10][R28.64] ;  /* 0x0000000a1c08a981 */ /* 0x000f22000c1e1b00 */
[----:B0-----:R-:W-:-:S03]  /*37e0*/  MOV R23, RZ ;  /* 0x000000ff00177202 */ /* 0x001fc60000000f00 */
[----:B------:R0:W-:Y:S02]  /*37f0*/  STL.64 [R1+0x120], R14 ;  /* 0x0001200e01007387 */ /* 0x0001e40000100a00 */
[----:B0-----:R-:W-:Y:S02]  /*3800*/  MOV R14, R12 ;  /* 0x0000000c000e7202 */ /* 0x001fe40000000f00 */
[----:B------:R-:W-:Y:S02]  /*3810*/  MOV R15, R13 ;  /* 0x0000000d000f7202 */ /* 0x000fe40000000f00 */
[----:B------:R-:W-:Y:S02]  /*3820*/  CS2R R12, SRZ ;  /* 0x00000000000c7805 */ /* 0x000fe4000001ff00 */
[----:B--2---:R-:W-:-:S05]  /*3830*/  @!P1 MOV R0, R16 ;  /* 0x0000001000009202 */ /* 0x004fca0000000f00 */
[----:B------:R0:W-:Y:S01]  /*3840*/  STL [R1+0x3a8], R0 ;  /* 0x0003a80001007387 */ /* 0x0001e20000100800 */
[----:B------:R-:W-:Y:S01]  /*3850*/  @!P1 MOV R37, R17 ;  /* 0x0000001100259202 */ /* 0x000fe20000000f00 */
[----:B0-----:R-:W-:Y:S01]  /*3860*/  HFMA2 R0, -RZ, RZ, 0, 0 ;  /* 0x00000000ff007431 */ /* 0x001fe200000001ff */
[----:B---3--:R-:W-:Y:S02]  /*3870*/  @!P1 MOV R23, R18 ;  /* 0x0000001200179202 */ /* 0x008fe40000000f00 */
[----:B------:R-:W-:Y:S02]  /*3880*/  @!P1 MOV R0, R19 ;  /* 0x0000001300009202 */ /* 0x000fe40000000f00 */
[----:B------:R-:W-:Y:S01]  /*3890*/  LOP3.LUT P1, RZ, R22, 0x80000, RZ, 0xc0, !PT ;  /* 0x0008000016ff7812 */ /* 0x000fe2000782c0ff */
[----:B------:R0:W2:Y:S02]  /*38a0*/  @!P0 LDG.E.64 R20, desc[UR10][R26.64] ;  /* 0x0000000a1a148981 */ /* 0x0000a4000c1e1b00 */
[----:B0-----:R-:W-:-:S02]  /*38b0*/  MOV R26, R30 ;  /* 0x0000001e001a7202 */ /* 0x001fc40000000f00 */
[----:B------:R-:W-:Y:S02]  /*38c0*/  MOV R27, R31 ;  /* 0x0000001f001b7202 */ /* 0x000fe40000000f00 */
[----:B------:R-:W3:Y:S06]  /*38d0*/  LDL.LU.64 R30, [R1+0x528] ;  /* 0x00052800011e7983 */ /* 0x000eec0000300a00 */
[----:B------:R-:W2:Y:S04]  /*38e0*/  @!P1 LDG.E.64 R12, desc[UR10][R32.64] ;  /* 0x0000000a200c9981 */ /* 0x000ea8000c1e1b00 */
[----:B------:R0:W-:Y:S01]  /*38f0*/  STL [R1+0x3c0], R37 ;  /* 0x0003c02501007387 */ /* 0x0001e20000100800 */
[----:B------:R-:W-:Y:S01]  /*3900*/  MOV R28, R10 ;  /* 0x0000000a001c7202 */ /* 0x000fe20000000f00 */
[----:B0-----:R-:W-:Y:S01]  /*3910*/  HFMA2 R37, -RZ, RZ, 0, 0 ;  /* 0x00000000ff257431 */ /* 0x001fe200000001ff */
[----:B------:R-:W-:-:S02]  /*3920*/  MOV R29, R11 ;  /* 0x0000000b001d7202 */ /* 0x000fc40000000f00 */
[----:B------:R-:W-:Y:S01]  /*3930*/  CS2R R10, SRZ ;  /* 0x00000000000a7805 */ /* 0x000fe2000001ff00 */
[----:B------:R0:W-:Y:S02]  /*3940*/  STL [R1+0x260], R0 ;  /* 0x0002600001007387 */ /* 0x0001e40000100800 */
[----:B0-----:R-:W-:Y:S01]  /*3950*/  HFMA2 R0, -RZ, RZ, 0, 0 ;  /* 0x00000000ff007431 */ /* 0x001fe200000001ff */
[----:B----4-:R-:W-:-:S05]  /*3960*/  @!P0 MOV R37, R7 ;  /* 0x0000000700258202 */ /* 0x010fca0000000f00 */
[----:B------:R0:W-:Y:S01]  /*3970*/  STL [R1+0x3e0], R37 ;  /* 0x0003e02501007387 */ /* 0x0001e20000100800 */
[----:B------:R-:W-:Y:S01]  /*3980*/  @!P0 MOV R0, R6 ;  /* 0x0000000600008202 */ /* 0x000fe20000000f00 */
[----:B0-----:R-:W-:-:S04]  /*3990*/  HFMA2 R37, -RZ, RZ, 0, 0 ;  /* 0x00000000ff257431 */ /* 0x001fc800000001ff */
[----:B------:R0:W-:Y:S01]  /*39a0*/  STL [R1+0x3c4], R0 ;  /* 0x0003c40001007387 */ /* 0x0001e20000100800 */
[----:B------:R-:W-:Y:S01]  /*39b0*/  @!P2 MOV R37, R9 ;  /* 0x000000090025a202 */ /* 0x000fe20000000f00 */
[----:B0-----:R-:W-:-:S04]  /*39c0*/  HFMA2 R0, -RZ, RZ, 0, 0 ;  /* 0x00000000ff007431 */ /* 0x001fc800000001ff */
[----:B------:R0:W-:Y:S04]  /*39d0*/  STL [R1+0x400], R37 ;  /* 0x0004002501007387 */ /* 0x0001e80000100800 */
[----:B------:R1:W-:Y:S01]  /*39e0*/  STL.64 [R1+0x28], R16 ;  /* 0x0000281001007387 */ /* 0x0003e20000100a00 */
[----:B0-----:R-:W-:-:S03]  /*39f0*/  HFMA2 R37, -RZ, RZ, 0, 0 ;  /* 0x00000000ff257431 */ /* 0x001fc600000001ff */
[----:B-1----:R-:W4:Y:S04]  /*3a00*/  LDL.LU.64 R16, [R1+0x318] ;  /* 0x0003180001107983 */ /* 0x002f280000300a00 */
[----:B------:R-:W-:Y:S04]  /*3a10*/  STL.64 [R1+0x500], R8 ;  /* 0x0005000801007387 */ /* 0x000fe80000100a00 */
[----:B---3--:R0:W3:Y:S01]  /*3a20*/  @!P2 LDG.E.64 R10, desc[UR10][R30.64] ;  /* 0x0000000a1e0aa981 */ /* 0x0080e2000c1e1b00 */
[----:B--2---:R-:W-:Y:S02]  /*3a30*/  @!P0 MOV R0, R21 ;  /* 0x0000001500008202 */ /* 0x004fe40000000f00 */
[----:B------:R-:W-:-:S03]  /*3a40*/  @!P1 MOV R37, R13 ;  /* 0x0000000d00259202 */ /* 0x000fc60000000f00 */
[----:B------:R1:W-:Y:S04]  /*3a50*/  STL [R1+0x2d0], R0 ;  /* 0x0002d00001007387 */ /* 0x0003e80000100800 */
[----:B------:R2:W-:Y:S01]  /*3a60*/  STL [R1+0x410], R37 ;  /* 0x0004102501007387 */ /* 0x0005e20000100800 */
[----:B-1----:R-:W-:-:S03]  /*3a70*/  HFMA2 R0, -RZ, RZ, 0, 0 ;  /* 0x00000000ff007431 */ /* 0x002fc600000001ff */
[----:B--2---:R-:W2:Y:S01]  /*3a80*/  LDL.LU R37, [R1+0x508] ;  /* 0x0005080001257983 */ /* 0x004ea20000300800 */
[----:B------:R-:W-:-:S03]  /*3a90*/  @!P2 MOV R0, R8 ;  /* 0x000000080000a202 */ /* 0x000fc60000000f00 */
[----:B------:R-:W2:Y:S04]  /*3aa0*/  LDL.LU.64 R8, [R1+0x308] ;  /* 0x0003080001087983 */ /* 0x000ea80000300a00 */
[----:B------:R1:W-:Y:S02]  /*3ab0*/  STL [R1+0x3e4], R0 ;  /* 0x0003e40001007387 */ /* 0x0003e40000100800 */
[----:B-1----:R-:W-:Y:S02]  /*3ac0*/  HFMA2 R0, -RZ, RZ, 0, 0 ;  /* 0x00000000ff007431 */ /* 0x002fe400000001ff */
[----:B------:R1:W-:Y:S02]  /*3ad0*/  STL [R1+0x2a8], R23 ;  /* 0x0002a81701007387 */ /* 0x0003e40000100800 */
[----:B-1----:R-:W-:-:S02]  /*3ae0*/  MOV R23, RZ ;  /* 0x000000ff00177202 */ /* 0x002fc40000000f00 */
[----:B------:R-:W-:Y:S02]  /*3af0*/  @!P0 MOV R23, R20 ;  /* 0x0000001400178202 */ /* 0x000fe40000000f00 */
[----:B------:R-:W-:Y:S01]  /*3b00*/  LOP3.LUT P0, RZ, R22, 0x40000, RZ, 0xc0, !PT ;  /* 0x0004000016ff7812 */ /* 0x000fe2000780c0ff */
[----:B------:R-:W-:Y:S04]  /*3b10*/  STL.64 [R1+0x4f8], R12 ;  /* 0x0004f80c01007387 */ /* 0x000fe80000100a00 */
[----:B------:R1:W-:Y:S01]  /*3b20*/  STL.64 [R1+0x128], R18 ;  /* 0x0001281201007387 */ /* 0x0003e20000100a00 */
[----:B0-----:R-:W-:Y:S02]  /*3b30*/  MOV R30, R34 ;  /* 0x00000022001e7202 */ /* 0x001fe40000000f00 */
[----:B------:R-:W-:-:S02]  /*3b40*/  MOV R31, R35 ;  /* 0x00000023001f7202 */ /* 0x000fc40000000f00 */
[----:B------:R-:W2:Y:S01]  /*3b50*/  LDL.LU.64 R34, [R1+0x518] ;  /* 0x0005180001227983 */ /* 0x000ea20000300a00 */
[----:B-1----:R-:W-:Y:S02]  /*3b60*/  CS2R R18, SRZ ;  /* 0x0000000000127805 */ /* 0x002fe4000001ff00 */
[----:B----4-:R-:W-:Y:S02]  /*3b70*/  MOV R13, R17 ;  /* 0x00000011000d7202 */ /* 0x010fe40000000f00 */
[----:B---3--:R-:W-:-:S05]  /*3b80*/  @!P2 MOV R0, R11 ;  /* 0x0000000b0000a202 */ /* 0x008fca0000000f00 */
[----:B------:R0:W-:Y:S02]  /*3b90*/  STL [R1+0x2e0], R0 ;  /* 0x0002e00001007387 */ /* 0x0001e40000100800 */
[----:B0-----:R-:W-:Y:S01]  /*3ba0*/  HFMA2 R0, -RZ, RZ, 0, 0 ;  /* 0x00000000ff007431 */ /* 0x001fe200000001ff */
[----:B------:R-:W-:Y:S02]  /*3bb0*/  @!P1 MOV R0, R12 ;  /* 0x0000000c00009202 */ /* 0x000fe40000000f00 */
[----:B------:R-:W-:Y:S02]  /*3bc0*/  MOV R12, R16 ;  /* 0x00000010000c7202 */ /* 0x000fe40000000f00 */
[----:B------:R-:W-:Y:S01]  /*3bd0*/  CS2R R16, SRZ ;  /* 0x0000000000107805 */ /* 0x000fe2000001ff00 */
[----:B--2---:R-:W2:Y:S05]  /*3be0*/  @!P0 LDG.E.64 R18, desc[UR10][R8.64] ;  /* 0x0000000a08128981 */ /* 0x004eaa000c1e1b00 */
[----:B------:R-:W3:Y:S04]  /*3bf0*/  @!P0 LDG.E.64 R16, desc[UR10][R36.64] ;  /* 0x0000000a24108981 */ /* 0x000ee8000c1e1b00 */
[----:B------:R-:W4:Y:S04]  /*3c00*/  LDL.LU.64 R8, [R1+0x408] ;  /* 0x0004080001087983 */ /* 0x000f280000300a00 */
[----:B------:R-:W2:Y:S04]  /*3c10*/  LDL.LU.64 R36, [R1+0x340] ;  /* 0x0003400001247983 */ /* 0x000ea80000300a00 */
[----:B------:R0:W-:Y:S02]  /*3c20*/  STL [R1+0x2c0], R23 ;  /* 0x0002c01701007387 */ /* 0x0001e40000100800 */
[----:B0-----:R-:W-:-:S02]  /*3c30*/  MOV R23, RZ ;  /* 0x000000ff00177202 */ /* 0x001fc40000000f00 */
[----:B------:R-:W-:Y:S02]  /*3c40*/  @!P2 MOV R23, R10 ;  /* 0x0000000a0017a202 */ /* 0x000fe40000000f00 */
[----:B------:R-:W-:Y:S01]  /*3c50*/  LOP3.LUT P2, RZ, R22, 0x20000, RZ, 0xc0, !PT ;  /* 0x0002000016ff7812 */ /* 0x000fe2000784c0ff */
[----:B------:R0:W-:Y:S01]  /*3c60*/  STL.64 [R1+0x130], R20 ;  /* 0x0001301401007387 */ /* 0x0001e20000100a00 */
[----:B------:R-:W-:Y:S02]  /*3c70*/  MOV R32, R14 ;  /* 0x0000000e00207202 */ /* 0x000fe40000000f00 */
[----:B------:R-:W-:Y:S02]  /*3c80*/  MOV R33, R15 ;  /* 0x0000000f00217202 */ /* 0x000fe40000000f00 */
[----:B0-----:R-:W-:Y:S02]  /*3c90*/  CS2R R20, SRZ ;  /* 0x0000000000147805 */ /* 0x001fe4000001ff00 */
[----:B------:R-:W-:-:S06]  /*3ca0*/  CS2R R14, SRZ ;  /* 0x00000000000e7805 */ /* 0x000fcc000001ff00 */
[----:B------:R-:W3:Y:S04]  /*3cb0*/  @!P1 LDG.E.64 R14, desc[UR10][R34.64] ;  /* 0x0000000a220e9981 */ /* 0x000ee8000c1e1b00 */
[----:B------:R0:W-:Y:S04]  /*3cc0*/  STL.64 [R1+0x30], R6 ;  /* 0x0000300601007387 */ /* 0x0001e80000100a00 */
[----:B------:R1:W-:Y:S04]  /*3cd0*/  STL.64 [R1+0x138], R10 ;  /* 0x0001380a01007387 */ /* 0x0003e80000100a00 */
[----:B------:R-:W3:Y:S01]  /*3ce0*/  LDL.LU.64 R34, [R1+0x338] ;  /* 0x0003380001227983 */ /* 0x000ee20000300a00 */
[----:B0-----:R-:W-:-:S03]  /*3cf0*/  CS2R R6, SRZ ;  /* 0x0000000000067805 */ /* 0x001fc6000001ff00 */
[----:B-1----:R-:W3:Y:S04]  /*3d00*/  LDL.LU.64 R10, [R1+0x3f0] ;  /* 0x0003f000010a7983 */ /* 0x002ee80000300a00 */
[----:B--2---:R0:W2:Y:S02]  /*3d10*/  @!P2 LDG.E.64 R20, desc[UR10][R36.64] ;  /* 0x0000000a2414a981 */ /* 0x0040a4000c1e1b00 */
[----:B0-----:R-:W-:Y:S02]  /*3d20*/  MOV R36, R24 ;  /* 0x0000001800247202 */ /* 0x001fe40000000f00 */
[----:B------:R-:W-:Y:S02]  /*3d30*/  MOV R37, R25 ;  /* 0x0000001900257202 */ /* 0x000fe40000000f00 */
[----:B------:R-:W-:-:S06]  /*3d40*/  CS2R R24, SRZ ;  /* 0x0000000000187805 */ /* 0x000fcc000001ff00 */
[----:B----4-:R0:W4:Y:S04]  /*3d50*/  @!P2 LDG.E.64 R24, desc[UR10][R8.64] ;  /* 0x0000000a0818a981 */ /* 0x010128000c1e1b00 */
[----:B------:R-:W2:Y:S01]  /*3d60*/  LDL.LU.64 R8, [R1+0x500] ;  /* 0x0005000001087983 */ /* 0x000ea20000300a00 */
[----:B---3--:R-:W-:Y:S02]  /*3d70*/  @!P0 MOV R7, R17 ;  /* 0x0000001100078202 */ /* 0x008fe40000000f00 */
[----:B------:R-:W-:-:S03]  /*3d80*/  @!P0 MOV R6, R18 ;  /* 0x0000001200068202 */ /* 0x000fc60000000f00 */
[----:B------:R1:W-:Y:S04]  /*3d90*/  STL [R1+0x418], R7 ;  /* 0x0004180701007387 */ /* 0x0003e80000100800 */
[----:B------:R3:W-:Y:S01]  /*3da0*/  STL [R1+0x308], R6 ;  /* 0x0003080601007387 */ /* 0x0007e20000100800 */
[----:B-1----:R-:W-:Y:S02]  /*3db0*/  MOV R7, R13 ;  /* 0x0000000d00077202 */ /* 0x002fe40000000f00 */
[----:B---3--:R-:W-:Y:S02]  /*3dc0*/  MOV R6, R12 ;  /* 0x0000000c00067202 */ /* 0x008fe40000000f00 */
[----:B------:R-:W3:Y:S04]  /*3dd0*/  LDL.LU.64 R12, [R1+0x3f8] ;  /* 0x0003f800010c7983 */ /* 0x000ee80000300a00 */
[----:B------:R1:W-:Y:S04]  /*3de0*/  STL [R1+0x404], R0 ;  /* 0x0004040001007387 */ /* 0x0003e80000100800 */
[----:B------:R0:W-:Y:S01]  /*3df0*/  STL [R1+0x2c4], R23 ;  /* 0x0002c41701007387 */ /* 0x0001e20000100800 */
[----:B-1----:R-:W-:Y:S01]  /*3e00*/  HFMA2 R0, -RZ, RZ, 0, 0 ;  /* 0x00000000ff007431 */ /* 0x002fe200000001ff */
[----:B0-----:R-:W-:-:S02]  /*3e10*/  MOV R23, RZ ;  /* 0x000000ff00177202 */ /* 0x001fc40000000f00 */
[----:B------:R-:W-:Y:S02]  /*3e20*/  @!P1 MOV R23, R14 ;  /* 0x0000000e00179202 */ /* 0x000fe40000000f00 */
[----:B------:R-:W-:Y:S02]  /*3e30*/  @!P1 MOV R0, R15 ;  /* 0x0000000f00009202 */ /* 0x000fe40000000f00 */
[----:B------:R-:W-:Y:S01]  /*3e40*/  LOP3.LUT P1, RZ, R22, 0x10000, RZ, 0xc0, !PT ;  /* 0x0001000016ff7812 */ /* 0x000fe2000782c0ff */
[----:B--2---:R0:W-:Y:S02]  /*3e50*/  STL.64 [R1+0x38], R8 ;  /* 0x0000380801007387 */ /* 0x0041e40000100a00 */
[----:B0-----:R-:W-:Y:S02]  /*3e60*/  CS2R R8, SRZ ;  /* 0x0000000000087805 */ /* 0x001fe4000001ff00 */
[----:B------:R-:W-:Y:S02]  /*3e70*/  @!P2 MOV R9, R21 ;  /* 0x000000150009a202 */ /* 0x000fe40000000f00 */
[----:B----4-:R-:W-:-:S03]  /*3e80*/  @!P2 MOV R8, R24 ;  /* 0x000000180008a202 */ /* 0x010fc60000000f00 */
[----:B------:R-:W-:Y:S04]  /*3e90*/  STL [R1+0x40c], R9 ;  /* 0x00040c0901007387 */ /* 0x000fe80000100800 */
[----:B------:R0:W-:Y:S02]  /*3ea0*/  STL [R1+0x328], R8 ;  /* 0x0003280801007387 */ /* 0x0001e40000100800 */
[----:B0-----:R-:W-:-:S06]  /*3eb0*/  CS2R R8, SRZ ;  /* 0x0000000000087805 */ /* 0x001fcc000001ff00 */
[----:B------:R0:W2:Y:S02]  /*3ec0*/  @!P1 LDG.E.64 R8, desc[UR10][R10.64] ;  /* 0x0000000a0a089981 */ /* 0x0000a4000c1e1b00 */
[----:B0-----:R-:W-:Y:S02]  /*3ed0*/  MOV R10, R34 ;  /* 0x00000022000a7202 */ /* 0x001fe40000000f00 */
[----:B------:R-:W-:Y:S02]  /*3ee0*/  MOV R11, R35 ;  /* 0x00000023000b7202 */ /* 0x000fe40000000f00 */
[----:B------:R-:W-:Y:S02]  /*3ef0*/  MOV R34, R26 ;  /* 0x0000001a00227202 */ /* 0x000fe40000000f00 */
[----:B------:R-:W-:Y:S02]  /*3f00*/  MOV R35, R27 ;  /* 0x0000001b00237202 */ /* 0x000fe40000000f00 */
[----:B------:R-:W-:-:S06]  /*3f10*/  CS2R R26, SRZ ;  /* 0x00000000001a7805 */ /* 0x000fcc000001ff00 */
[----:B---3--:R-:W3:Y:S04]  /*3f20*/  @!P1 LDG.E.64 R26, desc[UR10][R12.64] ;  /* 0x0000000a0c1a9981 */ /* 0x008ee8000c1e1b00 */
[----:B------:R-:W4:Y:S04]  /*3f30*/  LDL.LU.64 R12, [R1+0x4f8] ;  /* 0x0004f800010c7983 */ /* 0x000f280000300a00 */
[----:B------:R0:W-:Y:S02]  /*3f40*/  STL [R1+0x2f8], R0 ;  /* 0x0002f80001007387 */ /* 0x0001e40000100800 */
[----:B0-----:R-:W-:Y:S01]  /*3f50*/  HFMA2 R0, -RZ, RZ, 0, 0 ;  /* 0x00000000ff007431 */ /* 0x001fe200000001ff */
[----:B------:R-:W-:-:S05]  /*3f60*/  @!P0 MOV R0, R16 ;  /* 0x0000001000008202 */ /* 0x000fca0000000f00 */
[----:B------:R0:W-:Y:S02]  /*3f70*/  STL [R1+0x414], R0 ;  /* 0x0004140001007387 */ /* 0x0001e40000100800 */
[----:B0-----:R-:W-:Y:S01]  /*3f80*/  HFMA2 R0, -RZ, RZ, 0, 0 ;  /* 0x00000000ff007431 */ /* 0x001fe200000001ff */
[----:B------:R-:W-:Y:S01]  /*3f90*/  @!P0 MOV R0, R19 ;  /* 0x0000001300008202 */ /* 0x000fe20000000f00 */
[----:B----4-:R0:W-:Y:S04]  /*3fa0*/  STL.64 [R1+0x40], R12 ;  /* 0x0000400c01007387 */ /* 0x0101e80000100a00 */
[----:B0-----:R-:W4:Y:S04]  /*3fb0*/  LDL.LU.64 R12, [R1+0x360] ;  /* 0x00036000010c7983 */ /* 0x001f280000300a00 */
[----:B------:R0:W-:Y:S02]  /*3fc0*/  STL [R1+0x30c], R0 ;  /* 0x00030c0001007387 */ /* 0x0001e40000100800 */
[----:B0-----:R-:W-:Y:S01]  /*3fd0*/  HFMA2 R0, -RZ, RZ, 0, 0 ;  /* 0x00000000ff007431 */ /* 0x001fe200000001ff */
[----:B------:R-:W-:-:S05]  /*3fe0*/  @!P2 MOV R0, R20 ;  /* 0x000000140000a202 */ /* 0x000fca0000000f00 */
[----:B------:R0:W-:Y:S02]  /*3ff0*/  STL [R1+0x408], R0 ;  /* 0x0004080001007387 */ /* 0x0001e40000100800 */
[----:B0-----:R-:W-:Y:S02]  /*4000*/  HFMA2 R0, -RZ, RZ, 0, 0 ;  /* 0x00000000ff007431 */ /* 0x001fe400000001ff */
[----:B------:R0:W-:Y:S01]  /*4010*/  STL [R1+0x2d4], R23 ;  /* 0x0002d41701007387 */ /* 0x0001e20000100800 */
[----:B------:R-:W-:Y:S02]  /*4020*/  @!P2 MOV R0, R25 ;  /* 0x000000190000a202 */ /* 0x000fe40000000f00 */
[----:B------:R-:W-:-:S03]  /*4030*/  LOP3.LUT P0, RZ, R22, 0x8000, RZ, 0xc0, !PT ;  /* 0x0000800016ff7812 */ /* 0x000fc6000780c0ff */
[----:B------:R1:W-:Y:S01]  /*4040*/  STL [R1+0x340], R0 ;  /* 0x0003400001007387 */ /* 0x0003e20000100800 */
[----:B0-----:R-:W-:-:S03]  /*4050*/  HFMA2 R23, -RZ, RZ, 0, 0 ;  /* 0x00000000ff177431 */ /* 0x001fc600000001ff */
[----:B--2---:R0:W-:Y:S01]  /*4060*/  STL.64 [R1+0x4e8], R8 ;  /* 0x0004e80801007387 */ /* 0x0041e20000100a00 */
[----:B-1----:R-:W-:Y:S01]  /*4070*/  HFMA2 R0, -RZ, RZ, 0, 0 ;  /* 0x00000000ff007431 */ /* 0x002fe200000001ff */
[----:B------:R-:W-:Y:S02]  /*4080*/  @!P1 MOV R23, R9 ;  /* 0x0000000900179202 */ /* 0x000fe40000000f00 */
[----:B------:R-:W-:Y:S02]  /*4090*/  @!P1 MOV R0, R8 ;  /* 0x0000000800009202 */ /* 0x000fe40000000f00 */
[----:B0-----:R-:W-:Y:S02]  /*40a0*/  MOV R8, R28 ;  /* 0x0000001c00087202 */ /* 0x001fe40000000f00 */
[----:B------:R-:W-:Y:S02]  /*40b0*/  MOV R9, R29 ;  /* 0x0000001d00097202 */ /* 0x000fe40000000f00 */
[----:B------:R-:W-:Y:S01]  /*40c0*/  CS2R R28, SRZ ;  /* 0x00000000001c7805 */ /* 0x000fe2000001ff00 */
[----:B------:R0:W-:Y:S04]  /*40d0*/  STL.64 [R1+0x140], R14 ;  /* 0x0001400e01007387 */ /* 0x0001e80000100a00 */
[----:B0-----:R-:W2:Y:S04]  /*40e0*/  LDL.LU.64 R14, [R1+0x3e8] ;  /* 0x0003e800010e7983 */ /* 0x001ea80000300a00 */
[----:B----4-:R0:W4:Y:S04]  /*40f0*/  @!P0 LDG.E.64 R28, desc[UR10][R12.64] ;  /* 0x0000000a0c1c8981 */ /* 0x010128000c1e1b00 */
[----:B------:R1:W-:Y:S02]  /*4100*/  STL [R1+0x4f0], R18 ;  /* 0x0004f01201007387 */ /* 0x0003e40000100800 */
[----:B-1----:R-:W-:-:S02]  /*4110*/  MOV R18, RZ ;  /* 0x000000ff00127202 */ /* 0x002fc40000000f00 */
[----:B---3--:R-:W-:-:S05]  /*4120*/  @!P1 MOV R18, R26 ;  /* 0x0000001a00129202 */ /* 0x008fca0000000f00 */
[----:B------:R1:W-:Y:S02]  /*4130*/  STL [R1+0x344], R18 ;  /* 0x0003441201007387 */ /* 0x0003e40000100800 */
[----:B-1----:R-:W-:Y:S01]  /*4140*/  HFMA2 R18, -RZ, RZ, 0, 0 ;  /* 0x00000000ff127431 */ /* 0x002fe200000001ff */
[----:B0-----:R-:W-:Y:S02]  /*4150*/  MOV R12, R10 ;  /* 0x0000000a000c7202 */ /* 0x001fe40000000f00 */
[----:B------:R-:W-:Y:S01]  /*4160*/  MOV R13, R11 ;  /* 0x0000000b000d7202 */ /* 0x000fe20000000f00 */
[----:B------:R0:W-:Y:S01]  /*4170*/  STL.64 [R1+0x48], R16 ;  /* 0x0000481001007387 */ /* 0x0001e20000100a00 */
[----:B------:R-:W-:Y:S02]  /*4180*/  MOV R10, R6 ;  /* 0x00000006000a7202 */ /* 0x000fe40000000f00 */
[----:B------:R-:W-:Y:S02]  /*4190*/  MOV R11, R7 ;  /* 0x00000007000b7202 */ /* 0x000fe40000000f00 */
[----:B------:R-:W-:Y:S01]  /*41a0*/  CS2R R6, SRZ ;  /* 0x0000000000067805 */ /* 0x000fe2000001ff00 */
[----:B0-----:R-:W3:Y:S05]  /*41b0*/  LDL.LU.64 R16, [R1+0x3d0] ;  /* 0x0003d00001107983 */ /* 0x001eea0000300a00 */
[----:B--2---:R0:W2:Y:S02]  /*41c0*/  @!P0 LDG.E.64 R6, desc[UR10][R14.64] ;  /* 0x0000000a0e068981 */ /* 0x0040a4000c1e1b00 */
[----:B0-----:R-:W-:-:S02]  /*41d0*/  MOV R14, R8 ;  /* 0x00000008000e7202 */ /* 0x001fc40000000f00 */
[----:B------:R-:W-:Y:S02]  /*41e0*/  MOV R15, R9 ;  /* 0x00000009000f7202 */ /* 0x000fe40000000f00 */
[----:B------:R-:W2:Y:S01]  /*41f0*/  LDL.LU.64 R8, [R1+0x3d8] ;  /* 0x0003d80001087983 */ /* 0x000ea20000300a00 */
[----:B----4-:R-:W-:-:S05]  /*4200*/  @!P0 MOV R18, R29 ;  /* 0x0000001d00128202 */ /* 0x010fca0000000f00 */
[----:B------:R0:W-:Y:S04]  /*4210*/  STL [R1+0x3ec], R18 ;  /* 0x0003ec1201007387 */ /* 0x0001e80000100800 */
[----:B0-----:R-:W4:Y:S01]  /*4220*/  LDL.LU R18, [R1+0x4f0] ;  /* 0x0004f00001127983 */ /* 0x001f220000300800 */
[----:B------:R-:W-:-:S03]  /*4230*/  LOP3.LUT P2, RZ, R22, 0x4000, RZ, 0xc0, !PT ;  /* 0x0000400016ff7812 */ /* 0x000fc6000784c0ff */
[----:B------:R0:W-:Y:S02]  /*4240*/  STL [R1+0x3f0], R0 ;  /* 0x0003f00001007387 */ /* 0x0001e40000100800 */
[----:B0-----:R-:W-:Y:S01]  /*4250*/  HFMA2 R0, -RZ, RZ, 0, 0 ;  /* 0x00000000ff007431 */ /* 0x001fe200000001ff */
[----:B------:R-:W-:-:S05]  /*4260*/  @!P1 MOV R0, R27 ;  /* 0x0000001b00009202 */ /* 0x000fca0000000f00 */
[----:B------:R0:W-:Y:S04]  /*4270*/  STL [R1+0x350], R0 ;  /* 0x0003500001007387 */ /* 0x0001e80000100800 */
[----:B------:R1:W-:Y:S01]  /*4280*/  STL.64 [R1+0x4e0], R28 ;  /* 0x0004e01c01007387 */ /* 0x0003e20000100a00 */
[----:B0-----:R-:W-:Y:S01]  /*4290*/  HFMA2 R0, -RZ, RZ, 0, 0 ;  /* 0x00000000ff007431 */ /* 0x001fe200000001ff */
[----:B------:R-:W-:Y:S02]  /*42a0*/  @!P0 MOV R0, R28 ;  /* 0x0000001c00008202 */ /* 0x000fe40000000f00 */
[----:B-1----:R-:W2:Y:S04]  /*42b0*/  LDL.LU.64 R28, [R1+0x398] ;  /* 0x00039800011c7983 */ /* 0x002ea80000300a00 */
[----:B----4-:R0:W-:Y:S02]  /*42c0*/  STL.64 [R1+0x148], R18 ;  /* 0x0001481201007387 */ /* 0x0101e40000100a00 */
[----:B0-----:R-:W-:-:S06]  /*42d0*/  CS2R R18, SRZ ;  /* 0x0000000000127805 */ /* 0x001fcc000001ff00 */
[----:B---3--:R0:W3:Y:S02]  /*42e0*/  @!P2 LDG.E.64 R18, desc[UR10][R16.64] ;  /* 0x0000000a1012a981 */ /* 0x0080e4000c1e1b00 */
[----:B0-----:R-:W-:-:S06]  /*42f0*/  CS2R R16, SRZ ;  /* 0x0000000000107805 */ /* 0x001fcc000001ff00 */
[----:B--2---:R-:W2:Y:S04]  /*4300*/  @!P2 LDG.E.64 R16, desc[UR10][R8.64] ;  /* 0x0000000a0810a981 */ /* 0x004ea8000c1e1b00 */
[----:B------:R-:W4:Y:S01]  /*4310*/  LDL.LU.64 R8, [R1+0x3c8] ;  /* 0x0003c80001087983 */ /* 0x000f220000300a00 */
[----:B------:R-:W-:-:S03]  /*4320*/  LOP3.LUT P1, RZ, R22, 0x2000, RZ, 0xc0, !PT ;  /* 0x0000200016ff7812 */ /* 0x000fc6000782c0ff */
[----:B------:R0:W-:Y:S04]  /*4330*/  STL.64 [R1+0x50], R20 ;  /* 0x0000501401007387 */ /* 0x0001e80000100a00 */
[----:B------:R1:W-:Y:S01]  /*4340*/  STL.64 [R1+0x150], R24 ;  /* 0x0001501801007387 */ /* 0x0003e20000100a00 */
[----:B0-----:R-:W-:Y:S02]  /*4350*/  CS2R R20, SRZ ;  /* 0x0000000000147805 */ /* 0x001fe4000001ff00 */
[----:B-1----:R-:W-:Y:S02]  /*4360*/  MOV R24, R12 ;  /* 0x0000000c00187202 */ /* 0x002fe40000000f00 */
[----:B------:R-:W-:Y:S02]  /*4370*/  MOV R25, R13 ;  /* 0x0000000d00197202 */ /* 0x000fe40000000f00 */
[----:B------:R-:W-:-:S02]  /*4380*/  MOV R12, R10 ;  /* 0x0000000a000c7202 */ /* 0x000fc40000000f00 */
[----:B------:R-:W-:Y:S02]  /*4390*/  MOV R13, R11 ;  /* 0x0000000b000d7202 */ /* 0x000fe40000000f00 */
[----:B------:R-:W-:Y:S01]  /*43a0*/  CS2R R10, SRZ ;  /* 0x00000000000a7805 */ /* 0x000fe2000001ff00 */
[----:B------:R0:W-:Y:S04]  /*43b0*/  STL.64 [R1+0x158], R26 ;  /* 0x0001581a01007387 */ /* 0x0001e80000100a00 */
[----:B0-----:R-:W4:Y:S01]  /*43c0*/  LDL.LU.64 R26, [R1+0x250] ;  /* 0x00025000011a7983 */ /* 0x001f220000300a00 */
[----:B---3--:R-:W-:-:S05]  /*43d0*/  @!P2 MOV R21, R19 ;  /* 0x000000130015a202 */ /* 0x008fca0000000f00 */
[----:B------:R-:W-:Y:S01]  /*43e0*/  STL [R1+0x3d4], R21 ;  /* 0x0003d41501007387 */ /* 0x000fe20000100800 */
[----:B--2---:R-:W-:-:S05]  /*43f0*/  @!P2 MOV R20, R16 ;  /* 0x000000100014a202 */ /* 0x004fca0000000f00 */
[----:B------:R0:W-:Y:S04]  /*4400*/  STL [R1+0x378], R20 ;  /* 0x0003781401007387 */ /* 0x0001e80000100800 */
[----:B----4-:R1:W2:Y:S01]  /*4410*/  @!P1 LDG.E.64 R10, desc[UR10][R8.64] ;  /* 0x0000000a080a9981 */ /* 0x0102a2000c1e1b00 */
[----:B0-----:R-:W-:-:S03]  /*4420*/  CS2R R20, SRZ ;  /* 0x0000000000147805 */ /* 0x001fc6000001ff00 */
[----:B------:R-:W3:Y:S04]  /*4430*/  LDL.LU.64 R8, [R1+0x4e8] ;  /* 0x0004e80001087983 */ /* 0x000ee80000300a00 */
[----:B------:R-:W4:Y:S04]  /*4440*/  @!P1 LDG.E.64 R20, desc[UR10][R28.64] ;  /* 0x0000000a1c149981 */ /* 0x000f28000c1e1b00 */
[----:B------:R-:W2:Y:S04]  /*4450*/  LDL.LU.64 R28, [R1+0x3b8] ;  /* 0x0003b800011c7983 */ /* 0x000ea80000300a00 */
[----:B------:R0:W-:Y:S04]  /*4460*/  STL [R1+0x3e8], R0 ;  /* 0x0003e80001007387 */ /* 0x0001e80000100800 */
[----:B------:R1:W-:Y:S01]  /*4470*/  STL [R1+0x3f4], R23 ;  /* 0x0003f41701007387 */ /* 0x0003e20000100800 */
[----:B0-----:R-:W-:Y:S01]  /*4480*/  HFMA2 R0, -RZ, RZ, 0, 0 ;  /* 0x00000000ff007431 */ /* 0x001fe200000001ff */
[----:B-1----:R-:W-:-:S02]  /*4490*/  MOV R23, RZ ;  /* 0x000000ff00177202 */ /* 0x002fc40000000f00 */
[----:B------:R-:W-:Y:S02]  /*44a0*/  @!P0 MOV R23, R6 ;  /* 0x0000000600178202 */ /* 0x000fe40000000f00 */
[----:B------:R-:W-:Y:S02]  /*44b0*/  @!P0 MOV R0, R7 ;  /* 0x0000000700008202 */ /* 0x000fe40000000f00 */
[----:B------:R-:W-:Y:S01]  /*44c0*/  LOP3.LUT P0, RZ, R22, 0x1000, RZ, 0xc0, !PT ;  /* 0x0000100016ff7812 */ /* 0x000fe2000780c0ff */
[----:B------:R0:W-:Y:S04]  /*44d0*/  STL.64 [R1+0x160], R6 ;  /* 0x0001600601007387 */ /* 0x0001e80000100a00 */
[----:B0-----:R-:W2:Y:S04]  /*44e0*/  LDL.LU.64 R6, [R1+0x248] ;  /* 0x0002480001067983 */ /* 0x001ea80000300a00 */
[----:B---3--:R0:W-:Y:S02]  /*44f0*/  STL.64 [R1+0x58], R8 ;  /* 0x0000580801007387 */ /* 0x0081e40000100a00 */
[----:B0-----:R-:W-:-:S02]  /*4500*/  MOV R8, R14 ;  /* 0x0000000e00087202 */ /* 0x001fc40000000f00 */
[----:B------:R-:W-:Y:S02]  /*4510*/  MOV R9, R15 ;  /* 0x0000000f00097202 */ /* 0x000fe40000000f00 */
[----:B------:R-:W-:Y:S02]  /*4520*/  CS2R R14, SRZ ;  /* 0x00000000000e7805 */ /* 0x000fe4000001ff00 */
[----:B----4-:R-:W-:Y:S02]  /*4530*/  @!P1 MOV R15, R21 ;  /* 0x00000015000f9202 */ /* 0x010fe40000000f00 */
[----:B--2---:R-:W-:-:S03]  /*4540*/  @!P1 MOV R14, R10 ;  /* 0x0000000a000e9202 */ /* 0x004fc60000000f00 */
[----:B------:R-:W-:Y:S04]  /*4550*/  STL [R1+0x3cc], R15 ;  /* 0x0003cc0f01007387 */ /* 0x000fe80000100800 */
[----:B------:R0:W-:Y:S02]  /*4560*/  STL [R1+0x398], R14 ;  /* 0x0003980e01007387 */ /* 0x0001e40000100800 */
[----:B0-----:R-:W-:-:S06]  /*4570*/  CS2R R14, SRZ ;  /* 0x00000000000e7805 */ /* 0x001fcc000001ff00 */
[----:B------:R0:W2:Y:S02]  /*4580*/  @!P0 LDG.E.64 R14, desc[UR10][R26.64] ;  /* 0x0000000a1a0e8981 */ /* 0x0000a4000c1e1b00 */
[----:B0-----:R-:W-:Y:S02]  /*4590*/  MOV R26, R12 ;  /* 0x0000000c001a7202 */ /* 0x001fe40000000f00 */
[----:B------:R-:W-:Y:S02]  /*45a0*/  MOV R27, R13 ;  /* 0x0000000d001b7202 */ /* 0x000fe40000000f00 */
[----:B------:R-:W-:-:S06]  /*45b0*/  CS2R R12, SRZ ;  /* 0x00000000000c7805 */ /* 0x000fcc000001ff00 */
[----:B------:R0:W3:Y:S04]  /*45c0*/  @!P0 LDG.E.64 R12, desc[UR10][R28.64] ;  /* 0x0000000a1c0c8981 */ /* 0x0000e8000c1e1b00 */
[----:B------:R-:W4:Y:S04]  /*45d0*/  LDL.LU.64 R28, [R1+0x4e0] ;  /* 0x0004e000011c7983 */ /* 0x000f280000300a00 */
[----:B------:R1:W-:Y:S02]  /*45e0*/  STL [R1+0x364], R0 ;  /* 0x0003640001007387 */ /* 0x0003e40000100800 */
[----:B-1----:R-:W-:Y:S01]  /*45f0*/  HFMA2 R0, -RZ, RZ, 0, 0 ;  /* 0x00000000ff007431 */ /* 0x002fe200000001ff */
[----:B------:R-:W-:-:S05]  /*4600*/  @!P2 MOV R0, R18 ;  /* 0x000000120000a202 */ /* 0x000fca0000000f00 */
        /* <DEDUP_REMOVED lines=9> */
[----:B------:R1:W-:Y:S01]  /*46a0*/  STL [R1+0x39c], R0 ;  /* 0x00039c0001007387 */ /* 0x0003e20000100800 */
[----:B------:R-:W-:Y:S01]  /*46b0*/  LOP3.LUT P2, RZ, R22, 0x800, RZ, 0xc0, !PT ;  /* 0x0000080016ff7812 */ /* 0x000fe2000784c0ff */
[----:B-1----:R-:W-:Y:S01]  /*46c0*/  HFMA2 R0, -RZ, RZ, 0, 0 ;  /* 0x00000000ff007431 */ /* 0x002fe200000001ff */
[----:B--2---:R-:W-:Y:S01]  /*46d0*/  @!P0 MOV R0, R14 ;  /* 0x0000000e00008202 */ /* 0x004fe20000000f00 */
[----:B------:R-:W-:Y:S04]  /*46e0*/  STL.64 [R1+0x4d8], R14 ;  /* 0x0004d80e01007387 */ /* 0x000fe80000100a00 */
[----:B----4-:R0:W-:Y:S02]  /*46f0*/  STL.64 [R1+0x60], R28 ;  /* 0x0000601c01007387 */ /* 0x0101e40000100a00 */
[----:B0-----:R-:W-:-:S02]  /*4700*/  MOV R28, R8 ;  /* 0x00000008001c7202 */ /* 0x001fc40000000f00 */
[----:B------:R-:W-:Y:S02]  /*4710*/  MOV R29, R9 ;  /* 0x00000009001d7202 */ /* 0x000fe40000000f00 */
[----:B------:R-:W-:Y:S02]  /*4720*/  CS2R R8, SRZ ;  /* 0x0000000000087805 */ /* 0x000fe4000001ff00 */
[----:B------:R-:W-:Y:S02]  /*4730*/  @!P0 MOV R9, R15 ;  /* 0x0000000f00098202 */ /* 0x000fe40000000f00 */
[----:B---3--:R-:W-:Y:S01]  /*4740*/  @!P0 MOV R8, R12 ;  /* 0x0000000c00088202 */ /* 0x008fe20000000f00 */
[----:B------:R-:W2:Y:S04]  /*4750*/  LDL.LU.64 R14, [R1+0x3b0] ;  /* 0x0003b000010e7983 */ /* 0x000ea80000300a00 */
[----:B------:R-:W-:Y:S04]  /*4760*/  STL [R1+0x3bc], R9 ;  /* 0x0003bc0901007387 */ /* 0x000fe80000100800 */
[----:B------:R0:W-:Y:S02]  /*4770*/  STL [R1+0x254], R8 ;  /* 0x0002540801007387 */ /* 0x0001e40000100800 */
[----:B0-----:R-:W-:-:S06]  /*4780*/  CS2R R8, SRZ ;  /* 0x0000000000087805 */ /* 0x001fcc000001ff00 */
[----:B------:R0:W3:Y:S04]  /*4790*/  @!P2 LDG.E.64 R8, desc[UR10][R6.64] ;  /* 0x0000000a0608a981 */ /* 0x0000e8000c1e1b00 */
[----:B------:R1:W-:Y:S01]  /*47a0*/  STL [R1+0x3b8], R0 ;  /* 0x0003b80001007387 */ /* 0x0003e20000100800 */
[----:B0-----:R-:W-:Y:S01]  /*47b0*/  CS2R R6, SRZ ;  /* 0x0000000000067805 */ /* 0x001fe2000001ff00 */
[----:B-1----:R-:W-:Y:S01]  /*47c0*/  HFMA2 R0, -RZ, RZ, 0, 0 ;  /* 0x00000000ff007431 */ /* 0x002fe200000001ff */
[----:B------:R-:W-:Y:S01]  /*47d0*/  @!P0 MOV R0, R13 ;  /* 0x0000000d00008202 */ /* 0x000fe20000000f00 */
[----:B------:R-:W-:Y:S04]  /*47e0*/  STL.64 [R1+0x68], R18 ;  /* 0x0000681201007387 */ /* 0x000fe80000100a00 */
[----:B------:R0:W-:Y:S02]  /*47f0*/  STL [R1+0x3ac], R0 ;  /* 0x0003ac0001007387 */ /* 0x0001e40000100800 */
[----:B0-----:R-:W-:Y:S01]  /*4800*/  HFMA2 R0, -RZ, RZ, 0, 0 ;  /* 0x00000000ff007431 */ /* 0x001fe200000001ff */
[----:B------:R-:W-:Y:S01]  /*4810*/  CS2R R18, SRZ ;  /* 0x0000000000127805 */ /* 0x000fe2000001ff00 */
[----:B--2---:R-:W2:Y:S04]  /*4820*/  @!P2 LDG.E.64 R6, desc[UR10][R14.64] ;  /* 0x0000000a0e06a981 */ /* 0x004ea8000c1e1b00 */
[----:B------:R-:W4:Y:S01]  /*4830*/  LDL.LU.64 R14, [R1+0x3a0] ;  /* 0x0003a000010e7983 */ /* 0x000f220000300a00 */
[----:B---3--:R-:W-:-:S03]  /*4840*/  @!P2 MOV R0, R8 ;  /* 0x000000080000a202 */ /* 0x008fc60000000f00 */
[----:B------:R0:W-:Y:S01]  /*4850*/  STL.64 [R1+0x4d0], R8 ;  /* 0x0004d00801007387 */ /* 0x0001e20000100a00 */
[----:B------:R-:W-:-:S03]  /*4860*/  @!P2 MOV R19, R9 ;  /* 0x000000090013a202 */ /* 0x000fc60000000f00 */
[----:B0-----:R-:W3:Y:S01]  /*4870*/  LDL.LU.64 R8, [R1+0x240] ;  /* 0x0002400001087983 */ /* 0x001ee20000300a00 */
[----:B------:R-:W-:-:S03]  /*4880*/  LOP3.LUT P1, RZ, R22, 0x400, RZ, 0xc0, !PT ;  /* 0x0000040016ff7812 */ /* 0x000fc6000782c0ff */
[----:B------:R-:W-:Y:S04]  /*4890*/  STL [R1+0x3b4], R19 ;  /* 0x0003b41301007387 */ /* 0x000fe80000100800 */
[----:B------:R0:W-:Y:S02]  /*48a0*/  STL.64 [R1+0x168], R16 ;  /* 0x0001681001007387 */ /* 0x0001e40000100a00 */
[----:B0-----:R-:W-:Y:S02]  /*48b0*/  CS2R R16, SRZ ;  /* 0x0000000000107805 */ /* 0x001fe4000001ff00 */
[----:B--2---:R-:W-:-:S05]  /*48c0*/  @!P2 MOV R18, R6 ;  /* 0x000000060012a202 */ /* 0x004fca0000000f00 */
[----:B------:R0:W-:Y:S04]  /*48d0*/  STL [R1+0x250], R18 ;  /* 0x0002501201007387 */ /* 0x0001e80000100800 */
[----:B----4-:R-:W2:Y:S01]  /*48e0*/  @!P1 LDG.E.64 R16, desc[UR10][R14.64] ;  /* 0x0000000a0e109981 */ /* 0x010ea2000c1e1b00 */
[----:B0-----:R-:W-:-:S03]  /*48f0*/  CS2R R18, SRZ ;  /* 0x0000000000127805 */ /* 0x001fc6000001ff00 */
[----:B------:R-:W4:Y:S04]  /*4900*/  LDL.LU.64 R14, [R1+0x390] ;  /* 0x00039000010e7983 */ /* 0x000f280000300a00 */
[----:B---3--:R-:W3:Y:S04]  /*4910*/  @!P1 LDG.E.64 R18, desc[UR10][R8.64] ;  /* 0x0000000a08129981 */ /* 0x008ee8000c1e1b00 */
[----:B------:R-:W3:Y:S01]  /*4920*/  LDL.LU.64 R8, [R1+0x230] ;  /* 0x0002300001087983 */ /* 0x000ee20000300a00 */
[----:B------:R-:W-:-:S03]  /*4930*/  LOP3.LUT P0, RZ, R22, 0x200, RZ, 0xc0, !PT ;  /* 0x0000020016ff7812 */ /* 0x000fc6000780c0ff */
[----:B------:R0:W-:Y:S04]  /*4940*/  STL.64 [R1+0x70], R20 ;  /* 0x0000701401007387 */ /* 0x0001e80000100a00 */
[----:B------:R1:W-:Y:S01]  /*4950*/  STL.64 [R1+0x170], R10 ;  /* 0x0001700a01007387 */ /* 0x0003e20000100a00 */
[----:B0-----:R-:W-:Y:S02]  /*4960*/  CS2R R20, SRZ ;  /* 0x0000000000147805 */ /* 0x001fe4000001ff00 */
[----:B-1----:R-:W-:Y:S01]  /*4970*/  CS2R R10, SRZ ;  /* 0x00000000000a7805 */ /* 0x002fe2000001ff00 */
[----:B------:R0:W-:Y:S04]  /*4980*/  STL.64 [R1+0x178], R12 ;  /* 0x0001780c01007387 */ /* 0x0001e80000100a00 */
[----:B0-----:R-:W3:Y:S01]  /*4990*/  LDL.LU.64 R12, [R1+0x228] ;  /* 0x00022800010c7983 */ /* 0x001ee20000300a00 */
[----:B--2---:R-:W-:-:S05]  /*49a0*/  @!P1 MOV R20, R16 ;  /* 0x0000001000149202 */ /* 0x004fca0000000f00 */
[----:B------:R-:W-:Y:S04]  /*49b0*/  STL [R1+0x248], R20 ;  /* 0x0002481401007387 */ /* 0x000fe80000100800 */
[----:B----4-:R0:W2:Y:S04]  /*49c0*/  @!P0 LDG.E.64 R10, desc[UR10][R14.64] ;  /* 0x0000000a0e0a8981 */ /* 0x0100a8000c1e1b00 */
[----:B------:R-:W4:Y:S01]  /*49d0*/  LDL.LU.64 R14, [R1+0x4d8] ;  /* 0x0004d800010e7983 */ /* 0x000f220000300a00 */
[----:B---3--:R-:W-:-:S05]  /*49e0*/  @!P1 MOV R21, R19 ;  /* 0x0000001300159202 */ /* 0x008fca0000000f00 */
[----:B------:R1:W-:Y:S02]  /*49f0*/  STL [R1+0x3a4], R21 ;  /* 0x0003a41501007387 */ /* 0x0003e40000100800 */
[----:B-1----:R-:W-:-:S06]  /*4a00*/  CS2R R20, SRZ ;  /* 0x0000000000147805 */ /* 0x002fcc000001ff00 */
[----:B------:R-:W3:Y:S04]  /*4a10*/  @!P0 LDG.E.64 R20, desc[UR10][R8.64] ;  /* 0x0000000a08148981 */ /* 0x000ee8000c1e1b00 */
[----:B------:R-:W3:Y:S04]  /*4a20*/  LDL.LU.64 R8, [R1+0x380] ;  /* 0x0003800001087983 */ /* 0x000ee80000300a00 */
[----:B------:R1:W-:Y:S02]  /*4a30*/  STL [R1+0x3b0], R0 ;  /* 0x0003b00001007387 */ /* 0x0003e40000100800 */
[----:B-1----:R-:W-:Y:S01]  /*4a40*/  HFMA2 R0, -RZ, RZ, 0, 0 ;  /* 0x00000000ff007431 */ /* 0x002fe200000001ff */
[----:B------:R-:W-:-:S02]  /*4a50*/  @!P2 MOV R0, R7 ;  /* 0x000000070000a202 */ /* 0x000fc40000000f00 */
[----:B------:R-:W-:Y:S01]  /*4a60*/  LOP3.LUT P2, RZ, R22, 0x100, RZ, 0xc0, !PT ;  /* 0x0000010016ff7812 */ /* 0x000fe2000784c0ff */
[----:B------:R1:W-:Y:S04]  /*4a70*/  STL.64 [R1+0x180], R6 ;  /* 0x0001800601007387 */ /* 0x0003e80000100a00 */
[----:B-1----:R-:W3:Y:S04]  /*4a80*/  LDL.LU.64 R6, [R1+0x220] ;  /* 0x0002200001067983 */ /* 0x002ee80000300a00 */
[----:B----4-:R0:W-:Y:S02]  /*4a90*/  STL.64 [R1+0x78], R14 ;  /* 0x0000780e01007387 */ /* 0x0101e40000100a00 */
[----:B0-----:R-:W-:-:S02]  /*4aa0*/  CS2R R14, SRZ ;  /* 0x00000000000e7805 */ /* 0x001fc4000001ff00 */
[----:B--2---:R-:W-:-:S05]  /*4ab0*/  @!P0 MOV R14, R10 ;  /* 0x0000000a000e8202 */ /* 0x004fca0000000f00 */
[----:B------:R-:W-:Y:S01]  /*4ac0*/  STL [R1+0x240], R14 ;  /* 0x0002400e01007387 */ /* 0x000fe20000100800 */
[----:B---3--:R-:W-:-:S05]  /*4ad0*/  @!P0 MOV R15, R21 ;  /* 0x00000015000f8202 */ /* 0x008fca0000000f00 */
[----:B------:R0:W-:Y:S02]  /*4ae0*/  STL [R1+0x394], R15 ;  /* 0x0003940f01007387 */ /* 0x0001e40000100800 */
[----:B0-----:R-:W-:-:S06]  /*4af0*/  CS2R R14, SRZ ;  /* 0x00000000000e7805 */ /* 0x001fcc000001ff00 */
[----:B------:R0:W2:Y:S02]  /*4b00*/  @!P2 LDG.E.64 R14, desc[UR10][R12.64] ;  /* 0x0000000a0c0ea981 */ /* 0x0000a4000c1e1b00 */
[----:B0-----:R-:W-:-:S06]  /*4b10*/  CS2R R12, SRZ ;  /* 0x00000000000c7805 */ /* 0x001fcc000001ff00 */
[----:B------:R0:W3:Y:S04]  /*4b20*/  @!P2 LDG.E.64 R12, desc[UR10][R8.64] ;  /* 0x0000000a080ca981 */ /* 0x0000e8000c1e1b00 */
[----:B------:R-:W4:Y:S04]  /*4b30*/  LDL.LU.64 R8, [R1+0x4d0] ;  /* 0x0004d00001087983 */ /* 0x000f280000300a00 */
[----:B------:R1:W-:Y:S02]  /*4b40*/  STL [R1+0x24c], R0 ;  /* 0x00024c0001007387 */ /* 0x0003e40000100800 */
[----:B-1----:R-:W-:Y:S01]  /*4b50*/  HFMA2 R0, -RZ, RZ, 0, 0 ;  /* 0x00000000ff007431 */ /* 0x002fe200000001ff */
[----:B------:R-:W-:-:S05]  /*4b60*/  @!P1 MOV R0, R18 ;  /* 0x0000001200009202 */ /* 0x000fca0000000f00 */
[----:B------:R1:W-:Y:S02]  /*4b70*/  STL [R1+0x3a0], R0 ;  /* 0x0003a00001007387 */ /* 0x0003e40000100800 */
[----:B-1----:R-:W-:Y:S01]  /*4b80*/  HFMA2 R0, -RZ, RZ, 0, 0 ;  /* 0x00000000ff007431 */ /* 0x002fe200000001ff */
[----:B------:R-:W-:Y:S02]  /*4b90*/  @!P1 MOV R0, R17 ;  /* 0x0000001100009202 */ /* 0x000fe40000000f00 */
[----:B------:R-:W-:Y:S01]  /*4ba0*/  LOP3.LUT P1, RZ, R22, 0x80, RZ, 0xc0, !PT ;  /* 0x0000008016ff7812 */ /* 0x000fe2000782c0ff */
[----:B------:R1:W-:Y:S04]  /*4bb0*/  STL.64 [R1+0x188], R16 ;  /* 0x0001881001007387 */ /* 0x0003e80000100a00 */
[----:B-1----:R-:W3:Y:S04]  /*4bc0*/  LDL.LU.64 R16, [R1+0x218] ;  /* 0x0002180001107983 */ /* 0x002ee80000300a00 */
[----:B----4-:R0:W-:Y:S02]  /*4bd0*/  STL.64 [R1+0x80], R8 ;  /* 0x0000800801007387 */ /* 0x0101e40000100a00 */
[----:B0-----:R-:W-:-:S02]  /*4be0*/  CS2R R8, SRZ ;  /* 0x0000000000087805 */ /* 0x001fc4000001ff00 */
[----:B--2---:R-:W-:Y:S02]  /*4bf0*/  @!P2 MOV R9, R15 ;  /* 0x0000000f0009a202 */ /* 0x004fe40000000f00 */
[----:B---3--:R-:W-:-:S03]  /*4c00*/  @!P2 MOV R8, R12 ;  /* 0x0000000c0008a202 */ /* 0x008fc60000000f00 */
[----:B------:R-:W-:Y:S04]  /*4c10*/  STL [R1+0x384], R9 ;  /* 0x0003840901007387 */ /* 0x000fe80000100800 */
[----:B------:R0:W-:Y:S02]  /*4c20*/  STL [R1+0x230], R8 ;  /* 0x0002300801007387 */ /* 0x0001e40000100800 */
[----:B0-----:R-:W-:-:S06]  /*4c30*/  CS2R R8, SRZ ;  /* 0x0000000000087805 */ /* 0x001fcc000001ff00 */
[----:B------:R0:W2:Y:S02]  /*4c40*/  @!P1 LDG.E.64 R8, desc[UR10][R6.64] ;  /* 0x0000000a06089981 */ /* 0x0000a4000c1e1b00 */
[----:B0-----:R-:W-:-:S06]  /*4c50*/  CS2R R6, SRZ ;  /* 0x0000000000067805 */ /* 0x001fcc000001ff00 */
[----:B------:R-:W3:Y:S04]  /*4c60*/  @!P1 LDG.E.64 R6, desc[UR10][R44.64] ;  /* 0x0000000a2c069981 */ /* 0x000ee8000c1e1b00 */
[----:B------:R0:W-:Y:S04]  /*4c70*/  STL [R1+0x244], R0 ;  /* 0x0002440001007387 */ /* 0x0001e80000100800 */
[----:B------:R1:W-:Y:S04]  /*4c80*/  STL.64 [R1+0x88], R18 ;  /* 0x0000881201007387 */ /* 0x0003e80000100a00 */
[----:B------:R-:W-:Y:S01]  /*4c90*/  STL.64 [R1+0x190], R10 ;  /* 0x0001900a01007387 */ /* 0x000fe20000100a00 */
[----:B0-----:R-:W-:-:S03]  /*4ca0*/  HFMA2 R0, -RZ, RZ, 0, 0 ;  /* 0x00000000ff007431 */ /* 0x001fc600000001ff */
[----:B------:R-:W-:Y:S01]  /*4cb0*/  STL.64 [R1+0x90], R20 ;  /* 0x0000901401007387 */ /* 0x000fe20000100a00 */
[----:B------:R-:W-:-:S03]  /*4cc0*/  @!P0 MOV R0, R20 ;  /* 0x0000001400008202 */ /* 0x000fc60000000f00 */
[----:B------:R-:W-:Y:S04]  /*4cd0*/  STL.64 [R1+0x98], R14 ;  /* 0x0000980e01007387 */ /* 0x000fe80000100a00 */
[----:B------:R0:W-:Y:S01]  /*4ce0*/  STL [R1+0x390], R0 ;  /* 0x0003900001007387 */ /* 0x0001e20000100800 */
[----:B-1----:R-:W-:-:S03]  /*4cf0*/  CS2R R18, SRZ ;  /* 0x0000000000127805 */ /* 0x002fc6000001ff00 */
[----:B------:R-:W-:Y:S04]  /*4d00*/  STL.64 [R1+0x198], R12 ;  /* 0x0001980c01007387 */ /* 0x000fe80000100a00 */
[----:B------:R-:W-:Y:S01]  /*4d10*/  STL [R1+0x360], R23 ;  /* 0x0003601701007387 */ /* 0x000fe20000100800 */
[----:B0-----:R-:W-:Y:S01]  /*4d20*/  HFMA2 R0, -RZ, RZ, 0, 0 ;  /* 0x00000000ff007431 */ /* 0x001fe200000001ff */
[----:B------:R-:W-:Y:S02]  /*4d30*/  UIMAD.WIDE UR6, UR8, 0x8, UR6 ;  /* 0x00000008080678a5 */ /* 0x000fe4000f8e0206 */
[----:B------:R-:W4:Y:S01]  /*4d40*/  LDL.LU.64 R44, [R1+0x4c8] ;  /* 0x0004c800012c7983 */ /* 0x000f220000300a00 */
[----:B------:R-:W-:Y:S02]  /*4d50*/  @!P0 MOV R0, R11 ;  /* 0x0000000b00008202 */ /* 0x000fe40000000f00 */
[----:B------:R-:W-:Y:S01]  /*4d60*/  LOP3.LUT P0, RZ, R22, 0x40, RZ, 0xc0, !PT ;  /* 0x0000004016ff7812 */ /* 0x000fe2000780c0ff */
[----:B------:R-:W4:Y:S01]  /*4d70*/  LDL.LU.64 R10, [R1+0x210] ;  /* 0x00021000010a7983 */ /* 0x000f220000300a00 */
[----:B--2---:R-:W-:-:S05]  /*4d80*/  @!P1 MOV R19, R9 ;  /* 0x0000000900139202 */ /* 0x004fca0000000f00 */
[----:B------:R-:W-:Y:S01]  /*4d90*/  STL [R1+0x36c], R19 ;  /* 0x00036c1301007387 */ /* 0x000fe20000100800 */
[----:B---3--:R-:W-:-:S05]  /*4da0*/  @!P1 MOV R18, R6 ;  /* 0x0000000600129202 */ /* 0x008fca0000000f00 */
[----:B------:R0:W-:Y:S02]  /*4db0*/  STL [R1+0x228], R18 ;  /* 0x0002281201007387 */ /* 0x0001e40000100800 */
[----:B0-----:R-:W-:-:S06]  /*4dc0*/  CS2R R18, SRZ ;  /* 0x0000000000127805 */ /* 0x001fcc000001ff00 */
[----:B------:R0:W2:Y:S02]  /*4dd0*/  @!P0 LDG.E.64 R18, desc[UR10][R16.64] ;  /* 0x0000000a10128981 */ /* 0x0000a4000c1e1b00 */
[----:B0-----:R-:W-:-:S06]  /*4de0*/  CS2R R16, SRZ ;  /* 0x0000000000107805 */ /* 0x001fcc000001ff00 */
[----:B------:R-:W3:Y:S04]  /*4df0*/  @!P0 LDG.E.64 R16, desc[UR10][R2.64] ;  /* 0x0000000a02108981 */ /* 0x000ee8000c1e1b00 */
[----:B------:R0:W-:Y:S01]  /*4e00*/  STL [R1+0x234], R0 ;  /* 0x0002340001007387 */ /* 0x0001e20000100800 */
[----:B------:R-:W-:-:S03]  /*4e10*/  CS2R R20, SRZ ;  /* 0x0000000000147805 */ /* 0x000fc6000001ff00 */
[----:B------:R-:W-:Y:S04]  /*4e20*/  STL.64 [R1+0x1a0], R6 ;  /* 0x0001a00601007387 */ /* 0x000fe80000100a00 */
[----:B------:R-:W-:Y:S01]  /*4e30*/  STL.64 [R1+0xa0], R8 ;  /* 0x0000a00801007387 */ /* 0x000fe20000100a00 */
[----:B0-----:R-:W-:-:S03]  /*4e40*/  HFMA2 R0, -RZ, RZ, 0, 0 ;  /* 0x00000000ff007431 */ /* 0x001fc600000001ff */
[----:B------:R-:W4:Y:S01]  /*4e50*/  LDL.LU.64 R2, [R1+0x4c0] ;  /* 0x0004c00001027983 */ /* 0x000f220000300a00 */
[----:B------:R-:W-:-:S05]  /*4e60*/  @!P2 MOV R0, R14 ;  /* 0x0000000e0000a202 */ /* 0x000fca0000000f00 */
[----:B------:R0:W-:Y:S02]  /*4e70*/  STL [R1+0x380], R0 ;  /* 0x0003800001007387 */ /* 0x0001e40000100800 */
[----:B0-----:R-:W-:Y:S01]  /*4e80*/  HFMA2 R0, -RZ, RZ, 0, 0 ;  /* 0x00000000ff007431 */ /* 0x001fe200000001ff */
[----:B------:R-:W-:Y:S02]  /*4e90*/  @!P2 MOV R0, R13 ;  /* 0x0000000d0000a202 */ /* 0x000fe40000000f00 */
[----:B------:R-:W-:Y:S02]  /*4ea0*/  LOP3.LUT P2, RZ, R22, 0x20, RZ, 0xc0, !PT ;  /* 0x0000002016ff7812 */ /* 0x000fe4000784c0ff */
[----:B--2---:R-:W-:-:S05]  /*4eb0*/  @!P0 MOV R21, R19 ;  /* 0x0000001300158202 */ /* 0x004fca0000000f00 */
[----:B------:R-:W-:Y:S01]  /*4ec0*/  STL [R1+0x3dc], R21 ;  /* 0x0003dc1501007387 */ /* 0x000fe20000100800 */
[----:B---3--:R-:W-:-:S05]  /*4ed0*/  @!P0 MOV R20, R16 ;  /* 0x0000001000148202 */ /* 0x008fca0000000f00 */
[----:B------:R0:W-:Y:S02]  /*4ee0*/  STL [R1+0x220], R20 ;  /* 0x0002201401007387 */ /* 0x0001e40000100800 */
[----:B0-----:R-:W-:-:S06]  /*4ef0*/  CS2R R20, SRZ ;  /* 0x0000000000147805 */ /* 0x001fcc000001ff00 */
[----:B----4-:R0:W2:Y:S04]  /*4f00*/  @!P2 LDG.E.64 R20, desc[UR10][R10.64] ;  /* 0x0000000a0a14a981 */ /* 0x0100a8000c1e1b00 */
[----:B------:R1:W-:Y:S02]  /*4f10*/  STL [R1+0x22c], R0 ;  /* 0x00022c0001007387 */ /* 0x0003e40000100800 */
[----:B-1----:R-:W-:Y:S01]  /*4f20*/  HFMA2 R0, -RZ, RZ, 0, 0 ;  /* 0x00000000ff007431 */ /* 0x002fe200000001ff */
[----:B------:R-:W-:Y:S02]  /*4f30*/  @!P1 MOV R0, R8 ;  /* 0x0000000800009202 */ /* 0x000fe40000000f00 */
[----:B0-----:R-:W-:-:S03]  /*4f40*/  CS2R R10, SRZ ;  /* 0x00000000000a7805 */ /* 0x001fc6000001ff00 */
[----:B------:R0:W-:Y:S01]  /*4f50*/  STL [R1+0x368], R0 ;  /* 0x0003680001007387 */ /* 0x0001e20000100800 */
[----:B------:R-:W-:-:S03]  /*4f60*/  HFMA2 R14, -RZ, RZ, 0, 0 ;  /* 0x00000000ff0e7431 */ /* 0x000fc600000001ff */
[----:B------:R1:W3:Y:S01]  /*4f70*/  @!P2 LDG.E.64 R10, desc[UR10][R4.64] ;  /* 0x0000000a040aa981 */ /* 0x0002e2000c1e1b00 */
[----:B0-----:R-:W-:Y:S01]  /*4f80*/  HFMA2 R0, -RZ, RZ, 0, 0 ;  /* 0x00000000ff007431 */ /* 0x001fe200000001ff */
[----:B------:R-:W-:Y:S02]  /*4f90*/  CS2R R12, SRZ ;  /* 0x00000000000c7805 */ /* 0x000fe4000001ff00 */
[----:B--2---:R-:W-:Y:S02]  /*4fa0*/  @!P2 MOV R14, R21 ;  /* 0x00000015000ea202 */ /* 0x004fe40000000f00 */
[----:B------:R-:W-:Y:S02]  /*4fb0*/  CS2R R8, SRZ ;  /* 0x0000000000087805 */ /* 0x000fe4000001ff00 */
[----:B------:R-:W-:Y:S01]  /*4fc0*/  @!P1 MOV R0, R7 ;  /* 0x0000000700009202 */ /* 0x000fe20000000f00 */
[----:B------:R-:W-:Y:S01]  /*4fd0*/  STL.64 [R1+0xb0], R20 ;  /* 0x0000b01401007387 */ /* 0x000fe20000100a00 */
[----:B------:R-:W-:-:S03]  /*4fe0*/  LOP3.LUT P1, RZ, R22, 0x10, RZ, 0xc0, !PT ;  /* 0x0000001016ff7812 */ /* 0x000fc6000782c0ff */
[----:B------:R0:W-:Y:S01]  /*4ff0*/  STL [R1+0x3fc], R14 ;  /* 0x0003fc0e01007387 */ /* 0x0001e20000100800 */
[----:B-1----:R-:W-:-:S03]  /*5000*/  MOV R5, RZ ;  /* 0x000000ff00057202 */ /* 0x002fc60000000f00 */
[----:B------:R-:W-:Y:S04]  /*5010*/  STL.64 [R1+0x1a8], R16 ;  /* 0x0001a81001007387 */ /* 0x000fe80000100a00 */
[----:B------:R-:W-:Y:S01]  /*5020*/  STL.64 [R1+0xa8], R18 ;  /* 0x0000a81201007387 */ /* 0x000fe20000100a00 */
[----:B0-----:R-:W-:-:S03]  /*5030*/  CS2R R14, SRZ ;  /* 0x00000000000e7805 */ /* 0x001fc6000001ff00 */
[----:B------:R-:W2:Y:S04]  /*5040*/  @!P1 LDG.E.64 R12, desc[UR10][R28.64] ;  /* 0x0000000a1c0c9981 */ /* 0x000ea8000c1e1b00 */
[----:B------:R0:W4:Y:S04]  /*5050*/  @!P1 LDG.E.64 R14, desc[UR10][R24.64] ;  /* 0x0000000a180e9981 */ /* 0x000128000c1e1b00 */
[----:B------:R1:W-:Y:S01]  /*5060*/  STL [R1+0x224], R0 ;  /* 0x0002240001007387 */ /* 0x0003e20000100800 */
[----:B---3--:R-:W-:Y:S02]  /*5070*/  @!P2 MOV R5, R10 ;  /* 0x0000000a0005a202 */ /* 0x008fe40000000f00 */
[----:B------:R-:W-:Y:S01]  /*5080*/  CS2R R6, SRZ ;  /* 0x0000000000067805 */ /* 0x000fe2000001ff00 */
[----:B------:R-:W-:Y:S04]  /*5090*/  STL.64 [R1+0x1b0], R10 ;  /* 0x0001b00a01007387 */ /* 0x000fe80000100a00 */
[----:B------:R-:W3:Y:S01]  /*50a0*/  LDL.LU.64 R28, [R1+0x298] ;  /* 0x00029800011c7983 */ /* 0x000ee20000300a00 */
[----:B-1----:R-:W-:-:S03]  /*50b0*/  HFMA2 R0, -RZ, RZ, 0, 0 ;  /* 0x00000000ff007431 */ /* 0x002fc600000001ff */
[----:B------:R-:W5:Y:S01]  /*50c0*/  LDL.LU R4, [R1+0x4b8] ;  /* 0x0004b80001047983 */ /* 0x000f620000300800 */
        /* <DEDUP_REMOVED lines=9> */
[----:B------:R-:W-:Y:S02]  /*5160*/  @!P2 MOV R0, R11 ;  /* 0x0000000b0000a202 */ /* 0x000fe40000000f00 */
[----:B------:R-:W-:-:S03]  /*5170*/  LOP3.LUT P0, RZ, R22, 0x8, RZ, 0xc0, !PT ;  /* 0x0000000816ff7812 */ /* 0x000fc6000780c0ff */
[----:B------:R1:W-:Y:S04]  /*5180*/  STL [R1+0x214], R0 ;  /* 0x0002140001007387 */ /* 0x0003e80000100800 */
[----:B------:R0:W-:Y:S01]  /*5190*/  STL [R1+0x218], R5 ;  /* 0x0002180501007387 */ /* 0x0001e20000100800 */
[----:B-1----:R-:W-:Y:S01]  /*51a0*/  HFMA2 R0, -RZ, RZ, 0, 0 ;  /* 0x00000000ff007431 */ /* 0x002fe200000001ff */
[----:B0-----:R-:W-:-:S04]  /*51b0*/  MOV R24, R40 ;  /* 0x0000002800187202 */ /* 0x001fc80000000f00 */
[----:B------:R-:W3:Y:S01]  /*51c0*/  @!P0 LDG.E.64 R6, desc[UR10][R26.64] ;  /* 0x0000000a1a068981 */ /* 0x000ee2000c1e1b00 */
[----:B------:R-:W-:Y:S01]  /*51d0*/  HFMA2 R5, -RZ, RZ, 0, 0 ;  /* 0x00000000ff057431 */ /* 0x000fe200000001ff */
[----:B------:R-:W-:Y:S02]  /*51e0*/  MOV R25, R41 ;  /* 0x0000002900197202 */ /* 0x000fe40000000f00 */
[----:B------:R-:W-:Y:S01]  /*51f0*/  CS2R R40, SRZ ;  /* 0x0000000000287805 */ /* 0x000fe2000001ff00 */
[----:B------:R0:W3:Y:S01]  /*5200*/  @!P0 LDG.E.64 R8, desc[UR10][R34.64] ;  /* 0x0000000a22088981 */ /* 0x0000e2000c1e1b00 */
[----:B------:R-:W-:Y:S02]  /*5210*/  CS2R R20, SRZ ;  /* 0x0000000000147805 */ /* 0x000fe4000001ff00 */
[----:B------:R-:W-:Y:S02]  /*5220*/  LOP3.LUT P2, RZ, R22, 0x4, RZ, 0xc0, !PT ;  /* 0x0000000416ff7812 */ /* 0x000fe4000784c0ff */
[----:B------:R-:W-:-:S02]  /*5230*/  CS2R R16, SRZ ;  /* 0x0000000000107805 */ /* 0x000fc4000001ff00 */
[----:B------:R-:W-:Y:S02]  /*5240*/  CS2R R18, SRZ ;  /* 0x0000000000127805 */ /* 0x000fe4000001ff00 */
[----:B------:R-:W-:Y:S01]  /*5250*/  CS2R R10, SRZ ;  /* 0x00000000000a7805 */ /* 0x000fe2000001ff00 */
[----:B------:R-:W3:Y:S01]  /*5260*/  LDL.LU.64 R26, [R1+0x280] ;  /* 0x00028000011a7983 */ /* 0x000ee20000300a00 */
[----:B0-----:R-:W-:Y:S02]  /*5270*/  MOV R34, R32 ;  /* 0x0000002000227202 */ /* 0x001fe40000000f00 */
[----:B------:R-:W-:-:S03]  /*5280*/  MOV R35, R33 ;  /* 0x0000002100237202 */ /* 0x000fc60000000f00 */
[----:B------:R-:W3:Y:S04]  /*5290*/  @!P2 LDG.E.64 R16, desc[UR10][R24.64] ;  /* 0x0000000a1810a981 */ /* 0x000ee8000c1e1b00 */
[----:B------:R-:W3:Y:S01]  /*52a0*/  @!P2 LDG.E.64 R18, desc[UR10][R36.64] ;  /* 0x0000000a2412a981 */ /* 0x000ee2000c1e1b00 */
[----:B--2---:R-:W-:-:S03]  /*52b0*/  @!P1 MOV R0, R12 ;  /* 0x0000000c00009202 */ /* 0x004fc60000000f00 */
[----:B------:R-:W-:Y:S01]  /*52c0*/  STL.64 [R1+0xb8], R12 ;  /* 0x0000b80c01007387 */ /* 0x000fe20000100a00 */
[----:B------:R-:W-:-:S03]  /*52d0*/  @!P1 MOV R5, R13 ;  /* 0x0000000d00059202 */ /* 0x000fc60000000f00 */
[----:B------:R0:W-:Y:S01]  /*52e0*/  STL [R1+0x41c], R0 ;  /* 0x00041c0001007387 */ /* 0x0001e20000100800 */
[----:B----4-:R-:W-:Y:S02]  /*52f0*/  @!P1 MOV R40, R15 ;  /* 0x0000000f00289202 */ /* 0x010fe40000000f00 */
[----:B------:R-:W-:Y:S01]  /*5300*/  MOV R32, R42 ;  /* 0x0000002a00207202 */ /* 0x000fe20000000f00 */
[----:B------:R1:W-:Y:S01]  /*5310*/  STL.64 [R1+0x1b8], R14 ;  /* 0x0001b80e01007387 */ /* 0x0003e20000100a00 */
[----:B------:R-:W-:-:S03]  /*5320*/  MOV R33, R43 ;  /* 0x0000002b00217202 */ /* 0x000fc60000000f00 */
[----:B------:R-:W2:Y:S01]  /*5330*/  LDL.LU.64 R24, [R1+0x2a0] ;  /* 0x0002a00001187983 */ /* 0x000ea20000300a00 */
[----:B0-----:R-:W-:Y:S02]  /*5340*/  MOV R0, RZ ;  /* 0x000000ff00007202 */ /* 0x001fe40000000f00 */
[----:B------:R-:W-:Y:S01]  /*5350*/  @!P1 MOV R0, R14 ;  /* 0x0000000e00009202 */ /* 0x000fe20000000f00 */
[----:B------:R-:W4:Y:S01]  /*5360*/  LDL.LU.64 R36, [R1+0x290] ;  /* 0x0002900001247983 */ /* 0x000f220000300a00 */
[----:B------:R-:W-:-:S13]  /*5370*/  LOP3.LUT P1, RZ, R22, 0x2, RZ, 0xc0, !PT ;  /* 0x0000000216ff7812 */ /* 0x000fda000782c0ff */
[----:B------:R-:W2:Y:S04]  /*5380*/  @!P1 LDG.E.64 R20, desc[UR10][R34.64] ;  /* 0x0000000a22149981 */ /* 0x000ea8000c1e1b00 */
[----:B------:R-:W4:Y:S04]  /*5390*/  @!P1 LDG.E.64 R10, desc[UR10][R32.64] ;  /* 0x0000000a200a9981 */ /* 0x000f28000c1e1b00 */
[----:B------:R0:W-:Y:S01]  /*53a0*/  STL [R1+0x210], R0 ;  /* 0x0002100001007387 */ /* 0x0001e20000100800 */
[----:B------:R-:W-:Y:S01]  /*53b0*/  HFMA2 R12, -RZ, RZ, 0, 0 ;  /* 0x00000000ff0c7431 */ /* 0x000fe200000001ff */
[----:B------:R-:W-:-:S02]  /*53c0*/  CS2R R42, SRZ ;  /* 0x00000000002a7805 */ /* 0x000fc4000001ff00 */
[----:B-1----:R-:W-:Y:S01]  /*53d0*/  CS2R R14, SRZ ;  /* 0x00000000000e7805 */ /* 0x002fe2000001ff00 */
[----:B------:R-:W4:Y:S04]  /*53e0*/  LDL.LU.64 R34, [R1+0x238] ;  /* 0x0002380001227983 */ /* 0x000f280000300a00 */
[----:B------:R-:W4:Y:S01]  /*53f0*/  LDL.LU.64 R32, [R1+0x278] ;  /* 0x0002780001207983 */ /* 0x000f220000300a00 */
[----:B0-----:R-:W-:Y:S01]  /*5400*/  HFMA2 R0, -RZ, RZ, 0, 0 ;  /* 0x00000000ff007431 */ /* 0x001fe200000001ff */
[----:B---3--:R-:W-:-:S05]  /*5410*/  @!P0 MOV R0, R6 ;  /* 0x0000000600008202 */ /* 0x008fca0000000f00 */
[----:B------:R0:W-:Y:S01]  /*5420*/  STL [R1+0x424], R0 ;  /* 0x0004240001007387 */ /* 0x0001e20000100800 */
[----:B------:R-:W-:Y:S02]  /*5430*/  @!P0 MOV R41, R8 ;  /* 0x0000000800298202 */ /* 0x000fe40000000f00 */
[----:B------:R-:W-:Y:S01]  /*5440*/  @!P0 MOV R42, R9 ;  /* 0x00000009002a8202 */ /* 0x000fe20000000f00 */
[----:B0-----:R-:W-:Y:S01]  /*5450*/  HFMA2 R0, -RZ, RZ, 0, 0 ;  /* 0x00000000ff007431 */ /* 0x001fe200000001ff */
[----:B------:R-:W-:Y:S02]  /*5460*/  @!P0 MOV R0, R7 ;  /* 0x0000000700008202 */ /* 0x000fe40000000f00 */
[----:B------:R-:W-:Y:S01]  /*5470*/  LOP3.LUT P0, RZ, R22, 0x1, RZ, 0xc0, !PT ;  /* 0x0000000116ff7812 */ /* 0x000fe2000780c0ff */
[----:B------:R0:W-:Y:S04]  /*5480*/  STL.64 [R1+0xc0], R6 ;  /* 0x0000c00601007387 */ /* 0x0001e80000100a00 */
[----:B0-----:R-:W3:Y:S08]  /*5490*/  LDL.LU.64 R6, [R1+0x2b0] ;  /* 0x0002b00001067983 */ /* 0x001ef00000300a00 */
[----:B------:R-:W3:Y:S04]  /*54a0*/  @!P0 LDG.E.64 R14, desc[UR10][R38.64] ;  /* 0x0000000a260e8981 */ /* 0x000ee8000c1e1b00 */
[----:B------:R-:W3:Y:S04]  /*54b0*/  LDL.LU.64 R38, [R1+0x268] ;  /* 0x0002680001267983 */ /* 0x000ee80000300a00 */
[----:B------:R0:W-:Y:S02]  /*54c0*/  STL [R1+0x42c], R0 ;  /* 0x00042c0001007387 */ /* 0x0001e40000100800 */
[----:B0-----:R-:W-:Y:S01]  /*54d0*/  HFMA2 R0, -RZ, RZ, 0, 0 ;  /* 0x00000000ff007431 */ /* 0x001fe200000001ff */
[----:B------:R-:W-:-:S05]  /*54e0*/  @!P2 MOV R0, R16 ;  /* 0x000000100000a202 */ /* 0x000fca0000000f00 */
[----:B------:R-:W-:Y:S01]  /*54f0*/  STL [R1+0x434], R0 ;  /* 0x0004340001007387 */ /* 0x000fe20000100800 */
[----:B--2---:R-:W-:-:S05]  /*5500*/  @!P1 MOV R12, R21 ;  /* 0x00000015000c9202 */ /* 0x004fca0000000f00 */
[----:B------:R0:W-:Y:S02]  /*5510*/  STL [R1+0x460], R12 ;  /* 0x0004600c01007387 */ /* 0x0001e40000100800 */
[----:B0-----:R-:W-:-:S06]  /*5520*/  CS2R R12, SRZ ;  /* 0x00000000000c7805 */ /* 0x001fcc000001ff00 */
[----:B------:R-:W2:Y:S04]  /*5530*/  @!P0 LDG.E.64 R12, desc[UR10][R30.64] ;  /* 0x0000000a1e0c8981 */ /* 0x000ea8000c1e1b00 */
[----:B------:R-:W2:Y:S01]  /*5540*/  LDL.LU.64 R30, [R1+0x270] ;  /* 0x00027000011e7983 */ /* 0x000ea20000300a00 */
[----:B------:R-:W-:Y:S02]  /*5550*/  MOV R0, RZ ;  /* 0x000000ff00007202 */ /* 0x000fe40000000f00 */
[----:B------:R-:W-:-:S05]  /*5560*/  @!P2 MOV R0, R19 ;  /* 0x000000130000a202 */ /* 0x000fca0000000f00 */
[----:B------:R0:W-:Y:S04]  /*5570*/  STL [R1+0x300], R0 ;  /* 0x0003000001007387 */ /* 0x0001e80000100800 */
[----:B------:R1:W-:Y:S01]  /*5580*/  STL [R1+0x420], R5 ;  /* 0x0004200501007387 */ /* 0x0003e20000100800 */
[----:B0-----:R-:W-:Y:S02]  /*5590*/  HFMA2 R0, -RZ, RZ, 0, 0 ;  /* 0x00000000ff007431 */ /* 0x001fe400000001ff */
[----:B-1----:R-:W-:Y:S01]  /*55a0*/  HFMA2 R5, -RZ, RZ, 0, 0 ;  /* 0x00000000ff057431 */ /* 0x002fe200000001ff */
[----:B------:R-:W-:Y:S02]  /*55b0*/  @!P1 MOV R0, R20 ;  /* 0x0000001400009202 */ /* 0x000fe40000000f00 */
[----:B------:R-:W-:-:S03]  /*55c0*/  @!P2 MOV R5, R17 ;  /* 0x000000110005a202 */ /* 0x000fc60000000f00 */
[----:B------:R0:W-:Y:S01]  /*55d0*/  STL [R1+0x44c], R0 ;  /* 0x00044c0001007387 */ /* 0x0001e20000100800 */
[----:B------:R-:W-:-:S03]  /*55e0*/  @!P2 MOV R43, R18 ;  /* 0x00000012002ba202 */ /* 0x000fc60000000f00 */
[----:B------:R1:W-:Y:S01]  /*55f0*/  STL [R1+0x444], R5 ;  /* 0x0004440501007387 */ /* 0x0003e20000100800 */
[----:B0-----:R-:W-:Y:S01]  /*5600*/  HFMA2 R0, -RZ, RZ, 0, 0 ;  /* 0x00000000ff007431 */ /* 0x001fe200000001ff */
[C---:B------:R-:W-:Y:S02]  /*5610*/  LOP3.LUT P2, RZ, R22.reuse, 0x8000000, RZ, 0xc0, !PT ;  /* 0x0800000016ff7812 */ /* 0x040fe4000784c0ff */
[----:B-1----:R-:W-:Y:S02]  /*5620*/  MOV R5, RZ ;  /* 0x000000ff00057202 */ /* 0x002fe40000000f00 */
[----:B----4-:R-:W-:Y:S02]  /*5630*/  @!P1 MOV R5, R10 ;  /* 0x0000000a00059202 */ /* 0x010fe40000000f00 */
[----:B------:R-:W-:Y:S02]  /*5640*/  @!P1 MOV R0, R11 ;  /* 0x0000000b00009202 */ /* 0x000fe40000000f00 */
[----:B------:R-:W-:-:S02]  /*5650*/  LOP3.LUT P1, RZ, R22, 0x4000000, RZ, 0xc0, !PT ;  /* 0x0400000016ff7812 */ /* 0x000fc4000782c0ff */
[----:B------:R-:W4:Y:S04]  /*5660*/  LDL.LU.64 R22, [R1+0x2b8] ;  /* 0x0002b80001167983 */ /* 0x000f280000300a00 */
[----:B------:R0:W-:Y:S02]  /*5670*/  STL.64 [R1+0xd0], R20 ;  /* 0x0000d01401007387 */ /* 0x0001e40000100a00 */
[----:B0-----:R-:W-:-:S06]  /*5680*/  CS2R R20, SRZ ;  /* 0x0000000000147805 */ /* 0x001fcc000001ff00 */
[----:B------:R0:W4:Y:S02]  /*5690*/  @!P2 LDG.E.64 R20, desc[UR10][R28.64] ;  /* 0x0000000a1c14a981 */ /* 0x000124000c1e1b00 */
[----:B0-----:R-:W-:Y:S02]  /*56a0*/  CS2R R28, SRZ ;  /* 0x00000000001c7805 */ /* 0x001fe4000001ff00 */
[----:B------:R0:W-:Y:S02]  /*56b0*/  STL.64 [R1+0xc8], R16 ;  /* 0x0000c81001007387 */ /* 0x0001e40000100a00 */
[----:B0-----:R-:W-:-:S06]  /*56c0*/  CS2R R16, SRZ ;  /* 0x0000000000107805 */ /* 0x001fcc000001ff00 */
[----:B---3--:R0:W3:Y:S02]  /*56d0*/  @!P1 LDG.E.64 R16, desc[UR10][R6.64] ;  /* 0x0000000a06109981 */ /* 0x0080e4000c1e1b00 */
[----:B0-----:R-:W-:Y:S02]  /*56e0*/  MOV R6, UR6 ;  /* 0x0000000600067c02 */ /* 0x001fe40008000f00 */
[----:B------:R0:W-:Y:S01]  /*56f0*/  STL.64 [R1+0x1c8], R18 ;  /* 0x0001c81201007387 */ /* 0x0001e20000100a00 */
[----:B------:R-:W-:Y:S01]  /*5700*/  MOV R7, UR7 ;  /* 0x0000000700077c02 */ /* 0x000fe20008000f00 */
[----:B------:R-:W1:Y:S01]  /*5710*/  LDCU.U8 UR6, c[0x0][0x414] ;  /* 0x00008280ff0677ac */ /* 0x000e620008000000 */
[----:B0-----:R-:W-:Y:S01]  /*5720*/  CS2R R18, SRZ ;  /* 0x0000000000127805 */ /* 0x001fe2000001ff00 */
[----:B--2---:R0:W2:Y:S02]  /*5730*/  @!P4 LDG.E.64 R28, desc[UR10][R30.64] ;  /* 0x0000000a1e1cc981 */ /* 0x0040a4000c1e1b00 */
[----:B0-----:R-:W-:-:S06]  /*5740*/  CS2R R30, SRZ ;  /* 0x00000000001e7805 */ /* 0x001fcc000001ff00 */
[----:B------:R0:W3:Y:S02]  /*5750*/  @!P4 LDG.E.64 R30, desc[UR10][R32.64] ;  /* 0x0000000a201ec981 */ /* 0x0000e4000c1e1b00 */
[----:B0-----:R-:W-:-:S06]  /*5760*/  CS2R R32, SRZ ;  /* 0x0000000000207805 */ /* 0x001fcc000001ff00 */
[----:B------:R0:W3:Y:S02]  /*5770*/  @!P5 LDG.E.64 R32, desc[UR10][R34.64] ;  /* 0x0000000a2220d981 */ /* 0x0000e4000c1e1b00 */
[----:B0-----:R-:W-:-:S06]  /*5780*/  CS2R R34, SRZ ;  /* 0x0000000000227805 */ /* 0x001fcc000001ff00 */
[----:B------:R-:W3:Y:S04]  /*5790*/  @!P5 LDG.E.64 R34, desc[UR10][R38.64] ;  /* 0x0000000a2622d981 */ /* 0x000ee8000c1e1b00 */
[----:B----4-:R0:W4:Y:S04]  /*57a0*/  @!P1 LDG.E.64 R18, desc[UR10][R22.64] ;  /* 0x0000000a16129981 */ /* 0x010128000c1e1b00 */
[----:B------:R1:W2:Y:S01]  /*57b0*/  LDG.E.64 R38, desc[UR10][R6.64] ;  /* 0x0000000a06267981 */ /* 0x0002a2000c1e1b00 */
[----:B0-----:R-:W-:Y:S01]  /*57c0*/  HFMA2 R22, -RZ, RZ, 0, 0 ;  /* 0x00000000ff167431 */ /* 0x001fe200000001ff */
[----:B------:R-:W-:-:S02]  /*57d0*/  MOV R23, RZ ;  /* 0x000000ff00177202 */ /* 0x000fc40000000f00 */
[----:B------:R-:W-:Y:S01]  /*57e0*/  STL [R1+0x2e8], R5 ;  /* 0x0002e80501007387 */ /* 0x000fe20000100800 */
[----:B-1----:R-:W0:Y:S03]  /*57f0*/  @!P6 LDC.64 R6, c[0x0][0x398] ;  /* 0x0000e600ff06eb82 */ /* 0x002e260000000a00 */
[----:B------:R1:W4:Y:S02]  /*5800*/  @!P2 LDG.E.64 R22, desc[UR10][R24.64] ;  /* 0x0000000a1816a981 */ /* 0x000324000c1e1b00 */
[----:B-1----:R-:W-:-:S06]  /*5810*/  CS2R R24, SRZ ;  /* 0x0000000000187805 */ /* 0x002fcc000001ff00 */
[----:B------:R1:W3:Y:S02]  /*5820*/  @!P3 LDG.E.64 R24, desc[UR10][R26.64] ;  /* 0x0000000a1a18b981 */ /* 0x0002e4000c1e1b00 */
[----:B-1----:R-:W-:-:S06]  /*5830*/  CS2R R26, SRZ ;  /* 0x00000000001a7805 */ /* 0x002fcc000001ff00 */
[----:B------:R1:W4:Y:S02]  /*5840*/  @!P3 LDG.E.64 R26, desc[UR10][R36.64] ;  /* 0x0000000a241ab981 */ /* 0x000324000c1e1b00 */
[----:B-1----:R-:W-:Y:S01]  /*5850*/  HFMA2 R36, -RZ, RZ, 0, 0 ;  /* 0x00000000ff247431 */ /* 0x002fe200000001ff */
[----:B------:R-:W-:-:S06]  /*5860*/  MOV R37, RZ ;  /* 0x000000ff00257202 */ /* 0x000fcc0000000f00 */
[----:B------:R1:W4:Y:S04]  /*5870*/  @!P6 LDG.E.64 R36, desc[UR10][R44.64] ;  /* 0x0000000a2c24e981 */ /* 0x000328000c1e1b00 */
[----:B------:R-:W-:Y:S01]  /*5880*/  STL [R1+0x2ec], R0 ;  /* 0x0002ec0001007387 */ /* 0x000fe20000100800 */
[----:B-1----:R-:W-:Y:S02]  /*5890*/  CS2R R44, SRZ ;  /* 0x00000000002c7805 */ /* 0x002fe4000001ff00 */
[----:B------:R-:W-:Y:S02]  /*58a0*/  @!P0 MOV R44, R14 ;  /* 0x0000000e002c8202 */ /* 0x000fe40000000f00 */
[----:B------:R-:W-:Y:S01]  /*58b0*/  @!P0 MOV R45, R15 ;  /* 0x0000000f002d8202 */ /* 0x000fe20000000f00 */
[----:B------:R-:W-:Y:S04]  /*58c0*/  STL.64 [R1+0x1d0], R10 ;  /* 0x0001d00a01007387 */ /* 0x000fe80000100a00 */
[----:B------:R-:W-:Y:S04]  /*58d0*/  STL.64 [R1+0x1d8], R14 ;  /* 0x0001d80e01007387 */ /* 0x000fe80000100a00 */
[----:B------:R1:W-:Y:S02]  /*58e0*/  STL.64 [R1+0x1c0], R8 ;  /* 0x0001c00801007387 */ /* 0x0003e40000100a00 */
[----:B-1----:R-:W1:Y:S01]  /*58f0*/  S2R R9, SR_TID.X ;  /* 0x0000000000097919 */ /* 0x002e620000002100 */
[----:B--2---:R-:W-:Y:S01]  /*5900*/  MOV R5, R38 ;  /* 0x0000002600057202 */ /* 0x004fe20000000f00 */
[----:B------:R-:W-:Y:S01]  /*5910*/  HFMA2 R38, -RZ, RZ, 0, 0 ;  /* 0x00000000ff267431 */ /* 0x000fe200000001ff */
[----:B------:R-:W-:-:S05]  /*5920*/  @!P0 MOV R38, R12 ;  /* 0x0000000c00268202 */ /* 0x000fca0000000f00 */
[----:B------:R2:W-:Y:S02]  /*5930*/  STL [R1+0x270], R38 ;  /* 0x0002702601007387 */ /* 0x0005e40000100800 */
[----:B--2---:R-:W-:Y:S01]  /*5940*/  HFMA2 R38, -RZ, RZ, 0, 0 ;  /* 0x00000000ff267431 */ /* 0x004fe200000001ff */
[----:B------:R-:W-:Y:S02]  /*5950*/  MOV R0, R39 ;  /* 0x0000002700007202 */ /* 0x000fe40000000f00 */
[----:B------:R-:W-:Y:S02]  /*5960*/  @!P0 MOV R38, R13 ;  /* 0x0000000d00268202 */ /* 0x000fe40000000f00 */
[----:B0-----:R-:W-:-:S03]  /*5970*/  @!P6 IADD3 R6, P0, PT, R2, R6, RZ ;  /* 0x000000060206e210 */ /* 0x001fc60007f1e0ff */
[----:B------:R0:W-:Y:S01]  /*5980*/  STL [R1+0x278], R38 ;  /* 0x0002782601007387 */ /* 0x0001e20000100800 */
[----:B------:R-:W-:Y:S02]  /*5990*/  @!P6 IADD3.X R7, PT, PT, R3, R7, RZ, P0, !PT ;  /* 0x000000070307e210 */ /* 0x000fe400007fe4ff */
[----:B0-----:R-:W-:-:S06]  /*59a0*/  CS2R R38, SRZ ;  /* 0x0000000000267805 */ /* 0x001fcc000001ff00 */
[----:B------:R0:W2:Y:S01]  /*59b0*/  @!P6 LDG.E.64 R38, desc[UR10][R6.64] ;  /* 0x0000000a0626e981 */ /* 0x0000a2000c1e1b00 */
[----:B------:R-:W-:Y:S02]  /*59c0*/  MOV R10, R5 ;  /* 0x00000005000a7202 */ /* 0x000fe40000000f00 */
[----:B------:R-:W-:Y:S01]  /*59d0*/  MOV R11, R0 ;  /* 0x00000000000b7202 */ /* 0x000fe20000000f00 */
[----:B---3--:R-:W-:Y:S01]  /*59e0*/  STL.64 [R1+0xf0], R24 ;  /* 0x0000f01801007387 */ /* 0x008fe20000100a00 */
[----:B------:R-:W-:Y:S02]  /*59f0*/  MOV R14, R10 ;  /* 0x0000000a000e7202 */ /* 0x000fe40000000f00 */
[----:B-1----:R-:W-:Y:S01]  /*5a00*/  LOP3.LUT R8, R9, 0xffff, RZ, 0xc0, !PT ;  /* 0x0000ffff09087812 */ /* 0x002fe200078ec0ff */
[----:B----4-:R-:W-:Y:S01]  /*5a10*/  STL.64 [R1+0x1f0], R26 ;  /* 0x0001f01a01007387 */ /* 0x010fe20000100a00 */
[----:B------:R-:W-:Y:S01]  /*5a20*/  R2UR UR28, R14 ;  /* 0x000000000e1c72ca */ /* 0x000fe200000e0000 */
[----:B------:R-:W-:Y:S01]  /*5a30*/  HFMA2 R14, -RZ, RZ, 0, 0 ;  /* 0x00000000ff0e7431 */ /* 0x000fe200000001ff */
[----:B------:R-:W-:Y:S01]  /*5a40*/  ISETP.NE.AND P0, PT, RZ, UR6, PT ;  /* 0x00000006ff007c0c */ /* 0x000fe2000bf05270 */
[----:B------:R-:W-:Y:S01]  /*5a50*/  STL.64 [R1+0xf8], R28 ;  /* 0x0000f81c01007387 */ /* 0x000fe20000100a00 */
[----:B------:R-:W-:-:S03]  /*5a60*/  @!P3 MOV R14, R24 ;  /* 0x00000018000eb202 */ /* 0x000fc60000000f00 */
[----:B------:R-:W-:Y:S04]  /*5a70*/  STL.64 [R1+0x1f8], R30 ;  /* 0x0001f81e01007387 */ /* 0x000fe80000100a00 */
[----:B------:R1:W-:Y:S01]  /*5a80*/  STL [R1+0x45c], R14 ;  /* 0x00045c0e01007387 */ /* 0x0003e20000100800 */
[----:B------:R-:W-:Y:S01]  /*5a90*/  MOV R15, R11 ;  /* 0x0000000b000f7202 */ /* 0x000fe20000000f00 */
[----:B------:R-:W-:Y:S02]  /*5aa0*/  IMAD R8, R8, 0x334, RZ ;  /* 0x0000033408087824 */ /* 0x000fe400078e02ff */
[----:B------:R-:W3:Y:S01]  /*5ab0*/  @P0 LDC.64 R2, c[0x0][0x3b0] ;  /* 0x0000ec00ff020b82 */ /* 0x000ee20000000a00 */
[----:B------:R-:W-:Y:S01]  /*5ac0*/  HFMA2 R10, -RZ, RZ, 0, 0 ;  /* 0x00000000ff0a7431 */ /* 0x000fe200000001ff */
[----:B------:R-:W-:Y:S04]  /*5ad0*/  STL.64 [R1+0x100], R32 ;  /* 0x0001002001007387 */ /* 0x000fe80000100a00 */
[----:B------:R-:W-:Y:S01]  /*5ae0*/  STL.64 [R1+0x200], R34 ;  /* 0x0002002201007387 */ /* 0x000fe20000100a00 */
[----:B-1----:R-:W-:-:S03]  /*5af0*/  HFMA2 R14, -RZ, RZ, 0, 0 ;  /* 0x00000000ff0e7431 */ /* 0x002fc600000001ff */
[----:B------:R-:W-:Y:S01]  /*5b00*/  STL.64 [R1+0x108], R36 ;  /* 0x0001082401007387 */ /* 0x000fe20000100a00 */
[----:B------:R-:W-:-:S03]  /*5b10*/  @!P3 MOV R14, R25 ;  /* 0x00000019000eb202 */ /* 0x000fc60000000f00 */
[----:B------:R-:W5:Y:S04]  /*5b20*/  LDL.LU R5, [R1+0x4ac] ;  /* 0x0004ac0001057983 */ /* 0x000f680000300800 */
[----:B------:R1:W-:Y:S04]  /*5b30*/  STL [R1+0x468], R14 ;  /* 0x0004680e01007387 */ /* 0x0003e80000100800 */
[----:B------:R-:W5:Y:S04]  /*5b40*/  LDL.LU R0, [R1+0x4a8] ;  /* 0x0004a80001007983 */ /* 0x000f680000300800 */
[----:B------:R-:W5:Y:S01]  /*5b50*/  LDL R24, [R1+0x42c] ;  /* 0x00042c0001187983 */ /* 0x000f620000100800 */
[----:B-1----:R-:W-:Y:S01]  /*5b60*/  HFMA2 R14, -RZ, RZ, 0, 0 ;  /* 0x00000000ff0e7431 */ /* 0x002fe200000001ff */
[----:B------:R-:W-:-:S02]  /*5b70*/  @!P3 MOV R14, R26 ;  /* 0x0000001a000eb202 */ /* 0x000fc40000000f00 */
[----:B------:R-:W-:Y:S01]  /*5b80*/  SHF.R.U32.HI R8, RZ, 0x10, R8 ;  /* 0x00000010ff087819 */ /* 0x000fe20000011608 */
[----:B------:R-:W5:Y:S04]  /*5b90*/  LDL R26, [R1+0x444] ;  /* 0x00044400011a7983 */ /* 0x000f680000100800 */
[----:B------:R1:W-:Y:S02]  /*5ba0*/  STL [R1+0x290], R14 ;  /* 0x0002900e01007387 */ /* 0x0003e40000100800 */
[----:B-1----:R-:W-:-:S05]  /*5bb0*/  MOV R14, UR28 ;  /* 0x0000001c000e7c02 */ /* 0x002fca0008000f00 */
[----:B------:R-:W-:Y:S01]  /*5bc0*/  FFMA.FTZ R14, -R14, UR28, R15 ;  /* 0x0000001c0e0e7c23 */ /* 0x000fe2000801010f */
[----:B------:R-:W-:Y:S01]  /*5bd0*/  HFMA2 R15, -RZ, RZ, 0, 0 ;  /* 0x00000000ff0f7431 */ /* 0x000fe200000001ff */
[----:B------:R-:W-:Y:S02]  /*5be0*/  @!P3 MOV R15, R27 ;  /* 0x0000001b000fb202 */ /* 0x000fe40000000f00 */
[----:B------:R-:W-:Y:S01]  /*5bf0*/  PRMT R8, R8, 0x9910, RZ ;  /* 0x0000991008087816 */ /* 0x000fe200000000ff */
[----:B------:R-:W5:Y:S04]  /*5c00*/  LDL R27, [R1+0x434] ;  /* 0x00043400011b7983 */ /* 0x000f680000100800 */
[----:B------:R1:W-:Y:S02]  /*5c10*/  STL [R1+0x298], R15 ;  /* 0x0002980f01007387 */ /* 0x0003e40000100800 */
[----:B-1----:R-:W-:Y:S01]  /*5c20*/  HFMA2 R15, -RZ, RZ, 0, 0 ;  /* 0x00000000ff0f7431 */ /* 0x002fe200000001ff */
[----:B------:R-:W-:Y:S01]  /*5c30*/  @!P4 MOV R15, R28 ;  /* 0x0000001c000fc202 */ /* 0x000fe20000000f00 */
[----:B------:R-:W-:Y:S01]  /*5c40*/  IMAD R8, R8, 0x50, RZ ;  /* 0x0000005008087824 */ /* 0x000fe200078e02ff */
[----:B------:R-:W-:Y:S01]  /*5c50*/  @!P1 MOV R10, R16 ;  /* 0x00000010000a9202 */ /* 0x000fe20000000f00 */
[----:B------:R-:W5:Y:S04]  /*5c60*/  LDL R28, [R1+0x44c] ;  /* 0x00044c00011c7983 */ /* 0x000f680000100800 */
[----:B------:R1:W-:Y:S02]  /*5c70*/  STL [R1+0x470], R15 ;  /* 0x0004700f01007387 */ /* 0x0003e40000100800 */
[----:B-1----:R-:W-:Y:S01]  /*5c80*/  HFMA2 R15, -RZ, RZ, 0, 0 ;  /* 0x00000000ff0f7431 */ /* 0x002fe200000001ff */
[----:B------:R-:W-:-:S02]  /*5c90*/  @!P4 MOV R15, R29 ;  /* 0x0000001d000fc202 */ /* 0x000fc40000000f00 */
[----:B------:R-:W-:Y:S01]  /*5ca0*/  IADD3 R8, PT, PT, RZ, -R8, RZ ;  /* 0x80000008ff087210 */ /* 0x000fe20007ffe0ff */
[----:B------:R-:W-:Y:S04]  /*5cb0*/  STL [R1+0x26c], R10 ;  /* 0x00026c0a01007387 */ /* 0x000fe80000100800 */
[----:B------:R1:W-:Y:S01]  /*5cc0*/  STL [R1+0x474], R15 ;  /* 0x0004740f01007387 */ /* 0x0003e20000100800 */
[----:B------:R-:W-:-:S03]  /*5cd0*/  PRMT R8, R8, 0x7710, RZ ;  /* 0x0000771008087816 */ /* 0x000fc600000000ff */
[----:B------:R-:W5:Y:S01]  /*5ce0*/  LDL R29, [R1+0x460] ;  /* 0x00046000011d7983 */ /* 0x000f620000100800 */
[----:B-1----:R-:W-:Y:S01]  /*5cf0*/  HFMA2 R15, -RZ, RZ, 0, 0 ;  /* 0x00000000ff0f7431 */ /* 0x002fe200000001ff */
[----:B------:R-:W-:Y:S02]  /*5d00*/  @!P4 MOV R15, R30 ;  /* 0x0000001e000fc202 */ /* 0x000fe40000000f00 */
[----:B------:R-:W-:Y:S01]  /*5d10*/  IADD3 R8, PT, PT, R8, R9, RZ ;  /* 0x0000000908087210 */ /* 0x000fe20007ffe0ff */
[----:B------:R-:W-:Y:S01]  /*5d20*/  HFMA2 R10, -RZ, RZ, 0, 0 ;  /* 0x00000000ff0a7431 */ /* 0x000fe200000001ff */
[----:B------:R-:W5:Y:S04]  /*5d30*/  LDL R30, [R1+0x270] ;  /* 0x00027000011e7983 */ /* 0x000f680000100800 */
[----:B------:R1:W-:Y:S01]  /*5d40*/  STL [R1+0x2a4], R15 ;  /* 0x0002a40f01007387 */ /* 0x0003e20000100800 */
[----:B0-----:R-:W-:Y:S01]  /*5d50*/  SHF.L.U32 R6, R8, 0x1, RZ ;  /* 0x0000000108067819 */ /* 0x001fe200000006ff */
[----:B-1----:R-:W-:-:S03]  /*5d60*/  HFMA2 R15, -RZ, RZ, 0, 0 ;  /* 0x00000000ff0f7431 */ /* 0x002fc600000001ff */
[----:B------:R-:W-:Y:S02]  /*5d70*/  LOP3.LUT R9, R6, 0xffff, RZ, 0xc0, !PT ;  /* 0x0000ffff06097812 */ /* 0x000fe400078ec0ff */
[----:B------:R-:W-:Y:S02]  /*5d80*/  MOV R8, UR13 ;  /* 0x0000000d00087c02 */ /* 0x000fe40008000f00 */
[----:B------:R-:W-:-:S03]  /*5d90*/  @!P4 MOV R15, R31 ;  /* 0x0000001f000fc202 */ /* 0x000fc60000000f00 */
[----:B------:R-:W-:Y:S01]  /*5da0*/  IMAD R8, R8, 0xa0, R9 ;  /* 0x000000a008087824 */ /* 0x000fe200078e0209 */
[----:B------:R-:W-:Y:S01]  /*5db0*/  CS2R R6, SRZ ;  /* 0x0000000000067805 */ /* 0x000fe2000001ff00 */
[----:B------:R-:W-:Y:S04]  /*5dc0*/  STL [R1+0x4a0], R9 ;  /* 0x0004a00901007387 */ /* 0x000fe80000100800 */
[----:B------:R0:W-:Y:S01]  /*5dd0*/  STL [R1+0x2b0], R15 ;  /* 0x0002b00f01007387 */ /* 0x0001e20000100800 */
[----:B---3--:R-:W-:Y:S01]  /*5de0*/  @P0 IMAD.WIDE R2, R8, 0x4, R2 ;  /* 0x0000000408020825 */ /* 0x008fe200078e0202 */
[----:B------:R-:W-:Y:S02]  /*5df0*/  @!P1 MOV R10, R17 ;  /* 0x00000011000a9202 */ /* 0x000fe40000000f00 */
[----:B------:R-:W5:Y:S04]  /*5e00*/  LDL R31, [R1+0x26c] ;  /* 0x00026c00011f7983 */ /* 0x000f680000100800 */
[----:B------:R1:W5:Y:S01]  /*5e10*/  @P0 LDG.E.64 R6, desc[UR10][R2.64] ;  /* 0x0000000a02060981 */ /* 0x000362000c1e1b00 */
[----:B0-----:R-:W-:Y:S01]  /*5e20*/  HFMA2 R15, -RZ, RZ, 0, 0 ;  /* 0x00000000ff0f7431 */ /* 0x001fe200000001ff */
[----:B------:R-:W-:-:S02]  /*5e30*/  @!P5 MOV R15, R32 ;  /* 0x00000020000fd202 */ /* 0x000fc40000000f00 */
[----:B------:R-:W-:Y:S01]  /*5e40*/  FSETP.GTU.FTZ.AND P0, PT, R14, RZ, PT ;  /* 0x000000ff0e00720b */ /* 0x000fe20003f1c000 */
[----:B-1----:R-:W0:Y:S02]  /*5e50*/  LDC.64 R2, c[0x0][0x3a8] ;  /* 0x0000ea00ff027b82 */ /* 0x002e240000000a00 */
[----:B------:R1:W-:Y:S02]  /*5e60*/  STL [R1+0x478], R15 ;  /* 0x0004780f01007387 */ /* 0x0003e40000100800 */
[----:B-1----:R-:W-:Y:S01]  /*5e70*/  HFMA2 R15, -RZ, RZ, 0, 0 ;  /* 0x00000000ff0f7431 */ /* 0x002fe200000001ff */
[----:B------:R-:W-:-:S07]  /*5e80*/  @!P5 MOV R15, R33 ;  /* 0x00000021000fd202 */ /* 0x000fce0000000f00 */
[----:B------:R-:W-:Y:S01]  /*5e90*/  VOTEU.ANY UP0, P0 ;  /* 0x0000000000ff7886 */ /* 0x000fe20000000100 */
[----:B------:R-:W-:Y:S04]  /*5ea0*/  STL [R1+0x274], R10 ;  /* 0x0002740a01007387 */ /* 0x000fe80000100800 */
[----:B------:R1:W-:Y:S01]  /*5eb0*/  STL [R1+0x47c], R15 ;  /* 0x00047c0f01007387 */ /* 0x0003e20000100800 */
[----:B------:R-:W3:Y:S01]  /*5ec0*/  @UP0 LDCU UR5, c[0x0][0x3c0] ;  /* 0x00007800ff0507ac */ /* 0x000ee20008000800 */
[----:B------:R-:W-:Y:S01]  /*5ed0*/  PLOP3.LUT P0, PT, PT, PT, UP0, 0x80, 0x8 ;  /* 0x000000000008781c */ /* 0x000fe20003f0f008 */
[----:B0-----:R-:W-:Y:S01]  /*5ee0*/  IMAD.WIDE R8, R8, 0x4, R2 ;  /* 0x0000000408087825 */ /* 0x001fe200078e0202 */
[----:B------:R0:W5:Y:S04]  /*5ef0*/  LDL R32, [R1+0x274] ;  /* 0x0002740001207983 */ /* 0x0001680000100800 */
[----:B------:R0:W5:Y:S01]  /*5f00*/  LDL.LU.64 R2, [R1+0x4b0] ;  /* 0x0004b00001027983 */ /* 0x0001620000300a00 */
[----:B-1----:R-:W-:-:S03]  /*5f10*/  HFMA2 R15, -RZ, RZ, 0, 0 ;  /* 0x00000000ff0f7431 */ /* 0x002fc600000001ff */
[----:B------:R-:W5:Y:S01]  /*5f20*/  LDG.E.64 R8, desc[UR10][R8.64] ;  /* 0x0000000a08087981 */ /* 0x000f62000c1e1b00 */
[----:B------:R-:W-:-:S03]  /*5f30*/  @!P5 MOV R15, R34 ;  /* 0x00000022000fd202 */ /* 0x000fc60000000f00 */
[----:B------:R0:W5:Y:S04]  /*5f40*/  LDL R33, [R1+0x474] ;  /* 0x0004740001217983 */ /* 0x0001680000100800 */
[----:B------:R1:W-:Y:S01]  /*5f50*/  STL [R1+0x2bc], R15 ;  /* 0x0002bc0f01007387 */ /* 0x0003e20000100800 */
[----:B---3--:R-:W-:-:S03]  /*5f60*/  @P0 FADD.FTZ R14, R14, UR5 ;  /* 0x000000050e0e0e21 */ /* 0x008fc60008010000 */
[----:B------:R0:W5:Y:S01]  /*5f70*/  LDL R34, [R1+0x2bc] ;  /* 0x0002bc0001227983 */ /* 0x0001620000100800 */
[----:B-1----:R-:W-:Y:S01]  /*5f80*/  HFMA2 R15, -RZ, RZ, 0, 0 ;  /* 0x00000000ff0f7431 */ /* 0x002fe200000001ff */
[----:B------:R-:W-:Y:S01]  /*5f90*/  @!P5 MOV R15, R35 ;  /* 0x00000023000fd202 */ /* 0x000fe20000000f00 */
[----:B------:R-:W1:Y:S01]  /*5fa0*/  @P0 MUFU.RSQ R14, R14 ;  /* 0x0000000e000e0308 */ /* 0x000e620000001400 */
[----:B------:R0:W5:Y:S04]  /*5fb0*/  LDL R35, [R1+0x2b0] ;  /* 0x0002b00001237983 */ /* 0x0001680000100800 */
[----:B------:R3:W-:Y:S02]  /*5fc0*/  STL [R1+0x2c8], R15 ;  /* 0x0002c80f01007387 */ /* 0x0007e40000100800 */
[----:B---3--:R-:W-:Y:S01]  /*5fd0*/  HFMA2 R15, -RZ, RZ, 0, 0 ;  /* 0x00000000ff0f7431 */ /* 0x008fe200000001ff */
[----:B------:R-:W-:-:S02]  /*5fe0*/  @!P6 MOV R15, R36 ;  /* 0x00000024000fe202 */ /* 0x000fc40000000f00 */
[----:B-1----:R-:W-:Y:S01]  /*5ff0*/  @P0 R2UR UR5, R14 ;  /* 0x000000000e0502ca */ /* 0x002fe200000e0000 */
[----:B------:R0:W5:Y:S04]  /*6000*/  LDL R36, [R1+0x298] ;  /* 0x0002980001247983 */ /* 0x0001680000100800 */
[----:B------:R1:W-:Y:S02]  /*6010*/  STL [R1+0x480], R15 ;  /* 0x0004800f01007387 */ /* 0x0003e40000100800 */
[----:B-1----:R-:W-:Y:S01]  /*6020*/  HFMA2 R15, -RZ, RZ, 0, 0 ;  /* 0x00000000ff0f7431 */ /* 0x002fe200000001ff */
[----:B------:R-:W-:Y:S01]  /*6030*/  @!P6 MOV R15, R37 ;  /* 0x00000025000fe202 */ /* 0x000fe20000000f00 */
[----:B--2---:R-:W-:Y:S04]  /*6040*/  STL.64 [R1+0x208], R38 ;  /* 0x0002082601007387 */ /* 0x004fe80000100a00 */
[----:B------:R1:W-:Y:S04]  /*6050*/  STL [R1+0x484], R15 ;  /* 0x0004840f01007387 */ /* 0x0003e80000100800 */
[----:B------:R0:W5:Y:S01]  /*6060*/  LDL R37, [R1+0x290] ;  /* 0x0002900001257983 */ /* 0x0001620000100800 */
[----:B-1----:R-:W-:-:S02]  /*6070*/  CS2R R14, SRZ ;  /* 0x00000000000e7805 */ /* 0x002fc4000001ff00 */
[----:B------:R-:W-:Y:S02]  /*6080*/  @!P6 MOV R15, R38 ;  /* 0x00000026000fe202 */ /* 0x000fe40000000f00 */
[----:B------:R-:W-:Y:S01]  /*6090*/  @!P6 MOV R14, R39 ;  /* 0x00000027000ee202 */ /* 0x000fe20000000f00 */
[----:B------:R0:W5:Y:S04]  /*60a0*/  LDL R38, [R1+0x480] ;  /* 0x0004800001267983 */ /* 0x0001680000100800 */
[----:B------:R0:W5:Y:S04]  /*60b0*/  LDL R39, [R1+0x484] ;  /* 0x0004840001277983 */ /* 0x0001680000100800 */
[----:B------:R1:W-:Y:S04]  /*60c0*/  STL.64 [R1+0xd8], R12 ;  /* 0x0000d80c01007387 */ /* 0x0003e80000100a00 */
[----:B------:R-:W-:Y:S01]  /*60d0*/  STL.64 [R1+0xe0], R16 ;  /* 0x0000e01001007387 */ /* 0x000fe20000100a00 */
[----:B-1----:R-:W-:-:S03]  /*60e0*/  HFMA2 R12, -RZ, RZ, 0, 0 ;  /* 0x00000000ff0c7431 */ /* 0x002fc600000001ff */
[----:B------:R-:W-:Y:S04]  /*60f0*/  STL.64 [R1+0x1e0], R18 ;  /* 0x0001e01201007387 */ /* 0x000fe80000100a00 */
[----:B------:R-:W-:Y:S01]  /*6100*/  STL.64 [R1+0xe8], R20 ;  /* 0x0000e81401007387 */ /* 0x000fe20000100a00 */
[----:B------:R-:W-:-:S03]  /*6110*/  @!P2 MOV R12, R20 ;  /* 0x00000014000ca202 */ /* 0x000fc60000000f00 */
[----:B------:R-:W-:Y:S04]  /*6120*/  STL.64 [R1+0x1e8], R22 ;  /* 0x0001e81601007387 */ /* 0x000fe80000100a00 */
[----:B------:R-:W-:Y:S04]  /*6130*/  STL [R1+0x2dc], R15 ;  /* 0x0002dc0f01007387 */ /* 0x000fe80000100800 */
[----:B------:R-:W-:Y:S04]  /*6140*/  STL [R1+0x2f4], R14 ;  /* 0x0002f40e01007387 */ /* 0x000fe80000100800 */
[----:B------:R1:W-:Y:S01]  /*6150*/  STL [R1+0x440], R12 ;  /* 0x0004400c01007387 */ /* 0x0003e20000100800 */
[----:B------:R-:W-:Y:S01]  /*6160*/  UISETP.NE.AND UP1, UPT, UR6, URZ, UPT ;  /* 0x000000ff0600728c */ /* 0x000fe2000bf25270 */
[----:B-1----:R-:W-:Y:S01]  /*6170*/  HFMA2 R12, -RZ, RZ, 0, 0 ;  /* 0x00000000ff0c7431 */ /* 0x002fe200000001ff */
[----:B------:R-:W-:-:S02]  /*6180*/  @!P2 MOV R12, R21 ;  /* 0x00000015000ca202 */ /* 0x000fc40000000f00 */
[----:B------:R-:W-:-:S03]  /*6190*/  CS2R R10, SRZ ;  /* 0x00000000000a7805 */ /* 0x000fc6000001ff00 */
[----:B------:R1:W-:Y:S01]  /*61a0*/  STL [R1+0x450], R12 ;  /* 0x0004500c01007387 */ /* 0x0003e20000100800 */
[----:B------:R-:W-:Y:S02]  /*61b0*/  @!P1 MOV R10, R18 ;  /* 0x00000012000a9202 */ /* 0x000fe40000000f00 */
[----:B------:R-:W-:Y:S01]  /*61c0*/  @!P1 MOV R11, R19 ;  /* 0x00000013000b9202 */ /* 0x000fe20000000f00 */
[----:B------:R-:W-:Y:S01]  /*61d0*/  UMOV UR16, 0x3f800000 ;  /* 0x3f80000000107882 */ /* 0x000fe20000000000 */
[----:B------:R-:W-:Y:S01]  /*61e0*/  @UP0 UMOV UR16, UR5 ;  /* 0x0000000500100c82 */ /* 0x000fe20008000000 */
[----:B-1----:R-:W-:Y:S02]  /*61f0*/  CS2R R12, SRZ ;  /* 0x00000000000c7805 */ /* 0x002fe4000001ff00 */
[----:B------:R-:W-:Y:S02]  /*6200*/  @!P2 MOV R12, R22 ;  /* 0x00000016000ca202 */ /* 0x000fe40000000f00 */
[----:B------:R-:W-:Y:S01]  /*6210*/  @!P2 MOV R13, R23 ;  /* 0x00000017000da202 */ /* 0x000fe20000000f00 */
[----:B0-----:R-:W-:Y:S06]  /*6220*/  BRA.U UP1, `(.L_x_1344) ;  /* 0x0000002501087547 */ /* 0x001fec000b800000 */
        /* <DEDUP_REMOVED lines=11> */
[----:B------:R-:W4:Y:S04]  /*62e0*/  LDL.LU R25, [R1+0x2ac] ;  /* 0x0002ac0001197983 */ /* 0x000f280000300800 */
[----:B0-----:R-:W4:Y:S04]  /*62f0*/  LDL.LU R6, [R1+0x354] ;  /* 0x0003540001067983 */ /* 0x001f280000300800 */
[----:B------:R0:W-:Y:S04]  /*6300*/  STL [R1+0x4c0], R7 ;  /* 0x0004c00701007387 */ /* 0x0001e80000100800 */
[----:B------:R1:W-:Y:S04]  /*6310*/  STL [R1+0x4c8], R38 ;  /* 0x0004c82601007387 */ /* 0x0003e80000100800 */
[----:B0-----:R-:W4:Y:S04]  /*6320*/  LDL.LU R7, [R1+0x3a8] ;  /* 0x0003a80001077983 */ /* 0x001f280000300800 */
[----:B-1----:R-:W4:Y:S04]  /*6330*/  LDL.LU R38, [R1+0x2a8] ;  /* 0x0002a80001267983 */ /* 0x002f280000300800 */
[----:B------:R0:W-:Y:S04]  /*6340*/  STL [R1+0x4b8], R5 ;  /* 0x0004b80501007387 */ /* 0x0001e80000100800 */
[----:B0-----:R-:W4:Y:S04]  /*6350*/  LDL.LU R5, [R1+0x288] ;  /* 0x0002880001057983 */ /* 0x001f280000300800 */
[----:B------:R-:W-:Y:S04]  /*6360*/  STL [R1+0x4cc], R34 ;  /* 0x0004cc2201007387 */ /* 0x000fe80000100800 */
[----:B------:R-:W-:Y:S04]  /*6370*/  STL [R1+0x4b4], R4 ;  /* 0x0004b40401007387 */ /* 0x000fe80000100800 */
[----:B------:R-:W-:Y:S04]  /*6380*/  STL [R1+0x4c4], R39 ;  /* 0x0004c42701007387 */ /* 0x000fe80000100800 */
[----:B------:R0:W-:Y:S04]  /*6390*/  STL [R1+0x4a8], R0 ;  /* 0x0004a80001007387 */ /* 0x0001e80000100800 */
[----:B0-----:R-:W4:Y:S01]  /*63a0*/  LDL.LU R0, [R1+0x2c0] ;  /* 0x0002c00001007983 */ /* 0x001f220000300800 */
[----:B--2---:R-:W-:Y:S01]  /*63b0*/  FADD.FTZ R15, R15, -UR28 ;  /* 0x8000001c0f0f7e21 */ /* 0x004fe20008010000 */
[----:B---3--:R-:W-:-:S03]  /*63c0*/  MOV R34, R16 ;  /* 0x0000001000227202 */ /* 0x008fc60000000f00 */
[----:B------:R-:W-:Y:S01]  /*63d0*/  FMUL.FTZ R15, R15, UR16 ;  /* 0x000000100f0f7c20 */ /* 0x000fe20008410000 */
[----:B----4-:R-:W-:Y:S01]  /*63e0*/  FMUL.FTZ R16, R8, R19 ;  /* 0x0000001308107220 */ /* 0x010fe20000410000 */
[----:B------:R-:W-:Y:S01]  /*63f0*/  MOV R4, R14 ;  /* 0x0000000e00047202 */ /* 0x000fe20000000f00 */
[----:B------:R-:W-:Y:S01]  /*6400*/  FADD.FTZ R14, R23, -UR28 ;  /* 0x8000001c170e7e21 */ /* 0x000fe20008010000 */
[----:B------:R-:W-:Y:S01]  /*6410*/  MOV R23, R17 ;  /* 0x0000001100177202 */ /* 0x000fe20000000f00 */
[----:B------:R-:W-:Y:S02]  /*6420*/  FADD.FTZ R17, RZ, R16 ;  /* 0x00000010ff117221 */ /* 0x000fe40000010000 */
[----:B------:R-:W-:Y:S01]  /*6430*/  FMUL.FTZ R14, R14, UR16 ;  /* 0x000000100e0e7c20 */ /* 0x000fe20008410000 */
[----:B------:R-:W-:Y:S01]  /*6440*/  FFMA.FTZ R16, R15, R16, RZ ;  /* 0x000000100f107223 */ /* 0x000fe200000100ff */
[----:B------:R-:W-:Y:S01]  /*6450*/  MOV R39, R18 ;  /* 0x0000001200277202 */ /* 0x000fe20000000f00 */
[----:B------:R-:W-:-:S04]  /*6460*/  FMUL.FTZ R18, R9, R21 ;  /* 0x0000001509127220 */ /* 0x000fc80000410000 */
[----:B------:R-:W-:Y:S01]  /*6470*/  FFMA.FTZ R16, R14, R18, R16 ;  /* 0x000000120e107223 */ /* 0x000fe20000010010 */
[----:B------:R-:W-:Y:S01]  /*6480*/  FADD.FTZ R17, R18, R17 ;  /* 0x0000001112117221 */ /* 0x000fe20000010000 */
[----:B------:R-:W-:Y:S01]  /*6490*/  FADD.FTZ R18, R4, -UR28 ;  /* 0x8000001c04127e21 */ /* 0x000fe20008010000 */
[----:B------:R-:W-:Y:S01]  /*64a0*/  FFMA.FTZ R15, R15, R19, RZ ;  /* 0x000000130f0f7223 */ /* 0x000fe200000100ff */
[----:B------:R-:W-:Y:S01]  /*64b0*/  FADD.FTZ R19, RZ, R19 ;  /* 0x00000013ff137221 */ /* 0x000fe20000010000 */
[----:B------:R-:W-:Y:S01]  /*64c0*/  FFMA.FTZ R14, R14, R21, RZ ;  /* 0x000000150e0e7223 */ /* 0x000fe200000100ff */
[----:B------:R-:W-:Y:S01]  /*64d0*/  FMUL.FTZ R18, R18, UR16 ;  /* 0x0000001012127c20 */ /* 0x000fe20008410000 */
[----:B------:R0:W-:Y:S01]  /*64e0*/  STL [R1+0x4ac], R2 ;  /* 0x0004ac0201007387 */ /* 0x0001e20000100800 */
[----:B------:R-:W-:Y:S02]  /*64f0*/  FADD.FTZ R19, R19, R20 ;  /* 0x0000001413137221 */ /* 0x000fe40000010000 */
[-C--:B------:R-:W-:Y:S01]  /*6500*/  FFMA.FTZ R15, R18, R20.reuse, R15 ;  /* 0x00000014120f7223 */ /* 0x080fe2000001000f */
[----:B------:R-:W-:Y:S01]  /*6510*/  FMUL.FTZ R20, R8, R20 ;  /* 0x0000001408147220 */ /* 0x000fe20000410000 */
[----:B------:R1:W-:Y:S03]  /*6520*/  STL [R1+0x4b0], R3 ;  /* 0x0004b00301007387 */ /* 0x0003e60000100800 */
[----:B------:R-:W-:Y:S01]  /*6530*/  FFMA.FTZ R16, R18, R20, R16 ;  /* 0x0000001412107223 */ /* 0x000fe20000010010 */
[----:B------:R-:W-:Y:S01]  /*6540*/  FADD.FTZ R18, R6, -UR28 ;  /* 0x8000001c06127e21 */ /* 0x000fe20008010000 */
[----:B------:R-:W-:Y:S01]  /*6550*/  FADD.FTZ R21, RZ, R21 ;  /* 0x00000015ff157221 */ /* 0x000fe20000010000 */
[----:B0-----:R-:W2:Y:S02]  /*6560*/  LDL.LU R2, [R1+0x2d0] ;  /* 0x0002d00001027983 */ /* 0x001ea40000300800 */
[----:B------:R-:W-:Y:S01]  /*6570*/  FMUL.FTZ R18, R18, UR16 ;  /* 0x0000001012127c20 */ /* 0x000fe20008410000 */
[----:B------:R-:W-:Y:S01]  /*6580*/  FADD.FTZ R21, R21, R22 ;  /* 0x0000001615157221 */ /* 0x000fe20000010000 */
[----:B------:R-:W-:Y:S01]  /*6590*/  FADD.FTZ R17, R17, R20 ;  /* 0x0000001411117221 */ /* 0x000fe20000010000 */
[----:B-1----:R-:W3:Y:S01]  /*65a0*/  LDL.LU R3, [R1+0x2c4] ;  /* 0x0002c40001037983 */ /* 0x002ee20000300800 */
[-C--:B------:R-:W-:Y:S01]  /*65b0*/  FFMA.FTZ R14, R18, R22.reuse, R14 ;  /* 0x00000016120e7223 */ /* 0x080fe2000001000e */
[----:B------:R-:W-:-:S02]  /*65c0*/  FMUL.FTZ R22, R9, R22 ;  /* 0x0000001609167220 */ /* 0x000fc40000410000 */
[----:B------:R-:W4:Y:S01]  /*65d0*/  LDL.LU R4, [R1+0x2e0] ;  /* 0x0002e00001047983 */ /* 0x000f220000300800 */
[----:B------:R-:W-:Y:S02]  /*65e0*/  MOV R6, R7 ;  /* 0x0000000700067202 */ /* 0x000fe40000000f00 */
[----:B------:R-:W-:Y:S02]  /*65f0*/  MOV R7, R38 ;  /* 0x0000002600077202 */ /* 0x000fe40000000f00 */
[----:B------:R-:W2:Y:S01]  /*6600*/  LDL.LU R38, [R1+0x3c0] ;  /* 0x0003c00001267983 */ /* 0x000ea20000300800 */
[----:B------:R-:W-:Y:S01]  /*6610*/  FFMA.FTZ R16, R18, R22, R16 ;  /* 0x0000001612107223 */ /* 0x000fe20000010010 */
[----:B------:R-:W-:Y:S02]  /*6620*/  FADD.FTZ R18, R34, -UR28 ;  /* 0x8000001c22127e21 */ /* 0x000fe40008010000 */
[----:B------:R-:W3:Y:S01]  /*6630*/  LDL.LU R34, [R1+0x260] ;  /* 0x0002600001227983 */ /* 0x000ee20000300800 */
[----:B------:R-:W-:Y:S01]  /*6640*/  FADD.FTZ R17, R22, R17 ;  /* 0x0000001116117221 */ /* 0x000fe20000010000 */
[----:B------:R-:W-:Y:S01]  /*6650*/  FADD.FTZ R22, R39, -UR28 ;  /* 0x8000001c27167e21 */ /* 0x000fe20008010000 */
[----:B------:R-:W-:Y:S01]  /*6660*/  FMUL.FTZ R18, R18, UR16 ;  /* 0x0000001012127c20 */ /* 0x000fe20008410000 */
[----:B------:R-:W-:Y:S01]  /*6670*/  FADD.FTZ R21, R21, R25 ;  /* 0x0000001915157221 */ /* 0x000fe20000010000 */
[----:B------:R-:W4:Y:S01]  /*6680*/  LDL.LU R39, [R1+0x3e0] ;  /* 0x0003e00001277983 */ /* 0x000f220000300800 */
[----:B------:R-:W-:Y:S01]  /*6690*/  FMUL.FTZ R22, R22, UR16 ;  /* 0x0000001016167c20 */ /* 0x000fe20008410000 */
[-C--:B------:R-:W-:Y:S01]  /*66a0*/  FMUL.FTZ R20, R8, R5.reuse ;  /* 0x0000000508147220 */ /* 0x080fe20000410000 */
[----:B------:R-:W-:-:S02]  /*66b0*/  FFMA.FTZ R15, R18, R5, R15 ;  /* 0x00000005120f7223 */ /* 0x000fc4000001000f */
[-C--:B------:R-:W-:Y:S01]  /*66c0*/  FFMA.FTZ R14, R22, R25.reuse, R14 ;  /* 0x00000019160e7223 */ /* 0x080fe2000001000e */
[----:B------:R-:W-:Y:S01]  /*66d0*/  FFMA.FTZ R16, R18, R20, R16 ;  /* 0x0000001412107223 */ /* 0x000fe20000010010 */
[----:B------:R-:W-:Y:S02]  /*66e0*/  FMUL.FTZ R18, R9, R25 ;  /* 0x0000001909127220 */ /* 0x000fe40000410000 */
[----:B------:R-:W4:Y:S01]  /*66f0*/  LDL.LU R25, [R1+0x3e4] ;  /* 0x0003e40001197983 */ /* 0x000f220000300800 */
[----:B------:R-:W-:Y:S01]  /*6700*/  FADD.FTZ R17, R17, R20 ;  /* 0x0000001411117221 */ /* 0x000fe20000010000 */
[----:B------:R-:W-:Y:S01]  /*6710*/  FADD.FTZ R20, R6, -UR28 ;  /* 0x8000001c06147e21 */ /* 0x000fe20008010000 */
[----:B------:R-:W-:Y:S01]  /*6720*/  FFMA.FTZ R16, R22, R18, R16 ;  /* 0x0000001216107223 */ /* 0x000fe20000010010 */
[----:B------:R-:W4:Y:S01]  /*6730*/  LDL.LU R6, [R1+0x410] ;  /* 0x0004100001067983 */ /* 0x000f220000300800 */
[----:B------:R-:W-:Y:S01]  /*6740*/  FADD.FTZ R17, R18, R17 ;  /* 0x0000001112117221 */ /* 0x000fe20000010000 */
[----:B------:R-:W-:Y:S01]  /*6750*/  FMUL.FTZ R20, R20, UR16 ;  /* 0x0000001014147c20 */ /* 0x000fe20008410000 */
[----:B------:R-:W-:-:S03]  /*6760*/  FMUL.FTZ R18, R8, R7 ;  /* 0x0000000708127220 */ /* 0x000fc60000410000 */
[C---:B------:R-:W-:Y:S01]  /*6770*/  FFMA.FTZ R15, R20.reuse, R7, R15 ;  /* 0x00000007140f7223 */ /* 0x040fe2000001000f */
[----:B------:R-:W-:Y:S01]  /*6780*/  FFMA.FTZ R16, R20, R18, R16 ;  /* 0x0000001214107223 */ /* 0x000fe20000010010 */
[----:B------:R-:W-:Y:S01]  /*6790*/  FADD.FTZ R17, R17, R18 ;  /* 0x0000001211117221 */ /* 0x000fe20000010000 */
[----:B------:R-:W-:Y:S01]  /*67a0*/  FMUL.FTZ R18, R8, R0 ;  /* 0x0000000008127220 */ /* 0x000fe20000410000 */
[----:B--2---:R-:W-:Y:S02]  /*67b0*/  FADD.FTZ R22, R38, -UR28 ;  /* 0x8000001c26167e21 */ /* 0x004fe40008010000 */
[----:B------:R-:W2:Y:S02]  /*67c0*/  LDL.LU R38, [R1+0x400] ;  /* 0x0004000001267983 */ /* 0x000ea40000300800 */
[----:B------:R-:W-:Y:S01]  /*67d0*/  FMUL.FTZ R22, R22, UR16 ;  /* 0x0000001016167c20 */ /* 0x000fe20008410000 */
[----:B---3--:R-:W-:-:S03]  /*67e0*/  FMUL.FTZ R20, R9, R34 ;  /* 0x0000002209147220 */ /* 0x008fc60000410000 */
[C---:B------:R-:W-:Y:S01]  /*67f0*/  FFMA.FTZ R14, R22.reuse, R34, R14 ;  /* 0x00000022160e7223 */ /* 0x040fe2000001000e */
[----:B------:R-:W-:Y:S01]  /*6800*/  FFMA.FTZ R22, R22, R20, R16 ;  /* 0x0000001416167223 */ /* 0x000fe20000010010 */
[----:B------:R-:W-:Y:S01]  /*6810*/  FADD.FTZ R16, R23, -UR28 ;  /* 0x8000001c17107e21 */ /* 0x000fe20008010000 */
[----:B------:R-:W-:-:S03]  /*6820*/  FADD.FTZ R23, R20, R17 ;  /* 0x0000001114177221 */ /* 0x000fc60000010000 */
[----:B------:R-:W-:Y:S01]  /*6830*/  FMUL.FTZ R20, R16, UR16 ;  /* 0x0000001010147c20 */ /* 0x000fe20008410000 */
[----:B------:R-:W-:-:S03]  /*6840*/  FADD.FTZ R16, R23, R18 ;  /* 0x0000001217107221 */ /* 0x000fc60000010000 */
[----:B------:R-:W-:Y:S01]  /*6850*/  FFMA.FTZ R22, R20, R18, R22 ;  /* 0x0000001214167223 */ /* 0x000fe20000010016 */
[----:B----4-:R-:W-:Y:S02]  /*6860*/  FADD.FTZ R18, R25, -UR28 ;  /* 0x8000001c19127e21 */ /* 0x010fe40008010000 */
[----:B------:R-:W3:Y:S01]  /*6870*/  LDL.LU R25, [R1+0x414] ;  /* 0x0004140001197983 */ /* 0x000ee20000300800 */
[----:B------:R-:W-:-:S03]  /*6880*/  FADD.FTZ R21, R21, R34 ;  /* 0x0000002215157221 */ /* 0x000fc60000010000 */
[----:B------:R-:W4:Y:S01]  /*6890*/  LDL.LU R34, [R1+0x404] ;  /* 0x0004040001227983 */ /* 0x000f220000300800 */
[----:B------:R-:W-:Y:S01]  /*68a0*/  FADD.FTZ R19, R19, R5 ;  /* 0x0000000513137221 */ /* 0x000fe20000010000 */
[----:B------:R-:W-:Y:S01]  /*68b0*/  FADD.FTZ R17, R39, -UR28 ;  /* 0x8000001c27117e21 */ /* 0x000fe20008010000 */
[----:B------:R-:W-:Y:S01]  /*68c0*/  FMUL.FTZ R23, R9, R2 ;  /* 0x0000000209177220 */ /* 0x000fe20000410000 */
[----:B------:R-:W4:Y:S01]  /*68d0*/  LDL.LU R39, [R1+0x2f8] ;  /* 0x0002f80001277983 */ /* 0x000f220000300800 */
[----:B------:R-:W-:-:S03]  /*68e0*/  FADD.FTZ R19, R19, R7 ;  /* 0x0000000713137221 */ /* 0x000fc60000010000 */
[----:B------:R-:W4:Y:S01]  /*68f0*/  LDL.LU R7, [R1+0x2d4] ;  /* 0x0002d40001077983 */ /* 0x000f220000300800 */
[----:B------:R-:W-:Y:S01]  /*6900*/  FMUL.FTZ R17, R17, UR16 ;  /* 0x0000001011117c20 */ /* 0x000fe20008410000 */
[----:B------:R-:W-:Y:S01]  /*6910*/  FADD.FTZ R16, R23, R16 ;  /* 0x0000001017107221 */ /* 0x000fe20000010000 */
[----:B------:R-:W-:Y:S01]  /*6920*/  FMUL.FTZ R18, R18, UR16 ;  /* 0x0000001012127c20 */ /* 0x000fe20008410000 */
[----:B------:R-:W-:Y:S01]  /*6930*/  FFMA.FTZ R15, R20, R0, R15 ;  /* 0x00000000140f7223 */ /* 0x000fe2000001000f */
[----:B------:R-:W-:Y:S01]  /*6940*/  FFMA.FTZ R22, R17, R23, R22 ;  /* 0x0000001711167223 */ /* 0x000fe20000010016 */
[----:B------:R-:W-:Y:S01]  /*6950*/  FMUL.FTZ R23, R8, R3 ;  /* 0x0000000308177220 */ /* 0x000fe20000410000 */
[----:B------:R-:W4:Y:S01]  /*6960*/  LDL.LU R5, [R1+0x308] ;  /* 0x0003080001057983 */ /* 0x000f220000300800 */
[----:B------:R-:W-:Y:S01]  /*6970*/  FADD.FTZ R21, R21, R2 ;  /* 0x0000000215157221 */ /* 0x000fe20000010000 */
[----:B------:R-:W-:Y:S01]  /*6980*/  FFMA.FTZ R14, R17, R2, R14 ;  /* 0x00000002110e7223 */ /* 0x000fe2000001000e */
[----:B------:R-:W-:Y:S01]  /*6990*/  FADD.FTZ R16, R16, R23 ;  /* 0x0000001710107221 */ /* 0x000fe20000010000 */
[C---:B------:R-:W-:Y:S01]  /*69a0*/  FFMA.FTZ R22, R18.reuse, R23, R22 ;  /* 0x0000001712167223 */ /* 0x040fe20000010016 */
[----:B------:R-:W-:Y:S01]  /*69b0*/  FMUL.FTZ R23, R9, R4 ;  /* 0x0000000409177220 */ /* 0x000fe20000410000 */
[----:B------:R-:W4:Y:S01]  /*69c0*/  LDL.LU R2, [R1+0x30c] ;  /* 0x00030c0001027983 */ /* 0x000f220000300800 */
[----:B------:R-:W-:Y:S01]  /*69d0*/  FFMA.FTZ R15, R18, R3, R15 ;  /* 0x00000003120f7223 */ /* 0x000fe2000001000f */
[----:B------:R-:W-:-:S02]  /*69e0*/  FADD.FTZ R18, R6, -UR28 ;  /* 0x8000001c06127e21 */ /* 0x000fc40008010000 */
[----:B------:R-:W4:Y:S01]  /*69f0*/  LDL.LU R6, [R1+0x40c] ;  /* 0x00040c0001067983 */ /* 0x000f220000300800 */
[----:B--2---:R-:W-:-:S03]  /*6a00*/  FADD.FTZ R20, R38, -UR28 ;  /* 0x8000001c26147e21 */ /* 0x004fc60008010000 */
[----:B------:R-:W2:Y:S01]  /*6a10*/  LDL.LU R38, [R1+0x418] ;  /* 0x0004180001267983 */ /* 0x000ea20000300800 */
[----:B------:R-:W-:-:S04]  /*6a20*/  FMUL.FTZ R20, R20, UR16 ;  /* 0x0000001014147c20 */ /* 0x000fc80008410000 */
[C---:B------:R-:W-:Y:S01]  /*6a30*/  FFMA.FTZ R22, R20.reuse, R23, R22 ;  /* 0x0000001714167223 */ /* 0x040fe20000010016 */
[----:B------:R-:W-:Y:S01]  /*6a40*/  FFMA.FTZ R14, R20, R4, R14 ;  /* 0x00000004140e7223 */ /* 0x000fe2000001000e */
[----:B---3--:R-:W-:Y:S02]  /*6a50*/  FADD.FTZ R20, R25, -UR28 ;  /* 0x8000001c19147e21 */ /* 0x008fe40008010000 */
[----:B------:R-:W3:Y:S01]  /*6a60*/  LDL.LU R25, [R1+0x3f0] ;  /* 0x0003f00001197983 */ /* 0x000ee20000300800 */
[----:B----4-:R-:W-:-:S03]  /*6a70*/  FADD.FTZ R17, R34, -UR28 ;  /* 0x8000001c22117e21 */ /* 0x010fc60008010000 */
[----:B------:R-:W4:Y:S01]  /*6a80*/  LDL.LU R34, [R1+0x408] ;  /* 0x0004080001227983 */ /* 0x000f220000300800 */
[----:B------:R-:W-:Y:S01]  /*6a90*/  FADD.FTZ R16, R23, R16 ;  /* 0x0000001017107221 */ /* 0x000fe20000010000 */
[----:B------:R-:W-:Y:S01]  /*6aa0*/  FADD.FTZ R19, R19, R0 ;  /* 0x0000000013137221 */ /* 0x000fe20000010000 */
[----:B------:R-:W-:Y:S01]  /*6ab0*/  FMUL.FTZ R17, R17, UR16 ;  /* 0x0000001011117c20 */ /* 0x000fe20008410000 */
[----:B------:R-:W4:Y:S01]  /*6ac0*/  LDL.LU R0, [R1+0x328] ;  /* 0x0003280001007983 */ /* 0x000f220000300800 */
[----:B------:R-:W-:Y:S01]  /*6ad0*/  FMUL.FTZ R23, R8, R7 ;  /* 0x0000000708177220 */ /* 0x000fe20000410000 */
[----:B------:R-:W-:Y:S01]  /*6ae0*/  FADD.FTZ R19, R19, R3 ;  /* 0x0000000313137221 */ /* 0x000fe20000010000 */
[----:B------:R-:W-:Y:S01]  /*6af0*/  FMUL.FTZ R18, R18, UR16 ;  /* 0x0000001012127c20 */ /* 0x000fe20008410000 */
[----:B------:R-:W4:Y:S01]  /*6b00*/  LDL.LU R3, [R1+0x340] ;  /* 0x0003400001037983 */ /* 0x000f220000300800 */
[----:B------:R-:W-:Y:S01]  /*6b10*/  FADD.FTZ R16, R16, R23 ;  /* 0x0000001710107221 */ /* 0x000fe20000010000 */
[----:B------:R-:W-:Y:S01]  /*6b20*/  FFMA.FTZ R22, R17, R23, R22 ;  /* 0x0000001711167223 */ /* 0x000fe20000010016 */
[----:B------:R-:W-:Y:S01]  /*6b30*/  FMUL.FTZ R23, R9, R39 ;  /* 0x0000002709177220 */ /* 0x000fe20000410000 */
[----:B------:R-:W-:Y:S01]  /*6b40*/  FADD.FTZ R21, R21, R4 ;  /* 0x0000000415157221 */ /* 0x000fe20000010000 */
[----:B------:R-:W-:Y:S01]  /*6b50*/  FMUL.FTZ R20, R20, UR16 ;  /* 0x0000001014147c20 */ /* 0x000fe20008410000 */
[----:B------:R-:W-:Y:S01]  /*6b60*/  FFMA.FTZ R15, R17, R7, R15 ;  /* 0x00000007110f7223 */ /* 0x000fe2000001000f */
[----:B------:R-:W-:Y:S01]  /*6b70*/  FADD.FTZ R16, R23, R16 ;  /* 0x0000001017107221 */ /* 0x000fe20000010000 */
[----:B------:R-:W-:Y:S01]  /*6b80*/  FFMA.FTZ R22, R18, R23, R22 ;  /* 0x0000001712167223 */ /* 0x000fe20000010016 */
[----:B------:R-:W-:Y:S01]  /*6b90*/  FMUL.FTZ R23, R8, R5 ;  /* 0x0000000508177220 */ /* 0x000fe20000410000 */
[----:B------:R-:W-:Y:S01]  /*6ba0*/  FADD.FTZ R19, R19, R7 ;  /* 0x0000000713137221 */ /* 0x000fe20000010000 */
[----:B------:R-:W4:Y:S01]  /*6bb0*/  LDL.LU R4, [R1+0x344] ;  /* 0x0003440001047983 */ /* 0x000f220000300800 */
[----:B------:R-:W-:Y:S01]  /*6bc0*/  FFMA.FTZ R14, R18, R39, R14 ;  /* 0x00000027120e7223 */ /* 0x000fe2000001000e */
[----:B------:R-:W-:Y:S01]  /*6bd0*/  FADD.FTZ R16, R16, R23 ;  /* 0x0000001710107221 */ /* 0x000fe20000010000 */
[C---:B------:R-:W-:Y:S01]  /*6be0*/  FFMA.FTZ R22, R20.reuse, R23, R22 ;  /* 0x0000001714167223 */ /* 0x040fe20000010016 */
[----:B------:R-:W-:Y:S01]  /*6bf0*/  FMUL.FTZ R23, R9, R2 ;  /* 0x0000000209177220 */ /* 0x000fe20000410000 */
[----:B------:R-:W-:Y:S01]  /*6c00*/  FADD.FTZ R19, R19, R5 ;  /* 0x0000000513137221 */ /* 0x000fe20000010000 */
[----:B------:R-:W-:Y:S01]  /*6c10*/  FFMA.FTZ R15, R20, R5, R15 ;  /* 0x00000005140f7223 */ /* 0x000fe2000001000f */
[----:B------:R-:W4:Y:S04]  /*6c20*/  LDL.LU R7, [R1+0x350] ;  /* 0x0003500001077983 */ /* 0x000f280000300800 */
[----:B------:R-:W4:Y:S01]  /*6c30*/  LDL.LU R5, [R1+0x3ec] ;  /* 0x0003ec0001057983 */ /* 0x000f220000300800 */
[----:B------:R-:W-:-:S03]  /*6c40*/  FADD.FTZ R21, R21, R39 ;  /* 0x0000002715157221 */ /* 0x000fc60000010000 */
[----:B------:R-:W4:Y:S01]  /*6c50*/  LDL.LU R39, [R1+0x3e8] ;  /* 0x0003e80001277983 */ /* 0x000f220000300800 */
[----:B------:R-:W-:-:S03]  /*6c60*/  FADD.FTZ R20, R6, -UR28 ;  /* 0x8000001c06147e21 */ /* 0x000fc60008010000 */
        /* <DEDUP_REMOVED lines=11> */
[-C--:B------:R-:W-:Y:S01]  /*6d20*/  FMUL.FTZ R23, R8, R0.reuse ;  /* 0x0000000008177220 */ /* 0x080fe20000410000 */
[----:B------:R-:W-:Y:S01]  /*6d30*/  FMUL.FTZ R18, R18, UR16 ;  /* 0x0000001012127c20 */ /* 0x000fe20008410000 */
[----:B------:R-:W-:Y:S02]  /*6d40*/  FMUL.FTZ R20, R20, UR16 ;  /* 0x0000001014147c20 */ /* 0x000fe40008410000 */
[----:B------:R-:W-:Y:S01]  /*6d50*/  FADD.FTZ R16, R16, R23 ;  /* 0x0000001710107221 */ /* 0x000fe20000010000 */
[C---:B------:R-:W-:Y:S01]  /*6d60*/  FFMA.FTZ R22, R18.reuse, R23, R22 ;  /* 0x0000001712167223 */ /* 0x040fe20000010016 */
[----:B------:R-:W-:Y:S01]  /*6d70*/  FMUL.FTZ R23, R9, R3 ;  /* 0x0000000309177220 */ /* 0x000fe20000410000 */
[----:B------:R-:W-:Y:S01]  /*6d80*/  FADD.FTZ R21, R21, R2 ;  /* 0x0000000215157221 */ /* 0x000fe20000010000 */
[----:B------:R-:W-:Y:S01]  /*6d90*/  FMUL.FTZ R17, R17, UR16 ;  /* 0x0000001011117c20 */ /* 0x000fe20008410000 */
[----:B------:R-:W-:Y:S01]  /*6da0*/  FFMA.FTZ R15, R18, R0, R15 ;  /* 0x00000000120f7223 */ /* 0x000fe2000001000f */
[----:B------:R-:W-:Y:S01]  /*6db0*/  FADD.FTZ R16, R23, R16 ;  /* 0x0000001017107221 */ /* 0x000fe20000010000 */
[----:B------:R-:W-:Y:S01]  /*6dc0*/  FFMA.FTZ R22, R20, R23, R22 ;  /* 0x0000001714167223 */ /* 0x000fe20000010016 */
[----:B------:R-:W4:Y:S01]  /*6dd0*/  LDL.LU R2, [R1+0x378] ;  /* 0x0003780001027983 */ /* 0x000f220000300800 */
[-C--:B------:R-:W-:Y:S01]  /*6de0*/  FMUL.FTZ R23, R8, R4.reuse ;  /* 0x0000000408177220 */ /* 0x080fe20000410000 */
[----:B------:R-:W-:Y:S01]  /*6df0*/  FFMA.FTZ R15, R17, R4, R15 ;  /* 0x00000004110f7223 */ /* 0x000fe2000001000f */
[----:B------:R-:W-:Y:S01]  /*6e00*/  FADD.FTZ R19, R19, R0 ;  /* 0x0000000013137221 */ /* 0x000fe20000010000 */
[----:B------:R-:W-:Y:S01]  /*6e10*/  FFMA.FTZ R14, R20, R3, R14 ;  /* 0x00000003140e7223 */ /* 0x000fe2000001000e */
[----:B------:R-:W-:Y:S01]  /*6e20*/  FADD.FTZ R16, R16, R23 ;  /* 0x0000001710107221 */ /* 0x000fe20000010000 */
[----:B------:R-:W-:Y:S01]  /*6e30*/  FFMA.FTZ R22, R17, R23, R22 ;  /* 0x0000001711167223 */ /* 0x000fe20000010016 */
[----:B------:R-:W4:Y:S01]  /*6e40*/  LDL.LU R0, [R1+0x388] ;  /* 0x0003880001007983 */ /* 0x000f220000300800 */
[----:B------:R-:W-:Y:S01]  /*6e50*/  FMUL.FTZ R23, R9, R7 ;  /* 0x0000000709177220 */ /* 0x000fe20000410000 */
[----:B------:R-:W-:-:S02]  /*6e60*/  FADD.FTZ R17, R5, -UR28 ;  /* 0x8000001c05117e21 */ /* 0x000fc40008010000 */
[----:B------:R-:W4:Y:S01]  /*6e70*/  LDL.LU R5, [R1+0x3cc] ;  /* 0x0003cc0001057983 */ /* 0x000f220000300800 */
[----:B------:R-:W-:-:S03]  /*6e80*/  FADD.FTZ R20, R39, -UR28 ;  /* 0x8000001c27147e21 */ /* 0x000fc60008010000 */
[----:B------:R-:W4:Y:S01]  /*6e90*/  LDL.LU R39, [R1+0x3c8] ;  /* 0x0003c80001277983 */ /* 0x000f220000300800 */
[----:B------:R-:W-:-:S03]  /*6ea0*/  FADD.FTZ R21, R21, R3 ;  /* 0x0000000315157221 */ /* 0x000fc60000010000 */
[----:B------:R-:W4:Y:S01]  /*6eb0*/  LDL.LU R3, [R1+0x398] ;  /* 0x0003980001037983 */ /* 0x000f220000300800 */
[----:B------:R-:W-:Y:S01]  /*6ec0*/  FADD.FTZ R16, R23, R16 ;  /* 0x0000001017107221 */ /* 0x000fe20000010000 */
[----:B------:R-:W-:Y:S01]  /*6ed0*/  FMUL.FTZ R20, R20, UR16 ;  /* 0x0000001014147c20 */ /* 0x000fe20008410000 */
[----:B------:R-:W-:Y:S01]  /*6ee0*/  FADD.FTZ R19, R19, R4 ;  /* 0x0000000413137221 */ /* 0x000fe20000010000 */
[----:B------:R-:W-:Y:S01]  /*6ef0*/  FADD.FTZ R21, R21, R7 ;  /* 0x0000000715157221 */ /* 0x000fe20000010000 */
[----:B------:R-:W-:Y:S01]  /*6f00*/  FMUL.FTZ R17, R17, UR16 ;  /* 0x0000001011117c20 */ /* 0x000fe20008410000 */
[----:B------:R-:W4:Y:S02]  /*6f10*/  LDL.LU R4, [R1+0x39c] ;  /* 0x00039c0001047983 */ /* 0x000f240000300800 */
[----:B------:R-:W-:Y:S01]  /*6f20*/  FADD.FTZ R21, R21, R6 ;  /* 0x0000000615157221 */ /* 0x000fe20000010000 */
[----:B--2---:R-:W-:Y:S02]  /*6f30*/  FADD.FTZ R18, R38, -UR28 ;  /* 0x8000001c26127e21 */ /* 0x004fe40008010000 */
[----:B------:R-:W2:Y:S02]  /*6f40*/  LDL.LU R38, [R1+0x3d4] ;  /* 0x0003d40001267983 */ /* 0x000ea40000300800 */
[----:B------:R-:W-:-:S04]  /*6f50*/  FMUL.FTZ R18, R18, UR16 ;  /* 0x0000001012127c20 */ /* 0x000fc80008410000 */
[C---:B------:R-:W-:Y:S01]  /*6f60*/  FFMA.FTZ R22, R18.reuse, R23, R22 ;  /* 0x0000001712167223 */ /* 0x040fe20000010016 */
[----:B------:R-:W-:Y:S02]  /*6f70*/  FFMA.FTZ R14, R18, R7, R14 ;  /* 0x00000007120e7223 */ /* 0x000fe4000001000e */
[----:B------:R-:W2:Y:S01]  /*6f80*/  LDL.LU R7, [R1+0x3bc] ;  /* 0x0003bc0001077983 */ /* 0x000ea20000300800 */
[----:B---3--:R-:W-:-:S03]  /*6f90*/  FADD.FTZ R18, R25, -UR28 ;  /* 0x8000001c19127e21 */ /* 0x008fc60008010000 */
[----:B------:R-:W3:Y:S01]  /*6fa0*/  LDL.LU R25, [R1+0x3b8] ;  /* 0x0003b80001197983 */ /* 0x000ee20000300800 */
[----:B----4-:R-:W-:Y:S01]  /*6fb0*/  FMUL.FTZ R23, R8, R34 ;  /* 0x0000002208177220 */ /* 0x010fe20000410000 */
[----:B------:R-:W-:-:S03]  /*6fc0*/  FFMA.FTZ R14, R17, R6, R14 ;  /* 0x00000006110e7223 */ /* 0x000fc6000001000e */
[----:B------:R-:W-:Y:S01]  /*6fd0*/  FADD.FTZ R16, R16, R23 ;  /* 0x0000001710107221 */ /* 0x000fe20000010000 */
[----:B------:R-:W-:Y:S01]  /*6fe0*/  FFMA.FTZ R22, R20, R23, R22 ;  /* 0x0000001714167223 */ /* 0x000fe20000010016 */
[----:B------:R-:W-:Y:S02]  /*6ff0*/  FMUL.FTZ R23, R9, R6 ;  /* 0x0000000609177220 */ /* 0x000fe40000410000 */
[----:B------:R-:W4:Y:S01]  /*7000*/  LDL.LU R6, [R1+0x3b0] ;  /* 0x0003b00001067983 */ /* 0x000f220000300800 */
[----:B------:R-:W-:Y:S01]  /*7010*/  FMUL.FTZ R18, R18, UR16 ;  /* 0x0000001012127c20 */ /* 0x000fe20008410000 */
[----:B------:R-:W-:Y:S01]  /*7020*/  FADD.FTZ R16, R23, R16 ;  /* 0x0000001017107221 */ /* 0x000fe20000010000 */
[----:B------:R-:W-:Y:S01]  /*7030*/  FFMA.FTZ R22, R17, R23, R22 ;  /* 0x0000001711167223 */ /* 0x000fe20000010016 */
[----:B------:R-:W-:Y:S01]  /*7040*/  FADD.FTZ R19, R19, R34 ;  /* 0x0000002213137221 */ /* 0x000fe20000010000 */
[----:B------:R-:W-:Y:S01]  /*7050*/  FFMA.FTZ R15, R20, R34, R15 ;  /* 0x00000022140f7223 */ /* 0x000fe2000001000f */
[-C--:B------:R-:W-:Y:S01]  /*7060*/  FMUL.FTZ R23, R8, R2.reuse ;  /* 0x0000000208177220 */ /* 0x080fe20000410000 */
[----:B------:R-:W4:Y:S02]  /*7070*/  LDL.LU R34, [R1+0x254] ;  /* 0x0002540001227983 */ /* 0x000f240000300800 */
[----:B------:R-:W-:Y:S01]  /*7080*/  FFMA.FTZ R15, R18, R2, R15 ;  /* 0x00000002120f7223 */ /* 0x000fe2000001000f */
[----:B------:R-:W-:Y:S01]  /*7090*/  FADD.FTZ R16, R16, R23 ;  /* 0x0000001710107221 */ /* 0x000fe20000010000 */
[----:B------:R-:W-:Y:S01]  /*70a0*/  FFMA.FTZ R22, R18, R23, R22 ;  /* 0x0000001712167223 */ /* 0x000fe20000010016 */
[----:B------:R-:W-:Y:S01]  /*70b0*/  FMUL.FTZ R23, R9, R0 ;  /* 0x0000000009177220 */ /* 0x000fe20000410000 */
[----:B------:R-:W-:-:S02]  /*70c0*/  FADD.FTZ R18, R5, -UR28 ;  /* 0x8000001c05127e21 */ /* 0x000fc40008010000 */
[----:B------:R-:W4:Y:S01]  /*70d0*/  LDL.LU R5, [R1+0x3b4] ;  /* 0x0003b40001057983 */ /* 0x000f220000300800 */
[----:B------:R-:W-:Y:S01]  /*70e0*/  FADD.FTZ R17, R39, -UR28 ;  /* 0x8000001c27117e21 */ /* 0x000fe20008010000 */
[----:B------:R-:W-:Y:S02]  /*70f0*/  FADD.FTZ R16, R23, R16 ;  /* 0x0000001017107221 */ /* 0x000fe40000010000 */
[----:B------:R-:W4:Y:S01]  /*7100*/  LDL.LU R39, [R1+0x250] ;  /* 0x0002500001277983 */ /* 0x000f220000300800 */
[----:B------:R-:W-:Y:S01]  /*7110*/  FMUL.FTZ R17, R17, UR16 ;  /* 0x0000001011117c20 */ /* 0x000fe20008410000 */
[----:B------:R-:W-:Y:S01]  /*7120*/  FADD.FTZ R19, R19, R2 ;  /* 0x0000000213137221 */ /* 0x000fe20000010000 */
[----:B------:R-:W-:Y:S01]  /*7130*/  FMUL.FTZ R18, R18, UR16 ;  /* 0x0000001012127c20 */ /* 0x000fe20008410000 */
[----:B------:R-:W4:Y:S01]  /*7140*/  LDL.LU R2, [R1+0x24c] ;  /* 0x00024c0001027983 */ /* 0x000f220000300800 */
[----:B------:R-:W-:Y:S01]  /*7150*/  FFMA.FTZ R15, R17, R3, R15 ;  /* 0x00000003110f7223 */ /* 0x000fe2000001000f */
[----:B--2---:R-:W-:-:S02]  /*7160*/  FADD.FTZ R20, R38, -UR28 ;  /* 0x8000001c26147e21 */ /* 0x004fc40008010000 */
[----:B------:R-:W2:Y:S02]  /*7170*/  LDL.LU R38, [R1+0x3ac] ;  /* 0x0003ac0001267983 */ /* 0x000ea40000300800 */
[----:B------:R-:W-:-:S04]  /*7180*/  FMUL.FTZ R20, R20, UR16 ;  /* 0x0000001014147c20 */ /* 0x000fc80008410000 */
[C---:B------:R-:W-:Y:S01]  /*7190*/  FFMA.FTZ R22, R20.reuse, R23, R22 ;  /* 0x0000001714167223 */ /* 0x040fe20000010016 */
[----:B------:R-:W-:Y:S01]  /*71a0*/  FFMA.FTZ R14, R20, R0, R14 ;  /* 0x00000000140e7223 */ /* 0x000fe2000001000e */
[----:B------:R-:W-:Y:S01]  /*71b0*/  FMUL.FTZ R23, R8, R3 ;  /* 0x0000000308177220 */ /* 0x000fe20000410000 */
[----:B---3--:R-:W-:Y:S02]  /*71c0*/  FADD.FTZ R20, R25, -UR28 ;  /* 0x8000001c19147e21 */ /* 0x008fe40008010000 */
[----:B------:R-:W3:Y:S01]  /*71d0*/  LDL.LU R25, [R1+0x3a0] ;  /* 0x0003a00001197983 */ /* 0x000ee20000300800 */
[----:B------:R-:W-:Y:S01]  /*71e0*/  FADD.FTZ R16, R16, R23 ;  /* 0x0000001710107221 */ /* 0x000fe20000010000 */
[----:B------:R-:W-:Y:S01]  /*71f0*/  FFMA.FTZ R22, R17, R23, R22 ;  /* 0x0000001711167223 */ /* 0x000fe20000010016 */
[-C--:B------:R-:W-:Y:S01]  /*7200*/  FMUL.FTZ R23, R9, R4.reuse ;  /* 0x0000000409177220 */ /* 0x080fe20000410000 */
[----:B------:R-:W-:Y:S02]  /*7210*/  FADD.FTZ R17, R7, -UR28 ;  /* 0x8000001c07117e21 */ /* 0x000fe40008010000 */
[----:B------:R-:W3:Y:S01]  /*7220*/  LDL.LU R7, [R1+0x3a4] ;  /* 0x0003a40001077983 */ /* 0x000ee20000300800 */
[C---:B------:R-:W-:Y:S01]  /*7230*/  FFMA.FTZ R22, R18.reuse, R23, R22 ;  /* 0x0000001712167223 */ /* 0x040fe20000010016 */
[----:B------:R-:W-:Y:S01]  /*7240*/  FFMA.FTZ R14, R18, R4, R14 ;  /* 0x00000004120e7223 */ /* 0x000fe2000001000e */
[----:B----4-:R-:W-:-:S02]  /*7250*/  FADD.FTZ R18, R6, -UR28 ;  /* 0x8000001c06127e21 */ /* 0x010fc40008010000 */
[----:B------:R-:W4:Y:S01]  /*7260*/  LDL.LU R6, [R1+0x390] ;  /* 0x0003900001067983 */ /* 0x000f220000300800 */
[----:B------:R-:W-:-:S03]  /*7270*/  FADD.FTZ R21, R21, R0 ;  /* 0x0000000015157221 */ /* 0x000fc60000010000 */
[----:B------:R-:W4:Y:S01]  /*7280*/  LDL.LU R0, [R1+0x248] ;  /* 0x0002480001007983 */ /* 0x000f220000300800 */
[----:B------:R-:W-:Y:S01]  /*7290*/  FADD.FTZ R16, R23, R16 ;  /* 0x0000001017107221 */ /* 0x000fe20000010000 */
[-C--:B------:R-:W-:Y:S01]  /*72a0*/  FMUL.FTZ R23, R8, R34.reuse ;  /* 0x0000002208177220 */ /* 0x080fe20000410000 */
[----:B------:R-:W-:Y:S01]  /*72b0*/  FMUL.FTZ R20, R20, UR16 ;  /* 0x0000001014147c20 */ /* 0x000fe20008410000 */
[----:B------:R-:W-:Y:S01]  /*72c0*/  FADD.FTZ R21, R21, R4 ;  /* 0x0000000415157221 */ /* 0x000fe20000010000 */
[----:B------:R-:W-:Y:S01]  /*72d0*/  FADD.FTZ R19, R19, R3 ;  /* 0x0000000313137221 */ /* 0x000fe20000010000 */
[----:B------:R-:W4:Y:S01]  /*72e0*/  LDL.LU R4, [R1+0x244] ;  /* 0x0002440001047983 */ /* 0x000f220000300800 */
[----:B------:R-:W-:Y:S01]  /*72f0*/  FADD.FTZ R16, R16, R23 ;  /* 0x0000001710107221 */ /* 0x000fe20000010000 */
[C---:B------:R-:W-:Y:S01]  /*7300*/  FFMA.FTZ R22, R20.reuse, R23, R22 ;  /* 0x0000001714167223 */ /* 0x040fe20000010016 */
[----:B------:R-:W-:Y:S01]  /*7310*/  FFMA.FTZ R15, R20, R34, R15 ;  /* 0x00000022140f7223 */ /* 0x000fe2000001000f */
[----:B------:R-:W-:Y:S01]  /*7320*/  FMUL.FTZ R17, R17, UR16 ;  /* 0x0000001011117c20 */ /* 0x000fe20008410000 */
[----:B------:R-:W-:Y:S01]  /*7330*/  FADD.FTZ R19, R19, R34 ;  /* 0x0000002213137221 */ /* 0x000fe20000010000 */
[----:B------:R-:W-:Y:S01]  /*7340*/  FMUL.FTZ R18, R18, UR16 ;  /* 0x0000001012127c20 */ /* 0x000fe20008410000 */
[----:B------:R-:W4:Y:S04]  /*7350*/  LDL.LU R34, [R1+0x240] ;  /* 0x0002400001227983 */ /* 0x000f280000300800 */
[----:B------:R-:W4:Y:S01]  /*7360*/  LDL.LU R3, [R1+0x384] ;  /* 0x0003840001037983 */ /* 0x000f220000300800 */
[----:B------:R-:W-:-:S03]  /*7370*/  FADD.FTZ R20, R5, -UR28 ;  /* 0x8000001c05147e21 */ /* 0x000fc60008010000 */
[----:B------:R-:W4:Y:S01]  /*7380*/  LDL.LU R5, [R1+0x394] ;  /* 0x0003940001057983 */ /* 0x000f220000300800 */
[----:B------:R-:W-:Y:S01]  /*7390*/  FADD.FTZ R19, R19, R39 ;  /* 0x0000002713137221 */ /* 0x000fe20000010000 */
[----:B------:R-:W-:Y:S01]  /*73a0*/  FFMA.FTZ R15, R18, R39, R15 ;  /* 0x00000027120f7223 */ /* 0x000fe2000001000f */
[----:B------:R-:W-:Y:S01]  /*73b0*/  FMUL.FTZ R20, R20, UR16 ;  /* 0x0000001014147c20 */ /* 0x000fe20008410000 */
[-C--:B--2---:R-:W-:Y:S01]  /*73c0*/  FMUL.FTZ R23, R9, R38.reuse ;  /* 0x0000002609177220 */ /* 0x084fe20000410000 */
[----:B------:R-:W-:Y:S01]  /*73d0*/  FFMA.FTZ R14, R17, R38, R14 ;  /* 0x00000026110e7223 */ /* 0x000fe2000001000e */
[----:B------:R-:W-:Y:S02]  /*73e0*/  FADD.FTZ R21, R21, R38 ;  /* 0x0000002615157221 */ /* 0x000fe40000010000 */
[----:B------:R-:W-:Y:S01]  /*73f0*/  FFMA.FTZ R22, R17, R23, R22 ;  /* 0x0000001711167223 */ /* 0x000fe20000010016 */
[----:B------:R-:W2:Y:S01]  /*7400*/  LDL.LU R38, [R1+0x234] ;  /* 0x0002340001267983 */ /* 0x000ea20000300800 */
[----:B------:R-:W-:Y:S01]  /*7410*/  FADD.FTZ R16, R23, R16 ;  /* 0x0000001017107221 */ /* 0x000fe20000010000 */
[----:B------:R-:W-:-:S02]  /*7420*/  FMUL.FTZ R23, R8, R39 ;  /* 0x0000002708177220 */ /* 0x000fc40000410000 */
[----:B------:R-:W2:Y:S01]  /*7430*/  LDL.LU R39, [R1+0x230] ;  /* 0x0002300001277983 */ /* 0x000ea20000300800 */
[----:B---3--:R-:W-:-:S03]  /*7440*/  FADD.FTZ R17, R25, -UR28 ;  /* 0x8000001c19117e21 */ /* 0x008fc60008010000 */
[----:B------:R-:W3:Y:S01]  /*7450*/  LDL.LU R25, [R1+0x380] ;  /* 0x0003800001197983 */ /* 0x000ee20000300800 */
[----:B------:R-:W-:Y:S01]  /*7460*/  FADD.FTZ R16, R16, R23 ;  /* 0x0000001710107221 */ /* 0x000fe20000010000 */
[----:B------:R-:W-:Y:S01]  /*7470*/  FFMA.FTZ R22, R18, R23, R22 ;  /* 0x0000001712167223 */ /* 0x000fe20000010016 */
[-C--:B------:R-:W-:Y:S01]  /*7480*/  FMUL.FTZ R23, R9, R2.reuse ;  /* 0x0000000209177220 */ /* 0x080fe20000410000 */
[----:B------:R-:W-:Y:S01]  /*7490*/  FADD.FTZ R18, R7, -UR28 ;  /* 0x8000001c07127e21 */ /* 0x000fe20008010000 */
[----:B------:R-:W-:Y:S01]  /*74a0*/  FADD.FTZ R21, R21, R2 ;  /* 0x0000000215157221 */ /* 0x000fe20000010000 */
[C---:B------:R-:W-:Y:S01]  /*74b0*/  FFMA.FTZ R14, R20.reuse, R2, R14 ;  /* 0x00000002140e7223 */ /* 0x040fe2000001000e */
[----:B------:R-:W3:Y:S01]  /*74c0*/  LDL.LU R7, [R1+0x22c] ;  /* 0x00022c0001077983 */ /* 0x000ee20000300800 */
[----:B------:R-:W-:-:S03]  /*74d0*/  FFMA.FTZ R22, R20, R23, R22 ;  /* 0x0000001714167223 */ /* 0x000fc60000010016 */
[----:B------:R-:W3:Y:S01]  /*74e0*/  LDL.LU R2, [R1+0x368] ;  /* 0x0003680001027983 */ /* 0x000ee20000300800 */
[----:B----4-:R-:W-:-:S03]  /*74f0*/  FADD.FTZ R20, R6, -UR28 ;  /* 0x8000001c06147e21 */ /* 0x010fc60008010000 */
[----:B------:R-:W4:Y:S01]  /*7500*/  LDL.LU R6, [R1+0x228] ;  /* 0x0002280001067983 */ /* 0x000f220000300800 */
[----:B------:R-:W-:Y:S01]  /*7510*/  FADD.FTZ R16, R23, R16 ;  /* 0x0000001017107221 */ /* 0x000fe20000010000 */
[----:B------:R-:W-:Y:S01]  /*7520*/  FMUL.FTZ R23, R8, R0 ;  /* 0x0000000008177220 */ /* 0x000fe20000410000 */
[----:B------:R-:W-:Y:S01]  /*7530*/  FMUL.FTZ R17, R17, UR16 ;  /* 0x0000001011117c20 */ /* 0x000fe20008410000 */
[----:B------:R-:W-:Y:S01]  /*7540*/  FMUL.FTZ R18, R18, UR16 ;  /* 0x0000001012127c20 */ /* 0x000fe20008410000 */
[----:B------:R-:W-:Y:S01]  /*7550*/  FADD.FTZ R19, R19, R0 ;  /* 0x0000000013137221 */ /* 0x000fe20000010000 */
[----:B------:R-:W-:Y:S01]  /*7560*/  FADD.FTZ R16, R16, R23 ;  /* 0x0000001710107221 */ /* 0x000fe20000010000 */
[----:B------:R-:W-:Y:S01]  /*7570*/  FFMA.FTZ R22, R17, R23, R22 ;  /* 0x0000001711167223 */ /* 0x000fe20000010016 */
[----:B------:R-:W-:Y:S01]  /*7580*/  FMUL.FTZ R23, R9, R4 ;  /* 0x0000000409177220 */ /* 0x000fe20000410000 */
[----:B------:R-:W-:Y:S02]  /*7590*/  FFMA.FTZ R15, R17, R0, R15 ;  /* 0x00000000110f7223 */ /* 0x000fe4000001000f */
[----:B------:R-:W4:Y:S01]  /*75a0*/  LDL.LU R0, [R1+0x36c] ;  /* 0x00036c0001007983 */ /* 0x000f220000300800 */
[----:B------:R-:W-:Y:S01]  /*75b0*/  FADD.FTZ R16, R23, R16 ;  /* 0x0000001017107221 */ /* 0x000fe20000010000 */
[----:B------:R-:W-:Y:S01]  /*75c0*/  FFMA.FTZ R22, R18, R23, R22 ;  /* 0x0000001712167223 */ /* 0x000fe20000010016 */
[----:B------:R-:W-:Y:S01]  /*75d0*/  FMUL.FTZ R23, R8, R34 ;  /* 0x0000002208177220 */ /* 0x000fe20000410000 */
[----:B------:R-:W-:Y:S01]  /*75e0*/  FMUL.FTZ R20, R20, UR16 ;  /* 0x0000001014147c20 */ /* 0x000fe20008410000 */
[----:B------:R-:W-:-:S02]  /*75f0*/  FADD.FTZ R17, R5, -UR28 ;  /* 0x8000001c05117e21 */ /* 0x000fc40008010000 */
[----:B------:R-:W4:Y:S01]  /*7600*/  LDL.LU R5, [R1+0x224] ;  /* 0x0002240001057983 */ /* 0x000f220000300800 */
[----:B------:R-:W-:Y:S01]  /*7610*/  FADD.FTZ R16, R16, R23 ;  /* 0x0000001710107221 */ /* 0x000fe20000010000 */
[----:B------:R-:W-:Y:S01]  /*7620*/  FFMA.FTZ R22, R20, R23, R22 ;  /* 0x0000001714167223 */ /* 0x000fe20000010016 */
[----:B------:R-:W-:Y:S01]  /*7630*/  FFMA.FTZ R14, R18, R4, R14 ;  /* 0x00000004120e7223 */ /* 0x000fe2000001000e */
[----:B------:R-:W-:Y:S01]  /*7640*/  FMUL.FTZ R17, R17, UR16 ;  /* 0x0000001011117c20 */ /* 0x000fe20008410000 */
[----:B------:R-:W-:Y:S01]  /*7650*/  FADD.FTZ R21, R21, R4 ;  /* 0x0000000415157221 */ /* 0x000fe20000010000 */
[----:B------:R-:W-:Y:S01]  /*7660*/  FFMA.FTZ R15, R20, R34, R15 ;  /* 0x00000022140f7223 */ /* 0x000fe2000001000f */
[----:B------:R-:W4:Y:S01]  /*7670*/  LDL.LU R4, [R1+0x220] ;  /* 0x0002200001047983 */ /* 0x000f220000300800 */
[----:B------:R-:W-:-:S03]  /*7680*/  FADD.FTZ R20, R3, -UR28 ;  /* 0x8000001c03147e21 */ /* 0x000fc60008010000 */
[----:B------:R-:W4:Y:S01]  /*7690*/  LDL.LU R3, [R1+0x21c] ;  /* 0x00021c0001037983 */ /* 0x000f220000300800 */
[----:B------:R-:W-:Y:S01]  /*76a0*/  FMUL.FTZ R20, R20, UR16 ;  /* 0x0000001014147c20 */ /* 0x000fe20008410000 */
[----:B--2---:R-:W-:-:S04]  /*76b0*/  FMUL.FTZ R23, R9, R38 ;  /* 0x0000002609177220 */ /* 0x004fc80000410000 */
[----:B------:R-:W-:Y:S01]  /*76c0*/  FADD.FTZ R16, R23, R16 ;  /* 0x0000001017107221 */ /* 0x000fe20000010000 */
[C---:B------:R-:W-:Y:S01]  /*76d0*/  FFMA.FTZ R22, R17.reuse, R23, R22 ;  /* 0x0000001711167223 */ /* 0x040fe20000010016 */
[----:B------:R-:W-:Y:S01]  /*76e0*/  FMUL.FTZ R23, R8, R39 ;  /* 0x0000002708177220 */ /* 0x000fe20000410000 */
[----:B------:R-:W-:Y:S01]  /*76f0*/  FFMA.FTZ R14, R17, R38, R14 ;  /* 0x00000026110e7223 */ /* 0x000fe2000001000e */
[----:B---3--:R-:W-:Y:S02]  /*7700*/  FADD.FTZ R18, R25, -UR28 ;  /* 0x8000001c19127e21 */ /* 0x008fe40008010000 */
[----:B------:R-:W2:Y:S02]  /*7710*/  LDL.LU R25, [R1+0x3d8] ;  /* 0x0003d80001197983 */ /* 0x000ea40000300800 */
[----:B------:R-:W-:Y:S01]  /*7720*/  FMUL.FTZ R18, R18, UR16 ;  /* 0x0000001012127c20 */ /* 0x000fe20008410000 */
[----:B------:R-:W-:-:S03]  /*7730*/  FADD.FTZ R16, R16, R23 ;  /* 0x0000001710107221 */ /* 0x000fc60000010000 */
[----:B------:R-:W-:Y:S01]  /*7740*/  FFMA.FTZ R22, R18, R23, R22 ;  /* 0x0000001712167223 */ /* 0x000fe20000010016 */
[----:B------:R-:W-:Y:S01]  /*7750*/  FMUL.FTZ R23, R9, R7 ;  /* 0x0000000709177220 */ /* 0x000fe20000410000 */
[----:B------:R-:W-:Y:S01]  /*7760*/  FADD.FTZ R17, R2, -UR28 ;  /* 0x8000001c02117e21 */ /* 0x000fe20008010000 */
[----:B------:R-:W-:Y:S02]  /*7770*/  FFMA.FTZ R15, R18, R39, R15 ;  /* 0x00000027120f7223 */ /* 0x000fe4000001000f */
[----:B------:R-:W-:Y:S01]  /*7780*/  FADD.FTZ R16, R23, R16 ;  /* 0x0000001017107221 */ /* 0x000fe20000010000 */
[----:B------:R-:W-:Y:S01]  /*7790*/  FFMA.FTZ R22, R20, R23, R22 ;  /* 0x0000001714167223 */ /* 0x000fe20000010016 */
[----:B------:R-:W-:Y:S01]  /*77a0*/  FMUL.FTZ R17, R17, UR16 ;  /* 0x0000001011117c20 */ /* 0x000fe20008410000 */
[-C--:B----4-:R-:W-:Y:S01]  /*77b0*/  FMUL.FTZ R23, R8, R6.reuse ;  /* 0x0000000608177220 */ /* 0x090fe20000410000 */
[----:B------:R-:W-:Y:S01]  /*77c0*/  FFMA.FTZ R14, R20, R7, R14 ;  /* 0x00000007140e7223 */ /* 0x000fe2000001000e */
[----:B------:R-:W3:Y:S01]  /*77d0*/  LDL.LU R2, [R1+0x218] ;  /* 0x0002180001027983 */ /* 0x000ee20000300800 */
[C---:B------:R-:W-:Y:S01]  /*77e0*/  FFMA.FTZ R15, R17.reuse, R6, R15 ;  /* 0x00000006110f7223 */ /* 0x040fe2000001000f */
[----:B------:R-:W-:-:S02]  /*77f0*/  FFMA.FTZ R22, R17, R23, R22 ;  /* 0x0000001711167223 */ /* 0x000fc40000010016 */
[----:B------:R-:W4:Y:S01]  /*7800*/  LDL.LU R17, [R1+0x3dc] ;  /* 0x0003dc0001117983 */ /* 0x000f220000300800 */
[----:B------:R-:W-:Y:S01]  /*7810*/  FADD.FTZ R18, R0, -UR28 ;  /* 0x8000001c00127e21 */ /* 0x000fe20008010000 */
[----:B------:R-:W-:Y:S02]  /*7820*/  FADD.FTZ R16, R16, R23 ;  /* 0x0000001710107221 */ /* 0x000fe40000010000 */
[----:B------:R-:W3:Y:S01]  /*7830*/  LDL.LU R0, [R1+0x214] ;  /* 0x0002140001007983 */ /* 0x000ee20000300800 */
[----:B------:R-:W-:Y:S01]  /*7840*/  FMUL.FTZ R18, R18, UR16 ;  /* 0x0000001012127c20 */ /* 0x000fe20008410000 */
[----:B------:R-:W-:-:S03]  /*7850*/  FMUL.FTZ R23, R9, R5 ;  /* 0x0000000509177220 */ /* 0x000fc60000410000 */
[C---:B------:R-:W-:Y:S01]  /*7860*/  FFMA.FTZ R14, R18.reuse, R5, R14 ;  /* 0x00000005120e7223 */ /* 0x040fe2000001000e */
[----:B------:R-:W-:Y:S02]  /*7870*/  FFMA.FTZ R22, R18, R23, R22 ;  /* 0x0000001712167223 */ /* 0x000fe40000010016 */
[----:B------:R-:W3:Y:S01]  /*7880*/  LDL.LU R18, [R1+0x3f8] ;  /* 0x0003f80001127983 */ /* 0x000ee20000300800 */
[----:B------:R-:W-:Y:S01]  /*7890*/  FADD.FTZ R16, R23, R16 ;  /* 0x0000001017107221 */ /* 0x000fe20000010000 */
[----:B------:R-:W-:-:S04]  /*78a0*/  FMUL.FTZ R23, R8, R4 ;  /* 0x0000000408177220 */ /* 0x000fc80000410000 */
[----:B------:R-:W-:Y:S01]  /*78b0*/  FADD.FTZ R16, R16, R23 ;  /* 0x0000001710107221 */ /* 0x000fe20000010000 */
[----:B--2---:R-:W-:Y:S02]  /*78c0*/  FADD.FTZ R20, R25, -UR28 ;  /* 0x8000001c19147e21 */ /* 0x004fe40008010000 */
[----:B------:R-:W2:Y:S02]  /*78d0*/  LDL.LU R25, [R1+0x210] ;  /* 0x0002100001197983 */ /* 0x000ea40000300800 */
[----:B------:R-:W-:-:S04]  /*78e0*/  FMUL.FTZ R20, R20, UR16 ;  /* 0x0000001014147c20 */ /* 0x000fc80008410000 */
[C---:B------:R-:W-:Y:S01]  /*78f0*/  FFMA.FTZ R22, R20.reuse, R23, R22 ;  /* 0x0000001714167223 */ /* 0x040fe20000010016 */
[----:B------:R-:W-:Y:S02]  /*7900*/  FFMA.FTZ R15, R20, R4, R15 ;  /* 0x00000004140f7223 */ /* 0x000fe4000001000f */
[----:B------:R-:W2:Y:S01]  /*7910*/  LDL.LU R20, [R1+0x3fc] ;  /* 0x0003fc0001147983 */ /* 0x000ea20000300800 */
[----:B------:R-:W-:Y:S01]  /*7920*/  FMUL.FTZ R23, R9, R3 ;  /* 0x0000000309177220 */ /* 0x000fe20000410000 */
[----:B----4-:R-:W-:-:S04]  /*7930*/  FADD.FTZ R17, R17, -UR28 ;  /* 0x8000001c11117e21 */ /* 0x010fc80008010000 */
[----:B------:R-:W-:-:S04]  /*7940*/  FMUL.FTZ R17, R17, UR16 ;  /* 0x0000001011117c20 */ /* 0x000fc80008410000 */
[C---:B------:R-:W-:Y:S01]  /*7950*/  FFMA.FTZ R22, R17.reuse, R23, R22 ;  /* 0x0000001711167223 */ /* 0x040fe20000010016 */
[----:B------:R-:W-:Y:S02]  /*7960*/  FFMA.FTZ R14, R17, R3, R14 ;  /* 0x00000003110e7223 */ /* 0x000fe4000001000e */
[----:B------:R-:W4:Y:S01]  /*7970*/  LDL.LU R17, [R1+0x41c] ;  /* 0x00041c0001117983 */ /* 0x000f220000300800 */
[----:B------:R-:W-:Y:S01]  /*7980*/  FADD.FTZ R16, R23, R16 ;  /* 0x0000001017107221 */ /* 0x000fe20000010000 */
[----:B---3--:R-:W-:Y:S01]  /*7990*/  FMUL.FTZ R23, R8, R2 ;  /* 0x0000000208177220 */ /* 0x008fe20000410000 */
[----:B------:R-:W-:-:S04]  /*79a0*/  FADD.FTZ R18, R18, -UR28 ;  /* 0x8000001c12127e21 */ /* 0x000fc80008010000 */
[----:B------:R-:W-:-:S04]  /*79b0*/  FMUL.FTZ R18, R18, UR16 ;  /* 0x0000001012127c20 */ /* 0x000fc80008410000 */
[C---:B------:R-:W-:Y:S01]  /*79c0*/  FFMA.FTZ R22, R18.reuse, R23, R22 ;  /* 0x0000001712167223 */ /* 0x040fe20000010016 */
[----:B------:R-:W-:Y:S02]  /*79d0*/  FFMA.FTZ R15, R18, R2, R15 ;  /* 0x00000002120f7223 */ /* 0x000fe4000001000f */
[----:B------:R-:W3:Y:S01]  /*79e0*/  LDL.LU R18, [R1+0x420] ;  /* 0x0004200001127983 */ /* 0x000ee20000300800 */
[----:B------:R-:W-:Y:S01]  /*79f0*/  FADD.FTZ R16, R16, R23 ;  /* 0x0000001710107221 */ /* 0x000fe20000010000 */
[----:B------:R-:W-:-:S04]  /*7a00*/  FMUL.FTZ R23, R9, R0 ;  /* 0x0000000009177220 */ /* 0x000fc80000410000 */
[----:B------:R-:W-:Y:S01]  /*7a10*/  FADD.FTZ R16, R23, R16 ;  /* 0x0000001017107221 */ /* 0x000fe20000010000 */
[----:B--2---:R-:W-:-:S04]  /*7a20*/  FADD.FTZ R20, R20, -UR28 ;  /* 0x8000001c14147e21 */ /* 0x004fc80008010000 */
        /* <DEDUP_REMOVED lines=8> */
[----:B------:R-:W-:Y:S01]  /*7ab0*/  FFMA.FTZ R15, R17, R25, R15 ;  /* 0x00000019110f7223 */ /* 0x000fe2000001000f */
[----:B------:R-:W-:Y:S02]  /*7ac0*/  FADD.FTZ R17, R24, -UR28 ;  /* 0x8000001c18117e21 */ /* 0x000fe40008010000 */
[----:B------:R-:W4:Y:S01]  /*7ad0*/  LDL.LU R24, [R1+0x300] ;  /* 0x0003000001187983 */ /* 0x000f220000300800 */
[----:B------:R-:W-:Y:S01]  /*7ae0*/  FADD.FTZ R19, R19, R34 ;  /* 0x0000002213137221 */ /* 0x000fe20000010000 */
[----:B------:R-:W-:Y:S01]  /*7af0*/  FADD.FTZ R21, R21, R38 ;  /* 0x0000002615157221 */ /* 0x000fe20000010000 */
[----:B------:R-:W-:Y:S01]  /*7b00*/  FADD.FTZ R16, R16, R23 ;  /* 0x0000001710107221 */ /* 0x000fe20000010000 */
[----:B---3--:R-:W-:Y:S01]  /*7b10*/  FADD.FTZ R18, R18, -UR28 ;  /* 0x8000001c12127e21 */ /* 0x008fe20008010000 */
[----:B------:R-:W-:Y:S01]  /*7b20*/  FADD.FTZ R19, R19, R39 ;  /* 0x0000002713137221 */ /* 0x000fe20000010000 */
[----:B------:R-:W-:Y:S01]  /*7b30*/  FADD.FTZ R21, R21, R7 ;  /* 0x0000000715157221 */ /* 0x000fe20000010000 */
[-C--:B------:R-:W-:Y:S01]  /*7b40*/  FMUL.FTZ R23, R9, R40.reuse ;  /* 0x0000002809177220 */ /* 0x080fe20000410000 */
[----:B------:R-:W-:Y:S01]  /*7b50*/  FMUL.FTZ R18, R18, UR16 ;  /* 0x0000001012127c20 */ /* 0x000fe20008410000 */
[----:B------:R-:W-:Y:S01]  /*7b60*/  FADD.FTZ R19, R19, R6 ;  /* 0x0000000613137221 */ /* 0x000fe20000010000 */
[----:B------:R-:W-:Y:S01]  /*7b70*/  FADD.FTZ R21, R21, R5 ;  /* 0x0000000515157221 */ /* 0x000fe20000010000 */
[----:B------:R-:W-:Y:S01]  /*7b80*/  FADD.FTZ R16, R23, R16 ;  /* 0x0000001017107221 */ /* 0x000fe20000010000 */
[C---:B------:R-:W-:Y:S01]  /*7b90*/  FFMA.FTZ R22, R18.reuse, R23, R22 ;  /* 0x0000001712167223 */ /* 0x040fe20000010016 */
[----:B------:R-:W-:Y:S01]  /*7ba0*/  FADD.FTZ R19, R19, R4 ;  /* 0x0000000413137221 */ /* 0x000fe20000010000 */
[----:B------:R-:W-:Y:S01]  /*7bb0*/  FFMA.FTZ R14, R18, R40, R14 ;  /* 0x00000028120e7223 */ /* 0x000fe2000001000e */
[----:B------:R-:W-:Y:S01]  /*7bc0*/  FADD.FTZ R18, R27, -UR28 ;  /* 0x8000001c1b127e21 */ /* 0x000fe20008010000 */
[----:B------:R-:W-:Y:S01]  /*7bd0*/  FADD.FTZ R21, R21, R3 ;  /* 0x0000000315157221 */ /* 0x000fe20000010000 */
[----:B------:R-:W-:Y:S01]  /*7be0*/  FADD.FTZ R19, R19, R2 ;  /* 0x0000000213137221 */ /* 0x000fe20000010000 */
[----:B------:R-:W3:Y:S01]  /*7bf0*/  LDL.LU R27, [R1+0x2e8] ;  /* 0x0002e800011b7983 */ /* 0x000ee20000300800 */
[----:B------:R-:W-:-:S02]  /*7c00*/  FMUL.FTZ R23, R8, R41 ;  /* 0x0000002908177220 */ /* 0x000fc40000410000 */
[----:B------:R-:W-:Y:S01]  /*7c10*/  FADD.FTZ R19, R19, R25 ;  /* 0x0000001913137221 */ /* 0x000fe20000010000 */
[----:B------:R-:W-:Y:S01]  /*7c20*/  FADD.FTZ R21, R21, R0 ;  /* 0x0000000015157221 */ /* 0x000fe20000010000 */
[----:B------:R-:W3:Y:S01]  /*7c30*/  LDL.LU R25, [R1+0x2ec] ;  /* 0x0002ec0001197983 */ /* 0x000ee20000300800 */
[----:B------:R-:W-:Y:S01]  /*7c40*/  FADD.FTZ R16, R16, R23 ;  /* 0x0000001710107221 */ /* 0x000fe20000010000 */
[----:B------:R-:W-:Y:S01]  /*7c50*/  FMUL.FTZ R17, R17, UR16 ;  /* 0x0000001011117c20 */ /* 0x000fe20008410000 */
[----:B------:R-:W-:Y:S01]  /*7c60*/  FADD.FTZ R21, R21, R40 ;  /* 0x0000002815157221 */ /* 0x000fe20000010000 */
[----:B------:R-:W-:Y:S01]  /*7c70*/  FMUL.FTZ R18, R18, UR16 ;  /* 0x0000001012127c20 */ /* 0x000fe20008410000 */
[----:B------:R-:W3:Y:S01]  /*7c80*/  LDL.LU R40, [R1+0x278] ;  /* 0x0002780001287983 */ /* 0x000ee20000300800 */
[----:B------:R-:W-:Y:S01]  /*7c90*/  FFMA.FTZ R14, R17, R42, R14 ;  /* 0x0000002a110e7223 */ /* 0x000fe2000001000e */
[----:B------:R-:W-:Y:S01]  /*7ca0*/  FADD.FTZ R21, R21, R42 ;  /* 0x0000002a15157221 */ /* 0x000fe20000010000 */
[----:B--2---:R-:W-:Y:S01]  /*7cb0*/  FADD.FTZ R20, R20, -UR28 ;  /* 0x8000001c14147e21 */ /* 0x004fe20008010000 */
[----:B------:R-:W-:Y:S01]  /*7cc0*/  FADD.FTZ R19, R19, R41 ;  /* 0x0000002913137221 */ /* 0x000fe20000010000 */
[----:B------:R-:W2:Y:S02]  /*7cd0*/  LDL.LU R34, [R1+0x4cc] ;  /* 0x0004cc0001227983 */ /* 0x000ea40000300800 */
[----:B------:R-:W-:-:S02]  /*7ce0*/  FMUL.FTZ R20, R20, UR16 ;  /* 0x0000001014147c20 */ /* 0x000fc40008410000 */
[----:B------:R-:W2:Y:S02]  /*7cf0*/  LDL.LU R38, [R1+0x4c8] ;  /* 0x0004c80001267983 */ /* 0x000ea40000300800 */
[C---:B------:R-:W-:Y:S01]  /*7d00*/  FFMA.FTZ R22, R20.reuse, R23, R22 ;  /* 0x0000001714167223 */ /* 0x040fe20000010016 */
[----:B------:R-:W-:Y:S01]  /*7d10*/  FMUL.FTZ R23, R9, R42 ;  /* 0x0000002a09177220 */ /* 0x000fe20000410000 */
[----:B------:R-:W-:Y:S01]  /*7d20*/  FFMA.FTZ R15, R20, R41, R15 ;  /* 0x00000029140f7223 */ /* 0x000fe2000001000f */
[----:B------:R-:W-:Y:S01]  /*7d30*/  FADD.FTZ R20, R26, -UR28 ;  /* 0x8000001c1a147e21 */ /* 0x000fe20008010000 */
[----:B------:R-:W2:Y:S01]  /*7d40*/  LDL.LU R39, [R1+0x4c4] ;  /* 0x0004c40001277983 */ /* 0x000ea20000300800 */
[----:B------:R-:W-:Y:S01]  /*7d50*/  FADD.FTZ R16, R23, R16 ;  /* 0x0000001017107221 */ /* 0x000fe20000010000 */
[----:B------:R-:W-:Y:S01]  /*7d60*/  FFMA.FTZ R22, R17, R23, R22 ;  /* 0x0000001711167223 */ /* 0x000fe20000010016 */
[----:B------:R-:W-:Y:S01]  /*7d70*/  FMUL.FTZ R23, R8, R43 ;  /* 0x0000002b08177220 */ /* 0x000fe20000410000 */
[----:B------:R-:W-:Y:S01]  /*7d80*/  FMUL.FTZ R20, R20, UR16 ;  /* 0x0000001014147c20 */ /* 0x000fe20008410000 */
[----:B------:R0:W5:Y:S02]  /*7d90*/  LDL.LU R7, [R1+0x4c0] ;  /* 0x0004c00001077983 */ /* 0x0001640000300800 */
[----:B------:R-:W-:Y:S01]  /*7da0*/  FADD.FTZ R16, R16, R23 ;  /* 0x0000001710107221 */ /* 0x000fe20000010000 */
[----:B------:R-:W-:Y:S01]  /*7db0*/  FFMA.FTZ R22, R18, R23, R22 ;  /* 0x0000001712167223 */ /* 0x000fe20000010016 */
[-C--:B----4-:R-:W-:Y:S01]  /*7dc0*/  FMUL.FTZ R23, R9, R24.reuse ;  /* 0x0000001809177220 */ /* 0x090fe20000410000 */
[----:B------:R-:W-:Y:S01]  /*7dd0*/  FADD.FTZ R21, R21, R24 ;  /* 0x0000001815157221 */ /* 0x000fe20000010000 */
[----:B------:R-:W-:Y:S01]  /*7de0*/  FFMA.FTZ R14, R20, R24, R14 ;  /* 0x00000018140e7223 */ /* 0x000fe2000001000e */
[----:B------:R-:W-:Y:S01]  /*7df0*/  FFMA.FTZ R15, R18, R43, R15 ;  /* 0x0000002b120f7223 */ /* 0x000fe2000001000f */
[----:B------:R-:W4:Y:S01]  /*7e00*/  LDL.LU R24, [R1+0x440] ;  /* 0x0004400001187983 */ /* 0x000f220000300800 */
[----:B------:R-:W-:Y:S01]  /*7e10*/  FADD.FTZ R17, R28, -UR28 ;  /* 0x8000001c1c117e21 */ /* 0x000fe20008010000 */
[----:B------:R-:W-:Y:S01]  /*7e20*/  FADD.FTZ R16, R23, R16 ;  /* 0x0000001017107221 */ /* 0x000fe20000010000 */
[----:B------:R-:W-:Y:S01]  /*7e30*/  FFMA.FTZ R22, R20, R23, R22 ;  /* 0x0000001714167223 */ /* 0x000fe20000010016 */
[----:B------:R-:W-:Y:S01]  /*7e40*/  FADD.FTZ R18, R29, -UR28 ;  /* 0x8000001c1d127e21 */ /* 0x000fe20008010000 */
[----:B------:R-:W-:Y:S01]  /*7e50*/  FMUL.FTZ R17, R17, UR16 ;  /* 0x0000001011117c20 */ /* 0x000fe20008410000 */
[----:B------:R-:W-:Y:S01]  /*7e60*/  FADD.FTZ R20, R30, -UR28 ;  /* 0x8000001c1e147e21 */ /* 0x000fe20008010000 */
[----:B------:R-:W-:Y:S01]  /*7e70*/  FADD.FTZ R19, R19, R43 ;  /* 0x0000002b13137221 */ /* 0x000fe20000010000 */
[----:B------:R-:W-:Y:S01]  /*7e80*/  FMUL.FTZ R18, R18, UR16 ;  /* 0x0000001012127c20 */ /* 0x000fe20008410000 */
[----:B------:R-:W2:Y:S04]  /*7e90*/  LDL.LU R41, [R1+0x450] ;  /* 0x0004500001297983 */ /* 0x000ea80000300800 */
[----:B------:R-:W2:Y:S04]  /*7ea0*/  LDL.LU R26, [R1+0x2a4] ;  /* 0x0002a400011a7983 */ /* 0x000ea80000300800 */
[----:B------:R-:W2:Y:S01]  /*7eb0*/  LDL.LU R42, [R1+0x478] ;  /* 0x00047800012a7983 */ /* 0x000ea20000300800 */
[----:B---3--:R-:W-:-:S03]  /*7ec0*/  FMUL.FTZ R23, R8, R27 ;  /* 0x0000001b08177220 */ /* 0x008fc60000410000 */
[----:B------:R0:W5:Y:S01]  /*7ed0*/  LDL.LU R6, [R1+0x4bc] ;  /* 0x0004bc0001067983 */ /* 0x0001620000300800 */
[----:B------:R-:W-:Y:S01]  /*7ee0*/  FADD.FTZ R16, R16, R23 ;  /* 0x0000001710107221 */ /* 0x000fe20000010000 */
[----:B------:R-:W-:Y:S01]  /*7ef0*/  FFMA.FTZ R22, R17, R23, R22 ;  /* 0x0000001711167223 */ /* 0x000fe20000010016 */
[----:B------:R-:W-:Y:S01]  /*7f00*/  FMUL.FTZ R23, R9, R25 ;  /* 0x0000001909177220 */ /* 0x000fe20000410000 */
[----:B------:R-:W-:Y:S01]  /*7f10*/  FMUL.FTZ R20, R20, UR16 ;  /* 0x0000001014147c20 */ /* 0x000fe20008410000 */
[----:B------:R-:W-:Y:S01]  /*7f20*/  FFMA.FTZ R15, R17, R27, R15 ;  /* 0x0000001b110f7223 */ /* 0x000fe2000001000f */
[----:B------:R0:W5:Y:S01]  /*7f30*/  LDL.LU R5, [R1+0x4b8] ;  /* 0x0004b80001057983 */ /* 0x0001620000300800 */
[----:B------:R-:W-:Y:S01]  /*7f40*/  FADD.FTZ R16, R23, R16 ;  /* 0x0000001017107221 */ /* 0x000fe20000010000 */
[----:B------:R-:W-:Y:S01]  /*7f50*/  FFMA.FTZ R22, R18, R23, R22 ;  /* 0x0000001712167223 */ /* 0x000fe20000010016 */
[----:B------:R-:W-:Y:S01]  /*7f60*/  FMUL.FTZ R23, R8, R44 ;  /* 0x0000002c08177220 */ /* 0x000fe20000410000 */
[----:B------:R-:W-:Y:S01]  /*7f70*/  FADD.FTZ R19, R19, R27 ;  /* 0x0000001b13137221 */ /* 0x000fe20000010000 */
[----:B------:R-:W-:Y:S01]  /*7f80*/  FADD.FTZ R17, R40, -UR28 ;  /* 0x8000001c28117e21 */ /* 0x000fe20008010000 */
[----:B------:R-:W3:Y:S01]  /*7f90*/  LDL.LU R27, [R1+0x45c] ;  /* 0x00045c00011b7983 */ /* 0x000ee20000300800 */
[----:B------:R-:W-:Y:S01]  /*7fa0*/  FADD.FTZ R16, R16, R23 ;  /* 0x0000001710107221 */ /* 0x000fe20000010000 */
[----:B------:R-:W-:Y:S01]  /*7fb0*/  FFMA.FTZ R22, R20, R23, R22 ;  /* 0x0000001714167223 */ /* 0x000fe20000010016 */
[----:B------:R-:W-:Y:S01]  /*7fc0*/  FMUL.FTZ R23, R9, R45 ;  /* 0x0000002d09177220 */ /* 0x000fe20000410000 */
[----:B------:R-:W-:Y:S01]  /*7fd0*/  FMUL.FTZ R17, R17, UR16 ;  /* 0x0000001011117c20 */ /* 0x000fe20008410000 */
[----:B------:R-:W-:Y:S01]  /*7fe0*/  FFMA.FTZ R14, R18, R25, R14 ;  /* 0x00000019120e7223 */ /* 0x000fe2000001000e */
[----:B------:R-:W3:Y:S02]  /*7ff0*/  LDL.LU R40, [R1+0x468] ;  /* 0x0004680001287983 */ /* 0x000ee40000300800 */
[C---:B------:R-:W-:Y:S01]  /*8000*/  FFMA.FTZ R22, R17.reuse, R23, R22 ;  /* 0x0000001711167223 */ /* 0x040fe20000010016 */
[----:B------:R-:W-:Y:S01]  /*8010*/  FFMA.FTZ R14, R17, R45, R14 ;  /* 0x0000002d110e7223 */ /* 0x000fe2000001000e */
[----:B------:R0:W5:Y:S04]  /*8020*/  LDL.LU R4, [R1+0x4b4] ;  /* 0x0004b40001047983 */ /* 0x0001680000300800 */
[----:B------:R0:W5:Y:S04]  /*8030*/  LDL.LU R3, [R1+0x4b0] ;  /* 0x0004b00001037983 */ /* 0x0001680000300800 */
[----:B------:R0:W5:Y:S04]  /*8040*/  LDL.LU R2, [R1+0x4ac] ;  /* 0x0004ac0001027983 */ /* 0x0001680000300800 */
[----:B------:R0:W5:Y:S01]  /*8050*/  LDL.LU R0, [R1+0x4a8] ;  /* 0x0004a80001007983 */ /* 0x0001620000300800 */
[----:B----4-:R-:W-:-:S03]  /*8060*/  FADD.FTZ R17, R24, -UR28 ;  /* 0x8000001c18117e21 */ /* 0x010fc60008010000 */
[----:B------:R-:W4:Y:S01]  /*8070*/  LDL.LU R24, [R1+0x470] ;  /* 0x0004700001187983 */ /* 0x000f220000300800 */
[----:B------:R-:W-:Y:S01]  /*8080*/  FADD.FTZ R18, R31, -UR28 ;  /* 0x8000001c1f127e21 */ /* 0x000fe20008010000 */
[----:B------:R-:W-:Y:S01]  /*8090*/  FFMA.FTZ R15, R20, R44, R15 ;  /* 0x0000002c140f7223 */ /* 0x000fe2000001000f */
[----:B------:R-:W-:Y:S01]  /*80a0*/  FADD.FTZ R16, R23, R16 ;  /* 0x0000001017107221 */ /* 0x000fe20000010000 */
[----:B------:R-:W-:Y:S01]  /*80b0*/  FADD.FTZ R20, R32, -UR28 ;  /* 0x8000001c20147e21 */ /* 0x000fe20008010000 */
[----:B------:R-:W-:Y:S01]  /*80c0*/  FADD.FTZ R21, R21, R25 ;  /* 0x0000001915157221 */ /* 0x000fe20000010000 */
[-C--:B------:R-:W-:Y:S01]  /*80d0*/  FMUL.FTZ R23, R8, R10.reuse ;  /* 0x0000000a08177220 */ /* 0x080fe20000410000 */
[----:B------:R-:W-:Y:S01]  /*80e0*/  FMUL.FTZ R18, R18, UR16 ;  /* 0x0000001012127c20 */ /* 0x000fe20008410000 */
[----:B------:R-:W-:Y:S01]  /*80f0*/  FADD.FTZ R19, R19, R44 ;  /* 0x0000002c13137221 */ /* 0x000fe20000010000 */
[----:B------:R-:W-:Y:S01]  /*8100*/  FMUL.FTZ R25, R20, UR16 ;  /* 0x0000001014197c20 */ /* 0x000fe20008410000 */
[----:B------:R-:W-:Y:S01]  /*8110*/  FADD.FTZ R16, R16, R23 ;  /* 0x0000001710107221 */ /* 0x000fe20000010000 */
[C---:B------:R-:W-:Y:S01]  /*8120*/  FFMA.FTZ R22, R18.reuse, R23, R22 ;  /* 0x0000001712167223 */ /* 0x040fe20000010016 */
[----:B------:R-:W-:Y:S01]  /*8130*/  FADD.FTZ R20, R21, R45 ;  /* 0x0000002d15147221 */ /* 0x000fe20000010000 */
[----:B------:R-:W-:Y:S01]  /*8140*/  FADD.FTZ R19, R19, R10 ;  /* 0x0000000a13137221 */ /* 0x000fe20000010000 */
[----:B------:R-:W-:Y:S01]  /*8150*/  FMUL.FTZ R23, R9, R11 ;  /* 0x0000000b09177220 */ /* 0x000fe20000410000 */
[----:B------:R-:W-:Y:S01]  /*8160*/  FFMA.FTZ R10, R18, R10, R15 ;  /* 0x0000000a120a7223 */ /* 0x000fe2000001000f */
[----:B--2---:R-:W-:Y:S01]  /*8170*/  FADD.FTZ R18, R41, -UR28 ;  /* 0x8000001c29127e21 */ /* 0x004fe20008010000 */
[----:B------:R-:W-:Y:S01]  /*8180*/  FADD.FTZ R20, R20, R11 ;  /* 0x0000000b14147221 */ /* 0x000fe20000010000 */
[----:B------:R-:W2:Y:S01]  /*8190*/  LDL.LU R41, [R1+0x47c] ;  /* 0x00047c0001297983 */ /* 0x000ea20000300800 */
[----:B------:R-:W-:Y:S01]  /*81a0*/  FADD.FTZ R16, R23, R16 ;  /* 0x0000001017107221 */ /* 0x000fe20000010000 */
[----:B------:R-:W-:Y:S01]  /*81b0*/  FFMA.FTZ R22, R25, R23, R22 ;  /* 0x0000001719167223 */ /* 0x000fe20000010016 */
[----:B------:R-:W-:Y:S01]  /*81c0*/  FMUL.FTZ R21, R8, R12 ;  /* 0x0000000c08157220 */ /* 0x000fe20000410000 */
[----:B------:R-:W-:Y:S01]  /*81d0*/  FMUL.FTZ R17, R17, UR16 ;  /* 0x0000001011117c20 */ /* 0x000fe20008410000 */
[----:B------:R-:W-:-:S02]  /*81e0*/  FFMA.FTZ R11, R25, R11, R14 ;  /* 0x0000000b190b7223 */ /* 0x000fc4000001000e */
[----:B------:R-:W-:Y:S01]  /*81f0*/  FADD.FTZ R15, R16, R21 ;  /* 0x00000015100f7221 */ /* 0x000fe20000010000 */
[----:B------:R-:W-:Y:S01]  /*8200*/  FFMA.FTZ R23, R17, R21, R22 ;  /* 0x0000001511177223 */ /* 0x000fe20000010016 */
[----:B------:R-:W-:Y:S01]  /*8210*/  FMUL.FTZ R21, R9, R13 ;  /* 0x0000000d09157220 */ /* 0x000fe20000410000 */
[----:B---3--:R-:W-:Y:S02]  /*8220*/  FADD.FTZ R14, R27, -UR28 ;  /* 0x8000001c1b0e7e21 */ /* 0x008fe40008010000 */
[----:B------:R-:W3:Y:S01]  /*8230*/  LDL.LU R27, [R1+0x2c8] ;  /* 0x0002c800011b7983 */ /* 0x000ee20000300800 */
[----:B------:R-:W-:Y:S01]  /*8240*/  FMUL.FTZ R16, R18, UR16 ;  /* 0x0000001012107c20 */ /* 0x000fe20008410000 */
[----:B------:R-:W-:Y:S01]  /*8250*/  FFMA.FTZ R17, R17, R12, R10 ;  /* 0x0000000c11117223 */ /* 0x000fe2000001000a */
[----:B------:R-:W-:Y:S02]  /*8260*/  FADD.FTZ R10, R40, -UR28 ;  /* 0x8000001c280a7e21 */ /* 0x000fe40008010000 */
[----:B------:R-:W3:Y:S01]  /*8270*/  LDL.LU R40, [R1+0x2dc] ;  /* 0x0002dc0001287983 */ /* 0x000ee20000300800 */
[C---:B------:R-:W-:Y:S01]  /*8280*/  FFMA.FTZ R23, R16.reuse, R21, R23 ;  /* 0x0000001510177223 */ /* 0x040fe20000010017 */
[----:B------:R-:W-:Y:S01]  /*8290*/  FFMA.FTZ R11, R16, R13, R11 ;  /* 0x0000000d100b7223 */ /* 0x000fe2000001000b */
[----:B----4-:R-:W-:-:S02]  /*82a0*/  FADD.FTZ R16, R24, -UR28 ;  /* 0x8000001c18107e21 */ /* 0x010fc40008010000 */
[----:B------:R-:W4:Y:S01]  /*82b0*/  LDL.LU R24, [R1+0x2f4] ;  /* 0x0002f40001187983 */ /* 0x000f220000300800 */
[----:B------:R-:W-:Y:S01]  /*82c0*/  FADD.FTZ R15, R21, R15 ;  /* 0x0000000f150f7221 */ /* 0x000fe20000010000 */
[-C--:B------:R-:W-:Y:S01]  /*82d0*/  FMUL.FTZ R18, R8, R37.reuse ;  /* 0x0000002508127220 */ /* 0x080fe20000410000 */
[----:B------:R-:W-:Y:S01]  /*82e0*/  FMUL.FTZ R14, R14, UR16 ;  /* 0x000000100e0e7c20 */ /* 0x000fe20008410000 */
[----:B------:R-:W-:Y:S02]  /*82f0*/  FADD.FTZ R19, R19, R12 ;  /* 0x0000000c13137221 */ /* 0x000fe40000010000 */
[----:B------:R-:W-:Y:S01]  /*8300*/  FADD.FTZ R12, R15, R18 ;  /* 0x000000120f0c7221 */ /* 0x000fe20000010000 */
[----:B------:R-:W-:Y:S01]  /*8310*/  FMUL.FTZ R15, R9, R36 ;  /* 0x00000024090f7220 */ /* 0x000fe20000410000 */
[----:B------:R-:W-:Y:S01]  /*8320*/  FFMA.FTZ R23, R14, R18, R23 ;  /* 0x000000120e177223 */ /* 0x000fe20000010017 */
[----:B------:R-:W-:Y:S01]  /*8330*/  FMUL.FTZ R10, R10, UR16 ;  /* 0x000000100a0a7c20 */ /* 0x000fe20008410000 */
[----:B------:R-:W-:Y:S01]  /*8340*/  FADD.FTZ R20, R20, R13 ;  /* 0x0000000d14147221 */ /* 0x000fe20000010000 */
[----:B------:R-:W-:Y:S01]  /*8350*/  FADD.FTZ R13, R15, R12 ;  /* 0x0000000c0f0d7221 */ /* 0x000fe20000010000 */
[----:B------:R-:W-:Y:S01]  /*8360*/  FMUL.FTZ R18, R8, R26 ;  /* 0x0000001a08127220 */ /* 0x000fe20000410000 */
[----:B------:R-:W-:Y:S01]  /*8370*/  FFMA.FTZ R17, R14, R37, R17 ;  /* 0x000000250e117223 */ /* 0x000fe20000010011 */
[----:B------:R-:W-:Y:S01]  /*8380*/  FFMA.FTZ R23, R10, R15, R23 ;  /* 0x0000000f0a177223 */ /* 0x000fe20000010017 */
[----:B------:R-:W-:Y:S01]  /*8390*/  FMUL.FTZ R12, R16, UR16 ;  /* 0x00000010100c7c20 */ /* 0x000fe20008410000 */
[----:B------:R-:W-:Y:S01]  /*83a0*/  FADD.FTZ R14, R33, -UR28 ;  /* 0x8000001c210e7e21 */ /* 0x000fe20008010000 */
[----:B------:R-:W-:Y:S01]  /*83b0*/  FFMA.FTZ R10, R10, R36, R11 ;  /* 0x000000240a0a7223 */ /* 0x000fe2000001000b */
[----:B------:R-:W-:Y:S01]  /*83c0*/  FADD.FTZ R15, R13, R18 ;  /* 0x000000120d0f7221 */ /* 0x000fe20000010000 */
[----:B------:R-:W-:Y:S01]  /*83d0*/  FADD.FTZ R11, R42, -UR28 ;  /* 0x8000001c2a0b7e21 */ /* 0x000fe20008010000 */
[----:B------:R-:W-:Y:S01]  /*83e0*/  FFMA.FTZ R18, R12, R18, R23 ;  /* 0x000000120c127223 */ /* 0x000fe20000010017 */
[----:B------:R-:W-:Y:S01]  /*83f0*/  FMUL.FTZ R16, R9, R35 ;  /* 0x0000002309107220 */ /* 0x000fe20000410000 */
[----:B------:R-:W-:Y:S01]  /*8400*/  FMUL.FTZ R13, R14, UR16 ;  /* 0x000000100e0d7c20 */ /* 0x000fe20008410000 */
[----:B------:R-:W-:Y:S01]  /*8410*/  FMUL.FTZ R14, R11, UR16 ;  /* 0x000000100b0e7c20 */ /* 0x000fe20008410000 */
[----:B------:R-:W-:Y:S01]  /*8420*/  FMUL.FTZ R21, R8, R34 ;  /* 0x0000002208157220 */ /* 0x000fe20000410000 */
[----:B------:R-:W-:Y:S01]  /*8430*/  FADD.FTZ R15, R16, R15 ;  /* 0x0000000f100f7221 */ /* 0x000fe20000010000 */
[----:B------:R-:W-:Y:S01]  /*8440*/  FFMA.FTZ R18, R13, R16, R18 ;  /* 0x000000100d127223 */ /* 0x000fe20000010012 */
[----:B--2---:R-:W-:Y:S01]  /*8450*/  FADD.FTZ R11, R41, -UR28 ;  /* 0x8000001c290b7e21 */ /* 0x004fe20008010000 */
[----:B------:R-:W-:Y:S01]  /*8460*/  FFMA.FTZ R17, R12, R26, R17 ;  /* 0x0000001a0c117223 */ /* 0x000fe20000010011 */
[----:B------:R-:W-:Y:S01]  /*8470*/  FADD.FTZ R15, R15, R21 ;  /* 0x000000150f0f7221 */ /* 0x000fe20000010000 */
[----:B------:R-:W-:Y:S01]  /*8480*/  FFMA.FTZ R18, R14, R21, R18 ;  /* 0x000000150e127223 */ /* 0x000fe20000010012 */
[----:B---3--:R-:W-:Y:S01]  /*8490*/  FMUL.FTZ R12, R9, R27 ;  /* 0x0000001b090c7220 */ /* 0x008fe20000410000 */
[----:B------:R-:W-:Y:S01]  /*84a0*/  FMUL.FTZ R11, R11, UR16 ;  /* 0x000000100b0b7c20 */ /* 0x000fe20008410000 */
[----:B------:R-:W-:Y:S01]  /*84b0*/  FFMA.FTZ R10, R13, R35, R10 ;  /* 0x000000230d0a7223 */ /* 0x000fe2000001000a */
[----:B------:R-:W-:Y:S01]  /*84c0*/  FADD.FTZ R13, R38, -UR28 ;  /* 0x8000001c260d7e21 */ /* 0x000fe20008010000 */
[----:B------:R-:W-:Y:S01]  /*84d0*/  FADD.FTZ R19, R19, R37 ;  /* 0x0000002513137221 */ /* 0x000fe20000010000 */
[----:B------:R-:W-:Y:S01]  /*84e0*/  FADD.FTZ R20, R20, R36 ;  /* 0x0000002414147221 */ /* 0x000fe20000010000 */
        /* <DEDUP_REMOVED lines=8> */
[----:B------:R-:W-:Y:S01]  /*8570*/  FADD.FTZ R15, R15, R16 ;  /* 0x000000100f0f7221 */ /* 0x000fe20000010000 */
[----:B------:R-:W-:Y:S01]  /*8580*/  FFMA.FTZ R18, R13, R16, R18 ;  /* 0x000000100d127223 */ /* 0x000fe20000010012 */
[----:B------:R-:W-:Y:S01]  /*8590*/  FMUL.FTZ R21, R12, UR16 ;  /* 0x000000100c157c20 */ /* 0x000fe20008410000 */
[----:B------:R-:W-:Y:S01]  /*85a0*/  FADD.FTZ R19, R19, R34 ;  /* 0x0000002213137221 */ /* 0x000fe20000010000 */
[----:B------:R-:W-:Y:S01]  /*85b0*/  FADD.FTZ R20, R20, R27 ;  /* 0x0000001b14147221 */ /* 0x000fe20000010000 */
[----:B------:R-:W-:Y:S01]  /*85c0*/  FFMA.FTZ R10, R11, R27, R10 ;  /* 0x0000001b0b0a7223 */ /* 0x000fe2000001000a */
[----:B------:R-:W-:Y:S01]  /*85d0*/  FFMA.FTZ R12, R13, R40, R17 ;  /* 0x000000280d0c7223 */ /* 0x000fe20000010011 */
[----:B----4-:R-:W-:-:S02]  /*85e0*/  FMUL.FTZ R14, R9, R24 ;  /* 0x00000018090e7220 */ /* 0x010fc40000410000 */
[C---:B------:R-:W-:Y:S02]  /*85f0*/  FFMA.FTZ R13, R21.reuse, R24, R10 ;  /* 0x00000018150d7223 */ /* 0x040fe4000001000a */
[----:B------:R-:W-:Y:S01]  /*8600*/  FADD.FTZ R11, R14, R15 ;  /* 0x0000000f0e0b7221 */ /* 0x000fe20000010000 */
[----:B------:R-:W-:Y:S01]  /*8610*/  FFMA.FTZ R18, R21, R14, R18 ;  /* 0x0000000e15127223 */ /* 0x000fe20000010012 */
[----:B------:R-:W-:Y:S01]  /*8620*/  FADD.FTZ R14, R19, R40 ;  /* 0x00000028130e7221 */ /* 0x000fe20000010000 */
[----:B------:R-:W-:Y:S01]  /*8630*/  FADD.FTZ R15, R20, R24 ;  /* 0x00000018140f7221 */ /* 0x000fe20000010000 */
[----:B0-----:R-:W-:Y:S06]  /*8640*/  BRA `(.L_x_1345) ;  /* 0x0000005400147947 */ /* 0x001fec0003800000 */
.L_x_1344:
[----:B------:R-:W2:Y:S04]  /*8650*/  LDL.LU R16, [R1+0x2e4] ;  /* 0x0002e40001107983 */ /* 0x000ea80000300800 */
[----:B------:R-:W3:Y:S04]  /*8660*/  LDL.LU R22, [R1+0x25c] ;  /* 0x00025c0001167983 */ /* 0x000ee80000300800 */
[----:B------:R-:W4:Y:S04]  /*8670*/  LDL.LU R21, [R1+0x2fc] ;  /* 0x0002fc0001157983 */ /* 0x000f280000300800 */
[----:B------:R-:W4:Y:S04]  /*8680*/  LDL.LU R19, [R1+0x258] ;  /* 0x0002580001137983 */ /* 0x000f280000300800 */
[----:B------:R-:W4:Y:S04]  /*8690*/  LDL.LU R20, [R1+0x32c] ;  /* 0x00032c0001147983 */ /* 0x000f280000300800 */
[----:B-----5:R0:W-:Y:S04]  /*86a0*/  STL [R1+0x4b0], R3 ;  /* 0x0004b00301007387 */ /* 0x0201e80000100800 */
[----:B------:R-:W4:Y:S04]  /*86b0*/  LDL.LU R25, [R1+0x354] ;  /* 0x0003540001197983 */ /* 0x000f280000300800 */
[----:B------:R1:W-:Y:S04]  /*86c0*/  STL [R1+0x4b4], R4 ;  /* 0x0004b40401007387 */ /* 0x0003e80000100800 */
[----:B0-----:R-:W4:Y:S04]  /*86d0*/  LDL.LU R3, [R1+0x264] ;  /* 0x0002640001037983 */ /* 0x001f280000300800 */
[----:B------:R0:W-:Y:S04]  /*86e0*/  STL [R1+0x4b8], R5 ;  /* 0x0004b80501007387 */ /* 0x0001e80000100800 */
[----:B-1----:R-:W4:Y:S04]  /*86f0*/  LDL.LU R4, [R1+0x28c] ;  /* 0x00028c0001047983 */ /* 0x002f280000300800 */
[----:B------:R1:W-:Y:S04]  /*8700*/  STL [R1+0x4a8], R0 ;  /* 0x0004a80001007387 */ /* 0x0003e80000100800 */
[----:B0-----:R-:W4:Y:S04]  /*8710*/  LDL.LU R5, [R1+0x37c] ;  /* 0x00037c0001057983 */ /* 0x001f280000300800 */
[----:B------:R0:W-:Y:S04]  /*8720*/  STL [R1+0x4ac], R2 ;  /* 0x0004ac0201007387 */ /* 0x0001e80000100800 */
[----:B-1----:R-:W4:Y:S01]  /*8730*/  LDL.LU R0, [R1+0x288] ;  /* 0x0002880001007983 */ /* 0x002f220000300800 */
[----:B--2---:R-:W-:-:S04]  /*8740*/  FADD.FTZ R14, R16, -UR28 ;  /* 0x8000001c100e7e21 */ /* 0x004fc80008010000 */
[----:B------:R-:W-:-:S04]  /*8750*/  FMUL.FTZ R14, R14, UR16 ;  /* 0x000000100e0e7c20 */ /* 0x000fc80008410000 */
[----:B------:R-:W-:-:S04]  /*8760*/  FFMA.FTZ R15, R8, R14, R6 ;  /* 0x0000000e080f7223 */ /* 0x000fc80000010006 */
[----:B------:R-:W-:-:S06]  /*8770*/  FMUL.FTZ R16, R15, -1.4426950216293334961 ;  /* 0xbfb8aa3b0f107820 */ /* 0x000fcc0000410000 */
[----:B------:R-:W1:Y:S02]  /*8780*/  MUFU.EX2 R16, R16 ;  /* 0x0000001000107308 */ /* 0x000e640000000800 */
[----:B-1----:R-:W-:-:S06]  /*8790*/  FADD.FTZ R16, R16, 1 ;  /* 0x3f80000010107421 */ /* 0x002fcc0000010000 */
[----:B------:R-:W3:Y:S02]  /*87a0*/  MUFU.RCP R17, R16 ;  /* 0x0000001000117308 */ /* 0x000ee40000001000 */
[C---:B---3--:R-:W-:Y:S01]  /*87b0*/  FMUL.FTZ R16, R17.reuse, R22 ;  /* 0x0000001611107220 */ /* 0x048fe20000410000 */
[----:B------:R-:W-:Y:S01]  /*87c0*/  FADD.FTZ R18, -R17, 1 ;  /* 0x3f80000011127421 */ /* 0x000fe20000010100 */
[----:B----4-:R-:W-:-:S03]  /*87d0*/  FADD.FTZ R17, R21, -UR28 ;  /* 0x8000001c15117e21 */ /* 0x010fc60008010000 */
[----:B------:R-:W-:Y:S01]  /*87e0*/  FFMA.FTZ R18, R15, R18, 1 ;  /* 0x3f8000000f127423 */ /* 0x000fe20000010012 */
[----:B------:R-:W-:-:S04]  /*87f0*/  FMUL.FTZ R15, R17, UR16 ;  /* 0x00000010110f7c20 */ /* 0x000fc80008410000 */
[----:B------:R-:W-:Y:S01]  /*8800*/  FFMA.FTZ R17, R9, R15, R7 ;  /* 0x0000000f09117223 */ /* 0x000fe20000010007 */
[----:B------:R-:W-:-:S03]  /*8810*/  FMUL.FTZ R16, R16, R18 ;  /* 0x0000001210107220 */ /* 0x000fc60000410000 */
[----:B------:R-:W-:-:S06]  /*8820*/  FMUL.FTZ R18, R17, -1.4426950216293334961 ;  /* 0xbfb8aa3b11127820 */ /* 0x000fcc0000410000 */
[----:B------:R-:W1:Y:S02]  /*8830*/  MUFU.EX2 R18, R18 ;  /* 0x0000001200127308 */ /* 0x000e640000000800 */
[----:B-1----:R-:W-:-:S06]  /*8840*/  FADD.FTZ R18, R18, 1 ;  /* 0x3f80000012127421 */ /* 0x002fcc0000010000 */
[----:B------:R-:W1:Y:S02]  /*8850*/  MUFU.RCP R18, R18 ;  /* 0x0000001200127308 */ /* 0x000e640000001000 */
[C---:B-1----:R-:W-:Y:S01]  /*8860*/  FMUL.FTZ R19, R18.reuse, R19 ;  /* 0x0000001312137220 */ /* 0x042fe20000410000 */
[----:B------:R-:W-:-:S04]  /*8870*/  FADD.FTZ R18, -R18, 1 ;  /* 0x3f80000012127421 */ /* 0x000fc80000010100 */
[----:B------:R-:W-:Y:S01]  /*8880*/  FFMA.FTZ R17, R17, R18, 1 ;  /* 0x3f80000011117423 */ /* 0x000fe20000010012 */
[----:B------:R-:W-:-:S03]  /*8890*/  FMUL.FTZ R18, R8, R16 ;  /* 0x0000001008127220 */ /* 0x000fc60000410000 */
[----:B------:R-:W-:Y:S01]  /*88a0*/  FMUL.FTZ R17, R19, R17 ;  /* 0x0000001113117220 */ /* 0x000fe20000410000 */
[----:B------:R-:W-:Y:S01]  /*88b0*/  FADD.FTZ R19, R20, -UR28 ;  /* 0x8000001c14137e21 */ /* 0x000fe20008010000 */
[----:B------:R-:W-:-:S03]  /*88c0*/  FFMA.FTZ R23, R14, R18, RZ ;  /* 0x000000120e177223 */ /* 0x000fc600000100ff */
[----:B------:R-:W-:Y:S01]  /*88d0*/  FMUL.FTZ R19, R19, UR16 ;  /* 0x0000001013137c20 */ /* 0x000fe20008410000 */
[----:B------:R-:W-:Y:S01]  /*88e0*/  FADD.FTZ R18, RZ, R18 ;  /* 0x00000012ff127221 */ /* 0x000fe20000010000 */
[----:B------:R-:W-:Y:S02]  /*88f0*/  FMUL.FTZ R20, R9, R17 ;  /* 0x0000001109147220 */ /* 0x000fe40000410000 */
[----:B------:R-:W-:Y:S02]  /*8900*/  FFMA.FTZ R21, R8, R19, R6 ;  /* 0x0000001308157223 */ /* 0x000fe40000010006 */
[----:B------:R-:W-:Y:S01]  /*8910*/  FFMA.FTZ R23, R15, R20, R23 ;  /* 0x000000140f177223 */ /* 0x000fe20000010017 */
[----:B------:R-:W-:Y:S01]  /*8920*/  FADD.FTZ R18, R20, R18 ;  /* 0x0000001214127221 */ /* 0x000fe20000010000 */
[----:B------:R-:W-:-:S06]  /*8930*/  FMUL.FTZ R20, R21, -1.4426950216293334961 ;  /* 0xbfb8aa3b15147820 */ /* 0x000fcc0000410000 */
[----:B------:R-:W1:Y:S02]  /*8940*/  MUFU.EX2 R20, R20 ;  /* 0x0000001400147308 */ /* 0x000e640000000800 */
[----:B-1----:R-:W-:-:S06]  /*8950*/  FADD.FTZ R20, R20, 1 ;  /* 0x3f80000014147421 */ /* 0x002fcc0000010000 */
[----:B------:R-:W1:Y:S01]  /*8960*/  MUFU.RCP R22, R20 ;  /* 0x0000001400167308 */ /* 0x000e620000001000 */
[----:B------:R-:W-:Y:S01]  /*8970*/  FFMA.FTZ R14, R14, R16, RZ ;  /* 0x000000100e0e7223 */ /* 0x000fe200000100ff */
[C---:B-1----:R-:W-:Y:S01]  /*8980*/  FMUL.FTZ R20, R22.reuse, R3 ;  /* 0x0000000316147220 */ /* 0x042fe20000410000 */
[----:B------:R-:W-:-:S04]  /*8990*/  FADD.FTZ R22, -R22, 1 ;  /* 0x3f80000016167421 */ /* 0x000fc80000010100 */
[----:B------:R-:W-:Y:S01]  /*89a0*/  FFMA.FTZ R22, R21, R22, 1 ;  /* 0x3f80000015167423 */ /* 0x000fe20000010016 */
[----:B------:R-:W-:Y:S01]  /*89b0*/  FADD.FTZ R21, RZ, R16 ;  /* 0x00000010ff157221 */ /* 0x000fe20000010000 */
[----:B------:R-:W-:Y:S02]  /*89c0*/  FADD.FTZ R16, R25, -UR28 ;  /* 0x8000001c19107e21 */ /* 0x000fe40008010000 */
[----:B------:R-:W2:Y:S01]  /*89d0*/  LDL.LU R25, [R1+0x38c] ;  /* 0x00038c0001197983 */ /* 0x000ea20000300800 */
[----:B------:R-:W-:Y:S01]  /*89e0*/  FMUL.FTZ R20, R20, R22 ;  /* 0x0000001614147220 */ /* 0x000fe20000410000 */
[----:B------:R-:W-:-:S03]  /*89f0*/  FMUL.FTZ R16, R16, UR16 ;  /* 0x0000001010107c20 */ /* 0x000fc60008410000 */
[----:B------:R-:W-:Y:S01]  /*8a00*/  FADD.FTZ R3, R21, R20 ;  /* 0x0000001415037221 */ /* 0x000fe20000010000 */
[-C--:B0-----:R-:W-:Y:S01]  /*8a10*/  FFMA.FTZ R2, R19, R20.reuse, R14 ;  /* 0x0000001413027223 */ /* 0x081fe2000001000e */
[----:B------:R-:W-:-:S04]  /*8a20*/  FMUL.FTZ R20, R8, R20 ;  /* 0x0000001408147220 */ /* 0x000fc80000410000 */
[----:B------:R-:W-:Y:S01]  /*8a30*/  FFMA.FTZ R23, R19, R20, R23 ;  /* 0x0000001413177223 */ /* 0x000fe20000010017 */
[----:B------:R-:W-:Y:S01]  /*8a40*/  FFMA.FTZ R19, R9, R16, R7 ;  /* 0x0000001009137223 */ /* 0x000fe20000010007 */
[----:B------:R0:W-:Y:S03]  /*8a50*/  STL [R1+0x498], R2 ;  /* 0x0004980201007387 */ /* 0x0001e60000100800 */
[----:B------:R-:W-:Y:S01]  /*8a60*/  FMUL.FTZ R14, R19, -1.4426950216293334961 ;  /* 0xbfb8aa3b130e7820 */ /* 0x000fe20000410000 */
[----:B------:R1:W-:Y:S04]  /*8a70*/  STL [R1+0x49c], R3 ;  /* 0x00049c0301007387 */ /* 0x0003e80000100800 */
[----:B0-----:R-:W3:Y:S01]  /*8a80*/  LDL.LU R2, [R1+0x2ac] ;  /* 0x0002ac0001027983 */ /* 0x001ee20000300800 */
[----:B------:R-:W0:Y:S03]  /*8a90*/  MUFU.EX2 R14, R14 ;  /* 0x0000000e000e7308 */ /* 0x000e260000000800 */
[----:B-1----:R-:W4:Y:S01]  /*8aa0*/  LDL.LU R3, [R1+0x3a8] ;  /* 0x0003a80001037983 */ /* 0x002f220000300800 */
[----:B0-----:R-:W-:-:S04]  /*8ab0*/  FADD.FTZ R14, R14, 1 ;  /* 0x3f8000000e0e7421 */ /* 0x001fc80000010000 */
[----:B------:R-:W0:Y:S01]  /*8ac0*/  MUFU.RCP R21, R14 ;  /* 0x0000000e00157308 */ /* 0x000e220000001000 */
[----:B------:R-:W-:Y:S01]  /*8ad0*/  FFMA.FTZ R15, R15, R17, RZ ;  /* 0x000000110f0f7223 */ /* 0x000fe200000100ff */
[----:B------:R-:W-:Y:S01]  /*8ae0*/  FADD.FTZ R17, RZ, R17 ;  /* 0x00000011ff117221 */ /* 0x000fe20000010000 */
[C---:B0-----:R-:W-:Y:S01]  /*8af0*/  FMUL.FTZ R14, R21.reuse, R4 ;  /* 0x00000004150e7220 */ /* 0x041fe20000410000 */
[----:B------:R-:W-:Y:S01]  /*8b00*/  FADD.FTZ R21, -R21, 1 ;  /* 0x3f80000015157421 */ /* 0x000fe20000010100 */
[----:B------:R-:W-:-:S03]  /*8b10*/  FADD.FTZ R4, R18, R20 ;  /* 0x0000001412047221 */ /* 0x000fc60000010000 */
[----:B------:R-:W-:-:S04]  /*8b20*/  FFMA.FTZ R21, R19, R21, 1 ;  /* 0x3f80000013157423 */ /* 0x000fc80000010015 */
[----:B------:R-:W-:Y:S01]  /*8b30*/  FMUL.FTZ R14, R14, R21 ;  /* 0x000000150e0e7220 */ /* 0x000fe20000410000 */
[----:B------:R0:W-:Y:S01]  /*8b40*/  STL [R1+0x494], R4 ;  /* 0x0004940401007387 */ /* 0x0001e20000100800 */
[----:B------:R-:W-:Y:S02]  /*8b50*/  FADD.FTZ R18, R5, -UR28 ;  /* 0x8000001c05127e21 */ /* 0x000fe40008010000 */
[----:B0-----:R-:W-:Y:S01]  /*8b60*/  FADD.FTZ R4, R17, R14 ;  /* 0x0000000e11047221 */ /* 0x001fe20000010000 */
[----:B------:R-:W-:-:S04]  /*8b70*/  FMUL.FTZ R5, R9, R14 ;  /* 0x0000000e09057220 */ /* 0x000fc80000410000 */
[----:B------:R0:W-:Y:S01]  /*8b80*/  STL [R1+0x490], R4 ;  /* 0x0004900401007387 */ /* 0x0001e20000100800 */
[----:B------:R-:W-:Y:S01]  /*8b90*/  FFMA.FTZ R15, R16, R14, R15 ;  /* 0x0000000e100f7223 */ /* 0x000fe2000001000f */
[----:B0-----:R-:W-:Y:S02]  /*8ba0*/  FMUL.FTZ R4, R18, UR16 ;  /* 0x0000001012047c20 */ /* 0x001fe40008410000 */
[----:B------:R0:W-:Y:S02]  /*8bb0*/  STL [R1+0x428], R5 ;  /* 0x0004280501007387 */ /* 0x0001e40000100800 */
[----:B------:R-:W-:Y:S02]  /*8bc0*/  FFMA.FTZ R14, R8, R4, R6 ;  /* 0x00000004080e7223 */ /* 0x000fe40000010006 */
[----:B------:R1:W-:Y:S01]  /*8bd0*/  STL [R1+0x46c], R4 ;  /* 0x00046c0401007387 */ /* 0x0003e20000100800 */
[----:B0-----:R-:W-:-:S03]  /*8be0*/  FFMA.FTZ R5, R16, R5, R23 ;  /* 0x0000000510057223 */ /* 0x001fc60000010017 */
[----:B-1----:R-:W3:Y:S04]  /*8bf0*/  LDL.LU R4, [R1+0x2a8] ;  /* 0x0002a80001047983 */ /* 0x002ee80000300800 */
[----:B------:R0:W-:Y:S04]  /*8c00*/  STL [R1+0x488], R5 ;  /* 0x0004880501007387 */ /* 0x0001e80000100800 */
[----:B0-----:R-:W3:Y:S04]  /*8c10*/  LDL.LU R5, [R1+0x3c0] ;  /* 0x0003c00001057983 */ /* 0x001ee80000300800 */
[----:B------:R0:W-:Y:S02]  /*8c20*/  STL [R1+0x48c], R15 ;  /* 0x00048c0f01007387 */ /* 0x0001e40000100800 */
[----:B0-----:R-:W-:-:S06]  /*8c30*/  FMUL.FTZ R15, R14, -1.4426950216293334961 ;  /* 0xbfb8aa3b0e0f7820 */ /* 0x001fcc0000410000 */
[----:B------:R-:W0:Y:S02]  /*8c40*/  MUFU.EX2 R15, R15 ;  /* 0x0000000f000f7308 */ /* 0x000e240000000800 */
[----:B0-----:R-:W-:-:S06]  /*8c50*/  FADD.FTZ R15, R15, 1 ;  /* 0x3f8000000f0f7421 */ /* 0x001fcc0000010000 */
[----:B------:R-:W0:Y:S02]  /*8c60*/  MUFU.RCP R15, R15 ;  /* 0x0000000f000f7308 */ /* 0x000e240000001000 */
[C---:B0-----:R-:W-:Y:S01]  /*8c70*/  FMUL.FTZ R16, R15.reuse, R0 ;  /* 0x000000000f107220 */ /* 0x041fe20000410000 */
[----:B------:R-:W-:-:S04]  /*8c80*/  FADD.FTZ R15, -R15, 1 ;  /* 0x3f8000000f0f7421 */ /* 0x000fc80000010100 */
[----:B------:R-:W-:-:S04]  /*8c90*/  FFMA.FTZ R15, R14, R15, 1 ;  /* 0x3f8000000e0f7423 */ /* 0x000fc8000001000f */
[----:B------:R-:W-:-:S05]  /*8ca0*/  FMUL.FTZ R15, R16, R15 ;  /* 0x0000000f100f7220 */ /* 0x000fca0000410000 */
[----:B------:R0:W-:Y:S01]  /*8cb0*/  STL [R1+0x304], R15 ;  /* 0x0003040f01007387 */ /* 0x0001e20000100800 */
[----:B--2---:R-:W-:-:S03]  /*8cc0*/  FADD.FTZ R17, R25, -UR28 ;  /* 0x8000001c19117e21 */ /* 0x004fc60008010000 */
[----:B------:R-:W2:Y:S01]  /*8cd0*/  LDL.LU R25, [R1+0x3c4] ;  /* 0x0003c40001197983 */ /* 0x000ea20000300800 */
[----:B------:R-:W-:-:S04]  /*8ce0*/  FMUL.FTZ R0, R17, UR16 ;  /* 0x0000001011007c20 */ /* 0x000fc80008410000 */
[----:B------:R-:W-:Y:S01]  /*8cf0*/  FFMA.FTZ R14, R9, R0, R7 ;  /* 0x00000000090e7223 */ /* 0x000fe20000010007 */
[----:B------:R1:W-:Y:S03]  /*8d00*/  STL [R1+0x464], R0 ;  /* 0x0004640001007387 */ /* 0x0003e60000100800 */
[----:B0-----:R-:W-:Y:S01]  /*8d10*/  FMUL.FTZ R15, R14, -1.4426950216293334961 ;  /* 0xbfb8aa3b0e0f7820 */ /* 0x001fe20000410000 */
[----:B-1----:R-:W2:Y:S05]  /*8d20*/  LDL.LU R0, [R1+0x260] ;  /* 0x0002600001007983 */ /* 0x002eaa0000300800 */
[----:B------:R-:W0:Y:S02]  /*8d30*/  MUFU.EX2 R15, R15 ;  /* 0x0000000f000f7308 */ /* 0x000e240000000800 */
[----:B0-----:R-:W-:-:S06]  /*8d40*/  FADD.FTZ R15, R15, 1 ;  /* 0x3f8000000f0f7421 */ /* 0x001fcc0000010000 */
[----:B------:R-:W3:Y:S01]  /*8d50*/  MUFU.RCP R15, R15 ;  /* 0x0000000f000f7308 */ /* 0x000ee20000001000 */
[----:B----4-:R-:W-:Y:S01]  /*8d60*/  FADD.FTZ R17, R3, -UR28 ;  /* 0x8000001c03117e21 */ /* 0x010fe20008010000 */
[C---:B---3--:R-:W-:Y:S01]  /*8d70*/  FMUL.FTZ R16, R15.reuse, R2 ;  /* 0x000000020f107220 */ /* 0x048fe20000410000 */
[----:B------:R-:W-:-:S04]  /*8d80*/  FADD.FTZ R15, -R15, 1 ;  /* 0x3f8000000f0f7421 */ /* 0x000fc80000010100 */
[----:B------:R-:W-:Y:S01]  /*8d90*/  FFMA.FTZ R15, R14, R15, 1 ;  /* 0x3f8000000e0f7423 */ /* 0x000fe2000001000f */
[----:B------:R-:W-:-:S03]  /*8da0*/  FMUL.FTZ R2, R17, UR16 ;  /* 0x0000001011027c20 */ /* 0x000fc60008410000 */
[----:B------:R-:W-:Y:S01]  /*8db0*/  FMUL.FTZ R3, R16, R15 ;  /* 0x0000000f10037220 */ /* 0x000fe20000410000 */
[----:B------:R-:W-:Y:S01]  /*8dc0*/  FFMA.FTZ R14, R8, R2, R6 ;  /* 0x00000002080e7223 */ /* 0x000fe20000010006 */
[----:B------:R0:W-:Y:S04]  /*8dd0*/  STL [R1+0x458], R2 ;  /* 0x0004580201007387 */ /* 0x0001e80000100800 */
[----:B------:R1:W-:Y:S01]  /*8de0*/  STL [R1+0x2fc], R3 ;  /* 0x0002fc0301007387 */ /* 0x0003e20000100800 */
[----:B------:R-:W-:-:S03]  /*8df0*/  FMUL.FTZ R15, R14, -1.4426950216293334961 ;  /* 0xbfb8aa3b0e0f7820 */ /* 0x000fc60000410000 */
[----:B0-----:R-:W3:Y:S04]  /*8e00*/  LDL.LU R2, [R1+0x2c0] ;  /* 0x0002c00001027983 */ /* 0x001ee80000300800 */
[----:B-1----:R-:W4:Y:S01]  /*8e10*/  LDL.LU R3, [R1+0x3e0] ;  /* 0x0003e00001037983 */ /* 0x002f220000300800 */
[----:B------:R-:W0:Y:S02]  /*8e20*/  MUFU.EX2 R15, R15 ;  /* 0x0000000f000f7308 */ /* 0x000e240000000800 */
[----:B0-----:R-:W-:-:S06]  /*8e30*/  FADD.FTZ R15, R15, 1 ;  /* 0x3f8000000f0f7421 */ /* 0x001fcc0000010000 */
[----:B------:R-:W0:Y:S02]  /*8e40*/  MUFU.RCP R15, R15 ;  /* 0x0000000f000f7308 */ /* 0x000e240000001000 */
[C---:B0-----:R-:W-:Y:S01]  /*8e50*/  FMUL.FTZ R16, R15.reuse, R4 ;  /* 0x000000040f107220 */ /* 0x041fe20000410000 */
[----:B------:R-:W-:Y:S01]  /*8e60*/  FADD.FTZ R15, -R15, 1 ;  /* 0x3f8000000f0f7421 */ /* 0x000fe20000010100 */
[----:B------:R-:W-:-:S03]  /*8e70*/  FADD.FTZ R17, R5, -UR28 ;  /* 0x8000001c05117e21 */ /* 0x000fc60008010000 */
[----:B------:R-:W-:Y:S01]  /*8e80*/  FFMA.FTZ R15, R14, R15, 1 ;  /* 0x3f8000000e0f7423 */ /* 0x000fe2000001000f */
[----:B------:R-:W-:-:S03]  /*8e90*/  FMUL.FTZ R4, R17, UR16 ;  /* 0x0000001011047c20 */ /* 0x000fc60008410000 */
[----:B------:R-:W-:Y:S01]  /*8ea0*/  FMUL.FTZ R5, R16, R15 ;  /* 0x0000000f10057220 */ /* 0x000fe20000410000 */
[----:B------:R-:W-:Y:S01]  /*8eb0*/  FFMA.FTZ R14, R9, R4, R7 ;  /* 0x00000004090e7223 */ /* 0x000fe20000010007 */
[----:B------:R0:W-:Y:S04]  /*8ec0*/  STL [R1+0x454], R4 ;  /* 0x0004540401007387 */ /* 0x0001e80000100800 */
[----:B------:R1:W-:Y:S04]  /*8ed0*/  STL [R1+0x2f0], R5 ;  /* 0x0002f00501007387 */ /* 0x0003e80000100800 */
[----:B0-----:R-:W3:Y:S04]  /*8ee0*/  LDL.LU R4, [R1+0x2d0] ;  /* 0x0002d00001047983 */ /* 0x001ee80000300800 */
[----:B-1----:R-:W3:Y:S01]  /*8ef0*/  LDL.LU R5, [R1+0x3e4] ;  /* 0x0003e40001057983 */ /* 0x002ee20000300800 */
[----:B------:R-:W-:-:S06]  /*8f00*/  FMUL.FTZ R15, R14, -1.4426950216293334961 ;  /* 0xbfb8aa3b0e0f7820 */ /* 0x000fcc0000410000 */
[----:B------:R-:W0:Y:S02]  /*8f10*/  MUFU.EX2 R15, R15 ;  /* 0x0000000f000f7308 */ /* 0x000e240000000800 */
[----:B0-----:R-:W-:-:S06]  /*8f20*/  FADD.FTZ R15, R15, 1 ;  /* 0x3f8000000f0f7421 */ /* 0x001fcc0000010000 */
[----:B------:R-:W0:Y:S01]  /*8f30*/  MUFU.RCP R15, R15 ;  /* 0x0000000f000f7308 */ /* 0x000e220000001000 */
[----:B--2---:R-:W-:Y:S02]  /*8f40*/  FADD.FTZ R17, R25, -UR28 ;  /* 0x8000001c19117e21 */ /* 0x004fe40008010000 */
[----:B------:R-:W2:Y:S01]  /*8f50*/  LDL.LU R25, [R1+0x400] ;  /* 0x0004000001197983 */ /* 0x000ea20000300800 */
[C---:B0-----:R-:W-:Y:S01]  /*8f60*/  FMUL.FTZ R16, R15.reuse, R0 ;  /* 0x000000000f107220 */ /* 0x041fe20000410000 */
[----:B------:R-:W-:Y:S01]  /*8f70*/  FADD.FTZ R15, -R15, 1 ;  /* 0x3f8000000f0f7421 */ /* 0x000fe20000010100 */
[----:B------:R-:W-:-:S03]  /*8f80*/  FMUL.FTZ R0, R17, UR16 ;  /* 0x0000001011007c20 */ /* 0x000fc60008410000 */
[----:B------:R-:W-:Y:S01]  /*8f90*/  FFMA.FTZ R15, R14, R15, 1 ;  /* 0x3f8000000e0f7423 */ /* 0x000fe2000001000f */
[----:B------:R-:W-:Y:S01]  /*8fa0*/  FFMA.FTZ R14, R8, R0, R6 ;  /* 0x00000000080e7223 */ /* 0x000fe20000010006 */
[----:B------:R0:W-:Y:S02]  /*8fb0*/  STL [R1+0x448], R0 ;  /* 0x0004480001007387 */ /* 0x0001e40000100800 */
[----:B------:R-:W-:Y:S02]  /*8fc0*/  FMUL.FTZ R15, R16, R15 ;  /* 0x0000000f100f7220 */ /* 0x000fe40000410000 */
[----:B0-----:R-:W2:Y:S04]  /*8fd0*/  LDL.LU R0, [R1+0x2c4] ;  /* 0x0002c40001007983 */ /* 0x001ea80000300800 */
[----:B------:R0:W-:Y:S02]  /*8fe0*/  STL [R1+0x2e4], R15 ;  /* 0x0002e40f01007387 */ /* 0x0001e40000100800 */
[----:B0-----:R-:W-:-:S06]  /*8ff0*/  FMUL.FTZ R15, R14, -1.4426950216293334961 ;  /* 0xbfb8aa3b0e0f7820 */ /* 0x001fcc0000410000 */
[----:B------:R-:W0:Y:S02]  /*9000*/  MUFU.EX2 R15, R15 ;  /* 0x0000000f000f7308 */ /* 0x000e240000000800 */
[----:B0-----:R-:W-:-:S06]  /*9010*/  FADD.FTZ R15, R15, 1 ;  /* 0x3f8000000f0f7421 */ /* 0x001fcc0000010000 */
[----:B------:R-:W3:Y:S01]  /*9020*/  MUFU.RCP R15, R15 ;  /* 0x0000000f000f7308 */ /* 0x000ee20000001000 */
[----:B----4-:R-:W-:Y:S01]  /*9030*/  FADD.FTZ R17, R3, -UR28 ;  /* 0x8000001c03117e21 */ /* 0x010fe20008010000 */
[C---:B---3--:R-:W-:Y:S01]  /*9040*/  FMUL.FTZ R16, R15.reuse, R2 ;  /* 0x000000020f107220 */ /* 0x048fe20000410000 */
[----:B------:R-:W-:Y:S02]  /*9050*/  FADD.FTZ R15, -R15, 1 ;  /* 0x3f8000000f0f7421 */ /* 0x000fe40000010100 */
[----:B------:R-:W-:Y:S02]  /*9060*/  FMUL.FTZ R2, R17, UR16 ;  /* 0x0000001011027c20 */ /* 0x000fe40008410000 */
[----:B------:R-:W-:Y:S02]  /*9070*/  FFMA.FTZ R15, R14, R15, 1 ;  /* 0x3f8000000e0f7423 */ /* 0x000fe4000001000f */
[----:B------:R-:W-:Y:S01]  /*9080*/  FFMA.FTZ R14, R9, R2, R7 ;  /* 0x00000002090e7223 */ /* 0x000fe20000010007 */
[----:B------:R0:W-:Y:S01]  /*9090*/  STL [R1+0x43c], R2 ;  /* 0x00043c0201007387 */ /* 0x0001e20000100800 */
[----:B------:R-:W-:-:S03]  /*90a0*/  FMUL.FTZ R3, R16, R15 ;  /* 0x0000000f10037220 */ /* 0x000fc60000410000 */
[----:B0-----:R-:W3:Y:S04]  /*90b0*/  LDL.LU R2, [R1+0x2e0] ;  /* 0x0002e00001027983 */ /* 0x001ee80000300800 */
[----:B------:R0:W-:Y:S01]  /*90c0*/  STL [R1+0x2d8], R3 ;  /* 0x0002d80301007387 */ /* 0x0001e20000100800 */
[----:B------:R-:W-:-:S03]  /*90d0*/  FMUL.FTZ R15, R14, -1.4426950216293334961 ;  /* 0xbfb8aa3b0e0f7820 */ /* 0x000fc60000410000 */
[----:B0-----:R-:W4:Y:S03]  /*90e0*/  LDL.LU R3, [R1+0x404] ;  /* 0x0004040001037983 */ /* 0x001f260000300800 */
[----:B------:R-:W0:Y:S02]  /*90f0*/  MUFU.EX2 R15, R15 ;  /* 0x0000000f000f7308 */ /* 0x000e240000000800 */
[----:B0-----:R-:W-:-:S06]  /*9100*/  FADD.FTZ R15, R15, 1 ;  /* 0x3f8000000f0f7421 */ /* 0x001fcc0000010000 */
[----:B------:R-:W0:Y:S01]  /*9110*/  MUFU.RCP R15, R15 ;  /* 0x0000000f000f7308 */ /* 0x000e220000001000 */
[----:B------:R-:W-:Y:S01]  /*9120*/  FADD.FTZ R17, R5, -UR28 ;  /* 0x8000001c05117e21 */ /* 0x000fe20008010000 */
[C---:B0-----:R-:W-:Y:S01]  /*9130*/  FMUL.FTZ R16, R15.reuse, R4 ;  /* 0x000000040f107220 */ /* 0x041fe20000410000 */
[----:B------:R-:W-:Y:S02]  /*9140*/  FADD.FTZ R15, -R15, 1 ;  /* 0x3f8000000f0f7421 */ /* 0x000fe40000010100 */
[----:B------:R-:W-:Y:S02]  /*9150*/  FMUL.FTZ R4, R17, UR16 ;  /* 0x0000001011047c20 */ /* 0x000fe40008410000 */
[----:B------:R-:W-:Y:S02]  /*9160*/  FFMA.FTZ R15, R14, R15, 1 ;  /* 0x3f8000000e0f7423 */ /* 0x000fe4000001000f */
[----:B------:R-:W-:Y:S01]  /*9170*/  FFMA.FTZ R14, R8, R4, R6 ;  /* 0x00000004080e7223 */ /* 0x000fe20000010006 */
[----:B------:R0:W-:Y:S01]  /*9180*/  STL [R1+0x438], R4 ;  /* 0x0004380401007387 */ /* 0x0001e20000100800 */
[----:B------:R-:W-:-:S03]  /*9190*/  FMUL.FTZ R5, R16, R15 ;  /* 0x0000000f10057220 */ /* 0x000fc60000410000 */
[----:B0-----:R-:W4:Y:S04]  /*91a0*/  LDL.LU R4, [R1+0x2d4] ;  /* 0x0002d40001047983 */ /* 0x001f280000300800 */
[----:B------:R0:W-:Y:S04]  /*91b0*/  STL [R1+0x2cc], R5 ;  /* 0x0002cc0501007387 */ /* 0x0001e80000100800 */
[----:B0-----:R-:W4:Y:S01]  /*91c0*/  LDL.LU R5, [R1+0x410] ;  /* 0x0004100001057983 */ /* 0x001f220000300800 */
        /* <DEDUP_REMOVED lines=10> */
[----:B------:R-:W-:-:S03]  /*9270*/  FFMA.FTZ R14, R9, R0, R7 ;  /* 0x00000000090e7223 */ /* 0x000fc60000010007 */
[----:B------:R-:W-:Y:S01]  /*9280*/  FMUL.FTZ R15, R16, R15 ;  /* 0x0000000f100f7220 */ /* 0x000fe20000410000 */
[----:B------:R0:W-:Y:S04]  /*9290*/  STL [R1+0x430], R0 ;  /* 0x0004300001007387 */ /* 0x0001e80000100800 */
[----:B------:R1:W-:Y:S04]  /*92a0*/  STL [R1+0x2c0], R15 ;  /* 0x0002c00f01007387 */ /* 0x0003e80000100800 */
[----:B0-----:R-:W2:Y:S01]  /*92b0*/  LDL.LU R0, [R1+0x2f8] ;  /* 0x0002f80001007983 */ /* 0x001ea20000300800 */
[----:B-1----:R-:W-:-:S06]  /*92c0*/  FMUL.FTZ R15, R14, -1.4426950216293334961 ;  /* 0xbfb8aa3b0e0f7820 */ /* 0x002fcc0000410000 */
[----:B------:R-:W0:Y:S02]  /*92d0*/  MUFU.EX2 R15, R15 ;  /* 0x0000000f000f7308 */ /* 0x000e240000000800 */
[----:B0-----:R-:W-:-:S06]  /*92e0*/  FADD.FTZ R15, R15, 1 ;  /* 0x3f8000000f0f7421 */ /* 0x001fcc0000010000 */
[----:B------:R-:W3:Y:S02]  /*92f0*/  MUFU.RCP R15, R15 ;  /* 0x0000000f000f7308 */ /* 0x000ee40000001000 */
[C---:B---3--:R-:W-:Y:S01]  /*9300*/  FMUL.FTZ R16, R15.reuse, R2 ;  /* 0x000000020f107220 */ /* 0x048fe20000410000 */
[----:B------:R-:W-:-:S04]  /*9310*/  FADD.FTZ R15, -R15, 1 ;  /* 0x3f8000000f0f7421 */ /* 0x000fc80000010100 */
[----:B------:R-:W-:Y:S01]  /*9320*/  FFMA.FTZ R15, R14, R15, 1 ;  /* 0x3f8000000e0f7423 */ /* 0x000fe2000001000f */
[----:B----4-:R-:W-:-:S03]  /*9330*/  FADD.FTZ R17, R3, -UR28 ;  /* 0x8000001c03117e21 */ /* 0x010fc60008010000 */
[----:B------:R-:W-:Y:S01]  /*9340*/  FMUL.FTZ R3, R16, R15 ;  /* 0x0000000f10037220 */ /* 0x000fe20000410000 */
[----:B------:R-:W-:-:S04]  /*9350*/  FMUL.FTZ R2, R17, UR16 ;  /* 0x0000001011027c20 */ /* 0x000fc80008410000 */
[----:B------:R0:W-:Y:S01]  /*9360*/  STL [R1+0x2b8], R3 ;  /* 0x0002b80301007387 */ /* 0x0001e20000100800 */
[----:B------:R-:W-:-:S03]  /*9370*/  FFMA.FTZ R14, R8, R2, R6 ;  /* 0x00000002080e7223 */ /* 0x000fc60000010006 */
[----:B------:R1:W-:Y:S04]  /*9380*/  STL [R1+0x400], R2 ;  /* 0x0004000201007387 */ /* 0x0003e80000100800 */
[----:B0-----:R-:W3:Y:S01]  /*9390*/  LDL.LU R3, [R1+0x418] ;  /* 0x0004180001037983 */ /* 0x001ee20000300800 */
[----:B------:R-:W-:-:S03]  /*93a0*/  FMUL.FTZ R15, R14, -1.4426950216293334961 ;  /* 0xbfb8aa3b0e0f7820 */ /* 0x000fc60000410000 */
[----:B-1----:R-:W4:Y:S03]  /*93b0*/  LDL.LU R2, [R1+0x308] ;  /* 0x0003080001027983 */ /* 0x002f260000300800 */
[----:B------:R-:W0:Y:S02]  /*93c0*/  MUFU.EX2 R15, R15 ;  /* 0x0000000f000f7308 */ /* 0x000e240000000800 */
[----:B0-----:R-:W-:-:S06]  /*93d0*/  FADD.FTZ R15, R15, 1 ;  /* 0x3f8000000f0f7421 */ /* 0x001fcc0000010000 */
[----:B------:R-:W0:Y:S02]  /*93e0*/  MUFU.RCP R15, R15 ;  /* 0x0000000f000f7308 */ /* 0x000e240000001000 */
[C---:B0-----:R-:W-:Y:S01]  /*93f0*/  FMUL.FTZ R16, R15.reuse, R4 ;  /* 0x000000040f107220 */ /* 0x041fe20000410000 */
[----:B------:R-:W-:-:S04]  /*9400*/  FADD.FTZ R15, -R15, 1 ;  /* 0x3f8000000f0f7421 */ /* 0x000fc80000010100 */
[----:B------:R-:W-:Y:S01]  /*9410*/  FFMA.FTZ R15, R14, R15, 1 ;  /* 0x3f8000000e0f7423 */ /* 0x000fe2000001000f */
[----:B------:R-:W-:-:S03]  /*9420*/  FADD.FTZ R17, R5, -UR28 ;  /* 0x8000001c05117e21 */ /* 0x000fc60008010000 */
[----:B------:R-:W-:Y:S01]  /*9430*/  FMUL.FTZ R5, R16, R15 ;  /* 0x0000000f10057220 */ /* 0x000fe20000410000 */
[----:B------:R-:W-:-:S04]  /*9440*/  FMUL.FTZ R4, R17, UR16 ;  /* 0x0000001011047c20 */ /* 0x000fc80008410000 */
[----:B------:R0:W-:Y:S01]  /*9450*/  STL [R1+0x2ac], R5 ;  /* 0x0002ac0501007387 */ /* 0x0001e20000100800 */
[----:B------:R-:W-:-:S03]  /*9460*/  FFMA.FTZ R14, R9, R4, R7 ;  /* 0x00000004090e7223 */ /* 0x000fc60000010007 */
[----:B------:R1:W-:Y:S04]  /*9470*/  STL [R1+0x3e4], R4 ;  /* 0x0003e40401007387 */ /* 0x0003e80000100800 */
[----:B0-----:R-:W4:Y:S04]  /*9480*/  LDL.LU R5, [R1+0x408] ;  /* 0x0004080001057983 */ /* 0x001f280000300800 */
[----:B-1----:R-:W4:Y:S01]  /*9490*/  LDL.LU R4, [R1+0x30c] ;  /* 0x00030c0001047983 */ /* 0x002f220000300800 */
        /* <DEDUP_REMOVED lines=18> */
[----:B------:R-:W4:Y:S01]  /*95c0*/  MUFU.RCP R15, R15 ;  /* 0x0000000f000f7308 */ /* 0x000f220000001000 */
[----:B---3--:R-:W-:Y:S01]  /*95d0*/  FADD.FTZ R17, R3, -UR28 ;  /* 0x8000001c03117e21 */ /* 0x008fe20008010000 */
[C---:B----4-:R-:W-:Y:S01]  /*95e0*/  FMUL.FTZ R16, R15.reuse, R2 ;  /* 0x000000020f107220 */ /* 0x050fe20000410000 */
        /* <DEDUP_REMOVED lines=115> */
[----:B------:R-:W0:Y:S01]  /*9d20*/  MUFU.EX2 R15, R15 ;  /* 0x0000000f000f7308 */ /* 0x000e220000000800 */
[----:B--2---:R-:W-:Y:S02]  /*9d30*/  FADD.FTZ R17, R25, -UR28 ;  /* 0x8000001c19117e21 */ /* 0x004fe40008010000 */
[----:B------:R-:W2:Y:S01]  /*9d40*/  LDL.LU R25, [R1+0x3b8] ;  /* 0x0003b80001197983 */ /* 0x000ea20000300800 */
[----:B0-----:R-:W-:-:S06]  /*9d50*/  FADD.FTZ R15, R15, 1 ;  /* 0x3f8000000f0f7421 */ /* 0x001fcc0000010000 */
[----:B------:R-:W0:Y:S02]  /*9d60*/  MUFU.RCP R15, R15 ;  /* 0x0000000f000f7308 */ /* 0x000e240000001000 */
        /* <DEDUP_REMOVED lines=39> */
[----:B--2---:R-:W-:Y:S01]  /*9fe0*/  FADD.FTZ R17, R25, -UR28 ;  /* 0x8000001c19117e21 */ /* 0x004fe20008010000 */
[----:B------:R-:W-:-:S02]  /*9ff0*/  FMUL.FTZ R15, R14, -1.4426950216293334961 ;  /* 0xbfb8aa3b0e0f7820 */ /* 0x000fc40000410000 */
[----:B------:R-:W2:Y:S04]  /*a000*/  LDL.LU R25, [R1+0x3b4] ;  /* 0x0003b40001197983 */ /* 0x000ea80000300800 */
[----:B------:R-:W0:Y:S02]  /*a010*/  MUFU.EX2 R15, R15 ;  /* 0x0000000f000f7308 */ /* 0x000e240000000800 */
[----:B0-----:R-:W-:-:S06]  /*a020*/  FADD.FTZ R15, R15, 1 ;  /* 0x3f8000000f0f7421 */ /* 0x001fcc0000010000 */
[----:B------:R-:W0:Y:S02]  /*a030*/  MUFU.RCP R15, R15 ;  /* 0x0000000f000f7308 */ /* 0x000e240000001000 */
        /* <DEDUP_REMOVED lines=39> */
[----:B--2---:R-:W-:-:S03]  /*a2b0*/  FADD.FTZ R17, R25, -UR28 ;  /* 0x8000001c19117e21 */ /* 0x004fc60008010000 */
[----:B------:R-:W2:Y:S01]  /*a2c0*/  LDL.LU R25, [R1+0x390] ;  /* 0x0003900001197983 */ /* 0x000ea20000300800 */
[----:B------:R-:W-:-:S06]  /*a2d0*/  FMUL.FTZ R15, R14, -1.4426950216293334961 ;  /* 0xbfb8aa3b0e0f7820 */ /* 0x000fcc0000410000 */
[----:B------:R-:W0:Y:S02]  /*a2e0*/  MUFU.EX2 R15, R15 ;  /* 0x0000000f000f7308 */ /* 0x000e240000000800 */
        /* <DEDUP_REMOVED lines=75> */
[----:B------:R-:W-:Y:S02]  /*a7a0*/  FADD.FTZ R17, R5, -UR28 ;  /* 0x8000001c05117e21 */ /* 0x000fe40008010000 */
[----:B------:R-:W4:Y:S01]  /*a7b0*/  LDL.LU R5, [R1+0x36c] ;  /* 0x00036c0001057983 */ /* 0x000f220000300800 */
[C---:B0-----:R-:W-:Y:S01]  /*a7c0*/  FMUL.FTZ R16, R15.reuse, R4 ;  /* 0x000000040f107220 */ /* 0x041fe20000410000 */
[----:B------:R-:W-:Y:S01]  /*a7d0*/  FADD.FTZ R15, -R15, 1 ;  /* 0x3f8000000f0f7421 */ /* 0x000fe20000010100 */
[----:B------:R-:W-:-:S03]  /*a7e0*/  FMUL.FTZ R4, R17, UR16 ;  /* 0x0000001011047c20 */ /* 0x000fc60008410000 */
[----:B------:R-:W-:Y:S01]  /*a7f0*/  FFMA.FTZ R14, R14, R15, 1 ;  /* 0x3f8000000e0e7423 */ /* 0x000fe2000001000f */
[----:B------:R-:W-:Y:S01]  /*a800*/  FFMA.FTZ R15, R8, R4, R6 ;  /* 0x00000004080f7223 */ /* 0x000fe20000010006 */
[----:B------:R0:W-:Y:S04]  /*a810*/  STL [R1+0x330], R4 ;  /* 0x0003300401007387 */ /* 0x0001e80000100800 */
[----:B0-----:R-:W4:Y:S01]  /*a820*/  LDL.LU R4, [R1+0x228] ;  /* 0x0002280001047983 */ /* 0x001f220000300800 */
[----:B--2---:R-:W-:-:S03]  /*a830*/  FADD.FTZ R18, R25, -UR28 ;  /* 0x8000001c19127e21 */ /* 0x004fc60008010000 */
[----:B------:R-:W2:Y:S01]  /*a840*/  LDL.LU R25, [R1+0x3d8] ;  /* 0x0003d80001197983 */ /* 0x000ea20000300800 */
[----:B------:R-:W-:Y:S01]  /*a850*/  FMUL.FTZ R14, R16, R14 ;  /* 0x0000000e100e7220 */ /* 0x000fe20000410000 */
        /* <DEDUP_REMOVED lines=10> */
[----:B------:R-:W-:Y:S01]  /*a900*/  FMUL.FTZ R17, R16, -1.4426950216293334961 ;  /* 0xbfb8aa3b10117820 */ /* 0x000fe20000410000 */
[----:B------:R0:W-:Y:S05]  /*a910*/  STL [R1+0x32c], R0 ;  /* 0x00032c0001007387 */ /* 0x0001ea0000100800 */
[----:B------:R-:W1:Y:S01]  /*a920*/  MUFU.EX2 R17, R17 ;  /* 0x0000001100117308 */ /* 0x000e620000000800 */
[----:B0-----:R-:W2:Y:S01]  /*a930*/  LDL.LU R0, [R1+0x224] ;  /* 0x0002240001007983 */ /* 0x001ea20000300800 */
[----:B-1----:R-:W-:-:S06]  /*a940*/  FADD.FTZ R17, R17, 1 ;  /* 0x3f80000011117421 */ /* 0x002fcc0000010000 */
        /* <DEDUP_REMOVED lines=31> */
[----:B------:R-:W0:Y:S01]  /*ab40*/  MUFU.RCP R18, R18 ;  /* 0x0000001200127308 */ /* 0x000e220000001000 */
[----:B------:R1:W-:Y:S01]  /*ab50*/  STL [R1+0x4c8], R14 ;  /* 0x0004c80e01007387 */ /* 0x0003e20000100800 */
[C---:B0-----:R-:W-:Y:S01]  /*ab60*/  FMUL.FTZ R19, R18.reuse, R0 ;  /* 0x0000000012137220 */ /* 0x041fe20000410000 */
[----:B------:R-:W-:Y:S01]  /*ab70*/  FADD.FTZ R18, -R18, 1 ;  /* 0x3f80000012127421 */ /* 0x000fe20000010100 */
[----:B------:R-:W-:-:S03]  /*ab80*/  FMUL.FTZ R0, R20, UR16 ;  /* 0x0000001014007c20 */ /* 0x000fc60008410000 */
[----:B------:R-:W-:Y:S01]  /*ab90*/  FFMA.FTZ R18, R17, R18, 1 ;  /* 0x3f80000011127423 */ /* 0x000fe20000010012 */
[----:B------:R-:W-:-:S03]  /*aba0*/  FFMA.FTZ R17, R8, R0, R6 ;  /* 0x0000000008117223 */ /* 0x000fc60000010006 */
[----:B-1----:R-:W-:Y:S01]  /*abb0*/  FMUL.FTZ R14, R19, R18 ;  /* 0x00000012130e7220 */ /* 0x002fe20000410000 */
[----:B------:R-:W-:-:S06]  /*abc0*/  FMUL.FTZ R18, R17, -1.4426950216293334961 ;  /* 0xbfb8aa3b11127820 */ /* 0x000fcc0000410000 */
[----:B------:R-:W0:Y:S01]  /*abd0*/  MUFU.EX2 R18, R18 ;  /* 0x0000001200127308 */ /* 0x000e220000000800 */
[----:B------:R1:W-:Y:S04]  /*abe0*/  STL [R1+0x320], R0 ;  /* 0x0003200001007387 */ /* 0x0003e80000100800 */
[----:B-1----:R-:W2:Y:S01]  /*abf0*/  LDL.LU R0, [R1+0x218] ;  /* 0x0002180001007983 */ /* 0x002ea20000300800 */
[----:B0-----:R-:W-:-:S06]  /*ac00*/  FADD.FTZ R18, R18, 1 ;  /* 0x3f80000012127421 */ /* 0x001fcc0000010000 */
[----:B------:R-:W4:Y:S01]  /*ac10*/  MUFU.RCP R18, R18 ;  /* 0x0000001200127308 */ /* 0x000f220000001000 */
[----:B---3--:R-:W-:Y:S02]  /*ac20*/  FADD.FTZ R20, R3, -UR28 ;  /* 0x8000001c03147e21 */ /* 0x008fe40008010000 */
[----:B------:R-:W3:Y:S01]  /*ac30*/  LDL.LU R3, [R1+0x41c] ;  /* 0x00041c0001037983 */ /* 0x000ee20000300800 */
[C---:B----4-:R-:W-:Y:S01]  /*ac40*/  FMUL.FTZ R19, R18.reuse, R2 ;  /* 0x0000000212137220 */ /* 0x050fe20000410000 */
[----:B------:R-:W-:Y:S01]  /*ac50*/  FADD.FTZ R18, -R18, 1 ;  /* 0x3f80000012127421 */ /* 0x000fe20000010100 */
[----:B------:R-:W-:-:S03]  /*ac60*/  FMUL.FTZ R2, R20, UR16 ;  /* 0x0000001014027c20 */ /* 0x000fc60008410000 */
[----:B------:R-:W-:Y:S01]  /*ac70*/  FFMA.FTZ R17, R17, R18, 1 ;  /* 0x3f80000011117423 */ /* 0x000fe20000010012 */
[----:B------:R-:W-:-:S03]  /*ac80*/  FFMA.FTZ R18, R9, R2, R7 ;  /* 0x0000000209127223 */ /* 0x000fc60000010007 */
[----:B------:R-:W-:Y:S01]  /*ac90*/  FMUL.FTZ R17, R19, R17 ;  /* 0x0000001113117220 */ /* 0x000fe20000410000 */
[----:B------:R-:W-:-:S06]  /*aca0*/  FMUL.FTZ R19, R18, -1.4426950216293334961 ;  /* 0xbfb8aa3b12137820 */ /* 0x000fcc0000410000 */
[----:B------:R-:W0:Y:S01]  /*acb0*/  MUFU.EX2 R19, R19 ;  /* 0x0000001300137308 */ /* 0x000e220000000800 */
[----:B------:R1:W-:Y:S04]  /*acc0*/  STL [R1+0x31c], R2 ;  /* 0x00031c0201007387 */ /* 0x0003e80000100800 */
[----:B-1----:R-:W4:Y:S01]  /*acd0*/  LDL.LU R2, [R1+0x214] ;  /* 0x0002140001027983 */ /* 0x002f220000300800 */
[----:B0-----:R-:W-:-:S06]  /*ace0*/  FADD.FTZ R19, R19, 1 ;  /* 0x3f80000013137421 */ /* 0x001fcc0000010000 */
[----:B------:R-:W0:Y:S01]  /*acf0*/  MUFU.RCP R19, R19 ;  /* 0x0000001300137308 */ /* 0x000e220000001000 */
[----:B------:R-:W-:Y:S01]  /*ad00*/  FADD.FTZ R21, R5, -UR28 ;  /* 0x8000001c05157e21 */ /* 0x000fe20008010000 */
[C---:B0-----:R-:W-:Y:S01]  /*ad10*/  FMUL.FTZ R20, R19.reuse, R4 ;  /* 0x0000000413147220 */ /* 0x041fe20000410000 */
[----:B------:R-:W-:-:S04]  /*ad20*/  FADD.FTZ R19, -R19, 1 ;  /* 0x3f80000013137421 */ /* 0x000fc80000010100 */
[----:B------:R-:W-:-:S04]  /*ad30*/  FFMA.FTZ R19, R18, R19, 1 ;  /* 0x3f80000012137423 */ /* 0x000fc80000010013 */
[----:B------:R-:W-:-:S05]  /*ad40*/  FMUL.FTZ R5, R20, R19 ;  /* 0x0000001314057220 */ /* 0x000fca0000410000 */
[----:B------:R0:W-:Y:S04]  /*ad50*/  STL [R1+0x220], R5 ;  /* 0x0002200501007387 */ /* 0x0001e80000100800 */
[----:B0-----:R-:W4:Y:S01]  /*ad60*/  LDL.LU R5, [R1+0x420] ;  /* 0x0004200001057983 */ /* 0x001f220000300800 */
[----:B------:R-:W-:-:S04]  /*ad70*/  FMUL.FTZ R4, R21, UR16 ;  /* 0x0000001015047c20 */ /* 0x000fc80008410000 */
[----:B------:R-:W-:Y:S01]  /*ad80*/  FFMA.FTZ R18, R8, R4, R6 ;  /* 0x0000000408127223 */ /* 0x000fe20000010006 */
        /* <DEDUP_REMOVED lines=14> */
[----:B------:R-:W-:-:S06]  /*ae70*/  FMUL.FTZ R20, R19, -1.4426950216293334961 ;  /* 0xbfb8aa3b13147820 */ /* 0x000fcc0000410000 */
[----:B------:R-:W0:Y:S02]  /*ae80*/  MUFU.EX2 R20, R20 ;  /* 0x0000001400147308 */ /* 0x000e240000000800 */
[----:B0-----:R-:W-:-:S06]  /*ae90*/  FADD.FTZ R20, R20, 1 ;  /* 0x3f80000014147421 */ /* 0x001fcc0000010000 */
[----:B------:R-:W4:Y:S01]  /*aea0*/  MUFU.RCP R20, R20 ;  /* 0x0000001400147308 */ /* 0x000f220000001000 */
[----:B------:R0:W-:Y:S01]  /*aeb0*/  STL [R1+0x314], R0 ;  /* 0x0003140001007387 */ /* 0x0001e20000100800 */
[----:B---3--:R-:W-:-:S03]  /*aec0*/  FADD.FTZ R22, R3, -UR28 ;  /* 0x8000001c03167e21 */ /* 0x008fc60008010000 */
[----:B------:R-:W3:Y:S01]  /*aed0*/  LDL.LU R3, [R1+0x2e8] ;  /* 0x0002e80001037983 */ /* 0x000ee20000300800 */
[----:B0-----:R-:W-:Y:S01]  /*aee0*/  FMUL.FTZ R0, R22, UR16 ;  /* 0x0000001016007c20 */ /* 0x001fe20008410000 */
[C---:B----4-:R-:W-:Y:S01]  /*aef0*/  FMUL.FTZ R21, R20.reuse, R2 ;  /* 0x0000000214157220 */ /* 0x050fe20000410000 */
[----:B------:R-:W-:-:S03]  /*af00*/  FADD.FTZ R20, -R20, 1 ;  /* 0x3f80000014147421 */ /* 0x000fc60000010100 */
[----:B------:R0:W-:Y:S01]  /*af10*/  STL [R1+0x310], R0 ;  /* 0x0003100001007387 */ /* 0x0001e20000100800 */
[----:B------:R-:W-:Y:S01]  /*af20*/  FFMA.FTZ R19, R19, R20, 1 ;  /* 0x3f80000013137423 */ /* 0x000fe20000010014 */
[----:B------:R-:W-:Y:S01]  /*af30*/  FFMA.FTZ R20, R8, R0, R6 ;  /* 0x0000000008147223 */ /* 0x000fe20000010006 */
[----:B------:R-:W-:Y:S01]  /*af40*/  FADD.FTZ R24, R24, -UR28 ;  /* 0x8000001c18187e21 */ /* 0x000fe20008010000 */
[----:B------:R-:W-:Y:S01]  /*af50*/  FADD.FTZ R26, R26, -UR28 ;  /* 0x8000001c1a1a7e21 */ /* 0x000fe20008010000 */
[----:B------:R-:W-:Y:S01]  /*af60*/  FMUL.FTZ R19, R21, R19 ;  /* 0x0000001315137220 */ /* 0x000fe20000410000 */
[----:B------:R-:W-:Y:S01]  /*af70*/  FMUL.FTZ R21, R20, -1.4426950216293334961 ;  /* 0xbfb8aa3b14157820 */ /* 0x000fe20000410000 */
[----:B------:R-:W-:Y:S01]  /*af80*/  FADD.FTZ R28, R28, -UR28 ;  /* 0x8000001c1c1c7e21 */ /* 0x000fe20008010000 */
[----:B------:R-:W-:Y:S01]  /*af90*/  FADD.FTZ R29, R29, -UR28 ;  /* 0x8000001c1d1d7e21 */ /* 0x000fe20008010000 */
[----:B------:R-:W-:Y:S01]  /*afa0*/  FADD.FTZ R30, R30, -UR28 ;  /* 0x8000001c1e1e7e21 */ /* 0x000fe20008010000 */
[----:B------:R-:W-:Y:S01]  /*afb0*/  FADD.FTZ R31, R31, -UR28 ;  /* 0x8000001c1f1f7e21 */ /* 0x000fe20008010000 */
[----:B------:R-:W-:Y:S01]  /*afc0*/  FADD.FTZ R32, R32, -UR28 ;  /* 0x8000001c20207e21 */ /* 0x000fe20008010000 */
[----:B------:R-:W1:Y:S01]  /*afd0*/  MUFU.EX2 R21, R21 ;  /* 0x0000001500157308 */ /* 0x000e620000000800 */
[----:B------:R-:W4:Y:S01]  /*afe0*/  LDL.LU R2, [R1+0x2c8] ;  /* 0x0002c80001027983 */ /* 0x000f220000300800 */
[----:B-1----:R-:W-:-:S06]  /*aff0*/  FADD.FTZ R21, R21, 1 ;  /* 0x3f80000015157421 */ /* 0x002fcc0000010000 */
[----:B------:R-:W1:Y:S01]  /*b000*/  MUFU.RCP R21, R21 ;  /* 0x0000001500157308 */ /* 0x000e620000001000 */
[----:B------:R-:W-:Y:S02]  /*b010*/  FADD.FTZ R23, R5, -UR28 ;  /* 0x8000001c05177e21 */ /* 0x000fe40008010000 */
[----:B------:R-:W3:Y:S02]  /*b020*/  LDL.LU R5, [R1+0x300] ;  /* 0x0003000001057983 */ /* 0x000ee40000300800 */
[----:B0-----:R-:W-:Y:S01]  /*b030*/  FMUL.FTZ R0, R23, UR16 ;  /* 0x0000001017007c20 */ /* 0x001fe20008410000 */
[C---:B-1----:R-:W-:Y:S01]  /*b040*/  FMUL.FTZ R22, R21.reuse, R4 ;  /* 0x0000000415167220 */ /* 0x042fe20000410000 */
[----:B------:R-:W-:Y:S01]  /*b050*/  FADD.FTZ R21, -R21, 1 ;  /* 0x3f80000015157421 */ /* 0x000fe20000010100 */
[----:B--2---:R-:W-:-:S03]  /*b060*/  FADD.FTZ R23, R25, -UR28 ;  /* 0x8000001c19177e21 */ /* 0x004fc60008010000 */
[----:B------:R-:W-:Y:S01]  /*b070*/  FFMA.FTZ R20, R20, R21, 1 ;  /* 0x3f80000014147423 */ /* 0x000fe20000010015 */
[----:B------:R-:W-:Y:S01]  /*b080*/  FFMA.FTZ R21, R9, R0, R7 ;  /* 0x0000000009157223 */ /* 0x000fe20000010007 */
[----:B------:R0:W-:Y:S02]  /*b090*/  STL [R1+0x30c], R0 ;  /* 0x00030c0001007387 */ /* 0x0001e40000100800 */
[----:B------:R-:W-:Y:S01]  /*b0a0*/  FMUL.FTZ R20, R22, R20 ;  /* 0x0000001416147220 */ /* 0x000fe20000410000 */
[----:B------:R-:W-:Y:S01]  /*b0b0*/  FMUL.FTZ R22, R21, -1.4426950216293334961 ;  /* 0xbfb8aa3b15167820 */ /* 0x000fe20000410000 */
[----:B------:R-:W2:Y:S05]  /*b0c0*/  LDL.LU R4, [R1+0x2ec] ;  /* 0x0002ec0001047983 */ /* 0x000eaa0000300800 */
[----:B------:R-:W1:Y:S02]  /*b0d0*/  MUFU.EX2 R22, R22 ;  /* 0x0000001600167308 */ /* 0x000e640000000800 */
[----:B-1----:R-:W-:-:S06]  /*b0e0*/  FADD.FTZ R22, R22, 1 ;  /* 0x3f80000016167421 */ /* 0x002fcc0000010000 */
[----:B------:R-:W1:Y:S01]  /*b0f0*/  MUFU.RCP R22, R22 ;  /* 0x0000001600167308 */ /* 0x000e620000001000 */
[----:B0-----:R-:W-:Y:S01]  /*b100*/  FMUL.FTZ R0, R23, UR16 ;  /* 0x0000001017007c20 */ /* 0x001fe20008410000 */
[C---:B-1----:R-:W-:Y:S01]  /*b110*/  FMUL.FTZ R40, R22.reuse, R40 ;  /* 0x0000002816287220 */ /* 0x042fe20000410000 */
[----:B------:R-:W-:-:S04]  /*b120*/  FADD.FTZ R22, -R22, 1 ;  /* 0x3f80000016167421 */ /* 0x000fc80000010100 */
[----:B------:R-:W-:Y:S01]  /*b130*/  FFMA.FTZ R21, R21, R22, 1 ;  /* 0x3f80000015157423 */ /* 0x000fe20000010016 */
[----:B------:R-:W-:-:S04]  /*b140*/  FFMA.FTZ R22, R8, R0, R6 ;  /* 0x0000000008167223 */ /* 0x000fc80000010006 */
[----:B------:R-:W-:-:S06]  /*b150*/  FMUL.FTZ R23, R22, -1.4426950216293334961 ;  /* 0xbfb8aa3b16177820 */ /* 0x000fcc0000410000 */
[----:B------:R-:W0:Y:S02]  /*b160*/  MUFU.EX2 R23, R23 ;  /* 0x0000001700177308 */ /* 0x000e240000000800 */
[----:B0-----:R-:W-:-:S06]  /*b170*/  FADD.FTZ R23, R23, 1 ;  /* 0x3f80000017177421 */ /* 0x001fcc0000010000 */
[----:B------:R-:W0:Y:S01]  /*b180*/  MUFU.RCP R23, R23 ;  /* 0x0000001700177308 */ /* 0x000e220000001000 */
[----:B------:R1:W-:Y:S02]  /*b190*/  STL [R1+0x308], R0 ;  /* 0x0003080001007387 */ /* 0x0003e40000100800 */
[----:B-1----:R-:W-:Y:S01]  /*b1a0*/  FMUL.FTZ R0, R24, UR16 ;  /* 0x0000001018007c20 */ /* 0x002fe20008410000 */
[C---:B0-----:R-:W-:Y:S01]  /*b1b0*/  FMUL.FTZ R41, R23.reuse, R41 ;  /* 0x0000002917297220 */ /* 0x041fe20000410000 */
[----:B------:R-:W-:-:S04]  /*b1c0*/  FADD.FTZ R23, -R23, 1 ;  /* 0x3f80000017177421 */ /* 0x000fc80000010100 */
[----:B------:R-:W-:Y:S01]  /*b1d0*/  FFMA.FTZ R22, R22, R23, 1 ;  /* 0x3f80000016167423 */ /* 0x000fe20000010017 */
        /* <DEDUP_REMOVED lines=19> */
[----:B------:R-:W-:-:S03]  /*b310*/  FADD.FTZ R25, -R25, 1 ;  /* 0x3f80000019197421 */ /* 0x000fc60000010100 */
[----:B------:R0:W-:Y:S01]  /*b320*/  STL [R1+0x2d4], R0 ;  /* 0x0002d40001007387 */ /* 0x0001e20000100800 */
[----:B------:R-:W-:Y:S01]  /*b330*/  FFMA.FTZ R25, R24, R25, 1 ;  /* 0x3f80000018197423 */ /* 0x000fe20000010019 */
[----:B------:R-:W-:Y:S02]  /*b340*/  FFMA.FTZ R24, R9, R0, R7 ;  /* 0x0000000009187223 */ /* 0x000fe40000010007 */
[----:B------:R1:W-:Y:S01]  /*b350*/  STL [R1+0x224], R14 ;  /* 0x0002240e01007387 */ /* 0x0003e20000100800 */
[----:B------:R-:W-:Y:S01]  /*b360*/  FMUL.FTZ R27, R27, R25 ;  /* 0x000000191b1b7220 */ /* 0x000fe20000410000 */
[----:B------:R-:W-:Y:S02]  /*b370*/  FMUL.FTZ R25, R24, -1.4426950216293334961 ;  /* 0xbfb8aa3b18197820 */ /* 0x000fe40000410000 */
[----:B------:R4:W-:Y:S01]  /*b380*/  STL [R1+0x4c4], R15 ;  /* 0x0004c40f01007387 */ /* 0x0009e20000100800 */
[----:B------:R-:W-:Y:S01]  /*b390*/  FMUL.FTZ R21, R40, R21 ;  /* 0x0000001528157220 */ /* 0x000fe20000410000 */
[----:B0-----:R-:W-:-:S02]  /*b3a0*/  FMUL.FTZ R0, R28, UR16 ;  /* 0x000000101c007c20 */ /* 0x001fc40008410000 */
[----:B------:R0:W-:Y:S01]  /*b3b0*/  STL [R1+0x4d0], R19 ;  /* 0x0004d01301007387 */ /* 0x0001e20000100800 */
[----:B------:R-:W0:Y:S03]  /*b3c0*/  MUFU.EX2 R25, R25 ;  /* 0x0000001900197308 */ /* 0x000e260000000800 */
[----:B------:R-:W-:Y:S04]  /*b3d0*/  STL [R1+0x2d0], R0 ;  /* 0x0002d00001007387 */ /* 0x000fe80000100800 */
[----:B-1----:R-:W2:Y:S04]  /*b3e0*/  LDL.LU R14, [R1+0x2f4] ;  /* 0x0002f400010e7983 */ /* 0x002ea80000300800 */
[----:B----4-:R-:W4:Y:S04]  /*b3f0*/  LDL.LU R15, [R1+0x49c] ;  /* 0x00049c00010f7983 */ /* 0x010f280000300800 */
[----:B------:R-:W4:Y:S01]  /*b400*/  LDL.LU R40, [R1+0x304] ;  /* 0x0003040001287983 */ /* 0x000f220000300800 */
[----:B0-----:R-:W-:-:S03]  /*b410*/  FADD.FTZ R25, R25, 1 ;  /* 0x3f80000019197421 */ /* 0x001fc60000010000 */
[----:B------:R-:W4:Y:S01]  /*b420*/  LDL.LU R19, [R1+0x46c] ;  /* 0x00046c0001137983 */ /* 0x000f220000300800 */
[----:B------:R-:W3:Y:S01]  /*b430*/  MUFU.RCP R26, R25 ;  /* 0x00000019001a7308 */ /* 0x000ee20000001000 */
[----:B------:R-:W-:Y:S02]  /*b440*/  FMUL.FTZ R23, R42, R23 ;  /* 0x000000172a177220 */ /* 0x000fe40000410000 */
[----:B------:R-:W-:Y:S01]  /*b450*/  STL [R1+0x4cc], R16 ;  /* 0x0004cc1001007387 */ /* 0x000fe20000100800 */
[----:B------:R-:W-:-:S03]  /*b460*/  FADD.FTZ R33, R33, -UR28 ;  /* 0x8000001c21217e21 */ /* 0x000fc60008010000 */
[----:B------:R0:W-:Y:S04]  /*b470*/  STL [R1+0x4c0], R17 ;  /* 0x0004c01101007387 */ /* 0x0001e80000100800 */
[----:B------:R1:W-:Y:S04]  /*b480*/  STL [R1+0x4e4], R27 ;  /* 0x0004e41b01007387 */ /* 0x0003e80000100800 */
[----:B------:R-:W4:Y:S04]  /*b490*/  LDL.LU R42, [R1+0x428] ;  /* 0x00042800012a7983 */ /* 0x000f280000300800 */
[----:B0-----:R-:W4:Y:S04]  /*b4a0*/  LDL.LU R17, [R1+0x490] ;  /* 0x0004900001117983 */ /* 0x001f280000300800 */
[----:B------:R-:W4:Y:S01]  /*b4b0*/  LDL.LU R43, [R1+0x48c] ;  /* 0x00048c00012b7983 */ /* 0x000f220000300800 */
[C---:B---3--:R-:W-:Y:S01]  /*b4c0*/  FMUL.FTZ R25, R26.reuse, R5 ;  /* 0x000000051a197220 */ /* 0x048fe20000410000 */
[----:B------:R-:W-:-:S02]  /*b4d0*/  FADD.FTZ R26, -R26, 1 ;  /* 0x3f8000001a1a7421 */ /* 0x000fc40000010100 */
[----:B------:R-:W3:Y:S02]  /*b4e0*/  LDL.LU R5, [R1+0x278] ;  /* 0x0002780001057983 */ /* 0x000ee40000300800 */
[----:B------:R-:W-:Y:S01]  /*b4f0*/  FFMA.FTZ R26, R24, R26, 1 ;  /* 0x3f800000181a7423 */ /* 0x000fe2000001001a */
[----:B------:R-:W-:Y:S01]  /*b500*/  FFMA.FTZ R24, R8, R0, R6 ;  /* 0x0000000008187223 */ /* 0x000fe20000010006 */
[----:B-1----:R-:W4:Y:S02]  /*b510*/  LDL.LU R27, [R1+0x2fc] ;  /* 0x0002fc00011b7983 */ /* 0x002f240000300800 */
[----:B------:R-:W-:Y:S01]  /*b520*/  FMUL.FTZ R25, R25, R26 ;  /* 0x0000001a19197220 */ /* 0x000fe20000410000 */
[----:B------:R-:W-:Y:S01]  /*b530*/  FMUL.FTZ R26, R24, -1.4426950216293334961 ;  /* 0xbfb8aa3b181a7820 */ /* 0x000fe20000410000 */
[----:B------:R-:W4:Y:S05]  /*b540*/  LDL.LU R16, [R1+0x464] ;  /* 0x0004640001107983 */ /* 0x000f2a0000300800 */
[----:B------:R-:W0:Y:S02]  /*b550*/  MUFU.EX2 R26, R26 ;  /* 0x0000001a001a7308 */ /* 0x000e240000000800 */
[----:B0-----:R-:W-:-:S06]  /*b560*/  FADD.FTZ R26, R26, 1 ;  /* 0x3f8000001a1a7421 */ /* 0x001fcc0000010000 */
[----:B------:R-:W0:Y:S01]  /*b570*/  MUFU.RCP R28, R26 ;  /* 0x0000001a001c7308 */ /* 0x000e220000001000 */
[----:B------:R-:W-:Y:S01]  /*b580*/  FMUL.FTZ R0, R29, UR16 ;  /* 0x000000101d007c20 */ /* 0x000fe20008410000 */
[C---:B0-----:R-:W-:Y:S01]  /*b590*/  FMUL.FTZ R26, R28.reuse, R3 ;  /* 0x000000031c1a7220 */ /* 0x041fe20000410000 */
[----:B------:R-:W-:Y:S01]  /*b5a0*/  FADD.FTZ R28, -R28, 1 ;  /* 0x3f8000001c1c7421 */ /* 0x000fe20000010100 */
[----:B------:R-:W4:Y:S03]  /*b5b0*/  LDL.LU R3, [R1+0x450] ;  /* 0x0004500001037983 */ /* 0x000f260000300800 */
[----:B------:R-:W-:Y:S01]  /*b5c0*/  FFMA.FTZ R28, R24, R28, 1 ;  /* 0x3f800000181c7423 */ /* 0x000fe2000001001c */
[----:B------:R-:W-:-:S03]  /*b5d0*/  FFMA.FTZ R24, R9, R0, R7 ;  /* 0x0000000009187223 */ /* 0x000fc60000010007 */
[----:B------:R-:W-:Y:S01]  /*b5e0*/  FMUL.FTZ R26, R26, R28 ;  /* 0x0000001c1a1a7220 */ /* 0x000fe20000410000 */
[----:B------:R-:W-:-:S06]  /*b5f0*/  FMUL.FTZ R28, R24, -1.4426950216293334961 ;  /* 0xbfb8aa3b181c7820 */ /* 0x000fcc0000410000 */
[----:B------:R-:W0:Y:S02]  /*b600*/  MUFU.EX2 R28, R28 ;  /* 0x0000001c001c7308 */ /* 0x000e240000000800 */
[----:B0-----:R-:W-:-:S06]  /*b610*/  FADD.FTZ R28, R28, 1 ;  /* 0x3f8000001c1c7421 */ /* 0x001fcc0000010000 */
[----:B------:R-:W2:Y:S02]  /*b620*/  MUFU.RCP R29, R28 ;  /* 0x0000001c001d7308 */ /* 0x000ea40000001000 */
[C---:B--2---:R-:W-:Y:S02]  /*b630*/  FMUL.FTZ R28, R29.reuse, R4 ;  /* 0x000000041d1c7220 */ /* 0x044fe40000410000 */
[----:B------:R-:W2:Y:S01]  /*b640*/  LDL.LU R4, [R1+0x440] ;  /* 0x0004400001047983 */ /* 0x000ea20000300800 */
[----:B------:R-:W-:-:S03]  /*b650*/  FADD.FTZ R29, -R29, 1 ;  /* 0x3f8000001d1d7421 */ /* 0x000fc60000010100 */
[----:B------:R0:W-:Y:S01]  /*b660*/  STL [R1+0x2c4], R0 ;  /* 0x0002c40001007387 */ /* 0x0001e20000100800 */
[----:B------:R-:W-:-:S04]  /*b670*/  FFMA.FTZ R24, R24, R29, 1 ;  /* 0x3f80000018187423 */ /* 0x000fc8000001001d */
[----:B------:R-:W-:Y:S01]  /*b680*/  FMUL.FTZ R24, R28, R24 ;  /* 0x000000181c187220 */ /* 0x000fe20000410000 */
[----:B0-----:R-:W-:-:S04]  /*b690*/  FMUL.FTZ R0, R30, UR16 ;  /* 0x000000101e007c20 */ /* 0x001fc80008410000 */
[----:B------:R-:W-:-:S04]  /*b6a0*/  FFMA.FTZ R28, R8, R0, R6 ;  /* 0x00000000081c7223 */ /* 0x000fc80000010006 */
[----:B------:R-:W-:-:S06]  /*b6b0*/  FMUL.FTZ R29, R28, -1.4426950216293334961 ;  /* 0xbfb8aa3b1c1d7820 */ /* 0x000fcc0000410000 */
[----:B------:R-:W0:Y:S02]  /*b6c0*/  MUFU.EX2 R29, R29 ;  /* 0x0000001d001d7308 */ /* 0x000e240000000800 */
[----:B0-----:R-:W-:-:S06]  /*b6d0*/  FADD.FTZ R29, R29, 1 ;  /* 0x3f8000001d1d7421 */ /* 0x001fcc0000010000 */
[----:B------:R-:W0:Y:S01]  /*b6e0*/  MUFU.RCP R29, R29 ;  /* 0x0000001d001d7308 */ /* 0x000e220000001000 */
[----:B------:R1:W-:Y:S01]  /*b6f0*/  STL [R1+0x2b4], R0 ;  /* 0x0002b40001007387 */ /* 0x0003e20000100800 */
[C---:B0-----:R-:W-:Y:S01]  /*b700*/  FMUL.FTZ R44, R29.reuse, R44 ;  /* 0x0000002c1d2c7220 */ /* 0x041fe20000410000 */
[----:B------:R-:W-:-:S04]  /*b710*/  FADD.FTZ R29, -R29, 1 ;  /* 0x3f8000001d1d7421 */ /* 0x000fc80000010100 */
[----:B------:R-:W-:Y:S01]  /*b720*/  FFMA.FTZ R28, R28, R29, 1 ;  /* 0x3f8000001c1c7423 */ /* 0x000fe2000001001d */
[----:B---3--:R-:W-:Y:S02]  /*b730*/  FADD.FTZ R30, R5, -UR28 ;  /* 0x8000001c051e7e21 */ /* 0x008fe40008010000 */
[----:B------:R-:W3:Y:S02]  /*b740*/  LDL.LU R5, [R1+0x45c] ;  /* 0x00045c0001057983 */ /* 0x000ee40000300800 */
[----:B-1----:R-:W-:-:S04]  /*b750*/  FMUL.FTZ R0, R30, UR16 ;  /* 0x000000101e007c20 */ /* 0x002fc80008410000 */
        /* <DEDUP_REMOVED lines=10> */
[----:B------:R-:W-:Y:S01]  /*b800*/  FFMA.FTZ R30, R8, R0, R6 ;  /* 0x00000000081e7223 */ /* 0x000fe20000010006 */
[----:B------:R0:W-:Y:S03]  /*b810*/  STL [R1+0x27c], R0 ;  /* 0x00027c0001007387 */ /* 0x0001e60000100800 */
[----:B------:R-:W-:Y:S01]  /*b820*/  FMUL.FTZ R31, R30, -1.4426950216293334961 ;  /* 0xbfb8aa3b1e1f7820 */ /* 0x000fe20000410000 */
[----:B0-----:R-:W-:-:S05]  /*b830*/  FMUL.FTZ R0, R32, UR16 ;  /* 0x0000001020007c20 */ /* 0x001fca0008410000 */
[----:B------:R-:W0:Y:S01]  /*b840*/  MUFU.EX2 R31, R31 ;  /* 0x0000001f001f7308 */ /* 0x000e220000000800 */
[----:B--2---:R-:W-:Y:S02]  /*b850*/  FADD.FTZ R32, R4, -UR28 ;  /* 0x8000001c04207e21 */ /* 0x004fe40008010000 */
[----:B------:R-:W2:Y:S01]  /*b860*/  LDL.LU R4, [R1+0x468] ;  /* 0x0004680001047983 */ /* 0x000ea20000300800 */
[----:B0-----:R-:W-:-:S06]  /*b870*/  FADD.FTZ R31, R31, 1 ;  /* 0x3f8000001f1f7421 */ /* 0x001fcc0000010000 */
[----:B------:R-:W0:Y:S01]  /*b880*/  MUFU.RCP R31, R31 ;  /* 0x0000001f001f7308 */ /* 0x000e220000001000 */
[----:B------:R1:W-:Y:S01]  /*b890*/  STL [R1+0x278], R0 ;  /* 0x0002780001007387 */ /* 0x0003e20000100800 */
[C---:B0-----:R-:W-:Y:S01]  /*b8a0*/  FMUL.FTZ R10, R31.reuse, R10 ;  /* 0x0000000a1f0a7220 */ /* 0x041fe20000410000 */
[----:B------:R-:W-:-:S04]  /*b8b0*/  FADD.FTZ R31, -R31, 1 ;  /* 0x3f8000001f1f7421 */ /* 0x000fc80000010100 */
[----:B------:R-:W-:-:S04]  /*b8c0*/  FFMA.FTZ R30, R30, R31, 1 ;  /* 0x3f8000001e1e7423 */ /* 0x000fc8000001001f */
[----:B------:R-:W-:Y:S01]  /*b8d0*/  FMUL.FTZ R30, R10, R30 ;  /* 0x0000001e0a1e7220 */ /* 0x000fe20000410000 */
[----:B------:R-:W-:Y:S01]  /*b8e0*/  FFMA.FTZ R10, R9, R0, R7 ;  /* 0x00000000090a7223 */ /* 0x000fe20000010007 */
[----:B-1----:R-:W-:Y:S01]  /*b8f0*/  FMUL.FTZ R0, R32, UR16 ;  /* 0x0000001020007c20 */ /* 0x002fe20008410000 */
[----:B----4-:R-:W-:Y:S02]  /*b900*/  FADD.FTZ R32, R3, -UR28 ;  /* 0x8000001c03207e21 */ /* 0x010fe40008010000 */
[----:B------:R-:W4:Y:S01]  /*b910*/  LDL.LU R3, [R1+0x470] ;  /* 0x0004700001037983 */ /* 0x000f220000300800 */
[----:B------:R-:W-:-:S06]  /*b920*/  FMUL.FTZ R31, R10, -1.4426950216293334961 ;  /* 0xbfb8aa3b0a1f7820 */ /* 0x000fcc0000410000 */
[----:B------:R-:W0:Y:S02]  /*b930*/  MUFU.EX2 R31, R31 ;  /* 0x0000001f001f7308 */ /* 0x000e240000000800 */
[----:B0-----:R-:W-:-:S06]  /*b940*/  FADD.FTZ R31, R31, 1 ;  /* 0x3f8000001f1f7421 */ /* 0x001fcc0000010000 */
[----:B------:R-:W0:Y:S02]  /*b950*/  MUFU.RCP R31, R31 ;  /* 0x0000001f001f7308 */ /* 0x000e240000001000 */
[C---:B0-----:R-:W-:Y:S01]  /*b960*/  FMUL.FTZ R11, R31.reuse, R11 ;  /* 0x0000000b1f0b7220 */ /* 0x041fe20000410000 */
        /* <DEDUP_REMOVED lines=20> */
[----:B---3--:R-:W-:Y:S02]  /*bab0*/  FADD.FTZ R13, R5, -UR28 ;  /* 0x8000001c050d7e21 */ /* 0x008fe40008010000 */
[----:B------:R-:W3:Y:S01]  /*bac0*/  LDL.LU R5, [R1+0x2a4] ;  /* 0x0002a40001057983 */ /* 0x000ee20000300800 */
[----:B------:R-:W-:-:S04]  /*bad0*/  FADD.FTZ R31, -R31, 1 ;  /* 0x3f8000001f1f7421 */ /* 0x000fc80000010100 */
[----:B------:R-:W-:-:S04]  /*bae0*/  FFMA.FTZ R31, R10, R31, 1 ;  /* 0x3f8000000a1f7423 */ /* 0x000fc8000001001f */
[----:B------:R-:W-:Y:S01]  /*baf0*/  FMUL.FTZ R32, R32, R31 ;  /* 0x0000001f20207220 */ /* 0x000fe20000410000 */
[----:B------:R0:W-:Y:S02]  /*bb00*/  STL [R1+0x270], R0 ;  /* 0x0002700001007387 */ /* 0x0001e40000100800 */
[----:B0-----:R-:W-:-:S04]  /*bb10*/  FMUL.FTZ R0, R13, UR16 ;  /* 0x000000100d007c20 */ /* 0x001fc80008410000 */
[----:B------:R-:W-:Y:S01]  /*bb20*/  FFMA.FTZ R10, R8, R0, R6 ;  /* 0x00000000080a7223 */ /* 0x000fe20000010006 */
[----:B------:R0:W-:Y:S03]  /*bb30*/  STL [R1+0x26c], R0 ;  /* 0x00026c0001007387 */ /* 0x0001e60000100800 */
[----:B------:R-:W-:-:S06]  /*bb40*/  FMUL.FTZ R13, R10, -1.4426950216293334961 ;  /* 0xbfb8aa3b0a0d7820 */ /* 0x000fcc0000410000 */
[----:B------:R-:W1:Y:S01]  /*bb50*/  MUFU.EX2 R13, R13 ;  /* 0x0000000d000d7308 */ /* 0x000e620000000800 */
[----:B--2---:R-:W-:Y:S02]  /*bb60*/  FADD.FTZ R31, R4, -UR28 ;  /* 0x8000001c041f7e21 */ /* 0x004fe40008010000 */
[----:B------:R-:W2:Y:S02]  /*bb70*/  LDL.LU R4, [R1+0x478] ;  /* 0x0004780001047983 */ /* 0x000ea40000300800 */
[----:B0-----:R-:W-:Y:S01]  /*bb80*/  FMUL.FTZ R0, R31, UR16 ;  /* 0x000000101f007c20 */ /* 0x001fe20008410000 */
[----:B-1----:R-:W-:Y:S01]  /*bb90*/  FADD.FTZ R13, R13, 1 ;  /* 0x3f8000000d0d7421 */ /* 0x002fe20000010000 */
[----:B----4-:R-:W-:Y:S02]  /*bba0*/  FADD.FTZ R31, R3, -UR28 ;  /* 0x8000001c031f7e21 */ /* 0x010fe40008010000 */
[----:B------:R-:W4:Y:S03]  /*bbb0*/  LDL.LU R3, [R1+0x47c] ;  /* 0x00047c0001037983 */ /* 0x000f260000300800 */
        /* <DEDUP_REMOVED lines=17> */
[----:B0-----:R-:W4:Y:S01]  /*bcd0*/  LDL.LU R0, [R1+0x2dc] ;  /* 0x0002dc0001007983 */ /* 0x001f220000300800 */
[----:B------:R-:W-:Y:S01]  /*bce0*/  FMUL.FTZ R36, R36, R13 ;  /* 0x0000000d24247220 */ /* 0x000fe20000410000 */
[----:B------:R-:W-:-:S06]  /*bcf0*/  FMUL.FTZ R13, R10, -1.4426950216293334961 ;  /* 0xbfb8aa3b0a0d7820 */ /* 0x000fcc0000410000 */
[----:B------:R-:W0:Y:S01]  /*bd00*/  MUFU.EX2 R13, R13 ;  /* 0x0000000d000d7308 */ /* 0x000e220000000800 */
[----:B------:R-:W-:Y:S02]  /*bd10*/  FMUL.FTZ R29, R45, R29 ;  /* 0x0000001d2d1d7220 */ /* 0x000fe40000410000 */
[----:B------:R-:W4:Y:S01]  /*bd20*/  LDL.LU R45, [R1+0x498] ;  /* 0x00049800012d7983 */ /* 0x000f220000300800 */
[----:B0-----:R-:W-:-:S06]  /*bd30*/  FADD.FTZ R13, R13, 1 ;  /* 0x3f8000000d0d7421 */ /* 0x001fcc0000010000 */
[----:B------:R-:W3:Y:S01]  /*bd40*/  MUFU.RCP R13, R13 ;  /* 0x0000000d000d7308 */ /* 0x000ee20000001000 */
[----:B------:R0:W-:Y:S01]  /*bd50*/  STL [R1+0x4e8], R25 ;  /* 0x0004e81901007387 */ /* 0x0001e20000100800 */
[----:B------:R-:W-:-:S03]  /*bd60*/  FMUL.FTZ R28, R44, R28 ;  /* 0x0000001c2c1c7220 */ /* 0x000fc60000410000 */
[----:B------:R-:W4:Y:S04]  /*bd70*/  LDL.LU R44, [R1+0x494] ;  /* 0x00049400012c7983 */ /* 0x000f280000300800 */
[----:B0-----:R-:W4:Y:S01]  /*bd80*/  LDL.LU R25, [R1+0x488] ;  /* 0x0004880001197983 */ /* 0x001f220000300800 */
[C---:B---3--:R-:W-:Y:S01]  /*bd90*/  FMUL.FTZ R31, R13.reuse, R5 ;  /* 0x000000050d1f7220 */ /* 0x048fe20000410000 */
        /* <DEDUP_REMOVED lines=8> */
[----:B------:R-:W0:Y:S02]  /*be20*/  MUFU.RCP R13, R13 ;  /* 0x0000000d000d7308 */ /* 0x000e240000001000 */
[C---:B0-----:R-:W-:Y:S01]  /*be30*/  FMUL.FTZ R35, R13.reuse, R35 ;  /* 0x000000230d237220 */ /* 0x041fe20000410000 */
[----:B------:R-:W-:-:S04]  /*be40*/  FADD.FTZ R13, -R13, 1 ;  /* 0x3f8000000d0d7421 */ /* 0x000fc80000010100 */
[----:B------:R-:W-:-:S04]  /*be50*/  FFMA.FTZ R13, R10, R13, 1 ;  /* 0x3f8000000a0d7423 */ /* 0x000fc8000001000d */
[----:B------:R-:W-:Y:S01]  /*be60*/  FMUL.FTZ R35, R35, R13 ;  /* 0x0000000d23237220 */ /* 0x000fe20000410000 */
[----:B--2---:R-:W-:-:S04]  /*be70*/  FADD.FTZ R33, R4, -UR28 ;  /* 0x8000001c04217e21 */ /* 0x004fc80008010000 */
[----:B------:R-:W-:-:S04]  /*be80*/  FMUL.FTZ R4, R33, UR16 ;  /* 0x0000001021047c20 */ /* 0x000fc80008410000 */
[----:B------:R-:W-:-:S04]  /*be90*/  FFMA.FTZ R10, R8, R4, R6 ;  /* 0x00000004080a7223 */ /* 0x000fc80000010006 */
[----:B------:R-:W-:-:S06]  /*bea0*/  FMUL.FTZ R13, R10, -1.4426950216293334961 ;  /* 0xbfb8aa3b0a0d7820 */ /* 0x000fcc0000410000 */
[----:B------:R-:W0:Y:S02]  /*beb0*/  MUFU.EX2 R13, R13 ;  /* 0x0000000d000d7308 */ /* 0x000e240000000800 */
[----:B0-----:R-:W-:-:S06]  /*bec0*/  FADD.FTZ R13, R13, 1 ;  /* 0x3f8000000d0d7421 */ /* 0x001fcc0000010000 */
[----:B------:R-:W0:Y:S01]  /*bed0*/  MUFU.RCP R13, R13 ;  /* 0x0000000d000d7308 */ /* 0x000e220000001000 */
[----:B----4-:R-:W-:-:S04]  /*bee0*/  FADD.FTZ R33, R3, -UR28 ;  /* 0x8000001c03217e21 */ /* 0x010fc80008010000 */
[----:B------:R-:W-:Y:S01]  /*bef0*/  FMUL.FTZ R3, R33, UR16 ;  /* 0x0000001021037c20 */ /* 0x000fe20008410000 */
        /* <DEDUP_REMOVED lines=14> */
[----:B------:R-:W-:Y:S02]  /*bfe0*/  FFMA.FTZ R10, R8, R2, R6 ;  /* 0x00000002080a7223 */ /* 0x000fe40000010006 */
[----:B------:R-:W-:-:S02]  /*bff0*/  FMUL.FTZ R33, R33, R13 ;  /* 0x0000000d21217220 */ /* 0x000fc40000410000 */
        /* <DEDUP_REMOVED lines=8> */
[----:B------:R-:W-:-:S04]  /*c080*/  FFMA.FTZ R38, R10, R38, 1 ;  /* 0x3f8000000a267423 */ /* 0x000fc80000010026 */
[----:B------:R-:W-:Y:S01]  /*c090*/  FMUL.FTZ R13, R13, R38 ;  /* 0x000000260d0d7220 */ /* 0x000fe20000410000 */
[----:B------:R-:W-:-:S04]  /*c0a0*/  FFMA.FTZ R38, R9, R0, R7 ;  /* 0x0000000009267223 */ /* 0x000fc80000010007 */
[----:B------:R-:W-:-:S06]  /*c0b0*/  FMUL.FTZ R10, R38, -1.4426950216293334961 ;  /* 0xbfb8aa3b260a7820 */ /* 0x000fcc0000410000 */
[----:B------:R-:W0:Y:S02]  /*c0c0*/  MUFU.EX2 R10, R10 ;  /* 0x0000000a000a7308 */ /* 0x000e240000000800 */
[----:B0-----:R-:W-:-:S06]  /*c0d0*/  FADD.FTZ R10, R10, 1 ;  /* 0x3f8000000a0a7421 */ /* 0x001fcc0000010000 */
[----:B------:R-:W0:Y:S01]  /*c0e0*/  MUFU.RCP R39, R10 ;  /* 0x0000000a00277308 */ /* 0x000e220000001000 */
[----:B------:R-:W-:Y:S01]  /*c0f0*/  FMUL.FTZ R22, R41, R22 ;  /* 0x0000001629167220 */ /* 0x000fe20000410000 */
[----:B------:R1:W-:Y:S04]  /*c100*/  STL [R1+0x4e0], R23 ;  /* 0x0004e01701007387 */ /* 0x0003e80000100800 */
[----:B------:R2:W-:Y:S04]  /*c110*/  STL [R1+0x4bc], R18 ;  /* 0x0004bc1201007387 */ /* 0x0005e80000100800 */
[----:B-1----:R-:W3:Y:S01]  /*c120*/  LDL.LU R23, [R1+0x2f0] ;  /* 0x0002f00001177983 */ /* 0x002ee20000300800 */
[C---:B0-----:R-:W-:Y:S01]  /*c130*/  FMUL.FTZ R10, R39.reuse, R14 ;  /* 0x0000000e270a7220 */ /* 0x041fe20000410000 */
[----:B------:R-:W-:-:S02]  /*c140*/  FADD.FTZ R39, -R39, 1 ;  /* 0x3f80000027277421 */ /* 0x000fc40000010100 */
[----:B------:R0:W-:Y:S02]  /*c150*/  STL [R1+0x4dc], R22 ;  /* 0x0004dc1601007387 */ /* 0x0001e40000100800 */
[----:B------:R-:W-:Y:S02]  /*c160*/  FFMA.FTZ R39, R38, R39, 1 ;  /* 0x3f80000026277423 */ /* 0x000fe40000010027 */
[----:B--2---:R-:W2:Y:S01]  /*c170*/  LDL.LU R18, [R1+0x458] ;  /* 0x0004580001127983 */ /* 0x004ea20000300800 */
[----:B------:R-:W-:-:S03]  /*c180*/  FADD.FTZ R41, R15, R40 ;  /* 0x000000280f297221 */ /* 0x000fc60000010000 */
[----:B------:R1:W-:Y:S04]  /*c190*/  STL [R1+0x4d8], R21 ;  /* 0x0004d81501007387 */ /* 0x0003e80000100800 */
[----:B0-----:R-:W4:Y:S01]  /*c1a0*/  LDL.LU R22, [R1+0x2e4] ;  /* 0x0002e40001167983 */ /* 0x001f220000300800 */
[----:B------:R-:W-:Y:S01]  /*c1b0*/  FMUL.FTZ R10, R10, R39 ;  /* 0x000000270a0a7220 */ /* 0x000fe20000410000 */
[-C--:B------:R-:W-:Y:S02]  /*c1c0*/  FFMA.FTZ R39, R19, R40.reuse, R45 ;  /* 0x0000002813277223 */ /* 0x080fe4000001002d */
[----:B------:R-:W4:Y:S01]  /*c1d0*/  LDL.LU R14, [R1+0x2d8] ;  /* 0x0002d800010e7983 */ /* 0x000f220000300800 */
[----:B------:R-:W-:-:S03]  /*c1e0*/  FMUL.FTZ R40, R8, R40 ;  /* 0x0000002808287220 */ /* 0x000fc60000410000 */
[----:B-1----:R-:W4:Y:S04]  /*c1f0*/  LDL.LU R21, [R1+0x454] ;  /* 0x0004540001157983 */ /* 0x002f280000300800 */
[----:B------:R0:W-:Y:S01]  /*c200*/  STL [R1+0x4d4], R20 ;  /* 0x0004d41401007387 */ /* 0x0001e20000100800 */
[----:B------:R-:W-:-:S03]  /*c210*/  FFMA.FTZ R45, R19, R40, R25 ;  /* 0x00000028132d7223 */ /* 0x000fc60000010019 */
[----:B------:R-:W4:Y:S01]  /*c220*/  LDL.LU R15, [R1+0x2cc] ;  /* 0x0002cc00010f7983 */ /* 0x000f220000300800 */
[----:B------:R-:W-:-:S03]  /*c230*/  FADD.FTZ R42, R42, R44 ;  /* 0x0000002c2a2a7221 */ /* 0x000fc60000010000 */
[----:B------:R-:W4:Y:S04]  /*c240*/  LDL.LU R19, [R1+0x43c] ;  /* 0x00043c0001137983 */ /* 0x000f280000300800 */
[----:B0-----:R-:W4:Y:S01]  /*c250*/  LDL.LU R20, [R1+0x448] ;  /* 0x0004480001147983 */ /* 0x001f220000300800 */
[----:B------:R-:W-:Y:S01]  /*c260*/  FADD.FTZ R38, R17, R27 ;  /* 0x0000001b11267221 */ /* 0x000fe20000010000 */
[-C--:B------:R-:W-:Y:S01]  /*c270*/  FFMA.FTZ R43, R16, R27.reuse, R43 ;  /* 0x0000001b102b7223 */ /* 0x080fe2000001002b */
[----:B------:R-:W-:Y:S01]  /*c280*/  FMUL.FTZ R44, R9, R27 ;  /* 0x0000001b092c7220 */ /* 0x000fe20000410000 */
[----:B------:R-:W4:Y:S04]  /*c290*/  LDL.LU R17, [R1+0x2c0] ;  /* 0x0002c00001117983 */ /* 0x000f280000300800 */
[----:B------:R-:W4:Y:S01]  /*c2a0*/  LDL.LU R27, [R1+0x438] ;  /* 0x00043800011b7983 */ /* 0x000f220000300800 */
[----:B------:R-:W-:Y:S01]  /*c2b0*/  FADD.FTZ R40, R42, R40 ;  /* 0x000000282a287221 */ /* 0x000fe20000010000 */
[----:B------:R-:W-:-:S02]  /*c2c0*/  FFMA.FTZ R45, R16, R44, R45 ;  /* 0x0000002c102d7223 */ /* 0x000fc4000001002d */
[----:B------:R-:W4:Y:S01]  /*c2d0*/  LDL.LU R16, [R1+0x2b8] ;  /* 0x0002b80001107983 */ /* 0x000f220000300800 */
[----:B------:R-:W-:-:S03]  /*c2e0*/  FADD.FTZ R44, R44, R40 ;  /* 0x000000282c2c7221 */ /* 0x000fc60000010000 */
[----:B------:R-:W4:Y:S01]  /*c2f0*/  LDL.LU R25, [R1+0x28c] ;  /* 0x00028c0001197983 */ /* 0x000f220000300800 */
[-C--:B---3--:R-:W-:Y:S01]  /*c300*/  FMUL.FTZ R42, R8, R23.reuse ;  /* 0x00000017082a7220 */ /* 0x088fe20000410000 */
[----:B------:R-:W-:Y:S01]  /*c310*/  FADD.FTZ R41, R41, R23 ;  /* 0x0000001729297221 */ /* 0x000fe20000010000 */
[C---:B--2---:R-:W-:Y:S02]  /*c320*/  FFMA.FTZ R39, R18.reuse, R23, R39 ;  /* 0x0000001712277223 */ /* 0x044fe40000010027 */
[----:B------:R-:W-:Y:S01]  /*c330*/  FFMA.FTZ R45, R18, R42, R45 ;  /* 0x0000002a122d7223 */ /* 0x000fe2000001002d */
[----:B------:R-:W2:Y:S01]  /*c340*/  LDL.LU R23, [R1+0x430] ;  /* 0x0004300001177983 */ /* 0x000ea20000300800 */
[----:B------:R-:W-:-:S03]  /*c350*/  FADD.FTZ R42, R44, R42 ;  /* 0x0000002a2c2a7221 */ /* 0x000fc60000010000 */
[----:B------:R-:W3:Y:S01]  /*c360*/  LDL.LU R18, [R1+0x2ac] ;  /* 0x0002ac0001127983 */ /* 0x000ee20000300800 */
[----:B----4-:R-:W-:Y:S01]  /*c370*/  FMUL.FTZ R40, R9, R22 ;  /* 0x0000001609287220 */ /* 0x010fe20000410000 */
[----:B------:R-:W-:Y:S01]  /*c380*/  FADD.FTZ R38, R38, R22 ;  /* 0x0000001626267221 */ /* 0x000fe20000010000 */
[----:B------:R-:W-:Y:S01]  /*c390*/  FMUL.FTZ R44, R8, R14 ;  /* 0x0000000e082c7220 */ /* 0x000fe20000410000 */
[C---:B------:R-:W-:Y:S01]  /*c3a0*/  FFMA.FTZ R43, R21.reuse, R22, R43 ;  /* 0x00000016152b7223 */ /* 0x040fe2000001002b */
[----:B------:R-:W-:Y:S01]  /*c3b0*/  FFMA.FTZ R45, R21, R40, R45 ;  /* 0x00000028152d7223 */ /* 0x000fe2000001002d */
[----:B------:R-:W4:Y:S01]  /*c3c0*/  LDL.LU R22, [R1+0x400] ;  /* 0x0004000001167983 */ /* 0x000f220000300800 */
[----:B------:R-:W-:-:S03]  /*c3d0*/  FADD.FTZ R40, R40, R42 ;  /* 0x0000002a28287221 */ /* 0x000fc60000010000 */
[----:B------:R-:W4:Y:S01]  /*c3e0*/  LDL.LU R21, [R1+0x2a8] ;  /* 0x0002a80001157983 */ /* 0x000f220000300800 */
[----:B------:R-:W-:Y:S01]  /*c3f0*/  FADD.FTZ R41, R41, R14 ;  /* 0x0000000e29297221 */ /* 0x000fe20000010000 */
[-C--:B------:R-:W-:Y:S01]  /*c400*/  FMUL.FTZ R42, R9, R15.reuse ;  /* 0x0000000f092a7220 */ /* 0x080fe20000410000 */
[----:B------:R-:W-:Y:S01]  /*c410*/  FADD.FTZ R38, R38, R15 ;  /* 0x0000000f26267221 */ /* 0x000fe20000010000 */
[C---:B------:R-:W-:Y:S02]  /*c420*/  FFMA.FTZ R43, R19.reuse, R15, R43 ;  /* 0x0000000f132b7223 */ /* 0x040fe4000001002b */
[----:B------:R-:W4:Y:S01]  /*c430*/  LDL.LU R15, [R1+0x3e0] ;  /* 0x0003e000010f7983 */ /* 0x000f220000300800 */
[C---:B------:R-:W-:Y:S01]  /*c440*/  FFMA.FTZ R39, R20.reuse, R14, R39 ;  /* 0x0000000e14277223 */ /* 0x040fe20000010027 */
[----:B------:R-:W-:Y:S02]  /*c450*/  FFMA.FTZ R45, R20, R44, R45 ;  /* 0x0000002c142d7223 */ /* 0x000fe4000001002d */
[----:B------:R-:W4:Y:S04]  /*c460*/  LDL.LU R14, [R1+0x3e4] ;  /* 0x0003e400010e7983 */ /* 0x000f280000300800 */
[----:B------:R-:W4:Y:S01]  /*c470*/  LDL.LU R20, [R1+0x2a0] ;  /* 0x0002a00001147983 */ /* 0x000f220000300800 */
[----:B------:R-:W-:Y:S01]  /*c480*/  FFMA.FTZ R45, R19, R42, R45 ;  /* 0x0000002a132d7223 */ /* 0x000fe2000001002d */
[----:B------:R-:W-:-:S02]  /*c490*/  FADD.FTZ R44, R40, R44 ;  /* 0x0000002c282c7221 */ /* 0x000fc40000010000 */
[----:B------:R-:W4:Y:S01]  /*c4a0*/  LDL.LU R19, [R1+0x29c] ;  /* 0x00029c0001137983 */ /* 0x000f220000300800 */
[-C--:B------:R-:W-:Y:S01]  /*c4b0*/  FMUL.FTZ R40, R8, R17.reuse ;  /* 0x0000001108287220 */ /* 0x080fe20000410000 */
[----:B------:R-:W-:Y:S01]  /*c4c0*/  FFMA.FTZ R39, R27, R17, R39 ;  /* 0x000000111b277223 */ /* 0x000fe20000010027 */
[----:B------:R-:W-:Y:S02]  /*c4d0*/  FADD.FTZ R41, R41, R17 ;  /* 0x0000001129297221 */ /* 0x000fe40000010000 */
[----:B------:R-:W4:Y:S01]  /*c4e0*/  LDL.LU R17, [R1+0x3c4] ;  /* 0x0003c40001117983 */ /* 0x000f220000300800 */
[----:B------:R-:W-:Y:S01]  /*c4f0*/  FADD.FTZ R42, R42, R44 ;  /* 0x0000002c2a2a7221 */ /* 0x000fe20000010000 */
[----:B------:R-:W-:Y:S01]  /*c500*/  FFMA.FTZ R45, R27, R40, R45 ;  /* 0x000000281b2d7223 */ /* 0x000fe2000001002d */
[----:B------:R-:W-:Y:S01]  /*c510*/  FMUL.FTZ R44, R9, R16 ;  /* 0x00000010092c7220 */ /* 0x000fe20000410000 */
[----:B------:R-:W-:Y:S01]  /*c520*/  FADD.FTZ R38, R38, R16 ;  /* 0x0000001026267221 */ /* 0x000fe20000010000 */
[----:B------:R-:W-:Y:S01]  /*c530*/  FADD.FTZ R40, R42, R40 ;  /* 0x000000282a287221 */ /* 0x000fe20000010000 */
[----:B------:R-:W4:Y:S01]  /*c540*/  LDL.LU R27, [R1+0x288] ;  /* 0x00028800011b7983 */ /* 0x000f220000300800 */
[C---:B--2---:R-:W-:Y:S01]  /*c550*/  FFMA.FTZ R45, R23.reuse, R44, R45 ;  /* 0x0000002c172d7223 */ /* 0x044fe2000001002d */
[----:B------:R-:W-:Y:S01]  /*c560*/  FFMA.FTZ R43, R23, R16, R43 ;  /* 0x00000010172b7223 */ /* 0x000fe2000001002b */
[----:B---3--:R-:W-:Y:S01]  /*c570*/  FMUL.FTZ R42, R8, R18 ;  /* 0x00000012082a7220 */ /* 0x008fe20000410000 */
[----:B------:R-:W2:Y:S01]  /*c580*/  LDL.LU R16, [R1+0x3c0] ;  /* 0x0003c00001107983 */ /* 0x000ea20000300800 */
[----:B------:R-:W-:Y:S01]  /*c590*/  FADD.FTZ R44, R44, R40 ;  /* 0x000000282c2c7221 */ /* 0x000fe20000010000 */
[----:B------:R-:W-:-:S02]  /*c5a0*/  FADD.FTZ R41, R41, R18 ;  /* 0x0000001229297221 */ /* 0x000fc40000010000 */
[----:B------:R-:W3:Y:S01]  /*c5b0*/  LDL.LU R23, [R1+0x284] ;  /* 0x0002840001177983 */ /* 0x000ee20000300800 */
[C---:B----4-:R-:W-:Y:S01]  /*c5c0*/  FFMA.FTZ R45, R22.reuse, R42, R45 ;  /* 0x0000002a162d7223 */ /* 0x050fe2000001002d */
[----:B------:R-:W-:Y:S01]  /*c5d0*/  FFMA.FTZ R39, R22, R18, R39 ;  /* 0x0000001216277223 */ /* 0x000fe20000010027 */
[----:B------:R-:W-:Y:S01]  /*c5e0*/  FMUL.FTZ R40, R9, R21 ;  /* 0x0000001509287220 */ /* 0x000fe20000410000 */
[----:B------:R-:W4:Y:S01]  /*c5f0*/  LDL.LU R18, [R1+0x3a8] ;  /* 0x0003a80001127983 */ /* 0x000f220000300800 */
[----:B------:R-:W-:-:S03]  /*c600*/  FADD.FTZ R42, R44, R42 ;  /* 0x0000002a2c2a7221 */ /* 0x000fc60000010000 */
[----:B------:R-:W4:Y:S01]  /*c610*/  LDL.LU R22, [R1+0x280] ;  /* 0x0002800001167983 */ /* 0x000f220000300800 */
[----:B------:R-:W-:Y:S01]  /*c620*/  FADD.FTZ R42, R40, R42 ;  /* 0x0000002a282a7221 */ /* 0x000fe20000010000 */
[----:B------:R-:W-:Y:S01]  /*c630*/  FADD.FTZ R38, R38, R21 ;  /* 0x0000001526267221 */ /* 0x000fe20000010000 */
[C---:B------:R-:W-:Y:S01]  /*c640*/  FFMA.FTZ R45, R14.reuse, R40, R45 ;  /* 0x000000280e2d7223 */ /* 0x040fe2000001002d */
[----:B------:R-:W-:Y:S02]  /*c650*/  FFMA.FTZ R43, R14, R21, R43 ;  /* 0x000000150e2b7223 */ /* 0x000fe4000001002b */
[----:B------:R-:W4:Y:S01]  /*c660*/  LDL.LU R14, [R1+0x38c] ;  /* 0x00038c00010e7983 */ /* 0x000f220000300800 */
[-C--:B------:R-:W-:Y:S01]  /*c670*/  FMUL.FTZ R44, R8, R20.reuse ;  /* 0x00000014082c7220 */ /* 0x080fe20000410000 */
[C---:B------:R-:W-:Y:S02]  /*c680*/  FFMA.FTZ R39, R15.reuse, R20, R39 ;  /* 0x000000140f277223 */ /* 0x040fe40000010027 */
[----:B------:R-:W4:Y:S01]  /*c690*/  LDL.LU R21, [R1+0x238] ;  /* 0x0002380001157983 */ /* 0x000f220000300800 */
[----:B------:R-:W-:Y:S01]  /*c6a0*/  FFMA.FTZ R45, R15, R44, R45 ;  /* 0x0000002c0f2d7223 */ /* 0x000fe2000001002d */
[----:B------:R-:W-:-:S02]  /*c6b0*/  FMUL.FTZ R40, R9, R19 ;  /* 0x0000001309287220 */ /* 0x000fc40000410000 */
        /* <DEDUP_REMOVED lines=11> */
[----:B------:R-:W-:-:S03]  /*c770*/  FMUL.FTZ R40, R9, R27 ;  /* 0x0000001b09287220 */ /* 0x000fc60000410000 */
[----:B------:R-:W-:-:S04]  /*c780*/  FADD.FTZ R42, R42, R44 ;  /* 0x0000002c2a2a7221 */ /* 0x000fc80000010000 */
[----:B------:R-:W-:Y:S01]  /*c790*/  FADD.FTZ R42, R40, R42 ;  /* 0x0000002a282a7221 */ /* 0x000fe20000010000 */
[----:B--2---:R-:W-:Y:S01]  /*c7a0*/  FFMA.FTZ R45, R16, R44, R45 ;  /* 0x0000002c102d7223 */ /* 0x004fe2000001002d */
[----:B---3--:R-:W-:-:S04]  /*c7b0*/  FMUL.FTZ R44, R8, R23 ;  /* 0x00000017082c7220 */ /* 0x008fc80000410000 */
[----:B------:R-:W-:Y:S01]  /*c7c0*/  FADD.FTZ R42, R42, R44 ;  /* 0x0000002c2a2a7221 */ /* 0x000fe20000010000 */
[----:B----4-:R-:W-:Y:S01]  /*c7d0*/  FFMA.FTZ R45, R18, R40, R45 ;  /* 0x00000028122d7223 */ /* 0x010fe2000001002d */
[----:B------:R-:W-:Y:S01]  /*c7e0*/  FMUL.FTZ R40, R9, R22 ;  /* 0x0000001609287220 */ /* 0x000fe20000410000 */
[----:B------:R-:W-:Y:S02]  /*c7f0*/  FFMA.FTZ R39, R16, R25, R39 ;  /* 0x0000001910277223 */ /* 0x000fe40000010027 */
[----:B------:R-:W2:Y:S01]  /*c800*/  LDL.LU R16, [R1+0x258] ;  /* 0x0002580001107983 */ /* 0x000ea20000300800 */
[----:B------:R-:W-:Y:S01]  /*c810*/  FADD.FTZ R42, R40, R42 ;  /* 0x0000002a282a7221 */ /* 0x000fe20000010000 */
[----:B------:R-:W-:Y:S01]  /*c820*/  FFMA.FTZ R45, R14, R44, R45 ;  /* 0x0000002c0e2d7223 */ /* 0x000fe2000001002d */
[----:B------:R-:W-:-:S03]  /*c830*/  FMUL.FTZ R44, R8, R21 ;  /* 0x00000015082c7220 */ /* 0x000fc60000410000 */
[----:B------:R-:W-:Y:S01]  /*c840*/  FFMA.FTZ R45, R15, R40, R45 ;  /* 0x000000280f2d7223 */ /* 0x000fe2000001002d */
[----:B------:R-:W-:-:S03]  /*c850*/  FADD.FTZ R42, R42, R44 ;  /* 0x0000002c2a2a7221 */ /* 0x000fc60000010000 */
[----:B------:R-:W-:Y:S01]  /*c860*/  FFMA.FTZ R45, R20, R44, R45 ;  /* 0x0000002c142d7223 */ /* 0x000fe2000001002d */
[----:B------:R-:W-:-:S04]  /*c870*/  FMUL.FTZ R40, R9, R17 ;  /* 0x0000001109287220 */ /* 0x000fc80000410000 */
[----:B------:R-:W-:Y:S01]  /*c880*/  FFMA.FTZ R45, R19, R40, R45 ;  /* 0x00000028132d7223 */ /* 0x000fe2000001002d */
[----:B------:R-:W-:Y:S02]  /*c890*/  FADD.FTZ R42, R40, R42 ;  /* 0x0000002a282a7221 */ /* 0x000fe40000010000 */
[----:B------:R-:W3:Y:S01]  /*c8a0*/  LDL.LU R40, [R1+0x360] ;  /* 0x0003600001287983 */ /* 0x000ee20000300800 */
[----:B------:R-:W-:-:S03]  /*c8b0*/  FFMA.FTZ R43, R18, R27, R43 ;  /* 0x0000001b122b7223 */ /* 0x000fc6000001002b */
[----:B------:R-:W4:Y:S01]  /*c8c0*/  LDL.LU R18, [R1+0x25c] ;  /* 0x00025c0001127983 */ /* 0x000f220000300800 */
[----:B--2---:R-:W-:-:S04]  /*c8d0*/  FMUL.FTZ R44, R8, R16 ;  /* 0x00000010082c7220 */ /* 0x004fc80000410000 */
[----:B------:R-:W-:Y:S01]  /*c8e0*/  FADD.FTZ R42, R42, R44 ;  /* 0x0000002c2a2a7221 */ /* 0x000fe20000010000 */
[----:B---3--:R-:W-:Y:S02]  /*c8f0*/  FFMA.FTZ R45, R40, R44, R45 ;  /* 0x0000002c282d7223 */ /* 0x008fe4000001002d */
[----:B------:R-:W2:Y:S01]  /*c900*/  LDL.LU R44, [R1+0x35c] ;  /* 0x00035c00012c7983 */ /* 0x000ea20000300800 */
[----:B------:R-:W-:-:S03]  /*c910*/  FFMA.FTZ R39, R14, R23, R39 ;  /* 0x000000170e277223 */ /* 0x000fc60000010027 */
[----:B------:R-:W3:Y:S01]  /*c920*/  LDL.LU R14, [R1+0x260] ;  /* 0x00026000010e7983 */ /* 0x000ee20000300800 */
        /* <DEDUP_REMOVED lines=9> */
[----:B------:R-:W-:-:S03]  /*c9c0*/  FFMA.FTZ R43, R19, R17, R43 ;  /* 0x00000011132b7223 */ /* 0x000fc6000001002b */
[----:B------:R-:W4:Y:S01]  /*c9d0*/  LDL.LU R19, [R1+0x268] ;  /* 0x0002680001137983 */ /* 0x000f220000300800 */
[----:B------:R-:W-:Y:S01]  /*c9e0*/  FFMA.FTZ R43, R44, R18, R43 ;  /* 0x000000122c2b7223 */ /* 0x000fe2000001002b */
[----:B---3--:R-:W-:-:S04]  /*c9f0*/  FMUL.FTZ R44, R8, R14 ;  /* 0x0000000e082c7220 */ /* 0x008fc80000410000 */
[----:B------:R-:W-:Y:S01]  /*ca00*/  FADD.FTZ R42, R42, R44 ;  /* 0x0000002c2a2a7221 */ /* 0x000fe20000010000 */
[C---:B--2---:R-:W-:Y:S02]  /*ca10*/  FFMA.FTZ R45, R40.reuse, R44, R45 ;  /* 0x0000002c282d7223 */ /* 0x044fe4000001002d */
[----:B------:R-:W2:Y:S01]  /*ca20*/  LDL.LU R44, [R1+0x354] ;  /* 0x00035400012c7983 */ /* 0x000ea20000300800 */
[----:B------:R-:W-:Y:S01]  /*ca30*/  FFMA.FTZ R39, R40, R14, R39 ;  /* 0x0000000e28277223 */ /* 0x000fe20000010027 */
[----:B------:R-:W-:-:S04]  /*ca40*/  FMUL.FTZ R40, R9, R15 ;  /* 0x0000000f09287220 */ /* 0x000fc80000410000 */
[----:B------:R-:W-:Y:S01]  /*ca50*/  FADD.FTZ R42, R40, R42 ;  /* 0x0000002a282a7221 */ /* 0x000fe20000010000 */
[C---:B--2---:R-:W-:Y:S02]  /*ca60*/  FFMA.FTZ R45, R44.reuse, R40, R45 ;  /* 0x000000282c2d7223 */ /* 0x044fe4000001002d */
[----:B------:R-:W2:Y:S01]  /*ca70*/  LDL.LU R40, [R1+0x350] ;  /* 0x0003500001287983 */ /* 0x000ea20000300800 */
[----:B------:R-:W-:Y:S01]  /*ca80*/  FFMA.FTZ R43, R44, R15, R43 ;  /* 0x0000000f2c2b7223 */ /* 0x000fe2000001002b */
[----:B----4-:R-:W-:-:S04]  /*ca90*/  FMUL.FTZ R44, R8, R20 ;  /* 0x00000014082c7220 */ /* 0x010fc80000410000 */
[----:B------:R-:W-:Y:S01]  /*caa0*/  FADD.FTZ R42, R42, R44 ;  /* 0x0000002c2a2a7221 */ /* 0x000fe20000010000 */
[----:B------:R-:W-:Y:S01]  /*cab0*/  FADD.FTZ R38, R38, R27 ;  /* 0x0000001b26267221 */ /* 0x000fe20000010000 */
[----:B------:R-:W-:Y:S01]  /*cac0*/  FADD.FTZ R41, R41, R25 ;  /* 0x0000001929297221 */ /* 0x000fe20000010000 */
[----:B------:R-:W3:Y:S01]  /*cad0*/  LDL.LU R27, [R1+0x4e4] ;  /* 0x0004e400011b7983 */ /* 0x000ee20000300800 */
[----:B--2---:R-:W-:Y:S01]  /*cae0*/  FFMA.FTZ R45, R40, R44, R45 ;  /* 0x0000002c282d7223 */ /* 0x004fe2000001002d */
[----:B------:R-:W-:Y:S02]  /*caf0*/  FADD.FTZ R38, R38, R22 ;  /* 0x0000001626267221 */ /* 0x000fe40000010000 */
[----:B------:R-:W2:Y:S01]  /*cb00*/  LDL.LU R44, [R1+0x34c] ;  /* 0x00034c00012c7983 */ /* 0x000ea20000300800 */
[----:B------:R-:W-:Y:S01]  /*cb10*/  FFMA.FTZ R39, R40, R20, R39 ;  /* 0x0000001428277223 */ /* 0x000fe20000010027 */
[----:B------:R-:W-:Y:S01]  /*cb20*/  FMUL.FTZ R40, R9, R19 ;  /* 0x0000001309287220 */ /* 0x000fe20000410000 */
[----:B------:R-:W-:Y:S01]  /*cb30*/  FADD.FTZ R38, R38, R17 ;  /* 0x0000001126267221 */ /* 0x000fe20000010000 */
[----:B------:R-:W-:Y:S01]  /*cb40*/  FADD.FTZ R41, R41, R23 ;  /* 0x0000001729297221 */ /* 0x000fe20000010000 */
[----:B------:R-:W4:Y:S01]  /*cb50*/  LDL.LU R17, [R1+0x250] ;  /* 0x0002500001117983 */ /* 0x000f220000300800 */
[----:B------:R-:W-:-:S02]  /*cb60*/  FADD.FTZ R42, R40, R42 ;  /* 0x0000002a282a7221 */ /* 0x000fc40000010000 */
[----:B------:R-:W-:Y:S01]  /*cb70*/  FADD.FTZ R41, R41, R21 ;  /* 0x0000001529297221 */ /* 0x000fe20000010000 */
[----:B------:R-:W3:Y:S04]  /*cb80*/  LDL.LU R22, [R1+0x4dc] ;  /* 0x0004dc0001167983 */ /* 0x000ee80000300800 */
[----:B------:R-:W3:Y:S01]  /*cb90*/  LDL.LU R25, [R1+0x4e8] ;  /* 0x0004e80001197983 */ /* 0x000ee20000300800 */
[C---:B--2---:R-:W-:Y:S01]  /*cba0*/  FFMA.FTZ R45, R44.reuse, R40, R45 ;  /* 0x000000282c2d7223 */ /* 0x044fe2000001002d */
[----:B------:R-:W-:Y:S02]  /*cbb0*/  FFMA.FTZ R43, R44, R19, R43 ;  /* 0x000000132c2b7223 */ /* 0x000fe4000001002b */
[----:B------:R-:W2:Y:S01]  /*cbc0*/  LDL.LU R40, [R1+0x348] ;  /* 0x0003480001287983 */ /* 0x000ea20000300800 */
[----:B------:R-:W-:Y:S01]  /*cbd0*/  FADD.FTZ R41, R41, R16 ;  /* 0x0000001029297221 */ /* 0x000fe20000010000 */
[----:B----4-:R-:W-:-:S02]  /*cbe0*/  FMUL.FTZ R44, R8, R17 ;  /* 0x00000011082c7220 */ /* 0x010fc40000410000 */
[----:B------:R-:W4:Y:S02]  /*cbf0*/  LDL.LU R16, [R1+0x24c] ;  /* 0x00024c0001107983 */ /* 0x000f240000300800 */
[----:B------:R-:W-:Y:S01]  /*cc00*/  FADD.FTZ R42, R42, R44 ;  /* 0x0000002c2a2a7221 */ /* 0x000fe20000010000 */
[----:B------:R-:W-:Y:S01]  /*cc10*/  FADD.FTZ R38, R38, R18 ;  /* 0x0000001226267221 */ /* 0x000fe20000010000 */
[----:B------:R-:W3:Y:S04]  /*cc20*/  LDL.LU R21, [R1+0x4d8] ;  /* 0x0004d80001157983 */ /* 0x000ee80000300800 */
[----:B------:R-:W3:Y:S04]  /*cc30*/  LDL.LU R18, [R1+0x248] ;  /* 0x0002480001127983 */ /* 0x000ee80000300800 */
        /* <DEDUP_REMOVED lines=9> */
[----:B------:R-:W-:Y:S01]  /*ccd0*/  FADD.FTZ R41, R41, R14 ;  /* 0x0000000e29297221 */ /* 0x000fe20000010000 */
[----:B---3--:R-:W-:Y:S01]  /*cce0*/  FMUL.FTZ R44, R8, R18 ;  /* 0x00000012082c7220 */ /* 0x008fe20000410000 */
[----:B------:R-:W3:Y:S03]  /*ccf0*/  LDL.LU R14, [R1+0x244] ;  /* 0x00024400010e7983 */ /* 0x000ee60000300800 */
[----:B------:R-:W-:Y:S01]  /*cd00*/  FADD.FTZ R42, R42, R44 ;  /* 0x0000002c2a2a7221 */ /* 0x000fe20000010000 */
[----:B--2---:R-:W-:-:S02]  /*cd10*/  FFMA.FTZ R45, R40, R44, R45 ;  /* 0x0000002c282d7223 */ /* 0x004fc4000001002d */
[----:B------:R-:W2:Y:S01]  /*cd20*/  LDL.LU R44, [R1+0x33c] ;  /* 0x00033c00012c7983 */ /* 0x000ea20000300800 */
[----:B------:R-:W-:Y:S01]  /*cd30*/  FFMA.FTZ R39, R40, R18, R39 ;  /* 0x0000001228277223 */ /* 0x000fe20000010027 */
[----:B------:R-:W-:Y:S01]  /*cd40*/  FADD.FTZ R38, R38, R15 ;  /* 0x0000000f26267221 */ /* 0x000fe20000010000 */
[----:B---3--:R-:W-:Y:S01]  /*cd50*/  FMUL.FTZ R40, R9, R14 ;  /* 0x0000000e09287220 */ /* 0x008fe20000410000 */
[----:B------:R-:W3:Y:S03]  /*cd60*/  LDL.LU R15, [R1+0x240] ;  /* 0x00024000010f7983 */ /* 0x000ee60000300800 */
[----:B------:R-:W-:Y:S01]  /*cd70*/  FADD.FTZ R42, R40, R42 ;  /* 0x0000002a282a7221 */ /* 0x000fe20000010000 */
[----:B--2---:R-:W-:Y:S02]  /*cd80*/  FFMA.FTZ R45, R44, R40, R45 ;  /* 0x000000282c2d7223 */ /* 0x004fe4000001002d */
[----:B------:R-:W2:Y:S01]  /*cd90*/  LDL.LU R40, [R1+0x338] ;  /* 0x0003380001287983 */ /* 0x000ea20000300800 */
[----:B------:R-:W-:Y:S01]  /*cda0*/  FADD.FTZ R38, R38, R19 ;  /* 0x0000001326267221 */ /* 0x000fe20000010000 */
[----:B------:R-:W-:Y:S01]  /*cdb0*/  FFMA.FTZ R43, R44, R14, R43 ;  /* 0x0000000e2c2b7223 */ /* 0x000fe2000001002b */
[----:B---3--:R-:W-:Y:S01]  /*cdc0*/  FMUL.FTZ R44, R8, R15 ;  /* 0x0000000f082c7220 */ /* 0x008fe20000410000 */
[----:B------:R-:W-:Y:S01]  /*cdd0*/  FADD.FTZ R41, R41, R20 ;  /* 0x0000001429297221 */ /* 0x000fe20000010000 */
[----:B------:R-:W-:Y:S01]  /*cde0*/  FADD.FTZ R38, R38, R16 ;  /* 0x0000001026267221 */ /* 0x000fe20000010000 */
[----:B------:R-:W3:Y:S01]  /*cdf0*/  LDL.LU R19, [R1+0x4d0] ;  /* 0x0004d00001137983 */ /* 0x000ee20000300800 */
[----:B------:R-:W-:-:S02]  /*ce00*/  FADD.FTZ R42, R42, R44 ;  /* 0x0000002c2a2a7221 */ /* 0x000fc40000010000 */
[----:B------:R-:W-:Y:S01]  /*ce10*/  FADD.FTZ R38, R38, R14 ;  /* 0x0000000e26267221 */ /* 0x000fe20000010000 */
[C---:B--2---:R-:W-:Y:S01]  /*ce20*/  FFMA.FTZ R45, R40.reuse, R44, R45 ;  /* 0x0000002c282d7223 */ /* 0x044fe2000001002d */
[----:B------:R-:W2:Y:S04]  /*ce30*/  LDL.LU R14, [R1+0x4c8] ;  /* 0x0004c800010e7983 */ /* 0x000ea80000300800 */
[----:B------:R-:W4:Y:S01]  /*ce40*/  LDL.LU R44, [R1+0x334] ;  /* 0x00033400012c7983 */ /* 0x000f220000300800 */
[----:B------:R-:W-:Y:S01]  /*ce50*/  FADD.FTZ R41, R41, R17 ;  /* 0x0000001129297221 */ /* 0x000fe20000010000 */
[----:B------:R-:W-:Y:S02]  /*ce60*/  FFMA.FTZ R39, R40, R15, R39 ;  /* 0x0000000f28277223 */ /* 0x000fe40000010027 */
[----:B------:R-:W3:Y:S01]  /*ce70*/  LDL.LU R17, [R1+0x22c] ;  /* 0x00022c0001117983 */ /* 0x000ee20000300800 */
[----:B------:R-:W-:-:S03]  /*ce80*/  FADD.FTZ R41, R41, R18 ;  /* 0x0000001229297221 */ /* 0x000fc60000010000 */
[----:B------:R-:W3:Y:S01]  /*ce90*/  LDL.LU R16, [R1+0x4cc] ;  /* 0x0004cc0001107983 */ /* 0x000ee20000300800 */
[----:B------:R-:W-:-:S03]  /*cea0*/  FADD.FTZ R41, R41, R15 ;  /* 0x0000000f29297221 */ /* 0x000fc60000010000 */
[----:B------:R-:W3:Y:S04]  /*ceb0*/  LDL.LU R15, [R1+0x4c4] ;  /* 0x0004c400010f7983 */ /* 0x000ee80000300800 */
[----:B------:R-:W3:Y:S04]  /*cec0*/  LDL.LU R18, [R1+0x224] ;  /* 0x0002240001127983 */ /* 0x000ee80000300800 */
[----:B------:R-:W3:Y:S01]  /*ced0*/  LDL.LU R20, [R1+0x4d4] ;  /* 0x0004d40001147983 */ /* 0x000ee20000300800 */
[-C--:B--2---:R-:W-:Y:S01]  /*cee0*/  FMUL.FTZ R40, R9, R14.reuse ;  /* 0x0000000e09287220 */ /* 0x084fe20000410000 */
[----:B------:R-:W-:Y:S01]  /*cef0*/  FADD.FTZ R38, R38, R14 ;  /* 0x0000000e26267221 */ /* 0x000fe20000010000 */
[----:B----4-:R-:W-:-:S02]  /*cf00*/  FFMA.FTZ R43, R44, R14, R43 ;  /* 0x0000000e2c2b7223 */ /* 0x010fc4000001002b */
[----:B------:R-:W2:Y:S01]  /*cf10*/  LDL.LU R14, [R1+0x330] ;  /* 0x00033000010e7983 */ /* 0x000ea20000300800 */
[----:B------:R-:W-:Y:S01]  /*cf20*/  FFMA.FTZ R45, R44, R40, R45 ;  /* 0x000000282c2d7223 */ /* 0x000fe2000001002d */
[-C--:B---3--:R-:W-:Y:S01]  /*cf30*/  FMUL.FTZ R44, R8, R15.reuse ;  /* 0x0000000f082c7220 */ /* 0x088fe20000410000 */
[----:B------:R-:W-:Y:S01]  /*cf40*/  FADD.FTZ R41, R41, R15 ;  /* 0x0000000f29297221 */ /* 0x000fe20000010000 */
[----:B--2---:R-:W-:Y:S02]  /*cf50*/  FFMA.FTZ R39, R14, R15, R39 ;  /* 0x0000000f0e277223 */ /* 0x004fe40000010027 */
[----:B------:R-:W2:Y:S01]  /*cf60*/  LDL.LU R15, [R1+0x32c] ;  /* 0x00032c00010f7983 */ /* 0x000ea20000300800 */
[----:B------:R-:W-:Y:S01]  /*cf70*/  FADD.FTZ R42, R40, R42 ;  /* 0x0000002a282a7221 */ /* 0x000fe20000010000 */
[----:B------:R-:W-:Y:S01]  /*cf80*/  FFMA.FTZ R45, R14, R44, R45 ;  /* 0x0000002c0e2d7223 */ /* 0x000fe2000001002d */
[----:B------:R-:W-:Y:S01]  /*cf90*/  FMUL.FTZ R14, R9, R17 ;  /* 0x00000011090e7220 */ /* 0x000fe20000410000 */
[----:B------:R-:W-:Y:S01]  /*cfa0*/  FADD.FTZ R38, R38, R17 ;  /* 0x0000001126267221 */ /* 0x000fe20000010000 */
[----:B------:R-:W-:Y:S01]  /*cfb0*/  FADD.FTZ R42, R42, R44 ;  /* 0x0000002c2a2a7221 */ /* 0x000fe20000010000 */
[----:B------:R-:W-:Y:S01]  /*cfc0*/  FADD.FTZ R41, R41, R16 ;  /* 0x0000001029297221 */ /* 0x000fe20000010000 */
[----:B------:R-:W3:Y:S02]  /*cfd0*/  LDL.LU R44, [R1+0x320] ;  /* 0x00032000012c7983 */ /* 0x000ee40000300800 */
[----:B------:R-:W-:-:S02]  /*cfe0*/  FADD.FTZ R42, R14, R42 ;  /* 0x0000002a0e2a7221 */ /* 0x000fc40000010000 */
[----:B------:R-:W4:Y:S01]  /*cff0*/  LDL.LU R40, [R1+0x220] ;  /* 0x0002200001287983 */ /* 0x000f220000300800 */
[----:B--2---:R-:W-:-:S03]  /*d000*/  FFMA.FTZ R45, R15, R14, R45 ;  /* 0x0000000e0f2d7223 */ /* 0x004fc6000001002d */
[----:B------:R-:W2:Y:S01]  /*d010*/  LDL.LU R14, [R1+0x328] ;  /* 0x00032800010e7983 */ /* 0x000ea20000300800 */
[----:B------:R-:W-:Y:S01]  /*d020*/  FFMA.FTZ R43, R15, R17, R43 ;  /* 0x000000110f2b7223 */ /* 0x000fe2000001002b */
[-C--:B------:R-:W-:Y:S02]  /*d030*/  FMUL.FTZ R15, R8, R16.reuse ;  /* 0x00000010080f7220 */ /* 0x080fe40000410000 */
[----:B------:R-:W3:Y:S01]  /*d040*/  LDL.LU R17, [R1+0x4c0] ;  /* 0x0004c00001117983 */ /* 0x000ee20000300800 */
[----:B--2---:R-:W-:-:S03]  /*d050*/  FFMA.FTZ R39, R14, R16, R39 ;  /* 0x000000100e277223 */ /* 0x004fc60000010027 */
[----:B------:R-:W2:Y:S01]  /*d060*/  LDL.LU R16, [R1+0x324] ;  /* 0x0003240001107983 */ /* 0x000ea20000300800 */
[----:B------:R-:W-:Y:S01]  /*d070*/  FFMA.FTZ R45, R14, R15, R45 ;  /* 0x0000000f0e2d7223 */ /* 0x000fe2000001002d */
[----:B------:R-:W-:Y:S01]  /*d080*/  FMUL.FTZ R14, R9, R18 ;  /* 0x00000012090e7220 */ /* 0x000fe20000410000 */
[----:B------:R-:W-:Y:S01]  /*d090*/  FADD.FTZ R42, R42, R15 ;  /* 0x0000000f2a2a7221 */ /* 0x000fe20000010000 */
[----:B---3--:R-:W-:-:S03]  /*d0a0*/  FMUL.FTZ R15, R8, R17 ;  /* 0x00000011080f7220 */ /* 0x008fc60000410000 */
[----:B------:R-:W-:-:S04]  /*d0b0*/  FADD.FTZ R42, R14, R42 ;  /* 0x0000002a0e2a7221 */ /* 0x000fc80000010000 */
[----:B------:R-:W-:Y:S01]  /*d0c0*/  FADD.FTZ R42, R42, R15 ;  /* 0x0000000f2a2a7221 */ /* 0x000fe20000010000 */
[----:B--2---:R-:W-:-:S04]  /*d0d0*/  FFMA.FTZ R45, R16, R14, R45 ;  /* 0x0000000e102d7223 */ /* 0x004fc8000001002d */
[----:B------:R-:W-:Y:S02]  /*d0e0*/  FFMA.FTZ R45, R44, R15, R45 ;  /* 0x0000000f2c2d7223 */ /* 0x000fe4000001002d */
[----:B------:R-:W2:Y:S01]  /*d0f0*/  LDL.LU R15, [R1+0x31c] ;  /* 0x00031c00010f7983 */ /* 0x000ea20000300800 */
[----:B----4-:R-:W-:Y:S01]  /*d100*/  FMUL.FTZ R14, R9, R40 ;  /* 0x00000028090e7220 */ /* 0x010fe20000410000 */
[----:B------:R-:W-:Y:S01]  /*d110*/  FFMA.FTZ R43, R16, R18, R43 ;  /* 0x00000012102b7223 */ /* 0x000fe2000001002b */
[----:B------:R-:W-:Y:S01]  /*d120*/  FADD.FTZ R38, R38, R18 ;  /* 0x0000001226267221 */ /* 0x000fe20000010000 */
[----:B------:R-:W-:Y:S01]  /*d130*/  FFMA.FTZ R39, R44, R17, R39 ;  /* 0x000000112c277223 */ /* 0x000fe20000010027 */
[----:B------:R-:W-:Y:S01]  /*d140*/  FADD.FTZ R42, R14, R42 ;  /* 0x0000002a0e2a7221 */ /* 0x000fe20000010000 */
[----:B------:R-:W3:Y:S01]  /*d150*/  LDL.LU R18, [R1+0x4bc] ;  /* 0x0004bc0001127983 */ /* 0x000ee20000300800 */
[----:B------:R-:W-:-:S03]  /*d160*/  FADD.FTZ R41, R41, R17 ;  /* 0x0000001129297221 */ /* 0x000fc60000010000 */
[----:B------:R-:W4:Y:S04]  /*d170*/  LDL.LU R17, [R1+0x310] ;  /* 0x0003100001117983 */ /* 0x000f280000300800 */
[----:B------:R-:W4:Y:S01]  /*d180*/  LDL.LU R16, [R1+0x30c] ;  /* 0x00030c0001107983 */ /* 0x000f220000300800 */
[C---:B--2---:R-:W-:Y:S01]  /*d190*/  FFMA.FTZ R45, R15.reuse, R14, R45 ;  /* 0x0000000e0f2d7223 */ /* 0x044fe2000001002d */
[----:B------:R-:W-:Y:S02]  /*d1a0*/  FFMA.FTZ R43, R15, R40, R43 ;  /* 0x000000280f2b7223 */ /* 0x000fe4000001002b */
[----:B------:R-:W2:Y:S01]  /*d1b0*/  LDL.LU R14, [R1+0x318] ;  /* 0x00031800010e7983 */ /* 0x000ea20000300800 */
[----:B---3--:R-:W-:Y:S01]  /*d1c0*/  FMUL.FTZ R15, R8, R18 ;  /* 0x00000012080f7220 */ /* 0x008fe20000410000 */
[----:B------:R-:W-:-:S02]  /*d1d0*/  FADD.FTZ R41, R41, R18 ;  /* 0x0000001229297221 */ /* 0x000fc40000010000 */
[----:B------:R-:W3:Y:S01]  /*d1e0*/  LDL.LU R44, [R1+0x308] ;  /* 0x00030800012c7983 */ /* 0x000ee20000300800 */
[----:B------:R-:W-:-:S03]  /*d1f0*/  FADD.FTZ R38, R38, R40 ;  /* 0x0000002826267221 */ /* 0x000fc60000010000 */
[----:B------:R-:W3:Y:S01]  /*d200*/  LDL.LU R40, [R1+0x2f8] ;  /* 0x0002f80001287983 */ /* 0x000ee20000300800 */
[----:B--2---:R-:W-:-:S03]  /*d210*/  FFMA.FTZ R39, R14, R18, R39 ;  /* 0x000000120e277223 */ /* 0x004fc60000010027 */
[----:B------:R-:W2:Y:S01]  /*d220*/  LDL.LU R18, [R1+0x314] ;  /* 0x0003140001127983 */ /* 0x000ea20000300800 */
[----:B------:R-:W-:Y:S01]  /*d230*/  FFMA.FTZ R45, R14, R15, R45 ;  /* 0x0000000f0e2d7223 */ /* 0x000fe2000001002d */
[----:B------:R-:W-:Y:S01]  /*d240*/  FMUL.FTZ R14, R9, R19 ;  /* 0x00000013090e7220 */ /* 0x000fe20000410000 */
[----:B------:R-:W-:Y:S01]  /*d250*/  FADD.FTZ R38, R38, R19 ;  /* 0x0000001326267221 */ /* 0x000fe20000010000 */
[----:B------:R-:W-:Y:S01]  /*d260*/  FADD.FTZ R42, R42, R15 ;  /* 0x0000000f2a2a7221 */ /* 0x000fe20000010000 */
[-C--:B------:R-:W-:Y:S01]  /*d270*/  FMUL.FTZ R15, R8, R20.reuse ;  /* 0x00000014080f7220 */ /* 0x080fe20000410000 */
[----:B----4-:R-:W-:Y:S02]  /*d280*/  FFMA.FTZ R39, R17, R20, R39 ;  /* 0x0000001411277223 */ /* 0x010fe40000010027 */
[----:B------:R-:W-:-:S04]  /*d290*/  FADD.FTZ R42, R14, R42 ;  /* 0x0000002a0e2a7221 */ /* 0x000fc80000010000 */
[----:B------:R-:W-:Y:S01]  /*d2a0*/  FADD.FTZ R42, R42, R15 ;  /* 0x0000000f2a2a7221 */ /* 0x000fe20000010000 */
[----:B---3--:R-:W-:Y:S01]  /*d2b0*/  FFMA.FTZ R39, R44, R22, R39 ;  /* 0x000000162c277223 */ /* 0x008fe20000010027 */
[C---:B--2---:R-:W-:Y:S02]  /*d2c0*/  FFMA.FTZ R43, R18.reuse, R19, R43 ;  /* 0x00000013122b7223 */ /* 0x044fe4000001002b */
[----:B------:R-:W2:Y:S01]  /*d2d0*/  LDL.LU R19, [R1+0x2e0] ;  /* 0x0002e00001137983 */ /* 0x000ea20000300800 */
[----:B------:R-:W-:-:S03]  /*d2e0*/  FFMA.FTZ R45, R18, R14, R45 ;  /* 0x0000000e122d7223 */ /* 0x000fc6000001002d */
[----:B------:R-:W3:Y:S01]  /*d2f0*/  LDL.LU R18, [R1+0x2d4] ;  /* 0x0002d40001127983 */ /* 0x000ee20000300800 */
[----:B------:R-:W-:Y:S01]  /*d300*/  FFMA.FTZ R45, R17, R15, R45 ;  /* 0x0000000f112d7223 */ /* 0x000fe2000001002d */
[CC--:B------:R-:W-:Y:S02]  /*d310*/  FMUL.FTZ R14, R9.reuse, R21.reuse ;  /* 0x00000015090e7220 */ /* 0x0c0fe40000410000 */
[----:B------:R-:W4:Y:S01]  /*d320*/  LDL.LU R17, [R1+0x2d0] ;  /* 0x0002d00001117983 */ /* 0x000f220000300800 */
[C---:B------:R-:W-:Y:S01]  /*d330*/  FFMA.FTZ R43, R16.reuse, R21, R43 ;  /* 0x00000015102b7223 */ /* 0x040fe2000001002b */
[----:B------:R-:W-:Y:S01]  /*d340*/  FFMA.FTZ R45, R16, R14, R45 ;  /* 0x0000000e102d7223 */ /* 0x000fe2000001002d */
[----:B------:R-:W-:Y:S01]  /*d350*/  FMUL.FTZ R15, R8, R22 ;  /* 0x00000016080f7220 */ /* 0x000fe20000410000 */
[----:B------:R-:W4:Y:S01]  /*d360*/  LDL.LU R16, [R1+0x2c4] ;  /* 0x0002c40001107983 */ /* 0x000f220000300800 */
[----:B------:R-:W-:Y:S01]  /*d370*/  FADD.FTZ R42, R14, R42 ;  /* 0x0000002a0e2a7221 */ /* 0x000fe20000010000 */
[----:B------:R-:W-:Y:S01]  /*d380*/  FMUL.FTZ R14, R9, R23 ;  /* 0x00000017090e7220 */ /* 0x000fe20000410000 */
[----:B------:R-:W-:-:S02]  /*d390*/  FFMA.FTZ R45, R44, R15, R45 ;  /* 0x0000000f2c2d7223 */ /* 0x000fc4000001002d */
[----:B------:R-:W4:Y:S01]  /*d3a0*/  LDL.LU R44, [R1+0x2b4] ;  /* 0x0002b400012c7983 */ /* 0x000f220000300800 */
[C---:B------:R-:W-:Y:S01]  /*d3b0*/  FFMA.FTZ R43, R40.reuse, R23, R43 ;  /* 0x00000017282b7223 */ /* 0x040fe2000001002b */
[----:B------:R-:W-:Y:S02]  /*d3c0*/  FFMA.FTZ R45, R40, R14, R45 ;  /* 0x0000000e282d7223 */ /* 0x000fe4000001002d */
[----:B------:R-:W4:Y:S01]  /*d3d0*/  LDL.LU R40, [R1+0x294] ;  /* 0x0002940001287983 */ /* 0x000f220000300800 */
[----:B------:R-:W-:Y:S01]  /*d3e0*/  FADD.FTZ R42, R42, R15 ;  /* 0x0000000f2a2a7221 */ /* 0x000fe20000010000 */
[----:B------:R-:W-:Y:S01]  /*d3f0*/  FMUL.FTZ R15, R8, R27 ;  /* 0x0000001b080f7220 */ /* 0x000fe20000410000 */
[----:B------:R-:W-:Y:S02]  /*d400*/  FADD.FTZ R41, R41, R20 ;  /* 0x0000001429297221 */ /* 0x000fe40000010000 */
[----:B------:R-:W4:Y:S01]  /*d410*/  LDL.LU R20, [R1+0x27c] ;  /* 0x00027c0001147983 */ /* 0x000f220000300800 */
[----:B------:R-:W-:Y:S01]  /*d420*/  FADD.FTZ R42, R14, R42 ;  /* 0x0000002a0e2a7221 */ /* 0x000fe20000010000 */
[----:B------:R-:W-:Y:S01]  /*d430*/  FMUL.FTZ R14, R9, R25 ;  /* 0x00000019090e7220 */ /* 0x000fe20000410000 */
[----:B------:R-:W-:-:S02]  /*d440*/  FADD.FTZ R38, R38, R21 ;  /* 0x0000001526267221 */ /* 0x000fc40000010000 */
[----:B------:R-:W-:Y:S01]  /*d450*/  FADD.FTZ R42, R42, R15 ;  /* 0x0000000f2a2a7221 */ /* 0x000fe20000010000 */
[----:B------:R-:W-:Y:S01]  /*d460*/  FADD.FTZ R41, R41, R22 ;  /* 0x0000001629297221 */ /* 0x000fe20000010000 */
[----:B------:R-:W-:Y:S01]  /*d470*/  FADD.FTZ R38, R38, R23 ;  /* 0x0000001726267221 */ /* 0x000fe20000010000 */
[----:B------:R-:W4:Y:S01]  /*d480*/  LDL.LU R22, [R1+0x270] ;  /* 0x0002700001167983 */ /* 0x000f220000300800 */
[----:B------:R-:W-:-:S03]  /*d490*/  FADD.FTZ R42, R14, R42 ;  /* 0x0000002a0e2a7221 */ /* 0x000fc60000010000 */
[----:B------:R-:W4:Y:S04]  /*d4a0*/  LDL.LU R23, [R1+0x274] ;  /* 0x0002740001177983 */ /* 0x000f280000300800 */
[----:B------:R-:W4:Y:S01]  /*d4b0*/  LDL.LU R21, [R1+0x26c] ;  /* 0x00026c0001157983 */ /* 0x000f220000300800 */
[C---:B--2---:R-:W-:Y:S01]  /*d4c0*/  FFMA.FTZ R39, R19.reuse, R27, R39 ;  /* 0x0000001b13277223 */ /* 0x044fe20000010027 */
[----:B------:R-:W-:Y:S02]  /*d4d0*/  FFMA.FTZ R45, R19, R15, R45 ;  /* 0x0000000f132d7223 */ /* 0x000fe4000001002d */
[----:B------:R-:W2:Y:S01]  /*d4e0*/  LDL.LU R19, [R1+0x278] ;  /* 0x0002780001137983 */ /* 0x000ea20000300800 */
[----:B------:R-:W-:Y:S01]  /*d4f0*/  FMUL.FTZ R15, R8, R26 ;  /* 0x0000001a080f7220 */ /* 0x000fe20000410000 */
[----:B---3--:R-:W-:Y:S01]  /*d500*/  FFMA.FTZ R45, R18, R14, R45 ;  /* 0x0000000e122d7223 */ /* 0x008fe2000001002d */
[----:B------:R-:W-:-:S03]  /*d510*/  FMUL.FTZ R14, R9, R24 ;  /* 0x00000018090e7220 */ /* 0x000fc60000410000 */
[C---:B----4-:R-:W-:Y:S01]  /*d520*/  FFMA.FTZ R45, R17.reuse, R15, R45 ;  /* 0x0000000f112d7223 */ /* 0x050fe2000001002d */
[----:B------:R-:W-:Y:S01]  /*d530*/  FADD.FTZ R42, R42, R15 ;  /* 0x0000000f2a2a7221 */ /* 0x000fe20000010000 */
[----:B------:R-:W-:Y:S01]  /*d540*/  FFMA.FTZ R43, R18, R25, R43 ;  /* 0x00000019122b7223 */ /* 0x000fe2000001002b */
[----:B------:R-:W-:Y:S01]  /*d550*/  FMUL.FTZ R15, R8, R28 ;  /* 0x0000001c080f7220 */ /* 0x000fe20000410000 */
[----:B------:R-:W-:Y:S01]  /*d560*/  FFMA.FTZ R45, R16, R14, R45 ;  /* 0x0000000e102d7223 */ /* 0x000fe2000001002d */
[----:B------:R-:W-:Y:S01]  /*d570*/  FFMA.FTZ R39, R17, R26, R39 ;  /* 0x0000001a11277223 */ /* 0x000fe20000010027 */
[----:B------:R-:W-:Y:S01]  /*d580*/  FADD.FTZ R42, R14, R42 ;  /* 0x0000002a0e2a7221 */ /* 0x000fe20000010000 */
[----:B------:R-:W-:Y:S01]  /*d590*/  FFMA.FTZ R43, R16, R24, R43 ;  /* 0x00000018102b7223 */ /* 0x000fe2000001002b */
[C---:B------:R-:W-:Y:S01]  /*d5a0*/  FFMA.FTZ R45, R44.reuse, R15, R45 ;  /* 0x0000000f2c2d7223 */ /* 0x040fe2000001002d */
[----:B------:R-:W-:Y:S01]  /*d5b0*/  FMUL.FTZ R14, R9, R29 ;  /* 0x0000001d090e7220 */ /* 0x000fe20000410000 */
[----:B------:R-:W-:-:S02]  /*d5c0*/  FFMA.FTZ R39, R44, R28, R39 ;  /* 0x0000001c2c277223 */ /* 0x000fc40000010027 */
[----:B------:R-:W3:Y:S01]  /*d5d0*/  LDL.LU R44, [R1+0x234] ;  /* 0x00023400012c7983 */ /* 0x000ee20000300800 */
[C---:B------:R-:W-:Y:S01]  /*d5e0*/  FFMA.FTZ R16, R40.reuse, R29, R43 ;  /* 0x0000001d28107223 */ /* 0x040fe2000001002b */
[----:B------:R-:W-:Y:S02]  /*d5f0*/  FFMA.FTZ R18, R40, R14, R45 ;  /* 0x0000000e28127223 */ /* 0x000fe4000001002d */
[----:B------:R-:W4:Y:S01]  /*d600*/  LDL.LU R40, [R1+0x230] ;  /* 0x0002300001287983 */ /* 0x000f220000300800 */
[----:B------:R-:W-:Y:S01]  /*d610*/  FADD.FTZ R15, R42, R15 ;  /* 0x0000000f2a0f7221 */ /* 0x000fe20000010000 */
[----:B------:R-:W-:-:S03]  /*d620*/  FMUL.FTZ R17, R8, R30 ;  /* 0x0000001e08117220 */ /* 0x000fc60000410000 */
[----:B------:R-:W-:Y:S01]  /*d630*/  FADD.FTZ R14, R14, R15 ;  /* 0x0000000f0e0e7221 */ /* 0x000fe20000010000 */
[C---:B------:R-:W-:Y:S01]  /*d640*/  FFMA.FTZ R18, R20.reuse, R17, R18 ;  /* 0x0000001114127223 */ /* 0x040fe20000010012 */
[----:B------:R-:W-:Y:S01]  /*d650*/  FMUL.FTZ R15, R9, R11 ;  /* 0x0000000b090f7220 */ /* 0x000fe20000410000 */
[----:B------:R-:W-:Y:S01]  /*d660*/  FFMA.FTZ R39, R20, R30, R39 ;  /* 0x0000001e14277223 */ /* 0x000fe20000010027 */
[----:B------:R-:W-:Y:S01]  /*d670*/  FADD.FTZ R38, R38, R25 ;  /* 0x0000001926267221 */ /* 0x000fe20000010000 */
[----:B------:R-:W-:Y:S01]  /*d680*/  FADD.FTZ R20, R14, R17 ;  /* 0x000000110e147221 */ /* 0x000fe20000010000 */
[----:B------:R-:W-:Y:S01]  /*d690*/  FADD.FTZ R41, R41, R27 ;  /* 0x0000001b29297221 */ /* 0x000fe20000010000 */
[----:B------:R-:W-:Y:S01]  /*d6a0*/  FMUL.FTZ R14, R8, R12 ;  /* 0x0000000c080e7220 */ /* 0x000fe20000410000 */
[----:B------:R-:W-:Y:S02]  /*d6b0*/  FADD.FTZ R38, R38, R24 ;  /* 0x0000001826267221 */ /* 0x000fe40000010000 */
[----:B------:R-:W-:-:S02]  /*d6c0*/  FADD.FTZ R41, R41, R26 ;  /* 0x0000001a29297221 */ /* 0x000fc40000010000 */
[----:B------:R-:W-:Y:S02]  /*d6d0*/  FADD.FTZ R38, R38, R29 ;  /* 0x0000001d26267221 */ /* 0x000fe40000010000 */
[----:B------:R-:W-:-:S04]  /*d6e0*/  FADD.FTZ R41, R41, R28 ;  /* 0x0000001c29297221 */ /* 0x000fc80000010000 */
[----:B------:R-:W-:Y:S01]  /*d6f0*/  FADD.FTZ R41, R41, R30 ;  /* 0x0000001e29297221 */ /* 0x000fe20000010000 */
[C---:B--2---:R-:W-:Y:S01]  /*d700*/  FFMA.FTZ R17, R19.reuse, R11, R16 ;  /* 0x0000000b13117223 */ /* 0x044fe20000010010 */
[----:B------:R-:W-:Y:S01]  /*d710*/  FFMA.FTZ R19, R19, R15, R18 ;  /* 0x0000000f13137223 */ /* 0x000fe20000010012 */
[----:B------:R-:W-:Y:S01]  /*d720*/  FADD.FTZ R15, R15, R20 ;  /* 0x000000140f0f7221 */ /* 0x000fe20000010000 */
[----:B------:R-:W-:Y:S02]  /*d730*/  FMUL.FTZ R18, R9, R32 ;  /* 0x0000002009127220 */ /* 0x000fe40000410000 */
[----:B------:R-:W-:Y:S01]  /*d740*/  FFMA.FTZ R19, R23, R14, R19 ;  /* 0x0000000e17137223 */ /* 0x000fe20000010013 */
[----:B------:R-:W-:Y:S01]  /*d750*/  FADD.FTZ R15, R15, R14 ;  /* 0x0000000e0f0f7221 */ /* 0x000fe20000010000 */
[-C--:B------:R-:W-:Y:S02]  /*d760*/  FMUL.FTZ R14, R8, R37.reuse ;  /* 0x00000025080e7220 */ /* 0x080fe40000410000 */
        /* <DEDUP_REMOVED lines=10> */
[----:B------:R-:W-:Y:S01]  /*d810*/  FADD.FTZ R15, R15, R14 ;  /* 0x0000000e0f0f7221 */ /* 0x000fe20000010000 */
[----:B---3--:R-:W-:Y:S01]  /*d820*/  FFMA.FTZ R19, R44, R18, R19 ;  /* 0x000000122c137223 */ /* 0x008fe20000010013 */
[-C--:B------:R-:W-:Y:S01]  /*d830*/  FMUL.FTZ R20, R8, R31.reuse ;  /* 0x0000001f08147220 */ /* 0x080fe20000410000 */
[----:B------:R-:W-:Y:S01]  /*d840*/  FFMA.FTZ R14, R44, R36, R17 ;  /* 0x000000242c0e7223 */ /* 0x000fe20000010011 */
[----:B------:R-:W-:Y:S01]  /*d850*/  FADD.FTZ R36, R11, R36 ;  /* 0x000000240b247221 */ /* 0x000fe20000010000 */
[----:B------:R-:W-:Y:S01]  /*d860*/  FADD.FTZ R12, R12, R37 ;  /* 0x000000250c0c7221 */ /* 0x000fe20000010000 */
[----:B------:R-:W-:Y:S01]  /*d870*/  FADD.FTZ R15, R18, R15 ;  /* 0x0000000f120f7221 */ /* 0x000fe20000010000 */
[C---:B----4-:R-:W-:Y:S01]  /*d880*/  FFMA.FTZ R11, R40.reuse, R31, R16 ;  /* 0x0000001f280b7223 */ /* 0x050fe20000010010 */
[----:B------:R-:W-:Y:S01]  /*d890*/  FFMA.FTZ R19, R40, R20, R19 ;  /* 0x0000001428137223 */ /* 0x000fe20000010013 */
[----:B------:R-:W-:Y:S01]  /*d8a0*/  FMUL.FTZ R16, R9, R35 ;  /* 0x0000002309107220 */ /* 0x000fe20000410000 */
[----:B------:R-:W-:Y:S01]  /*d8b0*/  FADD.FTZ R31, R12, R31 ;  /* 0x0000001f0c1f7221 */ /* 0x000fe20000010000 */
[----:B------:R-:W-:Y:S01]  /*d8c0*/  FADD.FTZ R15, R15, R20 ;  /* 0x000000140f0f7221 */ /* 0x000fe20000010000 */
[----:B------:R-:W-:Y:S01]  /*d8d0*/  FMUL.FTZ R12, R8, R34 ;  /* 0x00000022080c7220 */ /* 0x000fe20000410000 */
[----:B------:R-:W-:-:S02]  /*d8e0*/  FFMA.FTZ R19, R5, R16, R19 ;  /* 0x0000001005137223 */ /* 0x000fc40000010013 */
        /* <DEDUP_REMOVED lines=11> */
[C---:B------:R-:W-:Y:S01]  /*d9a0*/  FFMA.FTZ R16, R2.reuse, R18, R19 ;  /* 0x0000001202107223 */ /* 0x040fe20000010013 */
[----:B------:R-:W-:Y:S01]  /*d9b0*/  FFMA.FTZ R17, R3, R33, R14 ;  /* 0x0000002103117223 */ /* 0x000fe2000001000e */
[----:B------:R-:W-:Y:S01]  /*d9c0*/  FADD.FTZ R20, R15, R18 ;  /* 0x000000120f147221 */ /* 0x000fe20000010000 */
[----:B------:R-:W-:Y:S01]  /*d9d0*/  FFMA.FTZ R12, R2, R13, R12 ;  /* 0x0000000d020c7223 */ /* 0x000fe2000001000c */
[----:B------:R-:W-:Y:S01]  /*d9e0*/  FADD.FTZ R14, R34, R13 ;  /* 0x0000000d220e7221 */ /* 0x000fe20000010000 */
[C---:B------:R-:W-:Y:S01]  /*d9f0*/  FFMA.FTZ R18, R0.reuse, R11, R16 ;  /* 0x0000000b00127223 */ /* 0x040fe20000010010 */
[----:B------:R-:W-:Y:S01]  /*da00*/  FFMA.FTZ R13, R0, R10, R17 ;  /* 0x0000000a000d7223 */ /* 0x000fe20000010011 */
[----:B------:R0:W5:Y:S04]  /*da10*/  LDL.LU R5, [R1+0x4b8] ;  /* 0x0004b80001057983 */ /* 0x0001680000300800 */
[----:B------:R0:W5:Y:S04]  /*da20*/  LDL.LU R4, [R1+0x4b4] ;  /* 0x0004b40001047983 */ /* 0x0001680000300800 */
[----:B------:R0:W5:Y:S04]  /*da30*/  LDL.LU R3, [R1+0x4b0] ;  /* 0x0004b00001037983 */ /* 0x0001680000300800 */
[----:B------:R0:W5:Y:S04]  /*da40*/  LDL.LU R2, [R1+0x4ac] ;  /* 0x0004ac0001027983 */ /* 0x0001680000300800 */
[----:B------:R0:W5:Y:S01]  /*da50*/  LDL.LU R0, [R1+0x4a8] ;  /* 0x0004a80001007983 */ /* 0x0001620000300800 */
[----:B------:R-:W-:-:S04]  /*da60*/  FADD.FTZ R36, R36, R35 ;  /* 0x0000002324247221 */ /* 0x000fc80000010000 */
[----:B------:R-:W-:Y:S01]  /*da70*/  FADD.FTZ R15, R36, R33 ;  /* 0x00000021240f7221 */ /* 0x000fe20000010000 */
[----:B------:R-:W-:-:S03]  /*da80*/  FADD.FTZ R11, R11, R20 ;  /* 0x000000140b0b7221 */ /* 0x000fc60000010000 */
[----:B0-----:R-:W-:-:S07]  /*da90*/  FADD.FTZ R15, R15, R10 ;  /* 0x0000000a0f0f7221 */ /* 0x001fce0000010000 */
.L_x_1345:
[----:B------:R-:W0:Y:S01]  /*daa0*/  S2R R21, SR_LANEID ;  /* 0x0000000000157919 */ /* 0x000e220000000000 */
[----:B------:R-:W-:Y:S01]  /*dab0*/  MOV R16, R11 ;  /* 0x0000000b00107202 */ /* 0x000fe20000000f00 */
[----:B------:R-:W1:Y:S01]  /*dac0*/  S2UR UR7, SR_CgaCtaId ;  /* 0x00000000000779c3 */ /* 0x000e620000008800 */
[----:B------:R-:W-:Y:S01]  /*dad0*/  UMOV UR6, 0x400 ;  /* 0x0000040000067882 */ /* 0x000fe20000000000 */
[----:B------:R-:W2:Y:S01]  /*dae0*/  SHFL.DOWN PT, R10, R18, 0x1, 0x1f ;  /* 0x08201f00120a7f89 */ /* 0x000ea200000e0000 */
[----:B------:R-:W-:Y:S01]  /*daf0*/  UIADD3 UR5, UPT, UPT, UR6, 0xd0, URZ ;  /* 0x000000d006057890 */ /* 0x000fe2000fffe0ff */
[----:B------:R-:W-:Y:S01]  /*db00*/  BSSY.RECONVERGENT B0, `(.L_x_1346) ;  /* 0x000002a000007945 */ /* 0x000fe20003800200 */
[----:B------:R-:W3:Y:S01]  /*db10*/  LDCU UR9, c[0x0][0x374] ;  /* 0x00006e80ff0977ac */ /* 0x000ee20008000800 */
[----:B------:R-:W4:Y:S01]  /*db20*/  SHFL.DOWN PT, R11, R16, 0x1, 0x1f ;  /* 0x08201f00100b7f89 */ /* 0x000f2200000e0000 */
[----:B------:R-:W0:Y:S01]  /*db30*/  LDCU UR12, c[0x0][0x370] ;  /* 0x00006e00ff0c77ac */ /* 0x000e220008000800 */
[----:B------:R-:W3:Y:S01]  /*db40*/  S2R R45, SR_TID.X ;  /* 0x00000000002d7919 */ /* 0x000ee20000002100 */
[----:B-1----:R-:W-:Y:S01]  /*db50*/  ULEA UR5, UR7, UR5, 0x18 ;  /* 0x0000000507057291 */ /* 0x002fe2000f8ec0ff */
[----:B0-----:R-:W-:-:S02]  /*db60*/  ISETP.GT.AND P0, PT, R21, 0x1e, PT ;  /* 0x0000001e1500780c */ /* 0x001fc40003f04270 */
[C---:B------:R-:W-:Y:S02]  /*db70*/  ISETP.GT.AND P2, PT, R21.reuse, 0xf, PT ;  /* 0x0000000f1500780c */ /* 0x040fe40003f44270 */
[----:B------:R-:W-:Y:S02]  /*db80*/  ISETP.GT.AND P1, PT, R21, 0x17, PT ;  /* 0x000000171500780c */ /* 0x000fe40003f24270 */
[----:B---3--:R-:W-:-:S07]  /*db90*/  LEA R44, R45, UR5, 0x4 ;  /* 0x000000052d2c7c11 */ /* 0x008fce000f8e20ff */
[----:B--2---:R-:W-:Y:S01]  /*dba0*/  @!P0 FADD.FTZ R18, R10, R18 ;  /* 0x000000120a128221 */ /* 0x004fe20000010000 */
        /* <DEDUP_REMOVED lines=31> */
.L_x_1347:
[----:B------:R-:W-:Y:S05]  /*dda0*/  BSYNC.RECONVERGENT B0 ;  /* 0x0000000000007941 */ /* 0x000fea0003800200 */
.L_x_1346:
        /* <DEDUP_REMOVED lines=52> */
.L_x_1349:
[----:B------:R-:W-:Y:S05]  /*e0f0*/  BSYNC.RECONVERGENT B0 ;  /* 0x0000000000007941 */ /* 0x000fea0003800200 */
.L_x_1348:
        /* <DEDUP_REMOVED lines=38> */
.L_x_1351:
[----:B------:R-:W-:Y:S05]  /*e360*/  BSYNC.RECONVERGENT B0 ;  /* 0x0000000000007941 */ /* 0x000fea0003800200 */
.L_x_1350:
        /* <DEDUP_REMOVED lines=30> */
.L_x_1353:
[----:B------:R-:W-:Y:S05]  /*e550*/  BSYNC.RECONVERGENT B0 ;  /* 0x0000000000007941 */ /* 0x000fea0003800200 */
.L_x_1352:
        /* <DEDUP_REMOVED lines=19> */
[----:B------:R-:W-:-:S05]  /*e690*/  MOV R17, UR13 ;  /* 0x0000000d00117c02 */ /* 0x000fca0008000f00 */
        /* <DEDUP_REMOVED lines=14> */
.L_x_1357:
[----:B------:R-:W3:Y:S04]  /*e780*/  LDG.E.STRONG.GPU R12, desc[UR10][R18.64] ;  /* 0x0000000a120c7981 */ /* 0x000ee8000c1ef900 */
[----:B---3--:R-:W-:Y:S04]  /*e790*/  CCTL.IVALL ;  /* 0x00000000ff00798f */ /* 0x008fe80002000000 */
[----:B------:R0:W-:Y:S01]  /*e7a0*/  STL [R1], R12 ;  /* 0x0000000c01007387 */ /* 0x0001e20000100800 */
[----:B------:R-:W-:-:S13]  /*e7b0*/  ISETP.NE.AND P0, PT, R12, UR5, PT ;  /* 0x000000050c007c0c */ /* 0x000fda000bf05270 */
[----:B0-----:R-:W-:Y:S05]  /*e7c0*/  @P0 BRA `(.L_x_1357) ;  /* 0xfffffffc00ec0947 */ /* 0x001fea000383ffff */
.L_x_1356:
[----:B------:R-:W-:Y:S05]  /*e7d0*/  BSYNC.RECONVERGENT B0 ;  /* 0x0000000000007941 */ /* 0x000fea0003800200 */
.L_x_1355:
        /* <DEDUP_REMOVED lines=15> */
.L_x_1359:
        /* <DEDUP_REMOVED lines=77> */
.L_x_1358:
        /* <DEDUP_REMOVED lines=36> */
[----:B------:R-:W4:Y:S01]  /*efe0*/  @!P0 LDG.E.64 R12, desc[UR10][R12.64] ;  /* 0x0000000a0c0c8981 */ /* 0x000f22000c1e1b00 */
[----:B-1----:R-:W-:-:S04]  /*eff0*/  @!P2 IMAD.WIDE.U32 R18, R19, 0x8, R14 ;  /* 0x000000081312a825 */ /* 0x002fc800078e000e */
        /* <DEDUP_REMOVED lines=14> */
.L_x_1360:
        /* <DEDUP_REMOVED lines=27> */
.L_x_1361:
        /* <DEDUP_REMOVED lines=12> */
.L_x_1362:
[----:B------:R-:W-:Y:S05]  /*f350*/  BSYNC.RECONVERGENT B0 ;  /* 0x0000000000007941 */ /* 0x000fea0003800200 */
.L_x_1354:
[----:B------:R-:W0:Y:S01]  /*f360*/  S2UR UR6, SR_CgaCtaId ;  /* 0x00000000000679c3 */ /* 0x000e220000008800 */
[----:B------:R-:W-:Y:S01]  /*f370*/  ISETP.NE.AND P0, PT, R45, RZ, PT ;  /* 0x000000ff2d00720c */ /* 0x000fe20003f05270 */
[----:B------:R-:W-:Y:S01]  /*f380*/  UMOV UR5, 0x400 ;  /* 0x0000040000057882 */ /* 0x000fe20000000000 */
[----:B------:R-:W1:Y:S01]  /*f390*/  LDCU.U8 UR12, c[0x0][0x414] ;  /* 0x00008280ff0c77ac */ /* 0x000e620008000000 */
[----:B------:R-:W0:Y:S01]  /*f3a0*/  LDCU.64 UR20, c[0x0][0x3f8] ;  /* 0x00007f00ff1477ac */ /* 0x000e220008000a00 */
[----:B------:R-:W0:Y:S01]  /*f3b0*/  LDCU.64 UR18, c[0x0][0x400] ;  /* 0x00008000ff1277ac */ /* 0x000e220008000a00 */
[----:B-1----:R-:W-:Y:S02]  /*f3c0*/  UISETP.NE.AND UP0, UPT, UR12, URZ, UPT ;  /* 0x000000ff0c00728c */ /* 0x002fe4000bf05270 */
[----:B0-----:R-:W-:Y:S01]  /*f3d0*/  ULEA UR5, UR6, UR5, 0x18 ;  /* 0x0000000506057291 */ /* 0x001fe2000f8ec0ff */
[----:B------:R-:W0:Y:S03]  /*f3e0*/  LDCU.64 UR6, c[0x0][0x380] ;  /* 0x00007000ff0677ac */ /* 0x000e260008000a00 */
[----:B------:R-:W-:-:S05]  /*f3f0*/  PLOP3.LUT P2, PT, PT, PT, UP0, 0x80, 0x8 ;  /* 0x000000000008781c */ /* 0x000fca0003f4f008 */
[----:B------:R-:W-:Y:S01]  /*f400*/  @!P0 STS.64 [UR5+0xc0], R10 ;  /* 0x0000c00aff008988 */ /* 0x000fe20008000a05 */
[----:B------:R-:W-:Y:S06]  /*f410*/  BAR.SYNC.DEFER_BLOCKING 0x0 ;  /* 0x0000000000007b1d */ /* 0x000fec0000010000 */
[----:B--2-4-:R-:W3:Y:S01]  /*f420*/  LDS.64 R20, [UR5+0xc0] ;  /* 0x0000c005ff147984 */ /* 0x014ee20008000a00 */
[----:B------:R-:W3:Y:S02]  /*f430*/  LDCU UR5, c[0x0][0x42c] ;  /* 0x00008580ff0577ac */ /* 0x000ee40008000800 */
[----:B---3--:R-:W-:Y:S01]  /*f440*/  FMUL.FTZ R11, R21, UR5 ;  /* 0x00000005150b7c20 */ /* 0x008fe20008410000 */
[----:B------:R-:W-:-:S02]  /*f450*/  HFMA2 R21, -RZ, RZ, 0, 0 ;  /* 0x00000000ff157431 */ /* 0x000fc400000001ff */
[----:B0-----:R-:W-:-:S07]  /*f460*/  FMUL.FTZ R20, R20, UR5 ;  /* 0x0000000514147c20 */ /* 0x001fce0008410000 */
.L_x_1368:
[----:B0-----:R-:W-:-:S05]  /*f470*/  LEA R23, R21, UR15, 0x3 ;  /* 0x0000000f15177c11 */ /* 0x001fca000f8e18ff */
[----:B-1----:R-:W2:Y:S04]  /*f480*/  LDL.128 R12, [R23+0x10] ;  /* 0x00001000170c7983 */ /* 0x002ea80000100c00 */
[----:B------:R0:W3:Y:S01]  /*f490*/  LDL.128 R16, [R23+0x110] ;  /* 0x0001100017107983 */ /* 0x0000e20000100c00 */
[----:B------:R-:W-:Y:S01]  /*f4a0*/  BSSY.RECONVERGENT B0, `(.L_x_1363) ;  /* 0x0000036000007945 */ /* 0x000fe20003800200 */
[----:B--2---:R-:W-:Y:S01]  /*f4b0*/  FADD.FTZ R12, R12, -UR28 ;  /* 0x8000001c0c0c7e21 */ /* 0x004fe20008010000 */
[----:B------:R-:W-:Y:S01]  /*f4c0*/  FADD.FTZ R13, R13, -UR28 ;  /* 0x8000001c0d0d7e21 */ /* 0x000fe20008010000 */
[----:B------:R-:W-:Y:S01]  /*f4d0*/  FADD.FTZ R14, R14, -UR28 ;  /* 0x8000001c0e0e7e21 */ /* 0x000fe20008010000 */
[----:B------:R-:W-:Y:S01]  /*f4e0*/  FADD.FTZ R15, R15, -UR28 ;  /* 0x8000001c0f0f7e21 */ /* 0x000fe20008010000 */
[----:B------:R-:W-:Y:S01]  /*f4f0*/  FMUL.FTZ R31, R12, UR16 ;  /* 0x000000100c1f7c20 */ /* 0x000fe20008410000 */
[----:B------:R-:W-:-:S02]  /*f500*/  FMUL.FTZ R22, R13, UR16 ;  /* 0x000000100d167c20 */ /* 0x000fc40008410000 */
[----:B------:R-:W-:Y:S01]  /*f510*/  FMUL.FTZ R28, R15, UR16 ;  /* 0x000000100f1c7c20 */ /* 0x000fe20008410000 */
[----:B-----5:R-:W-:Y:S01]  /*f520*/  @P2 FFMA.FTZ R10, R8, R31, R6 ;  /* 0x0000001f080a2223 */ /* 0x020fe20000010006 */
[-C--:B------:R-:W-:Y:S01]  /*f530*/  @P2 FFMA.FTZ R12, R9, R22.reuse, R7 ;  /* 0x00000016090c2223 */ /* 0x080fe20000010007 */
[----:B------:R-:W-:Y:S02]  /*f540*/  FFMA.FTZ R22, R20, R22, R11 ;  /* 0x0000001614167223 */ /* 0x000fe4000001000b */
[----:B------:R-:W-:Y:S01]  /*f550*/  @P2 FMUL.FTZ R13, R10, -1.4426950216293334961 ;  /* 0xbfb8aa3b0a0d2820 */ /* 0x000fe20000410000 */
[----:B------:R-:W-:-:S05]  /*f560*/  @P2 FMUL.FTZ R25, R12, -1.4426950216293334961 ;  /* 0xbfb8aa3b0c192820 */ /* 0x000fca0000410000 */
[----:B------:R-:W1:Y:S08]  /*f570*/  @P2 MUFU.EX2 R13, R13 ;  /* 0x0000000d000d2308 */ /* 0x000e700000000800 */
[----:B------:R-:W2:Y:S01]  /*f580*/  @P2 MUFU.EX2 R25, R25 ;  /* 0x0000001900192308 */ /* 0x000ea20000000800 */
[----:B-1----:R-:W-:-:S07]  /*f590*/  @P2 FADD.FTZ R24, R13, 1 ;  /* 0x3f8000000d182421 */ /* 0x002fce0000010000 */
[----:B0-----:R-:W0:Y:S01]  /*f5a0*/  @P2 MUFU.RCP R23, R24 ;  /* 0x0000001800172308 */ /* 0x001e220000001000 */
[----:B--2---:R-:W-:Y:S01]  /*f5b0*/  @P2 FADD.FTZ R26, R25, 1 ;  /* 0x3f800000191a2421 */ /* 0x004fe20000010000 */
[----:B------:R-:W-:-:S06]  /*f5c0*/  FFMA.FTZ R25, R20, R31, R11 ;  /* 0x0000001f14197223 */ /* 0x000fcc000001000b */
[----:B------:R-:W1:Y:S01]  /*f5d0*/  @P2 MUFU.RCP R26, R26 ;  /* 0x0000001a001a2308 */ /* 0x000e620000001000 */
[----:B0-----:R-:W-:Y:S01]  /*f5e0*/  @P2 FADD.FTZ R29, -R23, 1 ;  /* 0x3f800000171d2421 */ /* 0x001fe20000010100 */
[----:B---3--:R-:W-:Y:S01]  /*f5f0*/  @P2 FMUL.FTZ R27, R16, R23 ;  /* 0x00000017101b2220 */ /* 0x008fe20000410000 */
[----:B------:R-:W-:Y:S02]  /*f600*/  LEA R23, R21, R0, 0x3 ;  /* 0x0000000015177211 */ /* 0x000fe400078e18ff */
[----:B------:R-:W-:Y:S02]  /*f610*/  @P2 FFMA.FTZ R10, R10, R29, 1 ;  /* 0x3f8000000a0a2423 */ /* 0x000fe4000001001d */
[----:B------:R-:W-:Y:S02]  /*f620*/  ISETP.GE.U32.AND P0, PT, R23, UR18, PT ;  /* 0x0000001217007c0c */ /* 0x000fe4000bf06070 */
[----:B------:R-:W-:Y:S01]  /*f630*/  @P2 FMUL.FTZ R16, R27, R10 ;  /* 0x0000000a1b102220 */ /* 0x000fe20000410000 */
[----:B------:R-:W-:Y:S01]  /*f640*/  IADD3 R10, PT, PT, R23, 0x8, RZ ;  /* 0x00000008170a7810 */ /* 0x000fe20007ffe0ff */
[----:B-1----:R-:W-:Y:S01]  /*f650*/  @P2 FADD.FTZ R13, -R26, 1 ;  /* 0x3f8000001a0d2421 */ /* 0x002fe20000010100 */
[----:B------:R-:W-:Y:S01]  /*f660*/  @P2 FMUL.FTZ R26, R17, R26 ;  /* 0x0000001a111a2220 */ /* 0x000fe20000410000 */
[----:B------:R-:W-:Y:S01]  /*f670*/  FFMA.FTZ R24, R8, R16, -R25 ;  /* 0x0000001008187223 */ /* 0x000fe20000010819 */
[----:B------:R-:W-:Y:S01]  /*f680*/  SHF.R.S32.HI R16, RZ, 0x1f, R23 ;  /* 0x0000001fff107819 */ /* 0x000fe20000011417 */
[----:B------:R-:W-:Y:S01]  /*f690*/  @P2 FFMA.FTZ R13, R12, R13, 1 ;  /* 0x3f8000000c0d2423 */ /* 0x000fe2000001000d */
[----:B------:R-:W-:-:S02]  /*f6a0*/  ISETP.GE.U32.AND P1, PT, R10, UR18, PT ;  /* 0x000000120a007c0c */ /* 0x000fc4000bf26070 */
[----:B------:R-:W-:Y:S01]  /*f6b0*/  ISETP.GE.AND.EX P0, PT, R16, UR19, PT, P0 ;  /* 0x0000001310007c0c */ /* 0x000fe2000bf06300 */
[----:B------:R-:W-:Y:S01]  /*f6c0*/  @P2 FMUL.FTZ R17, R26, R13 ;  /* 0x0000000d1a112220 */ /* 0x000fe20000410000 */
[----:B------:R-:W-:Y:S01]  /*f6d0*/  SHF.R.S32.HI R12, RZ, 0x1f, R10 ;  /* 0x0000001fff0c7819 */ /* 0x000fe2000001140a */
[----:B------:R-:W-:Y:S01]  /*f6e0*/  FMUL.FTZ R26, R14, UR16 ;  /* 0x000000100e1a7c20 */ /* 0x000fe20008410000 */
[----:B------:R-:W-:Y:S01]  /*f6f0*/  ISETP.NE.AND P2, PT, RZ, UR12, PT ;  /* 0x0000000cff007c0c */ /* 0x000fe2000bf45270 */
[--C-:B------:R-:W-:Y:S01]  /*f700*/  FFMA.FTZ R14, R20, R28, R11.reuse ;  /* 0x0000001c140e7223 */ /* 0x100fe2000001000b */
[----:B------:R-:W-:Y:S01]  /*f710*/  ISETP.GE.AND.EX P1, PT, R12, UR19, PT, P1 ;  /* 0x000000130c007c0c */ /* 0x000fe2000bf26310 */
[----:B------:R-:W-:Y:S01]  /*f720*/  FFMA.FTZ R13, R20, R26, R11 ;  /* 0x0000001a140d7223 */ /* 0x000fe2000001000b */
[----:B------:R-:W-:-:S05]  /*f730*/  FFMA.FTZ R25, R9, R17, -R22 ;  /* 0x0000001109197223 */ /* 0x000fca0000010816 */
[----:B------:R-:W-:Y:S06]  /*f740*/  @P0 BRA `(.L_x_1364) ;  /* 0x00000000002c0947 */ /* 0x000fec0003800000 */
        /* <DEDUP_REMOVED lines=9> */
[----:B------:R-:W-:-:S05]  /*f7e0*/  LEA.HI.X R23, R16, UR7, R15, 0x2, P0 ;  /* 0x0000000710177c11 */ /* 0x000fca00080f140f */
[----:B------:R0:W-:Y:S04]  /*f7f0*/  STG.E.64 desc[UR10][R22.64], R24 ;  /* 0x0000001816007986 */ /* 0x0001e8000c101b0a */
.L_x_1364:
[----:B------:R-:W-:Y:S05]  /*f800*/  BSYNC.RECONVERGENT B0 ;  /* 0x0000000000007941 */ /* 0x000fea0003800200 */
.L_x_1363:
[----:B------:R-:W-:Y:S05]  /*f810*/  @!P2 BRA `(.L_x_1365) ;  /* 0x000000000048a947 */ /* 0x000fea0003800000 */
        /* <DEDUP_REMOVED lines=18> */
.L_x_1365:
        /* <DEDUP_REMOVED lines=8> */
[C---:B------:R-:W-:Y:S02]  /*f9c0*/  IMAD R15, R10.reuse, UR21, R15 ;  /* 0x000000150a0f7c24 */ /* 0x040fe4000f8e020f */
[----:B------:R-:W-:Y:S01]  /*f9d0*/  FMUL.FTZ R19, R19, UR16 ;  /* 0x0000001013137c20 */ /* 0x000fe20008410000 */
[----:B------:R-:W-:-:S05]  /*f9e0*/  IMAD.WIDE.U32 R12, R10, UR20, R12 ;  /* 0x000000140a0c7c25 */ /* 0x000fca000f8e000c */
[----:B------:R-:W-:Y:S02]  /*f9f0*/  IADD3 R13, PT, PT, R13, R15, RZ ;  /* 0x0000000f0d0d7210 */ /* 0x000fe40007ffe0ff */
[----:B------:R-:W-:-:S04]  /*fa00*/  LEA R14, P0, R12, UR6, 0x2 ;  /* 0x000000060c0e7c11 */ /* 0x000fc8000f8010ff */
[----:B------:R-:W-:-:S05]  /*fa10*/  LEA.HI.X R15, R12, UR7, R13, 0x2, P0 ;  /* 0x000000070c0f7c11 */ /* 0x000fca00080f140d */
[----:B------:R1:W-:Y:S04]  /*fa20*/  STG.E.64 desc[UR10][R14.64], R18 ;  /* 0x000000120e007986 */ /* 0x0003e8000c101b0a */
.L_x_1367:
[----:B------:R-:W-:Y:S05]  /*fa30*/  BSYNC.RECONVERGENT B0 ;  /* 0x0000000000007941 */ /* 0x000fea0003800200 */
.L_x_1366:
        /* <DEDUP_REMOVED lines=10> */
.L_x_1343:
[----:B------:R-:W2:Y:S01]  /*fae0*/  S2R R9, SR_TID.X ;  /* 0x0000000000097919 */ /* 0x000ea20000002100 */
[----:B------:R-:W3:Y:S01]  /*faf0*/  LDC R4, c[0x0][0x370] ;  /* 0x0000dc00ff047b82 */ /* 0x000ee20000000800 */
[----:B------:R-:W-:Y:S07]  /*fb00*/  BSSY.RECONVERGENT B0, `(.L_x_1370) ;  /* 0x000000e000007945 */ /* 0x000fee0003800200 */
[----:B------:R-:W4:Y:S08]  /*fb10*/  LDC R7, c[0x0][0x374] ;  /* 0x0000dd00ff077b82 */ /* 0x000f300000000800 */
[----:B------:R-:W5:Y:S01]  /*fb20*/  LDC.64 R2, c[0x0][0x3c8] ;  /* 0x0000f200ff027b82 */ /* 0x000f620000000a00 */
[----:B---3--:R-:W-:-:S02]  /*fb30*/  ISETP.NE.AND P0, PT, R4, 0x1, PT ;  /* 0x000000010400780c */ /* 0x008fc40003f05270 */
[----:B--2---:R-:W-:Y:S02]  /*fb40*/  ISETP.NE.AND P1, PT, R9, RZ, PT ;  /* 0x000000ff0900720c */ /* 0x004fe40003f25270 */
[----:B----4-:R-:W-:-:S04]  /*fb50*/  SHF.L.U32 R0, R7, 0x1, RZ ;  /* 0x0000000107007819 */ /* 0x010fc800000006ff */
[----:B------:R-:W-:-:S05]  /*fb60*/  SEL R5, R0, RZ, P0 ;  /* 0x000000ff00057207 */ /* 0x000fca0000000000 */
[----:B-----5:R-:W-:Y:S02]  /*fb70*/  IMAD.WIDE.U32 R2, R5, 0x4, R2 ;  /* 0x0000000405027825 */ /* 0x020fe400078e0002 */
[----:B------:R-:W-:Y:S05]  /*fb80*/  @P1 BRA `(.L_x_1371) ;  /* 0x0000000000141947 */ /* 0x000fea0003800000 */
[----:B------:R-:W-:Y:S01]  /*fb90*/  HFMA2 R5, -RZ, RZ, 0, 5.9604644775390625e-08 ;  /* 0x00000001ff057431 */ /* 0x000fe200000001ff */
[----:B------:R-:W-:Y:S06]  /*fba0*/  MEMBAR.ALL.GPU ;  /* 0x0000000000007992 */ /* 0x000fec000000a000 */
[----:B------:R-:W-:-:S00]  /*fbb0*/  ERRBAR ;  /* 0x00000000000079ab */ /* 0x000fc00000000000 */
[----:B------:R-:W-:Y:S06]  /*fbc0*/  CGAERRBAR ;  /* 0x00000000000075ab */ /* 0x000fec0000000000 */
[----:B------:R2:W-:Y:S02]  /*fbd0*/  REDG.E.ADD.S32.STRONG.GPU desc[UR10][R2.64], R5 ;  /* 0x000000050200798e */ /* 0x0005e4000c12e30a */
.L_x_1371:
[----:B------:R-:W-:Y:S05]  /*fbe0*/  BSYNC.RECONVERGENT B0 ;  /* 0x0000000000007941 */ /* 0x000fea0003800200 */
.L_x_1370:
[----:B------:R-:W3:Y:S01]  /*fbf0*/  S2UR UR5, SR_CTAID.Y ;  /* 0x00000000000579c3 */ /* 0x000ee20000002600 */
[----:B--2---:R-:W-:Y:S02]  /*fc00*/  IADD3 R5, PT, PT, R7, -0x1, RZ ;  /* 0xffffffff07057810 */ /* 0x004fe40007ffe0ff */
[----:B------:R-:W-:-:S05]  /*fc10*/  IADD3 R0, PT, PT, R4, -0x1, RZ ;  /* 0xffffffff04007810 */ /* 0x000fca0007ffe0ff */
[----:B------:R-:W2:Y:S01]  /*fc20*/  S2UR UR4, SR_CTAID.X ;  /* 0x00000000000479c3 */ /* 0x000ea20000002500 */
[----:B---3--:R-:W-:-:S04]  /*fc30*/  ISETP.NE.AND P0, PT, R5, UR5, PT ;  /* 0x0000000505007c0c */ /* 0x008fc8000bf05270 */
[----:B--2---:R-:W-:-:S13]  /*fc40*/  ISETP.NE.OR P0, PT, R0, UR4, P0 ;  /* 0x0000000400007c0c */ /* 0x004fda0008705670 */
[----:B------:R-:W-:Y:S05]  /*fc50*/  @P0 EXIT ;  /* 0x000000000000094d */ /* 0x000fea0003800000 */
[----:B------:R-:W-:Y:S05]  /*fc60*/  @P1 BRA `(.L_x_1372) ;  /* 0x0000000000201947 */ /* 0x000fea0003800000 */
[----:B------:R-:W-:-:S05]  /*fc70*/  IMAD R0, R4, R7, RZ ;  /* 0x0000000704007224 */ /* 0x000fca00078e02ff */
[----:B------:R-:W-:-:S13]  /*fc80*/  ISETP.NE.AND P0, PT, R0, -0x1, PT ;  /* 0xffffffff0000780c */ /* 0x000fda0003f05270 */
[----:B------:R-:W-:Y:S05]  /*fc90*/  @!P0 BRA `(.L_x_1372) ;  /* 0x0000000000148947 */ /* 0x000fea0003800000 */
.L_x_1373:
[----:B------:R-:W2:Y:S04]  /*fca0*/  LDG.E.STRONG.GPU R5, desc[UR10][R2.64] ;  /* 0x0000000a02057981 */ /* 0x000ea8000c1ef900 */
[----:B--2---:R-:W-:Y:S01]  /*fcb0*/  CCTL.IVALL ;  /* 0x00000000ff00798f */ /* 0x004fe20002000000 */
[----:B------:R-:W-:Y:S05]  /*fcc0*/  YIELD ;  /* 0x0000000000007946 */ /* 0x000fea0003800000 */
[----:B------:R-:W-:-:S13]  /*fcd0*/  ISETP.NE.AND P0, PT, R5, R0, PT ;  /* 0x000000000500720c */ /* 0x000fda0003f05270 */
[----:B------:R-:W-:Y:S05]  /*fce0*/  @P0 BRA `(.L_x_1373) ;  /* 0xfffffffc00ec0947 */ /* 0x000fea000383ffff */
.L_x_1372:
[----:B------:R-:W-:Y:S05]  /*fcf0*/  WARPSYNC.ALL ;  /* 0x0000000000007948 */ /* 0x000fea0003800000 */
[----:B------:R-:W2:Y:S08]  /*fd00*/  LDC.64 R6, c[0x0][0x3f8] ;  /* 0x0000fe00ff067b82 */ /* 0x000eb00000000a00 */
[----:B------:R-:W-:Y:S01]  /*fd10*/  BAR.SYNC.DEFER_BLOCKING 0x0 ;  /* 0x0000000000007b1d */ /* 0x000fe20000010000 */
[----:B--2---:R-:W-:-:S04]  /*fd20*/  LEA.HI R0, P0, R7, R6, RZ, 0x1 ;  /* 0x0000000607007211 */ /* 0x004fc800078108ff */
        /* <DEDUP_REMOVED lines=21> */
[----:B-1----:R-:W-:-:S05]  /*fe80*/  IADD3.X R15, PT, PT, R4, -0x1, ~R5, P0, P1 ;  /* 0xffffffff040f7810 */ /* 0x002fca00007e2c05 */
        /* <DEDUP_REMOVED lines=21> */
[----:B0-----:R-:W-:-:S03]  /*ffe0*/  SHF.R.S32.HI R23, RZ, 0x1, R13 ;  /* 0x00000001ff177819 */ /* 0x001fc6000001140d */
        /* <DEDUP_REMOVED lines=27> */
.L_x_1376:
        /* <DEDUP_REMOVED lines=27> */
.L_x_1375:
[----:B------:R-:W-:Y:S05]  /*10350*/  BSYNC.RECONVERGENT B0 ;  /* 0x0000000000007941 */ /* 0x000fea0003800200 */
.L_x_1374:
        /* <DEDUP_REMOVED lines=10> */
.L_x_1377:
        /* <DEDUP_REMOVED lines=82> */
.L_x_1378:
        /* <DEDUP_REMOVED lines=14> */
.L_x_4906:


//--------------------- .text._Z35group_norm_nhwc_bwd_one_pass_kernelI11Fp32IOFp32WLi512ELi160ELi640EEv26Group_norm_nhwc_bwd_params --------------------------
	.section	.text._Z35group_norm_nhwc_bwd_one_pass_kernelI11Fp32IOFp32WLi512ELi160ELi640EEv26Group_norm_nhwc_bwd_params,"ax",@progbits
	.align	128
        .global         _Z35group_norm_nhwc_bwd_one_pass_kernelI11Fp32IOFp32WLi512ELi160ELi640EEv26Group_norm_nhwc_bwd_params
        .type           _Z35group_norm_nhwc_bwd_one_pass_kernelI11Fp32IOFp32WLi512ELi160ELi640EEv26Group_norm_nhwc_bwd_params,@function
        .size           _Z35group_norm_nhwc_bwd_one_pass_kernelI11Fp32IOFp32WLi512ELi160ELi640EEv26Group_norm_nhwc_bwd_params,(.L_x_4907 - _Z35group_norm_nhwc_bwd_one_pass_kernelI11Fp32IOFp32WLi512ELi160ELi640EEv26Group_norm_nhwc_bwd_params)
        .other          _Z35group_norm_nhwc_bwd_one_pass_kernelI11Fp32IOFp32WLi512ELi160ELi640EEv26Group_norm_nhwc_bwd_params,@"STO_CUDA_ENTRY STV_DEFAULT"
_Z35group_norm_nhwc_bwd_one_pass_kernelI11Fp32IOFp32WLi512ELi160ELi640EEv26Group_norm_nhwc_bwd_params:
.text._Z35group_norm_nhwc_bwd_one_pass_kernelI11Fp32IOFp32WLi512ELi160ELi640EEv26Group_norm_nhwc_bwd_params:
        /* <DEDUP_REMOVED lines=28> */
.L_x_1405:
        /* <DEDUP_REMOVED lines=43> */
[----:B------:R-:W-:-:S04]  /*0470*/  SHF.R.S32.HI R7, RZ, 0x1f, R6 ;  /* 0x0000001fff077819 */ /* 0x000fc80000011406 */
[----:B------:R-:W-:Y:S02]  /*0480*/  ISETP.GE.AND.EX P4, PT, R7, UR17, PT, P1 ;  /* 0x0000001107007c0c */ /* 0x000fe4000bf86310 */
[----:B------:R-:W-:-:S04]  /*0490*/  IADD3 R27, PT, PT, R0, 0x10, RZ ;  /* 0x00000010001b7810 */ /* 0x000fc80007ffe0ff */
[----:B------:R-:W-:Y:S02]  /*04a0*/  ISETP.GE.U32.AND P1, PT, R27, UR16, PT ;  /* 0x000000101b007c0c */ /* 0x000fe4000bf26070 */
[----:B------:R-:W-:-:S05]  /*04b0*/  SHF.R.S32.HI R9, RZ, 0x1f, R27 ;  /* 0x0000001fff097819 */ /* 0x000fca000001141b */
[----:B------:R-:W0:Y:S01]  /*04c0*/  @!P4 LDC.64 R10, c[0x0][0x3f8] ;  /* 0x0000fe00ff0acb82 */ /* 0x000e220000000a00 */
[----:B------:R-:W-:Y:S02]  /*04d0*/  ISETP.GE.AND.EX P3, PT, R9, UR17, PT, P1 ;  /* 0x0000001109007c0c */ /* 0x000fe4000bf66310 */
[----:B------:R-:W-:Y:S02]  /*04e0*/  LOP3.LUT R22, R22, 0xfeffffff, RZ, 0xc0, !PT ;  /* 0xfeffffff16167812 */ /* 0x000fe400078ec0ff */
[----:B------:R-:W-:Y:S02]  /*04f0*/  IADD3 R33, PT, PT, R0, 0x18, RZ ;  /* 0x0000001800217810 */ /* 0x000fe40007ffe0ff */
[----:B------:R-:W-:Y:S01]  /*0500*/  @P4 LOP3.LUT R22, R22, 0x1000000, RZ, 0xfc, !PT ;  /* 0x0100000016164812 */ /* 0x000fe200078efcff */
[----:B------:R-:W1:Y:S01]  /*0510*/  @!P4 LDC.64 R20, c[0x0][0x398] ;  /* 0x0000e600ff14cb82 */ /* 0x000e620000000a00 */
[----:B------:R-:W-:Y:S02]  /*0520*/  ISETP.GE.U32.AND P1, PT, R33, UR16, PT ;  /* 0x0000001021007c0c */ /* 0x000fe4000bf26070 */
[----:B------:R-:W-:-:S02]  /*0530*/  SHF.R.S32.HI R31, RZ, 0x1f, R33 ;  /* 0x0000001fff1f7819 */ /* 0x000fc40000011421 */
[----:B------:R-:W-:Y:S02]  /*0540*/  LOP3.LUT R22, R22, 0xff7fffff, RZ, 0xc0, !PT ;  /* 0xff7fffff16167812 */ /* 0x000fe400078ec0ff */
[----:B------:R-:W-:Y:S01]  /*0550*/  ISETP.GE.AND.EX P6, PT, R31, UR17, PT, P1 ;  /* 0x000000111f007c0c */ /* 0x000fe2000bfc6310 */
[----:B------:R-:W4:Y:S01]  /*0560*/  @!P3 LDC.64 R24, c[0x0][0x3f8] ;  /* 0x0000fe00ff18bb82 */ /* 0x000f220000000a00 */
[----:B------:R-:W-:Y:S02]  /*0570*/  IADD3 R41, PT, PT, R0, 0x20, RZ ;  /* 0x0000002000297810 */ /* 0x000fe40007ffe0ff */
[----:B------:R-:W-:Y:S02]  /*0580*/  @P3 LOP3.LUT R22, R22, 0x800000, RZ, 0xfc, !PT ;  /* 0x0080000016163812 */ /* 0x000fe400078efcff */
[----:B------:R-:W-:Y:S01]  /*0590*/  ISETP.GE.U32.AND P1, PT, R41, UR16, PT ;  /* 0x0000001029007c0c */ /* 0x000fe2000bf26070 */
[----:B0-----:R-:W-:-:S04]  /*05a0*/  @!P4 IMAD R7, R7, R10, RZ ;  /* 0x0000000a0707c224 */ /* 0x001fc800078e02ff */
[----:B------:R-:W-:Y:S02]  /*05b0*/  @!P4 IMAD R37, R6, R11, R7 ;  /* 0x0000000b0625c224 */ /* 0x000fe400078e0207 */
[----:B------:R-:W0:Y:S01]  /*05c0*/  @!P6 LDC.64 R34, c[0x0][0x3f8] ;  /* 0x0000fe00ff22eb82 */ /* 0x000e220000000a00 */
        /* <DEDUP_REMOVED lines=15> */
[----:B0-----:R-:W-:Y:S01]  /*06c0*/  @!P6 IMAD R30, R31, R34, RZ ;  /* 0x000000221f1ee224 */ /* 0x001fe200078e02ff */
[----:B------:R-:W-:Y:S01]  /*06d0*/  LOP3.LUT R23, R23, 0x7fffffff, RZ, 0xc0, !PT ;  /* 0x7fffffff17177812 */ /* 0x000fe200078ec0ff */
[C---:B------:R-:W-:Y:S01]  /*06e0*/  @!P0 IMAD R19, R0.reuse, R19, R4 ;  /* 0x0000001300138224 */ /* 0x040fe200078e0204 */
[----:B------:R-:W-:Y:S01]  /*06f0*/  @!P0 MOV R4, R2 ;  /* 0x0000000200048202 */ /* 0x000fe20000000f00 */
[----:B------:R-:W-:Y:S01]  /*0700*/  STL [R1+0x970], R0 ;  /* 0x0009700001007387 */ /* 0x000fe20000100800 */
[----:B------:R-:W0:Y:S03]  /*0710*/  LDCU.64 UR6, c[0x0][0x3b8] ;  /* 0x00007700ff0677ac */ /* 0x000e260008000a00 */
[----:B------:R-:W-:-:S05]  /*0720*/  @!P0 IMAD.WIDE.U32 R12, R0, R18, R4 ;  /* 0x00000012000c8225 */ /* 0x000fca00078e0004 */
[----:B------:R-:W-:Y:S02]  /*0730*/  @!P0 IADD3 R19, PT, PT, R13, R19, RZ ;  /* 0x000000130d138210 */ /* 0x000fe40007ffe0ff */
[C---:B------:R-:W-:Y:S02]  /*0740*/  @!P0 SHF.L.U32 R13, R12.reuse, 0x2, RZ ;  /* 0x000000020c0d8819 */ /* 0x040fe400000006ff */
[----:B------:R-:W-:Y:S02]  /*0750*/  @!P0 SHF.L.U64.HI R12, R12, 0x2, R19 ;  /* 0x000000020c0c8819 */ /* 0x000fe40000010213 */
[----:B------:R-:W0:Y:S01]  /*0760*/  @!P4 LDC.64 R18, c[0x0][0x3a0] ;  /* 0x0000e800ff12cb82 */ /* 0x000e220000000a00 */
[C---:B---3--:R-:W-:Y:S02]  /*0770*/  @!P0 IADD3 R16, P3, PT, R13.reuse, R16, RZ ;  /* 0x000000100d108210 */ /* 0x048fe40007f7e0ff */
[----:B-1----:R-:W-:Y:S02]  /*0780*/  @!P0 IADD3 R14, P2, PT, R13, R14, RZ ;  /* 0x0000000e0d0e8210 */ /* 0x002fe40007f5e0ff */
[----:B------:R-:W-:-:S02]  /*0790*/  SHF.R.S32.HI R13, RZ, 0x1f, R41 ;  /* 0x0000001fff0d7819 */ /* 0x000fc40000011429 */
[----:B------:R-:W-:Y:S02]  /*07a0*/  @!P0 IADD3.X R17, PT, PT, R12, R17, RZ, P3, !PT ;  /* 0x000000110c118210 */ /* 0x000fe40001ffe4ff */
[C---:B------:R-:W-:Y:S02]  /*07b0*/  LOP3.LUT P3, RZ, R22.reuse, 0x800000, RZ, 0xc0, !PT ;  /* 0x0080000016ff7812 */ /* 0x040fe4000786c0ff */
[----:B------:R-:W-:Y:S02]  /*07c0*/  ISETP.GE.AND.EX P5, PT, R13, UR17, PT, P1 ;  /* 0x000000110d007c0c */ /* 0x000fe4000bfa6310 */
[----:B------:R-:W-:Y:S02]  /*07d0*/  LOP3.LUT R22, R22, 0xffbfffff, RZ, 0xc0, !PT ;  /* 0xffbfffff16167812 */ /* 0x000fe400078ec0ff */
[----:B------:R-:W-:Y:S02]  /*07e0*/  @!P4 MOV R28, R2 ;  /* 0x00000002001cc202 */ /* 0x000fe40000000f00 */
[----:B------:R-:W-:-:S02]  /*07f0*/  @!P4 MOV R29, R5 ;  /* 0x00000005001dc202 */ /* 0x000fc40000000f00 */
[----:B------:R-:W-:Y:S02]  /*0800*/  @P6 LOP3.LUT R22, R22, 0x400000, RZ, 0xfc, !PT ;  /* 0x0040000016166812 */ /* 0x000fe400078efcff */
[----:B------:R-:W-:Y:S01]  /*0810*/  @!P0 IADD3.X R15, PT, PT, R12, R15, RZ, P2, !PT ;  /* 0x0000000f0c0f8210 */ /* 0x000fe200017fe4ff */
[----:B------:R-:W-:Y:S01]  /*0820*/  @!P4 IMAD.WIDE.U32 R10, R6, R10, R28 ;  /* 0x0000000a060ac225 */ /* 0x000fe200078e001c */
[----:B------:R-:W-:Y:S01]  /*0830*/  IADD3 R12, PT, PT, R0, 0x28, RZ ;  /* 0x00000028000c7810 */ /* 0x000fe20007ffe0ff */
[----:B------:R-:W1:Y:S01]  /*0840*/  @!P3 LDC.64 R6, c[0x0][0x3a0] ;  /* 0x0000e800ff06bb82 */ /* 0x000e620000000a00 */
[----:B------:R-:W-:Y:S02]  /*0850*/  LOP3.LUT R22, R22, 0xffdfffff, RZ, 0xc0, !PT ;  /* 0xffdfffff16167812 */ /* 0x000fe400078ec0ff */
[----:B------:R-:W-:Y:S02]  /*0860*/  @!P4 IADD3 R11, PT, PT, R11, R37, RZ ;  /* 0x000000250b0bc210 */ /* 0x000fe40007ffe0ff */
[----:B------:R-:W-:-:S02]  /*0870*/  @!P4 SHF.L.U32 R29, R10, 0x2, RZ ;  /* 0x000000020a1dc819 */ /* 0x000fc400000006ff */
[----:B------:R-:W-:Y:S02]  /*0880*/  ISETP.GE.U32.AND P2, PT, R12, UR16, PT ;  /* 0x000000100c007c0c */ /* 0x000fe4000bf46070 */
[----:B------:R-:W-:Y:S02]  /*0890*/  SHF.R.S32.HI R39, RZ, 0x1f, R12 ;  /* 0x0000001fff277819 */ /* 0x000fe4000001140c */
[----:B------:R-:W-:Y:S01]  /*08a0*/  @P5 LOP3.LUT R22, R22, 0x200000, RZ, 0xfc, !PT ;  /* 0x0020000016165812 */ /* 0x000fe200078efcff */
[----:B----4-:R-:W-:Y:S01]  /*08b0*/  @!P3 IMAD R26, R9, R24, RZ ;  /* 0x00000018091ab224 */ /* 0x010fe200078e02ff */
[----:B------:R-:W-:Y:S01]  /*08c0*/  @!P4 SHF.L.U64.HI R28, R10, 0x2, R11 ;  /* 0x000000020a1cc819 */ /* 0x000fe2000001020b */
[----:B--2---:R-:W2:Y:S01]  /*08d0*/  @!P3 LDC.64 R8, c[0x0][0x398] ;  /* 0x0000e600ff08bb82 */ /* 0x004ea20000000a00 */
[----:B0-----:R-:W-:Y:S02]  /*08e0*/  @!P4 IADD3 R18, P1, PT, R29, R18, RZ ;  /* 0x000000121d12c210 */ /* 0x001fe40007f3e0ff */
[----:B------:R-:W-:-:S02]  /*08f0*/  ISETP.GE.AND.EX P4, PT, R39, UR17, PT, P2 ;  /* 0x0000001127007c0c */ /* 0x000fc4000bf86320 */
[----:B------:R-:W-:Y:S02]  /*0900*/  LOP3.LUT P2, RZ, R22, 0x1000000, RZ, 0xc0, !PT ;  /* 0x0100000016ff7812 */ /* 0x000fe4000784c0ff */
[----:B------:R-:W-:Y:S02]  /*0910*/  @!P3 MOV R10, R2 ;  /* 0x00000002000ab202 */ /* 0x000fe40000000f00 */
[----:B------:R-:W-:Y:S01]  /*0920*/  @!P3 MOV R11, R5 ;  /* 0x00000005000bb202 */ /* 0x000fe20000000f00 */
[C---:B------:R-:W-:Y:S02]  /*0930*/  @!P3 IMAD R37, R27.reuse, R25, R26 ;  /* 0x000000191b25b224 */ /* 0x040fe400078e021a */
[----:B------:R-:W-:Y:S02]  /*0940*/  @!P3 IMAD.WIDE.U32 R24, R27, R24, R10 ;  /* 0x000000181b18b225 */ /* 0x000fe400078e000a */
[----:B------:R-:W0:Y:S04]  /*0950*/  @!P5 LDC.64 R26, c[0x0][0x3f8] ;  /* 0x0000fe00ff1adb82 */ /* 0x000e280000000a00 */
[----:B------:R-:W-:-:S02]  /*0960*/  @!P2 IADD3.X R19, PT, PT, R28, R19, RZ, P1, !PT ;  /* 0x000000131c13a210 */ /* 0x000fc40000ffe4ff */
[----:B------:R-:W-:Y:S02]  /*0970*/  @!P2 IADD3 R20, P1, PT, R29, R20, RZ ;  /* 0x000000141d14a210 */ /* 0x000fe40007f3e0ff */
[----:B------:R-:W-:Y:S02]  /*0980*/  @!P3 IADD3 R25, PT, PT, R25, R37, RZ ;  /* 0x000000251919b210 */ /* 0x000fe40007ffe0ff */
[----:B------:R-:W-:Y:S01]  /*0990*/  @!P3 SHF.L.U32 R37, R24, 0x2, RZ ;  /* 0x000000021825b819 */ /* 0x000fe200000006ff */
[----:B------:R-:W3:Y:S01]  /*09a0*/  @!P6 LDC.64 R10, c[0x0][0x3a0] ;  /* 0x0000e800ff0aeb82 */ /* 0x000ee20000000a00 */
[----:B------:R-:W-:Y:S02]  /*09b0*/  @!P2 IADD3.X R21, PT, PT, R28, R21, RZ, P1, !PT ;  /* 0x000000151c15a210 */ /* 0x000fe40000ffe4ff */
[----:B------:R-:W-:Y:S02]  /*09c0*/  @!P3 SHF.L.U64.HI R32, R24, 0x2, R25 ;  /* 0x000000021820b819 */ /* 0x000fe40000010219 */
[----:B-1----:R-:W-:-:S03]  /*09d0*/  @!P3 IADD3 R6, P1, PT, R37, R6, RZ ;  /* 0x000000062506b210 */ /* 0x002fc60007f3e0ff */
[----:B------:R-:W1:Y:S01]  /*09e0*/  @!P6 LDC.64 R28, c[0x0][0x398] ;  /* 0x0000e600ff1ceb82 */ /* 0x000e620000000a00 */
[----:B------:R-:W-:Y:S02]  /*09f0*/  @!P3 IADD3.X R7, PT, PT, R32, R7, RZ, P1, !PT ;  /* 0x000000072007b210 */ /* 0x000fe40000ffe4ff */
[----:B--2---:R-:W-:Y:S01]  /*0a00*/  @!P3 IADD3 R8, P1, PT, R37, R8, RZ ;  /* 0x000000082508b210 */ /* 0x004fe20007f3e0ff */
[C---:B------:R-:W-:Y:S01]  /*0a10*/  @!P6 IMAD R37, R33.reuse, R35, R30 ;  /* 0x000000232125e224 */ /* 0x040fe200078e021e */
[----:B------:R-:W-:Y:S02]  /*0a20*/  @!P6 MOV R30, R2 ;  /* 0x00000002001ee202 */ /* 0x000fe40000000f00 */
[----:B------:R-:W-:Y:S01]  /*0a30*/  @!P6 MOV R31, R5 ;  /* 0x00000005001fe202 */ /* 0x000fe20000000f00 */
[----:B------:R-:W2:Y:S02]  /*0a40*/  @!P4 LDC.64 R24, c[0x0][0x3f8] ;  /* 0x0000fe00ff18cb82 */ /* 0x000ea40000000a00 */
[----:B------:R-:W-:-:S06]  /*0a50*/  @!P6 IMAD.WIDE.U32 R34, R33, R34, R30 ;  /* 0x000000222122e225 */ /* 0x000fcc00078e001e */
[----:B------:R-:W4:Y:S01]  /*0a60*/  @!P5 LDC.64 R30, c[0x0][0x3a0] ;  /* 0x0000e800ff1edb82 */ /* 0x000f220000000a00 */
[----:B------:R-:W-:Y:S01]  /*0a70*/  @!P3 IADD3.X R9, PT, PT, R32, R9, RZ, P1, !PT ;  /* 0x000000092009b210 */ /* 0x000fe20000ffe4ff */
[----:B0-----:R-:W-:Y:S01]  /*0a80*/  @!P5 IMAD R38, R13, R26, RZ ;  /* 0x0000001a0d26d224 */ /* 0x001fe200078e02ff */
[----:B------:R-:W-:Y:S02]  /*0a90*/  @!P6 IADD3 R35, PT, PT, R35, R37, RZ ;  /* 0x000000252323e210 */ /* 0x000fe40007ffe0ff */
[C---:B------:R-:W-:Y:S02]  /*0aa0*/  @!P6 SHF.L.U32 R40, R34.reuse, 0x2, RZ ;  /* 0x000000022228e819 */ /* 0x040fe400000006ff */
[----:B------:R-:W-:Y:S01]  /*0ab0*/  @!P5 MOV R36, R2 ;  /* 0x000000020024d202 */ /* 0x000fe20000000f00 */
[----:B------:R-:W0:Y:S01]  /*0ac0*/  @!P5 LDC.64 R32, c[0x0][0x398] ;  /* 0x0000e600ff20db82 */ /* 0x000e220000000a00 */
[----:B------:R-:W-:Y:S01]  /*0ad0*/  @!P5 MOV R37, R5 ;  /* 0x000000050025d202 */ /* 0x000fe20000000f00 */
[----:B------:R-:W-:Y:S01]  /*0ae0*/  @!P5 IMAD R38, R41, R27, R38 ;  /* 0x0000001b2926d224 */ /* 0x000fe200078e0226 */
[----:B------:R-:W-:-:S02]  /*0af0*/  @!P6 SHF.L.U64.HI R13, R34, 0x2, R35 ;  /* 0x00000002220de819 */ /* 0x000fc40000010223 */
[C---:B---3--:R-:W-:Y:S01]  /*0b00*/  @!P6 IADD3 R10, P1, PT, R40.reuse, R10, RZ ;  /* 0x0000000a280ae210 */ /* 0x048fe20007f3e0ff */
[----:B------:R-:W-:Y:S02]  /*0b10*/  @!P5 IMAD.WIDE.U32 R26, R41, R26, R36 ;  /* 0x0000001a291ad225 */ /* 0x000fe400078e0024 */
[----:B------:R-:W3:Y:S01]  /*0b20*/  @!P4 LDC.64 R34, c[0x0][0x3a0] ;  /* 0x0000e800ff22cb82 */ /* 0x000ee20000000a00 */
        /* <DEDUP_REMOVED lines=64> */
[----:B0-----:R-:W-:-:S04]  /*0f30*/  @!P2 IADD3 R42, P1, PT, R39, R12, RZ ;  /* 0x0000000c272aa210 */ /* 0x001fc80007f3e0ff */
[----:B------:R-:W-:-:S05]  /*0f40*/  @!P2 IADD3.X R43, PT, PT, R38, R13, RZ, P1, !PT ;  /* 0x0000000d262ba210 */ /* 0x000fca0000ffe4ff */
[----:B------:R0:W-:Y:S01]  /*0f50*/  @!P2 STL.64 [R1+0x510], R42 ;  /* 0x0005102a0100a387 */ /* 0x0001e20000100a00 */
[----:B------:R-:W-:Y:S02]  /*0f60*/  @P2 LOP3.LUT R22, R22, 0x40000, RZ, 0xfc, !PT ;  /* 0x0004000016162812 */ /* 0x000fe400078efcff */
[----:B0-----:R-:W-:-:S04]  /*0f70*/  IADD3 R42, PT, PT, R0, 0x40, RZ ;  /* 0x00000040002a7810 */ /* 0x001fc80007ffe0ff */
        /* <DEDUP_REMOVED lines=16> */
[----:B------:R-:W-:Y:S02]  /*1080*/  @!P2 IADD3.X R7, PT, PT, R40, R39, RZ, P1, !PT ;  /* 0x000000272807a210 */ /* 0x000fe40000ffe4ff */
[----:B------:R-:W-:-:S03]  /*1090*/  IADD3 R42, PT, PT, R0, 0x48, RZ ;  /* 0x00000048002a7810 */ /* 0x000fc60007ffe0ff */
[----:B------:R0:W-:Y:S01]  /*10a0*/  @!P2 STL.64 [R1+0x6f0], R6 ;  /* 0x0006f0060100a387 */ /* 0x0001e20000100a00 */
[----:B------:R-:W-:Y:S02]  /*10b0*/  LOP3.LUT R22, R22, 0xfffdffff, RZ, 0xc0, !PT ;  /* 0xfffdffff16167812 */ /* 0x000fe400078ec0ff */
[----:B0-----:R-:W-:-:S04]  /*10c0*/  @!P2 IADD3 R6, P1, PT, R41, R12, RZ ;  /* 0x0000000c2906a210 */ /* 0x001fc80007f3e0ff */
[----:B------:R-:W-:Y:S02]  /*10d0*/  @!P2 IADD3.X R7, PT, PT, R40, R13, RZ, P1, !PT ;  /* 0x0000000d2807a210 */ /* 0x000fe40000ffe4ff */
[----:B------:R-:W-:Y:S02]  /*10e0*/  SHF.R.S32.HI R40, RZ, 0x1f, R42 ;  /* 0x0000001fff287819 */ /* 0x000fe4000001142a */
[----:B------:R-:W-:Y:S01]  /*10f0*/  ISETP.GE.U32.AND P1, PT, R42, UR16, PT ;  /* 0x000000102a007c0c */ /* 0x000fe2000bf26070 */
[----:B------:R0:W-:Y:S01]  /*1100*/  @!P2 STL.64 [R1+0x530], R6 ;  /* 0x000530060100a387 */ /* 0x0001e20000100a00 */
[----:B------:R-:W-:Y:S02]  /*1110*/  @P2 LOP3.LUT R22, R22, 0x20000, RZ, 0xfc, !PT ;  /* 0x0002000016162812 */ /* 0x000fe400078efcff */
        /* <DEDUP_REMOVED lines=275> */
[----:B------:R-:W-:Y:S03]  /*2250*/  @!P2 STL.64 [R1+0x7f8], R6 ;  /* 0x0007f8060100a387 */ /* 0x000fe60000100a00 */
        /* <DEDUP_REMOVED lines=12> */
[----:B------:R1:W-:Y:S01]  /*2320*/  STL.64 [R1+0xa68], R36 ;  /* 0x000a682401007387 */ /* 0x0003e20000100a00 */
[----:B------:R-:W-:Y:S02]  /*2330*/  IADD3 R42, PT, PT, R0, 0xb0, RZ ;  /* 0x000000b0002a7810 */ /* 0x000fe40007ffe0ff */
[----:B-1----:R-:W-:-:S04]  /*2340*/  @!P2 IADD3 R36, P1, PT, R41, R38, RZ ;  /* 0x000000262924a210 */ /* 0x002fc80007f3e0ff */
[----:B------:R-:W-:Y:S02]  /*2350*/  @!P2 IADD3.X R37, PT, PT, R40, R39, RZ, P1, !PT ;  /* 0x000000272825a210 */ /* 0x000fe40000ffe4ff */
        /* <DEDUP_REMOVED lines=433> */
[----:B------:R1:W-:Y:S01]  /*3e70*/  STL [R1+0xa54], R24 ;  /* 0x000a541801007387 */ /* 0x0003e20000100800 */
[----:B------:R-:W-:Y:S02]  /*3e80*/  IADD3 R42, PT, PT, R0, 0x148, RZ ;  /* 0x00000148002a7810 */ /* 0x000fe40007ffe0ff */
[----:B------:R-:W-:Y:S01]  /*3e90*/  @!P2 IADD3.X R7, PT, PT, R40, R39, RZ, P1, !PT ;  /* 0x000000272807a210 */ /* 0x000fe20000ffe4ff */
[----:B------:R0:W-:Y:S01]  /*3ea0*/  STL [R1+0xa50], R25 ;  /* 0x000a501901007387 */ /* 0x0001e20000100800 */
[----:B------:R-:W-:-:S03]  /*3eb0*/  LOP3.LUT R23, R23, 0xfffdffff, RZ, 0xc0, !PT ;  /* 0xfffdffff17177812 */ /* 0x000fc600078ec0ff */
[----:B------:R-:W-:Y:S01]  /*3ec0*/  @!P2 STL.64 [R1+0x6a8], R6 ;  /* 0x0006a8060100a387 */ /* 0x000fe20000100a00 */
[----:B------:R-:W-:Y:S02]  /*3ed0*/  @P2 LOP3.LUT R23, R23, 0x20000, RZ, 0xfc, !PT ;  /* 0x0002000017172812 */ /* 0x000fe400078efcff */
[----:B-1----:R-:W-:-:S04]  /*3ee0*/  @!P2 IADD3 R24, P1, PT, R41, R12, RZ ;  /* 0x0000000c2918a210 */ /* 0x002fc80007f3e0ff */
[----:B0-----:R-:W-:Y:S02]  /*3ef0*/  @!P2 IADD3.X R25, PT, PT, R40, R13, RZ, P1, !PT ;  /* 0x0000000d2819a210 */ /* 0x001fe40000ffe4ff */
        /* <DEDUP_REMOVED lines=15> */
[----:B------:R-:W-:-:S03]  /*3ff0*/  IADD3 R42, PT, PT, R0, 0x150, RZ ;  /* 0x00000150002a7810 */ /* 0x000fc60007ffe0ff */
[----:B------:R0:W-:Y:S01]  /*4000*/  STL.64 [R1+0xa90], R18 ;  /* 0x000a901201007387 */ /* 0x0001e20000100a00 */
[----:B-1----:R-:W-:-:S04]  /*4010*/  @!P2 IADD3 R44, P1, PT, R41, R38, RZ ;  /* 0x00000026292ca210 */ /* 0x002fc80007f3e0ff */
[----:B------:R-:W-:Y:S02]  /*4020*/  @!P2 IADD3.X R45, PT, PT, R40, R39, RZ, P1, !PT ;  /* 0x00000027282da210 */ /* 0x000fe40000ffe4ff */
[----:B------:R-:W-:Y:S02]  /*4030*/  LOP3.LUT R23, R23, 0xfffeffff, RZ, 0xc0, !PT ;  /* 0xfffeffff17177812 */ /* 0x000fe400078ec0ff */
[----:B0-----:R-:W-:-:S04]  /*4040*/  @!P2 IADD3 R18, P1, PT, R41, R12, RZ ;  /* 0x0000000c2912a210 */ /* 0x001fc80007f3e0ff */
[----:B------:R-:W-:Y:S02]  /*4050*/  @!P2 IADD3.X R19, PT, PT, R40, R13, RZ, P1, !PT ;  /* 0x0000000d2813a210 */ /* 0x000fe40000ffe4ff */
[----:B------:R-:W-:Y:S02]  /*4060*/  SHF.R.S32.HI R40, RZ, 0x1f, R42 ;  /* 0x0000001fff287819 */ /* 0x000fe4000001142a */
[----:B------:R-:W-:Y:S02]  /*4070*/  ISETP.GE.U32.AND P1, PT, R42, UR16, PT ;  /* 0x000000102a007c0c */ /* 0x000fe4000bf26070 */
[----:B------:R-:W-:Y:S02]  /*4080*/  @P2 LOP3.LUT R23, R23, 0x10000, RZ, 0xfc, !PT ;  /* 0x0001000017172812 */ /* 0x000fe400078efcff */
        /* <DEDUP_REMOVED lines=267> */
[----:B------:R0:W-:Y:S01]  /*5140*/  STL [R1+0xa84], R30 ;  /* 0x000a841e01007387 */ /* 0x0001e20000100800 */
[----:B------:R-:W-:Y:S02]  /*5150*/  IADD3 R43, PT, PT, R0, 0x1b0, RZ ;  /* 0x000001b0002b7810 */ /* 0x000fe40007ffe0ff */
[----:B------:R-:W-:Y:S01]  /*5160*/  LOP3.LUT R23, R23, 0xffffffef, RZ, 0xc0, !PT ;  /* 0xffffffef17177812 */ /* 0x000fe200078ec0ff */
[----:B------:R1:W-:Y:S01]  /*5170*/  STL [R1+0xa80], R31 ;  /* 0x000a801f01007387 */ /* 0x0003e20000100800 */
[----:B------:R-:W-:Y:S02]  /*5180*/  SHF.R.S32.HI R40, RZ, 0x1f, R43 ;  /* 0x0000001fff287819 */ /* 0x000fe4000001142b */
[----:B------:R-:W-:Y:S01]  /*5190*/  @P2 LOP3.LUT R23, R23, 0x10, RZ, 0xfc, !PT ;  /* 0x0000001017172812 */ /* 0x000fe200078efcff */
[----:B------:R-:W-:Y:S01]  /*51a0*/  @!P2 STL.64 [R1+0x548], R6 ;  /* 0x000548060100a387 */ /* 0x000fe20000100a00 */
[----:B0-----:R-:W-:-:S04]  /*51b0*/  @!P2 IADD3 R30, P1, PT, R39, R12, RZ ;  /* 0x0000000c271ea210 */ /* 0x001fc80007f3e0ff */
[----:B-1----:R-:W-:Y:S02]  /*51c0*/  @!P2 IADD3.X R31, PT, PT, R38, R13, RZ, P1, !PT ;  /* 0x0000000d261fa210 */ /* 0x002fe40000ffe4ff */
        /* <DEDUP_REMOVED lines=55> */
[----:B------:R1:W-:Y:S04]  /*5540*/  STL [R1+0xa70], R34 ;  /* 0x000a702201007387 */ /* 0x0003e80000100800 */
[----:B------:R-:W-:Y:S02]  /*5550*/  @!P2 IADD3 R42, PT, PT, R39, R42, RZ ;  /* 0x0000002a272aa210 */ /* 0x000fe40007ffe0ff */
[C---:B------:R-:W-:Y:S02]  /*5560*/  @!P2 SHF.L.U32 R39, R38.reuse, 0x2, RZ ;  /* 0x000000022627a819 */ /* 0x040fe400000006ff */
[----:B------:R-:W-:-:S02]  /*5570*/  @!P2 SHF.L.U64.HI R38, R38, 0x2, R42 ;  /* 0x000000022626a819 */ /* 0x000fc4000001022a */
[----:B-1----:R-:W-:Y:S01]  /*5580*/  @!P2 IADD3 R34, P1, PT, R39, R12, RZ ;  /* 0x0000000c2722a210 */ /* 0x002fe20007f3e0ff */
[----:B------:R0:W-:Y:S03]  /*5590*/  STL [R1+0xa60], R35 ;  /* 0x000a602301007387 */ /* 0x0001e60000100800 */
[----:B0-----:R-:W-:Y:S02]  /*55a0*/  @!P2 IADD3.X R35, PT, PT, R38, R13, RZ, P1, !PT ;  /* 0x0000000d2623a210 */ /* 0x001fe40000ffe4ff */
[----:B------:R-:W0:Y:S01]  /*55b0*/  @!P2 LDC.64 R12, c[0x0][0x398] ;  /* 0x0000e600ff0cab82 */ /* 0x000e220000000a00 */
[----:B------:R0:W-:Y:S01]  /*55c0*/  STL.64 [R1+0xa98], R14 ;  /* 0x000a980e01007387 */ /* 0x0001e20000100a00 */
[----:B------:R-:W-:Y:S02]  /*55d0*/  IADD3 R43, PT, PT, R0, 0x1c8, RZ ;  /* 0x000001c8002b7810 */ /* 0x000fe40007ffe0ff */
[----:B------:R-:W-:-:S02]  /*55e0*/  LOP3.LUT R23, R23, 0xfffffffd, RZ, 0xc0, !PT ;  /* 0xfffffffd17177812 */ /* 0x000fc400078ec0ff */
        /* <DEDUP_REMOVED lines=29> */
[----:B------:R-:W-:Y:S01]  /*57c0*/  LOP3.LUT R23, R23, 0xfffffffe, RZ, 0xc0, !PT ;  /* 0xfffffffe17177812 */ /* 0x000fe200078ec0ff */
[----:B0-----:R-:W-:Y:S01]  /*57d0*/  @!P1 IMAD R42, R40, R38, RZ ;  /* 0x00000026282a9224 */ /* 0x001fe200078e02ff */
[----:B------:R-:W-:-:S03]  /*57e0*/  @!P1 MOV R40, R2 ;  /* 0x0000000200289202 */ /* 0x000fc60000000f00 */
        /* <DEDUP_REMOVED lines=8> */
[----:B------:R-:W0:Y:S03]  /*5870*/  @!P1 LDC.64 R12, c[0x0][0x398] ;  /* 0x0000e600ff0c9b82 */ /* 0x000e260000000a00 */
[----:B------:R0:W-:Y:S01]  /*5880*/  @!P1 STL.64 [R1+0x4d0], R40 ;  /* 0x0004d02801009387 */ /* 0x0001e20000100a00 */
[----:B------:R-:W-:Y:S02]  /*5890*/  IADD3 R43, PT, PT, R0, 0x1d8, RZ ;  /* 0x000001d8002b7810 */ /* 0x000fe40007ffe0ff */
[----:B0-----:R-:W-:-:S04]  /*58a0*/  @!P1 IADD3 R40, P2, PT, R39, R12, RZ ;  /* 0x0000000c27289210 */ /* 0x001fc80007f5e0ff */
[----:B------:R-:W-:Y:S02]  /*58b0*/  @!P1 IADD3.X R41, PT, PT, R38, R13, RZ, P2, !PT ;  /* 0x0000000d26299210 */ /* 0x000fe400017fe4ff */
[----:B------:R-:W-:-:S03]  /*58c0*/  ISETP.GE.U32.AND P2, PT, R43, UR16, PT ;  /* 0x000000102b007c0c */ /* 0x000fc6000bf46070 */
[----:B------:R0:W-:Y:S02]  /*58d0*/  @!P1 STL.64 [R1+0x4d8], R40 ;  /* 0x0004d82801009387 */ /* 0x0001e40000100a00 */
[----:B0-----:R-:W-:-:S04]  /*58e0*/  SHF.R.S32.HI R40, RZ, 0x1f, R43 ;  /* 0x0000001fff287819 */ /* 0x001fc8000001142b */
        /* <DEDUP_REMOVED lines=85> */
[----:B------:R-:W0:Y:S01]  /*5e40*/  @!P6 LDC.64 R12, c[0x0][0x3f8] ;  /* 0x0000fe00ff0ceb82 */ /* 0x000e220000000a00 */
[----:B------:R-:W-:Y:S01]  /*5e50*/  @!P6 MOV R41, R5 ;  /* 0x000000050029e202 */ /* 0x000fe20000000f00 */
[----:B------:R1:W-:Y:S04]  /*5e60*/  STL [R1+0x974], R5 ;  /* 0x0009740501007387 */ /* 0x0003e80000100800 */
[----:B------:R2:W-:Y:S02]  /*5e70*/  STL.64 [R1+0x980], R2 ;  /* 0x0009800201007387 */ /* 0x0005e40000100a00 */
[----:B------:R-:W3:Y:S01]  /*5e80*/  @!P6 LDC.64 R38, c[0x0][0x3a0] ;  /* 0x0000e800ff26eb82 */ /* 0x000ee20000000a00 */
[----:B0-----:R-:W-:-:S04]  /*5e90*/  @!P6 IMAD R40, R40, R12, RZ ;  /* 0x0000000c2828e224 */ /* 0x001fc800078e02ff */
[----:B------:R-:W-:Y:S01]  /*5ea0*/  @!P6 IMAD R13, R42, R13, R40 ;  /* 0x0000000d2a0de224 */ /* 0x000fe200078e0228 */
[----:B------:R-:W-:Y:S02]  /*5eb0*/  @!P6 MOV R40, R2 ;  /* 0x000000020028e202 */ /* 0x000fe40000000f00 */
[----:B-1----:R-:W-:-:S03]  /*5ec0*/  MOV R5, R21 ;  /* 0x0000001500057202 */ /* 0x002fc60000000f00 */
[----:B------:R-:W-:Y:S01]  /*5ed0*/  @!P6 IMAD.WIDE.U32 R40, R42, R12, R40 ;  /* 0x0000000c2a28e225 */ /* 0x000fe200078e0028 */
[----:B--2---:R-:W-:Y:S02]  /*5ee0*/  MOV R3, R7 ;  /* 0x0000000700037202 */ /* 0x004fe40000000f00 */
[----:B------:R-:W-:Y:S02]  /*5ef0*/  MOV R43, R5 ;  /* 0x00000005002b7202 */ /* 0x000fe40000000f00 */
[----:B------:R-:W-:Y:S01]  /*5f00*/  @!P6 IADD3 R13, PT, PT, R41, R13, RZ ;  /* 0x0000000d290de210 */ /* 0x000fe20007ffe0ff */
[----:B------:R0:W-:Y:S01]  /*5f10*/  STL [R1+0x978], R4 ;  /* 0x0009780401007387 */ /* 0x0001e20000100800 */
[----:B------:R-:W-:Y:S02]  /*5f20*/  MOV R5, R3 ;  /* 0x0000000300057202 */ /* 0x000fe40000000f00 */
[----:B------:R-:W-:Y:S02]  /*5f30*/  @!P6 SHF.L.U64.HI R3, R40, 0x2, R13 ;  /* 0x000000022803e819 */ /* 0x000fe4000001020d */
[----:B------:R-:W-:-:S02]  /*5f40*/  MOV R12, R14 ;  /* 0x0000000e000c7202 */ /* 0x000fc40000000f00 */
[----:B------:R-:W-:Y:S02]  /*5f50*/  MOV R13, R15 ;  /* 0x0000000f000d7202 */ /* 0x000fe40000000f00 */
[----:B------:R-:W-:Y:S01]  /*5f60*/  MOV R2, R6 ;  /* 0x0000000600027202 */ /* 0x000fe20000000f00 */
[----:B------:R-:W2:Y:S01]  /*5f70*/  LDL.LU.64 R14, [R1+0xa98] ;  /* 0x000a9800010e7983 */ /* 0x000ea20000300a00 */
[----:B0-----:R-:W-:Y:S02]  /*5f80*/  MOV R4, R20 ;  /* 0x0000001400047202 */ /* 0x001fe40000000f00 */
[----:B------:R-:W-:Y:S01]  /*5f90*/  MOV R41, R17 ;  /* 0x0000001100297202 */ /* 0x000fe20000000f00 */
[----:B------:R-:W4:Y:S01]  /*5fa0*/  LDL.LU.64 R20, [R1+0xaa8] ;  /* 0x000aa80001147983 */ /* 0x000f220000300a00 */
[----:B------:R-:W-:Y:S02]  /*5fb0*/  MOV R42, R4 ;  /* 0x00000004002a7202 */ /* 0x000fe40000000f00 */
[----:B------:R-:W-:Y:S01]  /*5fc0*/  MOV R4, R2 ;  /* 0x0000000200047202 */ /* 0x000fe20000000f00 */
[----:B------:R-:W4:Y:S01]  /*5fd0*/  LDL.LU.64 R6, [R1+0xab0] ;  /* 0x000ab00001067983 */ /* 0x000f220000300a00 */
[----:B------:R-:W-:-:S02]  /*5fe0*/  @!P6 SHF.L.U32 R2, R40, 0x2, RZ ;  /* 0x000000022802e819 */ /* 0x000fc400000006ff */
[----:B------:R-:W-:Y:S02]  /*5ff0*/  MOV R40, R16 ;  /* 0x0000001000287202 */ /* 0x000fe40000000f00 */
[----:B------:R-:W4:Y:S01]  /*6000*/  LDL.LU.64 R16, [R1+0xaa0] ;  /* 0x000aa00001107983 */ /* 0x000f220000300a00 */
[----:B------:R-:W-:-:S04]  /*6010*/  LOP3.LUT R22, R22, 0xfbffffff, RZ, 0xc0, !PT ;  /* 0xfbffffff16167812 */ /* 0x000fc800078ec0ff */
[----:B------:R-:W-:Y:S02]  /*6020*/  @P1 LOP3.LUT R22, R22, 0x4000000, RZ, 0xfc, !PT ;  /* 0x0400000016161812 */ /* 0x000fe400078efcff */
[----:B---3--:R-:W-:-:S04]  /*6030*/  @!P6 IADD3 R38, P1, PT, R2, R38, RZ ;  /* 0x000000260226e210 */ /* 0x008fc80007f3e0ff */
[----:B------:R-:W-:-:S05]  /*6040*/  @!P6 IADD3.X R39, PT, PT, R3, R39, RZ, P1, !PT ;  /* 0x000000270327e210 */ /* 0x000fca0000ffe4ff */
[----:B------:R0:W-:Y:S02]  /*6050*/  STL.64 [R1+0x990], R38 ;  /* 0x0009902601007387 */ /* 0x0001e40000100a00 */
[----:B0-----:R-:W-:Y:S02]  /*6060*/  MOV R38, R40 ;  /* 0x0000002800267202 */ /* 0x001fe40000000f00 */
[----:B------:R-:W-:Y:S02]  /*6070*/  MOV R39, R41 ;  /* 0x0000002900277202 */ /* 0x000fe40000000f00 */
[----:B------:R-:W-:Y:S02]  /*6080*/  MOV R40, R12 ;  /* 0x0000000c00287202 */ /* 0x000fe40000000f00 */
[----:B------:R-:W-:Y:S02]  /*6090*/  MOV R41, R13 ;  /* 0x0000000d00297202 */ /* 0x000fe40000000f00 */
[----:B------:R-:W-:Y:S01]  /*60a0*/  CS2R R12, SRZ ;  /* 0x00000000000c7805 */ /* 0x000fe2000001ff00 */
[----:B------:R0:W-:Y:S02]  /*60b0*/  STL.64 [R1+0x988], R2 ;  /* 0x0009880201007387 */ /* 0x0001e40000100a00 */
[----:B0-----:R-:W-:-:S02]  /*60c0*/  MOV R2, R18 ;  /* 0x0000001200027202 */ /* 0x001fc40000000f00 */
[----:B------:R-:W-:Y:S02]  /*60d0*/  MOV R3, R19 ;  /* 0x0000001300037202 */ /* 0x000fe40000000f00 */
[----:B------:R-:W3:Y:S04]  /*60e0*/  LDL.LU.64 R18, [R1+0xa90] ;  /* 0x000a900001127983 */ /* 0x000ee80000300a00 */
[----:B--2---:R0:W2:Y:S02]  /*60f0*/  @!P0 LDG.E.64 R12, desc[UR10][R14.64] ;  /* 0x0000000a0e0c8981 */ /* 0x0040a4000c1e1b00 */
[----:B0-----:R-:W-:-:S06]  /*6100*/  CS2R R14, SRZ ;  /* 0x00000000000e7805 */ /* 0x001fcc000001ff00 */
[----:B----4-:R0:W4:Y:S01]  /*6110*/  @!P0 LDG.E.64 R14, desc[UR10][R16.64] ;  /* 0x0000000a100e8981 */ /* 0x010122000c1e1b00 */
[----:B------:R-:W-:-:S04]  /*6120*/  LOP3.LUT R22, R22, 0xf7ffffff, RZ, 0xc0, !PT ;  /* 0xf7ffffff16167812 */ /* 0x000fc800078ec0ff */
[----:B------:R-:W-:-:S04]  /*6130*/  @P2 LOP3.LUT R22, R22, 0x8000000, RZ, 0xfc, !PT ;  /* 0x0800000016162812 */ /* 0x000fc800078efcff */
[----:B------:R-:W-:Y:S02]  /*6140*/  LOP3.LUT P2, RZ, R22, 0x1000000, RZ, 0xc0, !PT ;  /* 0x0100000016ff7812 */ /* 0x000fe4000784c0ff */
[----:B0-----:R-:W-:Y:S02]  /*6150*/  CS2R R16, SRZ ;  /* 0x0000000000107805 */ /* 0x001fe4000001ff00 */
[----:B--2---:R-:W-:-:S05]  /*6160*/  @!P0 MOV R17, R13 ;  /* 0x0000000d00118202 */ /* 0x004fca0000000f00 */
[----:B------:R-:W-:Y:S01]  /*6170*/  STL [R1+0x558], R17 ;  /* 0x0005581101007387 */ /* 0x000fe20000100800 */
[----:B----4-:R-:W-:-:S05]  /*6180*/  @!P0 MOV R16, R14 ;  /* 0x0000000e00108202 */ /* 0x010fca0000000f00 */
[----:B------:R0:W-:Y:S02]  /*6190*/  STL [R1+0x470], R16 ;  /* 0x0004701001007387 */ /* 0x0001e40000100800 */
[----:B0-----:R-:W-:-:S06]  /*61a0*/  CS2R R16, SRZ ;  /* 0x0000000000107805 */ /* 0x001fcc000001ff00 */
[----:B---3--:R0:W2:Y:S02]  /*61b0*/  @!P2 LDG.E.64 R16, desc[UR10][R18.64] ;  /* 0x0000000a1210a981 */ /* 0x0080a4000c1e1b00 */
        /* <DEDUP_REMOVED lines=12> */
[----:B------:R-:W-:Y:S01]  /*6280*/  HFMA2 R0, -RZ, RZ, 0, 0 ;  /* 0x00000000ff007431 */ /* 0x000fe200000001ff */
[----:B------:R-:W-:-:S05]  /*6290*/  @!P0 MOV R0, R12 ;  /* 0x0000000c00008202 */ /* 0x000fca0000000f00 */
[----:B------:R1:W-:Y:S01]  /*62a0*/  STL [R1+0x540], R0 ;  /* 0x0005400001007387 */ /* 0x0003e20000100800 */
[----:B0-----:R-:W-:Y:S01]  /*62b0*/  CS2R R8, SRZ ;  /* 0x0000000000087805 */ /* 0x001fe2000001ff00 */
[----:B-1----:R-:W-:Y:S01]  /*62c0*/  HFMA2 R0, -RZ, RZ, 0, 0 ;  /* 0x00000000ff007431 */ /* 0x002fe200000001ff */
[----:B------:R-:W-:Y:S02]  /*62d0*/  @!P0 MOV R0, R15 ;  /* 0x0000000f00008202 */ /* 0x000fe40000000f00 */
[----:B------:R-:W-:Y:S02]  /*62e0*/  LOP3.LUT P0, RZ, R22, 0x400000, RZ, 0xc0, !PT ;  /* 0x0040000016ff7812 */ /* 0x000fe4000780c0ff */
        /* <DEDUP_REMOVED lines=8> */
[----:B------:R1:W-:Y:S01]  /*6370*/  STL.64 [R1+0x10], R12 ;  /* 0x0000100c01007387 */ /* 0x0003e20000100a00 */
[----:B0-----:R-:W-:Y:S02]  /*6380*/  MOV R28, R32 ;  /* 0x00000020001c7202 */ /* 0x001fe40000000f00 */
[----:B------:R-:W-:Y:S02]  /*6390*/  MOV R29, R33 ;  /* 0x00000021001d7202 */ /* 0x000fe40000000f00 */
[----:B------:R-:W4:Y:S01]  /*63a0*/  LDL.LU.64 R32, [R1+0xa88] ;  /* 0x000a880001207983 */ /* 0x000f220000300a00 */
[----:B-1----:R-:W-:-:S02]  /*63b0*/  MOV R12, R28 ;  /* 0x0000001c000c7202 */ /* 0x002fc40000000f00 */
[----:B------:R-:W-:Y:S02]  /*63c0*/  MOV R13, R29 ;  /* 0x0000001d000d7202 */ /* 0x000fe40000000f00 */
[----:B------:R-:W-:Y:S02]  /*63d0*/  MOV R28, R2 ;  /* 0x00000002001c7202 */ /* 0x000fe40000000f00 */
[----:B------:R-:W-:Y:S02]  /*63e0*/  MOV R29, R3 ;  /* 0x00000003001d7202 */ /* 0x000fe40000000f00 */
[----:B------:R-:W-:Y:S02]  /*63f0*/  MOV R2, R30 ;  /* 0x0000001e00027202 */ /* 0x000fe40000000f00 */
[----:B------:R-:W-:Y:S02]  /*6400*/  MOV R3, R31 ;  /* 0x0000001f00037202 */ /* 0x000fe40000000f00 */
[----:B------:R-:W-:-:S02]  /*6410*/  CS2R R30, SRZ ;  /* 0x00000000001e7805 */ /* 0x000fc4000001ff00 */
[----:B--2---:R-:W-:-:S05]  /*6420*/  @!P0 MOV R30, R9 ;  /* 0x00000009001e8202 */ /* 0x004fca0000000f00 */
[----:B------:R0:W-:Y:S04]  /*6430*/  STL [R1+0x614], R30 ;  /* 0x0006141e01007387 */ /* 0x0001e80000100800 */
[----:B0-----:R-:W2:Y:S01]  /*6440*/  LDL.LU R30, [R1+0xa84] ;  /* 0x000a8400011e7983 */ /* 0x001ea20000300800 */
[----:B---3--:R-:W-:-:S05]  /*6450*/  @!P0 MOV R31, R10 ;  /* 0x0000000a001f8202 */ /* 0x008fca0000000f00 */
[----:B------:R0:W-:Y:S04]  /*6460*/  STL [R1+0x48c], R31 ;  /* 0x00048c1f01007387 */ /* 0x0001e80000100800 */
[----:B0-----:R-:W2:Y:S04]  /*6470*/  LDL.LU R31, [R1+0xa80] ;  /* 0x000a8000011f7983 */ /* 0x001ea80000300800 */
[----:B------:R0:W-:Y:S02]  /*6480*/  STL [R1+0x46c], R0 ;  /* 0x00046c0001007387 */ /* 0x0001e40000100800 */
[----:B0-----:R-:W-:Y:S01]  /*6490*/  HFMA2 R0, -RZ, RZ, 0, 0 ;  /* 0x00000000ff007431 */ /* 0x001fe200000001ff */
[----:B------:R-:W-:-:S05]  /*64a0*/  @!P2 MOV R0, R16 ;  /* 0x000000100000a202 */ /* 0x000fca0000000f00 */
[----:B------:R0:W-:Y:S02]  /*64b0*/  STL [R1+0x574], R0 ;  /* 0x0005740001007387 */ /* 0x0001e40000100800 */
[----:B0-----:R-:W-:Y:S01]  /*64c0*/  HFMA2 R0, -RZ, RZ, 0, 0 ;  /* 0x00000000ff007431 */ /* 0x001fe200000001ff */
[----:B------:R-:W-:Y:S02]  /*64d0*/  @!P2 MOV R0, R19 ;  /* 0x000000130000a202 */ /* 0x000fe40000000f00 */
[----:B------:R-:W-:Y:S01]  /*64e0*/  LOP3.LUT P2, RZ, R22, 0x200000, RZ, 0xc0, !PT ;  /* 0x0020000016ff7812 */ /* 0x000fe2000784c0ff */
[----:B------:R0:W-:Y:S02]  /*64f0*/  STL.64 [R1+0x210], R14 ;  /* 0x0002100e01007387 */ /* 0x0001e40000100a00 */
[----:B0-----:R-:W-:Y:S02]  /*6500*/  MOV R14, R12 ;  /* 0x0000000c000e7202 */ /* 0x001fe40000000f00 */
[----:B------:R-:W-:-:S02]  /*6510*/  MOV R15, R13 ;  /* 0x0000000d000f7202 */ /* 0x000fc40000000f00 */
[----:B------:R-:W-:-:S06]  /*6520*/  CS2R R12, SRZ ;  /* 0x00000000000c7805 */ /* 0x000fcc000001ff00 */
[----:B--2---:R0:W2:Y:S02]  /*6530*/  @!P2 LDG.E.64 R12, desc[UR10][R30.64] ;  /* 0x0000000a1e0ca981 */ /* 0x0040a4000c1e1b00 */
[----:B0-----:R-:W-:Y:S02]  /*6540*/  MOV R30, R14 ;  /* 0x0000000e001e7202 */ /* 0x001fe40000000f00 */
[----:B------:R-:W-:Y:S02]  /*6550*/  MOV R31, R15 ;  /* 0x0000000f001f7202 */ /* 0x000fe40000000f00 */
[----:B------:R-:W-:-:S06]  /*6560*/  CS2R R14, SRZ ;  /* 0x00000000000e7805 */ /* 0x000fcc000001ff00 */
[----:B----4-:R0:W3:Y:S02]  /*6570*/  @!P2 LDG.E.64 R14, desc[UR10][R32.64] ;  /* 0x0000000a200ea981 */ /* 0x0100e4000c1e1b00 */
[----:B0-----:R-:W-:Y:S02]  /*6580*/  MOV R32, R36 ;  /* 0x0000002400207202 */ /* 0x001fe40000000f00 */
[----:B------:R-:W-:Y:S02]  /*6590*/  MOV R33, R37 ;  /* 0x0000002500217202 */ /* 0x000fe40000000f00 */
[----:B------:R-:W4:Y:S04]  /*65a0*/  LDL.LU.64 R36, [R1+0xa78] ;  /* 0x000a780001247983 */ /* 0x000f280000300a00 */
[----:B------:R0:W-:Y:S02]  /*65b0*/  STL [R1+0x488], R0 ;  /* 0x0004880001007387 */ /* 0x0001e40000100800 */
[----:B0-----:R-:W-:Y:S01]  /*65c0*/  HFMA2 R0, -RZ, RZ, 0, 0 ;  /* 0x00000000ff007431 */ /* 0x001fe200000001ff */
[----:B------:R-:W-:-:S05]  /*65d0*/  @!P1 MOV R0, R20 ;  /* 0x0000001400009202 */ /* 0x000fca0000000f00 */
[----:B------:R0:W-:Y:S02]  /*65e0*/  STL [R1+0x5c8], R0 ;  /* 0x0005c80001007387 */ /* 0x0001e40000100800 */
[----:B0-----:R-:W-:Y:S01]  /*65f0*/  HFMA2 R0, -RZ, RZ, 0, 0 ;  /* 0x00000000ff007431 */ /* 0x001fe200000001ff */
[----:B------:R-:W-:-:S05]  /*6600*/  @!P1 MOV R0, R7 ;  /* 0x0000000700009202 */ /* 0x000fca0000000f00 */
[----:B------:R0:W-:Y:S02]  /*6610*/  STL [R1+0x4b0], R0 ;  /* 0x0004b00001007387 */ /* 0x0001e40000100800 */
[----:B0-----:R-:W-:Y:S01]  /*6620*/  HFMA2 R0, -RZ, RZ, 0, 0 ;  /* 0x00000000ff007431 */ /* 0x001fe200000001ff */
[----:B------:R-:W-:Y:S01]  /*6630*/  @!P0 MOV R0, R8 ;  /* 0x0000000800008202 */ /* 0x000fe20000000f00 */
[----:B------:R-:W-:Y:S04]  /*6640*/  STL.64 [R1+0x18], R16 ;  /* 0x0000181001007387 */ /* 0x000fe80000100a00 */
[----:B------:R0:W-:Y:S02]  /*6650*/  STL [R1+0x5f8], R0 ;  /* 0x0005f80001007387 */ /* 0x0001e40000100800 */
[----:B0-----:R-:W-:Y:S01]  /*6660*/  HFMA2 R0, -RZ, RZ, 0, 0 ;  /* 0x00000000ff007431 */ /* 0x001fe200000001ff */
[----:B------:R-:W-:-:S02]  /*6670*/  MOV R16, R34 ;  /* 0x0000002200107202 */ /* 0x000fc40000000f00 */
[----:B------:R-:W-:Y:S02]  /*6680*/  MOV R17, R35 ;  /* 0x0000002300117202 */ /* 0x000fe40000000f00 */
[----:B------:R-:W-:Y:S02]  /*6690*/  CS2R R34, SRZ ;  /* 0x0000000000227805 */ /* 0x000fe4000001ff00 */
[----:B------:R-:W-:-:S05]  /*66a0*/  @!P0 MOV R0, R11 ;  /* 0x0000000b00008202 */ /* 0x000fca0000000f00 */
[----:B------:R0:W-:Y:S02]  /*66b0*/  STL [R1+0x4c4], R0 ;  /* 0x0004c40001007387 */ /* 0x0001e40000100800 */
[----:B0-----:R-:W-:Y:S01]  /*66c0*/  HFMA2 R0, -RZ, RZ, 0, 0 ;  /* 0x00000000ff007431 */ /* 0x001fe200000001ff */
[----:B--2---:R-:W-:-:S05]  /*66d0*/  @!P2 MOV R34, R13 ;  /* 0x0000000d0022a202 */ /* 0x004fca0000000f00 */
[----:B------:R0:W-:Y:S01]  /*66e0*/  STL [R1+0x650], R34 ;  /* 0x0006502201007387 */ /* 0x0001e20000100800 */
[----:B------:R-:W-:-:S03]  /*66f0*/  @!P2 MOV R0, R12 ;  /* 0x0000000c0000a202 */ /* 0x000fc60000000f00 */
[----:B------:R-:W-:Y:S04]  /*6700*/  STL.64 [R1+0xa40], R12 ;  /* 0x000a400c01007387 */ /* 0x000fe80000100a00 */
[----:B0-----:R-:W2:Y:S01]  /*6710*/  LDL.LU R34, [R1+0xa70] ;  /* 0x000a700001227983 */ /* 0x001ea20000300800 */
[----:B---3--:R-:W-:-:S05]  /*6720*/  @!P2 MOV R35, R14 ;  /* 0x0000000e0023a202 */ /* 0x008fca0000000f00 */
[----:B------:R0:W-:Y:S04]  /*6730*/  STL [R1+0x4b4], R35 ;  /* 0x0004b42301007387 */ /* 0x0001e80000100800 */
[----:B0-----:R-:W2:Y:S01]  /*6740*/  LDL.LU R35, [R1+0xa60] ;  /* 0x000a600001237983 */ /* 0x001ea20000300800 */
[----:B----4-:R-:W-:Y:S02]  /*6750*/  MOV R12, R36 ;  /* 0x00000024000c7202 */ /* 0x010fe40000000f00 */
[----:B------:R-:W-:Y:S02]  /*6760*/  MOV R13, R37 ;  /* 0x00000025000d7202 */ /* 0x000fe40000000f00 */
[----:B------:R-:W3:Y:S01]  /*6770*/  LDL.LU.64 R36, [R1+0xa68] ;  /* 0x000a680001247983 */ /* 0x000ee20000300a00 */
[----:B------:R-:W-:-:S03]  /*6780*/  LOP3.LUT P1, RZ, R22, 0x100000, RZ, 0xc0, !PT ;  /* 0x0010000016ff7812 */ /* 0x000fc6000782c0ff */
[----:B------:R0:W-:Y:S02]  /*6790*/  STL.64 [R1+0x218], R18 ;  /* 0x0002181201007387 */ /* 0x0001e40000100a00 */
[----:B0-----:R-:W-:Y:S02]  /*67a0*/  MOV R18, R16 ;  /* 0x0000001000127202 */ /* 0x001fe40000000f00 */
[----:B------:R-:W-:Y:S02]  /*67b0*/  MOV R19, R17 ;  /* 0x0000001100137202 */ /* 0x000fe40000000f00 */
[----:B------:R-:W-:-:S06]  /*67c0*/  CS2R R16, SRZ ;  /* 0x0000000000107805 */ /* 0x000fcc000001ff00 */
[----:B--2---:R0:W2:Y:S02]  /*67d0*/  @!P1 LDG.E.64 R16, desc[UR10][R34.64] ;  /* 0x0000000a22109981 */ /* 0x0040a4000c1e1b00 */
[----:B0-----:R-:W-:Y:S02]  /*67e0*/  MOV R34, R18 ;  /* 0x0000001200227202 */ /* 0x001fe40000000f00 */
[----:B------:R-:W-:Y:S02]  /*67f0*/  MOV R35, R19 ;  /* 0x0000001300237202 */ /* 0x000fe40000000f00 */
[----:B------:R-:W-:-:S06]  /*6800*/  CS2R R18, SRZ ;  /* 0x0000000000127805 */ /* 0x000fcc000001ff00 */
[----:B---3--:R0:W3:Y:S04]  /*6810*/  @!P1 LDG.E.64 R18, desc[UR10][R36.64] ;  /* 0x0000000a24129981 */ /* 0x0080e8000c1e1b00 */
[----:B------:R1:W-:Y:S02]  /*6820*/  STL.64 [R1+0x20], R20 ;  /* 0x0000201401007387 */ /* 0x0003e40000100a00 */
[----:B-1----:R-:W-:Y:S02]  /*6830*/  MOV R20, R24 ;  /* 0x0000001800147202 */ /* 0x002fe40000000f00 */
[----:B------:R-:W-:Y:S02]  /*6840*/  MOV R21, R25 ;  /* 0x0000001900157202 */ /* 0x000fe40000000f00 */
[----:B------:R-:W-:-:S02]  /*6850*/  CS2R R24, SRZ ;  /* 0x0000000000187805 */ /* 0x000fc4000001ff00 */
[----:B0-----:R-:W-:Y:S02]  /*6860*/  MOV R36, R26 ;  /* 0x0000001a00247202 */ /* 0x001fe40000000f00 */
[----:B------:R-:W-:Y:S02]  /*6870*/  MOV R37, R27 ;  /* 0x0000001b00257202 */ /* 0x000fe40000000f00 */
[----:B------:R-:W4:Y:S01]  /*6880*/  LDL.LU.64 R26, [R1+0xa58] ;  /* 0x000a5800011a7983 */ /* 0x000f220000300a00 */
[----:B--2---:R-:W-:-:S05]  /*6890*/  @!P1 MOV R24, R17 ;  /* 0x0000001100189202 */ /* 0x004fca0000000f00 */
[----:B------:R0:W-:Y:S04]  /*68a0*/  STL [R1+0x688], R24 ;  /* 0x0006881801007387 */ /* 0x0001e80000100800 */
[----:B0-----:R-:W2:Y:S01]  /*68b0*/  LDL.LU R24, [R1+0xa54] ;  /* 0x000a540001187983 */ /* 0x001ea20000300800 */
[----:B---3--:R-:W-:-:S05]  /*68c0*/  @!P1 MOV R25, R18 ;  /* 0x0000001200199202 */ /* 0x008fca0000000f00 */
[----:B------:R0:W-:Y:S04]  /*68d0*/  STL [R1+0x474], R25 ;  /* 0x0004741901007387 */ /* 0x0001e80000100800 */
[----:B0-----:R-:W2:Y:S01]  /*68e0*/  LDL.LU R25, [R1+0xa50] ;  /* 0x000a500001197983 */ /* 0x001ea20000300800 */
[----:B------:R-:W-:-:S03]  /*68f0*/  LOP3.LUT P0, RZ, R22, 0x80000, RZ, 0xc0, !PT ;  /* 0x0008000016ff7812 */ /* 0x000fc6000780c0ff */
[----:B------:R0:W-:Y:S04]  /*6900*/  STL.64 [R1+0x220], R6 ;  /* 0x0002200601007387 */ /* 0x0001e80000100a00 */
[----:B------:R1:W-:Y:S01]  /*6910*/  STL [R1+0x624], R0 ;  /* 0x0006240001007387 */ /* 0x0003e20000100800 */
[----:B0-----:R-:W-:Y:S01]  /*6920*/  CS2R R6, SRZ ;  /* 0x0000000000067805 */ /* 0x001fe2000001ff00 */
[----:B-1----:R-:W-:Y:S01]  /*6930*/  HFMA2 R0, -RZ, RZ, 0, 0 ;  /* 0x00000000ff007431 */ /* 0x002fe200000001ff */
[----:B------:R-:W-:-:S05]  /*6940*/  @!P2 MOV R0, R15 ;  /* 0x0000000f0000a202 */ /* 0x000fca0000000f00 */
[----:B------:R0:W-:Y:S04]  /*6950*/  STL [R1+0x4c0], R0 ;  /* 0x0004c00001007387 */ /* 0x0001e80000100800 */
[----:B------:R1:W-:Y:S01]  /*6960*/  STL.64 [R1+0xa38], R16 ;  /* 0x000a381001007387 */ /* 0x0003e20000100a00 */
[----:B0-----:R-:W-:Y:S01]  /*6970*/  HFMA2 R0, -RZ, RZ, 0, 0 ;  /* 0x00000000ff007431 */ /* 0x001fe200000001ff */
[----:B------:R-:W-:Y:S02]  /*6980*/  @!P1 MOV R0, R16 ;  /* 0x0000001000009202 */ /* 0x000fe40000000f00 */
[----:B-1----:R-:W-:Y:S02]  /*6990*/  MOV R16, R12 ;  /* 0x0000000c00107202 */ /* 0x002fe40000000f00 */
[----:B------:R-:W-:-:S02]  /*69a0*/  MOV R17, R13 ;  /* 0x0000000d00117202 */ /* 0x000fc40000000f00 */
[----:B------:R-:W3:Y:S04]  /*69b0*/  LDL.LU.64 R12, [R1+0x510] ;  /* 0x00051000010c7983 */ /* 0x000ee80000300a00 */
[----:B--2---:R0:W2:Y:S02]  /*69c0*/  @!P0 LDG.E.64 R6, desc[UR10][R24.64] ;  /* 0x0000000a18068981 */ /* 0x0040a4000c1e1b00 */
[----:B0-----:R-:W-:Y:S02]  /*69d0*/  MOV R24, R20 ;  /* 0x0000001400187202 */ /* 0x001fe40000000f00 */
[----:B------:R-:W-:Y:S02]  /*69e0*/  MOV R25, R21 ;  /* 0x0000001500197202 */ /* 0x000fe40000000f00 */
[----:B------:R-:W-:-:S06]  /*69f0*/  CS2R R20, SRZ ;  /* 0x0000000000147805 */ /* 0x000fcc000001ff00 */
[----:B----4-:R0:W4:Y:S02]  /*6a00*/  @!P0 LDG.E.64 R20, desc[UR10][R26.64] ;  /* 0x0000000a1a148981 */ /* 0x010124000c1e1b00 */
[----:B0-----:R-:W-:Y:S02]  /*6a10*/  MOV R26, R44 ;  /* 0x0000002c001a7202 */ /* 0x001fe40000000f00 */
[----:B------:R-:W-:Y:S02]  /*6a20*/  MOV R27, R45 ;  /* 0x0000002d001b7202 */ /* 0x000fe40000000f00 */
[----:B------:R-:W3:Y:S01]  /*6a30*/  LDL.LU.64 R44, [R1+0xa48] ;  /* 0x000a4800012c7983 */ /* 0x000ee20000300a00 */
[----:B------:R-:W-:-:S03]  /*6a40*/  LOP3.LUT P2, RZ, R22, 0x40000, RZ, 0xc0, !PT ;  /* 0x0004000016ff7812 */ /* 0x000fc6000784c0ff */
[----:B------:R0:W-:Y:S04]  /*6a50*/  STL.64 [R1+0x28], R8 ;  /* 0x0000280801007387 */ /* 0x0001e80000100a00 */
[----:B------:R1:W-:Y:S01]  /*6a60*/  STL.64 [R1+0x228], R10 ;  /* 0x0002280a01007387 */ /* 0x0003e20000100a00 */
[----:B0-----:R-:W-:Y:S02]  /*6a70*/  MOV R8, R26 ;  /* 0x0000001a00087202 */ /* 0x001fe40000000f00 */
[----:B------:R-:W-:Y:S02]  /*6a80*/  MOV R9, R27 ;  /* 0x0000001b00097202 */ /* 0x000fe40000000f00 */
[----:B-1----:R-:W-:Y:S02]  /*6a90*/  MOV R10, R8 ;  /* 0x00000008000a7202 */ /* 0x002fe40000000f00 */
[----:B------:R-:W-:-:S02]  /*6aa0*/  MOV R11, R9 ;  /* 0x00000009000b7202 */ /* 0x000fc40000000f00 */
[----:B------:R-:W-:Y:S02]  /*6ab0*/  CS2R R8, SRZ ;  /* 0x0000000000087805 */ /* 0x000fe4000001ff00 */
[----:B------:R-:W-:Y:S01]  /*6ac0*/  CS2R R26, SRZ ;  /* 0x00000000001a7805 */ /* 0x000fe2000001ff00 */
[----:B------:R0:W-:Y:S04]  /*6ad0*/  STL.64 [R1+0x230], R14 ;  /* 0x0002300e01007387 */ /* 0x0001e80000100a00 */
[----:B0-----:R-:W4:Y:S01]  /*6ae0*/  LDL.LU.64 R14, [R1+0x6f0] ;  /* 0x0006f000010e7983 */ /* 0x001f220000300a00 */
[----:B--2---:R-:W-:-:S03]  /*6af0*/  @!P0 MOV R27, R7 ;  /* 0x00000007001b8202 */ /* 0x004fc60000000f00 */
[----:B---3--:R0:W2:Y:S02]  /*6b00*/  @!P2 LDG.E.64 R8, desc[UR10][R44.64] ;  /* 0x0000000a2c08a981 */ /* 0x0080a4000c1e1b00 */
[----:B0-----:R-:W-:Y:S02]  /*6b10*/  MOV R44, R10 ;  /* 0x0000000a002c7202 */ /* 0x001fe40000000f00 */
[----:B------:R-:W-:Y:S02]  /*6b20*/  MOV R45, R11 ;  /* 0x0000000b002d7202 */ /* 0x000fe40000000f00 */
[----:B------:R-:W-:-:S06]  /*6b30*/  CS2R R10, SRZ ;  /* 0x00000000000a7805 */ /* 0x000fcc000001ff00 */
[----:B------:R0:W3:Y:S04]  /*6b40*/  @!P2 LDG.E.64 R10, desc[UR10][R12.64] ;  /* 0x0000000a0c0aa981 */ /* 0x0000e8000c1e1b00 */
[----:B------:R-:W2:Y:S01]  /*6b50*/  LDL.LU.64 R12, [R1+0xa40] ;  /* 0x000a4000010c7983 */ /* 0x000ea20000300a00 */
[----:B----4-:R-:W-:-:S03]  /*6b60*/  @!P0 MOV R26, R20 ;  /* 0x00000014001a8202 */ /* 0x010fc60000000f00 */
[----:B------:R1:W-:Y:S04]  /*6b70*/  STL [R1+0x6b4], R27 ;  /* 0x0006b41b01007387 */ /* 0x0003e80000100800 */
[----:B------:R4:W-:Y:S01]  /*6b80*/  STL [R1+0x4e0], R26 ;  /* 0x0004e01a01007387 */ /* 0x0009e20000100800 */
[----:B-1----:R-:W-:Y:S02]  /*6b90*/  MOV R27, R17 ;  /* 0x00000011001b7202 */ /* 0x002fe40000000f00 */
[----:B----4-:R-:W-:Y:S02]  /*6ba0*/  MOV R26, R16 ;  /* 0x00000010001a7202 */ /* 0x010fe40000000f00 */
[----:B------:R-:W4:Y:S04]  /*6bb0*/  LDL.LU.64 R16, [R1+0x530] ;  /* 0x0005300001107983 */ /* 0x000f280000300a00 */
[----:B------:R1:W-:Y:S02]  /*6bc0*/  STL [R1+0x65c], R0 ;  /* 0x00065c0001007387 */ /* 0x0003e40000100800 */
[----:B-1----:R-:W-:Y:S01]  /*6bd0*/  HFMA2 R0, -RZ, RZ, 0, 0 ;  /* 0x00000000ff007431 */ /* 0x002fe200000001ff */
[----:B------:R-:W-:-:S02]  /*6be0*/  @!P1 MOV R0, R19 ;  /* 0x0000001300009202 */ /* 0x000fc40000000f00 */
[----:B------:R-:W-:Y:S01]  /*6bf0*/  LOP3.LUT P1, RZ, R22, 0x20000, RZ, 0xc0, !PT ;  /* 0x0002000016ff7812 */ /* 0x000fe2000782c0ff */
[----:B------:R1:W-:Y:S04]  /*6c00*/  STL.64 [R1+0x238], R18 ;  /* 0x0002381201007387 */ /* 0x0003e80000100a00 */
[----:B-1----:R-:W4:Y:S04]  /*6c10*/  LDL.LU.64 R18, [R1+0x730] ;  /* 0x0007300001127983 */ /* 0x002f280000300a00 */
[----:B--2---:R0:W-:Y:S02]  /*6c20*/  STL.64 [R1+0x30], R12 ;  /* 0x0000300c01007387 */ /* 0x0041e40000100a00 */
[----:B0-----:R-:W-:-:S02]  /*6c30*/  CS2R R12, SRZ ;  /* 0x00000000000c7805 */ /* 0x001fc4000001ff00 */
[----:B------:R-:W-:Y:S02]  /*6c40*/  @!P2 MOV R13, R9 ;  /* 0x00000009000da202 */ /* 0x000fe40000000f00 */
[----:B---3--:R-:W-:-:S03]  /*6c50*/  @!P2 MOV R12, R10 ;  /* 0x0000000a000ca202 */ /* 0x008fc60000000f00 */
[----:B------:R-:W-:Y:S04]  /*6c60*/  STL [R1+0x6e0], R13 ;  /* 0x0006e00d01007387 */ /* 0x000fe80000100800 */
[----:B------:R0:W-:Y:S02]  /*6c70*/  STL [R1+0x4fc], R12 ;  /* 0x0004fc0c01007387 */ /* 0x0001e40000100800 */
[----:B0-----:R-:W-:-:S06]  /*6c80*/  CS2R R12, SRZ ;  /* 0x00000000000c7805 */ /* 0x001fcc000001ff00 */
[----:B------:R0:W2:Y:S02]  /*6c90*/  @!P1 LDG.E.64 R12, desc[UR10][R14.64] ;  /* 0x0000000a0e0c9981 */ /* 0x0000a4000c1e1b00 */
[----:B0-----:R-:W-:-:S06]  /*6ca0*/  CS2R R14, SRZ ;  /* 0x00000000000e7805 */ /* 0x001fcc000001ff00 */
[----:B----4-:R0:W3:Y:S04]  /*6cb0*/  @!P1 LDG.E.64 R14, desc[UR10][R16.64] ;  /* 0x0000000a100e9981 */ /* 0x0100e8000c1e1b00 */
        /* <DEDUP_REMOVED lines=19> */
[----:B0-----:R-:W-:-:S02]  /*6df0*/  CS2R R16, SRZ ;  /* 0x0000000000107805 */ /* 0x001fc4000001ff00 */
        /* <DEDUP_REMOVED lines=191> */
[----:B------:R-:W-:Y:S04]  /*79f0*/  STL [R1+0x82c], R7 ;  /* 0x00082c0701007387 */ /* 0x000fe80000100800 */
[----:B------:R0:W-:Y:S02]  /*7a00*/  STL.64 [R1+0x280], R20 ;  /* 0x0002801401007387 */ /* 0x0001e40000100a00 */
[----:B0-----:R-:W-:-:S02]  /*7a10*/  CS2R R20, SRZ ;  /* 0x0000000000147805 */ /* 0x001fc4000001ff00 */
        /* <DEDUP_REMOVED lines=22> */
[----:B------:R-:W3:Y:S01]  /*7b80*/  LDL.LU.64 R16, [R1+0x7f8] ;  /* 0x0007f80001107983 */ /* 0x000ee20000300a00 */
[----:B------:R-:W-:Y:S01]  /*7b90*/  HFMA2 R0, -RZ, RZ, 0, 0 ;  /* 0x00000000ff007431 */ /* 0x000fe200000001ff */
[----:B------:R-:W-:Y:S02]  /*7ba0*/  @!P1 MOV R0, R19 ;  /* 0x0000001300009202 */ /* 0x000fe40000000f00 */
[----:B------:R-:W-:Y:S01]  /*7bb0*/  LOP3.LUT P1, RZ, R22, 0x20, RZ, 0xc0, !PT ;  /* 0x0000002016ff7812 */ /* 0x000fe2000782c0ff */
        /* <DEDUP_REMOVED lines=25> */
[----:B--2---:R-:W-:Y:S01]  /*7d50*/  @!P1 MOV R0, R12 ;  /* 0x0000000c00009202 */ /* 0x004fe20000000f00 */
[----:B------:R-:W-:Y:S04]  /*7d60*/  STL.64 [R1+0xa00], R12 ;  /* 0x000a000c01007387 */ /* 0x000fe80000100a00 */
[----:B----4-:R0:W-:Y:S02]  /*7d70*/  STL.64 [R1+0x98], R16 ;  /* 0x0000981001007387 */ /* 0x0101e40000100a00 */
[----:B0-----:R-:W-:-:S02]  /*7d80*/  CS2R R16, SRZ ;  /* 0x0000000000107805 */ /* 0x001fc4000001ff00 */
[----:B------:R-:W-:Y:S02]  /*7d90*/  @!P1 MOV R17, R13 ;  /* 0x0000000d00119202 */ /* 0x000fe40000000f00 */
[----:B------:R-:W2:Y:S01]  /*7da0*/  LDL.LU.64 R12, [R1+0x6d0] ;  /* 0x0006d000010c7983 */ /* 0x000ea20000300a00 */
[----:B------:R-:W-:Y:S02]  /*7db0*/  LOP3.LUT P0, RZ, R22, 0x10, RZ, 0xc0, !PT ;  /* 0x0000001016ff7812 */ /* 0x000fe4000780c0ff */
[----:B---3--:R-:W-:Y:S01]  /*7dc0*/  @!P1 MOV R16, R14 ;  /* 0x0000000e00109202 */ /* 0x008fe20000000f00 */
[----:B------:R-:W-:Y:S04]  /*7dd0*/  STL [R1+0x7fc], R17 ;  /* 0x0007fc1101007387 */ /* 0x000fe80000100800 */
[----:B------:R0:W-:Y:S04]  /*7de0*/  STL [R1+0x694], R16 ;  /* 0x0006941001007387 */ /* 0x0001e80000100800 */
[----:B------:R1:W-:Y:S01]  /*7df0*/  STL.64 [R1+0x298], R18 ;  /* 0x0002981201007387 */ /* 0x0003e20000100a00 */
[----:B0-----:R-:W-:-:S02]  /*7e00*/  CS2R R16, SRZ ;  /* 0x0000000000107805 */ /* 0x001fc4000001ff00 */
[----:B-1----:R-:W-:-:S04]  /*7e10*/  CS2R R18, SRZ ;  /* 0x0000000000127805 */ /* 0x002fc8000001ff00 */
[----:B------:R-:W3:Y:S04]  /*7e20*/  @!P0 LDG.E.64 R16, desc[UR10][R26.64] ;  /* 0x0000000a1a108981 */ /* 0x000ee8000c1e1b00 */
[----:B------:R-:W4:Y:S04]  /*7e30*/  LDL.LU.64 R26, [R1+0x7e0] ;  /* 0x0007e000011a7983 */ /* 0x000f280000300a00 */
[----:B--2---:R-:W2:Y:S04]  /*7e40*/  @!P0 LDG.E.64 R18, desc[UR10][R12.64] ;  /* 0x0000000a0c128981 */ /* 0x004ea8000c1e1b00 */
[----:B------:R-:W4:Y:S01]  /*7e50*/  LDL.LU.64 R12, [R1+0x7d8] ;  /* 0x0007d800010c7983 */ /* 0x000f220000300a00 */
[----:B------:R-:W-:-:S03]  /*7e60*/  LOP3.LUT P2, RZ, R22, 0x8, RZ, 0xc0, !PT ;  /* 0x0000000816ff7812 */ /* 0x000fc6000784c0ff */
[----:B------:R0:W-:Y:S04]  /*7e70*/  STL.64 [R1+0xa0], R6 ;  /* 0x0000a00601007387 */ /* 0x0001e80000100a00 */
[----:B------:R1:W-:Y:S01]  /*7e80*/  STL.64 [R1+0x2a0], R20 ;  /* 0x0002a01401007387 */ /* 0x0003e20000100a00 */
[----:B0-----:R-:W-:Y:S02]  /*7e90*/  CS2R R6, SRZ ;  /* 0x0000000000067805 */ /* 0x001fe4000001ff00 */
[----:B---3--:R-:W-:Y:S02]  /*7ea0*/  @!P0 MOV R7, R17 ;  /* 0x0000001100078202 */ /* 0x008fe40000000f00 */
[----:B-1----:R-:W-:-:S03]  /*7eb0*/  CS2R R20, SRZ ;  /* 0x0000000000147805 */ /* 0x002fc6000001ff00 */
[----:B------:R-:W-:Y:S01]  /*7ec0*/  STL [R1+0x7f4], R7 ;  /* 0x0007f40701007387 */ /* 0x000fe20000100800 */
[----:B--2---:R-:W-:-:S05]  /*7ed0*/  @!P0 MOV R6, R18 ;  /* 0x0000001200068202 */ /* 0x004fca0000000f00 */
[----:B------:R0:W-:Y:S04]  /*7ee0*/  STL [R1+0x6b8], R6 ;  /* 0x0006b80601007387 */ /* 0x0001e80000100800 */
[----:B----4-:R-:W2:Y:S01]  /*7ef0*/  @!P2 LDG.E.64 R20, desc[UR10][R12.64] ;  /* 0x0000000a0c14a981 */ /* 0x010ea2000c1e1b00 */
[----:B0-----:R-:W-:-:S03]  /*7f00*/  CS2R R6, SRZ ;  /* 0x0000000000067805 */ /* 0x001fc6000001ff00 */
[----:B------:R-:W3:Y:S04]  /*7f10*/  LDL.LU.64 R12, [R1+0x700] ;  /* 0x00070000010c7983 */ /* 0x000ee80000300a00 */
[----:B------:R-:W4:Y:S04]  /*7f20*/  @!P2 LDG.E.64 R6, desc[UR10][R26.64] ;  /* 0x0000000a1a06a981 */ /* 0x000f28000c1e1b00 */
[----:B------:R-:W4:Y:S04]  /*7f30*/  LDL.LU.64 R26, [R1+0x7d0] ;  /* 0x0007d000011a7983 */ /* 0x000f280000300a00 */
[----:B------:R0:W-:Y:S02]  /*7f40*/  STL [R1+0x7f8], R0 ;  /* 0x0007f80001007387 */ /* 0x0001e40000100800 */
[----:B0-----:R-:W-:-:S02]  /*7f50*/  HFMA2 R0, -RZ, RZ, 0, 0 ;  /* 0x00000000ff007431 */ /* 0x001fc400000001ff */
[----:B------:R0:W-:Y:S01]  /*7f60*/  STL.64 [R1+0xa8], R8 ;  /* 0x0000a80801007387 */ /* 0x0001e20000100a00 */
[----:B------:R-:W-:Y:S02]  /*7f70*/  @!P1 MOV R0, R15 ;  /* 0x0000000f00009202 */ /* 0x000fe40000000f00 */
[----:B------:R-:W-:Y:S01]  /*7f80*/  LOP3.LUT P1, RZ, R22, 0x4, RZ, 0xc0, !PT ;  /* 0x0000000416ff7812 */ /* 0x000fe2000782c0ff */
[----:B------:R1:W-:Y:S01]  /*7f90*/  STL.64 [R1+0x2a8], R10 ;  /* 0x0002a80a01007387 */ /* 0x0003e20000100a00 */
[----:B0-----:R-:W-:Y:S02]  /*7fa0*/  CS2R R8, SRZ ;  /* 0x0000000000087805 */ /* 0x001fe4000001ff00 */
[----:B-1----:R-:W-:Y:S02]  /*7fb0*/  CS2R R10, SRZ ;  /* 0x00000000000a7805 */ /* 0x002fe4000001ff00 */
[----:B--2---:R-:W-:-:S05]  /*7fc0*/  @!P2 MOV R8, R20 ;  /* 0x000000140008a202 */ /* 0x004fca0000000f00 */
[----:B------:R-:W-:Y:S04]  /*7fd0*/  STL [R1+0x6d4], R8 ;  /* 0x0006d40801007387 */ /* 0x000fe80000100800 */
[----:B---3--:R0:W2:Y:S01]  /*7fe0*/  @!P1 LDG.E.64 R10, desc[UR10][R12.64] ;  /* 0x0000000a0c0a9981 */ /* 0x0080a2000c1e1b00 */
[----:B----4-:R-:W-:-:S05]  /*7ff0*/  @!P2 MOV R9, R7 ;  /* 0x000000070009a202 */ /* 0x010fca0000000f00 */
[----:B------:R1:W-:Y:S04]  /*8000*/  STL [R1+0x7dc], R9 ;  /* 0x0007dc0901007387 */ /* 0x0003e80000100800 */
[----:B------:R-:W3:Y:S01]  /*8010*/  LDL.LU.64 R12, [R1+0xa00] ;  /* 0x000a0000010c7983 */ /* 0x000ee20000300a00 */
[----:B-1----:R-:W-:-:S06]  /*8020*/  CS2R R8, SRZ ;  /* 0x0000000000087805 */ /* 0x002fcc000001ff00 */
[----:B------:R-:W4:Y:S04]  /*8030*/  @!P1 LDG.E.64 R8, desc[UR10][R26.64] ;  /* 0x0000000a1a089981 */ /* 0x000f28000c1e1b00 */
[----:B------:R-:W2:Y:S04]  /*8040*/  LDL.LU.64 R26, [R1+0x7c8] ;  /* 0x0007c800011a7983 */ /* 0x000ea80000300a00 */
[----:B------:R1:W-:Y:S02]  /*8050*/  STL [R1+0x6b0], R0 ;  /* 0x0006b00001007387 */ /* 0x0003e40000100800 */
[----:B-1----:R-:W-:Y:S01]  /*8060*/  HFMA2 R0, -RZ, RZ, 0, 0 ;  /* 0x00000000ff007431 */ /* 0x002fe200000001ff */
[----:B------:R-:W-:-:S05]  /*8070*/  @!P0 MOV R0, R16 ;  /* 0x0000001000008202 */ /* 0x000fca0000000f00 */
[----:B------:R1:W-:Y:S02]  /*8080*/  STL [R1+0x7f0], R0 ;  /* 0x0007f00001007387 */ /* 0x0003e40000100800 */
[----:B-1----:R-:W-:Y:S01]  /*8090*/  HFMA2 R0, -RZ, RZ, 0, 0 ;  /* 0x00000000ff007431 */ /* 0x002fe200000001ff */
[----:B------:R-:W-:Y:S02]  /*80a0*/  @!P0 MOV R0, R19 ;  /* 0x0000001300008202 */ /* 0x000fe40000000f00 */
[----:B------:R-:W-:-:S03]  /*80b0*/  LOP3.LUT P0, RZ, R22, 0x2, RZ, 0xc0, !PT ;  /* 0x0000000216ff7812 */ /* 0x000fc6000780c0ff */
[----:B------:R1:W-:Y:S02]  /*80c0*/  STL [R1+0x6d0], R0 ;  /* 0x0006d00001007387 */ /* 0x0003e40000100800 */
[----:B-1----:R-:W-:Y:S01]  /*80d0*/  HFMA2 R0, -RZ, RZ, 0, 0 ;  /* 0x00000000ff007431 */ /* 0x002fe200000001ff */
[----:B------:R-:W-:-:S05]  /*80e0*/  @!P2 MOV R0, R6 ;  /* 0x000000060000a202 */ /* 0x000fca0000000f00 */
[----:B------:R1:W-:Y:S02]  /*80f0*/  STL [R1+0x7d8], R0 ;  /* 0x0007d80001007387 */ /* 0x0003e40000100800 */
[----:B-1----:R-:W-:Y:S01]  /*8100*/  HFMA2 R0, -RZ, RZ, 0, 0 ;  /* 0x00000000ff007431 */ /* 0x002fe200000001ff */
[----:B------:R-:W-:-:S05]  /*8110*/  @!P2 MOV R0, R21 ;  /* 0x000000150000a202 */ /* 0x000fca0000000f00 */
[----:B------:R1:W-:Y:S02]  /*8120*/  STL [R1+0x6e4], R0 ;  /* 0x0006e40001007387 */ /* 0x0003e40000100800 */
[----:B-1----:R-:W-:Y:S02]  /*8130*/  HFMA2 R0, -RZ, RZ, 0, 0 ;  /* 0x00000000ff007431 */ /* 0x002fe400000001ff */
[----:B---3--:R0:W-:Y:S02]  /*8140*/  STL.64 [R1+0xb0], R12 ;  /* 0x0000b00c01007387 */ /* 0x0081e40000100a00 */
[----:B0-----:R-:W-:Y:S02]  /*8150*/  CS2R R12, SRZ ;  /* 0x00000000000c7805 */ /* 0x001fe4000001ff00 */
[----:B----4-:R-:W-:Y:S02]  /*8160*/  @!P1 MOV R13, R9 ;  /* 0x00000009000d9202 */ /* 0x010fe40000000f00 */
[----:B--2---:R-:W-:-:S03]  /*8170*/  @!P1 MOV R12, R10 ;  /* 0x0000000a000c9202 */ /* 0x004fc60000000f00 */
[----:B------:R-:W-:Y:S04]  /*8180*/  STL [R1+0x7d4], R13 ;  /* 0x0007d40d01007387 */ /* 0x000fe80000100800 */
[----:B------:R0:W-:Y:S02]  /*8190*/  STL [R1+0x6f0], R12 ;  /* 0x0006f00c01007387 */ /* 0x0001e40000100800 */
[----:B0-----:R-:W-:-:S06]  /*81a0*/  CS2R R12, SRZ ;  /* 0x00000000000c7805 */ /* 0x001fcc000001ff00 */
[----:B------:R-:W2:Y:S01]  /*81b0*/  @!P0 LDG.E.64 R12, desc[UR10][R26.64] ;  /* 0x0000000a1a0c8981 */ /* 0x000ea2000c1e1b00 */
[----:B------:R-:W-:-:S03]  /*81c0*/  @!P1 MOV R0, R8 ;  /* 0x0000000800009202 */ /* 0x000fc60000000f00 */
[----:B------:R0:W-:Y:S04]  /*81d0*/  STL.64 [R1+0x9f0], R8 ;  /* 0x0009f00801007387 */ /* 0x0001e80000100a00 */
[----:B------:R1:W-:Y:S04]  /*81e0*/  STL [R1+0x9f8], R18 ;  /* 0x0009f81201007387 */ /* 0x0003e80000100800 */
[----:B------:R3:W-:Y:S04]  /*81f0*/  STL.64 [R1+0x2b0], R14 ;  /* 0x0002b00e01007387 */ /* 0x0007e80000100a00 */
[----:B0-----:R-:W4:Y:S01]  /*8200*/  LDL.LU.64 R8, [R1+0x7b8] ;  /* 0x0007b80001087983 */ /* 0x001f220000300a00 */
[----:B-1----:R-:W-:-:S03]  /*8210*/  HFMA2 R18, -RZ, RZ, 0, 0 ;  /* 0x00000000ff127431 */ /* 0x002fc600000001ff */
[----:B------:R-:W4:Y:S01]  /*8220*/  LDL.LU.64 R26, [R1+0x7b0] ;  /* 0x0007b000011a7983 */ /* 0x000f220000300a00 */
[----:B---3--:R-:W-:-:S03]  /*8230*/  CS2R R14, SRZ ;  /* 0x00000000000e7805 */ /* 0x008fc6000001ff00 */
[----:B------:R0:W-:Y:S04]  /*8240*/  STL.64 [R1+0xb8], R16 ;  /* 0x0000b81001007387 */ /* 0x0001e80000100a00 */
[----:B0-----:R-:W3:Y:S01]  /*8250*/  LDL.LU.64 R16, [R1+0x518] ;  /* 0x0005180001107983 */ /* 0x001ee20000300a00 */
[----:B--2---:R-:W-:-:S05]  /*8260*/  @!P0 MOV R18, R13 ;  /* 0x0000000d00128202 */ /* 0x004fca0000000f00 */
[----:B------:R0:W-:Y:S04]  /*8270*/  STL [R1+0x7bc], R18 ;  /* 0x0007bc1201007387 */ /* 0x0001e80000100800 */
[----:B0-----:R-:W2:Y:S04]  /*8280*/  LDL.LU R18, [R1+0x9f8] ;  /* 0x0009f80001127983 */ /* 0x001ea80000300800 */
[----:B----4-:R-:W4:Y:S04]  /*8290*/  @!P0 LDG.E.64 R14, desc[UR10][R8.64] ;  /* 0x0000000a080e8981 */ /* 0x010f28000c1e1b00 */
[----:B------:R-:W4:Y:S01]  /*82a0*/  LDL.LU.64 R8, [R1+0x7a8] ;  /* 0x0007a80001087983 */ /* 0x000f220000300a00 */
        /* <DEDUP_REMOVED lines=8> */
[----:B---3--:R-:W-:Y:S02]  /*8330*/  MOV R12, R16 ;  /* 0x00000010000c7202 */ /* 0x008fe40000000f00 */
[----:B------:R-:W-:-:S02]  /*8340*/  MOV R13, R17 ;  /* 0x00000011000d7202 */ /* 0x000fc40000000f00 */
[----:B------:R-:W3:Y:S04]  /*8350*/  LDL.LU.64 R16, [R1+0x7a0] ;  /* 0x0007a00001107983 */ /* 0x000ee80000300a00 */
[----:B--2---:R0:W-:Y:S02]  /*8360*/  STL.64 [R1+0x2b8], R18 ;  /* 0x0002b81201007387 */ /* 0x0041e40000100a00 */
[----:B0-----:R-:W-:-:S06]  /*8370*/  CS2R R18, SRZ ;  /* 0x0000000000127805 */ /* 0x001fcc000001ff00 */
[----:B------:R0:W2:Y:S02]  /*8380*/  @!P2 LDG.E.64 R18, desc[UR10][R26.64] ;  /* 0x0000000a1a12a981 */ /* 0x0000a4000c1e1b00 */
[----:B0-----:R-:W-:Y:S02]  /*8390*/  MOV R26, R24 ;  /* 0x00000018001a7202 */ /* 0x001fe40000000f00 */
[----:B------:R-:W-:Y:S02]  /*83a0*/  MOV R27, R25 ;  /* 0x00000019001b7202 */ /* 0x000fe40000000f00 */
[----:B------:R-:W-:-:S06]  /*83b0*/  CS2R R24, SRZ ;  /* 0x0000000000187805 */ /* 0x000fcc000001ff00 */
[----:B----4-:R-:W4:Y:S04]  /*83c0*/  @!P2 LDG.E.64 R24, desc[UR10][R8.64] ;  /* 0x0000000a0818a981 */ /* 0x010f28000c1e1b00 */
[----:B------:R-:W3:Y:S01]  /*83d0*/  LDL.LU.64 R8, [R1+0x740] ;  /* 0x0007400001087983 */ /* 0x000ee20000300a00 */
[----:B------:R-:W-:-:S03]  /*83e0*/  LOP3.LUT P1, RZ, R23, 0x80000000, RZ, 0xc0, !PT ;  /* 0x8000000017ff7812 */ /* 0x000fc6000782c0ff */
[----:B------:R0:W-:Y:S02]  /*83f0*/  STL.64 [R1+0xc0], R6 ;  /* 0x0000c00601007387 */ /* 0x0001e40000100a00 */
[----:B0-----:R-:W-:Y:S02]  /*8400*/  CS2R R6, SRZ ;  /* 0x0000000000067805 */ /* 0x001fe4000001ff00 */
[----:B------:R0:W-:Y:S04]  /*8410*/  STL.64 [R1+0x2c8], R10 ;  /* 0x0002c80a01007387 */ /* 0x0001e80000100a00 */
[----:B0-----:R-:W3:Y:S04]  /*8420*/  LDL.LU.64 R10, [R1+0x798] ;  /* 0x00079800010a7983 */ /* 0x001ee80000300a00 */
[----:B------:R0:W-:Y:S02]  /*8430*/  STL.64 [R1+0x2c0], R20 ;  /* 0x0002c01401007387 */ /* 0x0001e40000100a00 */
[----:B0-----:R-:W-:-:S02]  /*8440*/  MOV R20, R12 ;  /* 0x0000000c00147202 */ /* 0x001fc40000000f00 */
[----:B------:R-:W-:Y:S02]  /*8450*/  MOV R21, R13 ;  /* 0x0000000d00157202 */ /* 0x000fe40000000f00 */
[----:B------:R-:W3:Y:S01]  /*8460*/  LDL.LU.64 R12, [R1+0x790] ;  /* 0x00079000010c7983 */ /* 0x000ee20000300a00 */
[----:B--2---:R-:W-:-:S05]  /*8470*/  @!P2 MOV R7, R19 ;  /* 0x000000130007a202 */ /* 0x004fca0000000f00 */
[----:B------:R-:W-:Y:S01]  /*8480*/  STL [R1+0x7ac], R7 ;  /* 0x0007ac0701007387 */ /* 0x000fe20000100800 */
[----:B----4-:R-:W-:-:S05]  /*8490*/  @!P2 MOV R6, R24 ;  /* 0x000000180006a202 */ /* 0x010fca0000000f00 */
[----:B------:R0:W-:Y:S02]  /*84a0*/  STL [R1+0x724], R6 ;  /* 0x0007240601007387 */ /* 0x0001e40000100800 */
[----:B0-----:R-:W-:-:S06]  /*84b0*/  CS2R R6, SRZ ;  /* 0x0000000000067805 */ /* 0x001fcc000001ff00 */
[----:B---3--:R0:W2:Y:S02]  /*84c0*/  @!P1 LDG.E.64 R6, desc[UR10][R16.64] ;  /* 0x0000000a10069981 */ /* 0x0080a4000c1e1b00 */
[----:B0-----:R-:W-:Y:S02]  /*84d0*/  MOV R16, R26 ;  /* 0x0000001a00107202 */ /* 0x001fe40000000f00 */
[----:B------:R-:W-:Y:S02]  /*84e0*/  MOV R17, R27 ;  /* 0x0000001b00117202 */ /* 0x000fe40000000f00 */
[----:B------:R-:W-:-:S06]  /*84f0*/  CS2R R26, SRZ ;  /* 0x00000000001a7805 */ /* 0x000fcc000001ff00 */
[----:B------:R0:W3:Y:S04]  /*8500*/  @!P1 LDG.E.64 R26, desc[UR10][R8.64] ;  /* 0x0000000a081a9981 */ /* 0x0000e8000c1e1b00 */
[----:B------:R-:W4:Y:S04]  /*8510*/  LDL.LU.64 R8, [R1+0x9f0] ;  /* 0x0009f00001087983 */ /* 0x000f280000300a00 */
[----:B------:R1:W-:Y:S04]  /*8520*/  STL [R1+0x7b8], R0 ;  /* 0x0007b80001007387 */ /* 0x0003e80000100800 */
[----:B------:R0:W-:Y:S01]  /*8530*/  STL [R1+0x9e0], R22 ;  /* 0x0009e01601007387 */ /* 0x0001e20000100800 */
[----:B-1----:R-:W-:Y:S01]  /*8540*/  HFMA2 R0, -RZ, RZ, 0, 0 ;  /* 0x00000000ff007431 */ /* 0x002fe200000001ff */
[----:B0-----:R-:W-:-:S02]  /*8550*/  MOV R22, RZ ;  /* 0x000000ff00167202 */ /* 0x001fc40000000f00 */
[----:B------:R-:W-:Y:S02]  /*8560*/  @!P0 MOV R22, R14 ;  /* 0x0000000e00168202 */ /* 0x000fe40000000f00 */
[----:B------:R-:W-:Y:S02]  /*8570*/  @!P0 MOV R0, R15 ;  /* 0x0000000f00008202 */ /* 0x000fe40000000f00 */
[----:B------:R-:W-:Y:S01]  /*8580*/  LOP3.LUT P0, RZ, R23, 0x40000000, RZ, 0xc0, !PT ;  /* 0x4000000017ff7812 */ /* 0x000fe2000780c0ff */
[----:B----4-:R0:W-:Y:S02]  /*8590*/  STL.64 [R1+0xc8], R8 ;  /* 0x0000c80801007387 */ /* 0x0101e40000100a00 */
[----:B0-----:R-:W-:Y:S02]  /*85a0*/  CS2R R8, SRZ ;  /* 0x0000000000087805 */ /* 0x001fe4000001ff00 */
[----:B--2---:R-:W-:Y:S02]  /*85b0*/  @!P1 MOV R9, R7 ;  /* 0x0000000700099202 */ /* 0x004fe40000000f00 */
[----:B---3--:R-:W-:-:S03]  /*85c0*/  @!P1 MOV R8, R26 ;  /* 0x0000001a00089202 */ /* 0x008fc60000000f00 */
[----:B------:R0:W-:Y:S04]  /*85d0*/  STL [R1+0x7a4], R9 ;  /* 0x0007a40901007387 */ /* 0x0001e80000100800 */
[----:B------:R1:W-:Y:S01]  /*85e0*/  STL [R1+0x740], R8 ;  /* 0x0007400801007387 */ /* 0x0003e20000100800 */
[----:B0-----:R-:W-:Y:S02]  /*85f0*/  MOV R9, R45 ;  /* 0x0000002d00097202 */ /* 0x001fe40000000f00 */
[----:B------:R-:W-:Y:S02]  /*8600*/  MOV R45, R29 ;  /* 0x0000001d002d7202 */ /* 0x000fe40000000f00 */
[----:B-1----:R-:W-:Y:S02]  /*8610*/  MOV R8, R44 ;  /* 0x0000002c00087202 */ /* 0x002fe40000000f00 */
[----:B------:R-:W-:-:S02]  /*8620*/  MOV R44, R28 ;  /* 0x0000001c002c7202 */ /* 0x000fc40000000f00 */
[----:B------:R-:W-:-:S06]  /*8630*/  CS2R R28, SRZ ;  /* 0x00000000001c7805 */ /* 0x000fcc000001ff00 */
[----:B------:R0:W2:Y:S02]  /*8640*/  @!P0 LDG.E.64 R28, desc[UR10][R10.64] ;  /* 0x0000000a0a1c8981 */ /* 0x0000a4000c1e1b00 */
[----:B0-----:R-:W-:Y:S02]  /*8650*/  MOV R10, R16 ;  /* 0x00000010000a7202 */ /* 0x001fe40000000f00 */
[----:B------:R-:W-:Y:S02]  /*8660*/  MOV R11, R17 ;  /* 0x00000011000b7202 */ /* 0x000fe40000000f00 */
[----:B------:R-:W-:-:S06]  /*8670*/  CS2R R16, SRZ ;  /* 0x0000000000107805 */ /* 0x000fcc000001ff00 */
[----:B------:R-:W3:Y:S04]  /*8680*/  @!P0 LDG.E.64 R16, desc[UR10][R12.64] ;  /* 0x0000000a0c108981 */ /* 0x000ee8000c1e1b00 */
[----:B------:R-:W4:Y:S04]  /*8690*/  LDL.LU.64 R12, [R1+0x9e8] ;  /* 0x0009e800010c7983 */ /* 0x000f280000300a00 */
[----:B------:R0:W-:Y:S02]  /*86a0*/  STL [R1+0x9e4], R14 ;  /* 0x0009e40e01007387 */ /* 0x0001e40000100800 */
[----:B0-----:R-:W-:-:S02]  /*86b0*/  HFMA2 R14, -RZ, RZ, 0, 0 ;  /* 0x00000000ff0e7431 */ /* 0x001fc400000001ff */
[----:B------:R-:W-:Y:S01]  /*86c0*/  STL [R1+0x714], R0 ;  /* 0x0007140001007387 */ /* 0x000fe20000100800 */
[----:B--2---:R-:W-:-:S05]  /*86d0*/  @!P0 MOV R14, R29 ;  /* 0x0000001d000e8202 */ /* 0x004fca0000000f00 */
[----:B------:R0:W-:Y:S04]  /*86e0*/  STL [R1+0x794], R14 ;  /* 0x0007940e01007387 */ /* 0x0001e80000100800 */
[----:B0-----:R-:W2:Y:S04]  /*86f0*/  LDL.LU R14, [R1+0x9e4] ;  /* 0x0009e400010e7983 */ /* 0x001ea80000300800 */
[----:B----4-:R0:W-:Y:S04]  /*8700*/  STL.64 [R1+0xd0], R12 ;  /* 0x0000d00c01007387 */ /* 0x0101e80000100a00 */
[----:B0-----:R-:W4:Y:S01]  /*8710*/  LDL.LU.64 R12, [R1+0x780] ;  /* 0x00078000010c7983 */ /* 0x001f220000300a00 */
[----:B------:R-:W-:Y:S01]  /*8720*/  HFMA2 R0, -RZ, RZ, 0, 0 ;  /* 0x00000000ff007431 */ /* 0x000fe200000001ff */
[----:B------:R-:W-:-:S05]  /*8730*/  @!P2 MOV R0, R18 ;  /* 0x000000120000a202 */ /* 0x000fca0000000f00 */
        /* <DEDUP_REMOVED lines=8> */
[----:B------:R-:W-:-:S05]  /*87c0*/  @!P1 MOV R0, R27 ;  /* 0x0000001b00009202 */ /* 0x000fca0000000f00 */
[----:B------:R0:W-:Y:S01]  /*87d0*/  STL [R1+0x744], R0 ;  /* 0x0007440001007387 */ /* 0x0001e20000100800 */
[----:B------:R-:W-:-:S03]  /*87e0*/  LOP3.LUT P2, RZ, R23, 0x20000000, RZ, 0xc0, !PT ;  /* 0x2000000017ff7812 */ /* 0x000fc6000784c0ff */
[----:B------:R1:W-:Y:S01]  /*87f0*/  STL.64 [R1+0x9d8], R28 ;  /* 0x0009d81c01007387 */ /* 0x0003e20000100a00 */
[----:B0-----:R-:W-:Y:S01]  /*8800*/  HFMA2 R0, -RZ, RZ, 0, 0 ;  /* 0x00000000ff007431 */ /* 0x001fe200000001ff */
[----:B------:R-:W-:Y:S02]  /*8810*/  @!P0 MOV R0, R28 ;  /* 0x0000001c00008202 */ /* 0x000fe40000000f00 */
[----:B-1----:R-:W3:Y:S04]  /*8820*/  LDL.LU.64 R28, [R1+0x778] ;  /* 0x00077800011c7983 */ /* 0x002ee80000300a00 */
[----:B--2---:R0:W-:Y:S02]  /*8830*/  STL.64 [R1+0x2d0], R14 ;  /* 0x0002d00e01007387 */ /* 0x0041e40000100a00 */
[----:B0-----:R-:W-:-:S02]  /*8840*/  MOV R14, R20 ;  /* 0x00000014000e7202 */ /* 0x001fc40000000f00 */
[----:B------:R-:W-:Y:S02]  /*8850*/  MOV R15, R21 ;  /* 0x00000015000f7202 */ /* 0x000fe40000000f00 */
[----:B------:R-:W-:-:S06]  /*8860*/  CS2R R20, SRZ ;  /* 0x0000000000147805 */ /* 0x000fcc000001ff00 */
[----:B----4-:R0:W2:Y:S04]  /*8870*/  @!P2 LDG.E.64 R20, desc[UR10][R12.64] ;  /* 0x0000000a0c14a981 */ /* 0x0100a8000c1e1b00 */
[----:B------:R1:W-:Y:S01]  /*8880*/  STL [R1+0x790], R0 ;  /* 0x0007900001007387 */ /* 0x0003e20000100800 */
[----:B0-----:R-:W-:Y:S02]  /*8890*/  MOV R12, R10 ;  /* 0x0000000a000c7202 */ /* 0x001fe40000000f00 */
[----:B------:R-:W-:Y:S02]  /*88a0*/  MOV R13, R11 ;  /* 0x0000000b000d7202 */ /* 0x000fe40000000f00 */
[----:B------:R-:W-:Y:S01]  /*88b0*/  CS2R R10, SRZ ;  /* 0x00000000000a7805 */ /* 0x000fe2000001ff00 */
[----:B-1----:R-:W-:Y:S01]  /*88c0*/  HFMA2 R0, -RZ, RZ, 0, 0 ;  /* 0x00000000ff007431 */ /* 0x002fe200000001ff */
[----:B---3--:R-:W-:Y:S01]  /*88d0*/  @!P0 MOV R0, R17 ;  /* 0x0000001100008202 */ /* 0x008fe20000000f00 */
[----:B------:R-:W-:Y:S04]  /*88e0*/  STL.64 [R1+0xd8], R18 ;  /* 0x0000d81201007387 */ /* 0x000fe80000100a00 */
[----:B------:R0:W-:Y:S02]  /*88f0*/  STL [R1+0x768], R0 ;  /* 0x0007680001007387 */ /* 0x0001e40000100800 */
[----:B0-----:R-:W-:Y:S01]  /*8900*/  HFMA2 R0, -RZ, RZ, 0, 0 ;  /* 0x00000000ff007431 */ /* 0x001fe200000001ff */
[----:B------:R-:W-:Y:S01]  /*8910*/  CS2R R18, SRZ ;  /* 0x0000000000127805 */ /* 0x000fe2000001ff00 */
[----:B------:R-:W3:Y:S04]  /*8920*/  @!P2 LDG.E.64 R10, desc[UR10][R28.64] ;  /* 0x0000000a1c0aa981 */ /* 0x000ee8000c1e1b00 */
[----:B------:R-:W4:Y:S01]  /*8930*/  LDL.LU.64 R28, [R1+0x760] ;  /* 0x00076000011c7983 */ /* 0x000f220000300a00 */
[----:B--2---:R-:W-:-:S03]  /*8940*/  @!P2 MOV R0, R20 ;  /* 0x000000140000a202 */ /* 0x004fc60000000f00 */
[----:B------:R0:W-:Y:S01]  /*8950*/  STL.64 [R1+0x9d0], R20 ;  /* 0x0009d01401007387 */ /* 0x0001e20000100a00 */
[----:B------:R-:W-:-:S03]  /*8960*/  @!P2 MOV R19, R21 ;  /* 0x000000150013a202 */ /* 0x000fc60000000f00 */
[----:B0-----:R-:W2:Y:S01]  /*8970*/  LDL.LU.64 R20, [R1+0x770] ;  /* 0x0007700001147983 */ /* 0x001ea20000300a00 */
[----:B------:R-:W-:-:S03]  /*8980*/  LOP3.LUT P1, RZ, R23, 0x10000000, RZ, 0xc0, !PT ;  /* 0x1000000017ff7812 */ /* 0x000fc6000782c0ff */
[----:B------:R0:W-:Y:S02]  /*8990*/  STL [R1+0x784], R19 ;  /* 0x0007841301007387 */ /* 0x0001e40000100800 */
[----:B0-----:R-:W-:Y:S02]  /*89a0*/  MOV R19, R15 ;  /* 0x0000000f00137202 */ /* 0x001fe40000000f00 */
[----:B------:R0:W-:Y:S04]  /*89b0*/  STL.64 [R1+0xe0], R6 ;  /* 0x0000e00601007387 */ /* 0x0001e80000100a00 */
[----:B0-----:R-:W4:Y:S01]  /*89c0*/  LDL.LU.64 R6, [R1+0x758] ;  /* 0x0007580001067983 */ /* 0x001f220000300a00 */
[----:B---3--:R-:W-:-:S05]  /*89d0*/  @!P2 MOV R18, R10 ;  /* 0x0000000a0012a202 */ /* 0x008fca0000000f00 */
[----:B------:R0:W-:Y:S02]  /*89e0*/  STL [R1+0x778], R18 ;  /* 0x0007781201007387 */ /* 0x0001e40000100800 */
[----:B0-----:R-:W-:Y:S02]  /*89f0*/  MOV R18, R14 ;  /* 0x0000000e00127202 */ /* 0x001fe40000000f00 */
[----:B------:R-:W-:-:S06]  /*8a00*/  CS2R R14, SRZ ;  /* 0x00000000000e7805 */ /* 0x000fcc000001ff00 */
[----:B--2---:R0:W2:Y:S02]  /*8a10*/  @!P1 LDG.E.64 R14, desc[UR10][R20.64] ;  /* 0x0000000a140e9981 */ /* 0x0040a4000c1e1b00 */
[----:B0-----:R-:W-:Y:S02]  /*8a20*/  MOV R20, R12 ;  /* 0x0000000c00147202 */ /* 0x001fe40000000f00 */
[----:B------:R-:W-:Y:S02]  /*8a30*/  MOV R21, R13 ;  /* 0x0000000d00157202 */ /* 0x000fe40000000f00 */
[----:B------:R-:W-:-:S06]  /*8a40*/  CS2R R12, SRZ ;  /* 0x00000000000c7805 */ /* 0x000fcc000001ff00 */
[----:B----4-:R-:W3:Y:S04]  /*8a50*/  @!P1 LDG.E.64 R12, desc[UR10][R28.64] ;  /* 0x0000000a1c0c9981 */ /* 0x010ee8000c1e1b00 */
[----:B------:R-:W4:Y:S04]  /*8a60*/  LDL.LU.64 R28, [R1+0x460] ;  /* 0x00046000011c7983 */ /* 0x000f280000300a00 */
[----:B------:R0:W-:Y:S04]  /*8a70*/  STL.64 [R1+0x2d8], R24 ;  /* 0x0002d81801007387 */ /* 0x0001e80000100a00 */
[----:B------:R1:W-:Y:S01]  /*8a80*/  STL [R1+0x704], R22 ;  /* 0x0007041601007387 */ /* 0x0003e20000100800 */
[----:B0-----:R-:W-:-:S02]  /*8a90*/  CS2R R24, SRZ ;  /* 0x0000000000187805 */ /* 0x001fc4000001ff00 */
[----:B-1----:R-:W-:Y:S02]  /*8aa0*/  MOV R22, RZ ;  /* 0x000000ff00167202 */ /* 0x002fe40000000f00 */
[----:B------:R-:W-:Y:S02]  /*8ab0*/  @!P0 MOV R22, R16 ;  /* 0x0000001000168202 */ /* 0x000fe40000000f00 */
[----:B------:R-:W-:Y:S01]  /*8ac0*/  LOP3.LUT P0, RZ, R23, 0x8000000, RZ, 0xc0, !PT ;  /* 0x0800000017ff7812 */ /* 0x000fe2000780c0ff */
[----:B------:R0:W-:Y:S04]  /*8ad0*/  STL.64 [R1+0x2e8], R16 ;  /* 0x0002e81001007387 */ /* 0x0001e80000100a00 */
[----:B------:R1:W-:Y:S04]  /*8ae0*/  STL.64 [R1+0x2e0], R26 ;  /* 0x0002e01a01007387 */ /* 0x0003e80000100a00 */
[----:B0-----:R-:W4:Y:S01]  /*8af0*/  LDL.LU.64 R16, [R1+0x748] ;  /* 0x0007480001107983 */ /* 0x001f220000300a00 */
[----:B-1----:R-:W-:-:S02]  /*8b00*/  MOV R26, R20 ;  /* 0x00000014001a7202 */ /* 0x002fc40000000f00 */
[----:B------:R-:W-:Y:S02]  /*8b10*/  MOV R27, R21 ;  /* 0x00000015001b7202 */ /* 0x000fe40000000f00 */
[----:B------:R-:W4:Y:S01]  /*8b20*/  LDL.LU.64 R20, [R1+0x458] ;  /* 0x0004580001147983 */ /* 0x000f220000300a00 */
[----:B--2---:R-:W-:-:S05]  /*8b30*/  @!P1 MOV R25, R15 ;  /* 0x0000000f00199202 */ /* 0x004fca0000000f00 */
[----:B------:R0:W-:Y:S01]  /*8b40*/  STL [R1+0x774], R25 ;  /* 0x0007741901007387 */ /* 0x0001e20000100800 */
[----:B---3--:R-:W-:Y:S02]  /*8b50*/  @!P1 MOV R24, R12 ;  /* 0x0000000c00189202 */ /* 0x008fe40000000f00 */
[----:B0-----:R-:W-:-:S03]  /*8b60*/  MOV R25, R19 ;  /* 0x0000001300197202 */ /* 0x001fc60000000f00 */
[----:B------:R0:W-:Y:S01]  /*8b70*/  STL [R1+0x760], R24 ;  /* 0x0007601801007387 */ /* 0x0001e20000100800 */
[----:B------:R-:W-:Y:S02]  /*8b80*/  MOV R19, R9 ;  /* 0x0000000900137202 */ /* 0x000fe40000000f00 */
[----:B0-----:R-:W-:Y:S02]  /*8b90*/  MOV R24, R18 ;  /* 0x0000001200187202 */ /* 0x001fe40000000f00 */
[----:B------:R-:W-:Y:S02]  /*8ba0*/  MOV R18, R8 ;  /* 0x0000000800127202 */ /* 0x000fe40000000f00 */
[----:B------:R-:W-:-:S06]  /*8bb0*/  CS2R R8, SRZ ;  /* 0x0000000000087805 */ /* 0x000fcc000001ff00 */
[----:B------:R0:W2:Y:S02]  /*8bc0*/  @!P0 LDG.E.64 R8, desc[UR10][R6.64] ;  /* 0x0000000a06088981 */ /* 0x0000a4000c1e1b00 */
[----:B0-----:R-:W-:-:S06]  /*8bd0*/  CS2R R6, SRZ ;  /* 0x0000000000067805 */ /* 0x001fcc000001ff00 */
[----:B----4-:R0:W3:Y:S04]  /*8be0*/  @!P0 LDG.E.64 R6, desc[UR10][R28.64] ;  /* 0x0000000a1c068981 */ /* 0x0100e8000c1e1b00 */
[----:B------:R-:W4:Y:S04]  /*8bf0*/  LDL.LU.64 R28, [R1+0x9d8] ;  /* 0x0009d800011c7983 */ /* 0x000f280000300a00 */
        /* <DEDUP_REMOVED lines=8> */
[----:B--2---:R-:W-:Y:S02]  /*8c80*/  @!P0 MOV R29, R9 ;  /* 0x00000009001d8202 */ /* 0x004fe40000000f00 */
[----:B---3--:R-:W-:-:S03]  /*8c90*/  @!P0 MOV R28, R6 ;  /* 0x00000006001c8202 */ /* 0x008fc60000000f00 */
[----:B------:R0:W-:Y:S04]  /*8ca0*/  STL [R1+0x75c], R29 ;  /* 0x00075c1d01007387 */ /* 0x0001e80000100800 */
[----:B------:R1:W-:Y:S01]  /*8cb0*/  STL [R1+0x468], R28 ;  /* 0x0004681c01007387 */ /* 0x0003e20000100800 */
[----:B0-----:R-:W-:Y:S02]  /*8cc0*/  MOV R29, R19 ;  /* 0x00000013001d7202 */ /* 0x001fe40000000f00 */
[----:B-1----:R-:W-:Y:S02]  /*8cd0*/  MOV R28, R18 ;  /* 0x00000012001c7202 */ /* 0x002fe40000000f00 */
[----:B------:R-:W-:-:S06]  /*8ce0*/  CS2R R18, SRZ ;  /* 0x0000000000127805 */ /* 0x000fcc000001ff00 */
        /* <DEDUP_REMOVED lines=179> */
[----:B----4-:R0:W-:Y:S02]  /*9820*/  STL.64 [R1+0x130], R20 ;  /* 0x0001301401007387 */ /* 0x0101e40000100a00 */
[----:B0-----:R-:W-:Y:S02]  /*9830*/  CS2R R20, SRZ ;  /* 0x0000000000147805 */ /* 0x001fe4000001ff00 */
[----:B--2---:R-:W-:-:S02]  /*9840*/  @!P0 MOV R21, R19 ;  /* 0x0000001300158202 */ /* 0x004fc40000000f00 */
[----:B---3--:R-:W-:-:S03]  /*9850*/  @!P0 MOV R20, R16 ;  /* 0x0000001000148202 */ /* 0x008fc60000000f00 */
[----:B------:R-:W-:Y:S04]  /*9860*/  STL [R1+0x7e4], R21 ;  /* 0x0007e41501007387 */ /* 0x000fe80000100800 */
[----:B------:R0:W-:Y:S02]  /*9870*/  STL [R1+0x414], R20 ;  /* 0x0004141401007387 */ /* 0x0001e40000100800 */
[----:B0-----:R-:W-:-:S06]  /*9880*/  CS2R R20, SRZ ;  /* 0x0000000000147805 */ /* 0x001fcc000001ff00 */
[----:B------:R0:W2:Y:S02]  /*9890*/  @!P2 LDG.E.64 R20, desc[UR10][R10.64] ;  /* 0x0000000a0a14a981 */ /* 0x0000a4000c1e1b00 */
[----:B0-----:R-:W-:-:S06]  /*98a0*/  CS2R R10, SRZ ;  /* 0x00000000000a7805 */ /* 0x001fcc000001ff00 */
[----:B------:R0:W3:Y:S04]  /*98b0*/  @!P2 LDG.E.64 R10, desc[UR10][R26.64] ;  /* 0x0000000a1a0aa981 */ /* 0x0000e8000c1e1b00 */
[----:B------:R1:W-:Y:S02]  /*98c0*/  STL [R1+0x42c], R0 ;  /* 0x00042c0001007387 */ /* 0x0003e40000100800 */
[----:B-1----:R-:W-:Y:S01]  /*98d0*/  HFMA2 R0, -RZ, RZ, 0, 0 ;  /* 0x00000000ff007431 */ /* 0x002fe200000001ff */
[----:B------:R-:W-:-:S05]  /*98e0*/  @!P1 MOV R0, R8 ;  /* 0x0000000800009202 */ /* 0x000fca0000000f00 */
[----:B------:R1:W-:Y:S02]  /*98f0*/  STL [R1+0x7c8], R0 ;  /* 0x0007c80001007387 */ /* 0x0003e40000100800 */
[----:B-1----:R-:W-:Y:S01]  /*9900*/  HFMA2 R0, -RZ, RZ, 0, 0 ;  /* 0x00000000ff007431 */ /* 0x002fe200000001ff */
[----:B0-----:R-:W-:Y:S02]  /*9910*/  MOV R26, R32 ;  /* 0x00000020001a7202 */ /* 0x001fe40000000f00 */
[----:B------:R-:W-:Y:S02]  /*9920*/  @!P1 MOV R0, R7 ;  /* 0x0000000700009202 */ /* 0x000fe40000000f00 */
[----:B------:R-:W-:Y:S02]  /*9930*/  LOP3.LUT P1, RZ, R23, 0x10000, RZ, 0xc0, !PT ;  /* 0x0001000017ff7812 */ /* 0x000fe4000782c0ff */
[----:B------:R-:W-:Y:S01]  /*9940*/  MOV R27, R33 ;  /* 0x00000021001b7202 */ /* 0x000fe20000000f00 */
[----:B------:R0:W-:Y:S01]  /*9950*/  STL.64 [R1+0x138], R14 ;  /* 0x0001380e01007387 */ /* 0x0001e20000100a00 */
[----:B------:R-:W-:-:S02]  /*9960*/  MOV R32, R40 ;  /* 0x0000002800207202 */ /* 0x000fc40000000f00 */
[----:B------:R-:W-:Y:S02]  /*9970*/  MOV R33, R41 ;  /* 0x0000002900217202 */ /* 0x000fe40000000f00 */
[----:B------:R-:W-:Y:S02]  /*9980*/  CS2R R40, SRZ ;  /* 0x0000000000287805 */ /* 0x000fe4000001ff00 */
[----:B0-----:R-:W-:-:S06]  /*9990*/  CS2R R14, SRZ ;  /* 0x00000000000e7805 */ /* 0x001fcc000001ff00 */
[----:B------:R0:W4:Y:S01]  /*99a0*/  @!P1 LDG.E.64 R14, desc[UR10][R44.64] ;  /* 0x0000000a2c0e9981 */ /* 0x000122000c1e1b00 */
[----:B---3--:R-:W-:Y:S02]  /*99b0*/  @!P2 MOV R40, R10 ;  /* 0x0000000a0028a202 */ /* 0x008fe40000000f00 */
[----:B------:R-:W-:-:S05]  /*99c0*/  @!P2 MOV R41, R11 ;  /* 0x0000000b0029a202 */ /* 0x000fca0000000f00 */
[----:B------:R1:W-:Y:S04]  /*99d0*/  STL.64 [R1+0x998], R40 ;  /* 0x0009982801007387 */ /* 0x0003e80000100a00 */
[----:B-1----:R-:W3:Y:S04]  /*99e0*/  LDL.LU.64 R40, [R1+0x678] ;  /* 0x0006780001287983 */ /* 0x002ee80000300a00 */
[----:B------:R1:W-:Y:S02]  /*99f0*/  STL [R1+0x418], R0 ;  /* 0x0004180001007387 */ /* 0x0003e40000100800 */
[----:B-1----:R-:W-:Y:S01]  /*9a00*/  HFMA2 R0, -RZ, RZ, 0, 0 ;  /* 0x00000000ff007431 */ /* 0x002fe200000001ff */
[----:B------:R-:W-:-:S05]  /*9a10*/  @!P0 MOV R0, R18 ;  /* 0x0000001200008202 */ /* 0x000fca0000000f00 */
[----:B------:R1:W-:Y:S02]  /*9a20*/  STL [R1+0x7e0], R0 ;  /* 0x0007e00001007387 */ /* 0x0003e40000100800 */
[----:B-1----:R-:W-:Y:S01]  /*9a30*/  HFMA2 R0, -RZ, RZ, 0, 0 ;  /* 0x00000000ff007431 */ /* 0x002fe200000001ff */
[----:B------:R-:W-:Y:S02]  /*9a40*/  @!P0 MOV R0, R17 ;  /* 0x0000001100008202 */ /* 0x000fe40000000f00 */
[----:B------:R-:W-:Y:S01]  /*9a50*/  LOP3.LUT P0, RZ, R23, 0x8000, RZ, 0xc0, !PT ;  /* 0x0000800017ff7812 */ /* 0x000fe2000780c0ff */
[----:B------:R1:W-:Y:S01]  /*9a60*/  STL.64 [R1+0x340], R6 ;  /* 0x0003400601007387 */ /* 0x0003e20000100a00 */
[----:B0-----:R-:W-:Y:S02]  /*9a70*/  MOV R44, R42 ;  /* 0x0000002a002c7202 */ /* 0x001fe40000000f00 */
[----:B------:R-:W-:Y:S02]  /*9a80*/  MOV R45, R43 ;  /* 0x0000002b002d7202 */ /* 0x000fe40000000f00 */
[----:B------:R-:W-:-:S02]  /*9a90*/  CS2R R42, SRZ ;  /* 0x00000000002a7805 */ /* 0x000fc4000001ff00 */
[----:B----4-:R-:W-:Y:S02]  /*9aa0*/  @!P1 MOV R42, R14 ;  /* 0x0000000e002a9202 */ /* 0x010fe40000000f00 */
[----:B-1----:R-:W-:Y:S02]  /*9ab0*/  CS2R R6, SRZ ;  /* 0x0000000000067805 */ /* 0x002fe4000001ff00 */
[----:B------:R-:W-:Y:S01]  /*9ac0*/  @!P1 MOV R43, R15 ;  /* 0x0000000f002b9202 */ /* 0x000fe20000000f00 */
[----:B------:R0:W-:Y:S04]  /*9ad0*/  STL.64 [R1+0x338], R12 ;  /* 0x0003380c01007387 */ /* 0x0001e80000100a00 */
[----:B------:R1:W-:Y:S01]  /*9ae0*/  STL.64 [R1+0x9a0], R42 ;  /* 0x0009a02a01007387 */ /* 0x0003e20000100a00 */
[----:B0-----:R-:W-:-:S03]  /*9af0*/  CS2R R12, SRZ ;  /* 0x00000000000c7805 */ /* 0x001fc6000001ff00 */
[----:B-1----:R-:W4:Y:S04]  /*9b00*/  LDL.LU.64 R42, [R1+0x660] ;  /* 0x00066000012a7983 */ /* 0x002f280000300a00 */
[----:B------:R-:W4:Y:S04]  /*9b10*/  @!P1 LDG.E.64 R12, desc[UR10][R28.64] ;  /* 0x0000000a1c0c9981 */ /* 0x000f28000c1e1b00 */
[----:B------:R-:W4:Y:S04]  /*9b20*/  LDL.LU.64 R28, [R1+0x668] ;  /* 0x00066800011c7983 */ /* 0x000f280000300a00 */
[----:B---3--:R-:W3:Y:S04]  /*9b30*/  @!P0 LDG.E.64 R6, desc[UR10][R40.64] ;  /* 0x0000000a28068981 */ /* 0x008ee8000c1e1b00 */
[----:B------:R-:W3:Y:S04]  /*9b40*/  LDL.LU.64 R40, [R1+0x648] ;  /* 0x0006480001287983 */ /* 0x000ee80000300a00 */
[----:B------:R0:W-:Y:S02]  /*9b50*/  STL [R1+0x410], R0 ;  /* 0x0004100001007387 */ /* 0x0001e40000100800 */
[----:B0-----:R-:W-:Y:S01]  /*9b60*/  HFMA2 R0, -RZ, RZ, 0, 0 ;  /* 0x00000000ff007431 */ /* 0x001fe200000001ff */
[----:B--2---:R-:W-:-:S05]  /*9b70*/  @!P2 MOV R0, R20 ;  /* 0x000000140000a202 */ /* 0x004fca0000000f00 */
[----:B------:R0:W-:Y:S02]  /*9b80*/  STL [R1+0x800], R0 ;  /* 0x0008000001007387 */ /* 0x0001e40000100800 */
[----:B0-----:R-:W-:Y:S02]  /*9b90*/  HFMA2 R0, -RZ, RZ, 0, 0 ;  /* 0x00000000ff007431 */ /* 0x001fe400000001ff */
[----:B------:R0:W-:Y:S01]  /*9ba0*/  STL.64 [R1+0x148], R18 ;  /* 0x0001481201007387 */ /* 0x0001e20000100a00 */
[----:B------:R-:W-:Y:S02]  /*9bb0*/  @!P2 MOV R0, R21 ;  /* 0x000000150000a202 */ /* 0x000fe40000000f00 */
[----:B------:R-:W-:Y:S01]  /*9bc0*/  LOP3.LUT P2, RZ, R23, 0x4000, RZ, 0xc0, !PT ;  /* 0x0000400017ff7812 */ /* 0x000fe2000784c0ff */
[----:B------:R1:W-:Y:S01]  /*9bd0*/  STL.64 [R1+0x348], R16 ;  /* 0x0003481001007387 */ /* 0x0003e20000100a00 */
[----:B0-----:R-:W-:-:S03]  /*9be0*/  HFMA2 R18, -RZ, RZ, 0, 0 ;  /* 0x00000000ff127431 */ /* 0x001fc600000001ff */
[----:B------:R0:W-:Y:S01]  /*9bf0*/  STL.64 [R1+0x150], R20 ;  /* 0x0001501401007387 */ /* 0x0001e20000100a00 */
[----:B-1----:R-:W-:-:S03]  /*9c00*/  CS2R R16, SRZ ;  /* 0x0000000000107805 */ /* 0x002fc6000001ff00 */
[----:B0-----:R-:W2:Y:S04]  /*9c10*/  LDL.LU.64 R20, [R1+0x640] ;  /* 0x0006400001147983 */ /* 0x001ea80000300a00 */
[----:B------:R0:W-:Y:S04]  /*9c20*/  STL.64 [R1+0x140], R8 ;  /* 0x0001400801007387 */ /* 0x0001e80000100a00 */
[----:B----4-:R-:W4:Y:S01]  /*9c30*/  @!P2 LDG.E.64 R16, desc[UR10][R42.64] ;  /* 0x0000000a2a10a981 */ /* 0x010f22000c1e1b00 */
[----:B0-----:R-:W-:-:S03]  /*9c40*/  CS2R R8, SRZ ;  /* 0x0000000000087805 */ /* 0x001fc6000001ff00 */
[----:B------:R-:W4:Y:S04]  /*9c50*/  LDL.LU.64 R42, [R1+0x630] ;  /* 0x00063000012a7983 */ /* 0x000f280000300a00 */
[----:B------:R-:W4:Y:S01]  /*9c60*/  @!P0 LDG.E.64 R8, desc[UR10][R28.64] ;  /* 0x0000000a1c088981 */ /* 0x000f22000c1e1b00 */
[----:B---3--:R-:W-:-:S05]  /*9c70*/  @!P0 MOV R18, R7 ;  /* 0x0000000700128202 */ /* 0x008fca0000000f00 */
[----:B------:R0:W-:Y:S02]  /*9c80*/  STL [R1+0x83c], R18 ;  /* 0x00083c1201007387 */ /* 0x0001e40000100800 */
[----:B0-----:R-:W-:-:S06]  /*9c90*/  CS2R R18, SRZ ;  /* 0x0000000000127805 */ /* 0x001fcc000001ff00 */
[----:B------:R0:W3:Y:S04]  /*9ca0*/  @!P2 LDG.E.64 R18, desc[UR10][R40.64] ;  /* 0x0000000a2812a981 */ /* 0x0000e8000c1e1b00 */
[----:B------:R1:W-:Y:S02]  /*9cb0*/  STL [R1+0x804], R0 ;  /* 0x0008040001007387 */ /* 0x0003e40000100800 */
[----:B-1----:R-:W-:Y:S01]  /*9cc0*/  HFMA2 R0, -RZ, RZ, 0, 0 ;  /* 0x00000000ff007431 */ /* 0x002fe200000001ff */
[----:B------:R-:W-:-:S05]  /*9cd0*/  @!P1 MOV R0, R12 ;  /* 0x0000000c00009202 */ /* 0x000fca0000000f00 */
[----:B------:R1:W-:Y:S02]  /*9ce0*/  STL [R1+0x810], R0 ;  /* 0x0008100001007387 */ /* 0x0003e40000100800 */
[----:B-1----:R-:W-:Y:S01]  /*9cf0*/  HFMA2 R0, -RZ, RZ, 0, 0 ;  /* 0x00000000ff007431 */ /* 0x002fe200000001ff */
[----:B------:R-:W-:Y:S02]  /*9d00*/  @!P1 MOV R0, R13 ;  /* 0x0000000d00009202 */ /* 0x000fe40000000f00 */
[----:B------:R-:W-:Y:S01]  /*9d10*/  LOP3.LUT P1, RZ, R23, 0x2000, RZ, 0xc0, !PT ;  /* 0x0000200017ff7812 */ /* 0x000fe2000782c0ff */
[----:B------:R1:W-:Y:S02]  /*9d20*/  STL.64 [R1+0x350], R10 ;  /* 0x0003500a01007387 */ /* 0x0003e40000100a00 */
[----:B-1----:R-:W-:-:S10]  /*9d30*/  CS2R R10, SRZ ;  /* 0x00000000000a7805 */ /* 0x002fd4000001ff00 */
[----:B--2---:R1:W2:Y:S01]  /*9d40*/  @!P1 LDG.E.64 R10, desc[UR10][R20.64] ;  /* 0x0000000a140a9981 */ /* 0x0042a2000c1e1b00 */
[----:B0-----:R-:W-:Y:S01]  /*9d50*/  HFMA2 R40, -RZ, RZ, 0, 0 ;  /* 0x00000000ff287431 */ /* 0x001fe200000001ff */
[----:B-1----:R-:W-:Y:S02]  /*9d60*/  CS2R R20, SRZ ;  /* 0x0000000000147805 */ /* 0x002fe4000001ff00 */
[----:B------:R-:W-:Y:S02]  /*9d70*/  MOV R28, R44 ;  /* 0x0000002c001c7202 */ /* 0x000fe40000000f00 */
[----:B------:R-:W-:Y:S02]  /*9d80*/  MOV R29, R45 ;  /* 0x0000002d001d7202 */ /* 0x000fe40000000f00 */
[----:B----4-:R-:W4:Y:S01]  /*9d90*/  @!P1 LDG.E.64 R20, desc[UR10][R42.64] ;  /* 0x0000000a2a149981 */ /* 0x010f22000c1e1b00 */
[----:B------:R-:W-:Y:S02]  /*9da0*/  CS2R R44, SRZ ;  /* 0x00000000002c7805 */ /* 0x000fe4000001ff00 */
[----:B------:R-:W-:-:S02]  /*9db0*/  @!P2 MOV R40, R17 ;  /* 0x000000110028a202 */ /* 0x000fc40000000f00 */
[----:B------:R-:W-:-:S03]  /*9dc0*/  @!P0 MOV R44, R8 ;  /* 0x00000008002c8202 */ /* 0x000fc60000000f00 */
[----:B------:R0:W-:Y:S04]  /*9dd0*/  STL [R1+0x84c], R40 ;  /* 0x00084c2801007387 */ /* 0x0001e80000100800 */
[----:B------:R-:W-:Y:S04]  /*9de0*/  STL [R1+0x814], R0 ;  /* 0x0008140001007387 */ /* 0x000fe80000100800 */
[----:B------:R-:W-:Y:S04]  /*9df0*/  STL.64 [R1+0x158], R12 ;  /* 0x0001580c01007387 */ /* 0x000fe80000100a00 */
[----:B0-----:R-:W4:Y:S04]  /*9e00*/  LDL.LU.64 R40, [R1+0x628] ;  /* 0x0006280001287983 */ /* 0x001f280000300a00 */
[----:B------:R-:W-:Y:S04]  /*9e10*/  STL.64 [R1+0x358], R14 ;  /* 0x0003580e01007387 */ /* 0x000fe80000100a00 */
[----:B------:R-:W4:Y:S01]  /*9e20*/  LDL.LU.64 R42, [R1+0x608] ;  /* 0x00060800012a7983 */ /* 0x000f220000300a00 */
[----:B---3--:R-:W-:-:S05]  /*9e30*/  @!P2 MOV R45, R18 ;  /* 0x00000012002da202 */ /* 0x008fca0000000f00 */
[----:B------:R0:W-:Y:S04]  /*9e40*/  STL.64 [R1+0x9a8], R44 ;  /* 0x0009a82c01007387 */ /* 0x0001e80000100a00 */
[----:B0-----:R-:W3:Y:S01]  /*9e50*/  LDL.LU.64 R44, [R1+0x618] ;  /* 0x00061800012c7983 */ /* 0x001ee20000300a00 */
[----:B------:R-:W-:Y:S01]  /*9e60*/  HFMA2 R0, -RZ, RZ, 0, 0 ;  /* 0x00000000ff007431 */ /* 0x000fe200000001ff */
[----:B------:R-:W-:Y:S02]  /*9e70*/  @!P0 MOV R0, R6 ;  /* 0x0000000600008202 */ /* 0x000fe40000000f00 */
[----:B------:R-:W-:-:S03]  /*9e80*/  CS2R R12, SRZ ;  /* 0x00000000000c7805 */ /* 0x000fc6000001ff00 */
[----:B------:R0:W-:Y:S01]  /*9e90*/  STL [R1+0x838], R0 ;  /* 0x0008380001007387 */ /* 0x0001e20000100800 */
[----:B------:R-:W-:Y:S02]  /*9ea0*/  CS2R R14, SRZ ;  /* 0x00000000000e7805 */ /* 0x000fe4000001ff00 */
[----:B0-----:R-:W-:Y:S02]  /*9eb0*/  MOV R0, RZ ;  /* 0x000000ff00007202 */ /* 0x001fe40000000f00 */
[----:B------:R-:W-:Y:S02]  /*9ec0*/  @!P0 MOV R0, R9 ;  /* 0x0000000900008202 */ /* 0x000fe40000000f00 */
[----:B------:R-:W-:Y:S02]  /*9ed0*/  LOP3.LUT P0, RZ, R23, 0x1000, RZ, 0xc0, !PT ;  /* 0x0000100017ff7812 */ /* 0x000fe4000780c0ff */
[----:B--2---:R-:W-:-:S05]  /*9ee0*/  @!P1 MOV R13, R11 ;  /* 0x0000000b000d9202 */ /* 0x004fca0000000f00 */
[----:B------:R-:W-:Y:S01]  /*9ef0*/  STL [R1+0x854], R13 ;  /* 0x0008540d01007387 */ /* 0x000fe20000100800 */
[----:B----4-:R-:W-:-:S05]  /*9f00*/  @!P1 MOV R12, R20 ;  /* 0x00000014000c9202 */ /* 0x010fca0000000f00 */
[----:B------:R0:W-:Y:S02]  /*9f10*/  STL [R1+0x630], R12 ;  /* 0x0006300c01007387 */ /* 0x0001e40000100800 */
[----:B0-----:R-:W-:-:S06]  /*9f20*/  CS2R R12, SRZ ;  /* 0x00000000000c7805 */ /* 0x001fcc000001ff00 */
[----:B------:R-:W2:Y:S04]  /*9f30*/  @!P0 LDG.E.64 R12, desc[UR10][R40.64] ;  /* 0x0000000a280c8981 */ /* 0x000ea8000c1e1b00 */
[----:B------:R-:W4:Y:S04]  /*9f40*/  LDL.LU.64 R40, [R1+0x600] ;  /* 0x0006000001287983 */ /* 0x000f280000300a00 */
[----:B---3--:R-:W3:Y:S04]  /*9f50*/  @!P0 LDG.E.64 R14, desc[UR10][R44.64] ;  /* 0x0000000a2c0e8981 */ /* 0x008ee8000c1e1b00 */
[----:B------:R0:W-:Y:S04]  /*9f60*/  STL [R1+0x668], R0 ;  /* 0x0006680001007387 */ /* 0x0001e80000100800 */
[----:B------:R1:W-:Y:S04]  /*9f70*/  STL.64 [R1+0x160], R6 ;  /* 0x0001600601007387 */ /* 0x0003e80000100a00 */
[----:B------:R1:W-:Y:S01]  /*9f80*/  STL.64 [R1+0x360], R8 ;  /* 0x0003600801007387 */ /* 0x0003e20000100a00 */
[----:B0-----:R-:W-:-:S03]  /*9f90*/  HFMA2 R0, -RZ, RZ, 0, 0 ;  /* 0x00000000ff007431 */ /* 0x001fc600000001ff */
[----:B------:R-:W3:Y:S01]  /*9fa0*/  LDL.LU.64 R44, [R1+0x5f0] ;  /* 0x0005f000012c7983 */ /* 0x000ee20000300a00 */
[----:B------:R-:W-:Y:S02]  /*9fb0*/  @!P2 MOV R0, R16 ;  /* 0x000000100000a202 */ /* 0x000fe40000000f00 */
[----:B-1----:R-:W-:-:S03]  /*9fc0*/  CS2R R6, SRZ ;  /* 0x0000000000067805 */ /* 0x002fc6000001ff00 */
[----:B------:R0:W-:Y:S01]  /*9fd0*/  STL [R1+0x848], R0 ;  /* 0x0008480001007387 */ /* 0x0001e20000100800 */
[----:B------:R-:W-:Y:S02]  /*9fe0*/  CS2R R8, SRZ ;  /* 0x0000000000087805 */ /* 0x000fe4000001ff00 */
[----:B0-----:R-:W-:Y:S02]  /*9ff0*/  MOV R0, RZ ;  /* 0x000000ff00007202 */ /* 0x001fe40000000f00 */
[----:B------:R-:W-:Y:S02]  /*a000*/  @!P2 MOV R0, R19 ;  /* 0x000000130000a202 */ /* 0x000fe40000000f00 */
[----:B------:R-:W-:Y:S02]  /*a010*/  LOP3.LUT P2, RZ, R23, 0x800, RZ, 0xc0, !PT ;  /* 0x0000080017ff7812 */ /* 0x000fe4000784c0ff */
[----:B--2---:R-:W-:-:S05]  /*a020*/  @!P0 MOV R7, R13 ;  /* 0x0000000d00078202 */ /* 0x004fca0000000f00 */
[----:B------:R-:W-:Y:S06]  /*a030*/  STL [R1+0x860], R7 ;  /* 0x0008600701007387 */ /* 0x000fec0000100800 */
[----:B----4-:R-:W2:Y:S01]  /*a040*/  @!P2 LDG.E.64 R8, desc[UR10][R40.64] ;  /* 0x0000000a2808a981 */ /* 0x010ea2000c1e1b00 */
[----:B---3--:R-:W-:-:S03]  /*a050*/  @!P0 MOV R6, R14 ;  /* 0x0000000e00068202 */ /* 0x008fc60000000f00 */
[----:B------:R-:W-:Y:S04]  /*a060*/  STL [R1+0x648], R0 ;  /* 0x0006480001007387 */ /* 0x000fe80000100800 */
[----:B------:R0:W-:Y:S04]  /*a070*/  STL [R1+0x618], R6 ;  /* 0x0006180601007387 */ /* 0x0001e80000100800 */
[----:B------:R1:W-:Y:S04]  /*a080*/  STL.64 [R1+0x168], R16 ;  /* 0x0001681001007387 */ /* 0x0003e80000100a00 */
[----:B------:R-:W-:Y:S01]  /*a090*/  STL.64 [R1+0x368], R18 ;  /* 0x0003681201007387 */ /* 0x000fe20000100a00 */
[----:B0-----:R-:W-:-:S03]  /*a0a0*/  CS2R R6, SRZ ;  /* 0x0000000000067805 */ /* 0x001fc6000001ff00 */
[----:B------:R-:W3:Y:S04]  /*a0b0*/  LDL.LU.64 R40, [R1+0x5c0] ;  /* 0x0005c00001287983 */ /* 0x000ee80000300a00 */
[----:B------:R-:W4:Y:S04]  /*a0c0*/  @!P2 LDG.E.64 R6, desc[UR10][R42.64] ;  /* 0x0000000a2a06a981 */ /* 0x000f28000c1e1b00 */
[----:B------:R-:W3:Y:S01]  /*a0d0*/  LDL.LU.64 R42, [R1+0x5e0] ;  /* 0x0005e000012a7983 */ /* 0x000ee20000300a00 */
[----:B------:R-:W-:Y:S01]  /*a0e0*/  HFMA2 R0, -RZ, RZ, 0, 0 ;  /* 0x00000000ff007431 */ /* 0x000fe200000001ff */
[----:B------:R-:W-:-:S05]  /*a0f0*/  @!P1 MOV R0, R10 ;  /* 0x0000000a00009202 */ /* 0x000fca0000000f00 */
[----:B------:R0:W-:Y:S01]  /*a100*/  STL [R1+0x850], R0 ;  /* 0x0008500001007387 */ /* 0x0001e20000100800 */
[----:B-1----:R-:W-:Y:S01]  /*a110*/  CS2R R16, SRZ ;  /* 0x0000000000107805 */ /* 0x002fe2000001ff00 */
[----:B0-----:R-:W-:Y:S01]  /*a120*/  HFMA2 R0, -RZ, RZ, 0, 0 ;  /* 0x00000000ff007431 */ /* 0x001fe200000001ff */
[----:B------:R-:W-:Y:S02]  /*a130*/  @!P1 MOV R0, R21 ;  /* 0x0000001500009202 */ /* 0x000fe40000000f00 */
[----:B------:R-:W-:Y:S02]  /*a140*/  LOP3.LUT P1, RZ, R23, 0x400, RZ, 0xc0, !PT ;  /* 0x0000040017ff7812 */ /* 0x000fe4000782c0ff */
[----:B------:R-:W-:Y:S02]  /*a150*/  CS2R R18, SRZ ;  /* 0x0000000000127805 */ /* 0x000fe4000001ff00 */
[----:B--2---:R-:W-:-:S05]  /*a160*/  @!P2 MOV R16, R8 ;  /* 0x000000080010a202 */ /* 0x004fca0000000f00 */
[----:B------:R-:W-:Y:S01]  /*a170*/  STL [R1+0x600], R16 ;  /* 0x0006001001007387 */ /* 0x000fe20000100800 */
[----:B----4-:R-:W-:-:S05]  /*a180*/  @!P2 MOV R17, R7 ;  /* 0x000000070011a202 */ /* 0x010fca0000000f00 */
[----:B------:R0:W-:Y:S04]  /*a190*/  STL [R1+0x874], R17 ;  /* 0x0008741101007387 */ /* 0x0001e80000100800 */
[----:B---3--:R-:W2:Y:S01]  /*a1a0*/  @!P1 LDG.E.64 R18, desc[UR10][R42.64] ;  /* 0x0000000a2a129981 */ /* 0x008ea2000c1e1b00 */
[----:B0-----:R-:W-:-:S03]  /*a1b0*/  CS2R R16, SRZ ;  /* 0x0000000000107805 */ /* 0x001fc6000001ff00 */
[----:B------:R0:W-:Y:S04]  /*a1c0*/  STL [R1+0x634], R0 ;  /* 0x0006340001007387 */ /* 0x0001e80000100800 */
[----:B------:R1:W-:Y:S04]  /*a1d0*/  STL.64 [R1+0x170], R10 ;  /* 0x0001700a01007387 */ /* 0x0003e80000100a00 */
[----:B------:R-:W3:Y:S04]  /*a1e0*/  @!P1 LDG.E.64 R16, desc[UR10][R44.64] ;  /* 0x0000000a2c109981 */ /* 0x000ee8000c1e1b00 */
[----:B------:R-:W-:Y:S04]  /*a1f0*/  STL.64 [R1+0x370], R20 ;  /* 0x0003701401007387 */ /* 0x000fe80000100a00 */
[----:B------:R-:W4:Y:S04]  /*a200*/  LDL.LU.64 R42, [R1+0x5a8] ;  /* 0x0005a800012a7983 */ /* 0x000f280000300a00 */
[----:B------:R-:W4:Y:S01]  /*a210*/  LDL.LU.64 R44, [R1+0x5d0] ;  /* 0x0005d000012c7983 */ /* 0x000f220000300a00 */
[----:B0-----:R-:W-:Y:S01]  /*a220*/  HFMA2 R0, -RZ, RZ, 0, 0 ;  /* 0x00000000ff007431 */ /* 0x001fe200000001ff */
        /* <DEDUP_REMOVED lines=9> */
[----:B---3--:R-:W-:-:S05]  /*a2c0*/  @!P1 MOV R11, R17 ;  /* 0x00000011000b9202 */ /* 0x008fca0000000f00 */
[----:B------:R0:W-:Y:S04]  /*a2d0*/  STL [R1+0x888], R11 ;  /* 0x0008880b01007387 */ /* 0x0001e80000100800 */
[----:B----4-:R-:W2:Y:S01]  /*a2e0*/  @!P0 LDG.E.64 R20, desc[UR10][R44.64] ;  /* 0x0000000a2c148981 */ /* 0x010ea2000c1e1b00 */
[----:B0-----:R-:W-:-:S06]  /*a2f0*/  CS2R R10, SRZ ;  /* 0x00000000000a7805 */ /* 0x001fcc000001ff00 */
[----:B------:R-:W3:Y:S04]  /*a300*/  @!P0 LDG.E.64 R10, desc[UR10][R40.64] ;  /* 0x0000000a280a8981 */ /* 0x000ee8000c1e1b00 */
[----:B------:R0:W-:Y:S04]  /*a310*/  STL [R1+0x61c], R0 ;  /* 0x00061c0001007387 */ /* 0x0001e80000100800 */
[----:B------:R1:W-:Y:S04]  /*a320*/  STL.64 [R1+0x178], R12 ;  /* 0x0001780c01007387 */ /* 0x0003e80000100a00 */
[----:B------:R-:W4:Y:S01]  /*a330*/  LDL.LU.64 R40, [R1+0x5b8] ;  /* 0x0005b80001287983 */ /* 0x000f220000300a00 */
[----:B0-----:R-:W-:-:S03]  /*a340*/  HFMA2 R0, -RZ, RZ, 0, 0 ;  /* 0x00000000ff007431 */ /* 0x001fc600000001ff */
[----:B------:R-:W-:Y:S01]  /*a350*/  STL.64 [R1+0x378], R14 ;  /* 0x0003780e01007387 */ /* 0x000fe20000100a00 */
[----:B------:R-:W-:-:S03]  /*a360*/  @!P2 MOV R0, R6 ;  /* 0x000000060000a202 */ /* 0x000fc60000000f00 */
[----:B------:R-:W-:Y:S04]  /*a370*/  STL.64 [R1+0x180], R6 ;  /* 0x0001800601007387 */ /* 0x000fe80000100a00 */
[----:B------:R0:W-:Y:S01]  /*a380*/  STL [R1+0x868], R0 ;  /* 0x0008680001007387 */ /* 0x0001e20000100800 */
[----:B-1----:R-:W-:-:S03]  /*a390*/  CS2R R12, SRZ ;  /* 0x00000000000c7805 */ /* 0x002fc6000001ff00 */
[----:B------:R1:W-:Y:S04]  /*a3a0*/  STL [R1+0x754], R22 ;  /* 0x0007541601007387 */ /* 0x0003e80000100800 */
[----:B------:R-:W5:Y:S01]  /*a3b0*/  LDL.LU.64 R44, [R1+0x9a8] ;  /* 0x0009a800012c7983 */ /* 0x000f620000300a00 */
[----:B0-----:R-:W-:Y:S01]  /*a3c0*/  HFMA2 R0, -RZ, RZ, 0, 0 ;  /* 0x00000000ff007431 */ /* 0x001fe200000001ff */
[----:B------:R-:W-:Y:S02]  /*a3d0*/  CS2R R14, SRZ ;  /* 0x00000000000e7805 */ /* 0x000fe4000001ff00 */
[----:B------:R-:W-:Y:S01]  /*a3e0*/  CS2R R6, SRZ ;  /* 0x0000000000067805 */ /* 0x000fe2000001ff00 */
[----:B------:R-:W-:Y:S01]  /*a3f0*/  STL.64 [R1+0x380], R8 ;  /* 0x0003800801007387 */ /* 0x000fe20000100a00 */
[----:B------:R-:W-:-:S03]  /*a400*/  @!P2 MOV R0, R9 ;  /* 0x000000090000a202 */ /* 0x000fc60000000f00 */
[----:B-1----:R-:W4:Y:S01]  /*a410*/  LDL.LU R22, [R1+0x9e0] ;  /* 0x0009e00001167983 */ /* 0x002f220000300800 */
[----:B------:R-:W-:Y:S02]  /*a420*/  LOP3.LUT P2, RZ, R23, 0x100, RZ, 0xc0, !PT ;  /* 0x0000010017ff7812 */ /* 0x000fe4000784c0ff */
[----:B--2---:R-:W-:Y:S02]  /*a430*/  @!P0 MOV R12, R20 ;  /* 0x00000014000c8202 */ /* 0x004fe40000000f00 */
[----:B---3--:R-:W-:-:S03]  /*a440*/  @!P0 MOV R13, R11 ;  /* 0x0000000b000d8202 */ /* 0x008fc60000000f00 */
[----:B------:R-:W-:Y:S04]  /*a450*/  STL [R1+0x5c0], R12 ;  /* 0x0005c00c01007387 */ /* 0x000fe80000100800 */
[----:B------:R0:W-:Y:S04]  /*a460*/  STL [R1+0x8a0], R13 ;  /* 0x0008a00d01007387 */ /* 0x0001e80000100800 */
[----:B----4-:R-:W2:Y:S01]  /*a470*/  @!P2 LDG.E.64 R14, desc[UR10][R40.64] ;  /* 0x0000000a280ea981 */ /* 0x010ea2000c1e1b00 */
[----:B0-----:R-:W-:-:S06]  /*a480*/  CS2R R12, SRZ ;  /* 0x00000000000c7805 */ /* 0x001fcc000001ff00 */
[----:B------:R-:W3:Y:S04]  /*a490*/  @!P2 LDG.E.64 R12, desc[UR10][R42.64] ;  /* 0x0000000a2a0ca981 */ /* 0x000ee8000c1e1b00 */
[----:B------:R0:W-:Y:S04]  /*a4a0*/  STL [R1+0x604], R0 ;  /* 0x0006040001007387 */ /* 0x0001e80000100800 */
[----:B------:R-:W4:Y:S01]  /*a4b0*/  LDL.LU.64 R42, [R1+0x598] ;  /* 0x00059800012a7983 */ /* 0x000f220000300a00 */
        /* <DEDUP_REMOVED lines=13> */
[----:B---3--:R-:W-:-:S05]  /*a590*/  @!P2 MOV R0, R12 ;  /* 0x0000000c0000a202 */ /* 0x008fca0000000f00 */
[----:B------:R0:W-:Y:S01]  /*a5a0*/  STL [R1+0x8a8], R0 ;  /* 0x0008a80001007387 */ /* 0x0001e20000100800 */
[----:B------:R-:W-:Y:S02]  /*a5b0*/  @!P2 MOV R7, R13 ;  /* 0x0000000d0007a202 */ /* 0x000fe40000000f00 */
[----:B--2---:R-:W-:Y:S01]  /*a5c0*/  @!P2 MOV R6, R14 ;  /* 0x0000000e0006a202 */ /* 0x004fe20000000f00 */
[----:B0-----:R-:W-:Y:S02]  /*a5d0*/  HFMA2 R0, -RZ, RZ, 0, 0 ;  /* 0x00000000ff007431 */ /* 0x001fe400000001ff */
[----:B------:R-:W-:Y:S01]  /*a5e0*/  STL [R1+0x8b4], R7 ;  /* 0x0008b40701007387 */ /* 0x000fe20000100800 */
[----:B------:R-:W-:-:S03]  /*a5f0*/  @!P2 MOV R0, R15 ;  /* 0x0000000f0000a202 */ /* 0x000fc60000000f00 */
[----:B------:R0:W-:Y:S04]  /*a600*/  STL [R1+0x5a8], R6 ;  /* 0x0005a80601007387 */ /* 0x0001e80000100800 */
[----:B------:R-:W-:Y:S04]  /*a610*/  STL [R1+0x5ac], R0 ;  /* 0x0005ac0001007387 */ /* 0x000fe80000100800 */
[----:B------:R-:W2:Y:S01]  /*a620*/  LDL.LU.64 R8, [R1+0x590] ;  /* 0x0005900001087983 */ /* 0x000ea20000300a00 */
[----:B------:R-:W-:Y:S02]  /*a630*/  LOP3.LUT P1, RZ, R23, 0x80, RZ, 0xc0, !PT ;  /* 0x0000008017ff7812 */ /* 0x000fe4000782c0ff */
[----:B0-----:R-:W-:Y:S01]  /*a640*/  CS2R R6, SRZ ;  /* 0x0000000000067805 */ /* 0x001fe2000001ff00 */
[----:B------:R0:W-:Y:S04]  /*a650*/  STL.64 [R1+0x388], R18 ;  /* 0x0003881201007387 */ /* 0x0001e80000100a00 */
[----:B------:R-:W3:Y:S04]  /*a660*/  LDL.LU.64 R40, [R1+0x588] ;  /* 0x0005880001287983 */ /* 0x000ee80000300a00 */
[----:B0-----:R-:W3:Y:S04]  /*a670*/  LDL.LU.64 R18, [R1+0x578] ;  /* 0x0005780001127983 */ /* 0x001ee80000300a00 */
[----:B--2---:R0:W2:Y:S02]  /*a680*/  @!P1 LDG.E.64 R6, desc[UR10][R8.64] ;  /* 0x0000000a08069981 */ /* 0x0040a4000c1e1b00 */
[----:B0-----:R-:W-:-:S06]  /*a690*/  CS2R R8, SRZ ;  /* 0x0000000000087805 */ /* 0x001fcc000001ff00 */
[----:B----4-:R-:W4:Y:S01]  /*a6a0*/  @!P1 LDG.E.64 R8, desc[UR10][R42.64] ;  /* 0x0000000a2a089981 */ /* 0x010f22000c1e1b00 */
[----:B------:R-:W-:-:S03]  /*a6b0*/  LOP3.LUT P0, RZ, R23, 0x40, RZ, 0xc0, !PT ;  /* 0x0000004017ff7812 */ /* 0x000fc6000780c0ff */
[----:B------:R0:W-:Y:S04]  /*a6c0*/  STL.64 [R1+0x188], R16 ;  /* 0x0001881001007387 */ /* 0x0001e80000100a00 */
[----:B------:R1:W-:Y:S01]  /*a6d0*/  STL.64 [R1+0x390], R20 ;  /* 0x0003901401007387 */ /* 0x0003e20000100a00 */
[----:B------:R-:W-:-:S03]  /*a6e0*/  LOP3.LUT P2, RZ, R23, 0x20, RZ, 0xc0, !PT ;  /* 0x0000002017ff7812 */ /* 0x000fc6000784c0ff */
[----:B------:R3:W-:Y:S01]  /*a6f0*/  STL.64 [R1+0x190], R10 ;  /* 0x0001900a01007387 */ /* 0x0007e20000100a00 */
[----:B0-----:R-:W-:-:S03]  /*a700*/  CS2R R16, SRZ ;  /* 0x0000000000107805 */ /* 0x001fc6000001ff00 */
[----:B------:R0:W-:Y:S04]  /*a710*/  STL.64 [R1+0x398], R14 ;  /* 0x0003980e01007387 */ /* 0x0001e80000100a00 */
[----:B-1----:R-:W4:Y:S01]  /*a720*/  LDL.LU.64 R20, [R1+0x560] ;  /* 0x0005600001147983 */ /* 0x002f220000300a00 */
[----:B---3--:R-:W-:Y:S01]  /*a730*/  CS2R R10, SRZ ;  /* 0x00000000000a7805 */ /* 0x008fe2000001ff00 */
[----:B------:R-:W-:Y:S02]  /*a740*/  HFMA2 R0, -RZ, RZ, 0, 0 ;  /* 0x00000000ff007431 */ /* 0x000fe400000001ff */
[----:B------:R-:W-:Y:S04]  /*a750*/  STL.64 [R1+0x198], R12 ;  /* 0x0001980c01007387 */ /* 0x000fe80000100a00 */
[----:B0-----:R-:W3:Y:S01]  /*a760*/  LDL.LU.64 R14, [R1+0x548] ;  /* 0x00054800010e7983 */ /* 0x001ee20000300a00 */
[----:B------:R-:W-:-:S03]  /*a770*/  UIMAD.WIDE UR6, UR8, 0x8, UR6 ;  /* 0x00000008080678a5 */ /* 0x000fc6000f8e0206 */
[----:B------:R-:W5:Y:S01]  /*a780*/  LDL.LU.64 R42, [R1+0x9a0] ;  /* 0x0009a000012a7983 */ /* 0x000f620000300a00 */
[----:B--2---:R-:W-:-:S05]  /*a790*/  @!P1 MOV R17, R7 ;  /* 0x0000000700119202 */ /* 0x004fca0000000f00 */
[----:B------:R-:W-:Y:S01]  /*a7a0*/  STL [R1+0x8c8], R17 ;  /* 0x0008c81101007387 */ /* 0x000fe20000100800 */
[----:B----4-:R-:W-:-:S05]  /*a7b0*/  @!P1 MOV R16, R8 ;  /* 0x0000000800109202 */ /* 0x010fca0000000f00 */
[----:B------:R0:W-:Y:S02]  /*a7c0*/  STL [R1+0x590], R16 ;  /* 0x0005901001007387 */ /* 0x0001e40000100800 */
[----:B0-----:R-:W-:-:S06]  /*a7d0*/  CS2R R16, SRZ ;  /* 0x0000000000107805 */ /* 0x001fcc000001ff00 */
[----:B------:R0:W2:Y:S02]  /*a7e0*/  @!P0 LDG.E.64 R16, desc[UR10][R18.64] ;  /* 0x0000000a12108981 */ /* 0x0000a4000c1e1b00 */
[----:B0-----:R-:W-:-:S06]  /*a7f0*/  CS2R R18, SRZ ;  /* 0x0000000000127805 */ /* 0x001fcc000001ff00 */
[----:B------:R-:W4:Y:S01]  /*a800*/  @!P0 LDG.E.64 R18, desc[UR10][R40.64] ;  /* 0x0000000a28128981 */ /* 0x000f22000c1e1b00 */
[----:B------:R-:W-:Y:S02]  /*a810*/  @!P1 MOV R0, R6 ;  /* 0x0000000600009202 */ /* 0x000fe40000000f00 */
[----:B------:R-:W-:Y:S01]  /*a820*/  CS2R R12, SRZ ;  /* 0x00000000000c7805 */ /* 0x000fe2000001ff00 */
[----:B------:R-:W-:Y:S04]  /*a830*/  STL.64 [R1+0x1a0], R6 ;  /* 0x0001a00601007387 */ /* 0x000fe80000100a00 */
[----:B------:R-:W-:Y:S04]  /*a840*/  STL.64 [R1+0x3a0], R8 ;  /* 0x0003a00801007387 */ /* 0x000fe80000100a00 */
        /* <DEDUP_REMOVED lines=8> */
[----:B------:R-:W4:Y:S04]  /*a8d0*/  @!P2 LDG.E.64 R20, desc[UR10][R38.64] ;  /* 0x0000000a2614a981 */ /* 0x000f28000c1e1b00 */
[----:B------:R0:W-:Y:S01]  /*a8e0*/  STL [R1+0x8bc], R0 ;  /* 0x0008bc0001007387 */ /* 0x0001e20000100800 */
[----:B------:R-:W-:-:S03]  /*a8f0*/  CS2R R6, SRZ ;  /* 0x0000000000067805 */ /* 0x000fc6000001ff00 */
[----:B------:R-:W-:Y:S04]  /*a900*/  STL.64 [R1+0x1a8], R16 ;  /* 0x0001a81001007387 */ /* 0x000fe80000100a00 */
[----:B------:R-:W-:Y:S01]  /*a910*/  STL.64 [R1+0x3a8], R18 ;  /* 0x0003a81201007387 */ /* 0x000fe20000100a00 */
[----:B0-----:R-:W-:-:S03]  /*a920*/  HFMA2 R0, -RZ, RZ, 0, 0 ;  /* 0x00000000ff007431 */ /* 0x001fc600000001ff */
[----:B------:R-:W3:Y:S01]  /*a930*/  LDL.LU.64 R38, [R1+0x990] ;  /* 0x0009900001267983 */ /* 0x000ee20000300a00 */
[----:B------:R-:W-:Y:S02]  /*a940*/  @!P1 MOV R0, R9 ;  /* 0x0000000900009202 */ /* 0x000fe40000000f00 */
[----:B------:R-:W-:Y:S02]  /*a950*/  LOP3.LUT P1, RZ, R23, 0x10, RZ, 0xc0, !PT ;  /* 0x0000001017ff7812 */ /* 0x000fe4000782c0ff */
[----:B--2---:R-:W-:-:S05]  /*a960*/  @!P2 MOV R13, R11 ;  /* 0x0000000b000da202 */ /* 0x004fca0000000f00 */
[----:B------:R-:W-:Y:S01]  /*a970*/  STL [R1+0x8ec], R13 ;  /* 0x0008ec0d01007387 */ /* 0x000fe20000100800 */
[----:B----4-:R-:W-:-:S05]  /*a980*/  @!P2 MOV R12, R20 ;  /* 0x00000014000ca202 */ /* 0x010fca0000000f00 */
[----:B------:R0:W-:Y:S02]  /*a990*/  STL [R1+0x560], R12 ;  /* 0x0005600c01007387 */ /* 0x0001e40000100800 */
[----:B0-----:R-:W-:-:S06]  /*a9a0*/  CS2R R12, SRZ ;  /* 0x00000000000c7805 */ /* 0x001fcc000001ff00 */
[----:B---3--:R0:W2:Y:S02]  /*a9b0*/  @!P1 LDG.E.64 R12, desc[UR10][R14.64] ;  /* 0x0000000a0e0c9981 */ /* 0x0080a4000c1e1b00 */
        /* <DEDUP_REMOVED lines=12> */
[----:B------:R-:W-:-:S13]  /*aa80*/  LOP3.LUT P0, RZ, R23, 0x8, RZ, 0xc0, !PT ;  /* 0x0000000817ff7812 */ /* 0x000fda000780c0ff */
[----:B------:R-:W4:Y:S01]  /*aa90*/  @!P0 LDG.E.64 R8, desc[UR10][R26.64] ;  /* 0x0000000a1a088981 */ /* 0x000f22000c1e1b00 */
[----:B--2---:R-:W-:Y:S02]  /*aaa0*/  @!P1 MOV R7, R13 ;  /* 0x0000000d00079202 */ /* 0x004fe40000000f00 */
[----:B---3--:R-:W-:-:S03]  /*aab0*/  @!P1 MOV R6, R14 ;  /* 0x0000000e00069202 */ /* 0x008fc60000000f00 */
[----:B------:R-:W-:Y:S04]  /*aac0*/  STL [R1+0x8fc], R7 ;  /* 0x0008fc0701007387 */ /* 0x000fe80000100800 */
[----:B------:R0:W-:Y:S04]  /*aad0*/  STL [R1+0x54c], R6 ;  /* 0x00054c0601007387 */ /* 0x0001e80000100800 */
[----:B------:R1:W-:Y:S01]  /*aae0*/  STL [R1+0x588], R0 ;  /* 0x0005880001007387 */ /* 0x0003e20000100800 */
[----:B------:R-:W-:Y:S02]  /*aaf0*/  CS2R R16, SRZ ;  /* 0x0000000000107805 */ /* 0x000fe4000001ff00 */
[----:B------:R-:W-:Y:S01]  /*ab00*/  CS2R R18, SRZ ;  /* 0x0000000000127805 */ /* 0x000fe2000001ff00 */
[----:B------:R-:W-:Y:S01]  /*ab10*/  STL.64 [R1+0x1b8], R12 ;  /* 0x0001b80c01007387 */ /* 0x000fe20000100a00 */
[----:B0-----:R-:W-:-:S03]  /*ab20*/  CS2R R6, SRZ ;  /* 0x0000000000067805 */ /* 0x001fc6000001ff00 */
[----:B------:R-:W2:Y:S04]  /*ab30*/  LDL.LU.64 R26, [R1+0x4a0] ;  /* 0x0004a000011a7983 */ /* 0x000ea80000300a00 */
[----:B------:R-:W3:Y:S01]  /*ab40*/  @!P0 LDG.E.64 R6, desc[UR10][R28.64] ;  /* 0x0000000a1c068981 */ /* 0x000ee2000c1e1b00 */
[----:B-1----:R-:W-:Y:S01]  /*ab50*/  HFMA2 R0, -RZ, RZ, 0, 0 ;  /* 0x00000000ff007431 */ /* 0x002fe200000001ff */
[----:B------:R-:W-:Y:S02]  /*ab60*/  @!P2 MOV R0, R10 ;  /* 0x0000000a0000a202 */ /* 0x000fe40000000f00 */
[----:B------:R-:W2:Y:S04]  /*ab70*/  LDL.LU.64 R28, [R1+0x4b8] ;  /* 0x0004b800011c7983 */ /* 0x000ea80000300a00 */
[----:B------:R0:W-:Y:S02]  /*ab80*/  STL [R1+0x8e0], R0 ;  /* 0x0008e00001007387 */ /* 0x0001e40000100800 */
[----:B0-----:R-:W-:Y:S01]  /*ab90*/  HFMA2 R0, -RZ, RZ, 0, 0 ;  /* 0x00000000ff007431 */ /* 0x001fe200000001ff */
[----:B------:R-:W-:-:S02]  /*aba0*/  @!P2 MOV R0, R21 ;  /* 0x000000150000a202 */ /* 0x000fc40000000f00 */
[----:B------:R-:W-:Y:S02]  /*abb0*/  LOP3.LUT P2, RZ, R23, 0x4, RZ, 0xc0, !PT ;  /* 0x0000000417ff7812 */ /* 0x000fe4000784c0ff */
[----:B----4-:R-:W-:-:S05]  /*abc0*/  @!P0 MOV R16, R8 ;  /* 0x0000000800108202 */ /* 0x010fca0000000f00 */
[----:B------:R-:W-:Y:S06]  /*abd0*/  STL [R1+0x53c], R16 ;  /* 0x00053c1001007387 */ /* 0x000fec0000100800 */
[----:B------:R-:W4:Y:S01]  /*abe0*/  @!P2 LDG.E.64 R18, desc[UR10][R36.64] ;  /* 0x0000000a2412a981 */ /* 0x000f22000c1e1b00 */
[----:B---3--:R-:W-:-:S03]  /*abf0*/  @!P0 MOV R17, R7 ;  /* 0x0000000700118202 */ /* 0x008fc60000000f00 */
[----:B------:R-:W-:Y:S04]  /*ac00*/  STL [R1+0x568], R0 ;  /* 0x0005680001007387 */ /* 0x000fe80000100800 */
[----:B------:R0:W-:Y:S01]  /*ac10*/  STL [R1+0x910], R17 ;  /* 0x0009101101007387 */ /* 0x0001e20000100800 */
[----:B------:R-:W-:Y:S02]  /*ac20*/  CS2R R20, SRZ ;  /* 0x0000000000147805 */ /* 0x000fe4000001ff00 */
[----:B------:R-:W-:Y:S01]  /*ac30*/  CS2R R10, SRZ ;  /* 0x00000000000a7805 */ /* 0x000fe2000001ff00 */
[----:B------:R-:W3:Y:S01]  /*ac40*/  LDL.LU.64 R36, [R1+0x4a8] ;  /* 0x0004a80001247983 */ /* 0x000ee20000300a00 */
[----:B0-----:R-:W-:-:S06]  /*ac50*/  CS2R R16, SRZ ;  /* 0x0000000000107805 */ /* 0x001fcc000001ff00 */
[----:B------:R-:W2:Y:S01]  /*ac60*/  @!P2 LDG.E.64 R16, desc[UR10][R24.64] ;  /* 0x0000000a1810a981 */ /* 0x000ea2000c1e1b00 */
[----:B------:R-:W-:Y:S01]  /*ac70*/  HFMA2 R0, -RZ, RZ, 0, 0 ;  /* 0x00000000ff007431 */ /* 0x000fe200000001ff */
[----:B------:R-:W-:Y:S02]  /*ac80*/  @!P1 MOV R0, R12 ;  /* 0x0000000c00009202 */ /* 0x000fe40000000f00 */
[----:B------:R-:W3:Y:S04]  /*ac90*/  LDL.LU.64 R24, [R1+0x4c8] ;  /* 0x0004c80001187983 */ /* 0x000ee80000300a00 */
[----:B------:R0:W-:Y:S02]  /*aca0*/  STL [R1+0x8f0], R0 ;  /* 0x0008f00001007387 */ /* 0x0001e40000100800 */
[----:B0-----:R-:W-:Y:S01]  /*acb0*/  HFMA2 R0, -RZ, RZ, 0, 0 ;  /* 0x00000000ff007431 */ /* 0x001fe200000001ff */
[----:B------:R-:W-:-:S02]  /*acc0*/  @!P1 MOV R0, R15 ;  /* 0x0000000f00009202 */ /* 0x000fc40000000f00 */
[----:B------:R-:W-:Y:S02]  /*acd0*/  LOP3.LUT P1, RZ, R23, 0x2, RZ, 0xc0, !PT ;  /* 0x0000000217ff7812 */ /* 0x000fe4000782c0ff */
[----:B----4-:R-:W-:-:S05]  /*ace0*/  @!P2 MOV R10, R18 ;  /* 0x00000012000aa202 */ /* 0x010fca0000000f00 */
[----:B------:R-:W-:Y:S06]  /*acf0*/  STL [R1+0x51c], R10 ;  /* 0x00051c0a01007387 */ /* 0x000fec0000100800 */
[----:B------:R-:W4:Y:S04]  /*ad00*/  @!P1 LDG.E.64 R20, desc[UR10][R34.64] ;  /* 0x0000000a22149981 */ /* 0x000f28000c1e1b00 */
[----:B------:R-:W-:Y:S01]  /*ad10*/  STL [R1+0x554], R0 ;  /* 0x0005540001007387 */ /* 0x000fe20000100800 */
[----:B--2---:R-:W-:-:S02]  /*ad20*/  @!P2 MOV R11, R17 ;  /* 0x00000011000ba202 */ /* 0x004fc40000000f00 */
[----:B------:R-:W-:Y:S01]  /*ad30*/  CS2R R12, SRZ ;  /* 0x00000000000c7805 */ /* 0x000fe2000001ff00 */
[----:B------:R-:W-:Y:S04]  /*ad40*/  STL.64 [R1+0x1c0], R6 ;  /* 0x0001c00601007387 */ /* 0x000fe80000100a00 */
[----:B------:R0:W-:Y:S04]  /*ad50*/  STL [R1+0x924], R11 ;  /* 0x0009240b01007387 */ /* 0x0001e80000100800 */
[----:B------:R-:W2:Y:S01]  /*ad60*/  LDL.LU.64 R34, [R1+0x420] ;  /* 0x0004200001227983 */ /* 0x000ea20000300a00 */
[----:B0-----:R-:W-:-:S06]  /*ad70*/  CS2R R10, SRZ ;  /* 0x00000000000a7805 */ /* 0x001fcc000001ff00 */
[----:B------:R-:W3:Y:S01]  /*ad80*/  @!P1 LDG.E.64 R10, desc[UR10][R32.64] ;  /* 0x0000000a200a9981 */ /* 0x000ee2000c1e1b00 */
[----:B------:R-:W-:Y:S01]  /*ad90*/  HFMA2 R0, -RZ, RZ, 0, 0 ;  /* 0x00000000ff007431 */ /* 0x000fe200000001ff */
[----:B------:R-:W-:Y:S02]  /*ada0*/  @!P0 MOV R0, R6 ;  /* 0x0000000600008202 */ /* 0x000fe40000000f00 */
[----:B------:R-:W2:Y:S04]  /*adb0*/  LDL.LU.64 R6, [R1+0x4d0] ;  /* 0x0004d00001067983 */ /* 0x000ea80000300a00 */
[----:B------:R0:W-:Y:S04]  /*adc0*/  STL [R1+0x900], R0 ;  /* 0x0009000001007387 */ /* 0x0001e80000100800 */
[----:B------:R-:W2:Y:S01]  /*add0*/  LDL.LU.64 R32, [R1+0x498] ;  /* 0x0004980001207983 */ /* 0x000ea20000300a00 */
        /* <DEDUP_REMOVED lines=10> */
[----:B----4-:R-:W-:-:S05]  /*ae80*/  @!P1 MOV R0, R20 ;  /* 0x0000001400009202 */ /* 0x010fca0000000f00 */
[----:B------:R0:W-:Y:S01]  /*ae90*/  STL [R1+0x928], R0 ;  /* 0x0009280001007387 */ /* 0x0001e20000100800 */
[----:B------:R-:W-:Y:S02]  /*aea0*/  @!P1 MOV R13, R21 ;  /* 0x00000015000d9202 */ /* 0x000fe40000000f00 */
[----:B------:R-:W-:Y:S01]  /*aeb0*/  LOP3.LUT P0, RZ, R23, 0x1, RZ, 0xc0, !PT ;  /* 0x0000000117ff7812 */ /* 0x000fe2000780c0ff */
[----:B0-----:R-:W-:Y:S01]  /*aec0*/  HFMA2 R0, -RZ, RZ, 0, 0 ;  /* 0x00000000ff007431 */ /* 0x001fe200000001ff */
[C---:B------:R-:W-:Y:S02]  /*aed0*/  LOP3.LUT P2, RZ, R22.reuse, 0x8000000, RZ, 0xc0, !PT ;  /* 0x0800000016ff7812 */ /* 0x040fe4000784c0ff */
[----:B---3--:R-:W-:Y:S02]  /*aee0*/  @!P1 MOV R12, R10 ;  /* 0x0000000a000c9202 */ /* 0x008fe40000000f00 */
[----:B------:R-:W-:Y:S02]  /*aef0*/  @!P1 MOV R0, R11 ;  /* 0x0000000b00009202 */ /* 0x000fe40000000f00 */
[----:B------:R-:W-:-:S02]  /*af00*/  LOP3.LUT P1, RZ, R22, 0x4000000, RZ, 0xc0, !PT ;  /* 0x0400000016ff7812 */ /* 0x000fc4000782c0ff */
[----:B------:R-:W3:Y:S04]  /*af10*/  LDL.LU.64 R22, [R1+0x4d8] ;  /* 0x0004d80001167983 */ /* 0x000ee80000300a00 */
[----:B------:R-:W-:Y:S04]  /*af20*/  STL [R1+0x938], R13 ;  /* 0x0009380d01007387 */ /* 0x000fe80000100800 */
[----:B------:R0:W-:Y:S02]  /*af30*/  STL [R1+0x508], R12 ;  /* 0x0005080c01007387 */ /* 0x0001e40000100800 */
[----:B0-----:R-:W-:-:S06]  /*af40*/  CS2R R12, SRZ ;  /* 0x00000000000c7805 */ /* 0x001fcc000001ff00 */
[----:B------:R-:W4:Y:S04]  /*af50*/  @!P0 LDG.E.64 R12, desc[UR10][R30.64] ;  /* 0x0000000a1e0c8981 */ /* 0x000f28000c1e1b00 */
[----:B------:R-:W4:Y:S04]  /*af60*/  LDL.LU.64 R30, [R1+0x490] ;  /* 0x00049000011e7983 */ /* 0x000f280000300a00 */
[----:B------:R0:W-:Y:S04]  /*af70*/  STL.64 [R1+0x3b8], R14 ;  /* 0x0003b80e01007387 */ /* 0x0001e80000100a00 */
[----:B------:R1:W-:Y:S01]  /*af80*/  STL.64 [R1+0x3c8], R18 ;  /* 0x0003c81201007387 */ /* 0x0003e20000100a00 */
[----:B0-----:R-:W-:-:S02]  /*af90*/  CS2R R14, SRZ ;  /* 0x00000000000e7805 */ /* 0x001fc4000001ff00 */
[----:B-1----:R-:W-:-:S04]  /*afa0*/  CS2R R18, SRZ ;  /* 0x0000000000127805 */ /* 0x002fc8000001ff00 */
[----:B------:R-:W4:Y:S04]  /*afb0*/  @!P0 LDG.E.64 R14, desc[UR10][R4.64] ;  /* 0x0000000a040e8981 */ /* 0x000f28000c1e1b00 */
[----:B------:R-:W4:Y:S04]  /*afc0*/  LDL.LU.64 R4, [R1+0x478] ;  /* 0x0004780001047983 */ /* 0x000f280000300a00 */
[----:B------:R0:W-:Y:S02]  /*afd0*/  STL.64 [R1+0x1c8], R16 ;  /* 0x0001c81001007387 */ /* 0x0001e40000100a00 */
[----:B0-----:R-:W-:-:S06]  /*afe0*/  CS2R R16, SRZ ;  /* 0x0000000000107805 */ /* 0x001fcc000001ff00 */
[----:B--2---:R0:W2:Y:S02]  /*aff0*/  @!P1 LDG.E.64 R16, desc[UR10][R6.64] ;  /* 0x0000000a06109981 */ /* 0x0040a4000c1e1b00 */
[----:B0-----:R-:W-:Y:S02]  /*b000*/  MOV R6, UR6 ;  /* 0x0000000600067c02 */ /* 0x001fe40008000f00 */
[----:B------:R0:W-:Y:S01]  /*b010*/  STL.64 [R1+0x1d0], R20 ;  /* 0x0001d01401007387 */ /* 0x0001e20000100a00 */
[----:B------:R-:W-:Y:S01]  /*b020*/  MOV R7, UR7 ;  /* 0x0000000700077c02 */ /* 0x000fe20008000f00 */
[----:B------:R-:W1:Y:S02]  /*b030*/  LDCU.U8 UR6, c[0x0][0x414] ;  /* 0x00008280ff0677ac */ /* 0x000e640008000000 */
[----:B---3--:R3:W2:Y:S02]  /*b040*/  @!P1 LDG.E.64 R18, desc[UR10][R22.64] ;  /* 0x0000000a16129981 */ /* 0x0086a4000c1e1b00 */
[----:B---3--:R-:W-:-:S06]  /*b050*/  CS2R R22, SRZ ;  /* 0x0000000000167805 */ /* 0x008fcc000001ff00 */
[----:B------:R3:W2:Y:S02]  /*b060*/  @!P2 LDG.E.64 R22, desc[UR10][R24.64] ;  /* 0x0000000a1816a981 */ /* 0x0006a4000c1e1b00 */
[----:B---3--:R-:W-:-:S06]  /*b070*/  CS2R R24, SRZ ;  /* 0x0000000000187805 */ /* 0x008fcc000001ff00 */
[----:B------:R3:W2:Y:S02]  /*b080*/  @!P3 LDG.E.64 R24, desc[UR10][R26.64] ;  /* 0x0000000a1a18b981 */ /* 0x0006a4000c1e1b00 */
[----:B---3--:R-:W-:-:S06]  /*b090*/  CS2R R26, SRZ ;  /* 0x00000000001a7805 */ /* 0x008fcc000001ff00 */
[----:B------:R3:W2:Y:S02]  /*b0a0*/  @!P3 LDG.E.64 R26, desc[UR10][R36.64] ;  /* 0x0000000a241ab981 */ /* 0x0006a4000c1e1b00 */
[----:B---3--:R-:W-:-:S06]  /*b0b0*/  CS2R R36, SRZ ;  /* 0x0000000000247805 */ /* 0x008fcc000001ff00 */
[----:B------:R-:W3:Y:S04]  /*b0c0*/  @!P6 LDG.E.64 R36, desc[UR10][R38.64] ;  /* 0x0000000a2624e981 */ /* 0x000ee8000c1e1b00 */
[----:B------:R1:W2:Y:S01]  /*b0d0*/  LDG.E.64 R38, desc[UR10][R6.64] ;  /* 0x0000000a06267981 */ /* 0x0002a2000c1e1b00 */
[----:B0-----:R-:W-:-:S06]  /*b0e0*/  CS2R R20, SRZ ;  /* 0x0000000000147805 */ /* 0x001fcc000001ff00 */
[----:B------:R0:W3:Y:S01]  /*b0f0*/  @!P2 LDG.E.64 R20, desc[UR10][R28.64] ;  /* 0x0000000a1c14a981 */ /* 0x0000e2000c1e1b00 */
[----:B-1----:R-:W1:Y:S01]  /*b100*/  @!P6 LDC.64 R6, c[0x0][0x398] ;  /* 0x0000e600ff06eb82 */ /* 0x002e620000000a00 */
[----:B0-----:R-:W-:-:S06]  /*b110*/  CS2R R28, SRZ ;  /* 0x00000000001c7805 */ /* 0x001fcc000001ff00 */
[----:B----4-:R0:W4:Y:S02]  /*b120*/  @!P4 LDG.E.64 R28, desc[UR10][R30.64] ;  /* 0x0000000a1e1cc981 */ /* 0x010124000c1e1b00 */
[----:B0-----:R-:W-:-:S06]  /*b130*/  CS2R R30, SRZ ;  /* 0x00000000001e7805 */ /* 0x001fcc000001ff00 */
[----:B------:R0:W3:Y:S02]  /*b140*/  @!P4 LDG.E.64 R30, desc[UR10][R32.64] ;  /* 0x0000000a201ec981 */ /* 0x0000e4000c1e1b00 */
[----:B0-----:R-:W-:-:S06]  /*b150*/  CS2R R32, SRZ ;  /* 0x0000000000207805 */ /* 0x001fcc000001ff00 */
[----:B------:R0:W3:Y:S02]  /*b160*/  @!P5 LDG.E.64 R32, desc[UR10][R34.64] ;  /* 0x0000000a2220d981 */ /* 0x0000e4000c1e1b00 */
[----:B0-----:R-:W-:-:S06]  /*b170*/  CS2R R34, SRZ ;  /* 0x0000000000227805 */ /* 0x001fcc000001ff00 */
[----:B------:R0:W3:Y:S02]  /*b180*/  @!P5 LDG.E.64 R34, desc[UR10][R4.64] ;  /* 0x0000000a0422d981 */ /* 0x0000e4000c1e1b00 */
[----:B0-----:R-:W-:Y:S01]  /*b190*/  HFMA2 R4, -RZ, RZ, 0, 0 ;  /* 0x00000000ff047431 */ /* 0x001fe200000001ff */
[----:B------:R-:W-:Y:S01]  /*b1a0*/  @!P0 MOV R4, R12 ;  /* 0x0000000c00048202 */ /* 0x000fe20000000f00 */
[----:B------:R-:W-:Y:S04]  /*b1b0*/  STL [R1+0x640], R0 ;  /* 0x0006400001007387 */ /* 0x000fe80000100800 */
[----:B------:R0:W-:Y:S02]  /*b1c0*/  STL [R1+0x4f0], R4 ;  /* 0x0004f00401007387 */ /* 0x0001e40000100800 */
[----:B0-----:R-:W-:Y:S01]  /*b1d0*/  HFMA2 R4, -RZ, RZ, 0, 0 ;  /* 0x00000000ff047431 */ /* 0x001fe200000001ff */
[----:B------:R-:W-:Y:S01]  /*b1e0*/  @!P0 MOV R4, R15 ;  /* 0x0000000f00048202 */ /* 0x000fe20000000f00 */
[----:B------:R-:W-:Y:S04]  /*b1f0*/  STL.64 [R1+0x3d0], R10 ;  /* 0x0003d00a01007387 */ /* 0x000fe80000100a00 */
[----:B------:R0:W-:Y:S02]  /*b200*/  STL.64 [R1+0x3c0], R8 ;  /* 0x0003c00801007387 */ /* 0x0001e40000100a00 */
[----:B0-----:R-:W0:Y:S01]  /*b210*/  S2R R9, SR_TID.X ;  /* 0x0000000000097919 */ /* 0x001e220000002100 */
[----:B--2---:R-:W-:-:S02]  /*b220*/  MOV R5, R38 ;  /* 0x0000002600057202 */ /* 0x004fc40000000f00 */
[----:B------:R-:W-:Y:S02]  /*b230*/  MOV R0, R39 ;  /* 0x0000002700007202 */ /* 0x000fe40000000f00 */
[----:B------:R-:W-:Y:S02]  /*b240*/  CS2R R38, SRZ ;  /* 0x0000000000267805 */ /* 0x000fe4000001ff00 */
[----:B------:R-:W-:Y:S02]  /*b250*/  @!P0 MOV R39, R13 ;  /* 0x0000000d00278202 */ /* 0x000fe40000000f00 */
[----:B------:R-:W-:Y:S02]  /*b260*/  @!P0 MOV R38, R14 ;  /* 0x0000000e00268202 */ /* 0x000fe40000000f00 */
[----:B-1----:R-:W-:Y:S01]  /*b270*/  @!P6 IADD3 R6, P0, PT, R2, R6, RZ ;  /* 0x000000060206e210 */ /* 0x002fe20007f1e0ff */
[----:B------:R-:W-:Y:S04]  /*b280*/  STL [R1+0x91c], R39 ;  /* 0x00091c2701007387 */ /* 0x000fe80000100800 */
[----:B------:R1:W-:Y:S01]  /*b290*/  STL [R1+0x4d4], R38 ;  /* 0x0004d42601007387 */ /* 0x0003e20000100800 */
[----:B------:R-:W-:-:S02]  /*b2a0*/  @!P6 IADD3.X R7, PT, PT, R3, R7, RZ, P0, !PT ;  /* 0x000000070307e210 */ /* 0x000fc400007fe4ff */
[----:B-1----:R-:W-:-:S06]  /*b2b0*/  CS2R R38, SRZ ;  /* 0x0000000000267805 */ /* 0x002fcc000001ff00 */
[----:B------:R1:W2:Y:S01]  /*b2c0*/  @!P6 LDG.E.64 R38, desc[UR10][R6.64] ;  /* 0x0000000a0626e981 */ /* 0x0002a2000c1e1b00 */
[----:B------:R-:W-:Y:S02]  /*b2d0*/  MOV R10, R5 ;  /* 0x00000005000a7202 */ /* 0x000fe40000000f00 */
[----:B0-----:R-:W-:Y:S01]  /*b2e0*/  LOP3.LUT R8, R9, 0xffff, RZ, 0xc0, !PT ;  /* 0x0000ffff09087812 */ /* 0x001fe200078ec0ff */
[----:B------:R-:W-:Y:S01]  /*b2f0*/  STL [R1+0x4e8], R4 ;  /* 0x0004e80401007387 */ /* 0x000fe20000100800 */
[----:B------:R-:W-:Y:S01]  /*b300*/  R2UR UR28, R10 ;  /* 0x000000000a1c72ca */ /* 0x000fe200000e0000 */
[----:B------:R-:W-:Y:S01]  /*b310*/  HFMA2 R10, -RZ, RZ, 0, 0 ;  /* 0x00000000ff0a7431 */ /* 0x000fe200000001ff */
[----:B------:R-:W-:Y:S01]  /*b320*/  MOV R11, R0 ;  /* 0x00000000000b7202 */ /* 0x000fe20000000f00 */
[----:B------:R-:W-:Y:S01]  /*b330*/  IMAD R8, R8, 0x334, RZ ;  /* 0x0000033408087824 */ /* 0x000fe200078e02ff */
[----:B------:R-:W-:Y:S01]  /*b340*/  ISETP.NE.AND P0, PT, RZ, UR6, PT ;  /* 0x00000006ff007c0c */ /* 0x000fe2000bf05270 */
[----:B------:R-:W-:Y:S01]  /*b350*/  STL.64 [R1+0x1d8], R12 ;  /* 0x0001d80c01007387 */ /* 0x000fe20000100a00 */
[----:B------:R-:W-:-:S03]  /*b360*/  @!P3 MOV R10, R24 ;  /* 0x00000018000ab202 */ /* 0x000fc60000000f00 */
[----:B------:R-:W-:Y:S04]  /*b370*/  STL.64 [R1+0x3e8], R22 ;  /* 0x0003e81601007387 */ /* 0x000fe80000100a00 */
[----:B------:R0:W-:Y:S01]  /*b380*/  STL [R1+0x934], R10 ;  /* 0x0009340a01007387 */ /* 0x0001e20000100800 */
[----:B------:R-:W-:-:S03]  /*b390*/  SHF.R.U32.HI R8, RZ, 0x10, R8 ;  /* 0x00000010ff087819 */ /* 0x000fc60000011608 */
[----:B------:R-:W1:Y:S01]  /*b3a0*/  @P0 LDC.64 R2, c[0x0][0x3b0] ;  /* 0x0000ec00ff020b82 */ /* 0x000e620000000a00 */
[----:B------:R-:W-:Y:S04]  /*b3b0*/  STL.64 [R1+0x1f0], R24 ;  /* 0x0001f01801007387 */ /* 0x000fe80000100a00 */
[----:B------:R-:W-:Y:S01]  /*b3c0*/  STL.64 [R1+0x3f0], R26 ;  /* 0x0003f01a01007387 */ /* 0x000fe20000100a00 */
[----:B0-----:R-:W-:-:S03]  /*b3d0*/  HFMA2 R10, -RZ, RZ, 0, 0 ;  /* 0x00000000ff0a7431 */ /* 0x001fc600000001ff */
[----:B----4-:R-:W-:Y:S01]  /*b3e0*/  STL.64 [R1+0x1f8], R28 ;  /* 0x0001f81c01007387 */ /* 0x010fe20000100a00 */
[----:B------:R-:W-:-:S03]  /*b3f0*/  @!P3 MOV R10, R25 ;  /* 0x00000019000ab202 */ /* 0x000fc60000000f00 */
[----:B---3--:R-:W-:Y:S04]  /*b400*/  STL.64 [R1+0x3f8], R30 ;  /* 0x0003f81e01007387 */ /* 0x008fe80000100a00 */
[----:B------:R0:W-:Y:S04]  /*b410*/  STL [R1+0x93c], R10 ;  /* 0x00093c0a01007387 */ /* 0x0001e80000100800 */
[----:B------:R-:W-:Y:S04]  /*b420*/  STL.64 [R1+0x200], R32 ;  /* 0x0002002001007387 */ /* 0x000fe80000100a00 */
[----:B------:R-:W-:Y:S01]  /*b430*/  STL.64 [R1+0x400], R34 ;  /* 0x0004002201007387 */ /* 0x000fe20000100a00 */
[----:B0-----:R-:W-:-:S03]  /*b440*/  HFMA2 R10, -RZ, RZ, 0, 0 ;  /* 0x00000000ff0a7431 */ /* 0x001fc600000001ff */
[----:B------:R-:W-:Y:S01]  /*b450*/  STL.64 [R1+0x208], R36 ;  /* 0x0002082401007387 */ /* 0x000fe20000100a00 */
[----:B------:R-:W-:-:S03]  /*b460*/  @!P3 MOV R10, R26 ;  /* 0x0000001a000ab202 */ /* 0x000fc60000000f00 */
[----:B------:R-:W5:Y:S04]  /*b470*/  LDL.LU R5, [R1+0x974] ;  /* 0x0009740001057983 */ /* 0x000f680000300800 */
[----:B------:R0:W-:Y:S04]  /*b480*/  STL [R1+0x628], R10 ;  /* 0x0006280a01007387 */ /* 0x0001e80000100800 */
[----:B------:R-:W5:Y:S01]  /*b490*/  LDL.LU R0, [R1+0x970] ;  /* 0x0009700001007983 */ /* 0x000f620000300800 */
[----:B0-----:R-:W-:-:S05]  /*b4a0*/  MOV R10, UR28 ;  /* 0x0000001c000a7c02 */ /* 0x001fca0008000f00 */
[----:B------:R-:W-:Y:S01]  /*b4b0*/  FFMA.FTZ R10, -R10, UR28, R11 ;  /* 0x0000001c0a0a7c23 */ /* 0x000fe2000801010b */
[----:B------:R-:W-:Y:S01]  /*b4c0*/  HFMA2 R11, -RZ, RZ, 0, 0 ;  /* 0x00000000ff0b7431 */ /* 0x000fe200000001ff */
[----:B------:R-:W-:Y:S02]  /*b4d0*/  PRMT R8, R8, 0x9910, RZ ;  /* 0x0000991008087816 */ /* 0x000fe400000000ff */
[----:B------:R-:W-:-:S03]  /*b4e0*/  @!P3 MOV R11, R27 ;  /* 0x0000001b000bb202 */ /* 0x000fc60000000f00 */
[----:B------:R-:W-:Y:S01]  /*b4f0*/  IMAD R8, R8, 0x50, RZ ;  /* 0x0000005008087824 */ /* 0x000fe200078e02ff */
[----:B------:R-:W-:Y:S01]  /*b500*/  CS2R R12, SRZ ;  /* 0x00000000000c7805 */ /* 0x000fe2000001ff00 */
[----:B------:R-:W-:Y:S01]  /*b510*/  HFMA2 R25, -RZ, RZ, 0, 0 ;  /* 0x00000000ff197431 */ /* 0x000fe200000001ff */
[----:B------:R-:W5:Y:S04]  /*b520*/  LDL R27, [R1+0x568] ;  /* 0x00056800011b7983 */ /* 0x000f680000100800 */
[----:B------:R0:W-:Y:S01]  /*b530*/  STL [R1+0x64c], R11 ;  /* 0x00064c0b01007387 */ /* 0x0001e20000100800 */
[----:B------:R-:W-:Y:S01]  /*b540*/  IADD3 R8, PT, PT, RZ, -R8, RZ ;  /* 0x80000008ff087210 */ /* 0x000fe20007ffe0ff */
[----:B0-----:R-:W-:-:S03]  /*b550*/  HFMA2 R11, -RZ, RZ, 0, 0 ;  /* 0x00000000ff0b7431 */ /* 0x001fc600000001ff */
[----:B------:R-:W-:Y:S02]  /*b560*/  PRMT R8, R8, 0x7710, RZ ;  /* 0x0000771008087816 */ /* 0x000fe400000000ff */
[----:B------:R-:W-:Y:S02]  /*b570*/  @!P4 MOV R11, R30 ;  /* 0x0000001e000bc202 */ /* 0x000fe40000000f00 */
[----:B------:R-:W-:Y:S01]  /*b580*/  IADD3 R8, PT, PT, R8, R9, RZ ;  /* 0x0000000908087210 */ /* 0x000fe20007ffe0ff */
[----:B------:R-:W5:Y:S04]  /*b590*/  LDL R30, [R1+0x508] ;  /* 0x00050800011e7983 */ /* 0x000f680000100800 */
[----:B------:R0:W-:Y:S01]  /*b5a0*/  STL [R1+0x660], R11 ;  /* 0x0006600b01007387 */ /* 0x0001e20000100800 */
[----:B-1----:R-:W-:Y:S01]  /*b5b0*/  SHF.L.U32 R6, R8, 0x1, RZ ;  /* 0x0000000108067819 */ /* 0x002fe200000006ff */
[----:B0-----:R-:W-:-:S03]  /*b5c0*/  HFMA2 R11, -RZ, RZ, 0, 0 ;  /* 0x00000000ff0b7431 */ /* 0x001fc600000001ff */
[----:B------:R-:W-:Y:S02]  /*b5d0*/  LOP3.LUT R4, R6, 0xffff, RZ, 0xc0, !PT ;  /* 0x0000ffff06047812 */ /* 0x000fe400078ec0ff */
[----:B------:R-:W-:Y:S02]  /*b5e0*/  MOV R6, UR13 ;  /* 0x0000000d00067c02 */ /* 0x000fe40008000f00 */
[----:B------:R-:W-:Y:S01]  /*b5f0*/  @!P4 MOV R11, R31 ;  /* 0x0000001f000bc202 */ /* 0x000fe20000000f00 */
[----:B------:R0:W-:Y:S01]  /*b600*/  STL [R1+0x968], R4 ;  /* 0x0009680401007387 */ /* 0x0001e20000100800 */
[----:B------:R-:W-:-:S03]  /*b610*/  MOV R8, R2 ;  /* 0x0000000200087202 */ /* 0x000fc60000000f00 */
[----:B------:R1:W-:Y:S01]  /*b620*/  STL [R1+0x66c], R11 ;  /* 0x00066c0b01007387 */ /* 0x0003e20000100800 */
[----:B------:R-:W-:Y:S02]  /*b630*/  MOV R9, R3 ;  /* 0x0000000300097202 */ /* 0x000fe40000000f00 */
[----:B------:R-:W-:Y:S01]  /*b640*/  @!P1 MOV R12, R17 ;  /* 0x00000011000c9202 */ /* 0x000fe20000000f00 */
[----:B------:R-:W5:Y:S01]  /*b650*/  LDL.LU.64 R2, [R1+0x980] ;  /* 0x0009800001027983 */ /* 0x000f620000300a00 */
[----:B0-----:R-:W-:Y:S01]  /*b660*/  IMAD R4, R6, 0xa0, R4 ;  /* 0x000000a006047824 */ /* 0x001fe200078e0204 */
[----:B------:R-:W-:Y:S02]  /*b670*/  @!P4 MOV R25, R29 ;  /* 0x0000001d0019c202 */ /* 0x000fe40000000f00 */
[----:B------:R-:W5:Y:S01]  /*b680*/  LDL R31, [R1+0x594] ;  /* 0x00059400011f7983 */ /* 0x000f620000100800 */
[----:B-1----:R-:W-:Y:S01]  /*b690*/  HFMA2 R11, -RZ, RZ, 0, 0 ;  /* 0x00000000ff0b7431 */ /* 0x002fe200000001ff */
[----:B------:R-:W-:Y:S01]  /*b6a0*/  CS2R R6, SRZ ;  /* 0x0000000000067805 */ /* 0x000fe2000001ff00 */
[----:B------:R-:W-:Y:S01]  /*b6b0*/  @P0 IMAD.WIDE R8, R4, 0x4, R8 ;  /* 0x0000000404080825 */ /* 0x000fe200078e0208 */
[----:B------:R0:W-:Y:S01]  /*b6c0*/  STL [R1+0x4f4], R12 ;  /* 0x0004f40c01007387 */ /* 0x0001e20000100800 */
[----:B------:R-:W-:-:S03]  /*b6d0*/  @!P5 MOV R11, R32 ;  /* 0x00000020000bd202 */ /* 0x000fc60000000f00 */
[----:B------:R1:W5:Y:S01]  /*b6e0*/  @P0 LDG.E.64 R6, desc[UR10][R8.64] ;  /* 0x0000000a08060981 */ /* 0x000362000c1e1b00 */
[----:B------:R-:W-:-:S03]  /*b6f0*/  FSETP.GTU.FTZ.AND P0, PT, R10, RZ, PT ;  /* 0x000000ff0a00720b */ /* 0x000fc60003f1c000 */
[----:B------:R3:W-:Y:S01]  /*b700*/  STL [R1+0x948], R11 ;  /* 0x0009480b01007387 */ /* 0x0007e20000100800 */
[----:B0-----:R-:W-:-:S03]  /*b710*/  HFMA2 R12, -RZ, RZ, 0, 0 ;  /* 0x00000000ff0c7431 */ /* 0x001fc600000001ff */
[----:B------:R0:W5:Y:S01]  /*b720*/  LDL R29, [R1+0x588] ;  /* 0x00058800011d7983 */ /* 0x0001620000100800 */
[----:B-1----:R-:W1:Y:S03]  /*b730*/  LDC.64 R8, c[0x0][0x3a8] ;  /* 0x0000ea00ff087b82 */ /* 0x002e660000000a00 */
[----:B------:R0:W5:Y:S01]  /*b740*/  LDL R32, [R1+0x51c] ;  /* 0x00051c0001207983 */ /* 0x0001620000100800 */
[----:B---3--:R-:W-:Y:S01]  /*b750*/  HFMA2 R11, -RZ, RZ, 0, 0 ;  /* 0x00000000ff0b7431 */ /* 0x008fe200000001ff */
[----:B------:R-:W-:Y:S01]  /*b760*/  @!P5 MOV R11, R33 ;  /* 0x00000021000bd202 */ /* 0x000fe20000000f00 */
[----:B------:R-:W-:Y:S01]  /*b770*/  VOTEU.ANY UP0, P0 ;  /* 0x0000000000ff7886 */ /* 0x000fe20000000100 */
[----:B------:R-:W-:Y:S01]  /*b780*/  @!P1 MOV R12, R18 ;  /* 0x00000012000c9202 */ /* 0x000fe20000000f00 */
[----:B------:R0:W5:Y:S03]  /*b790*/  LDL R33, [R1+0x53c] ;  /* 0x00053c0001217983 */ /* 0x0001660000100800 */
[----:B------:R-:W3:Y:S01]  /*b7a0*/  @UP0 LDCU UR5, c[0x0][0x3c0] ;  /* 0x00007800ff0507ac */ /* 0x000ee20008000800 */
[----:B------:R4:W-:Y:S04]  /*b7b0*/  STL [R1+0x94c], R11 ;  /* 0x00094c0b01007387 */ /* 0x0009e80000100800 */
[----:B------:R0:W-:Y:S01]  /*b7c0*/  STL [R1+0x4a8], R12 ;  /* 0x0004a80c01007387 */ /* 0x0001e20000100800 */
[----:B------:R-:W-:Y:S01]  /*b7d0*/  PLOP3.LUT P0, PT, PT, PT, UP0, 0x80, 0x8 ;  /* 0x000000000008781c */ /* 0x000fe20003f0f008 */
[----:B-1----:R-:W-:-:S02]  /*b7e0*/  IMAD.WIDE R8, R4, 0x4, R8 ;  /* 0x0000000404087825 */ /* 0x002fc400078e0208 */
[----:B------:R1:W5:Y:S02]  /*b7f0*/  LDL R26, [R1+0x4a8] ;  /* 0x0004a800011a7983 */ /* 0x0003640000100800 */
[----:B----4-:R-:W-:Y:S02]  /*b800*/  HFMA2 R11, -RZ, RZ, 0, 0 ;  /* 0x00000000ff0b7431 */ /* 0x010fe400000001ff */
[----:B------:R1:W5:Y:S01]  /*b810*/  LDL.LU R4, [R1+0x978] ;  /* 0x0009780001047983 */ /* 0x0003620000300800 */
[----:B0-----:R-:W-:Y:S01]  /*b820*/  HFMA2 R12, -RZ, RZ, 0, 0 ;  /* 0x00000000ff0c7431 */ /* 0x001fe200000001ff */
[----:B------:R-:W-:Y:S02]  /*b830*/  @!P5 MOV R11, R34 ;  /* 0x00000022000bd202 */ /* 0x000fe40000000f00 */
[----:B------:R-:W5:Y:S01]  /*b840*/  LDG.E.64 R8, desc[UR10][R8.64] ;  /* 0x0000000a08087981 */ /* 0x000f62000c1e1b00 */
[----:B------:R-:W-:-:S03]  /*b850*/  @!P1 MOV R12, R19 ;  /* 0x00000013000c9202 */ /* 0x000fc60000000f00 */
[----:B------:R0:W-:Y:S04]  /*b860*/  STL [R1+0x67c], R11 ;  /* 0x00067c0b01007387 */ /* 0x0001e80000100800 */
[----:B------:R4:W-:Y:S01]  /*b870*/  STL [R1+0x4d8], R12 ;  /* 0x0004d80c01007387 */ /* 0x0009e20000100800 */
[----:B---3--:R-:W-:-:S03]  /*b880*/  @P0 FADD.FTZ R10, R10, UR5 ;  /* 0x000000050a0a0e21 */ /* 0x008fc60008010000 */
[----:B------:R1:W5:Y:S01]  /*b890*/  LDL R34, [R1+0x54c] ;  /* 0x00054c0001227983 */ /* 0x0003620000100800 */
[----:B0-----:R-:W-:Y:S02]  /*b8a0*/  HFMA2 R11, -RZ, RZ, 0, 0 ;  /* 0x00000000ff0b7431 */ /* 0x001fe400000001ff */
[----:B----4-:R-:W-:Y:S01]  /*b8b0*/  HFMA2 R12, -RZ, RZ, 0, 0 ;  /* 0x00000000ff0c7431 */ /* 0x010fe200000001ff */
[----:B------:R-:W-:Y:S01]  /*b8c0*/  @!P5 MOV R11, R35 ;  /* 0x00000023000bd202 */ /* 0x000fe20000000f00 */
[----:B------:R-:W0:Y:S01]  /*b8d0*/  @P0 MUFU.RSQ R10, R10 ;  /* 0x0000000a000a0308 */ /* 0x000e220000001400 */
[----:B------:R1:W5:Y:S01]  /*b8e0*/  LDL R35, [R1+0x560] ;  /* 0x0005600001237983 */ /* 0x0003620000100800 */
[----:B------:R-:W-:-:S03]  /*b8f0*/  @!P2 MOV R12, R20 ;  /* 0x00000014000ca202 */ /* 0x000fc60000000f00 */
[----:B------:R3:W-:Y:S04]  /*b900*/  STL [R1+0x684], R11 ;  /* 0x0006840b01007387 */ /* 0x0007e80000100800 */
[----:B------:R4:W-:Y:S01]  /*b910*/  STL [R1+0x920], R12 ;  /* 0x0009200c01007387 */ /* 0x0009e20000100800 */
[----:B---3--:R-:W-:Y:S02]  /*b920*/  HFMA2 R11, -RZ, RZ, 0, 0 ;  /* 0x00000000ff0b7431 */ /* 0x008fe400000001ff */
[----:B----4-:R-:W-:Y:S01]  /*b930*/  HFMA2 R12, -RZ, RZ, 0, 0 ;  /* 0x00000000ff0c7431 */ /* 0x010fe200000001ff */
[----:B------:R-:W-:Y:S02]  /*b940*/  @!P6 MOV R11, R36 ;  /* 0x00000024000be202 */ /* 0x000fe40000000f00 */
[----:B0-----:R-:W-:Y:S01]  /*b950*/  @P0 R2UR UR5, R10 ;  /* 0x000000000a0502ca */ /* 0x001fe200000e0000 */
[----:B------:R1:W5:Y:S01]  /*b960*/  LDL R36, [R1+0x578] ;  /* 0x0005780001247983 */ /* 0x0003620000100800 */
[----:B------:R-:W-:Y:S01]  /*b970*/  @!P2 MOV R12, R22 ;  /* 0x00000016000ca202 */ /* 0x000fe20000000f00 */
[----:B------:R-:W-:-:S02]  /*b980*/  HFMA2 R22, -RZ, RZ, 0, 0 ;  /* 0x00000000ff167431 */ /* 0x000fc400000001ff */
[----:B------:R0:W-:Y:S02]  /*b990*/  STL [R1+0x950], R11 ;  /* 0x0009500b01007387 */ /* 0x0001e40000100800 */
[----:B0-----:R-:W-:Y:S01]  /*b9a0*/  HFMA2 R11, -RZ, RZ, 0, 0 ;  /* 0x00000000ff0b7431 */ /* 0x001fe200000001ff */
[----:B------:R-:W-:Y:S01]  /*b9b0*/  @!P2 MOV R22, R23 ;  /* 0x000000170016a202 */ /* 0x000fe20000000f00 */
[----:B------:R-:W-:Y:S01]  /*b9c0*/  HFMA2 R23, -RZ, RZ, 0, 0 ;  /* 0x00000000ff177431 */ /* 0x000fe200000001ff */
[----:B------:R-:W-:Y:S01]  /*b9d0*/  @!P6 MOV R11, R37 ;  /* 0x00000025000be202 */ /* 0x000fe20000000f00 */
[----:B------:R-:W-:Y:S01]  /*b9e0*/  STL [R1+0x4dc], R12 ;  /* 0x0004dc0c01007387 */ /* 0x000fe20000100800 */
[----:B------:R-:W-:-:S03]  /*b9f0*/  @!P4 MOV R23, R28 ;  /* 0x0000001c0017c202 */ /* 0x000fc60000000f00 */
[----:B------:R0:W-:Y:S04]  /*ba00*/  STL [R1+0x954], R11 ;  /* 0x0009540b01007387 */ /* 0x0001e80000100800 */
[----:B------:R1:W5:Y:S04]  /*ba10*/  LDL R37, [R1+0x590] ;  /* 0x0005900001257983 */ /* 0x0003680000100800 */
[----:B------:R1:W5:Y:S01]  /*ba20*/  LDL R28, [R1+0x4d4] ;  /* 0x0004d400011c7983 */ /* 0x0003620000100800 */
[----:B0-----:R-:W-:-:S03]  /*ba30*/  CS2R R10, SRZ ;  /* 0x00000000000a7805 */ /* 0x001fc6000001ff00 */
[----:B------:R1:W5:Y:S04]  /*ba40*/  LDL R24, [R1+0x4dc] ;  /* 0x0004dc0001187983 */ /* 0x0003680000100800 */
[----:B--2---:R0:W-:Y:S01]  /*ba50*/  STL.64 [R1+0x408], R38 ;  /* 0x0004082601007387 */ /* 0x0041e20000100a00 */
[----:B------:R-:W-:Y:S02]  /*ba60*/  @!P6 MOV R11, R38 ;  /* 0x00000026000be202 */ /* 0x000fe40000000f00 */
[----:B------:R-:W-:Y:S01]  /*ba70*/  @!P6 MOV R10, R39 ;  /* 0x00000027000ae202 */ /* 0x000fe20000000f00 */
[----:B0-----:R1:W5:Y:S04]  /*ba80*/  LDL R38, [R1+0x950] ;  /* 0x0009500001267983 */ /* 0x0013680000100800 */
[----:B------:R1:W5:Y:S04]  /*ba90*/  LDL R39, [R1+0x954] ;  /* 0x0009540001277983 */ /* 0x0003680000100800 */
[----:B------:R0:W-:Y:S01]  /*baa0*/  STL.64 [R1+0x1e8], R20 ;  /* 0x0001e81401007387 */ /* 0x0001e20000100a00 */
[----:B------:R-:W-:Y:S01]  /*bab0*/  @!P1 MOV R13, R16 ;  /* 0x00000010000d9202 */ /* 0x000fe20000000f00 */
[----:B0-----:R-:W-:-:S02]  /*bac0*/  HFMA2 R20, -RZ, RZ, 0, 0 ;  /* 0x00000000ff147431 */ /* 0x001fc400000001ff */
[----:B------:R1:W-:Y:S01]  /*bad0*/  STL.64 [R1+0x3d8], R14 ;  /* 0x0003d80e01007387 */ /* 0x0003e20000100a00 */
[----:B------:R-:W-:-:S03]  /*bae0*/  @!P2 MOV R20, R21 ;  /* 0x000000150014a202 */ /* 0x000fc60000000f00 */
[----:B------:R1:W-:Y:S04]  /*baf0*/  STL.64 [R1+0x1e0], R16 ;  /* 0x0001e01001007387 */ /* 0x0003e80000100a00 */
[----:B------:R1:W-:Y:S04]  /*bb00*/  STL [R1+0x4ec], R13 ;  /* 0x0004ec0d01007387 */ /* 0x0003e80000100800 */
[----:B------:R1:W-:Y:S04]  /*bb10*/  STL.64 [R1+0x3e0], R18 ;  /* 0x0003e01201007387 */ /* 0x0003e80000100a00 */
[----:B------:R1:W-:Y:S04]  /*bb20*/  STL [R1+0x92c], R20 ;  /* 0x00092c1401007387 */ /* 0x0003e80000100800 */
[----:B------:R1:W-:Y:S04]  /*bb30*/  STL [R1+0x940], R23 ;  /* 0x0009401701007387 */ /* 0x0003e80000100800 */
[----:B------:R1:W-:Y:S04]  /*bb40*/  STL [R1+0x944], R25 ;  /* 0x0009441901007387 */ /* 0x0003e80000100800 */
[----:B------:R1:W-:Y:S04]  /*bb50*/  STL [R1+0x6a0], R11 ;  /* 0x0006a00b01007387 */ /* 0x0003e80000100800 */
[----:B------:R1:W-:Y:S01]  /*bb60*/  STL [R1+0x6ac], R10 ;  /* 0x0006ac0a01007387 */ /* 0x0003e20000100800 */
[----:B------:R-:W-:Y:S01]  /*bb70*/  UISETP.NE.AND UP1, UPT, UR6, URZ, UPT ;  /* 0x000000ff0600728c */ /* 0x000fe2000bf25270 */
[----:B------:R-:W-:Y:S01]  /*bb80*/  UMOV UR16, 0x3f800000 ;  /* 0x3f80000000107882 */ /* 0x000fe20000000000 */
[----:B------:R-:W-:-:S07]  /*bb90*/  @UP0 UMOV UR16, UR5 ;  /* 0x0000000500100c82 */ /* 0x000fce0008000000 */
[----:B-1----:R-:W-:Y:S05]  /*bba0*/  BRA.U UP1, `(.L_x_1380) ;  /* 0x0000004901047547 */ /* 0x002fea000b800000 */
        /* <DEDUP_REMOVED lines=13> */
[----:B------:R-:W4:Y:S04]  /*bc80*/  LDL.LU R19, [R1+0x48c] ;  /* 0x00048c0001137983 */ /* 0x000f280000300800 */
[----:B0-----:R-:W4:Y:S04]  /*bc90*/  LDL.LU R38, [R1+0x5a4] ;  /* 0x0005a40001267983 */ /* 0x001f280000300800 */
[----:B------:R3:W-:Y:S04]  /*bca0*/  STL [R1+0x980], R5 ;  /* 0x0009800501007387 */ /* 0x0007e80000100800 */
[----:B------:R4:W-:Y:S04]  /*bcb0*/  STL [R1+0x98c], R39 ;  /* 0x00098c2701007387 */ /* 0x0009e80000100800 */
[----:B------:R0:W-:Y:S04]  /*bcc0*/  STL [R1+0x994], R25 ;  /* 0x0009941901007387 */ /* 0x0001e80000100800 */
[----:B------:R1:W-:Y:S01]  /*bcd0*/  STL [R1+0x984], R6 ;  /* 0x0009840601007387 */ /* 0x0003e20000100800 */
[----:B--2---:R-:W-:Y:S01]  /*bce0*/  FADD.FTZ R11, R11, -UR28 ;  /* 0x8000001c0b0b7e21 */ /* 0x004fe20008010000 */
[----:B---3--:R-:W-:-:S03]  /*bcf0*/  MOV R5, R12 ;  /* 0x0000000c00057202 */ /* 0x008fc60000000f00 */
[----:B------:R-:W-:Y:S01]  /*bd00*/  FMUL.FTZ R11, R11, UR16 ;  /* 0x000000100b0b7c20 */ /* 0x000fe20008410000 */
[----:B----4-:R-:W-:Y:S01]  /*bd10*/  MOV R39, R10 ;  /* 0x0000000a00277202 */ /* 0x010fe20000000f00 */
[----:B------:R-:W-:Y:S01]  /*bd20*/  FMUL.FTZ R12, R8, R15 ;  /* 0x0000000f080c7220 */ /* 0x000fe20000410000 */
[----:B------:R-:W-:Y:S01]  /*bd30*/  FADD.FTZ R10, R21, -UR28 ;  /* 0x8000001c150a7e21 */ /* 0x000fe20008010000 */
[----:B0-----:R-:W-:Y:S02]  /*bd40*/  MOV R25, R13 ;  /* 0x0000000d00197202 */ /* 0x001fe40000000f00 */
[----:B------:R-:W-:Y:S01]  /*bd50*/  FADD.FTZ R13, RZ, R12 ;  /* 0x0000000cff0d7221 */ /* 0x000fe20000010000 */
[----:B------:R-:W-:Y:S01]  /*bd60*/  FMUL.FTZ R10, R10, UR16 ;  /* 0x000000100a0a7c20 */ /* 0x000fe20008410000 */
[----:B------:R-:W-:Y:S01]  /*bd70*/  FFMA.FTZ R12, R11, R12, RZ ;  /* 0x0000000c0b0c7223 */ /* 0x000fe200000100ff */
[----:B------:R-:W-:Y:S01]  /*bd80*/  MOV R21, R14 ;  /* 0x0000000e00157202 */ /* 0x000fe20000000f00 */
[----:B------:R-:W-:-:S04]  /*bd90*/  FMUL.FTZ R14, R9, R17 ;  /* 0x00000011090e7220 */ /* 0x000fc80000410000 */
[----:B------:R-:W-:Y:S01]  /*bda0*/  FFMA.FTZ R12, R10, R14, R12 ;  /* 0x0000000e0a0c7223 */ /* 0x000fe2000001000c */
[----:B------:R-:W-:Y:S01]  /*bdb0*/  FADD.FTZ R13, R14, R13 ;  /* 0x0000000d0e0d7221 */ /* 0x000fe20000010000 */
[----:B------:R-:W-:Y:S01]  /*bdc0*/  FFMA.FTZ R11, R11, R15, RZ ;  /* 0x0000000f0b0b7223 */ /* 0x000fe200000100ff */
[----:B------:R-:W-:Y:S01]  /*bdd0*/  FADD.FTZ R15, RZ, R15 ;  /* 0x0000000fff0f7221 */ /* 0x000fe20000010000 */
[----:B------:R-:W-:-:S03]  /*bde0*/  FADD.FTZ R14, R7, -UR28 ;  /* 0x8000001c070e7e21 */ /* 0x000fc60008010000 */
[----:B------:R-:W-:Y:S01]  /*bdf0*/  FADD.FTZ R15, R15, R16 ;  /* 0x000000100f0f7221 */ /* 0x000fe20000010000 */
[----:B------:R-:W2:Y:S01]  /*be00*/  LDL.LU R7, [R1+0x4b0] ;  /* 0x0004b00001077983 */ /* 0x000ea20000300800 */
[----:B------:R-:W-:-:S04]  /*be10*/  FMUL.FTZ R14, R14, UR16 ;  /* 0x000000100e0e7c20 */ /* 0x000fc80008410000 */
[-C--:B------:R-:W-:Y:S01]  /*be20*/  FFMA.FTZ R11, R14, R16.reuse, R11 ;  /* 0x000000100e0b7223 */ /* 0x080fe2000001000b */
[----:B------:R-:W-:-:S04]  /*be30*/  FMUL.FTZ R16, R8, R16 ;  /* 0x0000001008107220 */ /* 0x000fc80000410000 */
[----:B------:R-:W-:Y:S01]  /*be40*/  FFMA.FTZ R12, R14, R16, R12 ;  /* 0x000000100e0c7223 */ /* 0x000fe2000001000c */
[----:B------:R-:W-:Y:S01]  /*be50*/  FADD.FTZ R14, R38, -UR28 ;  /* 0x8000001c260e7e21 */ /* 0x000fe20008010000 */
[----:B------:R-:W-:Y:S01]  /*be60*/  FFMA.FTZ R10, R10, R17, RZ ;  /* 0x000000110a0a7223 */ /* 0x000fe200000100ff */
[----:B------:R-:W-:Y:S01]  /*be70*/  FADD.FTZ R17, RZ, R17 ;  /* 0x00000011ff117221 */ /* 0x000fe20000010000 */
[----:B------:R-:W3:Y:S01]  /*be80*/  LDL.LU R38, [R1+0x614] ;  /* 0x0006140001267983 */ /* 0x000ee20000300800 */
[----:B------:R-:W-:Y:S02]  /*be90*/  FMUL.FTZ R14, R14, UR16 ;  /* 0x000000100e0e7c20 */ /* 0x000fe40008410000 */
[----:B------:R-:W-:Y:S02]  /*bea0*/  FADD.FTZ R17, R17, R18 ;  /* 0x0000001211117221 */ /* 0x000fe40000010000 */
[CC--:B------:R-:W-:Y:S01]  /*beb0*/  FFMA.FTZ R10, R14.reuse, R18.reuse, R10 ;  /* 0x000000120e0a7223 */ /* 0x0c0fe2000001000a */
[----:B------:R-:W-:Y:S01]  /*bec0*/  FMUL.FTZ R18, R9, R18 ;  /* 0x0000001209127220 */ /* 0x000fe20000410000 */
[----:B-1----:R-:W-:Y:S01]  /*bed0*/  MOV R6, R19 ;  /* 0x0000001300067202 */ /* 0x002fe20000000f00 */
[----:B------:R-:W-:Y:S01]  /*bee0*/  FADD.FTZ R13, R13, R16 ;  /* 0x000000100d0d7221 */ /* 0x000fe20000010000 */
[----:B------:R-:W4:Y:S01]  /*bef0*/  LDL.LU R19, [R1+0x4c4] ;  /* 0x0004c40001137983 */ /* 0x000f220000300800 */
[----:B------:R-:W-:Y:S01]  /*bf00*/  FFMA.FTZ R12, R14, R18, R12 ;  /* 0x000000120e0c7223 */ /* 0x000fe2000001000c */
[----:B------:R-:W-:-:S02]  /*bf10*/  FADD.FTZ R14, R25, -UR28 ;  /* 0x8000001c190e7e21 */ /* 0x000fc40008010000 */
[----:B------:R-:W4:Y:S02]  /*bf20*/  LDL.LU R25, [R1+0x624] ;  /* 0x0006240001197983 */ /* 0x000f240000300800 */
[----:B------:R-:W-:Y:S01]  /*bf30*/  FMUL.FTZ R16, R14, UR16 ;  /* 0x000000100e107c20 */ /* 0x000fe20008410000 */
[----:B------:R-:W-:-:S03]  /*bf40*/  FMUL.FTZ R14, R8, R5 ;  /* 0x00000005080e7220 */ /* 0x000fc60000410000 */
[C---:B------:R-:W-:Y:S01]  /*bf50*/  FFMA.FTZ R11, R16.reuse, R5, R11 ;  /* 0x00000005100b7223 */ /* 0x040fe2000001000b */
[----:B------:R-:W-:Y:S01]  /*bf60*/  FFMA.FTZ R12, R16, R14, R12 ;  /* 0x0000000e100c7223 */ /* 0x000fe2000001000c */
[----:B------:R-:W-:Y:S02]  /*bf70*/  FADD.FTZ R16, R21, -UR28 ;  /* 0x8000001c15107e21 */ /* 0x000fe40008010000 */
[----:B------:R-:W4:Y:S01]  /*bf80*/  LDL.LU R21, [R1+0x4b4] ;  /* 0x0004b40001157983 */ /* 0x000f220000300800 */
[----:B------:R-:W-:Y:S01]  /*bf90*/  FADD.FTZ R13, R18, R13 ;  /* 0x0000000d120d7221 */ /* 0x000fe20000010000 */
[----:B------:R-:W-:-:S03]  /*bfa0*/  FMUL.FTZ R16, R16, UR16 ;  /* 0x0000001010107c20 */ /* 0x000fc60008410000 */
[----:B------:R-:W-:Y:S01]  /*bfb0*/  FADD.FTZ R13, R13, R14 ;  /* 0x0000000e0d0d7221 */ /* 0x000fe20000010000 */
[----:B------:R-:W-:Y:S01]  /*bfc0*/  FADD.FTZ R18, R39, -UR28 ;  /* 0x8000001c27127e21 */ /* 0x000fe20008010000 */
[----:B------:R0:W-:Y:S03]  /*bfd0*/  STL [R1+0x97c], R4 ;  /* 0x00097c0401007387 */ /* 0x0001e60000100800 */
[----:B------:R-:W-:Y:S01]  /*bfe0*/  FMUL.FTZ R18, R18, UR16 ;  /* 0x0000001012127c20 */ /* 0x000fe20008410000 */
[----:B------:R-:W4:Y:S04]  /*bff0*/  LDL.LU R39, [R1+0x65c] ;  /* 0x00065c0001277983 */ /* 0x000f280000300800 */
[----:B0-----:R-:W4:Y:S01]  /*c000*/  LDL.LU R4, [R1+0x4c0] ;  /* 0x0004c00001047983 */ /* 0x001f220000300800 */
[----:B------:R-:W-:Y:S01]  /*c010*/  FFMA.FTZ R11, R18, R6, R11 ;  /* 0x00000006120b7223 */ /* 0x000fe2000001000b */
[----:B------:R-:W-:-:S02]  /*c020*/  FADD.FTZ R15, R15, R5 ;  /* 0x000000050f0f7221 */ /* 0x000fc40000010000 */
[----:B------:R-:W4:Y:S02]  /*c030*/  LDL.LU R5, [R1+0x4e4] ;  /* 0x0004e40001057983 */ /* 0x000f240000300800 */
[----:B------:R-:W-:Y:S01]  /*c040*/  FADD.FTZ R15, R15, R6 ;  /* 0x000000060f0f7221 */ /* 0x000fe20000010000 */
[-C--:B--2---:R-:W-:Y:S01]  /*c050*/  FMUL.FTZ R14, R9, R7.reuse ;  /* 0x00000007090e7220 */ /* 0x084fe20000410000 */
[----:B------:R-:W-:Y:S01]  /*c060*/  FADD.FTZ R17, R17, R7 ;  /* 0x0000000711117221 */ /* 0x000fe20000010000 */
[C---:B------:R-:W-:Y:S02]  /*c070*/  FFMA.FTZ R10, R16.reuse, R7, R10 ;  /* 0x00000007100a7223 */ /* 0x040fe4000001000a */
[----:B------:R-:W2:Y:S01]  /*c080*/  LDL.LU R7, [R1+0x650] ;  /* 0x0006500001077983 */ /* 0x000ea20000300800 */
[----:B------:R-:W-:Y:S01]  /*c090*/  FFMA.FTZ R12, R16, R14, R12 ;  /* 0x0000000e100c7223 */ /* 0x000fe2000001000c */
[----:B------:R-:W-:Y:S01]  /*c0a0*/  FADD.FTZ R13, R14, R13 ;  /* 0x0000000d0e0d7221 */ /* 0x000fe20000010000 */
[----:B------:R-:W-:-:S02]  /*c0b0*/  FMUL.FTZ R16, R8, R6 ;  /* 0x0000000608107220 */ /* 0x000fc40000410000 */
[----:B------:R-:W2:Y:S01]  /*c0c0*/  LDL.LU R6, [R1+0x4e0] ;  /* 0x0004e00001067983 */ /* 0x000ea20000300800 */
[----:B---3--:R-:W-:Y:S01]  /*c0d0*/  FADD.FTZ R14, R38, -UR28 ;  /* 0x8000001c260e7e21 */ /* 0x008fe20008010000 */
[----:B------:R-:W-:Y:S01]  /*c0e0*/  FFMA.FTZ R12, R18, R16, R12 ;  /* 0x00000010120c7223 */ /* 0x000fe2000001000c */
[----:B------:R-:W-:Y:S01]  /*c0f0*/  FADD.FTZ R13, R13, R16 ;  /* 0x000000100d0d7221 */ /* 0x000fe20000010000 */
[----:B------:R-:W3:Y:S01]  /*c100*/  LDL.LU R38, [R1+0x474] ;  /* 0x0004740001267983 */ /* 0x000ee20000300800 */
[----:B------:R-:W-:Y:S01]  /*c110*/  FMUL.FTZ R14, R14, UR16 ;  /* 0x000000100e0e7c20 */ /* 0x000fe20008410000 */
[----:B----4-:R-:W-:-:S03]  /*c120*/  FADD.FTZ R17, R17, R19 ;  /* 0x0000001311117221 */ /* 0x010fc60000010000 */
[CC--:B------:R-:W-:Y:S01]  /*c130*/  FFMA.FTZ R10, R14.reuse, R19.reuse, R10 ;  /* 0x000000130e0a7223 */ /* 0x0c0fe2000001000a */
[----:B------:R-:W-:Y:S02]  /*c140*/  FMUL.FTZ R16, R9, R19 ;  /* 0x0000001309107220 */ /* 0x000fe40000410000 */
[----:B------:R-:W4:Y:S01]  /*c150*/  LDL.LU R19, [R1+0x688] ;  /* 0x0006880001137983 */ /* 0x000f220000300800 */
[----:B------:R-:W-:Y:S01]  /*c160*/  FADD.FTZ R18, R25, -UR28 ;  /* 0x8000001c19127e21 */ /* 0x000fe20008010000 */
[----:B------:R-:W-:Y:S01]  /*c170*/  FFMA.FTZ R12, R14, R16, R12 ;  /* 0x000000100e0c7223 */ /* 0x000fe2000001000c */
[----:B------:R-:W-:Y:S02]  /*c180*/  FADD.FTZ R15, R15, R21 ;  /* 0x000000150f0f7221 */ /* 0x000fe40000010000 */
[----:B------:R-:W-:Y:S01]  /*c190*/  FMUL.FTZ R18, R18, UR16 ;  /* 0x0000001012127c20 */ /* 0x000fe20008410000 */
[-C--:B------:R-:W-:Y:S01]  /*c1a0*/  FMUL.FTZ R14, R8, R21.reuse ;  /* 0x00000015080e7220 */ /* 0x080fe20000410000 */
[----:B------:R-:W-:Y:S01]  /*c1b0*/  FADD.FTZ R13, R16, R13 ;  /* 0x0000000d100d7221 */ /* 0x000fe20000010000 */
[----:B------:R-:W4:Y:S01]  /*c1c0*/  LDL.LU R25, [R1+0x690] ;  /* 0x0006900001197983 */ /* 0x000f220000300800 */
[----:B------:R-:W-:-:S03]  /*c1d0*/  FFMA.FTZ R11, R18, R21, R11 ;  /* 0x00000015120b7223 */ /* 0x000fc6000001000b */
[----:B------:R-:W4:Y:S01]  /*c1e0*/  LDL.LU R21, [R1+0x6b4] ;  /* 0x0006b40001157983 */ /* 0x000f220000300800 */
[----:B------:R-:W-:Y:S01]  /*c1f0*/  FFMA.FTZ R12, R18, R14, R12 ;  /* 0x0000000e120c7223 */ /* 0x000fe2000001000c */
[----:B------:R-:W-:Y:S01]  /*c200*/  FADD.FTZ R13, R13, R14 ;  /* 0x0000000e0d0d7221 */ /* 0x000fe20000010000 */
[----:B------:R-:W-:Y:S02]  /*c210*/  FADD.FTZ R18, R39, -UR28 ;  /* 0x8000001c27127e21 */ /* 0x000fe40008010000 */
[----:B------:R-:W4:Y:S01]  /*c220*/  LDL.LU R39, [R1+0x6bc] ;  /* 0x0006bc0001277983 */ /* 0x000f220000300800 */
[----:B------:R-:W-:Y:S01]  /*c230*/  FMUL.FTZ R14, R9, R4 ;  /* 0x00000004090e7220 */ /* 0x000fe20000410000 */
[----:B------:R-:W-:-:S03]  /*c240*/  FMUL.FTZ R18, R18, UR16 ;  /* 0x0000001012127c20 */ /* 0x000fc60008410000 */
[----:B------:R-:W-:Y:S01]  /*c250*/  FADD.FTZ R13, R14, R13 ;  /* 0x0000000d0e0d7221 */ /* 0x000fe20000010000 */
[----:B------:R-:W-:Y:S01]  /*c260*/  FADD.FTZ R17, R17, R4 ;  /* 0x0000000411117221 */ /* 0x000fe20000010000 */
[----:B--2---:R-:W-:Y:S02]  /*c270*/  FADD.FTZ R16, R7, -UR28 ;  /* 0x8000001c07107e21 */ /* 0x004fe40008010000 */
[----:B------:R-:W2:Y:S02]  /*c280*/  LDL.LU R7, [R1+0x4f8] ;  /* 0x0004f80001077983 */ /* 0x000ea40000300800 */
[----:B------:R-:W-:-:S04]  /*c290*/  FMUL.FTZ R16, R16, UR16 ;  /* 0x0000001010107c20 */ /* 0x000fc80008410000 */
[C---:B------:R-:W-:Y:S01]  /*c2a0*/  FFMA.FTZ R10, R16.reuse, R4, R10 ;  /* 0x00000004100a7223 */ /* 0x040fe2000001000a */
[----:B------:R-:W-:Y:S01]  /*c2b0*/  FFMA.FTZ R12, R16, R14, R12 ;  /* 0x0000000e100c7223 */ /* 0x000fe2000001000c */
[----:B------:R-:W2:Y:S01]  /*c2c0*/  LDL.LU R4, [R1+0x4fc] ;  /* 0x0004fc0001047983 */ /* 0x000ea20000300800 */
[----:B---3--:R-:W-:-:S04]  /*c2d0*/  FMUL.FTZ R16, R8, R38 ;  /* 0x0000002608107220 */ /* 0x008fc80000410000 */
[----:B------:R-:W-:Y:S01]  /*c2e0*/  FADD.FTZ R14, R13, R16 ;  /* 0x000000100d0e7221 */ /* 0x000fe20000010000 */
[----:B------:R-:W-:Y:S01]  /*c2f0*/  FFMA.FTZ R12, R18, R16, R12 ;  /* 0x00000010120c7223 */ /* 0x000fe2000001000c */
[----:B------:R-:W-:Y:S01]  /*c300*/  FMUL.FTZ R13, R9, R5 ;  /* 0x00000005090d7220 */ /* 0x000fe20000410000 */
[----:B----4-:R-:W-:-:S04]  /*c310*/  FADD.FTZ R19, R19, -UR28 ;  /* 0x8000001c13137e21 */ /* 0x010fc80008010000 */
[----:B------:R-:W-:Y:S01]  /*c320*/  FMUL.FTZ R19, R19, UR16 ;  /* 0x0000001013137c20 */ /* 0x000fe20008410000 */
[----:B------:R-:W-:-:S03]  /*c330*/  FADD.FTZ R14, R13, R14 ;  /* 0x0000000e0d0e7221 */ /* 0x000fc60000010000 */
[----:B------:R-:W-:Y:S01]  /*c340*/  FFMA.FTZ R12, R19, R13, R12 ;  /* 0x0000000d130c7223 */ /* 0x000fe2000001000c */
[----:B------:R-:W-:Y:S02]  /*c350*/  FADD.FTZ R13, R21, -UR28 ;  /* 0x8000001c150d7e21 */ /* 0x000fe40008010000 */
[----:B------:R-:W3:Y:S01]  /*c360*/  LDL.LU R21, [R1+0x710] ;  /* 0x0007100001157983 */ /* 0x000ee20000300800 */
[----:B------:R-:W-:Y:S01]  /*c370*/  FADD.FTZ R15, R15, R38 ;  /* 0x000000260f0f7221 */ /* 0x000fe20000010000 */
[----:B------:R-:W-:Y:S02]  /*c380*/  FFMA.FTZ R11, R18, R38, R11 ;  /* 0x00000026120b7223 */ /* 0x000fe4000001000b */
[----:B------:R-:W4:Y:S01]  /*c390*/  LDL.LU R38, [R1+0x6e0] ;  /* 0x0006e00001267983 */ /* 0x000f220000300800 */
[----:B------:R-:W-:-:S03]  /*c3a0*/  FADD.FTZ R16, R25, -UR28 ;  /* 0x8000001c19107e21 */ /* 0x000fc60008010000 */
[----:B------:R0:W-:Y:S01]  /*c3b0*/  STL [R1+0x978], R3 ;  /* 0x0009780301007387 */ /* 0x0001e20000100800 */
[----:B------:R-:W-:-:S03]  /*c3c0*/  FMUL.FTZ R18, R8, R6 ;  /* 0x0000000608127220 */ /* 0x000fc60000410000 */
[----:B------:R-:W4:Y:S01]  /*c3d0*/  LDL.LU R25, [R1+0x6f4] ;  /* 0x0006f40001197983 */ /* 0x000f220000300800 */
[----:B------:R-:W-:-:S03]  /*c3e0*/  FMUL.FTZ R16, R16, UR16 ;  /* 0x0000001010107c20 */ /* 0x000fc60008410000 */
[----:B0-----:R-:W4:Y:S04]  /*c3f0*/  LDL.LU R3, [R1+0x510] ;  /* 0x0005100001037983 */ /* 0x001f280000300800 */
[----:B------:R0:W-:Y:S01]  /*c400*/  STL [R1+0x970], R0 ;  /* 0x0009700001007387 */ /* 0x0001e20000100800 */
[----:B------:R-:W-:Y:S01]  /*c410*/  FADD.FTZ R14, R14, R18 ;  /* 0x000000120e0e7221 */ /* 0x000fe20000010000 */
[----:B------:R-:W-:Y:S01]  /*c420*/  FFMA.FTZ R12, R16, R18, R12 ;  /* 0x00000012100c7223 */ /* 0x000fe2000001000c */
[----:B------:R-:W-:Y:S01]  /*c430*/  FMUL.FTZ R13, R13, UR16 ;  /* 0x000000100d0d7c20 */ /* 0x000fe20008410000 */
[----:B------:R-:W-:Y:S01]  /*c440*/  FADD.FTZ R17, R17, R5 ;  /* 0x0000000511117221 */ /* 0x000fe20000010000 */
[----:B------:R-:W-:Y:S01]  /*c450*/  FFMA.FTZ R10, R19, R5, R10 ;  /* 0x00000005130a7223 */ /* 0x000fe2000001000a */
[----:B0-----:R-:W4:Y:S01]  /*c460*/  LDL.LU R0, [R1+0x514] ;  /* 0x0005140001007983 */ /* 0x001f220000300800 */
[----:B------:R-:W-:-:S03]  /*c470*/  FADD.FTZ R19, R39, -UR28 ;  /* 0x8000001c27137e21 */ /* 0x000fc60008010000 */
[----:B------:R-:W4:Y:S01]  /*c480*/  LDL.LU R5, [R1+0x530] ;  /* 0x0005300001057983 */ /* 0x000f220000300800 */
[----:B------:R-:W-:-:S03]  /*c490*/  FMUL.FTZ R19, R19, UR16 ;  /* 0x0000001013137c20 */ /* 0x000fc60008410000 */
[----:B------:R-:W4:Y:S01]  /*c4a0*/  LDL.LU R39, [R1+0x720] ;  /* 0x0007200001277983 */ /* 0x000f220000300800 */
[----:B------:R-:W-:-:S03]  /*c4b0*/  FFMA.FTZ R11, R16, R6, R11 ;  /* 0x00000006100b7223 */ /* 0x000fc6000001000b */
[----:B------:R0:W-:Y:S04]  /*c4c0*/  STL [R1+0x974], R2 ;  /* 0x0009740201007387 */ /* 0x0001e80000100800 */
[----:B0-----:R-:W4:Y:S01]  /*c4d0*/  LDL.LU R2, [R1+0x534] ;  /* 0x0005340001027983 */ /* 0x001f220000300800 */
[----:B--2---:R-:W-:-:S04]  /*c4e0*/  FMUL.FTZ R18, R9, R7 ;  /* 0x0000000709127220 */ /* 0x004fc80000410000 */
[----:B------:R-:W-:Y:S01]  /*c4f0*/  FADD.FTZ R14, R18, R14 ;  /* 0x0000000e120e7221 */ /* 0x000fe20000010000 */
[----:B------:R-:W-:Y:S01]  /*c500*/  FFMA.FTZ R12, R13, R18, R12 ;  /* 0x000000120d0c7223 */ /* 0x000fe2000001000c */
[-C--:B------:R-:W-:Y:S01]  /*c510*/  FMUL.FTZ R18, R8, R4.reuse ;  /* 0x0000000408127220 */ /* 0x080fe20000410000 */
[----:B------:R-:W-:-:S03]  /*c520*/  FFMA.FTZ R11, R19, R4, R11 ;  /* 0x00000004130b7223 */ /* 0x000fc6000001000b */
[----:B------:R-:W-:Y:S01]  /*c530*/  FFMA.FTZ R12, R19, R18, R12 ;  /* 0x00000012130c7223 */ /* 0x000fe2000001000c */
[----:B---3--:R-:W-:Y:S02]  /*c540*/  FADD.FTZ R19, R21, -UR28 ;  /* 0x8000001c15137e21 */ /* 0x008fe40008010000 */
[----:B------:R-:W2:Y:S01]  /*c550*/  LDL.LU R21, [R1+0x76c] ;  /* 0x00076c0001157983 */ /* 0x000ea20000300800 */
[----:B----4-:R-:W-:-:S03]  /*c560*/  FADD.FTZ R16, R38, -UR28 ;  /* 0x8000001c26107e21 */ /* 0x010fc60008010000 */
[----:B------:R-:W3:Y:S01]  /*c570*/  LDL.LU R38, [R1+0x734] ;  /* 0x0007340001267983 */ /* 0x000ee20000300800 */
[----:B------:R-:W-:Y:S01]  /*c580*/  FADD.FTZ R14, R14, R18 ;  /* 0x000000120e0e7221 */ /* 0x000fe20000010000 */
[----:B------:R-:W-:Y:S01]  /*c590*/  FADD.FTZ R15, R15, R6 ;  /* 0x000000060f0f7221 */ /* 0x000fe20000010000 */
[----:B------:R-:W-:Y:S01]  /*c5a0*/  FMUL.FTZ R16, R16, UR16 ;  /* 0x0000001010107c20 */ /* 0x000fe20008410000 */
[----:B------:R-:W-:Y:S01]  /*c5b0*/  FFMA.FTZ R10, R13, R7, R10 ;  /* 0x000000070d0a7223 */ /* 0x000fe2000001000a */
[----:B------:R-:W4:Y:S01]  /*c5c0*/  LDL.LU R6, [R1+0x544] ;  /* 0x0005440001067983 */ /* 0x000f220000300800 */
[----:B------:R-:W-:-:S03]  /*c5d0*/  FADD.FTZ R13, R25, -UR28 ;  /* 0x8000001c190d7e21 */ /* 0x000fc60008010000 */
[----:B------:R-:W4:Y:S01]  /*c5e0*/  LDL.LU R25, [R1+0x750] ;  /* 0x0007500001197983 */ /* 0x000f220000300800 */
[-C--:B------:R-:W-:Y:S01]  /*c5f0*/  FMUL.FTZ R18, R9, R3.reuse ;  /* 0x0000000309127220 */ /* 0x080fe20000410000 */
[----:B------:R-:W-:Y:S01]  /*c600*/  FADD.FTZ R17, R17, R7 ;  /* 0x0000000711117221 */ /* 0x000fe20000010000 */
[----:B------:R-:W-:Y:S01]  /*c610*/  FMUL.FTZ R13, R13, UR16 ;  /* 0x000000100d0d7c20 */ /* 0x000fe20008410000 */
[----:B------:R-:W4:Y:S01]  /*c620*/  LDL.LU R7, [R1+0x55c] ;  /* 0x00055c0001077983 */ /* 0x000f220000300800 */
[----:B------:R-:W-:Y:S01]  /*c630*/  FADD.FTZ R14, R18, R14 ;  /* 0x0000000e120e7221 */ /* 0x000fe20000010000 */
[C---:B------:R-:W-:Y:S01]  /*c640*/  FFMA.FTZ R12, R16.reuse, R18, R12 ;  /* 0x00000012100c7223 */ /* 0x040fe2000001000c */
[----:B------:R-:W-:Y:S01]  /*c650*/  FADD.FTZ R15, R15, R4 ;  /* 0x000000040f0f7221 */ /* 0x000fe20000010000 */
[----:B------:R-:W-:Y:S01]  /*c660*/  FMUL.FTZ R19, R19, UR16 ;  /* 0x0000001013137c20 */ /* 0x000fe20008410000 */
[----:B------:R-:W-:Y:S01]  /*c670*/  FFMA.FTZ R10, R16, R3, R10 ;  /* 0x00000003100a7223 */ /* 0x000fe2000001000a */
[----:B------:R-:W4:Y:S01]  /*c680*/  LDL.LU R4, [R1+0x570] ;  /* 0x0005700001047983 */ /* 0x000f220000300800 */
[----:B------:R-:W-:-:S04]  /*c690*/  FMUL.FTZ R18, R8, R0 ;  /* 0x0000000008127220 */ /* 0x000fc80000410000 */
[----:B------:R-:W-:Y:S01]  /*c6a0*/  FADD.FTZ R14, R14, R18 ;  /* 0x000000120e0e7221 */ /* 0x000fe20000010000 */
[----:B------:R-:W-:Y:S01]  /*c6b0*/  FFMA.FTZ R12, R13, R18, R12 ;  /* 0x000000120d0c7223 */ /* 0x000fe2000001000c */
[----:B------:R-:W-:Y:S01]  /*c6c0*/  FMUL.FTZ R18, R9, R5 ;  /* 0x0000000509127220 */ /* 0x000fe20000410000 */
[----:B------:R-:W-:Y:S02]  /*c6d0*/  FADD.FTZ R16, R39, -UR28 ;  /* 0x8000001c27107e21 */ /* 0x000fe40008010000 */
[----:B------:R-:W4:Y:S01]  /*c6e0*/  LDL.LU R39, [R1+0x788] ;  /* 0x0007880001277983 */ /* 0x000f220000300800 */
[----:B------:R-:W-:Y:S01]  /*c6f0*/  FADD.FTZ R14, R18, R14 ;  /* 0x0000000e120e7221 */ /* 0x000fe20000010000 */
[----:B------:R-:W-:Y:S01]  /*c700*/  FFMA.FTZ R12, R19, R18, R12 ;  /* 0x00000012130c7223 */ /* 0x000fe2000001000c */
[----:B------:R-:W-:Y:S01]  /*c710*/  FADD.FTZ R17, R17, R3 ;  /* 0x0000000311117221 */ /* 0x000fe20000010000 */
[----:B------:R-:W-:Y:S01]  /*c720*/  FMUL.FTZ R16, R16, UR16 ;  /* 0x0000001010107c20 */ /* 0x000fe20008410000 */
[----:B------:R-:W-:Y:S01]  /*c730*/  FFMA.FTZ R11, R13, R0, R11 ;  /* 0x000000000d0b7223 */ /* 0x000fe2000001000b */
[----:B------:R-:W4:Y:S01]  /*c740*/  LDL.LU R3, [R1+0x580] ;  /* 0x0005800001037983 */ /* 0x000f220000300800 */
[----:B------:R-:W-:-:S02]  /*c750*/  FMUL.FTZ R18, R8, R2 ;  /* 0x0000000208127220 */ /* 0x000fc40000410000 */
[C---:B------:R-:W-:Y:S02]  /*c760*/  FFMA.FTZ R11, R16.reuse, R2, R11 ;  /* 0x00000002100b7223 */ /* 0x040fe4000001000b */
[----:B------:R-:W-:Y:S01]  /*c770*/  FFMA.FTZ R12, R16, R18, R12 ;  /* 0x00000012100c7223 */ /* 0x000fe2000001000c */
[----:B--2---:R-:W-:Y:S02]  /*c780*/  FADD.FTZ R16, R21, -UR28 ;  /* 0x8000001c15107e21 */ /* 0x004fe40008010000 */
[----:B------:R-:W2:Y:S01]  /*c790*/  LDL.LU R21, [R1+0x7c4] ;  /* 0x0007c40001157983 */ /* 0x000ea20000300800 */
[----:B---3--:R-:W-:-:S03]  /*c7a0*/  FADD.FTZ R13, R38, -UR28 ;  /* 0x8000001c260d7e21 */ /* 0x008fc60008010000 */
[----:B------:R-:W3:Y:S01]  /*c7b0*/  LDL.LU R38, [R1+0x78c] ;  /* 0x00078c0001267983 */ /* 0x000ee20000300800 */
[----:B------:R-:W-:Y:S01]  /*c7c0*/  FADD.FTZ R14, R14, R18 ;  /* 0x000000120e0e7221 */ /* 0x000fe20000010000 */
[----:B------:R-:W-:Y:S01]  /*c7d0*/  FMUL.FTZ R13, R13, UR16 ;  /* 0x000000100d0d7c20 */ /* 0x000fe20008410000 */
[----:B----4-:R-:W-:Y:S01]  /*c7e0*/  FMUL.FTZ R18, R9, R6 ;  /* 0x0000000609127220 */ /* 0x010fe20000410000 */
[----:B------:R-:W-:Y:S01]  /*c7f0*/  FADD.FTZ R17, R17, R5 ;  /* 0x0000000511117221 */ /* 0x000fe20000010000 */
[----:B------:R-:W-:Y:S02]  /*c800*/  FFMA.FTZ R10, R19, R5, R10 ;  /* 0x00000005130a7223 */ /* 0x000fe4000001000a */
[----:B------:R-:W4:Y:S01]  /*c810*/  LDL.LU R5, [R1+0x584] ;  /* 0x0005840001057983 */ /* 0x000f220000300800 */
[----:B------:R-:W-:Y:S01]  /*c820*/  FADD.FTZ R19, R25, -UR28 ;  /* 0x8000001c19137e21 */ /* 0x000fe20008010000 */
[----:B------:R-:W-:Y:S02]  /*c830*/  FADD.FTZ R14, R18, R14 ;  /* 0x0000000e120e7221 */ /* 0x000fe40000010000 */
[----:B------:R-:W4:Y:S01]  /*c840*/  LDL.LU R25, [R1+0x7c0] ;  /* 0x0007c00001197983 */ /* 0x000f220000300800 */
[----:B------:R-:W-:Y:S01]  /*c850*/  FFMA.FTZ R12, R13, R18, R12 ;  /* 0x000000120d0c7223 */ /* 0x000fe2000001000c */
[----:B------:R-:W-:Y:S01]  /*c860*/  FADD.FTZ R15, R15, R0 ;  /* 0x000000000f0f7221 */ /* 0x000fe20000010000 */
[----:B------:R-:W-:Y:S01]  /*c870*/  FMUL.FTZ R18, R8, R7 ;  /* 0x0000000708127220 */ /* 0x000fe20000410000 */
[----:B------:R-:W-:Y:S01]  /*c880*/  FMUL.FTZ R19, R19, UR16 ;  /* 0x0000001013137c20 */ /* 0x000fe20008410000 */
[----:B------:R-:W4:Y:S01]  /*c890*/  LDL.LU R0, [R1+0x5a0] ;  /* 0x0005a00001007983 */ /* 0x000f220000300800 */
[----:B------:R-:W-:Y:S01]  /*c8a0*/  FMUL.FTZ R16, R16, UR16 ;  /* 0x0000001010107c20 */ /* 0x000fe20008410000 */
[----:B------:R-:W-:Y:S01]  /*c8b0*/  FADD.FTZ R14, R14, R18 ;  /* 0x000000120e0e7221 */ /* 0x000fe20000010000 */
[----:B------:R-:W-:Y:S01]  /*c8c0*/  FFMA.FTZ R12, R19, R18, R12 ;  /* 0x00000012130c7223 */ /* 0x000fe2000001000c */
[----:B------:R-:W-:Y:S01]  /*c8d0*/  FMUL.FTZ R18, R9, R4 ;  /* 0x0000000409127220 */ /* 0x000fe20000410000 */
[----:B------:R-:W-:Y:S01]  /*c8e0*/  FADD.FTZ R17, R17, R6 ;  /* 0x0000000611117221 */ /* 0x000fe20000010000 */
[----:B------:R-:W-:-:S02]  /*c8f0*/  FFMA.FTZ R10, R13, R6, R10 ;  /* 0x000000060d0a7223 */ /* 0x000fc4000001000a */
[----:B------:R-:W4:Y:S01]  /*c900*/  LDL.LU R6, [R1+0x5b0] ;  /* 0x0005b00001067983 */ /* 0x000f220000300800 */
[----:B------:R-:W-:Y:S01]  /*c910*/  FADD.FTZ R14, R18, R14 ;  /* 0x0000000e120e7221 */ /* 0x000fe20000010000 */
[----:B------:R-:W-:Y:S01]  /*c920*/  FFMA.FTZ R12, R16, R18, R12 ;  /* 0x00000012100c7223 */ /* 0x000fe2000001000c */
[----:B------:R-:W-:Y:S01]  /*c930*/  FADD.FTZ R15, R15, R2 ;  /* 0x000000020f0f7221 */ /* 0x000fe20000010000 */
[----:B------:R-:W-:Y:S01]  /*c940*/  FFMA.FTZ R11, R19, R7, R11 ;  /* 0x00000007130b7223 */ /* 0x000fe2000001000b */
[----:B------:R-:W4:Y:S01]  /*c950*/  LDL.LU R2, [R1+0x5b4] ;  /* 0x0005b40001027983 */ /* 0x000f220000300800 */
[----:B------:R-:W-:-:S03]  /*c960*/  FADD.FTZ R13, R39, -UR28 ;  /* 0x8000001c270d7e21 */ /* 0x000fc60008010000 */
[----:B------:R-:W4:Y:S01]  /*c970*/  LDL.LU R39, [R1+0x7e8] ;  /* 0x0007e80001277983 */ /* 0x000f220000300800 */
[----:B------:R-:W-:Y:S01]  /*c980*/  FMUL.FTZ R13, R13, UR16 ;  /* 0x000000100d0d7c20 */ /* 0x000fe20008410000 */
[----:B------:R-:W-:-:S03]  /*c990*/  FMUL.FTZ R18, R8, R3 ;  /* 0x0000000308127220 */ /* 0x000fc60000410000 */
[C---:B------:R-:W-:Y:S01]  /*c9a0*/  FFMA.FTZ R11, R13.reuse, R3, R11 ;  /* 0x000000030d0b7223 */ /* 0x040fe2000001000b */
[----:B------:R-:W-:Y:S01]  /*c9b0*/  FFMA.FTZ R12, R13, R18, R12 ;  /* 0x000000120d0c7223 */ /* 0x000fe2000001000c */
[----:B--2---:R-:W-:Y:S02]  /*c9c0*/  FADD.FTZ R13, R21, -UR28 ;  /* 0x8000001c150d7e21 */ /* 0x004fe40008010000 */
[----:B------:R-:W2:Y:S01]  /*c9d0*/  LDL.LU R21, [R1+0x81c] ;  /* 0x00081c0001157983 */ /* 0x000ea20000300800 */
[----:B---3--:R-:W-:-:S03]  /*c9e0*/  FADD.FTZ R19, R38, -UR28 ;  /* 0x8000001c26137e21 */ /* 0x008fc60008010000 */
[----:B------:R-:W3:Y:S01]  /*c9f0*/  LDL.LU R38, [R1+0x7ec] ;  /* 0x0007ec0001267983 */ /* 0x000ee20000300800 */
[----:B------:R-:W-:Y:S01]  /*ca00*/  FADD.FTZ R14, R14, R18 ;  /* 0x000000120e0e7221 */ /* 0x000fe20000010000 */
[----:B------:R-:W-:Y:S01]  /*ca10*/  FADD.FTZ R15, R15, R7 ;  /* 0x000000070f0f7221 */ /* 0x000fe20000010000 */
[----:B------:R-:W-:Y:S01]  /*ca20*/  FMUL.FTZ R19, R19, UR16 ;  /* 0x0000001013137c20 */ /* 0x000fe20008410000 */
[----:B------:R-:W-:Y:S01]  /*ca30*/  FFMA.FTZ R10, R16, R4, R10 ;  /* 0x00000004100a7223 */ /* 0x000fe2000001000a */
[----:B----4-:R-:W-:Y:S01]  /*ca40*/  FMUL.FTZ R18, R9, R5 ;  /* 0x0000000509127220 */ /* 0x010fe20000410000 */
[----:B------:R-:W4:Y:S01]  /*ca50*/  LDL.LU R7, [R1+0x5cc] ;  /* 0x0005cc0001077983 */ /* 0x000f220000300800 */
[----:B------:R-:W-:-:S03]  /*ca60*/  FADD.FTZ R16, R25, -UR28 ;  /* 0x8000001c19107e21 */ /* 0x000fc60008010000 */
[----:B------:R-:W4:Y:S01]  /*ca70*/  LDL.LU R25, [R1+0x818] ;  /* 0x0008180001197983 */ /* 0x000f220000300800 */
[----:B------:R-:W-:Y:S01]  /*ca80*/  FADD.FTZ R14, R18, R14 ;  /* 0x0000000e120e7221 */ /* 0x000fe20000010000 */
[----:B------:R-:W-:Y:S01]  /*ca90*/  FFMA.FTZ R12, R19, R18, R12 ;  /* 0x00000012130c7223 */ /* 0x000fe2000001000c */
[----:B------:R-:W-:Y:S01]  /*caa0*/  FADD.FTZ R17, R17, R4 ;  /* 0x0000000411117221 */ /* 0x000fe20000010000 */
[----:B------:R-:W-:Y:S01]  /*cab0*/  FMUL.FTZ R18, R8, R0 ;  /* 0x0000000008127220 */ /* 0x000fe20000410000 */
[----:B------:R-:W-:Y:S01]  /*cac0*/  FMUL.FTZ R16, R16, UR16 ;  /* 0x0000001010107c20 */ /* 0x000fe20008410000 */
[----:B------:R-:W4:Y:S01]  /*cad0*/  LDL.LU R4, [R1+0x5d8] ;  /* 0x0005d80001047983 */ /* 0x000f220000300800 */
[----:B------:R-:W-:Y:S01]  /*cae0*/  FADD.FTZ R15, R15, R3 ;  /* 0x000000030f0f7221 */ /* 0x000fe20000010000 */
[----:B------:R-:W-:Y:S01]  /*caf0*/  FADD.FTZ R14, R14, R18 ;  /* 0x000000120e0e7221 */ /* 0x000fe20000010000 */
[----:B------:R-:W-:Y:S01]  /*cb00*/  FFMA.FTZ R12, R16, R18, R12 ;  /* 0x00000012100c7223 */ /* 0x000fe2000001000c */
[----:B------:R-:W-:Y:S01]  /*cb10*/  FMUL.FTZ R13, R13, UR16 ;  /* 0x000000100d0d7c20 */ /* 0x000fe20008410000 */
[----:B------:R-:W-:Y:S01]  /*cb20*/  FMUL.FTZ R18, R9, R6 ;  /* 0x0000000609127220 */ /* 0x000fe20000410000 */
[----:B------:R-:W-:Y:S01]  /*cb30*/  FFMA.FTZ R10, R19, R5, R10 ;  /* 0x00000005130a7223 */ /* 0x000fe2000001000a */
[----:B------:R-:W4:Y:S01]  /*cb40*/  LDL.LU R3, [R1+0x5e8] ;  /* 0x0005e80001037983 */ /* 0x000f220000300800 */
[----:B------:R-:W-:Y:S01]  /*cb50*/  FADD.FTZ R17, R17, R5 ;  /* 0x0000000511117221 */ /* 0x000fe20000010000 */
[----:B------:R-:W-:Y:S01]  /*cb60*/  FADD.FTZ R14, R18, R14 ;  /* 0x0000000e120e7221 */ /* 0x000fe20000010000 */
[----:B------:R-:W-:Y:S01]  /*cb70*/  FFMA.FTZ R12, R13, R18, R12 ;  /* 0x000000120d0c7223 */ /* 0x000fe2000001000c */
[----:B------:R-:W-:Y:S01]  /*cb80*/  FMUL.FTZ R18, R8, R2 ;  /* 0x0000000208127220 */ /* 0x000fe20000410000 */
[----:B------:R-:W-:Y:S01]  /*cb90*/  FFMA.FTZ R11, R16, R0, R11 ;  /* 0x00000000100b7223 */ /* 0x000fe2000001000b */
[----:B------:R-:W4:Y:S01]  /*cba0*/  LDL.LU R5, [R1+0x5ec] ;  /* 0x0005ec0001057983 */ /* 0x000f220000300800 */
[----:B------:R-:W-:-:S03]  /*cbb0*/  FADD.FTZ R19, R39, -UR28 ;  /* 0x8000001c27137e21 */ /* 0x000fc60008010000 */
[----:B------:R-:W4:Y:S01]  /*cbc0*/  LDL.LU R39, [R1+0x840] ;  /* 0x0008400001277983 */ /* 0x000f220000300800 */
[----:B------:R-:W-:-:S04]  /*cbd0*/  FMUL.FTZ R19, R19, UR16 ;  /* 0x0000001013137c20 */ /* 0x000fc80008410000 */
[C---:B------:R-:W-:Y:S01]  /*cbe0*/  FFMA.FTZ R12, R19.reuse, R18, R12 ;  /* 0x00000012130c7223 */ /* 0x040fe2000001000c */
[----:B------:R-:W-:Y:S01]  /*cbf0*/  FFMA.FTZ R11, R19, R2, R11 ;  /* 0x00000002130b7223 */ /* 0x000fe2000001000b */
[----:B--2---:R-:W-:Y:S02]  /*cc00*/  FADD.FTZ R19, R21, -UR28 ;  /* 0x8000001c15137e21 */ /* 0x004fe40008010000 */
[----:B------:R-:W2:Y:S01]  /*cc10*/  LDL.LU R21, [R1+0x834] ;  /* 0x0008340001157983 */ /* 0x000ea20000300800 */
[----:B---3--:R-:W-:-:S03]  /*cc20*/  FADD.FTZ R16, R38, -UR28 ;  /* 0x8000001c26107e21 */ /* 0x008fc60008010000 */
[----:B------:R-:W3:Y:S01]  /*cc30*/  LDL.LU R38, [R1+0x844] ;  /* 0x0008440001267983 */ /* 0x000ee20000300800 */
[----:B------:R-:W-:Y:S01]  /*cc40*/  FADD.FTZ R14, R14, R18 ;  /* 0x000000120e0e7221 */ /* 0x000fe20000010000 */
[----:B------:R-:W-:Y:S01]  /*cc50*/  FMUL.FTZ R16, R16, UR16 ;  /* 0x0000001010107c20 */ /* 0x000fe20008410000 */
[----:B------:R-:W-:Y:S01]  /*cc60*/  FADD.FTZ R17, R17, R6 ;  /* 0x0000000611117221 */ /* 0x000fe20000010000 */
[----:B----4-:R-:W-:Y:S01]  /*cc70*/  FMUL.FTZ R18, R9, R7 ;  /* 0x0000000709127220 */ /* 0x010fe20000410000 */
[----:B------:R-:W-:Y:S02]  /*cc80*/  FFMA.FTZ R10, R13, R6, R10 ;  /* 0x000000060d0a7223 */ /* 0x000fe4000001000a */
        /* <DEDUP_REMOVED lines=12> */
[----:B------:R-:W-:Y:S01]  /*cd50*/  FADD.FTZ R17, R17, R7 ;  /* 0x0000000711117221 */ /* 0x000fe20000010000 */
[----:B------:R-:W-:Y:S01]  /*cd60*/  FMUL.FTZ R18, R9, R3 ;  /* 0x0000000309127220 */ /* 0x000fe20000410000 */
[----:B------:R-:W-:-:S02]  /*cd70*/  FFMA.FTZ R10, R16, R7, R10 ;  /* 0x00000007100a7223 */ /* 0x000fc4000001000a */
[----:B------:R-:W4:Y:S01]  /*cd80*/  LDL.LU R7, [R1+0x620] ;  /* 0x0006200001077983 */ /* 0x000f220000300800 */
[----:B------:R-:W-:Y:S01]  /*cd90*/  FADD.FTZ R14, R18, R14 ;  /* 0x0000000e120e7221 */ /* 0x000fe20000010000 */
[----:B------:R-:W-:Y:S01]  /*cda0*/  FFMA.FTZ R12, R19, R18, R12 ;  /* 0x00000012130c7223 */ /* 0x000fe2000001000c */
[----:B------:R-:W-:Y:S01]  /*cdb0*/  FADD.FTZ R15, R15, R2 ;  /* 0x000000020f0f7221 */ /* 0x000fe20000010000 */
        /* <DEDUP_REMOVED lines=30> */
[----:B------:R-:W-:Y:S01]  /*cfa0*/  FFMA.FTZ R10, R13, R6, R10 ;  /* 0x000000060d0a7223 */ /* 0x000fe2000001000a */
[----:B------:R-:W-:Y:S01]  /*cfb0*/  FMUL.FTZ R18, R9, R7 ;  /* 0x0000000709127220 */ /* 0x000fe20000410000 */
[----:B------:R-:W4:Y:S01]  /*cfc0*/  LDL.LU R5, [R1+0x670] ;  /* 0x0006700001057983 */ /* 0x000f220000300800 */
[----:B------:R-:W-:Y:S01]  /*cfd0*/  FADD.FTZ R17, R17, R6 ;  /* 0x0000000611117221 */ /* 0x000fe20000010000 */
[----:B------:R-:W-:Y:S01]  /*cfe0*/  FFMA.FTZ R11, R19, R0, R11 ;  /* 0x00000000130b7223 */ /* 0x000fe2000001000b */
[----:B------:R-:W-:Y:S01]  /*cff0*/  FADD.FTZ R14, R18, R14 ;  /* 0x0000000e120e7221 */ /* 0x000fe20000010000 */
[----:B------:R-:W-:Y:S01]  /*d000*/  FFMA.FTZ R12, R16, R18, R12 ;  /* 0x00000012100c7223 */ /* 0x000fe2000001000c */
[----:B------:R-:W-:Y:S01]  /*d010*/  FMUL.FTZ R18, R8, R2 ;  /* 0x0000000208127220 */ /* 0x000fe20000410000 */
        /* <DEDUP_REMOVED lines=67> */
[----:B------:R-:W-:-:S03]  /*d450*/  FADD.FTZ R17, R17, R7 ;  /* 0x0000000711117221 */ /* 0x000fc60000010000 */
[----:B------:R-:W4:Y:S01]  /*d460*/  LDL.LU R7, [R1+0x7d0] ;  /* 0x0007d00001077983 */ /* 0x000f220000300800 */
[----:B------:R-:W-:Y:S01]  /*d470*/  FADD.FTZ R14, R18, R14 ;  /* 0x0000000e120e7221 */ /* 0x000fe20000010000 */
[----:B------:R-:W-:Y:S01]  /*d480*/  FFMA.FTZ R12, R19, R18, R12 ;  /* 0x00000012130c7223 */ /* 0x000fe2000001000c */
[----:B------:R-:W-:Y:S01]  /*d490*/  FADD.FTZ R16, R39, -UR28 ;  /* 0x8000001c27107e21 */ /* 0x000fe20008010000 */
[----:B------:R-:W-:Y:S01]  /*d4a0*/  FMUL.FTZ R18, R8, R2 ;  /* 0x0000000208127220 */ /* 0x000fe20000410000 */
[----:B------:R-:W-:Y:S01]  /*d4b0*/  FFMA.FTZ R11, R13, R0, R11 ;  /* 0x000000000d0b7223 */ /* 0x000fe2000001000b */
        /* <DEDUP_REMOVED lines=29> */
[----:B------:R-:W-:Y:S01]  /*d690*/  FADD.FTZ R13, R7, -UR28 ;  /* 0x8000001c070d7e21 */ /* 0x000fe20008010000 */
[----:B------:R-:W-:Y:S02]  /*d6a0*/  FADD.FTZ R14, R18, R14 ;  /* 0x0000000e120e7221 */ /* 0x000fe40000010000 */
[----:B------:R-:W4:Y:S01]  /*d6b0*/  LDL.LU R7, [R1+0x7a8] ;  /* 0x0007a80001077983 */ /* 0x000f220000300800 */
        /* <DEDUP_REMOVED lines=40> */
[----:B------:R-:W-:Y:S01]  /*d940*/  FFMA.FTZ R11, R16, R0, R11 ;  /* 0x00000000100b7223 */ /* 0x000fe2000001000b */
[----:B------:R-:W4:Y:S02]  /*d950*/  LDL.LU R4, [R1+0x754] ;  /* 0x0007540001047983 */ /* 0x000f240000300800 */
[C---:B------:R-:W-:Y:S01]  /*d960*/  FFMA.FTZ R12, R19.reuse, R18, R12 ;  /* 0x00000012130c7223 */ /* 0x040fe2000001000c */
[----:B------:R-:W-:Y:S01]  /*d970*/  FFMA.FTZ R11, R19, R2, R11 ;  /* 0x00000002130b7223 */ /* 0x000fe2000001000b */
[----:B--2---:R-:W-:-:S02]  /*d980*/  FADD.FTZ R19, R21, -UR28 ;  /* 0x8000001c15137e21 */ /* 0x004fc40008010000 */
        /* <DEDUP_REMOVED lines=24> */
[----:B------:R-:W-:-:S03]  /*db10*/  FADD.FTZ R16, R7, -UR28 ;  /* 0x8000001c07107e21 */ /* 0x000fc60008010000 */
[----:B------:R-:W4:Y:S01]  /*db20*/  LDL.LU R7, [R1+0x770] ;  /* 0x0007700001077983 */ /* 0x000f220000300800 */
[----:B------:R-:W-:Y:S01]  /*db30*/  FADD.FTZ R14, R18, R14 ;  /* 0x0000000e120e7221 */ /* 0x000fe20000010000 */
[----:B------:R-:W-:Y:S01]  /*db40*/  FFMA.FTZ R12, R19, R18, R12 ;  /* 0x00000012130c7223 */ /* 0x000fe2000001000c */
[----:B------:R-:W-:Y:S01]  /*db50*/  FADD.FTZ R15, R15, R2 ;  /* 0x000000020f0f7221 */ /* 0x000fe20000010000 */
[----:B------:R-:W-:Y:S01]  /*db60*/  FMUL.FTZ R16, R16, UR16 ;  /* 0x0000001010107c20 */ /* 0x000fe20008410000 */
[----:B------:R-:W-:Y:S01]  /*db70*/  FMUL.FTZ R18, R8, R4 ;  /* 0x0000000408127220 */ /* 0x000fe20000410000 */
        /* <DEDUP_REMOVED lines=9> */
[----:B------:R-:W-:Y:S01]  /*dc10*/  FADD.FTZ R15, R15, R6 ;  /* 0x000000060f0f7221 */ /* 0x000fe20000010000 */
[----:B------:R-:W-:Y:S01]  /*dc20*/  FMUL.FTZ R13, R13, UR16 ;  /* 0x000000100d0d7c20 */ /* 0x000fe20008410000 */
[----:B------:R-:W-:Y:S01]  /*dc30*/  FFMA.FTZ R10, R19, R39, R10 ;  /* 0x00000027130a7223 */ /* 0x000fe2000001000a */
[-C--:B----4-:R-:W-:Y:S01]  /*dc40*/  FMUL.FTZ R18, R9, R3.reuse ;  /* 0x0000000309127220 */ /* 0x090fe20000410000 */
[----:B------:R-:W4:Y:S01]  /*dc50*/  LDL.LU R6, [R1+0x764] ;  /* 0x0007640001067983 */ /* 0x000f220000300800 */
[----:B------:R-:W-:Y:S01]  /*dc60*/  FADD.FTZ R17, R17, R39 ;  /* 0x0000002711117221 */ /* 0x000fe20000010000 */
[----:B------:R-:W-:Y:S02]  /*dc70*/  FADD.FTZ R19, R25, -UR28 ;  /* 0x8000001c19137e21 */ /* 0x000fe40008010000 */
[----:B------:R-:W4:Y:S01]  /*dc80*/  LDL.LU R39, [R1+0x758] ;  /* 0x0007580001277983 */ /* 0x000f220000300800 */
[----:B------:R-:W-:Y:S01]  /*dc90*/  FADD.FTZ R14, R18, R14 ;  /* 0x0000000e120e7221 */ /* 0x000fe20000010000 */
[----:B------:R-:W-:Y:S01]  /*dca0*/  FFMA.FTZ R12, R13, R18, R12 ;  /* 0x000000120d0c7223 */ /* 0x000fe2000001000c */
[----:B------:R-:W-:Y:S01]  /*dcb0*/  FMUL.FTZ R19, R19, UR16 ;  /* 0x0000001013137c20 */ /* 0x000fe20008410000 */
[----:B------:R-:W4:Y:S01]  /*dcc0*/  LDL.LU R25, [R1+0x468] ;  /* 0x0004680001197983 */ /* 0x000f220000300800 */
[----:B------:R-:W-:Y:S01]  /*dcd0*/  FMUL.FTZ R18, R8, R0 ;  /* 0x0000000008127220 */ /* 0x000fe20000410000 */
[----:B------:R-:W-:Y:S01]  /*dce0*/  FADD.FTZ R15, R15, R4 ;  /* 0x000000040f0f7221 */ /* 0x000fe20000010000 */
[----:B------:R-:W-:Y:S01]  /*dcf0*/  FMUL.FTZ R16, R16, UR16 ;  /* 0x0000001010107c20 */ /* 0x000fe20008410000 */
[----:B------:R-:W-:Y:S01]  /*dd00*/  FFMA.FTZ R10, R13, R3, R10 ;  /* 0x000000030d0a7223 */ /* 0x000fe2000001000a */
[----:B------:R-:W-:Y:S01]  /*dd10*/  FADD.FTZ R14, R14, R18 ;  /* 0x000000120e0e7221 */ /* 0x000fe20000010000 */
[----:B------:R-:W-:Y:S01]  /*dd20*/  FFMA.FTZ R12, R19, R18, R12 ;  /* 0x00000012130c7223 */ /* 0x000fe2000001000c */
[----:B------:R-:W4:Y:S01]  /*dd30*/  LDL.LU R4, [R1+0x464] ;  /* 0x0004640001047983 */ /* 0x000f220000300800 */
[----:B------:R-:W-:Y:S01]  /*dd40*/  FMUL.FTZ R18, R9, R5 ;  /* 0x0000000509127220 */ /* 0x000fe20000410000 */
[----:B------:R-:W-:-:S02]  /*dd50*/  FADD.FTZ R13, R7, -UR28 ;  /* 0x8000001c070d7e21 */ /* 0x000fc40008010000 */
        /* <DEDUP_REMOVED lines=31> */
[----:B------:R-:W-:Y:S01]  /*df50*/  FMUL.FTZ R18, R9, R4 ;  /* 0x0000000409127220 */ /* 0x000fe20000410000 */
[----:B------:R-:W-:Y:S01]  /*df60*/  FMUL.FTZ R13, R13, UR16 ;  /* 0x000000100d0d7c20 */ /* 0x000fe20008410000 */
[----:B------:R-:W-:Y:S01]  /*df70*/  FFMA.FTZ R10, R19, R6, R10 ;  /* 0x00000006130a7223 */ /* 0x000fe2000001000a */
[----:B------:R-:W-:Y:S01]  /*df80*/  FADD.FTZ R17, R17, R6 ;  /* 0x0000000611117221 */ /* 0x000fe20000010000 */
[----:B------:R-:W4:Y:S01]  /*df90*/  LDL.LU R2, [R1+0x454] ;  /* 0x0004540001027983 */ /* 0x000f220000300800 */
[----:B------:R-:W-:-:S03]  /*dfa0*/  FADD.FTZ R19, R7, -UR28 ;  /* 0x8000001c07137e21 */ /* 0x000fc60008010000 */
[----:B------:R-:W4:Y:S01]  /*dfb0*/  LDL.LU R6, [R1+0x728] ;  /* 0x0007280001067983 */ /* 0x000f220000300800 */
[----:B------:R-:W-:Y:S01]  /*dfc0*/  FADD.FTZ R14, R18, R14 ;  /* 0x0000000e120e7221 */ /* 0x000fe20000010000 */
[----:B------:R-:W-:Y:S01]  /*dfd0*/  FFMA.FTZ R12, R13, R18, R12 ;  /* 0x000000120d0c7223 */ /* 0x000fe2000001000c */
[----:B------:R-:W-:Y:S01]  /*dfe0*/  FMUL.FTZ R19, R19, UR16 ;  /* 0x0000001013137c20 */ /* 0x000fe20008410000 */
[----:B------:R-:W-:Y:S01]  /*dff0*/  FADD.FTZ R15, R15, R25 ;  /* 0x000000190f0f7221 */ /* 0x000fe20000010000 */
[----:B------:R-:W-:Y:S01]  /*e000*/  FFMA.FTZ R11, R16, R25, R11 ;  /* 0x00000019100b7223 */ /* 0x000fe2000001000b */
[-C--:B------:R-:W-:Y:S01]  /*e010*/  FMUL.FTZ R18, R8, R3.reuse ;  /* 0x0000000308127220 */ /* 0x080fe20000410000 */
[----:B------:R-:W4:Y:S02]  /*e020*/  LDL.LU R25, [R1+0x450] ;  /* 0x0004500001197983 */ /* 0x000f240000300800 */
[C---:B------:R-:W-:Y:S01]  /*e030*/  FFMA.FTZ R11, R19.reuse, R3, R11 ;  /* 0x00000003130b7223 */ /* 0x040fe2000001000b */
[----:B------:R-:W-:Y:S01]  /*e040*/  FFMA.FTZ R12, R19, R18, R12 ;  /* 0x00000012130c7223 */ /* 0x000fe2000001000c */
[----:B------:R-:W4:Y:S01]  /*e050*/  LDL.LU R7, [R1+0x72c] ;  /* 0x00072c0001077983 */ /* 0x000f220000300800 */
[----:B------:R-:W-:Y:S01]  /*e060*/  FADD.FTZ R17, R17, R4 ;  /* 0x0000000411117221 */ /* 0x000fe20000010000 */
[----:B------:R-:W-:-:S02]  /*e070*/  FFMA.FTZ R10, R13, R4, R10 ;  /* 0x000000040d0a7223 */ /* 0x000fc4000001000a */
[----:B------:R-:W4:Y:S01]  /*e080*/  LDL.LU R4, [R1+0x718] ;  /* 0x0007180001047983 */ /* 0x000f220000300800 */
[----:B--2---:R-:W-:-:S03]  /*e090*/  FADD.FTZ R19, R21, -UR28 ;  /* 0x8000001c15137e21 */ /* 0x004fc60008010000 */
[----:B------:R-:W2:Y:S01]  /*e0a0*/  LDL.LU R21, [R1+0x71c] ;  /* 0x00071c0001157983 */ /* 0x000ea20000300800 */
[----:B---3--:R-:W-:Y:S01]  /*e0b0*/  FADD.FTZ R16, R38, -UR28 ;  /* 0x8000001c26107e21 */ /* 0x008fe20008010000 */
[----:B------:R-:W-:Y:S02]  /*e0c0*/  FADD.FTZ R14, R14, R18 ;  /* 0x000000120e0e7221 */ /* 0x000fe40000010000 */
[----:B------:R-:W3:Y:S01]  /*e0d0*/  LDL.LU R38, [R1+0x44c] ;  /* 0x00044c0001267983 */ /* 0x000ee20000300800 */
[----:B------:R-:W-:Y:S01]  /*e0e0*/  FMUL.FTZ R16, R16, UR16 ;  /* 0x0000001010107c20 */ /* 0x000fe20008410000 */
[----:B----4-:R-:W-:Y:S01]  /*e0f0*/  FMUL.FTZ R18, R9, R5 ;  /* 0x0000000509127220 */ /* 0x010fe20000410000 */
[----:B------:R-:W-:-:S03]  /*e100*/  FADD.FTZ R13, R39, -UR28 ;  /* 0x8000001c270d7e21 */ /* 0x000fc60008010000 */
[----:B------:R-:W-:Y:S01]  /*e110*/  FADD.FTZ R14, R18, R14 ;  /* 0x0000000e120e7221 */ /* 0x000fe20000010000 */
[----:B------:R-:W-:Y:S01]  /*e120*/  FFMA.FTZ R12, R16, R18, R12 ;  /* 0x00000012100c7223 */ /* 0x000fe2000001000c */
[----:B------:R-:W4:Y:S01]  /*e130*/  LDL.LU R39, [R1+0x448] ;  /* 0x0004480001277983 */ /* 0x000f220000300800 */
[----:B------:R-:W-:Y:S01]  /*e140*/  FMUL.FTZ R13, R13, UR16 ;  /* 0x000000100d0d7c20 */ /* 0x000fe20008410000 */
[----:B------:R-:W-:Y:S01]  /*e150*/  FMUL.FTZ R18, R8, R0 ;  /* 0x0000000008127220 */ /* 0x000fe20000410000 */
[----:B------:R-:W-:Y:S01]  /*e160*/  FADD.FTZ R15, R15, R3 ;  /* 0x000000030f0f7221 */ /* 0x000fe20000010000 */
[----:B------:R-:W-:Y:S01]  /*e170*/  FMUL.FTZ R19, R19, UR16 ;  /* 0x0000001013137c20 */ /* 0x000fe20008410000 */
[----:B------:R-:W-:Y:S01]  /*e180*/  FADD.FTZ R17, R17, R5 ;  /* 0x0000000511117221 */ /* 0x000fe20000010000 */
[----:B------:R-:W-:Y:S01]  /*e190*/  FADD.FTZ R14, R14, R18 ;  /* 0x000000120e0e7221 */ /* 0x000fe20000010000 */
[----:B------:R-:W-:Y:S01]  /*e1a0*/  FFMA.FTZ R12, R13, R18, R12 ;  /* 0x000000120d0c7223 */ /* 0x000fe2000001000c */
[----:B------:R-:W-:Y:S01]  /*e1b0*/  FFMA.FTZ R10, R16, R5, R10 ;  /* 0x00000005100a7223 */ /* 0x000fe2000001000a */
[----:B------:R-:W4:Y:S01]  /*e1c0*/  LDL.LU R3, [R1+0x444] ;  /* 0x0004440001037983 */ /* 0x000f220000300800 */
[----:B------:R-:W-:-:S03]  /*e1d0*/  FMUL.FTZ R18, R9, R2 ;  /* 0x0000000209127220 */ /* 0x000fc60000410000 */
[----:B------:R-:W4:Y:S01]  /*e1e0*/  LDL.LU R5, [R1+0x708] ;  /* 0x0007080001057983 */ /* 0x000f220000300800 */
[----:B------:R-:W-:Y:S01]  /*e1f0*/  FADD.FTZ R16, R6, -UR28 ;  /* 0x8000001c06107e21 */ /* 0x000fe20008010000 */
[----:B------:R-:W-:Y:S01]  /*e200*/  FADD.FTZ R14, R18, R14 ;  /* 0x0000000e120e7221 */ /* 0x000fe20000010000 */
[----:B------:R-:W-:Y:S01]  /*e210*/  FFMA.FTZ R12, R19, R18, R12 ;  /* 0x00000012130c7223 */ /* 0x000fe2000001000c */
[----:B------:R-:W-:Y:S01]  /*e220*/  FFMA.FTZ R11, R13, R0, R11 ;  /* 0x000000000d0b7223 */ /* 0x000fe2000001000b */
[----:B------:R-:W-:Y:S01]  /*e230*/  FMUL.FTZ R16, R16, UR16 ;  /* 0x0000001010107c20 */ /* 0x000fe20008410000 */
[----:B------:R-:W4:Y:S01]  /*e240*/  LDL.LU R6, [R1+0x440] ;  /* 0x0004400001067983 */ /* 0x000f220000300800 */
[-C--:B------:R-:W-:Y:S02]  /*e250*/  FMUL.FTZ R18, R8, R25.reuse ;  /* 0x0000001908127220 */ /* 0x080fe40000410000 */
[C---:B------:R-:W-:Y:S01]  /*e260*/  FFMA.FTZ R11, R16.reuse, R25, R11 ;  /* 0x00000019100b7223 */ /* 0x040fe2000001000b */
[----:B------:R-:W-:Y:S01]  /*e270*/  FADD.FTZ R13, R7, -UR28 ;  /* 0x8000001c070d7e21 */ /* 0x000fe20008010000 */
[----:B------:R-:W-:Y:S01]  /*e280*/  FFMA.FTZ R12, R16, R18, R12 ;  /* 0x00000012100c7223 */ /* 0x000fe2000001000c */
[----:B------:R-:W4:Y:S01]  /*e290*/  LDL.LU R7, [R1+0x70c] ;  /* 0x00070c0001077983 */ /* 0x000f220000300800 */
[----:B------:R-:W-:Y:S01]  /*e2a0*/  FFMA.FTZ R10, R19, R2, R10 ;  /* 0x00000002130a7223 */ /* 0x000fe2000001000a */
[----:B------:R-:W-:-:S02]  /*e2b0*/  FADD.FTZ R19, R4, -UR28 ;  /* 0x8000001c04137e21 */ /* 0x000fc40008010000 */
[----:B------:R-:W4:Y:S01]  /*e2c0*/  LDL.LU R4, [R1+0x798] ;  /* 0x0007980001047983 */ /* 0x000f220000300800 */
[----:B--2---:R-:W-:-:S03]  /*e2d0*/  FADD.FTZ R16, R21, -UR28 ;  /* 0x8000001c15107e21 */ /* 0x004fc60008010000 */
[----:B------:R-:W2:Y:S01]  /*e2e0*/  LDL.LU R21, [R1+0x79c] ;  /* 0x00079c0001157983 */ /* 0x000ea20000300800 */
[----:B------:R-:W-:Y:S01]  /*e2f0*/  FADD.FTZ R14, R14, R18 ;  /* 0x000000120e0e7221 */ /* 0x000fe20000010000 */
[----:B------:R-:W-:Y:S01]  /*e300*/  FADD.FTZ R17, R17, R2 ;  /* 0x0000000211117221 */ /* 0x000fe20000010000 */
[----:B------:R-:W-:Y:S01]  /*e310*/  FADD.FTZ R15, R15, R0 ;  /* 0x000000000f0f7221 */ /* 0x000fe20000010000 */
[----:B---3--:R-:W-:Y:S01]  /*e320*/  FMUL.FTZ R18, R9, R38 ;  /* 0x0000002609127220 */ /* 0x008fe20000410000 */
[----:B------:R-:W-:Y:S01]  /*e330*/  FMUL.FTZ R13, R13, UR16 ;  /* 0x000000100d0d7c20 */ /* 0x000fe20008410000 */
[----:B------:R-:W3:Y:S01]  /*e340*/  LDL.LU R2, [R1+0x43c] ;  /* 0x00043c0001027983 */ /* 0x000ee20000300800 */
[----:B------:R-:W-:Y:S01]  /*e350*/  FADD.FTZ R15, R15, R25 ;  /* 0x000000190f0f7221 */ /* 0x000fe20000010000 */
[----:B------:R-:W-:Y:S01]  /*e360*/  FADD.FTZ R14, R18, R14 ;  /* 0x0000000e120e7221 */ /* 0x000fe20000010000 */
[----:B------:R-:W-:Y:S01]  /*e370*/  FFMA.FTZ R12, R13, R18, R12 ;  /* 0x000000120d0c7223 */ /* 0x000fe2000001000c */
[----:B------:R-:W-:Y:S01]  /*e380*/  FMUL.FTZ R19, R19, UR16 ;  /* 0x0000001013137c20 */ /* 0x000fe20008410000 */
[----:B------:R-:W3:Y:S01]  /*e390*/  LDL.LU R25, [R1+0x438] ;  /* 0x0004380001197983 */ /* 0x000ee20000300800 */
[----:B----4-:R-:W-:Y:S01]  /*e3a0*/  FMUL.FTZ R18, R8, R39 ;  /* 0x0000002708127220 */ /* 0x010fe20000410000 */
[----:B------:R-:W-:Y:S01]  /*e3b0*/  FADD.FTZ R17, R17, R38 ;  /* 0x0000002611117221 */ /* 0x000fe20000010000 */
[----:B------:R-:W-:Y:S01]  /*e3c0*/  FFMA.FTZ R10, R13, R38, R10 ;  /* 0x000000260d0a7223 */ /* 0x000fe2000001000a */
[----:B------:R-:W-:Y:S01]  /*e3d0*/  FMUL.FTZ R16, R16, UR16 ;  /* 0x0000001010107c20 */ /* 0x000fe20008410000 */
[----:B------:R-:W-:Y:S01]  /*e3e0*/  FADD.FTZ R14, R14, R18 ;  /* 0x000000120e0e7221 */ /* 0x000fe20000010000 */
[----:B------:R-:W-:Y:S01]  /*e3f0*/  FFMA.FTZ R12, R19, R18, R12 ;  /* 0x00000012130c7223 */ /* 0x000fe2000001000c */
[----:B------:R-:W4:Y:S01]  /*e400*/  LDL.LU R38, [R1+0x434] ;  /* 0x0004340001267983 */ /* 0x000f220000300800 */
[----:B------:R-:W-:-:S03]  /*e410*/  FMUL.FTZ R18, R9, R3 ;  /* 0x0000000309127220 */ /* 0x000fc60000410000 */
[----:B------:R-:W4:Y:S01]  /*e420*/  LDL.LU R0, [R1+0x7b4] ;  /* 0x0007b40001007983 */ /* 0x000f220000300800 */
[----:B------:R-:W-:-:S03]  /*e430*/  FADD.FTZ R13, R5, -UR28 ;  /* 0x8000001c050d7e21 */ /* 0x000fc60008010000 */
[----:B------:R-:W4:Y:S01]  /*e440*/  LDL.LU R5, [R1+0x7b0] ;  /* 0x0007b00001057983 */ /* 0x000f220000300800 */
[----:B------:R-:W-:Y:S01]  /*e450*/  FADD.FTZ R14, R18, R14 ;  /* 0x0000000e120e7221 */ /* 0x000fe20000010000 */
[----:B------:R-:W-:Y:S01]  /*e460*/  FFMA.FTZ R12, R16, R18, R12 ;  /* 0x00000012100c7223 */ /* 0x000fe2000001000c */
[----:B------:R-:W-:Y:S01]  /*e470*/  FADD.FTZ R15, R15, R39 ;  /* 0x000000270f0f7221 */ /* 0x000fe20000010000 */
[----:B------:R-:W-:Y:S01]  /*e480*/  FFMA.FTZ R11, R19, R39, R11 ;  /* 0x00000027130b7223 */ /* 0x000fe2000001000b */
[----:B------:R-:W-:Y:S01]  /*e490*/  FMUL.FTZ R18, R8, R6 ;  /* 0x0000000608127220 */ /* 0x000fe20000410000 */
[----:B------:R-:W-:Y:S01]  /*e4a0*/  FMUL.FTZ R13, R13, UR16 ;  /* 0x000000100d0d7c20 */ /* 0x000fe20008410000 */
[----:B------:R-:W4:Y:S01]  /*e4b0*/  LDL.LU R39, [R1+0x430] ;  /* 0x0004300001277983 */ /* 0x000f220000300800 */
[----:B------:R-:W-:Y:S01]  /*e4c0*/  FADD.FTZ R17, R17, R3 ;  /* 0x0000000311117221 */ /* 0x000fe20000010000 */
[----:B------:R-:W-:Y:S01]  /*e4d0*/  FFMA.FTZ R10, R16, R3, R10 ;  /* 0x00000003100a7223 */ /* 0x000fe2000001000a */
[C---:B------:R-:W-:Y:S01]  /*e4e0*/  FFMA.FTZ R12, R13.reuse, R18, R12 ;  /* 0x000000120d0c7223 */ /* 0x040fe2000001000c */
[----:B------:R-:W-:Y:S01]  /*e4f0*/  FFMA.FTZ R11, R13, R6, R11 ;  /* 0x000000060d0b7223 */ /* 0x000fe2000001000b */
[----:B------:R-:W-:Y:S01]  /*e500*/  FADD.FTZ R19, R7, -UR28 ;  /* 0x8000001c07137e21 */ /* 0x000fe20008010000 */
[----:B------:R-:W4:Y:S04]  /*e510*/  LDL.LU R3, [R1+0x7c8] ;  /* 0x0007c80001037983 */ /* 0x000f280000300800 */
[----:B------:R-:W4:Y:S01]  /*e520*/  LDL.LU R7, [R1+0x42c] ;  /* 0x00042c0001077983 */ /* 0x000f220000300800 */
[----:B------:R-:W-:-:S03]  /*e530*/  FADD.FTZ R16, R4, -UR28 ;  /* 0x8000001c04107e21 */ /* 0x000fc60008010000 */
[----:B------:R-:W4:Y:S01]  /*e540*/  LDL.LU R4, [R1+0x428] ;  /* 0x0004280001047983 */ /* 0x000f220000300800 */
[----:B--2---:R-:W-:-:S03]  /*e550*/  FADD.FTZ R13, R21, -UR28 ;  /* 0x8000001c150d7e21 */ /* 0x004fc60008010000 */
[----:B------:R-:W2:Y:S01]  /*e560*/  LDL.LU R21, [R1+0x7cc] ;  /* 0x0007cc0001157983 */ /* 0x000ea20000300800 */
[----:B------:R-:W-:Y:S01]  /*e570*/  FADD.FTZ R14, R14, R18 ;  /* 0x000000120e0e7221 */ /* 0x000fe20000010000 */
[----:B------:R-:W-:Y:S01]  /*e580*/  FMUL.FTZ R19, R19, UR16 ;  /* 0x0000001013137c20 */ /* 0x000fe20008410000 */
[-C--:B---3--:R-:W-:Y:S01]  /*e590*/  FMUL.FTZ R18, R9, R2.reuse ;  /* 0x0000000209127220 */ /* 0x088fe20000410000 */
[----:B------:R-:W-:Y:S02]  /*e5a0*/  FADD.FTZ R17, R17, R2 ;  /* 0x0000000211117221 */ /* 0x000fe40000010000 */
[C---:B------:R-:W-:Y:S01]  /*e5b0*/  FFMA.FTZ R10, R19.reuse, R2, R10 ;  /* 0x00000002130a7223 */ /* 0x040fe2000001000a */
[----:B------:R-:W-:Y:S01]  /*e5c0*/  FMUL.FTZ R16, R16, UR16 ;  /* 0x0000001010107c20 */ /* 0x000fe20008410000 */
[----:B------:R-:W-:Y:S01]  /*e5d0*/  FADD.FTZ R14, R18, R14 ;  /* 0x0000000e120e7221 */ /* 0x000fe20000010000 */
[----:B------:R-:W-:Y:S01]  /*e5e0*/  FFMA.FTZ R12, R19, R18, R12 ;  /* 0x00000012130c7223 */ /* 0x000fe2000001000c */
[----:B------:R-:W3:Y:S01]  /*e5f0*/  LDL.LU R2, [R1+0x7e0] ;  /* 0x0007e00001027983 */ /* 0x000ee20000300800 */
[----:B------:R-:W-:Y:S01]  /*e600*/  FMUL.FTZ R18, R8, R25 ;  /* 0x0000001908127220 */ /* 0x000fe20000410000 */
[----:B------:R-:W-:Y:S01]  /*e610*/  FMUL.FTZ R13, R13, UR16 ;  /* 0x000000100d0d7c20 */ /* 0x000fe20008410000 */
[----:B------:R-:W-:-:S02]  /*e620*/  FADD.FTZ R15, R15, R6 ;  /* 0x000000060f0f7221 */ /* 0x000fc40000010000 */
[----:B------:R-:W-:Y:S01]  /*e630*/  FADD.FTZ R14, R14, R18 ;  /* 0x000000120e0e7221 */ /* 0x000fe20000010000 */
[C---:B------:R-:W-:Y:S01]  /*e640*/  FFMA.FTZ R12, R16.reuse, R18, R12 ;  /* 0x00000012100c7223 */ /* 0x040fe2000001000c */
[----:B------:R-:W3:Y:S01]  /*e650*/  LDL.LU R6, [R1+0x418] ;  /* 0x0004180001067983 */ /* 0x000ee20000300800 */
[----:B----4-:R-:W-:Y:S01]  /*e660*/  FMUL.FTZ R18, R9, R38 ;  /* 0x0000002609127220 */ /* 0x010fe20000410000 */
[----:B------:R-:W-:-:S03]  /*e670*/  FFMA.FTZ R11, R16, R25, R11 ;  /* 0x00000019100b7223 */ /* 0x000fc6000001000b */
[----:B------:R-:W-:Y:S01]  /*e680*/  FADD.FTZ R14, R18, R14 ;  /* 0x0000000e120e7221 */ /* 0x000fe20000010000 */
[----:B------:R-:W-:Y:S01]  /*e690*/  FFMA.FTZ R12, R13, R18, R12 ;  /* 0x000000120d0c7223 */ /* 0x000fe2000001000c */
[----:B------:R-:W-:Y:S01]  /*e6a0*/  FADD.FTZ R19, R5, -UR28 ;  /* 0x8000001c05137e21 */ /* 0x000fe20008010000 */
[----:B------:R-:W-:Y:S01]  /*e6b0*/  FADD.FTZ R16, R0, -UR28 ;  /* 0x8000001c00107e21 */ /* 0x000fe20008010000 */
[----:B------:R-:W4:Y:S02]  /*e6c0*/  LDL.LU R5, [R1+0x414] ;  /* 0x0004140001057983 */ /* 0x000f240000300800 */
[----:B------:R-:W-:Y:S01]  /*e6d0*/  FMUL.FTZ R19, R19, UR16 ;  /* 0x0000001013137c20 */ /* 0x000fe20008410000 */
[-C--:B------:R-:W-:Y:S01]  /*e6e0*/  FMUL.FTZ R18, R8, R39.reuse ;  /* 0x0000002708127220 */ /* 0x080fe20000410000 */
[----:B------:R-:W-:Y:S01]  /*e6f0*/  FFMA.FTZ R10, R13, R38, R10 ;  /* 0x000000260d0a7223 */ /* 0x000fe2000001000a */
[----:B------:R-:W-:Y:S01]  /*e700*/  FMUL.FTZ R16, R16, UR16 ;  /* 0x0000001010107c20 */ /* 0x000fe20008410000 */
[C---:B------:R-:W-:Y:S01]  /*e710*/  FFMA.FTZ R11, R19.reuse, R39, R11 ;  /* 0x00000027130b7223 */ /* 0x040fe2000001000b */
[----:B------:R-:W-:Y:S01]  /*e720*/  FADD.FTZ R14, R14, R18 ;  /* 0x000000120e0e7221 */ /* 0x000fe20000010000 */
[----:B------:R-:W-:Y:S01]  /*e730*/  FFMA.FTZ R12, R19, R18, R12 ;  /* 0x00000012130c7223 */ /* 0x000fe2000001000c */
[----:B------:R-:W-:Y:S01]  /*e740*/  FADD.FTZ R13, R3, -UR28 ;  /* 0x8000001c030d7e21 */ /* 0x000fe20008010000 */
[----:B------:R-:W4:Y:S01]  /*e750*/  LDL.LU R0, [R1+0x410] ;  /* 0x0004100001007983 */ /* 0x000f220000300800 */
[----:B------:R-:W-:-:S02]  /*e760*/  FMUL.FTZ R18, R9, R7 ;  /* 0x0000000709127220 */ /* 0x000fc40000410000 */
[----:B------:R-:W-:Y:S01]  /*e770*/  FMUL.FTZ R13, R13, UR16 ;  /* 0x000000100d0d7c20 */ /* 0x000fe20008410000 */
[----:B------:R-:W4:Y:S01]  /*e780*/  LDL.LU R3, [R1+0x800] ;  /* 0x0008000001037983 */ /* 0x000f220000300800 */
[----:B------:R-:W-:Y:S01]  /*e790*/  FADD.FTZ R14, R18, R14 ;  /* 0x0000000e120e7221 */ /* 0x000fe20000010000 */
[----:B------:R-:W-:Y:S01]  /*e7a0*/  FFMA.FTZ R12, R16, R18, R12 ;  /* 0x00000012100c7223 */ /* 0x000fe2000001000c */
[-C--:B------:R-:W-:Y:S01]  /*e7b0*/  FMUL.FTZ R18, R8, R4.reuse ;  /* 0x0000000408127220 */ /* 0x080fe20000410000 */
[----:B------:R-:W-:-:S03]  /*e7c0*/  FFMA.FTZ R11, R13, R4, R11 ;  /* 0x000000040d0b7223 */ /* 0x000fc6000001000b */
[----:B------:R-:W-:Y:S02]  /*e7d0*/  FFMA.FTZ R12, R13, R18, R12 ;  /* 0x000000120d0c7223 */ /* 0x000fe4000001000c */
[----:B------:R-:W4:Y:S01]  /*e7e0*/  LDL.LU R13, [R1+0x7e4] ;  /* 0x0007e400010d7983 */ /* 0x000f220000300800 */
[----:B--2---:R-:W-:-:S03]  /*e7f0*/  FADD.FTZ R19, R21, -UR28 ;  /* 0x8000001c15137e21 */ /* 0x004fc60008010000 */
[----:B------:R-:W2:Y:S01]  /*e800*/  LDL.LU R21, [R1+0x804] ;  /* 0x0008040001157983 */ /* 0x000ea20000300800 */
[----:B------:R-:W-:Y:S01]  /*e810*/  FFMA.FTZ R10, R16, R7, R10 ;  /* 0x00000007100a7223 */ /* 0x000fe2000001000a */
[----:B---3--:R-:W-:Y:S02]  /*e820*/  FADD.FTZ R16, R2, -UR28 ;  /* 0x8000001c02107e21 */ /* 0x008fe40008010000 */
[----:B------:R-:W3:Y:S01]  /*e830*/  LDL.LU R2, [R1+0x810] ;  /* 0x0008100001027983 */ /* 0x000ee20000300800 */
[----:B------:R-:W-:Y:S01]  /*e840*/  FADD.FTZ R14, R14, R18 ;  /* 0x000000120e0e7221 */ /* 0x000fe20000010000 */
[----:B------:R-:W-:Y:S01]  /*e850*/  FMUL.FTZ R19, R19, UR16 ;  /* 0x0000001013137c20 */ /* 0x000fe20008410000 */
[-C--:B------:R-:W-:Y:S01]  /*e860*/  FMUL.FTZ R18, R9, R6.reuse ;  /* 0x0000000609127220 */ /* 0x080fe20000410000 */
[----:B------:R-:W-:Y:S01]  /*e870*/  FADD.FTZ R15, R15, R25 ;  /* 0x000000190f0f7221 */ /* 0x000fe20000010000 */
[----:B------:R-:W-:Y:S01]  /*e880*/  FMUL.FTZ R16, R16, UR16 ;  /* 0x0000001010107c20 */ /* 0x000fe20008410000 */
[C---:B------:R-:W-:Y:S01]  /*e890*/  FFMA.FTZ R10, R19.reuse, R6, R10 ;  /* 0x00000006130a7223 */ /* 0x040fe2000001000a */
[----:B------:R-:W-:Y:S01]  /*e8a0*/  FADD.FTZ R14, R18, R14 ;  /* 0x0000000e120e7221 */ /* 0x000fe20000010000 */
[----:B------:R-:W-:Y:S01]  /*e8b0*/  FFMA.FTZ R12, R19, R18, R12 ;  /* 0x00000012130c7223 */ /* 0x000fe2000001000c */
[----:B------:R-:W-:Y:S01]  /*e8c0*/  FADD.FTZ R15, R15, R39 ;  /* 0x000000270f0f7221 */ /* 0x000fe20000010000 */
[----:B------:R-:W-:Y:S01]  /*e8d0*/  FADD.FTZ R17, R17, R38 ;  /* 0x0000002611117221 */ /* 0x000fe20000010000 */
[----:B------:R-:W3:Y:S01]  /*e8e0*/  LDL.LU R25, [R1+0x994] ;  /* 0x0009940001197983 */ /* 0x000ee20000300800 */
[-C--:B----4-:R-:W-:Y:S01]  /*e8f0*/  FMUL.FTZ R18, R8, R5.reuse ;  /* 0x0000000508127220 */ /* 0x090fe20000410000 */
[C---:B------:R-:W-:Y:S01]  /*e900*/  FFMA.FTZ R11, R16.reuse, R5, R11 ;  /* 0x00000005100b7223 */ /* 0x040fe2000001000b */
[----:B------:R-:W-:Y:S01]  /*e910*/  FADD.FTZ R15, R15, R4 ;  /* 0x000000040f0f7221 */ /* 0x000fe20000010000 */
[----:B------:R-:W4:Y:S01]  /*e920*/  LDL.LU R38, [R1+0x990] ;  /* 0x0009900001267983 */ /* 0x000f220000300800 */
[----:B------:R-:W-:-:S03]  /*e930*/  FFMA.FTZ R12, R16, R18, R12 ;  /* 0x00000012100c7223 */ /* 0x000fc6000001000c */
[----:B------:R-:W4:Y:S01]  /*e940*/  LDL.LU R4, [R1+0x814] ;  /* 0x0008140001047983 */ /* 0x000f220000300800 */
[----:B------:R-:W-:Y:S01]  /*e950*/  FADD.FTZ R14, R14, R18 ;  /* 0x000000120e0e7221 */ /* 0x000fe20000010000 */
[----:B------:R-:W-:Y:S01]  /*e960*/  FADD.FTZ R15, R15, R5 ;  /* 0x000000050f0f7221 */ /* 0x000fe20000010000 */
[----:B------:R-:W-:Y:S01]  /*e970*/  FADD.FTZ R19, R3, -UR28 ;  /* 0x8000001c03137e21 */ /* 0x000fe20008010000 */
[----:B------:R-:W-:Y:S01]  /*e980*/  FMUL.FTZ R18, R9, R0 ;  /* 0x0000000009127220 */ /* 0x000fe20000410000 */
[----:B------:R-:W4:Y:S02]  /*e990*/  LDL.LU R3, [R1+0x838] ;  /* 0x0008380001037983 */ /* 0x000f240000300800 */
[----:B------:R-:W-:Y:S01]  /*e9a0*/  FMUL.FTZ R19, R19, UR16 ;  /* 0x0000001013137c20 */ /* 0x000fe20008410000 */
[----:B------:R-:W-:Y:S01]  /*e9b0*/  FADD.FTZ R13, R13, -UR28 ;  /* 0x8000001c0d0d7e21 */ /* 0x000fe20008010000 */
[----:B------:R-:W-:Y:S01]  /*e9c0*/  FADD.FTZ R17, R17, R7 ;  /* 0x0000000711117221 */ /* 0x000fe20000010000 */
[----:B------:R-:W-:Y:S01]  /*e9d0*/  FADD.FTZ R14, R18, R14 ;  /* 0x0000000e120e7221 */ /* 0x000fe20000010000 */
[----:B------:R-:W-:Y:S01]  /*e9e0*/  FADD.FTZ R15, R15, R40 ;  /* 0x000000280f0f7221 */ /* 0x000fe20000010000 */
[----:B------:R-:W-:Y:S01]  /*e9f0*/  FMUL.FTZ R13, R13, UR16 ;  /* 0x000000100d0d7c20 */ /* 0x000fe20008410000 */
[----:B------:R-:W-:Y:S01]  /*ea00*/  FFMA.FTZ R11, R19, R40, R11 ;  /* 0x00000028130b7223 */ /* 0x000fe2000001000b */
[----:B------:R-:W4:Y:S02]  /*ea10*/  LDL.LU R39, [R1+0x98c] ;  /* 0x00098c0001277983 */ /* 0x000f240000300800 */
[----:B------:R-:W-:Y:S01]  /*ea20*/  FFMA.FTZ R12, R13, R18, R12 ;  /* 0x000000120d0c7223 */ /* 0x000fe2000001000c */
[----:B------:R-:W-:Y:S01]  /*ea30*/  FMUL.FTZ R18, R8, R40 ;  /* 0x0000002808127220 */ /* 0x000fe20000410000 */
[----:B------:R0:W5:Y:S04]  /*ea40*/  LDL.LU R7, [R1+0x988] ;  /* 0x0009880001077983 */ /* 0x0001680000300800 */
[----:B------:R-:W4:Y:S01]  /*ea50*/  LDL.LU R40, [R1+0x84c] ;  /* 0x00084c0001287983 */ /* 0x000f220000300800 */
[----:B--2---:R-:W-:-:S03]  /*ea60*/  FADD.FTZ R16, R21, -UR28 ;  /* 0x8000001c15107e21 */ /* 0x004fc60008010000 */
[----:B------:R0:W5:Y:S04]  /*ea70*/  LDL.LU R5, [R1+0x980] ;  /* 0x0009800001057983 */ /* 0x0001680000300800 */
[----:B------:R-:W2:Y:S01]  /*ea80*/  LDL.LU R21, [R1+0x83c] ;  /* 0x00083c0001157983 */ /* 0x000ea20000300800 */
[----:B------:R-:W-:Y:S01]  /*ea90*/  FADD.FTZ R17, R17, R6 ;  /* 0x0000000611117221 */ /* 0x000fe20000010000 */
[----:B------:R-:W-:Y:S01]  /*eaa0*/  FFMA.FTZ R10, R13, R0, R10 ;  /* 0x000000000d0a7223 */ /* 0x000fe2000001000a */
[----:B------:R-:W-:Y:S01]  /*eab0*/  FMUL.FTZ R16, R16, UR16 ;  /* 0x0000001010107c20 */ /* 0x000fe20008410000 */
[----:B------:R-:W-:Y:S01]  /*eac0*/  FADD.FTZ R14, R14, R18 ;  /* 0x000000120e0e7221 */ /* 0x000fe20000010000 */
[----:B---3--:R-:W-:Y:S01]  /*ead0*/  FADD.FTZ R13, R2, -UR28 ;  /* 0x8000001c020d7e21 */ /* 0x008fe20008010000 */
[----:B------:R-:W-:Y:S01]  /*eae0*/  FADD.FTZ R17, R17, R0 ;  /* 0x0000000011117221 */ /* 0x000fe20000010000 */
[----:B------:R-:W-:Y:S01]  /*eaf0*/  FFMA.FTZ R12, R19, R18, R12 ;  /* 0x00000012130c7223 */ /* 0x000fe2000001000c */
[-C--:B------:R-:W-:Y:S01]  /*eb00*/  FMUL.FTZ R18, R9, R41.reuse ;  /* 0x0000002909127220 */ /* 0x080fe20000410000 */
[----:B------:R-:W-:Y:S01]  /*eb10*/  FMUL.FTZ R13, R13, UR16 ;  /* 0x000000100d0d7c20 */ /* 0x000fe20008410000 */
[----:B------:R-:W-:Y:S01]  /*eb20*/  FADD.FTZ R17, R17, R41 ;  /* 0x0000002911117221 */ /* 0x000fe20000010000 */
[----:B------:R-:W-:Y:S01]  /*eb30*/  FFMA.FTZ R10, R16, R41, R10 ;  /* 0x00000029100a7223 */ /* 0x000fe2000001000a */
[----:B------:R-:W-:Y:S01]  /*eb40*/  FADD.FTZ R14, R18, R14 ;  /* 0x0000000e120e7221 */ /* 0x000fe20000010000 */
[----:B------:R-:W3:Y:S01]  /*eb50*/  LDL.LU R41, [R1+0x848] ;  /* 0x0008480001297983 */ /* 0x000ee20000300800 */
[----:B------:R-:W-:Y:S01]  /*eb60*/  FFMA.FTZ R12, R16, R18, R12 ;  /* 0x00000012100c7223 */ /* 0x000fe2000001000c */
[-C--:B------:R-:W-:Y:S01]  /*eb70*/  FMUL.FTZ R18, R8, R42.reuse ;  /* 0x0000002a08127220 */ /* 0x080fe20000410000 */
[----:B------:R-:W-:Y:S01]  /*eb80*/  FADD.FTZ R15, R15, R42 ;  /* 0x0000002a0f0f7221 */ /* 0x000fe20000010000 */
[C---:B------:R-:W-:Y:S01]  /*eb90*/  FFMA.FTZ R11, R13.reuse, R42, R11 ;  /* 0x0000002a0d0b7223 */ /* 0x040fe2000001000b */
[----:B------:R-:W3:Y:S04]  /*eba0*/  LDL.LU R0, [R1+0x850] ;  /* 0x0008500001007983 */ /* 0x000ee80000300800 */
[----:B------:R-:W3:Y:S01]  /*ebb0*/  LDL.LU R42, [R1+0x668] ;  /* 0x00066800012a7983 */ /* 0x000ee20000300800 */
[----:B------:R-:W-:Y:S01]  /*ebc0*/  FFMA.FTZ R12, R13, R18, R12 ;  /* 0x000000120d0c7223 */ /* 0x000fe2000001000c */
[----:B------:R-:W-:Y:S01]  /*ebd0*/  FADD.FTZ R14, R14, R18 ;  /* 0x000000120e0e7221 */ /* 0x000fe20000010000 */
[----:B------:R-:W-:Y:S01]  /*ebe0*/  FMUL.FTZ R18, R9, R43 ;  /* 0x0000002b09127220 */ /* 0x000fe20000410000 */
[----:B------:R-:W3:Y:S01]  /*ebf0*/  LDL.LU R2, [R1+0x634] ;  /* 0x0006340001027983 */ /* 0x000ee20000300800 */
[----:B----4-:R-:W-:-:S03]  /*ec00*/  FADD.FTZ R19, R4, -UR28 ;  /* 0x8000001c04137e21 */ /* 0x010fc60008010000 */
[----:B------:R0:W5:Y:S01]  /*ec10*/  LDL.LU R6, [R1+0x984] ;  /* 0x0009840001067983 */ /* 0x0001620000300800 */
[----:B------:R-:W-:-:S03]  /*ec20*/  FMUL.FTZ R19, R19, UR16 ;  /* 0x0000001013137c20 */ /* 0x000fc60008410000 */
[----:B------:R-:W4:Y:S01]  /*ec30*/  LDL.LU R4, [R1+0x648] ;  /* 0x0006480001047983 */ /* 0x000f220000300800 */
[----:B------:R-:W-:Y:S01]  /*ec40*/  FADD.FTZ R14, R18, R14 ;  /* 0x0000000e120e7221 */ /* 0x000fe20000010000 */
[----:B------:R-:W-:Y:S01]  /*ec50*/  FFMA.FTZ R12, R19, R18, R12 ;  /* 0x00000012130c7223 */ /* 0x000fe2000001000c */
[----:B------:R-:W-:Y:S01]  /*ec60*/  FADD.FTZ R16, R3, -UR28 ;  /* 0x8000001c03107e21 */ /* 0x000fe20008010000 */
[----:B------:R-:W-:Y:S01]  /*ec70*/  FMUL.FTZ R18, R8, R44 ;  /* 0x0000002c08127220 */ /* 0x000fe20000410000 */
[----:B------:R-:W4:Y:S02]  /*ec80*/  LDL.LU R3, [R1+0x630] ;  /* 0x0006300001037983 */ /* 0x000f240000300800 */
[----:B------:R-:W-:-:S04]  /*ec90*/  FMUL.FTZ R16, R16, UR16 ;  /* 0x0000001010107c20 */ /* 0x000fc80008410000 */
[C---:B------:R-:W-:Y:S01]  /*eca0*/  FFMA.FTZ R12, R16.reuse, R18, R12 ;  /* 0x00000012100c7223 */ /* 0x040fe2000001000c */
[----:B------:R-:W-:Y:S01]  /*ecb0*/  FFMA.FTZ R11, R16, R44, R11 ;  /* 0x0000002c100b7223 */ /* 0x000fe2000001000b */
[----:B------:R-:W-:Y:S02]  /*ecc0*/  FADD.FTZ R16, R40, -UR28 ;  /* 0x8000001c28107e21 */ /* 0x000fe40008010000 */
[----:B------:R-:W4:Y:S01]  /*ecd0*/  LDL.LU R40, [R1+0x860] ;  /* 0x0008600001287983 */ /* 0x000f220000300800 */
[----:B--2---:R-:W-:-:S03]  /*ece0*/  FADD.FTZ R13, R21, -UR28 ;  /* 0x8000001c150d7e21 */ /* 0x004fc60008010000 */
[----:B------:R-:W2:Y:S01]  /*ecf0*/  LDL.LU R21, [R1+0x854] ;  /* 0x0008540001157983 */ /* 0x000ea20000300800 */
[----:B------:R-:W-:Y:S01]  /*ed00*/  FFMA.FTZ R10, R19, R43, R10 ;  /* 0x0000002b130a7223 */ /* 0x000fe2000001000a */
[----:B------:R-:W-:Y:S01]  /*ed10*/  FADD.FTZ R14, R14, R18 ;  /* 0x000000120e0e7221 */ /* 0x000fe20000010000 */
[----:B------:R-:W-:Y:S01]  /*ed20*/  FMUL.FTZ R13, R13, UR16 ;  /* 0x000000100d0d7c20 */ /* 0x000fe20008410000 */
[----:B------:R-:W-:Y:S01]  /*ed30*/  FADD.FTZ R15, R15, R44 ;  /* 0x0000002c0f0f7221 */ /* 0x000fe20000010000 */
[----:B------:R-:W-:Y:S01]  /*ed40*/  FADD.FTZ R17, R17, R43 ;  /* 0x0000002b11117221 */ /* 0x000fe20000010000 */
[----:B------:R-:W2:Y:S01]  /*ed50*/  LDL.LU R44, [R1+0x61c] ;  /* 0x00061c00012c7983 */ /* 0x000ea20000300800 */
[----:B---3--:R-:W-:Y:S01]  /*ed60*/  FADD.FTZ R19, R41, -UR28 ;  /* 0x8000001c29137e21 */ /* 0x008fe20008010000 */
[----:B------:R-:W-:Y:S02]  /*ed70*/  FADD.FTZ R15, R15, R45 ;  /* 0x0000002d0f0f7221 */ /* 0x000fe40000010000 */
[----:B------:R-:W3:Y:S01]  /*ed80*/  LDL.LU R41, [R1+0x858] ;  /* 0x0008580001297983 */ /* 0x000ee20000300800 */
[----:B------:R-:W-:Y:S01]  /*ed90*/  FMUL.FTZ R19, R19, UR16 ;  /* 0x0000001013137c20 */ /* 0x000fe20008410000 */
[----:B------:R-:W-:-:S02]  /*eda0*/  FMUL.FTZ R16, R16, UR16 ;  /* 0x0000001010107c20 */ /* 0x000fc40008410000 */
[----:B------:R-:W3:Y:S01]  /*edb0*/  LDL.LU R43, [R1+0x600] ;  /* 0x00060000012b7983 */ /* 0x000ee20000300800 */
[----:B------:R-:W-:Y:S01]  /*edc0*/  FMUL.FTZ R18, R9, R42 ;  /* 0x0000002a09127220 */ /* 0x000fe20000410000 */
[----:B------:R-:W-:-:S03]  /*edd0*/  FFMA.FTZ R11, R19, R45, R11 ;  /* 0x0000002d130b7223 */ /* 0x000fc6000001000b */
[----:B------:R-:W-:Y:S01]  /*ede0*/  FADD.FTZ R14, R18, R14 ;  /* 0x0000000e120e7221 */ /* 0x000fe20000010000 */
[----:B------:R-:W-:Y:S01]  /*edf0*/  FFMA.FTZ R12, R13, R18, R12 ;  /* 0x000000120d0c7223 */ /* 0x000fe2000001000c */
[----:B------:R-:W-:Y:S02]  /*ee00*/  FMUL.FTZ R18, R8, R45 ;  /* 0x0000002d08127220 */ /* 0x000fe40000410000 */
[----:B------:R-:W3:Y:S02]  /*ee10*/  LDL.LU R45, [R1+0x618] ;  /* 0x00061800012d7983 */ /* 0x000ee40000300800 */
[----:B------:R-:W-:Y:S01]  /*ee20*/  FFMA.FTZ R12, R19, R18, R12 ;  /* 0x00000012130c7223 */ /* 0x000fe2000001000c */
[----:B------:R-:W-:Y:S01]  /*ee30*/  FFMA.FTZ R10, R13, R42, R10 ;  /* 0x0000002a0d0a7223 */ /* 0x000fe2000001000a */
[----:B------:R-:W-:Y:S02]  /*ee40*/  FADD.FTZ R13, R0, -UR28 ;  /* 0x8000001c000d7e21 */ /* 0x000fe40008010000 */
[----:B------:R-:W3:Y:S01]  /*ee50*/  LDL.LU R0, [R1+0x868] ;  /* 0x0008680001007983 */ /* 0x000ee20000300800 */
[----:B------:R-:W-:Y:S01]  /*ee60*/  FADD.FTZ R14, R14, R18 ;  /* 0x000000120e0e7221 */ /* 0x000fe20000010000 */
[-C--:B----4-:R-:W-:Y:S01]  /*ee70*/  FMUL.FTZ R18, R9, R4.reuse ;  /* 0x0000000409127220 */ /* 0x090fe20000410000 */
[----:B------:R-:W-:Y:S01]  /*ee80*/  FADD.FTZ R17, R17, R42 ;  /* 0x0000002a11117221 */ /* 0x000fe20000010000 */
[----:B------:R-:W-:Y:S01]  /*ee90*/  FMUL.FTZ R13, R13, UR16 ;  /* 0x000000100d0d7c20 */ /* 0x000fe20008410000 */
[----:B------:R-:W-:Y:S01]  /*eea0*/  FFMA.FTZ R10, R16, R4, R10 ;  /* 0x00000004100a7223 */ /* 0x000fe2000001000a */
[----:B------:R-:W-:Y:S01]  /*eeb0*/  FADD.FTZ R14, R18, R14 ;  /* 0x0000000e120e7221 */ /* 0x000fe20000010000 */
[----:B------:R-:W-:Y:S01]  /*eec0*/  FFMA.FTZ R12, R16, R18, R12 ;  /* 0x00000012100c7223 */ /* 0x000fe2000001000c */
[-C--:B------:R-:W-:Y:S01]  /*eed0*/  FMUL.FTZ R18, R8, R3.reuse ;  /* 0x0000000308127220 */ /* 0x080fe20000410000 */
[----:B------:R-:W-:Y:S01]  /*eee0*/  FADD.FTZ R17, R17, R4 ;  /* 0x0000000411117221 */ /* 0x000fe20000010000 */
[----:B------:R-:W4:Y:S01]  /*eef0*/  LDL.LU R42, [R1+0x87c] ;  /* 0x00087c00012a7983 */ /* 0x000f220000300800 */
[----:B------:R-:W-:-:S03]  /*ef00*/  FFMA.FTZ R11, R13, R3, R11 ;  /* 0x000000030d0b7223 */ /* 0x000fc6000001000b */
[----:B------:R-:W4:Y:S01]  /*ef10*/  LDL.LU R4, [R1+0x604] ;  /* 0x0006040001047983 */ /* 0x000f220000300800 */
[----:B------:R-:W-:Y:S01]  /*ef20*/  FFMA.FTZ R12, R13, R18, R12 ;  /* 0x000000120d0c7223 */ /* 0x000fe2000001000c */
[----:B------:R-:W-:Y:S02]  /*ef30*/  FADD.FTZ R13, R40, -UR28 ;  /* 0x8000001c280d7e21 */ /* 0x000fe40008010000 */
[----:B------:R-:W4:Y:S01]  /*ef40*/  LDL.LU R40, [R1+0x890] ;  /* 0x0008900001287983 */ /* 0x000f220000300800 */
[----:B--2---:R-:W-:-:S03]  /*ef50*/  FADD.FTZ R19, R21, -UR28 ;  /* 0x8000001c15137e21 */ /* 0x004fc60008010000 */
[----:B------:R-:W2:Y:S01]  /*ef60*/  LDL.LU R21, [R1+0x874] ;  /* 0x0008740001157983 */ /* 0x000ea20000300800 */
[----:B------:R-:W-:Y:S01]  /*ef70*/  FADD.FTZ R14, R14, R18 ;  /* 0x000000120e0e7221 */ /* 0x000fe20000010000 */
[----:B------:R-:W-:Y:S01]  /*ef80*/  FMUL.FTZ R18, R9, R2 ;  /* 0x0000000209127220 */ /* 0x000fe20000410000 */
[----:B------:R-:W-:Y:S01]  /*ef90*/  FMUL.FTZ R19, R19, UR16 ;  /* 0x0000001013137c20 */ /* 0x000fe20008410000 */
[----:B------:R-:W-:Y:S02]  /*efa0*/  FADD.FTZ R15, R15, R3 ;  /* 0x000000030f0f7221 */ /* 0x000fe40000010000 */
[----:B------:R-:W-:Y:S01]  /*efb0*/  FADD.FTZ R14, R18, R14 ;  /* 0x0000000e120e7221 */ /* 0x000fe20000010000 */
[----:B------:R-:W-:Y:S01]  /*efc0*/  FFMA.FTZ R12, R19, R18, R12 ;  /* 0x00000012130c7223 */ /* 0x000fe2000001000c */
[----:B------:R-:W2:Y:S01]  /*efd0*/  LDL.LU R3, [R1+0x5e0] ;  /* 0x0005e00001037983 */ /* 0x000ea20000300800 */
[----:B---3--:R-:W-:-:S03]  /*efe0*/  FADD.FTZ R16, R41, -UR28 ;  /* 0x8000001c29107e21 */ /* 0x008fc60008010000 */
[----:B------:R-:W3:Y:S01]  /*eff0*/  LDL.LU R41, [R1+0x888] ;  /* 0x0008880001297983 */ /* 0x000ee20000300800 */
[----:B------:R-:W-:Y:S01]  /*f000*/  FMUL.FTZ R16, R16, UR16 ;  /* 0x0000001010107c20 */ /* 0x000fe20008410000 */
[----:B------:R-:W-:Y:S01]  /*f010*/  FMUL.FTZ R13, R13, UR16 ;  /* 0x000000100d0d7c20 */ /* 0x000fe20008410000 */
[----:B------:R-:W-:Y:S01]  /*f020*/  FADD.FTZ R17, R17, R2 ;  /* 0x0000000211117221 */ /* 0x000fe20000010000 */
[----:B------:R-:W-:Y:S02]  /*f030*/  FFMA.FTZ R10, R19, R2, R10 ;  /* 0x00000002130a7223 */ /* 0x000fe4000001000a */
[----:B------:R-:W3:Y:S01]  /*f040*/  LDL.LU R2, [R1+0x5e4] ;  /* 0x0005e40001027983 */ /* 0x000ee20000300800 */
[-C--:B------:R-:W-:Y:S01]  /*f050*/  FMUL.FTZ R18, R8, R45.reuse ;  /* 0x0000002d08127220 */ /* 0x080fe20000410000 */
[----:B------:R-:W-:-:S03]  /*f060*/  FFMA.FTZ R11, R16, R45, R11 ;  /* 0x0000002d100b7223 */ /* 0x000fc6000001000b */
[----:B------:R-:W-:Y:S01]  /*f070*/  FFMA.FTZ R12, R16, R18, R12 ;  /* 0x00000012100c7223 */ /* 0x000fe2000001000c */
[----:B------:R-:W-:Y:S01]  /*f080*/  FADD.FTZ R14, R14, R18 ;  /* 0x000000120e0e7221 */ /* 0x000fe20000010000 */
[----:B------:R-:W-:Y:S01]  /*f090*/  FMUL.FTZ R18, R9, R44 ;  /* 0x0000002c09127220 */ /* 0x000fe20000410000 */
[----:B------:R-:W-:Y:S02]  /*f0a0*/  FADD.FTZ R19, R0, -UR28 ;  /* 0x8000001c00137e21 */ /* 0x000fe40008010000 */
[----:B------:R-:W3:Y:S01]  /*f0b0*/  LDL.LU R0, [R1+0x5c0] ;  /* 0x0005c00001007983 */ /* 0x000ee20000300800 */
        /* <DEDUP_REMOVED lines=8> */
[----:B------:R-:W3:Y:S01]  /*f140*/  LDL.LU R45, [R1+0x5c4] ;  /* 0x0005c400012d7983 */ /* 0x000ee20000300800 */
[----:B----4-:R-:W-:Y:S01]  /*f150*/  FMUL.FTZ R18, R9, R4 ;  /* 0x0000000409127220 */ /* 0x010fe20000410000 */
[----:B------:R-:W-:Y:S01]  /*f160*/  FADD.FTZ R13, R42, -UR28 ;  /* 0x8000001c2a0d7e21 */ /* 0x000fe20008010000 */
[----:B--2---:R-:W-:-:S02]  /*f170*/  FADD.FTZ R16, R21, -UR28 ;  /* 0x8000001c15107e21 */ /* 0x004fc40008010000 */
[----:B------:R-:W2:Y:S02]  /*f180*/  LDL.LU R21, [R1+0x8a0] ;  /* 0x0008a00001157983 */ /* 0x000ea40000300800 */
[----:B------:R-:W-:Y:S02]  /*f190*/  FMUL.FTZ R16, R16, UR16 ;  /* 0x0000001010107c20 */ /* 0x000fe40008410000 */
[----:B------:R-:W4:Y:S02]  /*f1a0*/  LDL.LU R42, [R1+0x8a8] ;  /* 0x0008a800012a7983 */ /* 0x000f240000300800 */
[C---:B------:R-:W-:Y:S01]  /*f1b0*/  FFMA.FTZ R12, R16.reuse, R18, R12 ;  /* 0x00000012100c7223 */ /* 0x040fe2000001000c */
[----:B------:R-:W-:Y:S01]  /*f1c0*/  FFMA.FTZ R10, R16, R4, R10 ;  /* 0x00000004100a7223 */ /* 0x000fe2000001000a */
[----:B------:R-:W-:Y:S02]  /*f1d0*/  FADD.FTZ R16, R40, -UR28 ;  /* 0x8000001c28107e21 */ /* 0x000fe40008010000 */
[----:B------:R-:W4:Y:S01]  /*f1e0*/  LDL.LU R40, [R1+0x8bc] ;  /* 0x0008bc0001287983 */ /* 0x000f220000300800 */
[----:B------:R-:W-:Y:S01]  /*f1f0*/  FADD.FTZ R14, R18, R14 ;  /* 0x0000000e120e7221 */ /* 0x000fe20000010000 */
[----:B------:R-:W-:Y:S01]  /*f200*/  FADD.FTZ R17, R17, R44 ;  /* 0x0000002c11117221 */ /* 0x000fe20000010000 */
[----:B------:R-:W-:Y:S01]  /*f210*/  FMUL.FTZ R18, R8, R3 ;  /* 0x0000000308127220 */ /* 0x000fe20000410000 */
[----:B------:R-:W-:Y:S01]  /*f220*/  FMUL.FTZ R13, R13, UR16 ;  /* 0x000000100d0d7c20 */ /* 0x000fe20008410000 */
[----:B------:R-:W-:Y:S01]  /*f230*/  FFMA.FTZ R11, R19, R43, R11 ;  /* 0x0000002b130b7223 */ /* 0x000fe2000001000b */
[----:B------:R-:W4:Y:S01]  /*f240*/  LDL.LU R44, [R1+0x5a8] ;  /* 0x0005a800012c7983 */ /* 0x000f220000300800 */
[----:B---3--:R-:W-:Y:S01]  /*f250*/  FADD.FTZ R19, R41, -UR28 ;  /* 0x8000001c29137e21 */ /* 0x008fe20008010000 */
[----:B------:R-:W-:-:S02]  /*f260*/  FFMA.FTZ R12, R13, R18, R12 ;  /* 0x000000120d0c7223 */ /* 0x000fc4000001000c */
[----:B------:R-:W3:Y:S01]  /*f270*/  LDL.LU R41, [R1+0x8b4] ;  /* 0x0008b40001297983 */ /* 0x000ee20000300800 */
[----:B------:R-:W-:Y:S01]  /*f280*/  FFMA.FTZ R11, R13, R3, R11 ;  /* 0x000000030d0b7223 */ /* 0x000fe2000001000b */
[----:B------:R-:W-:Y:S01]  /*f290*/  FADD.FTZ R14, R14, R18 ;  /* 0x000000120e0e7221 */ /* 0x000fe20000010000 */
[----:B------:R-:W-:Y:S01]  /*f2a0*/  FADD.FTZ R15, R15, R43 ;  /* 0x0000002b0f0f7221 */ /* 0x000fe20000010000 */
[----:B------:R-:W-:Y:S01]  /*f2b0*/  FMUL.FTZ R18, R9, R2 ;  /* 0x0000000209127220 */ /* 0x000fe20000410000 */
[----:B------:R-:W-:Y:S01]  /*f2c0*/  FMUL.FTZ R19, R19, UR16 ;  /* 0x0000001013137c20 */ /* 0x000fe20008410000 */
[----:B------:R-:W3:Y:S01]  /*f2d0*/  LDL.LU R43, [R1+0x5ac] ;  /* 0x0005ac00012b7983 */ /* 0x000ee20000300800 */
[----:B------:R-:W-:Y:S01]  /*f2e0*/  FMUL.FTZ R16, R16, UR16 ;  /* 0x0000001010107c20 */ /* 0x000fe20008410000 */
[----:B------:R-:W-:Y:S01]  /*f2f0*/  FADD.FTZ R14, R18, R14 ;  /* 0x0000000e120e7221 */ /* 0x000fe20000010000 */
[C---:B------:R-:W-:Y:S01]  /*f300*/  FFMA.FTZ R12, R19.reuse, R18, R12 ;  /* 0x00000012130c7223 */ /* 0x040fe2000001000c */
[----:B------:R-:W-:Y:S01]  /*f310*/  FMUL.FTZ R18, R8, R0 ;  /* 0x0000000008127220 */ /* 0x000fe20000410000 */
[----:B------:R-:W-:-:S03]  /*f320*/  FFMA.FTZ R10, R19, R2, R10 ;  /* 0x00000002130a7223 */ /* 0x000fc6000001000a */
[----:B------:R-:W-:Y:S01]  /*f330*/  FADD.FTZ R14, R14, R18 ;  /* 0x000000120e0e7221 */ /* 0x000fe20000010000 */
[----:B------:R-:W-:Y:S01]  /*f340*/  FFMA.FTZ R12, R16, R18, R12 ;  /* 0x00000012100c7223 */ /* 0x000fe2000001000c */
[-C--:B------:R-:W-:Y:S01]  /*f350*/  FMUL.FTZ R18, R9, R45.reuse ;  /* 0x0000002d09127220 */ /* 0x080fe20000410000 */
[----:B--2---:R-:W-:Y:S02]  /*f360*/  FADD.FTZ R13, R21, -UR28 ;  /* 0x8000001c150d7e21 */ /* 0x004fe40008010000 */
[----:B------:R-:W2:Y:S02]  /*f370*/  LDL.LU R21, [R1+0x8c8] ;  /* 0x0008c80001157983 */ /* 0x000ea40000300800 */
[----:B------:R-:W-:Y:S01]  /*f380*/  FMUL.FTZ R13, R13, UR16 ;  /* 0x000000100d0d7c20 */ /* 0x000fe20008410000 */
[----:B----4-:R-:W-:Y:S02]  /*f390*/  FADD.FTZ R19, R42, -UR28 ;  /* 0x8000001c2a137e21 */ /* 0x010fe40008010000 */
[----:B------:R-:W4:Y:S01]  /*f3a0*/  LDL.LU R42, [R1+0x58c] ;  /* 0x00058c00012a7983 */ /* 0x000f220000300800 */
[C---:B------:R-:W-:Y:S01]  /*f3b0*/  FFMA.FTZ R12, R13.reuse, R18, R12 ;  /* 0x000000120d0c7223 */ /* 0x040fe2000001000c */
[----:B------:R-:W-:Y:S01]  /*f3c0*/  FFMA.FTZ R10, R13, R45, R10 ;  /* 0x0000002d0d0a7223 */ /* 0x000fe2000001000a */
[----:B------:R-:W-:-:S02]  /*f3d0*/  FADD.FTZ R13, R40, -UR28 ;  /* 0x8000001c280d7e21 */ /* 0x000fc40008010000 */
[----:B------:R-:W4:Y:S01]  /*f3e0*/  LDL.LU R40, [R1+0x8e0] ;  /* 0x0008e00001287983 */ /* 0x000f220000300800 */
[----:B------:R-:W-:Y:S01]  /*f3f0*/  FADD.FTZ R14, R18, R14 ;  /* 0x0000000e120e7221 */ /* 0x000fe20000010000 */
[----:B------:R-:W-:Y:S01]  /*f400*/  FMUL.FTZ R19, R19, UR16 ;  /* 0x0000001013137c20 */ /* 0x000fe20008410000 */
[----:B------:R-:W-:Y:S01]  /*f410*/  FFMA.FTZ R11, R16, R0, R11 ;  /* 0x00000000100b7223 */ /* 0x000fe2000001000b */
[----:B------:R-:W-:Y:S01]  /*f420*/  FMUL.FTZ R18, R8, R44 ;  /* 0x0000002c08127220 */ /* 0x000fe20000410000 */
[----:B---3--:R-:W-:Y:S02]  /*f430*/  FADD.FTZ R16, R41, -UR28 ;  /* 0x8000001c29107e21 */ /* 0x008fe40008010000 */
[----:B------:R-:W3:Y:S01]  /*f440*/  LDL.LU R41, [R1+0x8d8] ;  /* 0x0008d80001297983 */ /* 0x000ee20000300800 */
[C---:B------:R-:W-:Y:S01]  /*f450*/  FFMA.FTZ R12, R19.reuse, R18, R12 ;  /* 0x00000012130c7223 */ /* 0x040fe2000001000c */
[----:B------:R-:W-:Y:S01]  /*f460*/  FFMA.FTZ R11, R19, R44, R11 ;  /* 0x0000002c130b7223 */ /* 0x000fe2000001000b */
[----:B------:R-:W-:Y:S01]  /*f470*/  FADD.FTZ R14, R14, R18 ;  /* 0x000000120e0e7221 */ /* 0x000fe20000010000 */
[----:B------:R-:W-:Y:S01]  /*f480*/  FMUL.FTZ R18, R9, R43 ;  /* 0x0000002b09127220 */ /* 0x000fe20000410000 */
[----:B------:R-:W-:Y:S01]  /*f490*/  FMUL.FTZ R16, R16, UR16 ;  /* 0x0000001010107c20 */ /* 0x000fe20008410000 */
[----:B------:R-:W-:-:S02]  /*f4a0*/  FMUL.FTZ R13, R13, UR16 ;  /* 0x000000100d0d7c20 */ /* 0x000fc40008410000 */
[----:B------:R-:W-:Y:S01]  /*f4b0*/  FADD.FTZ R14, R18, R14 ;  /* 0x0000000e120e7221 */ /* 0x000fe20000010000 */
[----:B------:R-:W-:Y:S01]  /*f4c0*/  FFMA.FTZ R12, R16, R18, R12 ;  /* 0x00000012100c7223 */ /* 0x000fe2000001000c */
        /* <DEDUP_REMOVED lines=15> */
[----:B------:R-:W-:Y:S01]  /*f5c0*/  FADD.FTZ R14, R18, R14 ;  /* 0x0000000e120e7221 */ /* 0x000fe20000010000 */
[----:B------:R-:W-:Y:S01]  /*f5d0*/  FMUL.FTZ R18, R8, R36 ;  /* 0x0000002408127220 */ /* 0x000fe20000410000 */
[----:B------:R-:W-:Y:S01]  /*f5e0*/  FMUL.FTZ R16, R16, UR16 ;  /* 0x0000001010107c20 */ /* 0x000fe20008410000 */
[----:B------:R-:W-:Y:S01]  /*f5f0*/  FFMA.FTZ R11, R13, R37, R11 ;  /* 0x000000250d0b7223 */ /* 0x000fe2000001000b */
[----:B------:R-:W-:Y:S01]  /*f600*/  FADD.FTZ R17, R17, R2 ;  /* 0x0000000211117221 */ /* 0x000fe20000010000 */
[----:B------:R-:W-:Y:S01]  /*f610*/  FADD.FTZ R15, R15, R3 ;  /* 0x000000030f0f7221 */ /* 0x000fe20000010000 */
[----:B---3--:R-:W-:Y:S01]  /*f620*/  FADD.FTZ R13, R41, -UR28 ;  /* 0x8000001c290d7e21 */ /* 0x008fe20008010000 */
[C---:B------:R-:W-:Y:S01]  /*f630*/  FFMA.FTZ R12, R16.reuse, R18, R12 ;  /* 0x00000012100c7223 */ /* 0x040fe2000001000c */
[----:B------:R-:W3:Y:S01]  /*f640*/  LDL.LU R41, [R1+0x8fc] ;  /* 0x0008fc0001297983 */ /* 0x000ee20000300800 */
[----:B------:R-:W-:Y:S01]  /*f650*/  FFMA.FTZ R11, R16, R36, R11 ;  /* 0x00000024100b7223 */ /* 0x000fe2000001000b */
[----:B------:R-:W-:Y:S01]  /*f660*/  FADD.FTZ R17, R17, R45 ;  /* 0x0000002d11117221 */ /* 0x000fe20000010000 */
[----:B------:R-:W-:Y:S01]  /*f670*/  FADD.FTZ R15, R15, R0 ;  /* 0x000000000f0f7221 */ /* 0x000fe20000010000 */
[----:B------:R-:W3:Y:S01]  /*f680*/  LDL.LU R45, [R1+0x554] ;  /* 0x00055400012d7983 */ /* 0x000ee20000300800 */
[----:B------:R-:W-:Y:S01]  /*f690*/  FADD.FTZ R14, R14, R18 ;  /* 0x000000120e0e7221 */ /* 0x000fe20000010000 */
[----:B------:R-:W-:Y:S01]  /*f6a0*/  FMUL.FTZ R18, R9, R29 ;  /* 0x0000001d09127220 */ /* 0x000fe20000410000 */
[----:B------:R-:W-:Y:S01]  /*f6b0*/  FMUL.FTZ R13, R13, UR16 ;  /* 0x000000100d0d7c20 */ /* 0x000fe20008410000 */
[----:B------:R-:W-:Y:S01]  /*f6c0*/  FADD.FTZ R15, R15, R44 ;  /* 0x0000002c0f0f7221 */ /* 0x000fe20000010000 */
[----:B------:R-:W-:Y:S01]  /*f6d0*/  FMUL.FTZ R19, R19, UR16 ;  /* 0x0000001013137c20 */ /* 0x000fe20008410000 */
[----:B------:R-:W-:Y:S01]  /*f6e0*/  FADD.FTZ R14, R18, R14 ;  /* 0x0000000e120e7221 */ /* 0x000fe20000010000 */
[----:B------:R-:W-:Y:S01]  /*f6f0*/  FFMA.FTZ R12, R13, R18, R12 ;  /* 0x000000120d0c7223 */ /* 0x000fe2000001000c */
[----:B------:R-:W3:Y:S01]  /*f700*/  LDL.LU R44, [R1+0x918] ;  /* 0x00091800012c7983 */ /* 0x000ee20000300800 */
[----:B------:R-:W-:Y:S01]  /*f710*/  FMUL.FTZ R18, R8, R35 ;  /* 0x0000002308127220 */ /* 0x000fe20000410000 */
[----:B------:R-:W-:Y:S01]  /*f720*/  FADD.FTZ R17, R17, R43 ;  /* 0x0000002b11117221 */ /* 0x000fe20000010000 */
[----:B------:R-:W-:Y:S01]  /*f730*/  FFMA.FTZ R10, R13, R29, R10 ;  /* 0x0000001d0d0a7223 */ /* 0x000fe2000001000a */
[----:B------:R-:W3:Y:S01]  /*f740*/  LDL.LU R43, [R1+0x5d4] ;  /* 0x0005d400012b7983 */ /* 0x000ee20000300800 */
[----:B------:R-:W-:Y:S01]  /*f750*/  FADD.FTZ R14, R14, R18 ;  /* 0x000000120e0e7221 */ /* 0x000fe20000010000 */
[----:B------:R-:W-:Y:S01]  /*f760*/  FFMA.FTZ R12, R19, R18, R12 ;  /* 0x00000012130c7223 */ /* 0x000fe2000001000c */
[----:B------:R-:W-:Y:S01]  /*f770*/  FMUL.FTZ R18, R9, R27 ;  /* 0x0000001b09127220 */ /* 0x000fe20000410000 */
[----:B------:R0:W5:Y:S04]  /*f780*/  LDL.LU R4, [R1+0x97c] ;  /* 0x00097c0001047983 */ /* 0x0001680000300800 */
[----:B------:R0:W5:Y:S04]  /*f790*/  LDL.LU R3, [R1+0x978] ;  /* 0x0009780001037983 */ /* 0x0001680000300800 */
[----:B------:R0:W5:Y:S04]  /*f7a0*/  LDL.LU R2, [R1+0x974] ;  /* 0x0009740001027983 */ /* 0x0001680000300800 */
[----:B------:R0:W5:Y:S01]  /*f7b0*/  LDL.LU R0, [R1+0x970] ;  /* 0x0009700001007983 */ /* 0x0001620000300800 */
[----:B--2---:R-:W-:-:S03]  /*f7c0*/  FADD.FTZ R16, R21, -UR28 ;  /* 0x8000001c15107e21 */ /* 0x004fc60008010000 */
[----:B------:R-:W2:Y:S01]  /*f7d0*/  LDL.LU R21, [R1+0x910] ;  /* 0x0009100001157983 */ /* 0x000ea20000300800 */
[----:B------:R-:W-:Y:S01]  /*f7e0*/  FMUL.FTZ R16, R16, UR16 ;  /* 0x0000001010107c20 */ /* 0x000fe20008410000 */
[----:B----4-:R-:W-:Y:S02]  /*f7f0*/  FADD.FTZ R13, R42, -UR28 ;  /* 0x8000001c2a0d7e21 */ /* 0x010fe40008010000 */
[----:B------:R-:W4:Y:S01]  /*f800*/  LDL.LU R42, [R1+0x924] ;  /* 0x00092400012a7983 */ /* 0x000f220000300800 */
[C---:B------:R-:W-:Y:S01]  /*f810*/  FFMA.FTZ R12, R16.reuse, R18, R12 ;  /* 0x00000012100c7223 */ /* 0x040fe2000001000c */
[----:B------:R-:W-:Y:S01]  /*f820*/  FFMA.FTZ R10, R16, R27, R10 ;  /* 0x0000001b100a7223 */ /* 0x000fe2000001000a */
[----:B------:R-:W-:Y:S02]  /*f830*/  FADD.FTZ R16, R40, -UR28 ;  /* 0x8000001c28107e21 */ /* 0x000fe40008010000 */
[----:B------:R-:W4:Y:S01]  /*f840*/  LDL.LU R40, [R1+0x928] ;  /* 0x0009280001287983 */ /* 0x000f220000300800 */
[----:B------:R-:W-:Y:S01]  /*f850*/  FADD.FTZ R14, R18, R14 ;  /* 0x0000000e120e7221 */ /* 0x000fe20000010000 */
[----:B------:R-:W-:Y:S01]  /*f860*/  FMUL.FTZ R18, R8, R34 ;  /* 0x0000002208127220 */ /* 0x000fe20000410000 */
[----:B------:R-:W-:Y:S01]  /*f870*/  FMUL.FTZ R13, R13, UR16 ;  /* 0x000000100d0d7c20 */ /* 0x000fe20008410000 */
[----:B------:R-:W-:Y:S01]  /*f880*/  FFMA.FTZ R11, R19, R35, R11 ;  /* 0x00000023130b7223 */ /* 0x000fe2000001000b */
[----:B---3--:R-:W-:Y:S01]  /*f890*/  FADD.FTZ R19, R41, -UR28 ;  /* 0x8000001c29137e21 */ /* 0x008fe20008010000 */
[----:B------:R-:W-:Y:S01]  /*f8a0*/  FADD.FTZ R14, R14, R18 ;  /* 0x000000120e0e7221 */ /* 0x000fe20000010000 */
[C---:B------:R-:W-:Y:S01]  /*f8b0*/  FFMA.FTZ R12, R13.reuse, R18, R12 ;  /* 0x000000120d0c7223 */ /* 0x040fe2000001000c */
[----:B------:R-:W-:Y:S01]  /*f8c0*/  FFMA.FTZ R11, R13, R34, R11 ;  /* 0x000000220d0b7223 */ /* 0x000fe2000001000b */
[----:B------:R-:W-:Y:S01]  /*f8d0*/  FADD.FTZ R15, R15, R37 ;  /* 0x000000250f0f7221 */ /* 0x000fe20000010000 */
[-C--:B------:R-:W-:Y:S01]  /*f8e0*/  FMUL.FTZ R18, R9, R45.reuse ;  /* 0x0000002d09127220 */ /* 0x080fe20000410000 */
[----:B------:R-:W-:Y:S01]  /*f8f0*/  FMUL.FTZ R19, R19, UR16 ;  /* 0x0000001013137c20 */ /* 0x000fe20008410000 */
[----:B------:R-:W3:Y:S03]  /*f900*/  LDL.LU R37, [R1+0x608] ;  /* 0x0006080001257983 */ /* 0x000ee60000300800 */
[C---:B------:R-:W-:Y:S01]  /*f910*/  FFMA.FTZ R12, R19.reuse, R18, R12 ;  /* 0x00000012130c7223 */ /* 0x040fe2000001000c */
[----:B------:R-:W-:Y:S01]  /*f920*/  FFMA.FTZ R10, R19, R45, R10 ;  /* 0x0000002d130a7223 */ /* 0x000fe2000001000a */
[----:B------:R-:W-:Y:S01]  /*f930*/  FADD.FTZ R19, R44, -UR28 ;  /* 0x8000001c2c137e21 */ /* 0x000fe20008010000 */
[----:B------:R-:W-:Y:S01]  /*f940*/  FADD.FTZ R14, R18, R14 ;  /* 0x0000000e120e7221 */ /* 0x000fe20000010000 */
[----:B------:R-:W3:Y:S01]  /*f950*/  LDL.LU R44, [R1+0x4f0] ;  /* 0x0004f000012c7983 */ /* 0x000ee20000300800 */
[----:B------:R-:W-:Y:S01]  /*f960*/  FMUL.FTZ R18, R8, R33 ;  /* 0x0000002108127220 */ /* 0x000fe20000410000 */
[----:B------:R-:W-:-:S02]  /*f970*/  FMUL.FTZ R16, R16, UR16 ;  /* 0x0000001010107c20 */ /* 0x000fc40008410000 */
[----:B------:R-:W3:Y:S01]  /*f980*/  LDL.LU R41, [R1+0x640] ;  /* 0x0006400001297983 */ /* 0x000ee20000300800 */
[----:B------:R-:W-:Y:S01]  /*f990*/  FADD.FTZ R14, R14, R18 ;  /* 0x000000120e0e7221 */ /* 0x000fe20000010000 */
[C---:B------:R-:W-:Y:S01]  /*f9a0*/  FFMA.FTZ R12, R16.reuse, R18, R12 ;  /* 0x00000012100c7223 */ /* 0x040fe2000001000c */
[----:B------:R-:W-:Y:S01]  /*f9b0*/  FMUL.FTZ R18, R9, R43 ;  /* 0x0000002b09127220 */ /* 0x000fe20000410000 */
[----:B------:R-:W-:Y:S01]  /*f9c0*/  FFMA.FTZ R11, R16, R33, R11 ;  /* 0x00000021100b7223 */ /* 0x000fe2000001000b */
[----:B--2---:R-:W-:Y:S02]  /*f9d0*/  FADD.FTZ R13, R21, -UR28 ;  /* 0x8000001c150d7e21 */ /* 0x004fe40008010000 */
[----:B------:R-:W2:Y:S02]  /*f9e0*/  LDL.LU R21, [R1+0x938] ;  /* 0x0009380001157983 */ /* 0x000ea40000300800 */
[----:B------:R-:W-:Y:S01]  /*f9f0*/  FMUL.FTZ R13, R13, UR16 ;  /* 0x000000100d0d7c20 */ /* 0x000fe20008410000 */
[----:B----4-:R-:W-:-:S02]  /*fa00*/  FADD.FTZ R16, R42, -UR28 ;  /* 0x8000001c2a107e21 */ /* 0x010fc40008010000 */
[----:B------:R-:W4:Y:S01]  /*fa10*/  LDL.LU R42, [R1+0x91c] ;  /* 0x00091c00012a7983 */ /* 0x000f220000300800 */
[C---:B------:R-:W-:Y:S01]  /*fa20*/  FFMA.FTZ R12, R13.reuse, R18, R12 ;  /* 0x000000120d0c7223 */ /* 0x040fe2000001000c */
[----:B------:R-:W-:Y:S01]  /*fa30*/  FFMA.FTZ R10, R13, R43, R10 ;  /* 0x0000002b0d0a7223 */ /* 0x000fe2000001000a */
[----:B------:R-:W-:Y:S02]  /*fa40*/  FADD.FTZ R13, R40, -UR28 ;  /* 0x8000001c280d7e21 */ /* 0x000fe40008010000 */
[----:B------:R-:W4:Y:S01]  /*fa50*/  LDL.LU R40, [R1+0x4ec] ;  /* 0x0004ec0001287983 */ /* 0x000f220000300800 */
[----:B------:R-:W-:Y:S01]  /*fa60*/  FADD.FTZ R17, R17, R31 ;  /* 0x0000001f11117221 */ /* 0x000fe20000010000 */
[----:B------:R-:W-:Y:S01]  /*fa70*/  FADD.FTZ R14, R18, R14 ;  /* 0x0000000e120e7221 */ /* 0x000fe20000010000 */
[----:B------:R-:W-:Y:S01]  /*fa80*/  FMUL.FTZ R19, R19, UR16 ;  /* 0x0000001013137c20 */ /* 0x000fe20008410000 */
[----:B------:R-:W-:Y:S01]  /*fa90*/  FMUL.FTZ R16, R16, UR16 ;  /* 0x0000001010107c20 */ /* 0x000fe20008410000 */
[----:B------:R-:W-:Y:S01]  /*faa0*/  FADD.FTZ R17, R17, R29 ;  /* 0x0000001d11117221 */ /* 0x000fe20000010000 */
[----:B------:R-:W-:Y:S01]  /*fab0*/  FMUL.FTZ R13, R13, UR16 ;  /* 0x000000100d0d7c20 */ /* 0x000fe20008410000 */
[----:B------:R-:W-:Y:S01]  /*fac0*/  FADD.FTZ R15, R15, R36 ;  /* 0x000000240f0f7221 */ /* 0x000fe20000010000 */
[----:B------:R-:W4:Y:S01]  /*fad0*/  LDL.LU R31, [R1+0x948] ;  /* 0x00094800011f7983 */ /* 0x000f220000300800 */
[----:B------:R-:W-:Y:S01]  /*fae0*/  FADD.FTZ R17, R17, R27 ;  /* 0x0000001b11117221 */ /* 0x000fe20000010000 */
[-C--:B------:R-:W-:Y:S01]  /*faf0*/  FMUL.FTZ R18, R8, R32.reuse ;  /* 0x0000002008127220 */ /* 0x080fe20000410000 */
[----:B------:R-:W-:Y:S01]  /*fb00*/  FFMA.FTZ R11, R19, R32, R11 ;  /* 0x00000020130b7223 */ /* 0x000fe2000001000b */
[----:B------:R-:W4:Y:S01]  /*fb10*/  LDL.LU R36, [R1+0x64c] ;  /* 0x00064c0001247983 */ /* 0x000f220000300800 */
[----:B------:R-:W-:-:S03]  /*fb20*/  FADD.FTZ R17, R17, R45 ;  /* 0x0000002d11117221 */ /* 0x000fc60000010000 */
[----:B------:R-:W4:Y:S01]  /*fb30*/  LDL.LU R45, [R1+0x4e8] ;  /* 0x0004e800012d7983 */ /* 0x000f220000300800 */
[----:B------:R-:W-:Y:S01]  /*fb40*/  FADD.FTZ R14, R14, R18 ;  /* 0x000000120e0e7221 */ /* 0x000fe20000010000 */
[----:B------:R-:W-:Y:S01]  /*fb50*/  FFMA.FTZ R12, R19, R18, R12 ;  /* 0x00000012130c7223 */ /* 0x000fe2000001000c */
[-C--:B---3--:R-:W-:Y:S01]  /*fb60*/  FMUL.FTZ R18, R9, R37.reuse ;  /* 0x0000002509127220 */ /* 0x088fe20000410000 */
[----:B------:R-:W-:Y:S01]  /*fb70*/  FADD.FTZ R17, R17, R43 ;  /* 0x0000002b11117221 */ /* 0x000fe20000010000 */
[C---:B------:R-:W-:Y:S01]  /*fb80*/  FFMA.FTZ R10, R16.reuse, R37, R10 ;  /* 0x00000025100a7223 */ /* 0x040fe2000001000a */
[----:B------:R-:W3:Y:S01]  /*fb90*/  LDL.LU R43, [R1+0x4d8] ;  /* 0x0004d800012b7983 */ /* 0x000ee20000300800 */
[----:B------:R-:W-:Y:S01]  /*fba0*/  FFMA.FTZ R12, R16, R18, R12 ;  /* 0x00000012100c7223 */ /* 0x000fe2000001000c */
[----:B------:R-:W-:Y:S01]  /*fbb0*/  FADD.FTZ R16, R44, -UR28 ;  /* 0x8000001c2c107e21 */ /* 0x000fe20008010000 */
[----:B------:R-:W-:Y:S01]  /*fbc0*/  FADD.FTZ R14, R18, R14 ;  /* 0x0000000e120e7221 */ /* 0x000fe20000010000 */
[----:B------:R-:W3:Y:S01]  /*fbd0*/  LDL.LU R44, [R1+0x920] ;  /* 0x00092000012c7983 */ /* 0x000ee20000300800 */
[-C--:B------:R-:W-:Y:S01]  /*fbe0*/  FMUL.FTZ R18, R8, R30.reuse ;  /* 0x0000001e08127220 */ /* 0x080fe20000410000 */
[----:B------:R-:W-:-:S03]  /*fbf0*/  FFMA.FTZ R11, R13, R30, R11 ;  /* 0x0000001e0d0b7223 */ /* 0x000fc6000001000b */
[----:B------:R-:W-:Y:S01]  /*fc00*/  FADD.FTZ R14, R14, R18 ;  /* 0x000000120e0e7221 */ /* 0x000fe20000010000 */
[----:B------:R-:W-:Y:S01]  /*fc10*/  FFMA.FTZ R12, R13, R18, R12 ;  /* 0x000000120d0c7223 */ /* 0x000fe2000001000c */
[-C--:B------:R-:W-:Y:S01]  /*fc20*/  FMUL.FTZ R18, R9, R41.reuse ;  /* 0x0000002909127220 */ /* 0x080fe20000410000 */
[----:B------:R-:W-:Y:S01]  /*fc30*/  FADD.FTZ R17, R17, R37 ;  /* 0x0000002511117221 */ /* 0x000fe20000010000 */
[----:B--2---:R-:W-:Y:S01]  /*fc40*/  FADD.FTZ R19, R21, -UR28 ;  /* 0x8000001c15137e21 */ /* 0x004fe20008010000 */
[----:B----4-:R-:W-:Y:S01]  /*fc50*/  FADD.FTZ R13, R42, -UR28 ;  /* 0x8000001c2a0d7e21 */ /* 0x010fe20008010000 */
[----:B------:R-:W2:Y:S02]  /*fc60*/  LDL.LU R21, [R1+0x4f4] ;  /* 0x0004f40001157983 */ /* 0x000ea40000300800 */
[----:B------:R-:W-:Y:S02]  /*fc70*/  FMUL.FTZ R19, R19, UR16 ;  /* 0x0000001013137c20 */ /* 0x000fe40008410000 */
[----:B------:R-:W4:Y:S02]  /*fc80*/  LDL.LU R42, [R1+0x934] ;  /* 0x00093400012a7983 */ /* 0x000f240000300800 */
[C---:B------:R-:W-:Y:S01]  /*fc90*/  FFMA.FTZ R12, R19.reuse, R18, R12 ;  /* 0x00000012130c7223 */ /* 0x040fe2000001000c */
[----:B------:R-:W-:Y:S01]  /*fca0*/  FFMA.FTZ R10, R19, R41, R10 ;  /* 0x00000029130a7223 */ /* 0x000fe2000001000a */
[----:B------:R-:W-:Y:S01]  /*fcb0*/  FADD.FTZ R19, R40, -UR28 ;  /* 0x8000001c28137e21 */ /* 0x000fe20008010000 */
[----:B------:R-:W-:Y:S01]  /*fcc0*/  FADD.FTZ R17, R17, R41 ;  /* 0x0000002911117221 */ /* 0x000fe20000010000 */
[----:B------:R-:W4:Y:S04]  /*fcd0*/  LDL.LU R40, [R1+0x628] ;  /* 0x0006280001287983 */ /* 0x000f280000300800 */
[----:B------:R-:W4:Y:S01]  /*fce0*/  LDL.LU R41, [R1+0x93c] ;  /* 0x00093c0001297983 */ /* 0x000f220000300800 */
[----:B------:R-:W-:Y:S01]  /*fcf0*/  FADD.FTZ R14, R18, R14 ;  /* 0x0000000e120e7221 */ /* 0x000fe20000010000 */
[----:B------:R-:W-:Y:S01]  /*fd00*/  FMUL.FTZ R18, R8, R28 ;  /* 0x0000001c08127220 */ /* 0x000fe20000410000 */
[----:B------:R-:W-:Y:S01]  /*fd10*/  FMUL.FTZ R16, R16, UR16 ;  /* 0x0000001010107c20 */ /* 0x000fe20008410000 */
[----:B------:R-:W-:Y:S01]  /*fd20*/  FMUL.FTZ R13, R13, UR16 ;  /* 0x000000100d0d7c20 */ /* 0x000fe20008410000 */
[----:B------:R-:W-:Y:S01]  /*fd30*/  FADD.FTZ R15, R15, R35 ;  /* 0x000000230f0f7221 */ /* 0x000fe20000010000 */
[----:B------:R-:W-:Y:S01]  /*fd40*/  FADD.FTZ R14, R14, R18 ;  /* 0x000000120e0e7221 */ /* 0x000fe20000010000 */
[C---:B------:R-:W-:Y:S01]  /*fd50*/  FFMA.FTZ R12, R16.reuse, R18, R12 ;  /* 0x00000012100c7223 */ /* 0x040fe2000001000c */
[----:B------:R-:W-:Y:S01]  /*fd60*/  FMUL.FTZ R18, R9, R45 ;  /* 0x0000002d09127220 */ /* 0x000fe20000410000 */
[----:B------:R-:W-:Y:S01]  /*fd70*/  FADD.FTZ R15, R15, R34 ;  /* 0x000000220f0f7221 */ /* 0x000fe20000010000 */
[----:B------:R-:W-:Y:S01]  /*fd80*/  FFMA.FTZ R16, R16, R28, R11 ;  /* 0x0000001c10107223 */ /* 0x000fe2000001000b */
[----:B------:R-:W4:Y:S01]  /*fd90*/  LDL.LU R37, [R1+0x660] ;  /* 0x0006600001257983 */ /* 0x000f220000300800 */
[----:B------:R-:W-:Y:S01]  /*fda0*/  FADD.FTZ R14, R18, R14 ;  /* 0x0000000e120e7221 */ /* 0x000fe20000010000 */
[----:B------:R-:W-:Y:S01]  /*fdb0*/  FFMA.FTZ R12, R13, R18, R12 ;  /* 0x000000120d0c7223 */ /* 0x000fe2000001000c */
[----:B------:R-:W-:Y:S01]  /*fdc0*/  FMUL.FTZ R18, R8, R26 ;  /* 0x0000001a08127220 */ /* 0x000fe20000410000 */
[----:B------:R-:W-:Y:S01]  /*fdd0*/  FMUL.FTZ R19, R19, UR16 ;  /* 0x0000001013137c20 */ /* 0x000fe20008410000 */
[----:B------:R-:W-:-:S02]  /*fde0*/  FADD.FTZ R15, R15, R33 ;  /* 0x000000210f0f7221 */ /* 0x000fc40000010000 */
[----:B------:R-:W-:Y:S01]  /*fdf0*/  FADD.FTZ R14, R14, R18 ;  /* 0x000000120e0e7221 */ /* 0x000fe20000010000 */
[----:B------:R-:W-:Y:S01]  /*fe00*/  FFMA.FTZ R12, R19, R18, R12 ;  /* 0x00000012130c7223 */ /* 0x000fe2000001000c */
[----:B---3--:R-:W-:Y:S01]  /*fe10*/  FADD.FTZ R18, R44, -UR28 ;  /* 0x8000001c2c127e21 */ /* 0x008fe20008010000 */
[----:B------:R-:W-:Y:S01]  /*fe20*/  FADD.FTZ R15, R15, R32 ;  /* 0x000000200f0f7221 */ /* 0x000fe20000010000 */
[----:B------:R-:W-:Y:S01]  /*fe30*/  FADD.FTZ R17, R17, R45 ;  /* 0x0000002d11117221 */ /* 0x000fe20000010000 */
[----:B------:R-:W-:Y:S01]  /*fe40*/  FFMA.FTZ R10, R13, R45, R10 ;  /* 0x0000002d0d0a7223 */ /* 0x000fe2000001000a */
[----:B------:R-:W3:Y:S01]  /*fe50*/  LDL.LU R44, [R1+0x66c] ;  /* 0x00066c00012c7983 */ /* 0x000ee20000300800 */
[----:B------:R-:W-:Y:S01]  /*fe60*/  FMUL.FTZ R13, R8, R24 ;  /* 0x00000018080d7220 */ /* 0x000fe20000410000 */
[----:B------:R-:W-:Y:S01]  /*fe70*/  FFMA.FTZ R19, R19, R26, R16 ;  /* 0x0000001a13137223 */ /* 0x000fe20000010010 */
[----:B------:R-:W-:Y:S01]  /*fe80*/  FADD.FTZ R16, R20, -UR28 ;  /* 0x8000001c14107e21 */ /* 0x000fe20008010000 */
[----:B------:R-:W-:Y:S01]  /*fe90*/  FADD.FTZ R15, R15, R30 ;  /* 0x0000001e0f0f7221 */ /* 0x000fe20000010000 */
[----:B------:R-:W-:Y:S01]  /*fea0*/  FADD.FTZ R17, R17, R43 ;  /* 0x0000002b11117221 */ /* 0x000fe20000010000 */
[----:B------:R-:W3:Y:S02]  /*feb0*/  LDL.LU R45, [R1+0x94c] ;  /* 0x00094c00012d7983 */ /* 0x000ee40000300800 */
[----:B------:R-:W-:-:S04]  /*fec0*/  FADD.FTZ R15, R15, R28 ;  /* 0x0000001c0f0f7221 */ /* 0x000fc80000010000 */
[----:B------:R-:W-:-:S04]  /*fed0*/  FADD.FTZ R15, R15, R26 ;  /* 0x0000001a0f0f7221 */ /* 0x000fc80000010000 */
[----:B------:R-:W-:Y:S01]  /*fee0*/  FADD.FTZ R15, R15, R24 ;  /* 0x000000180f0f7221 */ /* 0x000fe20000010000 */
[----:B--2---:R-:W-:Y:S01]  /*fef0*/  FADD.FTZ R11, R21, -UR28 ;  /* 0x8000001c150b7e21 */ /* 0x004fe20008010000 */
[----:B------:R-:W-:-:S03]  /*ff00*/  FMUL.FTZ R21, R9, R43 ;  /* 0x0000002b09157220 */ /* 0x000fc60000410000 */
[----:B------:R-:W-:Y:S01]  /*ff10*/  FMUL.FTZ R11, R11, UR16 ;  /* 0x000000100b0b7c20 */ /* 0x000fe20008410000 */
[----:B------:R-:W-:-:S03]  /*ff20*/  FADD.FTZ R14, R21, R14 ;  /* 0x0000000e150e7221 */ /* 0x000fc60000010000 */
[C---:B------:R-:W-:Y:S01]  /*ff30*/  FFMA.FTZ R21, R11.reuse, R21, R12 ;  /* 0x000000150b157223 */ /* 0x040fe2000001000c */
[----:B------:R-:W-:Y:S01]  /*ff40*/  FMUL.FTZ R12, R18, UR16 ;  /* 0x00000010120c7c20 */ /* 0x000fe20008410000 */
[----:B------:R-:W-:Y:S01]  /*ff50*/  FFMA.FTZ R10, R11, R43, R10 ;  /* 0x0000002b0b0a7223 */ /* 0x000fe2000001000a */
[----:B------:R-:W-:Y:S01]  /*ff60*/  FADD.FTZ R14, R14, R13 ;  /* 0x0000000d0e0e7221 */ /* 0x000fe20000010000 */
[----:B------:R-:W-:Y:S01]  /*ff70*/  FMUL.FTZ R18, R9, R22 ;  /* 0x0000001609127220 */ /* 0x000fe20000410000 */
[----:B------:R-:W-:Y:S01]  /*ff80*/  FFMA.FTZ R20, R12, R13, R21 ;  /* 0x0000000d0c147223 */ /* 0x000fe20000010015 */
[----:B------:R-:W2:Y:S01]  /*ff90*/  LDL.LU R43, [R1+0x67c] ;  /* 0x00067c00012b7983 */ /* 0x000ea20000300800 */
[----:B------:R-:W-:Y:S01]  /*ffa0*/  FMUL.FTZ R13, R16, UR16 ;  /* 0x00000010100d7c20 */ /* 0x000fe20008410000 */
[----:B----4-:R-:W-:Y:S01]  /*ffb0*/  FADD.FTZ R11, R42, -UR28 ;  /* 0x8000001c2a0b7e21 */ /* 0x010fe20008010000 */
[----:B------:R-:W-:Y:S01]  /*ffc0*/  FADD.FTZ R14, R18, R14 ;  /* 0x0000000e120e7221 */ /* 0x000fe20000010000 */
[----:B------:R-:W-:Y:S01]  /*ffd0*/  FMUL.FTZ R21, R8, R40 ;  /* 0x0000002808157220 */ /* 0x000fe20000410000 */
[----:B------:R-:W-:Y:S01]  /*ffe0*/  FFMA.FTZ R20, R13, R18, R20 ;  /* 0x000000120d147223 */ /* 0x000fe20000010014 */
[----:B------:R-:W-:Y:S01]  /*fff0*/  FMUL.FTZ R11, R11, UR16 ;  /* 0x000000100b0b7c20 */ /* 0x000fe20008410000 */
[----:B------:R-:W-:Y:S01]  /*10000*/  FADD.FTZ R16, R41, -UR28 ;  /* 0x8000001c29107e21 */ /* 0x000fe20008010000 */
[----:B------:R-:W4:Y:S01]  /*10010*/  LDL.LU R42, [R1+0x684] ;  /* 0x00068400012a7983 */ /* 0x000f220000300800 */
[----:B------:R-:W-:Y:S01]  /*10020*/  FFMA.FTZ R12, R12, R24, R19 ;  /* 0x000000180c0c7223 */ /* 0x000fe20000010013 */
[----:B------:R-:W-:Y:S01]  /*10030*/  FADD.FTZ R18, R14, R21 ;  /* 0x000000150e127221 */ /* 0x000fe20000010000 */
[----:B------:R-:W-:Y:S01]  /*10040*/  FFMA.FTZ R21, R11, R21, R20 ;  /* 0x000000150b157223 */ /* 0x000fe20000010014 */
[----:B------:R-:W-:Y:S01]  /*10050*/  FMUL.FTZ R19, R9, R36 ;  /* 0x0000002409137220 */ /* 0x000fe20000410000 */
[----:B------:R-:W-:Y:S01]  /*10060*/  FMUL.FTZ R14, R16, UR16 ;  /* 0x00000010100e7c20 */ /* 0x000fe20008410000 */
[----:B------:R-:W4:Y:S01]  /*10070*/  LDL.LU R41, [R1+0x6a0] ;  /* 0x0006a00001297983 */ /* 0x000f220000300800 */
[----:B------:R-:W-:Y:S01]  /*10080*/  FADD.FTZ R15, R15, R40 ;  /* 0x000000280f0f7221 */ /* 0x000fe20000010000 */
[----:B------:R-:W-:Y:S01]  /*10090*/  FADD.FTZ R18, R19, R18 ;  /* 0x0000001213127221 */ /* 0x000fe20000010000 */
[----:B------:R-:W-:Y:S01]  /*100a0*/  FFMA.FTZ R21, R14, R19, R21 ;  /* 0x000000130e157223 */ /* 0x000fe20000010015 */
[----:B------:R-:W-:-:S02]  /*100b0*/  FFMA.FTZ R19, R11, R40, R12 ;  /* 0x000000280b137223 */ /* 0x000fc4000001000c */
[----:B------:R-:W4:Y:S01]  /*100c0*/  LDL.LU R40, [R1+0x6ac] ;  /* 0x0006ac0001287983 */ /* 0x000f220000300800 */
[----:B------:R-:W-:Y:S01]  /*100d0*/  FFMA.FTZ R13, R13, R22, R10 ;  /* 0x000000160d0d7223 */ /* 0x000fe2000001000a */
[----:B------:R-:W-:Y:S01]  /*100e0*/  FADD.FTZ R10, R23, -UR28 ;  /* 0x8000001c170a7e21 */ /* 0x000fe20008010000 */
[----:B------:R-:W-:Y:S01]  /*100f0*/  FMUL.FTZ R23, R8, R37 ;  /* 0x0000002508177220 */ /* 0x000fe20000410000 */
[----:B------:R-:W-:Y:S02]  /*10100*/  FADD.FTZ R11, R25, -UR28 ;  /* 0x8000001c190b7e21 */ /* 0x000fe40008010000 */
[----:B------:R-:W-:Y:S01]  /*10110*/  FMUL.FTZ R10, R10, UR16 ;  /* 0x000000100a0a7c20 */ /* 0x000fe20008410000 */
[----:B------:R-:W-:Y:S01]  /*10120*/  FADD.FTZ R25, R18, R23 ;  /* 0x0000001712197221 */ /* 0x000fe20000010000 */
[----:B---3--:R-:W-:Y:S01]  /*10130*/  FMUL.FTZ R12, R9, R44 ;  /* 0x0000002c090c7220 */ /* 0x008fe20000410000 */
[----:B------:R-:W-:Y:S01]  /*10140*/  FMUL.FTZ R11, R11, UR16 ;  /* 0x000000100b0b7c20 */ /* 0x000fe20008410000 */
[----:B------:R-:W-:Y:S01]  /*10150*/  FFMA.FTZ R16, R10, R23, R21 ;  /* 0x000000170a107223 */ /* 0x000fe20000010015 */
[----:B------:R-:W-:Y:S01]  /*10160*/  FFMA.FTZ R14, R14, R36, R13 ;  /* 0x000000240e0e7223 */ /* 0x000fe2000001000d */
[----:B------:R-:W-:Y:S01]  /*10170*/  FADD.FTZ R13, R31, -UR28 ;  /* 0x8000001c1f0d7e21 */ /* 0x000fe20008010000 */
[----:B------:R-:W-:Y:S01]  /*10180*/  FADD.FTZ R25, R12, R25 ;  /* 0x000000190c197221 */ /* 0x000fe20000010000 */
[----:B------:R-:W-:Y:S01]  /*10190*/  FFMA.FTZ R16, R11, R12, R16 ;  /* 0x0000000c0b107223 */ /* 0x000fe20000010010 */
[----:B------:R-:W-:Y:S01]  /*101a0*/  FFMA.FTZ R19, R10, R37, R19 ;  /* 0x000000250a137223 */ /* 0x000fe20000010013 */
[----:B------:R-:W-:Y:S01]  /*101b0*/  FMUL.FTZ R13, R13, UR16 ;  /* 0x000000100d0d7c20 */ /* 0x000fe20008410000 */
[----:B------:R-:W-:Y:S01]  /*101c0*/  FADD.FTZ R10, R45, -UR28 ;  /* 0x8000001c2d0a7e21 */ /* 0x000fe20008010000 */
[----:B------:R-:W-:-:S03]  /*101d0*/  FADD.FTZ R17, R17, R22 ;  /* 0x0000001611117221 */ /* 0x000fc60000010000 */
[----:B------:R-:W-:Y:S01]  /*101e0*/  FMUL.FTZ R21, R10, UR16 ;  /* 0x000000100a157c20 */ /* 0x000fe20008410000 */
[----:B------:R-:W-:Y:S01]  /*101f0*/  FADD.FTZ R10, R38, -UR28 ;  /* 0x8000001c260a7e21 */ /* 0x000fe20008010000 */
[----:B------:R-:W-:Y:S01]  /*10200*/  FADD.FTZ R17, R17, R36 ;  /* 0x0000002411117221 */ /* 0x000fe20000010000 */
[----:B------:R-:W-:Y:S01]  /*10210*/  FFMA.FTZ R14, R11, R44, R14 ;  /* 0x0000002c0b0e7223 */ /* 0x000fe2000001000e */
[----:B------:R-:W-:Y:S02]  /*10220*/  FADD.FTZ R15, R15, R37 ;  /* 0x000000250f0f7221 */ /* 0x000fe40000010000 */
[----:B------:R-:W-:Y:S01]  /*10230*/  FADD.FTZ R17, R17, R44 ;  /* 0x0000002c11117221 */ /* 0x000fe20000010000 */
[----:B--2---:R-:W-:-:S04]  /*10240*/  FMUL.FTZ R12, R8, R43 ;  /* 0x0000002b080c7220 */ /* 0x004fc80000410000 */
[----:B------:R-:W-:Y:S01]  /*10250*/  FADD.FTZ R25, R25, R12 ;  /* 0x0000000c19197221 */ /* 0x000fe20000010000 */
[----:B------:R-:W-:Y:S01]  /*10260*/  FFMA.FTZ R16, R13, R12, R16 ;  /* 0x0000000c0d107223 */ /* 0x000fe20000010010 */
[----:B----4-:R-:W-:-:S04]  /*10270*/  FMUL.FTZ R12, R9, R42 ;  /* 0x0000002a090c7220 */ /* 0x010fc80000410000 */
        /* <DEDUP_REMOVED lines=9> */
[----:B------:R-:W-:Y:S01]  /*10310*/  FMUL.FTZ R11, R9, R40 ;  /* 0x00000028090b7220 */ /* 0x000fe20000410000 */
        /* <DEDUP_REMOVED lines=10> */
.L_x_1380:
[----:B------:R-:W2:Y:S04]  /*103c0*/  LDL.LU R10, [R1+0x540] ;  /* 0x00054000010a7983 */ /* 0x000ea80000300800 */
[----:B------:R-:W3:Y:S04]  /*103d0*/  LDL.LU R16, [R1+0x558] ;  /* 0x0005580001107983 */ /* 0x000ee80000300800 */
[----:B------:R-:W4:Y:S04]  /*103e0*/  LDL.LU R17, [R1+0x470] ;  /* 0x0004700001117983 */ /* 0x000f280000300800 */
[----:B------:R-:W4:Y:S04]  /*103f0*/  LDL.LU R20, [R1+0x46c] ;  /* 0x00046c0001147983 */ /* 0x000f280000300800 */
[----:B------:R-:W4:Y:S04]  /*10400*/  LDL.LU R19, [R1+0x574] ;  /* 0x0005740001137983 */ /* 0x000f280000300800 */
[----:B-----5:R0:W-:Y:S04]  /*10410*/  STL [R1+0x970], R0 ;  /* 0x0009700001007387 */ /* 0x0201e80000100800 */
[----:B------:R1:W-:Y:S04]  /*10420*/  STL [R1+0x974], R2 ;  /* 0x0009740201007387 */ /* 0x0003e80000100800 */
[----:B------:R-:W4:Y:S04]  /*10430*/  LDL.LU R23, [R1+0x488] ;  /* 0x0004880001177983 */ /* 0x000f280000300800 */
[----:B------:R-:W4:Y:S04]  /*10440*/  LDL.LU R21, [R1+0x484] ;  /* 0x0004840001157983 */ /* 0x000f280000300800 */
[----:B------:R-:W-:Y:S04]  /*10450*/  STL [R1+0x978], R3 ;  /* 0x0009780301007387 */ /* 0x000fe80000100800 */
[----:B------:R-:W4:Y:S04]  /*10460*/  LDL.LU R25, [R1+0x4b0] ;  /* 0x0004b00001197983 */ /* 0x000f280000300800 */
[----:B------:R-:W-:Y:S04]  /*10470*/  STL [R1+0x980], R5 ;  /* 0x0009800501007387 */ /* 0x000fe80000100800 */
[----:B------:R-:W-:Y:S01]  /*10480*/  STL [R1+0x97c], R4 ;  /* 0x00097c0401007387 */ /* 0x000fe20000100800 */
[----:B--2---:R-:W-:-:S04]  /*10490*/  FADD.FTZ R10, R10, -UR28 ;  /* 0x8000001c0a0a7e21 */ /* 0x004fc80008010000 */
[----:B------:R-:W-:-:S04]  /*104a0*/  FMUL.FTZ R10, R10, UR16 ;  /* 0x000000100a0a7c20 */ /* 0x000fc80008410000 */
[----:B------:R-:W-:-:S04]  /*104b0*/  FFMA.FTZ R12, R8, R10, R6 ;  /* 0x0000000a080c7223 */ /* 0x000fc80000010006 */
[----:B------:R-:W-:-:S06]  /*104c0*/  FMUL.FTZ R11, R12, -1.4426950216293334961 ;  /* 0xbfb8aa3b0c0b7820 */ /* 0x000fcc0000410000 */
[----:B------:R-:W2:Y:S02]  /*104d0*/  MUFU.EX2 R11, R11 ;  /* 0x0000000b000b7308 */ /* 0x000ea40000000800 */
[----:B--2---:R-:W-:-:S06]  /*104e0*/  FADD.FTZ R11, R11, 1 ;  /* 0x3f8000000b0b7421 */ /* 0x004fcc0000010000 */
[----:B------:R3:W4:Y:S02]  /*104f0*/  MUFU.RCP R13, R11 ;  /* 0x0000000b000d7308 */ /* 0x0007240000001000 */
[----:B---3--:R-:W-:Y:S02]  /*10500*/  FADD.FTZ R11, R16, -UR28 ;  /* 0x8000001c100b7e21 */ /* 0x008fe40008010000 */
[----:B------:R-:W2:Y:S01]  /*10510*/  LDL.LU R16, [R1+0x480] ;  /* 0x0004800001107983 */ /* 0x000ea20000300800 */
[----:B----4-:R-:W-:-:S03]  /*10520*/  FMUL.FTZ R14, R13, R17 ;  /* 0x000000110d0e7220 */ /* 0x010fc60000410000 */
[----:B------:R-:W3:Y:S01]  /*10530*/  LDL.LU R17, [R1+0x5a4] ;  /* 0x0005a40001117983 */ /* 0x000ee20000300800 */
[----:B0-----:R-:W-:Y:S01]  /*10540*/  FMUL.FTZ R0, R11, UR16 ;  /* 0x000000100b007c20 */ /* 0x001fe20008410000 */
[----:B------:R-:W-:-:S03]  /*10550*/  FADD.FTZ R13, -R13, 1 ;  /* 0x3f8000000d0d7421 */ /* 0x000fc60000010100 */
[----:B------:R-:W-:Y:S01]  /*10560*/  FFMA.FTZ R11, R9, R0, R7 ;  /* 0x00000000090b7223 */ /* 0x000fe20000010007 */
[----:B------:R-:W-:Y:S01]  /*10570*/  FFMA.FTZ R12, R12, R13, 1 ;  /* 0x3f8000000c0c7423 */ /* 0x000fe2000001000d */
[----:B------:R0:W-:Y:S02]  /*10580*/  STL [R1+0x930], R0 ;  /* 0x0009300001007387 */ /* 0x0001e40000100800 */
[----:B------:R-:W-:Y:S01]  /*10590*/  FMUL.FTZ R13, R11, -1.4426950216293334961 ;  /* 0xbfb8aa3b0b0d7820 */ /* 0x000fe20000410000 */
[----:B------:R-:W-:-:S04]  /*105a0*/  FMUL.FTZ R12, R14, R12 ;  /* 0x0000000c0e0c7220 */ /* 0x000fc80000410000 */
[----:B------:R-:W-:Y:S01]  /*105b0*/  FMUL.FTZ R14, R8, R12 ;  /* 0x0000000c080e7220 */ /* 0x000fe20000410000 */
[----:B------:R-:W4:Y:S02]  /*105c0*/  MUFU.EX2 R13, R13 ;  /* 0x0000000d000d7308 */ /* 0x000f240000000800 */
[----:B----4-:R-:W-:-:S06]  /*105d0*/  FADD.FTZ R13, R13, 1 ;  /* 0x3f8000000d0d7421 */ /* 0x010fcc0000010000 */
[----:B------:R-:W4:Y:S02]  /*105e0*/  MUFU.RCP R13, R13 ;  /* 0x0000000d000d7308 */ /* 0x000f240000001000 */
[C---:B----4-:R-:W-:Y:S01]  /*105f0*/  FMUL.FTZ R15, R13.reuse, R20 ;  /* 0x000000140d0f7220 */ /* 0x050fe20000410000 */
[----:B------:R-:W-:Y:S01]  /*10600*/  FADD.FTZ R13, -R13, 1 ;  /* 0x3f8000000d0d7421 */ /* 0x000fe20000010100 */
[----:B------:R-:W4:Y:S03]  /*10610*/  LDL.LU R20, [R1+0x5c8] ;  /* 0x0005c80001147983 */ /* 0x000f260000300800 */
[----:B------:R-:W-:Y:S01]  /*10620*/  FFMA.FTZ R13, R11, R13, 1 ;  /* 0x3f8000000b0d7423 */ /* 0x000fe2000001000d */
[----:B------:R-:W-:Y:S01]  /*10630*/  FFMA.FTZ R11, R10, R14, RZ ;  /* 0x0000000e0a0b7223 */ /* 0x000fe200000100ff */
[----:B------:R-:W-:Y:S02]  /*10640*/  FADD.FTZ R14, RZ, R14 ;  /* 0x0000000eff0e7221 */ /* 0x000fe40000010000 */
[----:B-1----:R-:W-:Y:S01]  /*10650*/  FMUL.FTZ R2, R15, R13 ;  /* 0x0000000d0f027220 */ /* 0x002fe20000410000 */
[----:B------:R-:W-:-:S02]  /*10660*/  FADD.FTZ R13, R19, -UR28 ;  /* 0x8000001c130d7e21 */ /* 0x000fc40008010000 */
[----:B------:R-:W4:Y:S01]  /*10670*/  LDL.LU R19, [R1+0x5dc] ;  /* 0x0005dc0001137983 */ /* 0x000f220000300800 */
[----:B------:R-:W-:Y:S01]  /*10680*/  FMUL.FTZ R15, R9, R2 ;  /* 0x00000002090f7220 */ /* 0x000fe20000410000 */
[----:B------:R-:W-:Y:S01]  /*10690*/  FMUL.FTZ R13, R13, UR16 ;  /* 0x000000100d0d7c20 */ /* 0x000fe20008410000 */
[----:B------:R-:W-:Y:S01]  /*106a0*/  FFMA.FTZ R10, R10, R12, RZ ;  /* 0x0000000c0a0a7223 */ /* 0x000fe200000100ff */
[----:B------:R-:W-:Y:S01]  /*106b0*/  STL [R1+0x6c0], R2 ;  /* 0x0006c00201007387 */ /* 0x000fe20000100800 */
[----:B------:R-:W-:Y:S01]  /*106c0*/  FFMA.FTZ R11, R0, R15, R11 ;  /* 0x0000000f000b7223 */ /* 0x000fe2000001000b */
[----:B0-----:R-:W-:Y:S01]  /*106d0*/  FADD.FTZ R0, R15, R14 ;  /* 0x0000000e0f007221 */ /* 0x001fe20000010000 */
[----:B------:R-:W-:-:S04]  /*106e0*/  FFMA.FTZ R14, R8, R13, R6 ;  /* 0x0000000d080e7223 */ /* 0x000fc80000010006 */
[----:B------:R-:W-:-:S06]  /*106f0*/  FMUL.FTZ R15, R14, -1.4426950216293334961 ;  /* 0xbfb8aa3b0e0f7820 */ /* 0x000fcc0000410000 */
[----:B------:R-:W0:Y:S02]  /*10700*/  MUFU.EX2 R15, R15 ;  /* 0x0000000f000f7308 */ /* 0x000e240000000800 */
[----:B0-----:R-:W-:-:S06]  /*10710*/  FADD.FTZ R15, R15, 1 ;  /* 0x3f8000000f0f7421 */ /* 0x001fcc0000010000 */
[----:B------:R-:W2:Y:S01]  /*10720*/  MUFU.RCP R15, R15 ;  /* 0x0000000f000f7308 */ /* 0x000ea20000001000 */
[----:B------:R-:W-:Y:S01]  /*10730*/  FADD.FTZ R12, RZ, R12 ;  /* 0x0000000cff0c7221 */ /* 0x000fe20000010000 */
[----:B------:R0:W-:Y:S01]  /*10740*/  STL [R1+0x964], R0 ;  /* 0x0009640001007387 */ /* 0x0001e20000100800 */
[C---:B--2---:R-:W-:Y:S01]  /*10750*/  FMUL.FTZ R16, R15.reuse, R16 ;  /* 0x000000100f107220 */ /* 0x044fe20000410000 */
[----:B------:R-:W-:-:S04]  /*10760*/  FADD.FTZ R15, -R15, 1 ;  /* 0x3f8000000f0f7421 */ /* 0x000fc80000010100 */
[----:B------:R-:W-:Y:S01]  /*10770*/  FFMA.FTZ R15, R14, R15, 1 ;  /* 0x3f8000000e0f7423 */ /* 0x000fe2000001000f */
[----:B---3--:R-:W-:Y:S02]  /*10780*/  FADD.FTZ R14, R17, -UR28 ;  /* 0x8000001c110e7e21 */ /* 0x008fe40008010000 */
[----:B------:R-:W2:Y:S01]  /*10790*/  LDL.LU R17, [R1+0x5f8] ;  /* 0x0005f80001117983 */ /* 0x000ea20000300800 */
[----:B------:R-:W-:-:S04]  /*107a0*/  FMUL.FTZ R15, R16, R15 ;  /* 0x0000000f100f7220 */ /* 0x000fc80000410000 */
[----:B0-----:R-:W-:Y:S01]  /*107b0*/  FADD.FTZ R0, R12, R15 ;  /* 0x0000000f0c007221 */ /* 0x001fe20000010000 */
[-C--:B------:R-:W-:Y:S01]  /*107c0*/  FMUL.FTZ R2, R8, R15.reuse ;  /* 0x0000000f08027220 */ /* 0x080fe20000410000 */
[----:B------:R-:W-:-:S03]  /*107d0*/  FFMA.FTZ R3, R13, R15, R10 ;  /* 0x0000000f0d037223 */ /* 0x000fc6000001000a */
[----:B------:R0:W-:Y:S04]  /*107e0*/  STL [R1+0x960], R0 ;  /* 0x0009600001007387 */ /* 0x0001e80000100800 */
[----:B------:R1:W-:Y:S01]  /*107f0*/  STL [R1+0x89c], R2 ;  /* 0x00089c0201007387 */ /* 0x0003e20000100800 */
[----:B0-----:R-:W-:Y:S01]  /*10800*/  FMUL.FTZ R0, R14, UR16 ;  /* 0x000000100e007c20 */ /* 0x001fe20008410000 */
[----:B-1----:R-:W-:-:S04]  /*10810*/  FFMA.FTZ R2, R13, R2, R11 ;  /* 0x000000020d027223 */ /* 0x002fc8000001000b */
[----:B------:R0:W-:Y:S01]  /*10820*/  STL [R1+0x914], R0 ;  /* 0x0009140001007387 */ /* 0x0001e20000100800 */
[----:B------:R-:W-:Y:S01]  /*10830*/  FFMA.FTZ R10, R9, R0, R7 ;  /* 0x00000000090a7223 */ /* 0x000fe20000010007 */
[----:B----4-:R-:W-:Y:S02]  /*10840*/  FADD.FTZ R13, R20, -UR28 ;  /* 0x8000001c140d7e21 */ /* 0x010fe40008010000 */
[----:B------:R-:W3:Y:S02]  /*10850*/  LDL.LU R20, [R1+0x614] ;  /* 0x0006140001147983 */ /* 0x000ee40000300800 */
[----:B0-----:R-:W-:Y:S01]  /*10860*/  FMUL.FTZ R0, R13, UR16 ;  /* 0x000000100d007c20 */ /* 0x001fe20008410000 */
[----:B------:R-:W-:Y:S02]  /*10870*/  FADD.FTZ R13, R19, -UR28 ;  /* 0x8000001c130d7e21 */ /* 0x000fe40008010000 */
[----:B------:R-:W4:Y:S01]  /*10880*/  LDL.LU R19, [R1+0x624] ;  /* 0x0006240001137983 */ /* 0x000f220000300800 */
[----:B------:R-:W-:-:S06]  /*10890*/  FMUL.FTZ R11, R10, -1.4426950216293334961 ;  /* 0xbfb8aa3b0a0b7820 */ /* 0x000fcc0000410000 */
[----:B------:R-:W0:Y:S02]  /*108a0*/  MUFU.EX2 R11, R11 ;  /* 0x0000000b000b7308 */ /* 0x000e240000000800 */
[----:B0-----:R-:W-:-:S06]  /*108b0*/  FADD.FTZ R11, R11, 1 ;  /* 0x3f8000000b0b7421 */ /* 0x001fcc0000010000 */
[----:B------:R-:W0:Y:S01]  /*108c0*/  MUFU.RCP R11, R11 ;  /* 0x0000000b000b7308 */ /* 0x000e220000001000 */
[----:B------:R1:W-:Y:S01]  /*108d0*/  STL [R1+0x958], R2 ;  /* 0x0009580201007387 */ /* 0x0003e20000100800 */
[C---:B0-----:R-:W-:Y:S01]  /*108e0*/  FMUL.FTZ R12, R11.reuse, R23 ;  /* 0x000000170b0c7220 */ /* 0x041fe20000410000 */
[----:B------:R-:W-:Y:S02]  /*108f0*/  FADD.FTZ R11, -R11, 1 ;  /* 0x3f8000000b0b7421 */ /* 0x000fe40000010100 */
[----:B------:R-:W4:Y:S02]  /*10900*/  LDL.LU R23, [R1+0x48c] ;  /* 0x00048c0001177983 */ /* 0x000f240000300800 */
[----:B------:R-:W-:Y:S01]  /*10910*/  FFMA.FTZ R11, R10, R11, 1 ;  /* 0x3f8000000a0b7423 */ /* 0x000fe2000001000b */
[----:B------:R-:W-:-:S03]  /*10920*/  FFMA.FTZ R10, R8, R0, R6 ;  /* 0x00000000080a7223 */ /* 0x000fc60000010006 */
[----:B-1----:R-:W-:Y:S01]  /*10930*/  FMUL.FTZ R2, R12, R11 ;  /* 0x0000000b0c027220 */ /* 0x002fe20000410000 */
[----:B------:R-:W-:-:S06]  /*10940*/  FMUL.FTZ R11, R10, -1.4426950216293334961 ;  /* 0xbfb8aa3b0a0b7820 */ /* 0x000fcc0000410000 */
[----:B------:R-:W0:Y:S02]  /*10950*/  MUFU.EX2 R11, R11 ;  /* 0x0000000b000b7308 */ /* 0x000e240000000800 */
[----:B0-----:R-:W-:-:S06]  /*10960*/  FADD.FTZ R11, R11, 1 ;  /* 0x3f8000000b0b7421 */ /* 0x001fcc0000010000 */
[----:B------:R-:W0:Y:S01]  /*10970*/  MUFU.RCP R11, R11 ;  /* 0x0000000b000b7308 */ /* 0x000e220000001000 */
[----:B------:R1:W-:Y:S02]  /*10980*/  STL [R1+0x90c], R0 ;  /* 0x00090c0001007387 */ /* 0x0003e40000100800 */
[----:B-1----:R-:W-:Y:S01]  /*10990*/  FMUL.FTZ R0, R13, UR16 ;  /* 0x000000100d007c20 */ /* 0x002fe20008410000 */
[C---:B0-----:R-:W-:Y:S02]  /*109a0*/  FMUL.FTZ R12, R11.reuse, R21 ;  /* 0x000000150b0c7220 */ /* 0x041fe40000410000 */
[----:B------:R-:W4:Y:S01]  /*109b0*/  LDL.LU R21, [R1+0x4c4] ;  /* 0x0004c40001157983 */ /* 0x000f220000300800 */
        /* <DEDUP_REMOVED lines=9> */
[----:B------:R1:W-:Y:S01]  /*10a50*/  STL [R1+0x908], R0 ;  /* 0x0009080001007387 */ /* 0x0003e20000100800 */
[----:B--2---:R-:W-:-:S03]  /*10a60*/  FADD.FTZ R13, R17, -UR28 ;  /* 0x8000001c110d7e21 */ /* 0x004fc60008010000 */
[----:B------:R-:W2:Y:S01]  /*10a70*/  LDL.LU R17, [R1+0x650] ;  /* 0x0006500001117983 */ /* 0x000ea20000300800 */
[C---:B0-----:R-:W-:Y:S01]  /*10a80*/  FMUL.FTZ R12, R11.reuse, R25 ;  /* 0x000000190b0c7220 */ /* 0x041fe20000410000 */
[----:B------:R-:W-:Y:S01]  /*10a90*/  FADD.FTZ R11, -R11, 1 ;  /* 0x3f8000000b0b7421 */ /* 0x000fe20000010100 */
[----:B-1----:R-:W-:Y:S01]  /*10aa0*/  FMUL.FTZ R0, R13, UR16 ;  /* 0x000000100d007c20 */ /* 0x002fe20008410000 */
[----:B------:R-:W2:Y:S02]  /*10ab0*/  LDL.LU R25, [R1+0x4b4] ;  /* 0x0004b40001197983 */ /* 0x000ea40000300800 */
[----:B------:R-:W-:Y:S01]  /*10ac0*/  FFMA.FTZ R11, R10, R11, 1 ;  /* 0x3f8000000a0b7423 */ /* 0x000fe2000001000b */
[----:B------:R-:W-:Y:S01]  /*10ad0*/  FFMA.FTZ R10, R8, R0, R6 ;  /* 0x00000000080a7223 */ /* 0x000fe20000010006 */
[----:B------:R0:W-:Y:S01]  /*10ae0*/  STL [R1+0x904], R0 ;  /* 0x0009040001007387 */ /* 0x0001e20000100800 */
[----:B---3--:R-:W-:-:S03]  /*10af0*/  FADD.FTZ R13, R20, -UR28 ;  /* 0x8000001c140d7e21 */ /* 0x008fc60008010000 */
[----:B------:R-:W3:Y:S01]  /*10b00*/  LDL.LU R20, [R1+0x65c] ;  /* 0x00065c0001147983 */ /* 0x000ee20000300800 */
[----:B0-----:R-:W-:Y:S01]  /*10b10*/  FMUL.FTZ R0, R13, UR16 ;  /* 0x000000100d007c20 */ /* 0x001fe20008410000 */
[----:B----4-:R-:W-:Y:S02]  /*10b20*/  FADD.FTZ R13, R19, -UR28 ;  /* 0x8000001c130d7e21 */ /* 0x010fe40008010000 */
[----:B------:R-:W4:Y:S04]  /*10b30*/  LDL.LU R19, [R1+0x688] ;  /* 0x0006880001137983 */ /* 0x000f280000300800 */
[----:B------:R0:W-:Y:S02]  /*10b40*/  STL [R1+0x6a4], R2 ;  /* 0x0006a40201007387 */ /* 0x0001e40000100800 */
[----:B0-----:R-:W-:Y:S01]  /*10b50*/  FMUL.FTZ R2, R12, R11 ;  /* 0x0000000b0c027220 */ /* 0x001fe20000410000 */
        /* <DEDUP_REMOVED lines=28> */
[----:B--2---:R-:W-:Y:S02]  /*10d20*/  FADD.FTZ R13, R17, -UR28 ;  /* 0x8000001c110d7e21 */ /* 0x004fe40008010000 */
[----:B------:R-:W2:Y:S01]  /*10d30*/  LDL.LU R17, [R1+0x690] ;  /* 0x0006900001117983 */ /* 0x000ea20000300800 */
[C---:B0-----:R-:W-:Y:S01]  /*10d40*/  FMUL.FTZ R12, R11.reuse, R25 ;  /* 0x000000190b0c7220 */ /* 0x041fe20000410000 */
[----:B------:R-:W-:Y:S02]  /*10d50*/  FADD.FTZ R11, -R11, 1 ;  /* 0x3f8000000b0b7421 */ /* 0x000fe40000010100 */
[----:B------:R0:W-:Y:S04]  /*10d60*/  STL [R1+0x8f4], R0 ;  /* 0x0008f40001007387 */ /* 0x0001e80000100800 */
[----:B------:R-:W2:Y:S01]  /*10d70*/  LDL.LU R25, [R1+0x4e4] ;  /* 0x0004e40001197983 */ /* 0x000ea20000300800 */
[----:B------:R-:W-:Y:S01]  /*10d80*/  FFMA.FTZ R11, R10, R11, 1 ;  /* 0x3f8000000a0b7423 */ /* 0x000fe2000001000b */
[----:B0-----:R-:W-:-:S04]  /*10d90*/  FMUL.FTZ R0, R13, UR16 ;  /* 0x000000100d007c20 */ /* 0x001fc80008410000 */
        /* <DEDUP_REMOVED lines=38> */
[----:B------:R-:W2:Y:S04]  /*11000*/  LDL.LU R17, [R1+0x6e0] ;  /* 0x0006e00001117983 */ /* 0x000ea80000300800 */
[----:B------:R1:W-:Y:S01]  /*11010*/  STL [R1+0x8dc], R0 ;  /* 0x0008dc0001007387 */ /* 0x0003e20000100800 */
[C---:B0-----:R-:W-:Y:S01]  /*11020*/  FMUL.FTZ R12, R11.reuse, R25 ;  /* 0x000000190b0c7220 */ /* 0x041fe20000410000 */
[----:B------:R-:W-:Y:S02]  /*11030*/  FADD.FTZ R11, -R11, 1 ;  /* 0x3f8000000b0b7421 */ /* 0x000fe40000010100 */
[----:B------:R-:W2:Y:S01]  /*11040*/  LDL.LU R25, [R1+0x4fc] ;  /* 0x0004fc0001197983 */ /* 0x000ea20000300800 */
[----:B-1----:R-:W-:Y:S01]  /*11050*/  FMUL.FTZ R0, R13, UR16 ;  /* 0x000000100d007c20 */ /* 0x002fe20008410000 */
[----:B------:R-:W-:-:S03]  /*11060*/  FFMA.FTZ R11, R10, R11, 1 ;  /* 0x3f8000000a0b7423 */ /* 0x000fc6000001000b */
        /* <DEDUP_REMOVED lines=699> */
[----:B------:R1:W-:Y:S04]  /*13c20*/  STL [R1+0x710], R0 ;  /* 0x0007100001007387 */ /* 0x0003e80000100800 */
[----:B------:R0:W-:Y:S01]  /*13c30*/  STL [R1+0x470], R2 ;  /* 0x0004700201007387 */ /* 0x0001e20000100800 */
[----:B-1----:R-:W-:Y:S01]  /*13c40*/  FMUL.FTZ R0, R13, UR16 ;  /* 0x000000100d007c20 */ /* 0x002fe20008410000 */
[C---:B0-----:R-:W-:Y:S01]  /*13c50*/  FMUL.FTZ R12, R11.reuse, R21 ;  /* 0x000000150b0c7220 */ /* 0x041fe20000410000 */
[----:B------:R-:W-:Y:S01]  /*13c60*/  FADD.FTZ R11, -R11, 1 ;  /* 0x3f8000000b0b7421 */ /* 0x000fe20000010100 */
[----:B------:R-:W4:Y:S03]  /*13c70*/  LDL.LU R21, [R1+0x464] ;  /* 0x0004640001157983 */ /* 0x000f260000300800 */
[----:B------:R-:W-:Y:S01]  /*13c80*/  FFMA.FTZ R11, R10, R11, 1 ;  /* 0x3f8000000a0b7423 */ /* 0x000fe2000001000b */
[----:B------:R0:W-:Y:S01]  /*13c90*/  STL [R1+0x704], R0 ;  /* 0x0007040001007387 */ /* 0x0001e20000100800 */
[----:B------:R-:W-:-:S02]  /*13ca0*/  FFMA.FTZ R10, R9, R0, R7 ;  /* 0x00000000090a7223 */ /* 0x000fc40000010007 */
[----:B------:R-:W-:Y:S01]  /*13cb0*/  FMUL.FTZ R2, R12, R11 ;  /* 0x0000000b0c027220 */ /* 0x000fe20000410000 */
[----:B------:R-:W-:Y:S04]  /*13cc0*/  STL [R1+0x95c], R3 ;  /* 0x00095c0301007387 */ /* 0x000fe80000100800 */
[----:B------:R-:W-:Y:S01]  /*13cd0*/  STL [R1+0x474], R2 ;  /* 0x0004740201007387 */ /* 0x000fe20000100800 */
[----:B------:R-:W-:-:S06]  /*13ce0*/  FMUL.FTZ R11, R10, -1.4426950216293334961 ;  /* 0xbfb8aa3b0a0b7820 */ /* 0x000fcc0000410000 */
[----:B------:R-:W1:Y:S02]  /*13cf0*/  MUFU.EX2 R11, R11 ;  /* 0x0000000b000b7308 */ /* 0x000e640000000800 */
[----:B-1----:R-:W-:-:S06]  /*13d00*/  FADD.FTZ R11, R11, 1 ;  /* 0x3f8000000b0b7421 */ /* 0x002fcc0000010000 */
[----:B------:R-:W1:Y:S01]  /*13d10*/  MUFU.RCP R11, R11 ;  /* 0x0000000b000b7308 */ /* 0x000e620000001000 */
[----:B--2---:R-:W-:-:S04]  /*13d20*/  FADD.FTZ R13, R17, -UR28 ;  /* 0x8000001c110d7e21 */ /* 0x004fc80008010000 */
[----:B0-----:R-:W-:-:S05]  /*13d30*/  FMUL.FTZ R0, R13, UR16 ;  /* 0x000000100d007c20 */ /* 0x001fca0008410000 */
[----:B------:R0:W-:Y:S04]  /*13d40*/  STL [R1+0x700], R0 ;  /* 0x0007000001007387 */ /* 0x0001e80000100800 */
[----:B------:R-:W2:Y:S01]  /*13d50*/  LDL.LU R17, [R1+0x74c] ;  /* 0x00074c0001117983 */ /* 0x000ea20000300800 */
[C---:B-1----:R-:W-:Y:S01]  /*13d60*/  FMUL.FTZ R12, R11.reuse, R25 ;  /* 0x000000190b0c7220 */ /* 0x042fe20000410000 */
[----:B------:R-:W-:Y:S02]  /*13d70*/  FADD.FTZ R11, -R11, 1 ;  /* 0x3f8000000b0b7421 */ /* 0x000fe40000010100 */
[----:B------:R-:W2:Y:S02]  /*13d80*/  LDL.LU R25, [R1+0x460] ;  /* 0x0004600001197983 */ /* 0x000ea40000300800 */
[----:B------:R-:W-:Y:S01]  /*13d90*/  FFMA.FTZ R11, R10, R11, 1 ;  /* 0x3f8000000a0b7423 */ /* 0x000fe2000001000b */
[----:B------:R-:W-:Y:S01]  /*13da0*/  FFMA.FTZ R10, R8, R0, R6 ;  /* 0x00000000080a7223 */ /* 0x000fe20000010006 */
[----:B------:R-:W2:Y:S01]  /*13db0*/  LDL.LU R5, [R1+0x4f0] ;  /* 0x0004f00001057983 */ /* 0x000ea20000300800 */
[----:B---3--:R-:W-:-:S03]  /*13dc0*/  FADD.FTZ R13, R20, -UR28 ;  /* 0x8000001c140d7e21 */ /* 0x008fc60008010000 */
[----:B------:R-:W3:Y:S04]  /*13dd0*/  LDL.LU R18, [R1+0x91c] ;  /* 0x00091c0001127983 */ /* 0x000ee80000300800 */
[----:B------:R-:W3:Y:S01]  /*13de0*/  LDL.LU R20, [R1+0x738] ;  /* 0x0007380001147983 */ /* 0x000ee20000300800 */
[----:B0-----:R-:W-:-:S03]  /*13df0*/  FMUL.FTZ R0, R13, UR16 ;  /* 0x000000100d007c20 */ /* 0x001fc60008410000 */
[----:B------:R-:W3:Y:S01]  /*13e00*/  LDL.LU R4, [R1+0x4d8] ;  /* 0x0004d80001047983 */ /* 0x000ee20000300800 */
[----:B----4-:R-:W-:-:S03]  /*13e10*/  FADD.FTZ R13, R19, -UR28 ;  /* 0x8000001c130d7e21 */ /* 0x010fc60008010000 */
[----:B------:R-:W4:Y:S01]  /*13e20*/  LDL.LU R19, [R1+0x73c] ;  /* 0x00073c0001137983 */ /* 0x000f220000300800 */
[----:B------:R-:W-:Y:S01]  /*13e30*/  FMUL.FTZ R2, R12, R11 ;  /* 0x0000000b0c027220 */ /* 0x000fe20000410000 */
[----:B------:R-:W-:Y:S02]  /*13e40*/  FMUL.FTZ R11, R10, -1.4426950216293334961 ;  /* 0xbfb8aa3b0a0b7820 */ /* 0x000fe40000410000 */
[----:B------:R-:W4:Y:S04]  /*13e50*/  LDL.LU R3, [R1+0x940] ;  /* 0x0009400001037983 */ /* 0x000f280000300800 */
[----:B------:R-:W0:Y:S01]  /*13e60*/  MUFU.EX2 R11, R11 ;  /* 0x0000000b000b7308 */ /* 0x000e220000000800 */
[----:B------:R-:W4:Y:S01]  /*13e70*/  LDL.LU R16, [R1+0x67c] ;  /* 0x00067c0001107983 */ /* 0x000f220000300800 */
        /* <DEDUP_REMOVED lines=13> */
[----:B------:R1:W-:Y:S01]  /*13f50*/  STL [R1+0x6fc], R0 ;  /* 0x0006fc0001007387 */ /* 0x0003e20000100800 */
[----:B0-----:R-:W-:-:S03]  /*13f60*/  FMUL.FTZ R12, R11, R21 ;  /* 0x000000150b0c7220 */ /* 0x001fc60000410000 */
[----:B------:R-:W4:Y:S01]  /*13f70*/  LDL.LU R21, [R1+0x458] ;  /* 0x0004580001157983 */ /* 0x000f220000300800 */
[----:B-1----:R-:W-:Y:S01]  /*13f80*/  FMUL.FTZ R0, R13, UR16 ;  /* 0x000000100d007c20 */ /* 0x002fe20008410000 */
        /* <DEDUP_REMOVED lines=57> */
[----:B-1----:R-:W-:Y:S01]  /*14320*/  FMUL.FTZ R0, R13, UR16 ;  /* 0x000000100d007c20 */ /* 0x002fe20008410000 */
[C---:B0-----:R-:W-:Y:S01]  /*14330*/  FMUL.FTZ R12, R11.reuse, R25 ;  /* 0x000000190b0c7220 */ /* 0x041fe20000410000 */
[----:B------:R-:W-:Y:S01]  /*14340*/  FADD.FTZ R11, -R11, 1 ;  /* 0x3f8000000b0b7421 */ /* 0x000fe20000010100 */
[----:B------:R-:W2:Y:S03]  /*14350*/  LDL.LU R25, [R1+0x448] ;  /* 0x0004480001197983 */ /* 0x000ea60000300800 */
[----:B------:R-:W-:Y:S01]  /*14360*/  FFMA.FTZ R11, R10, R11, 1 ;  /* 0x3f8000000a0b7423 */ /* 0x000fe2000001000b */
[----:B------:R0:W-:Y:S01]  /*14370*/  STL [R1+0x6e8], R0 ;  /* 0x0006e80001007387 */ /* 0x0001e20000100800 */
[----:B------:R-:W-:Y:S01]  /*14380*/  FFMA.FTZ R10, R8, R0, R6 ;  /* 0x00000000080a7223 */ /* 0x000fe20000010006 */
[----:B---3--:R-:W-:-:S02]  /*14390*/  FADD.FTZ R13, R20, -UR28 ;  /* 0x8000001c140d7e21 */ /* 0x008fc40008010000 */
[----:B------:R-:W3:Y:S02]  /*143a0*/  LDL.LU R20, [R1+0x708] ;  /* 0x0007080001147983 */ /* 0x000ee40000300800 */
        /* <DEDUP_REMOVED lines=174> */
[----:B------:R-:W-:Y:S03]  /*14e90*/  STL [R1+0x428], R2 ;  /* 0x0004280201007387 */ /* 0x000fe60000100800 */
[----:B------:R-:W-:Y:S01]  /*14ea0*/  FFMA.FTZ R11, R10, R11, 1 ;  /* 0x3f8000000a0b7423 */ /* 0x000fe2000001000b */
[----:B------:R0:W-:Y:S01]  /*14eb0*/  STL [R1+0x6b4], R0 ;  /* 0x0006b40001007387 */ /* 0x0001e20000100800 */
[----:B------:R-:W-:-:S03]  /*14ec0*/  FFMA.FTZ R10, R8, R0, R6 ;  /* 0x00000000080a7223 */ /* 0x000fc60000010006 */
[----:B------:R-:W2:Y:S01]  /*14ed0*/  LDL.LU R25, [R1+0x630] ;  /* 0x0006300001197983 */ /* 0x000ea20000300800 */
[----:B---3--:R-:W-:-:S03]  /*14ee0*/  FADD.FTZ R13, R20, -UR28 ;  /* 0x8000001c140d7e21 */ /* 0x008fc60008010000 */
[----:B------:R-:W3:Y:S01]  /*14ef0*/  LDL.LU R20, [R1+0x810] ;  /* 0x0008100001147983 */ /* 0x000ee20000300800 */
[----:B0-----:R-:W-:Y:S01]  /*14f00*/  FMUL.FTZ R0, R13, UR16 ;  /* 0x000000100d007c20 */ /* 0x001fe20008410000 */
[----:B----4-:R-:W-:Y:S02]  /*14f10*/  FADD.FTZ R13, R19, -UR28 ;  /* 0x8000001c130d7e21 */ /* 0x010fe40008010000 */
[----:B------:R-:W4:Y:S01]  /*14f20*/  LDL.LU R19, [R1+0x814] ;  /* 0x0008140001137983 */ /* 0x000f220000300800 */
[----:B------:R-:W-:Y:S01]  /*14f30*/  FMUL.FTZ R2, R12, R11 ;  /* 0x0000000b0c027220 */ /* 0x000fe20000410000 */
[----:B------:R-:W-:-:S06]  /*14f40*/  FMUL.FTZ R11, R10, -1.4426950216293334961 ;  /* 0xbfb8aa3b0a0b7820 */ /* 0x000fcc0000410000 */
[----:B------:R-:W0:Y:S02]  /*14f50*/  MUFU.EX2 R11, R11 ;  /* 0x0000000b000b7308 */ /* 0x000e240000000800 */
[----:B0-----:R-:W-:-:S06]  /*14f60*/  FADD.FTZ R11, R11, 1 ;  /* 0x3f8000000b0b7421 */ /* 0x001fcc0000010000 */
[----:B------:R-:W0:Y:S01]  /*14f70*/  MUFU.RCP R11, R11 ;  /* 0x0000000b000b7308 */ /* 0x000e220000001000 */
[----:B------:R1:W-:Y:S01]  /*14f80*/  STL [R1+0x418], R2 ;  /* 0x0004180201007387 */ /* 0x0003e20000100800 */
[C---:B0-----:R-:W-:Y:S01]  /*14f90*/  FMUL.FTZ R12, R11.reuse, R23 ;  /* 0x000000170b0c7220 */ /* 0x041fe20000410000 */
[----:B------:R-:W-:Y:S02]  /*14fa0*/  FADD.FTZ R11, -R11, 1 ;  /* 0x3f8000000b0b7421 */ /* 0x000fe40000010100 */
[----:B------:R0:W-:Y:S02]  /*14fb0*/  STL [R1+0x6b0], R0 ;  /* 0x0006b00001007387 */ /* 0x0001e40000100800 */
[----:B------:R-:W-:Y:S01]  /*14fc0*/  FFMA.FTZ R11, R10, R11, 1 ;  /* 0x3f8000000a0b7423 */ /* 0x000fe2000001000b */
[----:B------:R-:W-:Y:S01]  /*14fd0*/  FFMA.FTZ R10, R9, R0, R7 ;  /* 0x00000000090a7223 */ /* 0x000fe20000010007 */
[----:B------:R-:W4:Y:S02]  /*14fe0*/  LDL.LU R23, [R1+0x668] ;  /* 0x0006680001177983 */ /* 0x000f240000300800 */
[----:B-1----:R-:W-:Y:S01]  /*14ff0*/  FMUL.FTZ R2, R12, R11 ;  /* 0x0000000b0c027220 */ /* 0x002fe20000410000 */
[----:B------:R-:W-:-:S06]  /*15000*/  FMUL.FTZ R11, R10, -1.4426950216293334961 ;  /* 0xbfb8aa3b0a0b7820 */ /* 0x000fcc0000410000 */
[----:B------:R-:W1:Y:S02]  /*15010*/  MUFU.EX2 R11, R11 ;  /* 0x0000000b000b7308 */ /* 0x000e640000000800 */
[----:B-1----:R-:W-:-:S06]  /*15020*/  FADD.FTZ R11, R11, 1 ;  /* 0x3f8000000b0b7421 */ /* 0x002fcc0000010000 */
[----:B------:R-:W1:Y:S01]  /*15030*/  MUFU.RCP R11, R11 ;  /* 0x0000000b000b7308 */ /* 0x000e620000001000 */
[----:B------:R1:W-:Y:S01]  /*15040*/  STL [R1+0x414], R2 ;  /* 0x0004140201007387 */ /* 0x0003e20000100800 */
[----:B0-----:R-:W-:Y:S01]  /*15050*/  FMUL.FTZ R0, R13, UR16 ;  /* 0x000000100d007c20 */ /* 0x001fe20008410000 */
[C---:B-1----:R-:W-:Y:S01]  /*15060*/  FMUL.FTZ R12, R11.reuse, R21 ;  /* 0x000000150b0c7220 */ /* 0x042fe20000410000 */
[----:B------:R-:W-:-:S03]  /*15070*/  FADD.FTZ R11, -R11, 1 ;  /* 0x3f8000000b0b7421 */ /* 0x000fc60000010100 */
[----:B------:R0:W-:Y:S01]  /*15080*/  STL [R1+0x694], R0 ;  /* 0x0006940001007387 */ /* 0x0001e20000100800 */
[----:B------:R-:W-:-:S03]  /*15090*/  FFMA.FTZ R11, R10, R11, 1 ;  /* 0x3f8000000a0b7423 */ /* 0x000fc6000001000b */
[----:B------:R-:W4:Y:S01]  /*150a0*/  LDL.LU R21, [R1+0x648] ;  /* 0x0006480001157983 */ /* 0x000f220000300800 */
[----:B------:R-:W-:Y:S01]  /*150b0*/  FMUL.FTZ R2, R12, R11 ;  /* 0x0000000b0c027220 */ /* 0x000fe20000410000 */
[----:B------:R-:W-:-:S04]  /*150c0*/  FFMA.FTZ R10, R8, R0, R6 ;  /* 0x00000000080a7223 */ /* 0x000fc80000010006 */
[----:B------:R-:W-:-:S06]  /*150d0*/  FMUL.FTZ R11, R10, -1.4426950216293334961 ;  /* 0xbfb8aa3b0a0b7820 */ /* 0x000fcc0000410000 */
[----:B------:R-:W1:Y:S02]  /*150e0*/  MUFU.EX2 R11, R11 ;  /* 0x0000000b000b7308 */ /* 0x000e640000000800 */
[----:B-1----:R-:W-:-:S06]  /*150f0*/  FADD.FTZ R11, R11, 1 ;  /* 0x3f8000000b0b7421 */ /* 0x002fcc0000010000 */
[----:B------:R-:W1:Y:S02]  /*15100*/  MUFU.RCP R11, R11 ;  /* 0x0000000b000b7308 */ /* 0x000e640000001000 */
[C---:B-1----:R-:W-:Y:S01]  /*15110*/  FMUL.FTZ R40, R11.reuse, R40 ;  /* 0x000000280b287220 */ /* 0x042fe20000410000 */
[----:B------:R-:W-:Y:S01]  /*15120*/  FADD.FTZ R11, -R11, 1 ;  /* 0x3f8000000b0b7421 */ /* 0x000fe20000010100 */
[----:B--2---:R-:W-:Y:S02]  /*15130*/  FADD.FTZ R12, R17, -UR28 ;  /* 0x8000001c110c7e21 */ /* 0x004fe40008010000 */
[----:B------:R-:W2:Y:S02]  /*15140*/  LDL.LU R17, [R1+0x838] ;  /* 0x0008380001117983 */ /* 0x000ea40000300800 */
[----:B0-----:R-:W-:Y:S01]  /*15150*/  FMUL.FTZ R0, R12, UR16 ;  /* 0x000000100c007c20 */ /* 0x001fe20008410000 */
        /* <DEDUP_REMOVED lines=10> */
[----:B------:R-:W-:Y:S01]  /*15200*/  FMUL.FTZ R11, R10, -1.4426950216293334961 ;  /* 0xbfb8aa3b0a0b7820 */ /* 0x000fe20000410000 */
[----:B------:R0:W-:Y:S04]  /*15210*/  STL [R1+0x68c], R0 ;  /* 0x00068c0001007387 */ /* 0x0001e80000100800 */
[----:B------:R-:W4:Y:S01]  /*15220*/  LDL.LU R40, [R1+0x6a8] ;  /* 0x0006a80001287983 */ /* 0x000f220000300800 */
[----:B------:R-:W1:Y:S02]  /*15230*/  MUFU.EX2 R11, R11 ;  /* 0x0000000b000b7308 */ /* 0x000e640000000800 */
[----:B-1----:R-:W-:-:S06]  /*15240*/  FADD.FTZ R11, R11, 1 ;  /* 0x3f8000000b0b7421 */ /* 0x002fcc0000010000 */
[----:B------:R-:W1:Y:S01]  /*15250*/  MUFU.RCP R11, R11 ;  /* 0x0000000b000b7308 */ /* 0x000e620000001000 */
[----:B------:R0:W-:Y:S01]  /*15260*/  STL [R1+0x47c], R2 ;  /* 0x00047c0201007387 */ /* 0x0001e20000100800 */
[C---:B-1----:R-:W-:Y:S01]  /*15270*/  FMUL.FTZ R41, R11.reuse, R41 ;  /* 0x000000290b297220 */ /* 0x042fe20000410000 */
[----:B------:R-:W-:-:S04]  /*15280*/  FADD.FTZ R11, -R11, 1 ;  /* 0x3f8000000b0b7421 */ /* 0x000fc80000010100 */
[----:B------:R-:W-:Y:S01]  /*15290*/  FFMA.FTZ R11, R10, R11, 1 ;  /* 0x3f8000000a0b7423 */ /* 0x000fe2000001000b */
[----:B------:R-:W-:Y:S01]  /*152a0*/  FFMA.FTZ R10, R8, R0, R6 ;  /* 0x00000000080a7223 */ /* 0x000fe20000010006 */
[----:B0-----:R-:W-:Y:S02]  /*152b0*/  FMUL.FTZ R0, R12, UR16 ;  /* 0x000000100c007c20 */ /* 0x001fe40008410000 */
[----:B------:R-:W-:Y:S01]  /*152c0*/  FMUL.FTZ R2, R41, R11 ;  /* 0x0000000b29027220 */ /* 0x000fe20000410000 */
[----:B------:R-:W-:Y:S01]  /*152d0*/  FMUL.FTZ R11, R10, -1.4426950216293334961 ;  /* 0xbfb8aa3b0a0b7820 */ /* 0x000fe20000410000 */
[----:B------:R-:W4:Y:S05]  /*152e0*/  LDL.LU R41, [R1+0x6c0] ;  /* 0x0006c00001297983 */ /* 0x000f2a0000300800 */
[----:B------:R-:W0:Y:S02]  /*152f0*/  MUFU.EX2 R11, R11 ;  /* 0x0000000b000b7308 */ /* 0x000e240000000800 */
[----:B0-----:R-:W-:-:S06]  /*15300*/  FADD.FTZ R11, R11, 1 ;  /* 0x3f8000000b0b7421 */ /* 0x001fcc0000010000 */
[----:B------:R-:W0:Y:S01]  /*15310*/  MUFU.RCP R11, R11 ;  /* 0x0000000b000b7308 */ /* 0x000e220000001000 */
[----:B------:R-:W-:Y:S01]  /*15320*/  STL [R1+0x688], R0 ;  /* 0x0006880001007387 */ /* 0x000fe20000100800 */
[C---:B0-----:R-:W-:Y:S01]  /*15330*/  FMUL.FTZ R42, R11.reuse, R42 ;  /* 0x0000002a0b2a7220 */ /* 0x041fe20000410000 */
[----:B------:R-:W-:-:S04]  /*15340*/  FADD.FTZ R11, -R11, 1 ;  /* 0x3f8000000b0b7421 */ /* 0x000fc80000010100 */
[----:B------:R-:W-:Y:S01]  /*15350*/  FFMA.FTZ R11, R10, R11, 1 ;  /* 0x3f8000000a0b7423 */ /* 0x000fe2000001000b */
[----:B------:R-:W-:Y:S01]  /*15360*/  FFMA.FTZ R10, R9, R0, R7 ;  /* 0x00000000090a7223 */ /* 0x000fe20000010007 */
[----:B------:R0:W-:Y:S02]  /*15370*/  STL [R1+0x480], R2 ;  /* 0x0004800201007387 */ /* 0x0001e40000100800 */
[----:B0-----:R-:W-:Y:S01]  /*15380*/  FMUL.FTZ R2, R42, R11 ;  /* 0x0000000b2a027220 */ /* 0x001fe20000410000 */
[----:B------:R-:W-:-:S06]  /*15390*/  FMUL.FTZ R11, R10, -1.4426950216293334961 ;  /* 0xbfb8aa3b0a0b7820 */ /* 0x000fcc0000410000 */
[----:B------:R-:W0:Y:S01]  /*153a0*/  MUFU.EX2 R11, R11 ;  /* 0x0000000b000b7308 */ /* 0x000e220000000800 */
[----:B--2---:R-:W-:Y:S02]  /*153b0*/  FADD.FTZ R12, R17, -UR28 ;  /* 0x8000001c110c7e21 */ /* 0x004fe40008010000 */
[----:B------:R-:W2:Y:S02]  /*153c0*/  LDL.LU R17, [R1+0x84c] ;  /* 0x00084c0001117983 */ /* 0x000ea40000300800 */
[----:B------:R-:W-:Y:S01]  /*153d0*/  FMUL.FTZ R0, R12, UR16 ;  /* 0x000000100c007c20 */ /* 0x000fe20008410000 */
[----:B---3--:R-:W-:Y:S02]  /*153e0*/  FADD.FTZ R12, R20, -UR28 ;  /* 0x8000001c140c7e21 */ /* 0x008fe40008010000 */
[----:B------:R-:W3:Y:S01]  /*153f0*/  LDL.LU R20, [R1+0x850] ;  /* 0x0008500001147983 */ /* 0x000ee20000300800 */
[----:B----4-:R-:W-:-:S03]  /*15400*/  FADD.FTZ R13, R19, -UR28 ;  /* 0x8000001c130d7e21 */ /* 0x010fc60008010000 */
[----:B------:R-:W4:Y:S01]  /*15410*/  LDL.LU R19, [R1+0x854] ;  /* 0x0008540001137983 */ /* 0x000f220000300800 */
[----:B0-----:R-:W-:-:S06]  /*15420*/  FADD.FTZ R11, R11, 1 ;  /* 0x3f8000000b0b7421 */ /* 0x001fcc0000010000 */
[----:B------:R-:W0:Y:S01]  /*15430*/  MUFU.RCP R11, R11 ;  /* 0x0000000b000b7308 */ /* 0x000e220000001000 */
[----:B------:R1:W-:Y:S01]  /*15440*/  STL [R1+0x484], R2 ;  /* 0x0004840201007387 */ /* 0x0003e20000100800 */
[C---:B0-----:R-:W-:Y:S01]  /*15450*/  FMUL.FTZ R43, R11.reuse, R43 ;  /* 0x0000002b0b2b7220 */ /* 0x041fe20000410000 */
        /* <DEDUP_REMOVED lines=12> */
[----:B------:R-:W-:-:S04]  /*15520*/  FADD.FTZ R11, -R11, 1 ;  /* 0x3f8000000b0b7421 */ /* 0x000fc80000010100 */
[----:B------:R-:W-:Y:S01]  /*15530*/  FFMA.FTZ R11, R10, R11, 1 ;  /* 0x3f8000000a0b7423 */ /* 0x000fe2000001000b */
[----:B------:R-:W-:-:S03]  /*15540*/  FFMA.FTZ R10, R9, R0, R7 ;  /* 0x00000000090a7223 */ /* 0x000fc60000010007 */
[----:B------:R-:W-:Y:S01]  /*15550*/  FMUL.FTZ R2, R44, R11 ;  /* 0x0000000b2c027220 */ /* 0x000fe20000410000 */
[----:B------:R-:W-:Y:S01]  /*15560*/  FMUL.FTZ R11, R10, -1.4426950216293334961 ;  /* 0xbfb8aa3b0a0b7820 */ /* 0x000fe20000410000 */
[----:B------:R0:W-:Y:S04]  /*15570*/  STL [R1+0x670], R0 ;  /* 0x0006700001007387 */ /* 0x0001e80000100800 */
[----:B------:R-:W4:Y:S01]  /*15580*/  LDL.LU R44, [R1+0x914] ;  /* 0x00091400012c7983 */ /* 0x000f220000300800 */
[----:B------:R-:W1:Y:S02]  /*15590*/  MUFU.EX2 R11, R11 ;  /* 0x0000000b000b7308 */ /* 0x000e640000000800 */
[----:B-1----:R-:W-:-:S06]  /*155a0*/  FADD.FTZ R11, R11, 1 ;  /* 0x3f8000000b0b7421 */ /* 0x002fcc0000010000 */
[----:B------:R-:W1:Y:S01]  /*155b0*/  MUFU.RCP R12, R11 ;  /* 0x0000000b000c7308 */ /* 0x000e620000001000 */
[----:B0-----:R-:W-:Y:S01]  /*155c0*/  FMUL.FTZ R0, R13, UR16 ;  /* 0x000000100d007c20 */ /* 0x001fe20008410000 */
[----:B------:R0:W-:Y:S01]  /*155d0*/  STL [R1+0x48c], R2 ;  /* 0x00048c0201007387 */ /* 0x0001e20000100800 */
[C---:B-1----:R-:W-:Y:S01]  /*155e0*/  FMUL.FTZ R11, R12.reuse, R23 ;  /* 0x000000170c0b7220 */ /* 0x042fe20000410000 */
[----:B------:R-:W-:Y:S02]  /*155f0*/  FADD.FTZ R12, -R12, 1 ;  /* 0x3f8000000c0c7421 */ /* 0x000fe40000010100 */
[----:B------:R-:W-:Y:S02]  /*15600*/  STL [R1+0x654], R0 ;  /* 0x0006540001007387 */ /* 0x000fe40000100800 */
[----:B------:R-:W-:Y:S01]  /*15610*/  FFMA.FTZ R12, R10, R12, 1 ;  /* 0x3f8000000a0c7423 */ /* 0x000fe2000001000c */
[----:B------:R-:W-:Y:S01]  /*15620*/  FFMA.FTZ R10, R8, R0, R6 ;  /* 0x00000000080a7223 */ /* 0x000fe20000010006 */
[----:B------:R-:W4:Y:S02]  /*15630*/  LDL.LU R23, [R1+0x634] ;  /* 0x0006340001177983 */ /* 0x000f240000300800 */
[----:B0-----:R-:W-:Y:S01]  /*15640*/  FMUL.FTZ R2, R11, R12 ;  /* 0x0000000c0b027220 */ /* 0x001fe20000410000 */
[----:B------:R-:W-:-:S06]  /*15650*/  FMUL.FTZ R11, R10, -1.4426950216293334961 ;  /* 0xbfb8aa3b0a0b7820 */ /* 0x000fcc0000410000 */
[----:B------:R-:W0:Y:S02]  /*15660*/  MUFU.EX2 R11, R11 ;  /* 0x0000000b000b7308 */ /* 0x000e240000000800 */
[----:B0-----:R-:W-:-:S06]  /*15670*/  FADD.FTZ R11, R11, 1 ;  /* 0x3f8000000b0b7421 */ /* 0x001fcc0000010000 */
[----:B------:R-:W0:Y:S01]  /*15680*/  MUFU.RCP R11, R11 ;  /* 0x0000000b000b7308 */ /* 0x000e220000001000 */
[----:B------:R1:W-:Y:S01]  /*15690*/  STL [R1+0x4d0], R2 ;  /* 0x0004d00201007387 */ /* 0x0003e20000100800 */
[C---:B0-----:R-:W-:Y:S01]  /*156a0*/  FMUL.FTZ R45, R11.reuse, R45 ;  /* 0x0000002d0b2d7220 */ /* 0x041fe20000410000 */
[----:B------:R-:W-:-:S04]  /*156b0*/  FADD.FTZ R11, -R11, 1 ;  /* 0x3f8000000b0b7421 */ /* 0x000fc80000010100 */
[----:B------:R-:W-:-:S04]  /*156c0*/  FFMA.FTZ R11, R10, R11, 1 ;  /* 0x3f8000000a0b7423 */ /* 0x000fc8000001000b */
[----:B-1----:R-:W-:Y:S01]  /*156d0*/  FMUL.FTZ R2, R45, R11 ;  /* 0x0000000b2d027220 */ /* 0x002fe20000410000 */
[----:B--2---:R-:W-:Y:S02]  /*156e0*/  FADD.FTZ R12, R17, -UR28 ;  /* 0x8000001c110c7e21 */ /* 0x004fe40008010000 */
[----:B------:R-:W2:Y:S02]  /*156f0*/  LDL.LU R17, [R1+0x858] ;  /* 0x0008580001117983 */ /* 0x000ea40000300800 */
[----:B------:R-:W-:-:S04]  /*15700*/  FMUL.FTZ R0, R12, UR16 ;  /* 0x000000100c007c20 */ /* 0x000fc80008410000 */
[----:B------:R-:W-:-:S04]  /*15710*/  FFMA.FTZ R10, R9, R0, R7 ;  /* 0x00000000090a7223 */ /* 0x000fc80000010007 */
[----:B------:R-:W-:-:S06]  /*15720*/  FMUL.FTZ R11, R10, -1.4426950216293334961 ;  /* 0xbfb8aa3b0a0b7820 */ /* 0x000fcc0000410000 */
[----:B------:R-:W0:Y:S02]  /*15730*/  MUFU.EX2 R11, R11 ;  /* 0x0000000b000b7308 */ /* 0x000e240000000800 */
[----:B0-----:R-:W-:-:S06]  /*15740*/  FADD.FTZ R11, R11, 1 ;  /* 0x3f8000000b0b7421 */ /* 0x001fcc0000010000 */
[----:B------:R-:W0:Y:S01]  /*15750*/  MUFU.RCP R12, R11 ;  /* 0x0000000b000c7308 */ /* 0x000e220000001000 */
[----:B------:R1:W-:Y:S01]  /*15760*/  STL [R1+0x63c], R0 ;  /* 0x00063c0001007387 */ /* 0x0003e20000100800 */
[----:B---3--:R-:W-:-:S03]  /*15770*/  FADD.FTZ R13, R20, -UR28 ;  /* 0x8000001c140d7e21 */ /* 0x008fc60008010000 */
[----:B------:R-:W3:Y:S01]  /*15780*/  LDL.LU R20, [R1+0x860] ;  /* 0x0008600001147983 */ /* 0x000ee20000300800 */
[----:B0-----:R-:W-:-:S03]  /*15790*/  FMUL.FTZ R11, R12, R21 ;  /* 0x000000150c0b7220 */ /* 0x001fc60000410000 */
[----:B------:R-:W3:Y:S01]  /*157a0*/  LDL.LU R21, [R1+0x618] ;  /* 0x0006180001157983 */ /* 0x000ee20000300800 */
[----:B-1----:R-:W-:Y:S01]  /*157b0*/  FMUL.FTZ R0, R13, UR16 ;  /* 0x000000100d007c20 */ /* 0x002fe20008410000 */
[----:B----4-:R-:W-:Y:S02]  /*157c0*/  FADD.FTZ R13, R19, -UR28 ;  /* 0x8000001c130d7e21 */ /* 0x010fe40008010000 */
        /* <DEDUP_REMOVED lines=22> */
[----:B------:R-:W0:Y:S01]  /*15930*/  MUFU.RCP R12, R11 ;  /* 0x0000000b000c7308 */ /* 0x000e220000001000 */
[----:B------:R-:W-:Y:S04]  /*15940*/  STL [R1+0x630], R0 ;  /* 0x0006300001007387 */ /* 0x000fe80000100800 */
[----:B------:R1:W-:Y:S01]  /*15950*/  STL [R1+0x4c8], R2 ;  /* 0x0004c80201007387 */ /* 0x0003e20000100800 */
[C---:B0-----:R-:W-:Y:S01]  /*15960*/  FMUL.FTZ R11, R12.reuse, R23 ;  /* 0x000000170c0b7220 */ /* 0x041fe20000410000 */
[----:B------:R-:W-:Y:S02]  /*15970*/  FADD.FTZ R12, -R12, 1 ;  /* 0x3f8000000c0c7421 */ /* 0x000fe40000010100 */
[----:B------:R-:W4:Y:S02]  /*15980*/  LDL.LU R23, [R1+0x600] ;  /* 0x0006000001177983 */ /* 0x000f240000300800 */
        /* <DEDUP_REMOVED lines=135> */
[----:B-1----:R-:W-:-:S05]  /*16200*/  FMUL.FTZ R2, R11, R12 ;  /* 0x0000000c0b027220 */ /* 0x002fca0000410000 */
[----:B------:R0:W-:Y:S01]  /*16210*/  STL [R1+0x498], R2 ;  /* 0x0004980201007387 */ /* 0x0001e20000100800 */
[----:B--2---:R-:W-:-:S03]  /*16220*/  FADD.FTZ R13, R17, -UR28 ;  /* 0x8000001c110d7e21 */ /* 0x004fc60008010000 */
[----:B------:R-:W2:Y:S01]  /*16230*/  LDL.LU R17, [R1+0x58c] ;  /* 0x00058c0001117983 */ /* 0x000ea20000300800 */
[----:B------:R-:W-:-:S04]  /*16240*/  FMUL.FTZ R0, R13, UR16 ;  /* 0x000000100d007c20 */ /* 0x000fc80008410000 */
[----:B------:R-:W-:-:S04]  /*16250*/  FFMA.FTZ R10, R9, R0, R7 ;  /* 0x00000000090a7223 */ /* 0x000fc80000010007 */
[----:B------:R-:W-:-:S06]  /*16260*/  FMUL.FTZ R11, R10, -1.4426950216293334961 ;  /* 0xbfb8aa3b0a0b7820 */ /* 0x000fcc0000410000 */
[----:B------:R-:W1:Y:S02]  /*16270*/  MUFU.EX2 R11, R11 ;  /* 0x0000000b000b7308 */ /* 0x000e640000000800 */
[----:B-1----:R-:W-:-:S06]  /*16280*/  FADD.FTZ R11, R11, 1 ;  /* 0x3f8000000b0b7421 */ /* 0x002fcc0000010000 */
[----:B------:R-:W1:Y:S01]  /*16290*/  MUFU.RCP R12, R11 ;  /* 0x0000000b000c7308 */ /* 0x000e620000001000 */
[----:B---3--:R-:W-:Y:S02]  /*162a0*/  FADD.FTZ R13, R20, -UR28 ;  /* 0x8000001c140d7e21 */ /* 0x008fe40008010000 */
[----:B------:R-:W3:Y:S01]  /*162b0*/  LDL.LU R20, [R1+0x8d8] ;  /* 0x0008d80001147983 */ /* 0x000ee20000300800 */
[C---:B-1----:R-:W-:Y:S01]  /*162c0*/  FMUL.FTZ R11, R12.reuse, R21 ;  /* 0x000000150c0b7220 */ /* 0x042fe20000410000 */
[----:B------:R-:W-:Y:S02]  /*162d0*/  FADD.FTZ R12, -R12, 1 ;  /* 0x3f8000000c0c7421 */ /* 0x000fe40000010100 */
[----:B------:R1:W-:Y:S02]  /*162e0*/  STL [R1+0x5b4], R0 ;  /* 0x0005b40001007387 */ /* 0x0003e40000100800 */
[----:B------:R-:W-:Y:S02]  /*162f0*/  FFMA.FTZ R12, R10, R12, 1 ;  /* 0x3f8000000a0c7423 */ /* 0x000fe4000001000c */
[----:B------:R-:W3:Y:S02]  /*16300*/  LDL.LU R21, [R1+0x554] ;  /* 0x0005540001157983 */ /* 0x000ee40000300800 */
[----:B0-----:R-:W-:Y:S01]  /*16310*/  FMUL.FTZ R2, R11, R12 ;  /* 0x0000000c0b027220 */ /* 0x001fe20000410000 */
[----:B----4-:R-:W-:-:S02]  /*16320*/  FADD.FTZ R12, R19, -UR28 ;  /* 0x8000001c130c7e21 */ /* 0x010fc40008010000 */
[----:B------:R-:W4:Y:S01]  /*16330*/  LDL.LU R19, [R1+0x8e0] ;  /* 0x0008e00001137983 */ /* 0x000f220000300800 */
        /* <DEDUP_REMOVED lines=21> */
[----:B--2---:R-:W-:Y:S02]  /*16490*/  FADD.FTZ R12, R17, -UR28 ;  /* 0x8000001c110c7e21 */ /* 0x004fe40008010000 */
[----:B------:R-:W2:Y:S02]  /*164a0*/  LDL.LU R17, [R1+0x8ec] ;  /* 0x0008ec0001117983 */ /* 0x000ea40000300800 */
[----:B-1----:R-:W-:-:S04]  /*164b0*/  FMUL.FTZ R0, R12, UR16 ;  /* 0x000000100c007c20 */ /* 0x002fc80008410000 */
[----:B------:R-:W-:Y:S01]  /*164c0*/  FFMA.FTZ R10, R8, R0, R6 ;  /* 0x00000000080a7223 */ /* 0x000fe20000010006 */
[----:B------:R0:W-:Y:S01]  /*164d0*/  STL [R1+0x590], R0 ;  /* 0x0005900001007387 */ /* 0x0001e20000100800 */
        /* <DEDUP_REMOVED lines=118> */
[----:B---3--:R-:W-:Y:S01]  /*16c40*/  FADD.FTZ R12, R20, -UR28 ;  /* 0x8000001c140c7e21 */ /* 0x008fe20008010000 */
[----:B------:R-:W-:Y:S02]  /*16c50*/  FMUL.FTZ R32, R32, R11 ;  /* 0x0000000b20207220 */ /* 0x000fe40000410000 */
[----:B------:R-:W3:Y:S01]  /*16c60*/  LDL.LU R20, [R1+0x4e8] ;  /* 0x0004e80001147983 */ /* 0x000ee20000300800 */
[----:B0-----:R-:W-:Y:S01]  /*16c70*/  FMUL.FTZ R0, R12, UR16 ;  /* 0x000000100c007c20 */ /* 0x001fe20008410000 */
[----:B----4-:R-:W-:Y:S02]  /*16c80*/  FADD.FTZ R12, R19, -UR28 ;  /* 0x8000001c130c7e21 */ /* 0x010fe40008010000 */
[----:B------:R-:W4:Y:S01]  /*16c90*/  LDL.LU R19, [R1+0x4ec] ;  /* 0x0004ec0001137983 */ /* 0x000f220000300800 */
        /* <DEDUP_REMOVED lines=8> */
[----:B------:R-:W-:Y:S01]  /*16d20*/  FFMA.FTZ R10, R8, R0, R6 ;  /* 0x00000000080a7223 */ /* 0x000fe20000010006 */
[----:B-1----:R-:W-:Y:S01]  /*16d30*/  FMUL.FTZ R0, R12, UR16 ;  /* 0x000000100c007c20 */ /* 0x002fe20008410000 */
[----:B------:R-:W-:Y:S02]  /*16d40*/  FADD.FTZ R12, R5, -UR28 ;  /* 0x8000001c050c7e21 */ /* 0x000fe40008010000 */
[----:B------:R-:W3:Y:S01]  /*16d50*/  LDL.LU R5, [R1+0x4f4] ;  /* 0x0004f40001057983 */ /* 0x000ee20000300800 */
        /* <DEDUP_REMOVED lines=17> */
[----:B------:R-:W2:Y:S01]  /*16e70*/  MUFU.RCP R11, R11 ;  /* 0x0000000b000b7308 */ /* 0x000ea20000001000 */
[----:B------:R0:W-:Y:S01]  /*16e80*/  STL [R1+0x530], R0 ;  /* 0x0005300001007387 */ /* 0x0001e20000100800 */
[C---:B--2---:R-:W-:Y:S01]  /*16e90*/  FMUL.FTZ R17, R11.reuse, R17 ;  /* 0x000000110b117220 */ /* 0x044fe20000410000 */
[----:B------:R-:W-:-:S04]  /*16ea0*/  FADD.FTZ R11, -R11, 1 ;  /* 0x3f8000000b0b7421 */ /* 0x000fc80000010100 */
[----:B------:R-:W-:Y:S01]  /*16eb0*/  FFMA.FTZ R11, R10, R11, 1 ;  /* 0x3f8000000a0b7423 */ /* 0x000fe2000001000b */
[----:B------:R-:W-:Y:S01]  /*16ec0*/  FFMA.FTZ R10, R8, R0, R6 ;  /* 0x00000000080a7223 */ /* 0x000fe20000010006 */
[----:B0-----:R-:W-:Y:S02]  /*16ed0*/  FMUL.FTZ R0, R12, UR16 ;  /* 0x000000100c007c20 */ /* 0x001fe40008410000 */
[----:B------:R-:W-:Y:S01]  /*16ee0*/  FMUL.FTZ R17, R17, R11 ;  /* 0x0000000b11117220 */ /* 0x000fe20000410000 */
[----:B------:R-:W-:-:S06]  /*16ef0*/  FMUL.FTZ R11, R10, -1.4426950216293334961 ;  /* 0xbfb8aa3b0a0b7820 */ /* 0x000fcc0000410000 */
[----:B------:R-:W0:Y:S01]  /*16f00*/  MUFU.EX2 R11, R11 ;  /* 0x0000000b000b7308 */ /* 0x000e220000000800 */
[----:B----4-:R-:W-:Y:S02]  /*16f10*/  FADD.FTZ R12, R19, -UR28 ;  /* 0x8000001c130c7e21 */ /* 0x010fe40008010000 */
[----:B------:R-:W2:Y:S01]  /*16f20*/  LDL.LU R19, [R1+0x92c] ;  /* 0x00092c0001137983 */ /* 0x000ea20000300800 */
        /* <DEDUP_REMOVED lines=10> */
[----:B------:R-:W3:Y:S01]  /*16fd0*/  MUFU.RCP R11, R11 ;  /* 0x0000000b000b7308 */ /* 0x000ee20000001000 */
[----:B------:R0:W-:Y:S02]  /*16fe0*/  STL [R1+0x51c], R0 ;  /* 0x00051c0001007387 */ /* 0x0001e40000100800 */
[----:B0-----:R-:W-:Y:S01]  /*16ff0*/  FMUL.FTZ R0, R12, UR16 ;  /* 0x000000100c007c20 */ /* 0x001fe20008410000 */
[C---:B---3--:R-:W-:Y:S01]  /*17000*/  FMUL.FTZ R20, R11.reuse, R20 ;  /* 0x000000140b147220 */ /* 0x048fe20000410000 */
        /* <DEDUP_REMOVED lines=8> */
[----:B------:R-:W-:Y:S02]  /*17090*/  FADD.FTZ R12, R5, -UR28 ;  /* 0x8000001c050c7e21 */ /* 0x000fe40008010000 */
[----:B------:R-:W3:Y:S04]  /*170a0*/  LDL.LU R5, [R1+0x934] ;  /* 0x0009340001057983 */ /* 0x000ee80000300800 */
[----:B------:R1:W-:Y:S01]  /*170b0*/  STL [R1+0x508], R0 ;  /* 0x0005080001007387 */ /* 0x0003e20000100800 */
[C---:B0-----:R-:W-:Y:S01]  /*170c0*/  FMUL.FTZ R26, R11.reuse, R26 ;  /* 0x0000001a0b1a7220 */ /* 0x041fe20000410000 */
[----:B------:R-:W-:Y:S01]  /*170d0*/  FADD.FTZ R11, -R11, 1 ;  /* 0x3f8000000b0b7421 */ /* 0x000fe20000010100 */
[----:B-1----:R-:W-:-:S03]  /*170e0*/  FMUL.FTZ R0, R12, UR16 ;  /* 0x000000100c007c20 */ /* 0x002fc60008410000 */
        /* <DEDUP_REMOVED lines=8> */
[----:B------:R-:W4:Y:S01]  /*17170*/  LDL.LU R18, [R1+0x93c] ;  /* 0x00093c0001127983 */ /* 0x000f220000300800 */
[----:B0-----:R-:W-:-:S03]  /*17180*/  FMUL.FTZ R13, R11, R4 ;  /* 0x000000040b0d7220 */ /* 0x001fc60000410000 */
[----:B------:R-:W4:Y:S04]  /*17190*/  LDL.LU R4, [R1+0x628] ;  /* 0x0006280001047983 */ /* 0x000f280000300800 */
[----:B------:R0:W-:Y:S02]  /*171a0*/  STL [R1+0x4f4], R0 ;  /* 0x0004f40001007387 */ /* 0x0001e40000100800 */
[----:B0-----:R-:W-:Y:S02]  /*171b0*/  FMUL.FTZ R0, R12, UR16 ;  /* 0x000000100c007c20 */ /* 0x001fe40008410000 */
[----:B------:R0:W-:Y:S04]  /*171c0*/  STL [R1+0x494], R2 ;  /* 0x0004940201007387 */ /* 0x0001e80000100800 */
[----:B0-----:R-:W4:Y:S01]  /*171d0*/  LDL.LU R2, [R1+0x660] ;  /* 0x0006600001027983 */ /* 0x001f220000300800 */
[----:B------:R-:W-:Y:S01]  /*171e0*/  FADD.FTZ R11, -R11, 1 ;  /* 0x3f8000000b0b7421 */ /* 0x000fe20000010100 */
[----:B--2---:R-:W-:-:S02]  /*171f0*/  FADD.FTZ R12, R19, -UR28 ;  /* 0x8000001c130c7e21 */ /* 0x004fc40008010000 */
[----:B------:R-:W2:Y:S01]  /*17200*/  LDL.LU R19, [R1+0x64c] ;  /* 0x00064c0001137983 */ /* 0x000ea20000300800 */
        /* <DEDUP_REMOVED lines=24> */
[----:B-1----:R-:W-:Y:S01]  /*17390*/  FMUL.FTZ R0, R14, UR16 ;  /* 0x000000100e007c20 */ /* 0x002fe20008410000 */
[----:B------:R-:W-:-:S03]  /*173a0*/  FMUL.FTZ R11, R11, R12 ;  /* 0x0000000c0b0b7220 */ /* 0x000fc60000410000 */
[----:B------:R-:W-:-:S04]  /*173b0*/  FFMA.FTZ R10, R8, R0, R6 ;  /* 0x00000000080a7223 */ /* 0x000fc80000010006 */
[----:B------:R-:W-:-:S06]  /*173c0*/  FMUL.FTZ R12, R10, -1.4426950216293334961 ;  /* 0xbfb8aa3b0a0c7820 */ /* 0x000fcc0000410000 */
[----:B------:R-:W0:Y:S02]  /*173d0*/  MUFU.EX2 R12, R12 ;  /* 0x0000000c000c7308 */ /* 0x000e240000000800 */
[----:B0-----:R-:W-:-:S06]  /*173e0*/  FADD.FTZ R12, R12, 1 ;  /* 0x3f8000000c0c7421 */ /* 0x001fcc0000010000 */
[----:B------:R-:W0:Y:S01]  /*173f0*/  MUFU.RCP R12, R12 ;  /* 0x0000000c000c7308 */ /* 0x000e220000001000 */
[----:B------:R1:W-:Y:S01]  /*17400*/  STL [R1+0x4e8], R0 ;  /* 0x0004e80001007387 */ /* 0x0003e20000100800 */
[----:B----4-:R-:W-:-:S03]  /*17410*/  FADD.FTZ R14, R18, -UR28 ;  /* 0x8000001c120e7e21 */ /* 0x010fc60008010000 */
[----:B------:R-:W4:Y:S01]  /*17420*/  LDL.LU R18, [R1+0x66c] ;  /* 0x00066c0001127983 */ /* 0x000f220000300800 */
[----:B-1----:R-:W-:Y:S01]  /*17430*/  FMUL.FTZ R0, R14, UR16 ;  /* 0x000000100e007c20 */ /* 0x002fe20008410000 */
[C---:B0-----:R-:W-:Y:S02]  /*17440*/  FMUL.FTZ R22, R12.reuse, R4 ;  /* 0x000000040c167220 */ /* 0x041fe40000410000 */
[----:B------:R-:W4:Y:S01]  /*17450*/  LDL.LU R4, [R1+0x948] ;  /* 0x0009480001047983 */ /* 0x000f220000300800 */
[----:B------:R-:W-:-:S04]  /*17460*/  FADD.FTZ R12, -R12, 1 ;  /* 0x3f8000000c0c7421 */ /* 0x000fc80000010100 */
[----:B------:R-:W-:Y:S01]  /*17470*/  FFMA.FTZ R12, R10, R12, 1 ;  /* 0x3f8000000a0c7423 */ /* 0x000fe2000001000c */
[----:B------:R-:W-:-:S03]  /*17480*/  FFMA.FTZ R10, R9, R0, R7 ;  /* 0x00000000090a7223 */ /* 0x000fc60000010007 */
[----:B------:R-:W-:Y:S01]  /*17490*/  FMUL.FTZ R22, R22, R12 ;  /* 0x0000000c16167220 */ /* 0x000fe20000410000 */
[----:B------:R-:W-:-:S06]  /*174a0*/  FMUL.FTZ R12, R10, -1.4426950216293334961 ;  /* 0xbfb8aa3b0a0c7820 */ /* 0x000fcc0000410000 */
[----:B------:R-:W0:Y:S02]  /*174b0*/  MUFU.EX2 R12, R12 ;  /* 0x0000000c000c7308 */ /* 0x000e240000000800 */
[----:B0-----:R-:W-:-:S06]  /*174c0*/  FADD.FTZ R12, R12, 1 ;  /* 0x3f8000000c0c7421 */ /* 0x001fcc0000010000 */
[----:B------:R-:W2:Y:S01]  /*174d0*/  MUFU.RCP R12, R12 ;  /* 0x0000000c000c7308 */ /* 0x000ea20000001000 */
[----:B------:R-:W-:Y:S02]  /*174e0*/  FADD.FTZ R14, R3, -UR28 ;  /* 0x8000001c030e7e21 */ /* 0x000fe40008010000 */
[----:B------:R-:W4:Y:S04]  /*174f0*/  LDL.LU R3, [R1+0x94c] ;  /* 0x00094c0001037983 */ /* 0x000f280000300800 */
[----:B------:R0:W-:Y:S02]  /*17500*/  STL [R1+0x4e4], R0 ;  /* 0x0004e40001007387 */ /* 0x0001e40000100800 */
[----:B0-----:R-:W-:Y:S01]  /*17510*/  FMUL.FTZ R0, R14, UR16 ;  /* 0x000000100e007c20 */ /* 0x001fe20008410000 */
[C---:B--2---:R-:W-:Y:S01]  /*17520*/  FMUL.FTZ R19, R12.reuse, R19 ;  /* 0x000000130c137220 */ /* 0x044fe20000410000 */
        /* <DEDUP_REMOVED lines=8> */
[C---:B0-----:R-:W-:Y:S02]  /*175b0*/  FMUL.FTZ R12, R14.reuse, R2 ;  /* 0x000000020e0c7220 */ /* 0x041fe40000410000 */
[----:B------:R-:W2:Y:S04]  /*175c0*/  LDL.LU R2, [R1+0x684] ;  /* 0x0006840001027983 */ /* 0x000ea80000300800 */
[----:B------:R0:W-:Y:S04]  /*175d0*/  STL [R1+0x4e0], R0 ;  /* 0x0004e00001007387 */ /* 0x0001e80000100800 */
[----:B0-----:R-:W2:Y:S04]  /*175e0*/  LDL.LU R0, [R1+0x6a0] ;  /* 0x0006a00001007983 */ /* 0x001ea80000300800 */
[----:B------:R0:W-:Y:S04]  /*175f0*/  STL [R1+0x99c], R34 ;  /* 0x00099c2201007387 */ /* 0x0001e80000100800 */
[----:B0-----:R-:W2:Y:S01]  /*17600*/  LDL.LU R34, [R1+0x6ac] ;  /* 0x0006ac0001227983 */ /* 0x001ea20000300800 */
[----:B------:R-:W-:-:S04]  /*17610*/  FADD.FTZ R14, -R14, 1 ;  /* 0x3f8000000e0e7421 */ /* 0x000fc80000010100 */
[----:B------:R-:W-:-:S04]  /*17620*/  FFMA.FTZ R10, R10, R14, 1 ;  /* 0x3f8000000a0a7423 */ /* 0x000fc8000001000e */
[----:B------:R-:W-:Y:S01]  /*17630*/  FMUL.FTZ R10, R12, R10 ;  /* 0x0000000a0c0a7220 */ /* 0x000fe20000410000 */
[----:B---3--:R-:W-:-:S04]  /*17640*/  FADD.FTZ R15, R5, -UR28 ;  /* 0x8000001c050f7e21 */ /* 0x008fc80008010000 */
[----:B------:R-:W-:-:S04]  /*17650*/  FMUL.FTZ R5, R15, UR16 ;  /* 0x000000100f057c20 */ /* 0x000fc80008410000 */
[----:B------:R-:W-:-:S04]  /*17660*/  FFMA.FTZ R12, R9, R5, R7 ;  /* 0x00000005090c7223 */ /* 0x000fc80000010007 */
[----:B------:R-:W-:-:S06]  /*17670*/  FMUL.FTZ R14, R12, -1.4426950216293334961 ;  /* 0xbfb8aa3b0c0e7820 */ /* 0x000fcc0000410000 */
[----:B------:R-:W0:Y:S01]  /*17680*/  MUFU.EX2 R14, R14 ;  /* 0x0000000e000e7308 */ /* 0x000e220000000800 */
        /* <DEDUP_REMOVED lines=8> */
[----:B------:R3:W-:Y:S04]  /*17710*/  STL [R1+0x9a8], R23 ;  /* 0x0009a81701007387 */ /* 0x0007e80000100800 */
[----:B-1----:R-:W2:Y:S04]  /*17720*/  LDL.LU R27, [R1+0x930] ;  /* 0x00093000011b7983 */ /* 0x002ea80000300800 */
[----:B------:R-:W2:Y:S01]  /*17730*/  LDL.LU R31, [R1+0x89c] ;  /* 0x00089c00011f7983 */ /* 0x000ea20000300800 */
[----:B0-----:R-:W-:-:S03]  /*17740*/  FADD.FTZ R14, R14, 1 ;  /* 0x3f8000000e0e7421 */ /* 0x001fc60000010000 */
[----:B------:R-:W2:Y:S03]  /*17750*/  LDL.LU R42, [R1+0x964] ;  /* 0x00096400012a7983 */ /* 0x000ea60000300800 */
[----:B------:R-:W0:Y:S01]  /*17760*/  MUFU.RCP R14, R14 ;  /* 0x0000000e000e7308 */ /* 0x000e220000001000 */
[----:B------:R-:W-:Y:S01]  /*17770*/  FADD.FTZ R38, R38, -UR28 ;  /* 0x8000001c26267e21 */ /* 0x000fe20008010000 */
[----:B------:R-:W-:Y:S01]  /*17780*/  FADD.FTZ R39, R39, -UR28 ;  /* 0x8000001c27277e21 */ /* 0x000fe20008010000 */
[----:B---3--:R-:W3:Y:S01]  /*17790*/  LDL.LU R23, [R1+0x960] ;  /* 0x0009600001177983 */ /* 0x008ee20000300800 */
[----:B----4-:R-:W-:-:S03]  /*177a0*/  FADD.FTZ R15, R4, -UR28 ;  /* 0x8000001c040f7e21 */ /* 0x010fc60008010000 */
[----:B------:R-:W4:Y:S01]  /*177b0*/  LDL.LU R43, [R1+0x95c] ;  /* 0x00095c00012b7983 */ /* 0x000f220000300800 */
[----:B------:R-:W-:-:S03]  /*177c0*/  FMUL.FTZ R4, R15, UR16 ;  /* 0x000000100f047c20 */ /* 0x000fc60008410000 */
[----:B------:R-:W4:Y:S04]  /*177d0*/  LDL.LU R45, [R1+0x6a4] ;  /* 0x0006a400012d7983 */ /* 0x000f280000300800 */
[----:B------:R-:W4:Y:S01]  /*177e0*/  LDL.LU R33, [R1+0x90c] ;  /* 0x00090c0001217983 */ /* 0x000f220000300800 */
[C---:B0-----:R-:W-:Y:S01]  /*177f0*/  FMUL.FTZ R18, R14.reuse, R18 ;  /* 0x000000120e127220 */ /* 0x041fe20000410000 */
[----:B------:R-:W-:Y:S02]  /*17800*/  FADD.FTZ R14, -R14, 1 ;  /* 0x3f8000000e0e7421 */ /* 0x000fe40000010100 */
[----:B------:R-:W3:Y:S02]  /*17810*/  LDL.LU R35, [R1+0x69c] ;  /* 0x00069c0001237983 */ /* 0x000ee40000300800 */
[----:B------:R-:W-:Y:S01]  /*17820*/  FFMA.FTZ R14, R12, R14, 1 ;  /* 0x3f8000000c0e7423 */ /* 0x000fe2000001000e */
[----:B------:R-:W-:Y:S01]  /*17830*/  FFMA.FTZ R12, R8, R4, R6 ;  /* 0x00000004080c7223 */ /* 0x000fe20000010006 */
[----:B------:R-:W3:Y:S02]  /*17840*/  LDL.LU R29, [R1+0x908] ;  /* 0x00090800011d7983 */ /* 0x000ee40000300800 */
[----:B------:R-:W-:Y:S01]  /*17850*/  FMUL.FTZ R18, R18, R14 ;  /* 0x0000000e12127220 */ /* 0x000fe20000410000 */
[----:B------:R-:W-:Y:S01]  /*17860*/  FMUL.FTZ R14, R12, -1.4426950216293334961 ;  /* 0xbfb8aa3b0c0e7820 */ /* 0x000fe20000410000 */
[----:B------:R-:W3:Y:S04]  /*17870*/  LDL.LU R36, [R1+0x698] ;  /* 0x0006980001247983 */ /* 0x000ee80000300800 */
[----:B------:R-:W3:Y:S01]  /*17880*/  LDL.LU R37, [R1+0x904] ;  /* 0x0009040001257983 */ /* 0x000ee20000300800 */
[----:B------:R-:W0:Y:S03]  /*17890*/  MUFU.EX2 R14, R14 ;  /* 0x0000000e000e7308 */ /* 0x000e260000000800 */
[----:B------:R-:W3:Y:S01]  /*178a0*/  LDL.LU R25, [R1+0x680] ;  /* 0x0006800001197983 */ /* 0x000ee20000300800 */
[----:B0-----:R-:W-:-:S06]  /*178b0*/  FADD.FTZ R14, R14, 1 ;  /* 0x3f8000000e0e7421 */ /* 0x001fcc0000010000 */
[----:B------:R-:W0:Y:S01]  /*178c0*/  MUFU.RCP R14, R14 ;  /* 0x0000000e000e7308 */ /* 0x000e220000001000 */
[----:B------:R-:W-:-:S04]  /*178d0*/  FADD.FTZ R15, R3, -UR28 ;  /* 0x8000001c030f7e21 */ /* 0x000fc80008010000 */
        /* <DEDUP_REMOVED lines=9> */
[----:B------:R-:W2:Y:S02]  /*17970*/  MUFU.RCP R15, R14 ;  /* 0x0000000e000f7308 */ /* 0x000ea40000001000 */
[C---:B--2---:R-:W-:Y:S01]  /*17980*/  FMUL.FTZ R14, R15.reuse, R2 ;  /* 0x000000020f0e7220 */ /* 0x044fe20000410000 */
        /* <DEDUP_REMOVED lines=20> */
[----:B------:R-:W-:Y:S01]  /*17ad0*/  FADD.FTZ R39, -R39, 1 ;  /* 0x3f80000027277421 */ /* 0x000fe20000010100 */
[----:B------:R-:W2:Y:S03]  /*17ae0*/  LDL.LU R34, [R1+0x8f8] ;  /* 0x0008f80001227983 */ /* 0x000ea60000300800 */
[----:B------:R-:W-:-:S04]  /*17af0*/  FFMA.FTZ R38, R38, R39, 1 ;  /* 0x3f80000026267423 */ /* 0x000fc80000010027 */
[----:B------:R-:W-:Y:S02]  /*17b00*/  FMUL.FTZ R15, R15, R38 ;  /* 0x000000260f0f7220 */ /* 0x000fe40000410000 */
[----:B------:R-:W2:Y:S01]  /*17b10*/  LDL.LU R38, [R1+0x958] ;  /* 0x0009580001267983 */ /* 0x000ea20000300800 */
[----:B------:R-:W-:-:S03]  /*17b20*/  FFMA.FTZ R39, R27, R41, RZ ;  /* 0x000000291b277223 */ /* 0x000fc600000100ff */
[----:B------:R-:W2:Y:S01]  /*17b30*/  LDL.LU R27, [R1+0x678] ;  /* 0x00067800011b7983 */ /* 0x000ea20000300800 */
[----:B------:R-:W-:-:S03]  /*17b40*/  FADD.FTZ R42, R42, R31 ;  /* 0x0000001f2a2a7221 */ /* 0x000fc60000010000 */
[----:B------:R-:W2:Y:S01]  /*17b50*/  LDL.LU R31, [R1+0x8f4] ;  /* 0x0008f400011f7983 */ /* 0x000ea20000300800 */
[----:B------:R-:W-:Y:S01]  /*17b60*/  FADD.FTZ R41, RZ, R41 ;  /* 0x00000029ff297221 */ /* 0x000fe20000010000 */
[----:B------:R-:W-:-:S03]  /*17b70*/  FFMA.FTZ R39, R44, R40, R39 ;  /* 0x000000282c277223 */ /* 0x000fc60000010027 */
[----:B------:R-:W-:Y:S01]  /*17b80*/  FADD.FTZ R41, R41, R40 ;  /* 0x0000002829297221 */ /* 0x000fe20000010000 */
[----:B------:R-:W-:Y:S01]  /*17b90*/  FMUL.FTZ R40, R9, R40 ;  /* 0x0000002809287220 */ /* 0x000fe20000410000 */
[----:B----4-:R-:W-:Y:S02]  /*17ba0*/  FFMA.FTZ R43, R33, R45, R43 ;  /* 0x0000002d212b7223 */ /* 0x010fe4000001002b */
[----:B---3--:R-:W-:Y:S01]  /*17bb0*/  FADD.FTZ R41, R41, R35 ;  /* 0x0000002329297221 */ /* 0x008fe20000010000 */
[----:B------:R-:W-:Y:S01]  /*17bc0*/  FFMA.FTZ R39, R29, R35, R39 ;  /* 0x000000231d277223 */ /* 0x000fe20000010027 */
[----:B------:R-:W-:Y:S02]  /*17bd0*/  FFMA.FTZ R43, R37, R36, R43 ;  /* 0x00000024252b7223 */ /* 0x000fe4000001002b */
[----:B------:R-:W-:Y:S01]  /*17be0*/  FADD.FTZ R41, R41, R25 ;  /* 0x0000001929297221 */ /* 0x000fe20000010000 */
[----:B--2---:R-:W-:Y:S01]  /*17bf0*/  FFMA.FTZ R44, R44, R40, R38 ;  /* 0x000000282c2c7223 */ /* 0x004fe20000010026 */
[----:B------:R-:W-:Y:S01]  /*17c00*/  FADD.FTZ R38, R23, R45 ;  /* 0x0000002d17267221 */ /* 0x000fe20000010000 */
[----:B------:R-:W-:Y:S01]  /*17c10*/  FMUL.FTZ R45, R8, R45 ;  /* 0x0000002d082d7220 */ /* 0x000fe20000410000 */
[----:B------:R-:W-:Y:S01]  /*17c20*/  FADD.FTZ R40, R40, R42 ;  /* 0x0000002a28287221 */ /* 0x000fe20000010000 */
[----:B------:R-:W-:Y:S01]  /*17c30*/  FMUL.FTZ R42, R9, R35 ;  /* 0x00000023092a7220 */ /* 0x000fe20000410000 */
[----:B------:R-:W2:Y:S01]  /*17c40*/  LDL.LU R23, [R1+0x8e8] ;  /* 0x0008e80001177983 */ /* 0x000ea20000300800 */
[----:B------:R-:W-:Y:S01]  /*17c50*/  FFMA.FTZ R44, R33, R45, R44 ;  /* 0x0000002d212c7223 */ /* 0x000fe2000001002c */
[----:B------:R-:W-:Y:S01]  /*17c60*/  FADD.FTZ R45, R40, R45 ;  /* 0x0000002d282d7221 */ /* 0x000fe20000010000 */
[----:B------:R-:W-:Y:S01]  /*17c70*/  FMUL.FTZ R40, R8, R36 ;  /* 0x0000002408287220 */ /* 0x000fe20000410000 */
[----:B------:R-:W3:Y:S01]  /*17c80*/  LDL.LU R33, [R1+0x65c] ;  /* 0x00065c0001217983 */ /* 0x000ee20000300800 */
[----:B------:R-:W-:Y:S01]  /*17c90*/  FFMA.FTZ R44, R29, R42, R44 ;  /* 0x0000002a1d2c7223 */ /* 0x000fe2000001002c */
[----:B------:R-:W-:Y:S01]  /*17ca0*/  FADD.FTZ R42, R42, R45 ;  /* 0x0000002d2a2a7221 */ /* 0x000fe20000010000 */
[----:B------:R-:W-:Y:S01]  /*17cb0*/  FMUL.FTZ R45, R9, R25 ;  /* 0x00000019092d7220 */ /* 0x000fe20000410000 */
[----:B------:R-:W4:Y:S01]  /*17cc0*/  LDL.LU R35, [R1+0x8e4] ;  /* 0x0008e40001237983 */ /* 0x000f220000300800 */
[----:B------:R-:W-:Y:S01]  /*17cd0*/  FFMA.FTZ R44, R37, R40, R44 ;  /* 0x00000028252c7223 */ /* 0x000fe2000001002c */
[----:B------:R-:W-:-:S02]  /*17ce0*/  FADD.FTZ R40, R42, R40 ;  /* 0x000000282a287221 */ /* 0x000fc40000010000 */
[----:B------:R-:W4:Y:S01]  /*17cf0*/  LDL.LU R29, [R1+0x658] ;  /* 0x00065800011d7983 */ /* 0x000f220000300800 */
[----:B------:R-:W-:Y:S01]  /*17d00*/  FFMA.FTZ R44, R34, R45, R44 ;  /* 0x0000002d222c7223 */ /* 0x000fe2000001002c */
[----:B------:R-:W-:Y:S02]  /*17d10*/  FADD.FTZ R45, R45, R40 ;  /* 0x000000282d2d7221 */ /* 0x000fe40000010000 */
[----:B------:R-:W2:Y:S01]  /*17d20*/  LDL.LU R40, [R1+0x664] ;  /* 0x0006640001287983 */ /* 0x000ea20000300800 */
[----:B------:R-:W-:-:S03]  /*17d30*/  FADD.FTZ R38, R38, R36 ;  /* 0x0000002426267221 */ /* 0x000fc60000010000 */
[----:B------:R-:W4:Y:S01]  /*17d40*/  LDL.LU R37, [R1+0x8dc] ;  /* 0x0008dc0001257983 */ /* 0x000f220000300800 */
[----:B------:R-:W-:-:S03]  /*17d50*/  FFMA.FTZ R39, R34, R25, R39 ;  /* 0x0000001922277223 */ /* 0x000fc60000010027 */
[----:B------:R-:W4:Y:S04]  /*17d60*/  LDL.LU R36, [R1+0x650] ;  /* 0x0006500001247983 */ /* 0x000f280000300800 */
[----:B------:R-:W4:Y:S01]  /*17d70*/  LDL.LU R34, [R1+0x8d4] ;  /* 0x0008d40001227983 */ /* 0x000f220000300800 */
[----:B------:R-:W-:-:S03]  /*17d80*/  FADD.FTZ R38, R38, R27 ;  /* 0x0000001b26267221 */ /* 0x000fc60000010000 */
[----:B------:R-:W4:Y:S01]  /*17d90*/  LDL.LU R25, [R1+0x644] ;  /* 0x0006440001197983 */ /* 0x000f220000300800 */
[CC--:B------:R-:W-:Y:S01]  /*17da0*/  FFMA.FTZ R43, R31.reuse, R27.reuse, R43 ;  /* 0x0000001b1f2b7223 */ /* 0x0c0fe2000001002b */
[C---:B------:R-:W-:Y:S02]  /*17db0*/  FMUL.FTZ R42, R8.reuse, R27 ;  /* 0x0000001b082a7220 */ /* 0x040fe40000410000 */
[----:B------:R-:W4:Y:S02]  /*17dc0*/  LDL.LU R27, [R1+0x8d0] ;  /* 0x0008d000011b7983 */ /* 0x000f240000300800 */
[----:B------:R-:W-:Y:S01]  /*17dd0*/  FFMA.FTZ R44, R31, R42, R44 ;  /* 0x0000002a1f2c7223 */ /* 0x000fe2000001002c */
[----:B------:R-:W-:Y:S01]  /*17de0*/  FADD.FTZ R42, R45, R42 ;  /* 0x0000002a2d2a7221 */ /* 0x000fe20000010000 */
[----:B------:R-:W4:Y:S01]  /*17df0*/  LDL.LU R31, [R1+0x62c] ;  /* 0x00062c00011f7983 */ /* 0x000f220000300800 */
[----:B---3--:R-:W-:Y:S01]  /*17e00*/  FMUL.FTZ R45, R8, R33 ;  /* 0x00000021082d7220 */ /* 0x008fe20000410000 */
[----:B--2---:R-:W-:Y:S01]  /*17e10*/  FADD.FTZ R41, R41, R40 ;  /* 0x0000002829297221 */ /* 0x004fe20000010000 */
[-C--:B------:R-:W-:Y:S01]  /*17e20*/  FFMA.FTZ R39, R23, R40.reuse, R39 ;  /* 0x0000002817277223 */ /* 0x080fe20000010027 */
[----:B------:R-:W-:-:S04]  /*17e30*/  FMUL.FTZ R40, R9, R40 ;  /* 0x0000002809287220 */ /* 0x000fc80000410000 */
[----:B------:R-:W-:Y:S01]  /*17e40*/  FFMA.FTZ R44, R23, R40, R44 ;  /* 0x00000028172c7223 */ /* 0x000fe2000001002c */
[----:B------:R-:W-:Y:S01]  /*17e50*/  FADD.FTZ R40, R40, R42 ;  /* 0x0000002a28287221 */ /* 0x000fe20000010000 */
[----:B----4-:R-:W-:Y:S01]  /*17e60*/  FMUL.FTZ R42, R9, R29 ;  /* 0x0000001d092a7220 */ /* 0x010fe20000410000 */
[----:B------:R-:W2:Y:S01]  /*17e70*/  LDL.LU R23, [R1+0x624] ;  /* 0x0006240001177983 */ /* 0x000ea20000300800 */
[----:B------:R-:W-:Y:S01]  /*17e80*/  FFMA.FTZ R44, R35, R45, R44 ;  /* 0x0000002d232c7223 */ /* 0x000fe2000001002c */
[----:B------:R-:W-:Y:S01]  /*17e90*/  FADD.FTZ R45, R40, R45 ;  /* 0x0000002d282d7221 */ /* 0x000fe20000010000 */
[----:B------:R-:W-:Y:S02]  /*17ea0*/  FMUL.FTZ R40, R8, R36 ;  /* 0x0000002408287220 */ /* 0x000fe40000410000 */
[----:B------:R-:W-:Y:S01]  /*17eb0*/  FFMA.FTZ R44, R37, R42, R44 ;  /* 0x0000002a252c7223 */ /* 0x000fe2000001002c */
[----:B------:R-:W-:Y:S01]  /*17ec0*/  FADD.FTZ R42, R42, R45 ;  /* 0x0000002d2a2a7221 */ /* 0x000fe20000010000 */
[----:B------:R-:W-:-:S02]  /*17ed0*/  FMUL.FTZ R45, R9, R25 ;  /* 0x00000019092d7220 */ /* 0x000fc40000410000 */
[----:B------:R-:W-:Y:S01]  /*17ee0*/  FFMA.FTZ R44, R34, R40, R44 ;  /* 0x00000028222c7223 */ /* 0x000fe2000001002c */
[----:B------:R-:W-:-:S03]  /*17ef0*/  FADD.FTZ R40, R42, R40 ;  /* 0x000000282a287221 */ /* 0x000fc60000010000 */
[----:B------:R-:W-:Y:S01]  /*17f00*/  FFMA.FTZ R44, R27, R45, R44 ;  /* 0x0000002d1b2c7223 */ /* 0x000fe2000001002c */
[----:B------:R-:W-:Y:S02]  /*17f10*/  FADD.FTZ R45, R45, R40 ;  /* 0x000000282d2d7221 */ /* 0x000fe40000010000 */
[----:B------:R-:W3:Y:S01]  /*17f20*/  LDL.LU R40, [R1+0x8cc] ;  /* 0x0008cc0001287983 */ /* 0x000ee20000300800 */
[----:B------:R-:W-:Y:S01]  /*17f30*/  FADD.FTZ R38, R38, R33 ;  /* 0x0000002126267221 */ /* 0x000fe20000010000 */
[----:B------:R-:W-:Y:S02]  /*17f40*/  FFMA.FTZ R43, R35, R33, R43 ;  /* 0x00000021232b7223 */ /* 0x000fe4000001002b */
[----:B------:R-:W4:Y:S01]  /*17f50*/  LDL.LU R33, [R1+0x8c4] ;  /* 0x0008c40001217983 */ /* 0x000f220000300800 */
[----:B------:R-:W-:-:S03]  /*17f60*/  FFMA.FTZ R39, R37, R29, R39 ;  /* 0x0000001d25277223 */ /* 0x000fc60000010027 */
[----:B------:R-:W4:Y:S01]  /*17f70*/  LDL.LU R35, [R1+0x614] ;  /* 0x0006140001237983 */ /* 0x000f220000300800 */
[----:B------:R-:W-:-:S03]  /*17f80*/  FADD.FTZ R41, R41, R29 ;  /* 0x0000001d29297221 */ /* 0x000fc60000010000 */
[----:B------:R-:W4:Y:S01]  /*17f90*/  LDL.LU R37, [R1+0x8c0] ;  /* 0x0008c00001257983 */ /* 0x000f220000300800 */
[----:B------:R-:W-:-:S03]  /*17fa0*/  FFMA.FTZ R43, R34, R36, R43 ;  /* 0x00000024222b7223 */ /* 0x000fc6000001002b */
[----:B------:R-:W4:Y:S01]  /*17fb0*/  LDL.LU R29, [R1+0x60c] ;  /* 0x00060c00011d7983 */ /* 0x000f220000300800 */
[----:B------:R-:W-:-:S03]  /*17fc0*/  FADD.FTZ R38, R38, R36 ;  /* 0x0000002426267221 */ /* 0x000fc60000010000 */
[----:B------:R-:W4:Y:S01]  /*17fd0*/  LDL.LU R34, [R1+0x8b8] ;  /* 0x0008b80001227983 */ /* 0x000f220000300800 */
[----:B------:R-:W-:-:S03]  /*17fe0*/  FFMA.FTZ R39, R27, R25, R39 ;  /* 0x000000191b277223 */ /* 0x000fc60000010027 */
[----:B------:R-:W4:Y:S04]  /*17ff0*/  LDL.LU R36, [R1+0x5f8] ;  /* 0x0005f80001247983 */ /* 0x000f280000300800 */
[----:B------:R-:W4:Y:S01]  /*18000*/  LDL.LU R27, [R1+0x8b0] ;  /* 0x0008b000011b7983 */ /* 0x000f220000300800 */
[-C--:B------:R-:W-:Y:S01]  /*18010*/  FMUL.FTZ R42, R8, R31.reuse ;  /* 0x0000001f082a7220 */ /* 0x080fe20000410000 */
[----:B------:R-:W-:Y:S02]  /*18020*/  FADD.FTZ R41, R41, R25 ;  /* 0x0000001929297221 */ /* 0x000fe40000010000 */
[----:B------:R-:W4:Y:S01]  /*18030*/  LDL.LU R25, [R1+0x5f4] ;  /* 0x0005f40001197983 */ /* 0x000f220000300800 */
[----:B------:R-:W-:Y:S01]  /*18040*/  FADD.FTZ R38, R38, R31 ;  /* 0x0000001f26267221 */ /* 0x000fe20000010000 */
[C---:B---3--:R-:W-:Y:S01]  /*18050*/  FFMA.FTZ R43, R40.reuse, R31, R43 ;  /* 0x0000001f282b7223 */ /* 0x048fe2000001002b */
[----:B------:R-:W-:Y:S01]  /*18060*/  FFMA.FTZ R44, R40, R42, R44 ;  /* 0x0000002a282c7223 */ /* 0x000fe2000001002c */
[----:B--2---:R-:W-:Y:S01]  /*18070*/  FMUL.FTZ R40, R9, R23 ;  /* 0x0000001709287220 */ /* 0x004fe20000410000 */
[----:B------:R-:W-:Y:S01]  /*18080*/  FADD.FTZ R42, R45, R42 ;  /* 0x0000002a2d2a7221 */ /* 0x000fe20000010000 */
[----:B------:R-:W2:Y:S02]  /*18090*/  LDL.LU R31, [R1+0x5f0] ;  /* 0x0005f000011f7983 */ /* 0x000ea40000300800 */
[----:B----4-:R-:W-:Y:S01]  /*180a0*/  FFMA.FTZ R44, R33, R40, R44 ;  /* 0x00000028212c7223 */ /* 0x010fe2000001002c */
[----:B------:R-:W-:Y:S01]  /*180b0*/  FADD.FTZ R40, R40, R42 ;  /* 0x0000002a28287221 */ /* 0x000fe20000010000 */
[----:B------:R-:W-:-:S04]  /*180c0*/  FMUL.FTZ R45, R8, R35 ;  /* 0x00000023082d7220 */ /* 0x000fc80000410000 */
[----:B------:R-:W-:Y:S01]  /*180d0*/  FFMA.FTZ R44, R37, R45, R44 ;  /* 0x0000002d252c7223 */ /* 0x000fe2000001002c */
[----:B------:R-:W-:Y:S01]  /*180e0*/  FADD.FTZ R45, R40, R45 ;  /* 0x0000002d282d7221 */ /* 0x000fe20000010000 */
[----:B------:R-:W-:-:S04]  /*180f0*/  FMUL.FTZ R42, R9, R29 ;  /* 0x0000001d092a7220 */ /* 0x000fc80000410000 */
[----:B------:R-:W-:Y:S01]  /*18100*/  FFMA.FTZ R44, R34, R42, R44 ;  /* 0x0000002a222c7223 */ /* 0x000fe2000001002c */
[----:B------:R-:W-:Y:S01]  /*18110*/  FADD.FTZ R42, R42, R45 ;  /* 0x0000002d2a2a7221 */ /* 0x000fe20000010000 */
[----:B------:R-:W-:-:S04]  /*18120*/  FMUL.FTZ R40, R8, R36 ;  /* 0x0000002408287220 */ /* 0x000fc80000410000 */
[----:B------:R-:W-:Y:S01]  /*18130*/  FFMA.FTZ R44, R27, R40, R44 ;  /* 0x000000281b2c7223 */ /* 0x000fe2000001002c */
[----:B------:R-:W-:Y:S02]  /*18140*/  FADD.FTZ R40, R42, R40 ;  /* 0x000000282a287221 */ /* 0x000fe40000010000 */
[----:B------:R-:W3:Y:S01]  /*18150*/  LDL.LU R42, [R1+0x8ac] ;  /* 0x0008ac00012a7983 */ /* 0x000ee20000300800 */
[----:B------:R-:W-:Y:S01]  /*18160*/  FFMA.FTZ R39, R33, R23, R39 ;  /* 0x0000001721277223 */ /* 0x000fe20000010027 */
[----:B------:R-:W-:Y:S02]  /*18170*/  FADD.FTZ R41, R41, R23 ;  /* 0x0000001729297221 */ /* 0x000fe40000010000 */
        /* <DEDUP_REMOVED lines=16> */
[----:B--2---:R-:W-:Y:S01]  /*18280*/  FADD.FTZ R38, R38, R31 ;  /* 0x0000001f26267221 */ /* 0x004fe20000010000 */
[C---:B---3--:R-:W-:Y:S01]  /*18290*/  FFMA.FTZ R39, R42.reuse, R25, R39 ;  /* 0x000000192a277223 */ /* 0x048fe20000010027 */
[----:B------:R-:W-:Y:S01]  /*182a0*/  FFMA.FTZ R44, R42, R45, R44 ;  /* 0x0000002d2a2c7223 */ /* 0x000fe2000001002c */
[----:B------:R-:W-:Y:S01]  /*182b0*/  FMUL.FTZ R42, R8, R31 ;  /* 0x0000001f082a7220 */ /* 0x000fe20000410000 */
        /* <DEDUP_REMOVED lines=14> */
[----:B------:R-:W-:-:S03]  /*183a0*/  FFMA.FTZ R43, R33, R31, R43 ;  /* 0x0000001f212b7223 */ /* 0x000fc6000001002b */
        /* <DEDUP_REMOVED lines=38> */
[----:B------:R-:W-:Y:S01]  /*18610*/  FADD.FTZ R38, R38, R31 ;  /* 0x0000001f26267221 */ /* 0x000fe20000010000 */
[----:B------:R-:W-:Y:S02]  /*18620*/  FFMA.FTZ R39, R34, R23, R39 ;  /* 0x0000001722277223 */ /* 0x000fe40000010027 */
[----:B------:R-:W4:Y:S01]  /*18630*/  LDL.LU R37, [R1+0x844] ;  /* 0x0008440001257983 */ /* 0x000f220000300800 */
[----:B------:R-:W-:-:S03]  /*18640*/  FADD.FTZ R41, R41, R23 ;  /* 0x0000001729297221 */ /* 0x000fc60000010000 */
[----:B------:R-:W4:Y:S04]  /*18650*/  LDL.LU R31, [R1+0x574] ;  /* 0x00057400011f7983 */ /* 0x000f280000300800 */
        /* <DEDUP_REMOVED lines=39> */
[----:B------:R-:W-:-:S04]  /*188d0*/  FMUL.FTZ R40, R8, R35 ;  /* 0x0000002308287220 */ /* 0x000fc80000410000 */
[----:B------:R-:W-:Y:S01]  /*188e0*/  FADD.FTZ R42, R42, R40 ;  /* 0x000000282a2a7221 */ /* 0x000fe20000010000 */
[----:B------:R-:W-:Y:S02]  /*188f0*/  FADD.FTZ R41, R41, R23 ;  /* 0x0000001729297221 */ /* 0x000fe40000010000 */
[----:B------:R-:W4:Y:S01]  /*18900*/  LDL.LU R23, [R1+0x538] ;  /* 0x0005380001177983 */ /* 0x000f220000300800 */
[----:B------:R-:W-:Y:S01]  /*18910*/  FADD.FTZ R38, R38, R35 ;  /* 0x0000002326267221 */ /* 0x000fe20000010000 */
[----:B--2---:R-:W-:Y:S01]  /*18920*/  FADD.FTZ R41, R41, R29 ;  /* 0x0000001d29297221 */ /* 0x004fe20000010000 */
[C---:B---3--:R-:W-:Y:S01]  /*18930*/  FFMA.FTZ R43, R45.reuse, R35, R43 ;  /* 0x000000232d2b7223 */ /* 0x048fe2000001002b */
[----:B------:R-:W-:Y:S01]  /*18940*/  FFMA.FTZ R44, R45, R40, R44 ;  /* 0x000000282d2c7223 */ /* 0x000fe2000001002c */
[----:B------:R-:W-:Y:S01]  /*18950*/  FMUL.FTZ R45, R9, R29 ;  /* 0x0000001d092d7220 */ /* 0x000fe20000410000 */
[----:B------:R-:W2:Y:S03]  /*18960*/  LDL.LU R35, [R1+0x534] ;  /* 0x0005340001237983 */ /* 0x000ea60000300800 */
        /* <DEDUP_REMOVED lines=344> */
[C---:B---3--:R-:W-:Y:S01]  /*19ef0*/  FFMA.FTZ R43, R45.reuse, R36, R43 ;  /* 0x000000242d2b7223 */ /* 0x048fe2000001002b */
[----:B------:R-:W-:Y:S01]  /*19f00*/  FFMA.FTZ R44, R45, R40, R44 ;  /* 0x000000282d2c7223 */ /* 0x000fe2000001002c */
[----:B--2---:R-:W-:-:S04]  /*19f10*/  FMUL.FTZ R45, R9, R25 ;  /* 0x00000019092d7220 */ /* 0x004fc80000410000 */
        /* <DEDUP_REMOVED lines=11> */
[----:B------:R-:W2:Y:S01]  /*19fd0*/  LDL.LU R40, [R1+0x630] ;  /* 0x0006300001287983 */ /* 0x000ea20000300800 */
[----:B------:R-:W-:-:S03]  /*19fe0*/  FADD.FTZ R38, R38, R36 ;  /* 0x0000002426267221 */ /* 0x000fc60000010000 */
[----:B------:R-:W3:Y:S01]  /*19ff0*/  LDL.LU R36, [R1+0x4bc] ;  /* 0x0004bc0001247983 */ /* 0x000ee20000300800 */
[----:B------:R-:W-:Y:S01]  /*1a000*/  FMUL.FTZ R45, R9, R29 ;  /* 0x0000001d092d7220 */ /* 0x000fe20000410000 */
[----:B------:R-:W-:Y:S02]  /*1a010*/  FFMA.FTZ R39, R33, R25, R39 ;  /* 0x0000001921277223 */ /* 0x000fe40000010027 */
[----:B------:R-:W4:Y:S01]  /*1a020*/  LDL.LU R33, [R1+0x4b8] ;  /* 0x0004b80001217983 */ /* 0x000f220000300800 */
[----:B------:R-:W-:Y:S01]  /*1a030*/  FADD.FTZ R42, R45, R42 ;  /* 0x0000002a2d2a7221 */ /* 0x000fe20000010000 */
[----:B------:R-:W-:Y:S01]  /*1a040*/  FADD.FTZ R41, R41, R25 ;  /* 0x0000001929297221 */ /* 0x000fe20000010000 */
[----:B------:R-:W-:Y:S01]  /*1a050*/  FFMA.FTZ R43, R37, R31, R43 ;  /* 0x0000001f252b7223 */ /* 0x000fe2000001002b */
[----:B------:R-:W4:Y:S01]  /*1a060*/  LDL.LU R25, [R1+0x4b4] ;  /* 0x0004b40001197983 */ /* 0x000f220000300800 */
[----:B------:R-:W-:-:S03]  /*1a070*/  FADD.FTZ R38, R38, R31 ;  /* 0x0000001f26267221 */ /* 0x000fc60000010000 */
[----:B------:R-:W4:Y:S04]  /*1a080*/  LDL.LU R37, [R1+0x610] ;  /* 0x0006100001257983 */ /* 0x000f280000300800 */
[----:B------:R-:W4:Y:S01]  /*1a090*/  LDL.LU R31, [R1+0x5fc] ;  /* 0x0005fc00011f7983 */ /* 0x000f220000300800 */
[----:B--2---:R-:W-:-:S03]  /*1a0a0*/  FFMA.FTZ R44, R40, R45, R44 ;  /* 0x0000002d282c7223 */ /* 0x004fc6000001002c */
[----:B------:R-:W2:Y:S01]  /*1a0b0*/  LDL.LU R45, [R1+0x620] ;  /* 0x00062000012d7983 */ /* 0x000ea20000300800 */
[----:B------:R-:W-:Y:S01]  /*1a0c0*/  FFMA.FTZ R39, R34, R23, R39 ;  /* 0x0000001722277223 */ /* 0x000fe20000010027 */
[----:B------:R-:W-:Y:S02]  /*1a0d0*/  FFMA.FTZ R43, R27, R35, R43 ;  /* 0x000000231b2b7223 */ /* 0x000fe4000001002b */
[----:B------:R-:W4:Y:S01]  /*1a0e0*/  LDL.LU R34, [R1+0x4b0] ;  /* 0x0004b00001227983 */ /* 0x000f220000300800 */
[----:B------:R-:W-:Y:S01]  /*1a0f0*/  FFMA.FTZ R39, R40, R29, R39 ;  /* 0x0000001d28277223 */ /* 0x000fe20000010027 */
[-C--:B---3--:R-:W-:Y:S02]  /*1a100*/  FMUL.FTZ R40, R8, R36.reuse ;  /* 0x0000002408287220 */ /* 0x088fe40000410000 */
[----:B------:R-:W3:Y:S02]  /*1a110*/  LDL.LU R27, [R1+0x4ac] ;  /* 0x0004ac00011b7983 */ /* 0x000ee40000300800 */
[----:B------:R-:W-:Y:S01]  /*1a120*/  FADD.FTZ R42, R42, R40 ;  /* 0x000000282a2a7221 */ /* 0x000fe20000010000 */
[C---:B--2---:R-:W-:Y:S01]  /*1a130*/  FFMA.FTZ R43, R45.reuse, R36, R43 ;  /* 0x000000242d2b7223 */ /* 0x044fe2000001002b */
[----:B------:R-:W-:Y:S01]  /*1a140*/  FFMA.FTZ R44, R45, R40, R44 ;  /* 0x000000282d2c7223 */ /* 0x000fe2000001002c */
[----:B----4-:R-:W-:Y:S01]  /*1a150*/  FMUL.FTZ R45, R9, R33 ;  /* 0x00000021092d7220 */ /* 0x010fe20000410000 */
[----:B------:R-:W-:-:S03]  /*1a160*/  FMUL.FTZ R40, R8, R25 ;  /* 0x0000001908287220 */ /* 0x000fc60000410000 */
[----:B------:R-:W-:Y:S01]  /*1a170*/  FFMA.FTZ R44, R37, R45, R44 ;  /* 0x0000002d252c7223 */ /* 0x000fe2000001002c */
[----:B------:R-:W-:-:S03]  /*1a180*/  FADD.FTZ R42, R45, R42 ;  /* 0x0000002a2d2a7221 */ /* 0x000fc60000010000 */
[----:B------:R-:W-:Y:S01]  /*1a190*/  FFMA.FTZ R44, R31, R40, R44 ;  /* 0x000000281f2c7223 */ /* 0x000fe2000001002c */
[----:B------:R-:W-:Y:S02]  /*1a1a0*/  FADD.FTZ R42, R42, R40 ;  /* 0x000000282a2a7221 */ /* 0x000fe40000010000 */
[----:B------:R-:W2:Y:S01]  /*1a1b0*/  LDL.LU R40, [R1+0x5ec] ;  /* 0x0005ec0001287983 */ /* 0x000ea20000300800 */
[----:B------:R-:W-:-:S04]  /*1a1c0*/  FMUL.FTZ R45, R9, R34 ;  /* 0x00000022092d7220 */ /* 0x000fc80000410000 */
[----:B------:R-:W-:Y:S01]  /*1a1d0*/  FADD.FTZ R42, R45, R42 ;  /* 0x0000002a2d2a7221 */ /* 0x000fe20000010000 */
[----:B------:R-:W-:Y:S01]  /*1a1e0*/  FFMA.FTZ R39, R37, R33, R39 ;  /* 0x0000002125277223 */ /* 0x000fe20000010027 */
[----:B------:R-:W-:Y:S01]  /*1a1f0*/  FADD.FTZ R38, R38, R35 ;  /* 0x0000002326267221 */ /* 0x000fe20000010000 */
[----:B------:R-:W-:Y:S01]  /*1a200*/  FFMA.FTZ R43, R31, R25, R43 ;  /* 0x000000191f2b7223 */ /* 0x000fe2000001002b */
[----:B------:R-:W4:Y:S01]  /*1a210*/  LDL.LU R35, [R1+0x4a4] ;  /* 0x0004a40001237983 */ /* 0x000f220000300800 */
[----:B------:R-:W-:-:S03]  /*1a220*/  FADD.FTZ R41, R41, R23 ;  /* 0x0000001729297221 */ /* 0x000fc60000010000 */
[----:B------:R-:W4:Y:S01]  /*1a230*/  LDL.LU R37, [R1+0x498] ;  /* 0x0004980001257983 */ /* 0x000f220000300800 */
[C---:B--2---:R-:W-:Y:S01]  /*1a240*/  FFMA.FTZ R44, R40.reuse, R45, R44 ;  /* 0x0000002d282c7223 */ /* 0x044fe2000001002c */
[----:B------:R-:W-:Y:S02]  /*1a250*/  FFMA.FTZ R39, R40, R34, R39 ;  /* 0x0000002228277223 */ /* 0x000fe40000010027 */
[----:B------:R-:W2:Y:S01]  /*1a260*/  LDL.LU R45, [R1+0x5e8] ;  /* 0x0005e800012d7983 */ /* 0x000ea20000300800 */
[----:B---3--:R-:W-:Y:S01]  /*1a270*/  FMUL.FTZ R40, R8, R27 ;  /* 0x0000001b08287220 */ /* 0x008fe20000410000 */
[----:B------:R-:W-:Y:S01]  /*1a280*/  FADD.FTZ R38, R38, R36 ;  /* 0x0000002426267221 */ /* 0x000fe20000010000 */
[----:B------:R-:W-:Y:S01]  /*1a290*/  FADD.FTZ R41, R41, R29 ;  /* 0x0000001d29297221 */ /* 0x000fe20000010000 */
[----:B------:R-:W3:Y:S01]  /*1a2a0*/  LDL.LU R36, [R1+0x49c] ;  /* 0x00049c0001247983 */ /* 0x000ee20000300800 */
[----:B------:R-:W-:-:S03]  /*1a2b0*/  FADD.FTZ R42, R42, R40 ;  /* 0x000000282a2a7221 */ /* 0x000fc60000010000 */
        /* <DEDUP_REMOVED lines=8> */
[----:B------:R-:W-:Y:S01]  /*1a340*/  FADD.FTZ R41, R41, R33 ;  /* 0x0000002129297221 */ /* 0x000fe20000010000 */
[----:B------:R-:W-:Y:S01]  /*1a350*/  FADD.FTZ R38, R38, R25 ;  /* 0x0000001926267221 */ /* 0x000fe20000010000 */
[----:B------:R-:W4:Y:S01]  /*1a360*/  LDL.LU R33, [R1+0x9a4] ;  /* 0x0009a40001217983 */ /* 0x000f220000300800 */
[C---:B--2---:R-:W-:Y:S01]  /*1a370*/  FFMA.FTZ R44, R40.reuse, R45, R44 ;  /* 0x0000002d282c7223 */ /* 0x044fe2000001002c */
[----:B------:R-:W-:Y:S02]  /*1a380*/  FFMA.FTZ R39, R40, R35, R39 ;  /* 0x0000002328277223 */ /* 0x000fe40000010027 */
[----:B------:R-:W2:Y:S01]  /*1a390*/  LDL.LU R45, [R1+0x5d8] ;  /* 0x0005d800012d7983 */ /* 0x000ea20000300800 */
[----:B------:R-:W-:Y:S01]  /*1a3a0*/  FADD.FTZ R41, R41, R34 ;  /* 0x0000002229297221 */ /* 0x000fe20000010000 */
[----:B------:R-:W-:Y:S01]  /*1a3b0*/  FADD.FTZ R38, R38, R27 ;  /* 0x0000001b26267221 */ /* 0x000fe20000010000 */
[-C--:B---3--:R-:W-:Y:S01]  /*1a3c0*/  FMUL.FTZ R40, R8, R29.reuse ;  /* 0x0000001d08287220 */ /* 0x088fe20000410000 */
[----:B------:R-:W3:Y:S01]  /*1a3d0*/  LDL.LU R25, [R1+0x9a0] ;  /* 0x0009a00001197983 */ /* 0x000ee20000300800 */
[----:B------:R-:W-:Y:S01]  /*1a3e0*/  FADD.FTZ R41, R41, R35 ;  /* 0x0000002329297221 */ /* 0x000fe20000010000 */
[----:B------:R-:W-:Y:S01]  /*1a3f0*/  FADD.FTZ R38, R38, R29 ;  /* 0x0000001d26267221 */ /* 0x000fe20000010000 */
[----:B------:R-:W-:Y:S01]  /*1a400*/  FADD.FTZ R42, R42, R40 ;  /* 0x000000282a2a7221 */ /* 0x000fe20000010000 */
[----:B------:R-:W4:Y:S04]  /*1a410*/  LDL.LU R34, [R1+0x99c] ;  /* 0x00099c0001227983 */ /* 0x000f280000300800 */
[----:B------:R-:W3:Y:S04]  /*1a420*/  LDL.LU R27, [R1+0x998] ;  /* 0x00099800011b7983 */ /* 0x000ee80000300800 */
[----:B------:R-:W4:Y:S01]  /*1a430*/  LDL.LU R35, [R1+0x994] ;  /* 0x0009940001237983 */ /* 0x000f220000300800 */
[C---:B--2---:R-:W-:Y:S01]  /*1a440*/  FFMA.FTZ R43, R45.reuse, R29, R43 ;  /* 0x0000001d2d2b7223 */ /* 0x044fe2000001002b */
[----:B------:R-:W-:-:S02]  /*1a450*/  FFMA.FTZ R44, R45, R40, R44 ;  /* 0x000000282d2c7223 */ /* 0x000fc4000001002c */
[----:B------:R-:W2:Y:S04]  /*1a460*/  LDL.LU R29, [R1+0x990] ;  /* 0x00099000011d7983 */ /* 0x000ea80000300800 */
[----:B------:R-:W3:Y:S01]  /*1a470*/  LDL.LU R40, [R1+0x5cc] ;  /* 0x0005cc0001287983 */ /* 0x000ee20000300800 */
[----:B------:R-:W-:-:S04]  /*1a480*/  FMUL.FTZ R45, R9, R36 ;  /* 0x00000024092d7220 */ /* 0x000fc80000410000 */
[----:B------:R-:W-:Y:S01]  /*1a490*/  FADD.FTZ R42, R45, R42 ;  /* 0x0000002a2d2a7221 */ /* 0x000fe20000010000 */
[C---:B---3--:R-:W-:Y:S02]  /*1a4a0*/  FFMA.FTZ R44, R40.reuse, R45, R44 ;  /* 0x0000002d282c7223 */ /* 0x048fe4000001002c */
[----:B------:R-:W3:Y:S01]  /*1a4b0*/  LDL.LU R45, [R1+0x5c0] ;  /* 0x0005c000012d7983 */ /* 0x000ee20000300800 */
[----:B------:R-:W-:Y:S01]  /*1a4c0*/  FFMA.FTZ R39, R40, R36, R39 ;  /* 0x0000002428277223 */ /* 0x000fe20000010027 */
[----:B------:R-:W-:-:S04]  /*1a4d0*/  FMUL.FTZ R40, R8, R37 ;  /* 0x0000002508287220 */ /* 0x000fc80000410000 */
[----:B------:R-:W-:Y:S01]  /*1a4e0*/  FADD.FTZ R42, R42, R40 ;  /* 0x000000282a2a7221 */ /* 0x000fe20000010000 */
[C---:B---3--:R-:W-:Y:S02]  /*1a4f0*/  FFMA.FTZ R44, R45.reuse, R40, R44 ;  /* 0x000000282d2c7223 */ /* 0x048fe4000001002c */
[----:B------:R-:W3:Y:S01]  /*1a500*/  LDL.LU R40, [R1+0x5b4] ;  /* 0x0005b40001287983 */ /* 0x000ee20000300800 */
[----:B------:R-:W-:Y:S01]  /*1a510*/  FFMA.FTZ R43, R45, R37, R43 ;  /* 0x000000252d2b7223 */ /* 0x000fe2000001002b */
[----:B------:R-:W-:Y:S01]  /*1a520*/  FMUL.FTZ R45, R9, R31 ;  /* 0x0000001f092d7220 */ /* 0x000fe20000410000 */
[----:B------:R-:W-:Y:S02]  /*1a530*/  FADD.FTZ R38, R38, R37 ;  /* 0x0000002526267221 */ /* 0x000fe40000010000 */
[----:B------:R-:W4:Y:S01]  /*1a540*/  LDL.LU R37, [R1+0x988] ;  /* 0x0009880001257983 */ /* 0x000f220000300800 */
[----:B------:R-:W-:Y:S01]  /*1a550*/  FADD.FTZ R42, R45, R42 ;  /* 0x0000002a2d2a7221 */ /* 0x000fe20000010000 */
[----:B---3--:R-:W-:-:S02]  /*1a560*/  FFMA.FTZ R44, R40, R45, R44 ;  /* 0x0000002d282c7223 */ /* 0x008fc4000001002c */
[----:B------:R-:W3:Y:S01]  /*1a570*/  LDL.LU R45, [R1+0x5a8] ;  /* 0x0005a800012d7983 */ /* 0x000ee20000300800 */
[----:B------:R-:W-:Y:S01]  /*1a580*/  FADD.FTZ R41, R41, R36 ;  /* 0x0000002429297221 */ /* 0x000fe20000010000 */
[----:B------:R-:W-:Y:S01]  /*1a590*/  FFMA.FTZ R39, R40, R31, R39 ;  /* 0x0000001f28277223 */ /* 0x000fe20000010027 */
[-C--:B----4-:R-:W-:Y:S01]  /*1a5a0*/  FMUL.FTZ R40, R8, R37.reuse ;  /* 0x0000002508287220 */ /* 0x090fe20000410000 */
[----:B------:R-:W-:Y:S01]  /*1a5b0*/  FADD.FTZ R38, R38, R37 ;  /* 0x0000002526267221 */ /* 0x000fe20000010000 */
[----:B------:R-:W-:Y:S01]  /*1a5c0*/  FADD.FTZ R41, R41, R31 ;  /* 0x0000001f29297221 */ /* 0x000fe20000010000 */
[----:B------:R-:W4:Y:S04]  /*1a5d0*/  LDL.LU R36, [R1+0x98c] ;  /* 0x00098c0001247983 */ /* 0x000f280000300800 */
[----:B------:R-:W2:Y:S01]  /*1a5e0*/  LDL.LU R31, [R1+0x984] ;  /* 0x00098400011f7983 */ /* 0x000ea20000300800 */
[----:B---3--:R-:W-:-:S03]  /*1a5f0*/  FFMA.FTZ R43, R45, R37, R43 ;  /* 0x000000252d2b7223 */ /* 0x008fc6000001002b */
[----:B------:R-:W3:Y:S01]  /*1a600*/  LDL.LU R37, [R1+0x5a4] ;  /* 0x0005a40001257983 */ /* 0x000ee20000300800 */
[----:B------:R-:W-:Y:S01]  /*1a610*/  FFMA.FTZ R44, R45, R40, R44 ;  /* 0x000000282d2c7223 */ /* 0x000fe2000001002c */
[----:B------:R-:W-:Y:S02]  /*1a620*/  FADD.FTZ R42, R42, R40 ;  /* 0x000000282a2a7221 */ /* 0x000fe40000010000 */
[----:B------:R-:W4:Y:S01]  /*1a630*/  LDL.LU R40, [R1+0x58c] ;  /* 0x00058c0001287983 */ /* 0x000f220000300800 */
[-C--:B--2---:R-:W-:Y:S01]  /*1a640*/  FMUL.FTZ R45, R9, R31.reuse ;  /* 0x0000001f092d7220 */ /* 0x084fe20000410000 */
[----:B------:R-:W-:Y:S01]  /*1a650*/  FADD.FTZ R41, R41, R31 ;  /* 0x0000001f29297221 */ /* 0x000fe20000010000 */
[C---:B---3--:R-:W-:Y:S02]  /*1a660*/  FFMA.FTZ R39, R37.reuse, R31, R39 ;  /* 0x0000001f25277223 */ /* 0x048fe40000010027 */
[----:B------:R-:W2:Y:S01]  /*1a670*/  LDL.LU R31, [R1+0x590] ;  /* 0x00059000011f7983 */ /* 0x000ea20000300800 */
[----:B------:R-:W-:Y:S01]  /*1a680*/  FFMA.FTZ R44, R37, R45, R44 ;  /* 0x0000002d252c7223 */ /* 0x000fe2000001002c */
[-C--:B----4-:R-:W-:Y:S01]  /*1a690*/  FMUL.FTZ R37, R8, R36.reuse ;  /* 0x0000002408257220 */ /* 0x090fe20000410000 */
[----:B------:R-:W-:Y:S01]  /*1a6a0*/  FFMA.FTZ R39, R40, R29, R39 ;  /* 0x0000001d28277223 */ /* 0x000fe20000010027 */
[----:B------:R-:W-:Y:S01]  /*1a6b0*/  FADD.FTZ R41, R41, R29 ;  /* 0x0000001d29297221 */ /* 0x000fe20000010000 */
[----:B------:R-:W-:Y:S01]  /*1a6c0*/  FADD.FTZ R42, R45, R42 ;  /* 0x0000002a2d2a7221 */ /* 0x000fe20000010000 */
[----:B------:R-:W-:Y:S01]  /*1a6d0*/  FADD.FTZ R38, R38, R36 ;  /* 0x0000002426267221 */ /* 0x000fe20000010000 */
[----:B------:R-:W3:Y:S01]  /*1a6e0*/  LDL.LU R45, [R1+0x560] ;  /* 0x00056000012d7983 */ /* 0x000ee20000300800 */
[C---:B--2---:R-:W-:Y:S01]  /*1a6f0*/  FFMA.FTZ R43, R31.reuse, R36, R43 ;  /* 0x000000241f2b7223 */ /* 0x044fe2000001002b */
[----:B------:R-:W-:Y:S01]  /*1a700*/  FFMA.FTZ R44, R31, R37, R44 ;  /* 0x000000251f2c7223 */ /* 0x000fe2000001002c */
[----:B------:R-:W-:-:S02]  /*1a710*/  FMUL.FTZ R31, R9, R29 ;  /* 0x0000001d091f7220 */ /* 0x000fc40000410000 */
[----:B------:R-:W2:Y:S01]  /*1a720*/  LDL.LU R29, [R1+0x580] ;  /* 0x00058000011d7983 */ /* 0x000ea20000300800 */
[----:B------:R-:W-:Y:S01]  /*1a730*/  FADD.FTZ R42, R42, R37 ;  /* 0x000000252a2a7221 */ /* 0x000fe20000010000 */
[----:B------:R-:W-:Y:S01]  /*1a740*/  FFMA.FTZ R44, R40, R31, R44 ;  /* 0x0000001f282c7223 */ /* 0x000fe2000001002c */
[-C--:B------:R-:W-:Y:S01]  /*1a750*/  FMUL.FTZ R36, R8, R35.reuse ;  /* 0x0000002308247220 */ /* 0x080fe20000410000 */
[----:B------:R-:W-:Y:S01]  /*1a760*/  FADD.FTZ R38, R38, R35 ;  /* 0x0000002326267221 */ /* 0x000fe20000010000 */
[----:B------:R-:W-:Y:S01]  /*1a770*/  FADD.FTZ R42, R31, R42 ;  /* 0x0000002a1f2a7221 */ /* 0x000fe20000010000 */
[----:B------:R-:W4:Y:S04]  /*1a780*/  LDL.LU R37, [R1+0x568] ;  /* 0x0005680001257983 */ /* 0x000f280000300800 */
[----:B------:R-:W3:Y:S04]  /*1a790*/  LDL.LU R31, [R1+0x578] ;  /* 0x00057800011f7983 */ /* 0x000ee80000300800 */
[----:B------:R-:W4:Y:S01]  /*1a7a0*/  LDL.LU R40, [R1+0x55c] ;  /* 0x00055c0001287983 */ /* 0x000f220000300800 */
[----:B--2---:R-:W-:-:S03]  /*1a7b0*/  FFMA.FTZ R43, R29, R35, R43 ;  /* 0x000000231d2b7223 */ /* 0x004fc6000001002b */
[----:B------:R-:W2:Y:S01]  /*1a7c0*/  LDL.LU R35, [R1+0x570] ;  /* 0x0005700001237983 */ /* 0x000ea20000300800 */
[----:B------:R-:W-:Y:S01]  /*1a7d0*/  FFMA.FTZ R44, R29, R36, R44 ;  /* 0x000000241d2c7223 */ /* 0x000fe2000001002c */
[-C--:B------:R-:W-:Y:S01]  /*1a7e0*/  FMUL.FTZ R29, R9, R27.reuse ;  /* 0x0000001b091d7220 */ /* 0x080fe20000410000 */
[----:B------:R-:W-:Y:S01]  /*1a7f0*/  FADD.FTZ R38, R38, R34 ;  /* 0x0000002226267221 */ /* 0x000fe20000010000 */
[C---:B---3--:R-:W-:Y:S02]  /*1a800*/  FFMA.FTZ R39, R31.reuse, R27, R39 ;  /* 0x0000001b1f277223 */ /* 0x048fe40000010027 */
[----:B------:R-:W-:Y:S01]  /*1a810*/  FFMA.FTZ R44, R31, R29, R44 ;  /* 0x0000001d1f2c7223 */ /* 0x000fe2000001002c */
[-C--:B------:R-:W-:Y:S01]  /*1a820*/  FMUL.FTZ R31, R8, R34.reuse ;  /* 0x00000022081f7220 */ /* 0x080fe20000410000 */
[----:B------:R-:W-:Y:S02]  /*1a830*/  FADD.FTZ R42, R42, R36 ;  /* 0x000000242a2a7221 */ /* 0x000fe40000010000 */
[----:B------:R-:W3:Y:S01]  /*1a840*/  LDL.LU R36, [R1+0x54c] ;  /* 0x00054c0001247983 */ /* 0x000ee20000300800 */
[----:B------:R-:W-:Y:S01]  /*1a850*/  FADD.FTZ R41, R41, R27 ;  /* 0x0000001b29297221 */ /* 0x000fe20000010000 */
[-C--:B------:R-:W-:Y:S01]  /*1a860*/  FMUL.FTZ R27, R9, R25.reuse ;  /* 0x00000019091b7220 */ /* 0x080fe20000410000 */
[----:B------:R-:W-:Y:S01]  /*1a870*/  FADD.FTZ R42, R29, R42 ;  /* 0x0000002a1d2a7221 */ /* 0x000fe20000010000 */
[----:B----4-:R-:W-:Y:S01]  /*1a880*/  FFMA.FTZ R39, R37, R25, R39 ;  /* 0x0000001925277223 */ /* 0x010fe20000010027 */
[----:B------:R-:W-:Y:S01]  /*1a890*/  FMUL.FTZ R29, R8, R33 ;  /* 0x00000021081d7220 */ /* 0x000fe20000410000 */
[----:B------:R-:W-:Y:S01]  /*1a8a0*/  FADD.FTZ R41, R41, R25 ;  /* 0x0000001929297221 */ /* 0x000fe20000010000 */
[-C--:B------:R-:W-:Y:S01]  /*1a8b0*/  FMUL.FTZ R25, R9, R23.reuse ;  /* 0x0000001709197220 */ /* 0x080fe20000410000 */
[----:B------:R-:W-:Y:S01]  /*1a8c0*/  FFMA.FTZ R39, R40, R23, R39 ;  /* 0x0000001728277223 */ /* 0x000fe20000010027 */
[----:B--2---:R-:W-:-:S02]  /*1a8d0*/  FFMA.FTZ R43, R35, R34, R43 ;  /* 0x00000022232b7223 */ /* 0x004fc4000001002b */
[----:B------:R-:W2:Y:S01]  /*1a8e0*/  LDL.LU R34, [R1+0x554] ;  /* 0x0005540001227983 */ /* 0x000ea20000300800 */
[----:B------:R-:W-:-:S03]  /*1a8f0*/  FFMA.FTZ R44, R35, R31, R44 ;  /* 0x0000001f232c7223 */ /* 0x000fc6000001002c */
[----:B------:R-:W4:Y:S01]  /*1a900*/  LDL.LU R35, [R1+0x544] ;  /* 0x0005440001237983 */ /* 0x000f220000300800 */
[----:B------:R-:W-:-:S03]  /*1a910*/  FFMA.FTZ R44, R37, R27, R44 ;  /* 0x0000001b252c7223 */ /* 0x000fc6000001002c */
[----:B------:R-:W4:Y:S01]  /*1a920*/  LDL.LU R37, [R1+0x53c] ;  /* 0x00053c0001257983 */ /* 0x000f220000300800 */
[C---:B------:R-:W-:Y:S01]  /*1a930*/  FFMA.FTZ R43, R45.reuse, R33, R43 ;  /* 0x000000212d2b7223 */ /* 0x040fe2000001002b */
[----:B------:R-:W-:Y:S02]  /*1a940*/  FFMA.FTZ R44, R45, R29, R44 ;  /* 0x0000001d2d2c7223 */ /* 0x000fe4000001002c */
[----:B------:R-:W4:Y:S02]  /*1a950*/  LDL.LU R45, [R1+0x530] ;  /* 0x00053000012d7983 */ /* 0x000f240000300800 */
[----:B------:R-:W-:Y:S02]  /*1a960*/  FFMA.FTZ R44, R40, R25, R44 ;  /* 0x00000019282c7223 */ /* 0x000fe4000001002c */
[----:B------:R-:W4:Y:S01]  /*1a970*/  LDL.LU R40, [R1+0x51c] ;  /* 0x00051c0001287983 */ /* 0x000f220000300800 */
[----:B------:R-:W-:Y:S01]  /*1a980*/  FADD.FTZ R42, R42, R31 ;  /* 0x0000001f2a2a7221 */ /* 0x000fe20000010000 */
[----:B------:R-:W-:-:S02]  /*1a990*/  FADD.FTZ R41, R41, R23 ;  /* 0x0000001729297221 */ /* 0x000fc40000010000 */
[----:B------:R-:W4:Y:S01]  /*1a9a0*/  LDL.LU R31, [R1+0x508] ;  /* 0x00050800011f7983 */ /* 0x000f220000300800 */
[----:B------:R-:W-:Y:S01]  /*1a9b0*/  FADD.FTZ R42, R27, R42 ;  /* 0x0000002a1b2a7221 */ /* 0x000fe20000010000 */
[----:B------:R-:W-:Y:S01]  /*1a9c0*/  FMUL.FTZ R27, R8, R32 ;  /* 0x00000020081b7220 */ /* 0x000fe20000410000 */
[-C--:B------:R-:W-:Y:S02]  /*1a9d0*/  FMUL.FTZ R23, R9, R21.reuse ;  /* 0x0000001509177220 */ /* 0x080fe40000410000 */
[----:B------:R-:W-:Y:S01]  /*1a9e0*/  FADD.FTZ R42, R42, R29 ;  /* 0x0000001d2a2a7221 */ /* 0x000fe20000010000 */
[----:B---3--:R-:W-:-:S03]  /*1a9f0*/  FFMA.FTZ R39, R36, R21, R39 ;  /* 0x0000001524277223 */ /* 0x008fc60000010027 */
[----:B------:R-:W-:Y:S01]  /*1aa00*/  FADD.FTZ R42, R25, R42 ;  /* 0x0000002a192a7221 */ /* 0x000fe20000010000 */
[----:B------:R-:W-:Y:S01]  /*1aa10*/  FMUL.FTZ R25, R8, R30 ;  /* 0x0000001e08197220 */ /* 0x000fe20000410000 */
[----:B------:R-:W-:Y:S01]  /*1aa20*/  FADD.FTZ R38, R38, R33 ;  /* 0x0000002126267221 */ /* 0x000fe20000010000 */
[----:B------:R-:W-:Y:S01]  /*1aa30*/  FADD.FTZ R41, R41, R21 ;  /* 0x0000001529297221 */ /* 0x000fe20000010000 */
[----:B------:R-:W-:Y:S01]  /*1aa40*/  FADD.FTZ R42, R42, R27 ;  /* 0x0000001b2a2a7221 */ /* 0x000fe20000010000 */
[----:B------:R-:W-:Y:S01]  /*1aa50*/  FMUL.FTZ R21, R9, R17 ;  /* 0x0000001109157220 */ /* 0x000fe20000410000 */
[----:B------:R-:W-:Y:S02]  /*1aa60*/  FADD.FTZ R38, R38, R32 ;  /* 0x0000002026267221 */ /* 0x000fe40000010000 */
[----:B------:R-:W-:Y:S01]  /*1aa70*/  FADD.FTZ R42, R23, R42 ;  /* 0x0000002a172a7221 */ /* 0x000fe20000010000 */
[----:B------:R-:W-:Y:S01]  /*1aa80*/  FADD.FTZ R41, R41, R17 ;  /* 0x0000001129297221 */ /* 0x000fe20000010000 */
[----:B------:R-:W-:-:S02]  /*1aa90*/  FADD.FTZ R38, R38, R30 ;  /* 0x0000001e26267221 */ /* 0x000fc40000010000 */
[----:B------:R-:W-:-:S04]  /*1aaa0*/  FADD.FTZ R42, R42, R25 ;  /* 0x000000192a2a7221 */ /* 0x000fc80000010000 */
[----:B------:R-:W-:Y:S01]  /*1aab0*/  FADD.FTZ R42, R21, R42 ;  /* 0x0000002a152a7221 */ /* 0x000fe20000010000 */
[C---:B--2---:R-:W-:Y:S01]  /*1aac0*/  FFMA.FTZ R43, R34.reuse, R32, R43 ;  /* 0x00000020222b7223 */ /* 0x044fe2000001002b */
[----:B------:R-:W-:Y:S02]  /*1aad0*/  FFMA.FTZ R44, R34, R27, R44 ;  /* 0x0000001b222c7223 */ /* 0x000fe4000001002c */
[----:B------:R-:W2:Y:S02]  /*1aae0*/  LDL.LU R34, [R1+0x4f4] ;  /* 0x0004f40001227983 */ /* 0x000ea40000300800 */
[----:B------:R-:W-:Y:S02]  /*1aaf0*/  FFMA.FTZ R44, R36, R23, R44 ;  /* 0x00000017242c7223 */ /* 0x000fe4000001002c */
[----:B------:R-:W3:Y:S01]  /*1ab00*/  LDL.LU R36, [R1+0x4f0] ;  /* 0x0004f00001247983 */ /* 0x000ee20000300800 */
[C---:B----4-:R-:W-:Y:S01]  /*1ab10*/  FFMA.FTZ R43, R35.reuse, R30, R43 ;  /* 0x0000001e232b7223 */ /* 0x050fe2000001002b */
[----:B------:R-:W-:-:S02]  /*1ab20*/  FFMA.FTZ R44, R35, R25, R44 ;  /* 0x00000019232c7223 */ /* 0x000fc4000001002c */
[----:B------:R-:W4:Y:S01]  /*1ab30*/  LDL.LU R35, [R1+0x4ec] ;  /* 0x0004ec0001237983 */ /* 0x000f220000300800 */
[C---:B------:R-:W-:Y:S01]  /*1ab40*/  FFMA.FTZ R39, R37.reuse, R17, R39 ;  /* 0x0000001125277223 */ /* 0x040fe20000010027 */
[----:B------:R-:W-:Y:S01]  /*1ab50*/  FFMA.FTZ R44, R37, R21, R44 ;  /* 0x00000015252c7223 */ /* 0x000fe2000001002c */
[-C--:B------:R-:W-:Y:S01]  /*1ab60*/  FMUL.FTZ R23, R8, R28.reuse ;  /* 0x0000001c08177220 */ /* 0x080fe20000410000 */
[----:B------:R-:W4:Y:S01]  /*1ab70*/  LDL.LU R37, [R1+0x4e8] ;  /* 0x0004e80001257983 */ /* 0x000f220000300800 */
[----:B------:R-:W-:Y:S01]  /*1ab80*/  FFMA.FTZ R43, R45, R28, R43 ;  /* 0x0000001c2d2b7223 */ /* 0x000fe2000001002b */
[-C--:B------:R-:W-:Y:S01]  /*1ab90*/  FMUL.FTZ R17, R9, R20.reuse ;  /* 0x0000001409117220 */ /* 0x080fe20000410000 */
[----:B------:R-:W-:Y:S02]  /*1aba0*/  FFMA.FTZ R44, R45, R23, R44 ;  /* 0x000000172d2c7223 */ /* 0x000fe4000001002c */
[----:B------:R-:W4:Y:S01]  /*1abb0*/  LDL.LU R45, [R1+0x4e4] ;  /* 0x0004e400012d7983 */ /* 0x000f220000300800 */
[----:B------:R-:W-:Y:S01]  /*1abc0*/  FADD.FTZ R21, R38, R28 ;  /* 0x0000001c26157221 */ /* 0x000fe20000010000 */
[C---:B------:R-:W-:Y:S01]  /*1abd0*/  FFMA.FTZ R28, R40.reuse, R20, R39 ;  /* 0x00000014281c7223 */ /* 0x040fe20000010027 */
[----:B------:R-:W-:-:S02]  /*1abe0*/  FFMA.FTZ R44, R40, R17, R44 ;  /* 0x00000011282c7223 */ /* 0x000fc4000001002c */
[----:B------:R-:W4:Y:S01]  /*1abf0*/  LDL.LU R40, [R1+0x4e0] ;  /* 0x0004e00001287983 */ /* 0x000f220000300800 */
[----:B------:R-:W-:Y:S01]  /*1ac00*/  FADD.FTZ R42, R42, R23 ;  /* 0x000000172a2a7221 */ /* 0x000fe20000010000 */
[----:B------:R-:W-:-:S03]  /*1ac10*/  FMUL.FTZ R23, R8, R26 ;  /* 0x0000001a08177220 */ /* 0x000fc60000410000 */
[----:B------:R-:W-:Y:S01]  /*1ac20*/  FADD.FTZ R42, R17, R42 ;  /* 0x0000002a112a7221 */ /* 0x000fe20000010000 */
[----:B------:R-:W-:Y:S01]  /*1ac30*/  FFMA.FTZ R44, R31, R23, R44 ;  /* 0x000000171f2c7223 */ /* 0x000fe2000001002c */
[----:B------:R-:W-:Y:S01]  /*1ac40*/  FMUL.FTZ R17, R9, R13 ;  /* 0x0000000d09117220 */ /* 0x000fe20000410000 */
[----:B------:R-:W-:Y:S01]  /*1ac50*/  FADD.FTZ R20, R41, R20 ;  /* 0x0000001429147221 */ /* 0x000fe20000010000 */
[----:B------:R-:W-:Y:S01]  /*1ac60*/  FADD.FTZ R42, R42, R23 ;  /* 0x000000172a2a7221 */ /* 0x000fe20000010000 */
[----:B------:R-:W-:Y:S02]  /*1ac70*/  FMUL.FTZ R23, R8, R24 ;  /* 0x0000001808177220 */ /* 0x000fe40000410000 */
[----:B------:R-:W-:Y:S01]  /*1ac80*/  FADD.FTZ R20, R20, R13 ;  /* 0x0000000d14147221 */ /* 0x000fe20000010000 */
[----:B------:R-:W-:-:S04]  /*1ac90*/  FADD.FTZ R42, R17, R42 ;  /* 0x0000002a112a7221 */ /* 0x000fc80000010000 */
[----:B------:R-:W-:Y:S01]  /*1aca0*/  FADD.FTZ R42, R42, R23 ;  /* 0x000000172a2a7221 */ /* 0x000fe20000010000 */
[----:B------:R-:W-:Y:S01]  /*1acb0*/  FFMA.FTZ R43, R31, R26, R43 ;  /* 0x0000001a1f2b7223 */ /* 0x000fe2000001002b */
[----:B------:R-:W-:-:S04]  /*1acc0*/  FADD.FTZ R21, R21, R26 ;  /* 0x0000001a15157221 */ /* 0x000fc80000010000 */
[----:B------:R-:W-:Y:S01]  /*1acd0*/  FADD.FTZ R21, R21, R24 ;  /* 0x0000001815157221 */ /* 0x000fe20000010000 */
[----:B------:R-:W-:-:S03]  /*1ace0*/  FADD.FTZ R20, R20, R11 ;  /* 0x0000000b14147221 */ /* 0x000fc60000010000 */
[----:B------:R-:W-:-:S04]  /*1acf0*/  FADD.FTZ R21, R21, R22 ;  /* 0x0000001615157221 */ /* 0x000fc80000010000 */
[----:B------:R-:W-:-:S04]  /*1ad00*/  FADD.FTZ R21, R21, R10 ;  /* 0x0000000a15157221 */ /* 0x000fc80000010000 */
[----:B------:R-:W-:Y:S01]  /*1ad10*/  FADD.FTZ R21, R21, R16 ;  /* 0x0000001015157221 */ /* 0x000fe20000010000 */
[C---:B--2---:R-:W-:Y:S01]  /*1ad20*/  FFMA.FTZ R44, R34.reuse, R17, R44 ;  /* 0x00000011222c7223 */ /* 0x044fe2000001002c */
[----:B------:R-:W-:Y:S01]  /*1ad30*/  FFMA.FTZ R28, R34, R13, R28 ;  /* 0x0000000d221c7223 */ /* 0x000fe2000001001c */
[----:B------:R-:W-:Y:S02]  /*1ad40*/  FMUL.FTZ R13, R9, R11 ;  /* 0x0000000b090d7220 */ /* 0x000fe40000410000 */
[----:B---3--:R-:W-:Y:S01]  /*1ad50*/  FFMA.FTZ R44, R36, R23, R44 ;  /* 0x00000017242c7223 */ /* 0x008fe2000001002c */
[----:B------:R-:W-:-:S03]  /*1ad60*/  FMUL.FTZ R17, R8, R22 ;  /* 0x0000001608117220 */ /* 0x000fc60000410000 */
[----:B----4-:R-:W-:Y:S01]  /*1ad70*/  FFMA.FTZ R44, R35, R13, R44 ;  /* 0x0000000d232c7223 */ /* 0x010fe2000001002c */
[----:B------:R-:W-:Y:S01]  /*1ad80*/  FADD.FTZ R42, R13, R42 ;  /* 0x0000002a0d2a7221 */ /* 0x000fe20000010000 */
[----:B------:R-:W-:Y:S02]  /*1ad90*/  FMUL.FTZ R13, R9, R19 ;  /* 0x00000013090d7220 */ /* 0x000fe40000410000 */
[----:B------:R-:W-:Y:S01]  /*1ada0*/  FFMA.FTZ R44, R37, R17, R44 ;  /* 0x00000011252c7223 */ /* 0x000fe2000001002c */
[----:B------:R-:W-:Y:S01]  /*1adb0*/  FADD.FTZ R42, R42, R17 ;  /* 0x000000112a2a7221 */ /* 0x000fe20000010000 */
[----:B------:R-:W-:Y:S02]  /*1adc0*/  FMUL.FTZ R17, R8, R10 ;  /* 0x0000000a08117220 */ /* 0x000fe40000410000 */
[----:B------:R-:W-:Y:S01]  /*1add0*/  FFMA.FTZ R44, R45, R13, R44 ;  /* 0x0000000d2d2c7223 */ /* 0x000fe2000001002c */
[----:B------:R-:W-:Y:S01]  /*1ade0*/  FFMA.FTZ R43, R36, R24, R43 ;  /* 0x00000018242b7223 */ /* 0x000fe2000001002b */
[----:B------:R-:W-:Y:S01]  /*1adf0*/  FADD.FTZ R42, R13, R42 ;  /* 0x0000002a0d2a7221 */ /* 0x000fe20000010000 */
[----:B------:R-:W-:Y:S01]  /*1ae00*/  FMUL.FTZ R13, R9, R18 ;  /* 0x00000012090d7220 */ /* 0x000fe20000410000 */
[----:B------:R-:W-:Y:S01]  /*1ae10*/  FFMA.FTZ R44, R40, R17, R44 ;  /* 0x00000011282c7223 */ /* 0x000fe2000001002c */
[----:B------:R-:W-:Y:S01]  /*1ae20*/  FFMA.FTZ R28, R35, R11, R28 ;  /* 0x0000000b231c7223 */ /* 0x000fe2000001001c */
        /* <DEDUP_REMOVED lines=33> */
.L_x_1381:
[----:B------:R-:W1:Y:S01]  /*1b040*/  S2R R16, SR_LANEID ;  /* 0x0000000000107919 */ /* 0x000e620000000000 */
[----:B------:R-:W-:Y:S01]  /*1b050*/  MOV R17, R11 ;  /* 0x0000000b00117202 */ /* 0x000fe20000000f00 */
[----:B------:R-:W2:Y:S01]  /*1b060*/  S2UR UR7, SR_CgaCtaId ;  /* 0x00000000000779c3 */ /* 0x000ea20000008800 */
[----:B------:R-:W-:Y:S01]  /*1b070*/  UMOV UR6, 0x400 ;  /* 0x0000040000067882 */ /* 0x000fe20000000000 */
[----:B------:R-:W-:Y:S01]  /*1b080*/  SHFL.DOWN PT, R11, R18, 0x1, 0x1f ;  /* 0x08201f00120b7f89 */ /* 0x000fe200000e0000 */
[----:B------:R-:W-:Y:S01]  /*1b090*/  UIADD3 UR5, UPT, UPT, UR6, 0xd0, URZ ;  /* 0x000000d006057890 */ /* 0x000fe2000fffe0ff */
[----:B------:R-:W-:Y:S01]  /*1b0a0*/  BSSY.RECONVERGENT B0, `(.L_x_1382) ;  /* 0x000002a000007945 */ /* 0x000fe20003800200 */
[----:B------:R-:W3:Y:S01]  /*1b0b0*/  LDCU UR9, c[0x0][0x374] ;  /* 0x00006e80ff0977ac */ /* 0x000ee20008000800 */
[----:B------:R-:W4:Y:S01]  /*1b0c0*/  SHFL.DOWN PT, R10, R17, 0x1, 0x1f ;  /* 0x08201f00110a7f89 */ /* 0x000f2200000e0000 */
        /* <DEDUP_REMOVED lines=8> */
[----:B------:R-:W-:Y:S01]  /*1b150*/  @!P0 FADD.FTZ R18, R11, R18 ;  /* 0x000000120b128221 */ /* 0x000fe20000010000 */
[----:B------:R-:W-:Y:S01]  /*1b160*/  ISETP.GT.AND P0, PT, R16, 0x1d, PT ;  /* 0x0000001d1000780c */ /* 0x000fe20003f04270 */
[----:B------:R-:W-:Y:S01]  /*1b170*/  STS.128 [R44], R12 ;  /* 0x0000000c2c007388 */ /* 0x000fe20000000c00 */
[----:B------:R-:W-:-:S03]  /*1b180*/  ISETP.GT.U32.AND P3, PT, R45, 0x4f, PT ;  /* 0x0000004f2d00780c */ /* 0x000fc60003f64070 */
[----:B------:R-:W1:Y:S04]  /*1b190*/  SHFL.DOWN PT, R10, R17, 0x2, 0x1f ;  /* 0x08401f00110a7f89 */ /* 0x000e6800000e0000 */
[----:B------:R-:W2:Y:S04]  /*1b1a0*/  SHFL.DOWN PT, R11, R18, 0x2, 0x1f ;  /* 0x08401f00120b7f89 */ /* 0x000ea800000e0000 */
[----:B-1----:R-:W-:Y:S01]  /*1b1b0*/  @!P0 FADD.FTZ R17, R17, R10 ;  /* 0x0000000a11118221 */ /* 0x002fe20000010000 */
[----:B--2---:R-:W-:-:S04]  /*1b1c0*/  @!P0 FADD.FTZ R18, R18, R11 ;  /* 0x0000000b12128221 */ /* 0x004fc80000010000 */
[----:B------:R-:W1:Y:S01]  /*1b1d0*/  SHFL.DOWN PT, R10, R17, 0x4, 0x1f ;  /* 0x08801f00110a7f89 */ /* 0x000e6200000e0000 */
[----:B------:R-:W-:-:S03]  /*1b1e0*/  ISETP.GT.AND P0, PT, R16, 0x1b, PT ;  /* 0x0000001b1000780c */ /* 0x000fc60003f04270 */
[----:B------:R-:W2:Y:S10]  /*1b1f0*/  SHFL.DOWN PT, R11, R18, 0x4, 0x1f ;  /* 0x08801f00120b7f89 */ /* 0x000eb400000e0000 */
[----:B-1----:R-:W-:Y:S01]  /*1b200*/  @!P0 FADD.FTZ R17, R17, R10 ;  /* 0x0000000a11118221 */ /* 0x002fe20000010000 */
[----:B--2---:R-:W-:-:S04]  /*1b210*/  @!P0 FADD.FTZ R18, R18, R11 ;  /* 0x0000000b12128221 */ /* 0x004fc80000010000 */
[----:B------:R-:W1:Y:S01]  /*1b220*/  SHFL.DOWN PT, R10, R17, 0x8, 0x1f ;  /* 0x09001f00110a7f89 */ /* 0x000e6200000e0000 */
[----:B------:R-:W-:-:S03]  /*1b230*/  ISETP.NE.AND P0, PT, R45, RZ, PT ;  /* 0x000000ff2d00720c */ /* 0x000fc60003f05270 */
[----:B------:R-:W2:Y:S01]  /*1b240*/  SHFL.DOWN PT, R11, R18, 0x8, 0x1f ;  /* 0x09001f00120b7f89 */ /* 0x000ea200000e0000 */
[----:B-1----:R-:W-:Y:S01]  /*1b250*/  FADD.FTZ R20, R17, R10 ;  /* 0x0000000a11147221 */ /* 0x002fe20000010000 */
[----:B--2---:R-:W-:-:S04]  /*1b260*/  FADD.FTZ R19, R18, R11 ;  /* 0x0000000b12137221 */ /* 0x004fc80000010000 */
[----:B------:R-:W-:Y:S02]  /*1b270*/  FSEL R10, R17, R20, P1 ;  /* 0x00000014110a7208 */ /* 0x000fe40000800000 */
[----:B------:R-:W-:-:S03]  /*1b280*/  FSEL R11, R18, R19, P1 ;  /* 0x00000013120b7208 */ /* 0x000fc60000800000 */
[----:B------:R1:W2:Y:S04]  /*1b290*/  SHFL.DOWN PT, R17, R10, 0x10, 0x1f ;  /* 0x0a001f000a117f89 */ /* 0x0002a800000e0000 */
[----:B------:R1:W3:Y:S01]  /*1b2a0*/  SHFL.DOWN PT, R18, R11, 0x10, 0x1f ;  /* 0x0a001f000b127f89 */ /* 0x0002e200000e0000 */
[----:B0-----:R-:W-:Y:S05]  /*1b2b0*/  @P2 BRA `(.L_x_1383) ;  /* 0x0000000000202947 */ /* 0x001fea0003800000 */
[----:B------:R-:W-:Y:S01]  /*1b2c0*/  ISETP.NE.AND P1, PT, R16, RZ, PT ;  /* 0x000000ff1000720c */ /* 0x000fe20003f25270 */
[----:B-12---:R-:W-:Y:S01]  /*1b2d0*/  FADD.FTZ R10, R20, R17 ;  /* 0x00000011140a7221 */ /* 0x006fe20000010000 */
[----:B---3--:R-:W-:-:S11]  /*1b2e0*/  FADD.FTZ R11, R19, R18 ;  /* 0x00000012130b7221 */ /* 0x008fd60000010000 */
[----:B------:R-:W-:Y:S01]  /*1b2f0*/  VOTEU.ALL UP0, P1 ;  /* 0x0000000000ff7886 */ /* 0x000fe20000800000 */
[----:B------:R-:W-:-:S04]  /*1b300*/  @!P1 SHF.R.U32.HI R16, RZ, 0x2, R45 ;  /* 0x00000002ff109819 */ /* 0x000fc8000001162d */
[----:B------:R-:W-:Y:S01]  /*1b310*/  @!UP0 ULEA UR5, UR7, UR6, 0x18 ;  /* 0x0000000607058291 */ /* 0x000fe2000f8ec0ff */
[----:B------:R-:W-:-:S08]  /*1b320*/  @!P1 LOP3.LUT R16, R16, 0xf8, RZ, 0xc0, !PT ;  /* 0x000000f810109812 */ /* 0x000fd000078ec0ff */
[----:B------:R0:W-:Y:S03]  /*1b330*/  @!P1 STS.64 [R16+UR5+0x18], R10 ;  /* 0x0000180a10009988 */ /* 0x0001e60008000a05 */
.L_x_1383:
[----:B------:R-:W-:Y:S05]  /*1b340*/  BSYNC.RECONVERGENT B0 ;  /* 0x0000000000007941 */ /* 0x000fea0003800200 */
.L_x_1382:
[----:B------:R-:W-:Y:S06]  /*1b350*/  BAR.SYNC.DEFER_BLOCKING 0x0 ;  /* 0x0000000000007b1d */ /* 0x000fec0000010000 */
[----:B------:R-:W-:Y:S04]  /*1b360*/  BSSY.RECONVERGENT B0, `(.L_x_1384) ;  /* 0x0000033000007945 */ /* 0x000fe80003800200 */
[----:B------:R-:W-:Y:S05]  /*1b370*/  @P0 BRA `(.L_x_1385) ;  /* 0x0000000000c40947 */ /* 0x000fea0003800000 */
[----:B------:R-:W-:-:S09]  /*1b380*/  ULEA UR5, UR7, UR6, 0x18 ;  /* 0x0000000607057291 */ /* 0x000fd2000f8ec0ff */
[----:B------:R-:W4:Y:S04]  /*1b390*/  LDS.128 R28, [UR5+0x20] ;  /* 0x00002005ff1c7984 */ /* 0x000f280008000c00 */
[----:B------:R-:W1:Y:S04]  /*1b3a0*/  LDS.128 R20, [UR5+0x30] ;  /* 0x00003005ff147984 */ /* 0x000e680008000c00 */
[----:B------:R-:W1:Y:S04]  /*1b3b0*/  LDS.128 R24, [UR5+0x40] ;  /* 0x00004005ff187984 */ /* 0x000e680008000c00 */
[----:B------:R-:W1:Y:S04]  /*1b3c0*/  LDS.128 R36, [UR5+0x50] ;  /* 0x00005005ff247984 */ /* 0x000e680008000c00 */
[----:B------:R-:W1:Y:S04]  /*1b3d0*/  LDS.128 R32, [UR5+0x60] ;  /* 0x00006005ff207984 */ /* 0x000e680008000c00 */
[----:B0-23--:R-:W0:Y:S01]  /*1b3e0*/  LDS.128 R16, [UR5+0x70] ;  /* 0x00007005ff107984 */ /* 0x00de220008000c00 */
[----:B----4-:R-:W-:Y:S01]  /*1b3f0*/  FADD.FTZ R41, R10, R28 ;  /* 0x0000001c0a297221 */ /* 0x010fe20000010000 */
[----:B-1----:R-:W-:-:S03]  /*1b400*/  FADD.FTZ R10, R11, R29 ;  /* 0x0000001d0b0a7221 */ /* 0x002fc60000010000 */
[----:B------:R-:W-:Y:S01]  /*1b410*/  FADD.FTZ R41, R41, R30 ;  /* 0x0000001e29297221 */ /* 0x000fe20000010000 */
[----:B------:R-:W-:Y:S02]  /*1b420*/  FADD.FTZ R10, R10, R31 ;  /* 0x0000001f0a0a7221 */ /* 0x000fe40000010000 */
[----:B------:R-:W1:Y:S01]  /*1b430*/  LDS.128 R28, [UR5+0x80] ;  /* 0x00008005ff1c7984 */ /* 0x000e620008000c00 */
[----:B------:R-:W-:Y:S01]  /*1b440*/  FADD.FTZ R41, R41, R20 ;  /* 0x0000001429297221 */ /* 0x000fe20000010000 */
        /* <DEDUP_REMOVED lines=36> */
.L_x_1385:
[----:B------:R-:W-:Y:S05]  /*1b690*/  BSYNC.RECONVERGENT B0 ;  /* 0x0000000000007941 */ /* 0x000fea0003800200 */
.L_x_1384:
[----:B------:R-:W-:Y:S06]  /*1b6a0*/  BAR.SYNC.DEFER_BLOCKING 0x0 ;  /* 0x0000000000007b1d */ /* 0x000fec0000010000 */
[----:B------:R-:W-:Y:S04]  /*1b6b0*/  BSSY.RECONVERGENT B0, `(.L_x_1386) ;  /* 0x0000025000007945 */ /* 0x000fe80003800200 */
[----:B------:R-:W-:Y:S05]  /*1b6c0*/  @P3 BRA `(.L_x_1387) ;  /* 0x00000000008c3947 */ /* 0x000fea0003800000 */
[----:B------:R-:W4:Y:S04]  /*1b6d0*/  LDS.128 R40, [R44+0x500] ;  /* 0x000500002c287984 */ /* 0x000f280000000c00 */
[----:B------:R-:W1:Y:S04]  /*1b6e0*/  LDS.128 R36, [R44+0xa00] ;  /* 0x000a00002c247984 */ /* 0x000e680000000c00 */
[----:B------:R-:W1:Y:S04]  /*1b6f0*/  LDS.128 R32, [R44+0xf00] ;  /* 0x000f00002c207984 */ /* 0x000e680000000c00 */
[----:B0-23--:R-:W0:Y:S04]  /*1b700*/  LDS.128 R16, [R44+0x1400] ;  /* 0x001400002c107984 */ /* 0x00de280000000c00 */
[----:B------:R-:W2:Y:S04]  /*1b710*/  LDS.128 R20, [R44+0x1900] ;  /* 0x001900002c147984 */ /* 0x000ea80000000c00 */
[----:B------:R-:W3:Y:S04]  /*1b720*/  LDS.128 R24, [R44+0x1e00] ;  /* 0x001e00002c187984 */ /* 0x000ee80000000c00 */
[----:B------:R-:W3:Y:S01]  /*1b730*/  LDS.128 R28, [R44+0x2300] ;  /* 0x002300002c1c7984 */ /* 0x000ee20000000c00 */
[----:B----4-:R-:W-:Y:S01]  /*1b740*/  FADD.FTZ R40, R12, R40 ;  /* 0x000000280c287221 */ /* 0x010fe20000010000 */
        /* <DEDUP_REMOVED lines=27> */
.L_x_1387:
[----:B------:R-:W-:Y:S05]  /*1b900*/  BSYNC.RECONVERGENT B0 ;  /* 0x0000000000007941 */ /* 0x000fea0003800200 */
.L_x_1386:
[----:B------:R-:W-:Y:S04]  /*1b910*/  BSSY.RECONVERGENT B0, `(.L_x_1388) ;  /* 0x000001e000007945 */ /* 0x000fe80003800200 */
[----:B------:R-:W-:Y:S05]  /*1b920*/  @P3 BRA `(.L_x_1389) ;  /* 0x0000000000703947 */ /* 0x000fea0003800000 */
[----:B---3--:R-:W3:Y:S01]  /*1b930*/  LDC.64 R18, c[0x0][0x3f8] ;  /* 0x0000fe00ff127b82 */ /* 0x008ee20000000a00 */
[----:B------:R-:W-:-:S05]  /*1b940*/  MOV R22, UR13 ;  /* 0x0000000d00167c02 */ /* 0x000fca0008000f00 */
[----:B------:R-:W-:Y:S02]  /*1b950*/  IMAD R23, R22, 0x50, R45 ;  /* 0x0000005016177824 */ /* 0x000fe400078e022d */
[----:B0-2---:R-:W0:Y:S01]  /*1b960*/  LDC.64 R16, c[0x0][0x3d8] ;  /* 0x0000f600ff107b82 */ /* 0x005e220000000a00 */
[----:B---3--:R-:W-:Y:S01]  /*1b970*/  IMAD.WIDE.U32 R20, R18, 0x3, RZ ;  /* 0x0000000312147825 */ /* 0x008fe200078e00ff */
        /* <DEDUP_REMOVED lines=23> */
.L_x_1389:
[----:B------:R-:W-:Y:S05]  /*1baf0*/  BSYNC.RECONVERGENT B0 ;  /* 0x0000000000007941 */ /* 0x000fea0003800200 */
.L_x_1388:
        /* <DEDUP_REMOVED lines=13> */
[----:B------:R-:W3:Y:S01]  /*1bbd0*/  LDC.64 R12, c[0x0][0x3c8] ;  /* 0x0000f200ff0c7b82 */ /* 0x000ee20000000a00 */
[----:B------:R-:W-:Y:S02]  /*1bbe0*/  UIADD3 UR7, UPT, UPT, UR6, UR14, URZ ;  /* 0x0000000e06077290 */ /* 0x000fe4000fffe0ff */
[----:B------:R-:W-:Y:S02]  /*1bbf0*/  UIMAD UR13, UR29, UR9, UR14 ;  /* 0x000000091d0d72a4 */ /* 0x000fe4000f8e020e */
[----:B------:R-:W-:Y:S02]  /*1bc00*/  ULOP3.LUT UP0, UR5, UR4, 0x2, URZ, 0xc0, !UPT ;  /* 0x0000000204057892 */ /* 0x000fe4000f80c0ff */
[----:B------:R-:W-:Y:S02]  /*1bc10*/  MOV R19, UR7 ;  /* 0x0000000700137c02 */ /* 0x000fe40008000f00 */
[----:B------:R-:W-:Y:S01]  /*1bc20*/  UIADD3 UR5, UPT, UPT, -UR5, 0x1, URZ ;  /* 0x0000000105057890 */ /* 0x000fe2000fffe1ff */
[----:B--2---:R-:W-:-:S05]  /*1bc30*/  MOV R17, UR13 ;  /* 0x0000000d00117c02 */ /* 0x004fca0008000f00 */
[----:B------:R-:W-:-:S05]  /*1bc40*/  IMAD.WIDE.U32 R16, R17, 0x8, R14 ;  /* 0x0000000811107825 */ /* 0x000fca00078e000e */
[----:B------:R0:W-:Y:S01]  /*1bc50*/  STG.E.64 desc[UR10][R16.64], R10 ;  /* 0x0000000a10007986 */ /* 0x0001e2000c101b0a */
[----:B---3--:R-:W-:Y:S01]  /*1bc60*/  IMAD.WIDE.U32 R18, R19, 0x4, R12 ;  /* 0x0000000413127825 */ /* 0x008fe200078e000c */
        /* <DEDUP_REMOVED lines=11> */
.L_x_1393:
[----:B------:R-:W2:Y:S04]  /*1bd20*/  LDG.E.STRONG.GPU R12, desc[UR10][R18.64] ;  /* 0x0000000a120c7981 */ /* 0x000ea8000c1ef900 */
[----:B--2---:R-:W-:Y:S04]  /*1bd30*/  CCTL.IVALL ;  /* 0x00000000ff00798f */ /* 0x004fe80002000000 */
[----:B------:R0:W-:Y:S01]  /*1bd40*/  STL [R1], R12 ;  /* 0x0000000c01007387 */ /* 0x0001e20000100800 */
[----:B------:R-:W-:-:S13]  /*1bd50*/  ISETP.NE.AND P0, PT, R12, UR5, PT ;  /* 0x000000050c007c0c */ /* 0x000fda000bf05270 */
[----:B0-----:R-:W-:Y:S05]  /*1bd60*/  @P0 BRA `(.L_x_1393) ;  /* 0xfffffffc00ec0947 */ /* 0x001fea000383ffff */
.L_x_1392:
[----:B------:R-:W-:Y:S05]  /*1bd70*/  BSYNC.RECONVERGENT B0 ;  /* 0x0000000000007941 */ /* 0x000fea0003800200 */
.L_x_1391:
        /* <DEDUP_REMOVED lines=15> */
.L_x_1395:
[----:B------:R-:W-:Y:S02]  /*1be70*/  ISETP.NE.AND P1, PT, RZ, UR23, PT ;  /* 0x00000017ff007c0c */ /* 0x000fe4000bf25270 */
[----:B------:R-:W-:Y:S02]  /*1be80*/  MOV R13, UR6 ;  /* 0x00000006000d7c02 */ /* 0x000fe40008000f00 */
[----:B------:R-:W-:-:S13]  /*1be90*/  ISETP.NE.OR P1, PT, R45, RZ, !P1 ;  /* 0x000000ff2d00720c */ /* 0x000fda0004f25670 */
[----:B------:R-:W-:-:S06]  /*1bea0*/  @!P1 IMAD.WIDE.U32 R12, R13, 0x8, R14 ;  /* 0x000000080d0c9825 */ /* 0x000fcc00078e000e */
[----:B------:R-:W1:Y:S01]  /*1beb0*/  @!P1 LDG.E.64 R12, desc[UR10][R12.64] ;  /* 0x0000000a0c0c9981 */ /* 0x000e62000c1e1b00 */
[----:B------:R-:W-:Y:S01]  /*1bec0*/  UIADD3 UR24, UPT, UPT, UR5, 0x1, URZ ;  /* 0x0000000105187890 */ /* 0x000fe2000fffe0ff */
[----:B--2---:R-:W-:Y:S01]  /*1bed0*/  MOV R17, UR17 ;  /* 0x0000001100117c02 */ /* 0x004fe20008000f00 */
        /* <DEDUP_REMOVED lines=21> */
[----:B---3--:R-:W-:Y:S01]  /*1c030*/  @!P3 IMAD.WIDE.U32 R18, R19, 0x8, R14 ;  /* 0x000000081312b825 */ /* 0x008fe200078e000e */
        /* <DEDUP_REMOVED lines=8> */
[----:B------:R-:W4:Y:S04]  /*1c0c0*/  @!P6 LDG.E.64 R24, desc[UR10][R24.64] ;  /* 0x0000000a1818e981 */ /* 0x000f28000c1e1b00 */
[----:B------:R-:W4:Y:S01]  /*1c0d0*/  @!P5 LDG.E.64 R26, desc[UR10][R26.64] ;  /* 0x0000000a1a1ad981 */ /* 0x000f22000c1e1b00 */
[----:B-1----:R-:W-:Y:S01]  /*1c0e0*/  @!P1 FADD.FTZ R11, R11, R13 ;  /* 0x0000000d0b0b9221 */ /* 0x002fe20000010000 */
[----:B------:R-:W-:Y:S01]  /*1c0f0*/  MOV R13, UR22 ;  /* 0x00000016000d7c02 */ /* 0x000fe20008000f00 */
[----:B------:R-:W-:Y:S01]  /*1c100*/  @!P1 FADD.FTZ R10, R10, R12 ;  /* 0x0000000c0a0a9221 */ /* 0x000fe20000010000 */
[----:B------:R-:W-:Y:S01]  /*1c110*/  ISETP.NE.AND P1, PT, R16, UR24, PT ;  /* 0x0000001810007c0c */ /* 0x000fe2000bf25270 */
[----:B------:R-:W-:-:S03]  /*1c120*/  @!P4 IMAD.WIDE.U32 R16, R17, 0x8, R14 ;  /* 0x000000081110c825 */ /* 0x000fc600078e000e */
[----:B------:R-:W-:Y:S01]  /*1c130*/  ISETP.NE.OR P1, PT, R45, RZ, !P1 ;  /* 0x000000ff2d00720c */ /* 0x000fe20004f25670 */
[--C-:B------:R-:W-:Y:S02]  /*1c140*/  @!P0 IMAD.WIDE.U32 R12, R13, 0x8, R14.reuse ;  /* 0x000000080d0c8825 */ /* 0x100fe400078e000e */
[----:B------:R-:W2:Y:S04]  /*1c150*/  @!P4 LDG.E.64 R16, desc[UR10][R16.64] ;  /* 0x0000000a1010c981 */ /* 0x000ea8000c1e1b00 */
[----:B------:R-:W3:Y:S06]  /*1c160*/  @!P0 LDG.E.64 R12, desc[UR10][R12.64] ;  /* 0x0000000a0c0c8981 */ /* 0x000eec000c1e1b00 */
[----:B------:R-:W-:-:S06]  /*1c170*/  @!P1 IMAD.WIDE.U32 R22, R23, 0x8, R14 ;  /* 0x0000000817169825 */ /* 0x000fcc00078e000e */
[----:B------:R-:W4:Y:S01]  /*1c180*/  @!P1 LDG.E.64 R22, desc[UR10][R22.64] ;  /* 0x0000000a16169981 */ /* 0x000f22000c1e1b00 */
        /* <DEDUP_REMOVED lines=11> */
[----:B---3--:R-:W-:Y:S01]  /*1c240*/  @!P0 FADD.FTZ R10, R10, R12 ;  /* 0x0000000c0a0a8221 */ /* 0x008fe20000010000 */
[----:B------:R-:W-:-:S03]  /*1c250*/  @!P0 FADD.FTZ R11, R11, R13 ;  /* 0x0000000d0b0b8221 */ /* 0x000fc60000010000 */
[----:B--2---:R-:W-:Y:S01]  /*1c260*/  @!P4 FADD.FTZ R10, R10, R16 ;  /* 0x000000100a0ac221 */ /* 0x004fe20000010000 */
[----:B------:R-:W-:-:S03]  /*1c270*/  @!P4 FADD.FTZ R11, R11, R17 ;  /* 0x000000110b0bc221 */ /* 0x000fc60000010000 */
[----:B------:R-:W-:Y:S01]  /*1c280*/  @!P3 FADD.FTZ R10, R10, R18 ;  /* 0x000000120a0ab221 */ /* 0x000fe20000010000 */
[----:B------:R-:W-:-:S03]  /*1c290*/  @!P3 FADD.FTZ R11, R11, R19 ;  /* 0x000000130b0bb221 */ /* 0x000fc60000010000 */
[----:B------:R-:W-:Y:S01]  /*1c2a0*/  @!P2 FADD.FTZ R10, R10, R20 ;  /* 0x000000140a0aa221 */ /* 0x000fe20000010000 */
[----:B------:R-:W-:-:S03]  /*1c2b0*/  @!P2 FADD.FTZ R11, R11, R21 ;  /* 0x000000150b0ba221 */ /* 0x000fc60000010000 */
[----:B----4-:R-:W-:Y:S01]  /*1c2c0*/  @!P1 FADD.FTZ R10, R10, R22 ;  /* 0x000000160a0a9221 */ /* 0x010fe20000010000 */
[----:B------:R-:W-:-:S03]  /*1c2d0*/  @!P1 FADD.FTZ R11, R11, R23 ;  /* 0x000000170b0b9221 */ /* 0x000fc60000010000 */
[----:B------:R-:W-:Y:S01]  /*1c2e0*/  @!P6 FADD.FTZ R10, R10, R24 ;  /* 0x000000180a0ae221 */ /* 0x000fe20000010000 */
[----:B------:R-:W-:-:S03]  /*1c2f0*/  @!P6 FADD.FTZ R11, R11, R25 ;  /* 0x000000190b0be221 */ /* 0x000fc60000010000 */
[----:B------:R-:W-:Y:S01]  /*1c300*/  @!P5 FADD.FTZ R10, R10, R26 ;  /* 0x0000001a0a0ad221 */ /* 0x000fe20000010000 */
[----:B------:R-:W-:Y:S01]  /*1c310*/  @!P5 FADD.FTZ R11, R11, R27 ;  /* 0x0000001b0b0bd221 */ /* 0x000fe20000010000 */
[----:B------:R-:W-:Y:S06]  /*1c320*/  BRA.U UP0, `(.L_x_1395) ;  /* 0xfffffff900d07547 */ /* 0x000fec000b83ffff */
[----:B------:R-:W-:-:S05]  /*1c330*/  UMOV UR5, UR7 ;  /* 0x0000000700057c82 */ /* 0x000fca0008000000 */
.L_x_1394:
        /* <DEDUP_REMOVED lines=36> */
[----:B------:R-:W1:Y:S01]  /*1c580*/  @!P0 LDG.E.64 R12, desc[UR10][R12.64] ;  /* 0x0000000a0c0c8981 */ /* 0x000e62000c1e1b00 */
[----:B---3--:R-:W-:-:S04]  /*1c590*/  @!P2 IMAD.WIDE.U32 R18, R19, 0x8, R14 ;  /* 0x000000081312a825 */ /* 0x008fc800078e000e */
[----:B------:R-:W-:Y:S02]  /*1c5a0*/  @!P3 IMAD.WIDE.U32 R20, R21, 0x8, R14 ;  /* 0x000000081514b825 */ /* 0x000fe400078e000e */
[----:B------:R-:W3:Y:S04]  /*1c5b0*/  @!P2 LDG.E.64 R18, desc[UR10][R18.64] ;  /* 0x0000000a1212a981 */ /* 0x000ee8000c1e1b00 */
[----:B------:R-:W4:Y:S01]  /*1c5c0*/  @!P3 LDG.E.64 R20, desc[UR10][R20.64] ;  /* 0x0000000a1414b981 */ /* 0x000f22000c1e1b00 */
[----:B------:R-:W-:-:S04]  /*1c5d0*/  MOV R22, UR5 ;  /* 0x0000000500167c02 */ /* 0x000fc80008000f00 */
[----:B------:R-:W-:-:S04]  /*1c5e0*/  IADD3 R22, PT, PT, R22, 0x4, RZ ;  /* 0x0000000416167810 */ /* 0x000fc80007ffe0ff */
[----:B------:R-:W-:Y:S01]  /*1c5f0*/  R2UR UR5, R22 ;  /* 0x00000000160572ca */ /* 0x000fe200000e0000 */
[----:B-1----:R-:W-:Y:S01]  /*1c600*/  @!P0 FADD.FTZ R10, R10, R12 ;  /* 0x0000000c0a0a8221 */ /* 0x002fe20000010000 */
[----:B------:R-:W-:-:S03]  /*1c610*/  @!P0 FADD.FTZ R11, R11, R13 ;  /* 0x0000000d0b0b8221 */ /* 0x000fc60000010000 */
[----:B--2---:R-:W-:Y:S01]  /*1c620*/  @!P1 FADD.FTZ R10, R10, R16 ;  /* 0x000000100a0a9221 */ /* 0x004fe20000010000 */
[----:B------:R-:W-:-:S03]  /*1c630*/  @!P1 FADD.FTZ R11, R11, R17 ;  /* 0x000000110b0b9221 */ /* 0x000fc60000010000 */
[----:B---3--:R-:W-:Y:S01]  /*1c640*/  @!P2 FADD.FTZ R10, R10, R18 ;  /* 0x000000120a0aa221 */ /* 0x008fe20000010000 */
[----:B------:R-:W-:-:S03]  /*1c650*/  @!P2 FADD.FTZ R11, R11, R19 ;  /* 0x000000130b0ba221 */ /* 0x000fc60000010000 */
[----:B----4-:R-:W-:Y:S01]  /*1c660*/  @!P3 FADD.FTZ R10, R10, R20 ;  /* 0x000000140a0ab221 */ /* 0x010fe20000010000 */
[----:B------:R-:W-:-:S07]  /*1c670*/  @!P3 FADD.FTZ R11, R11, R21 ;  /* 0x000000150b0bb221 */ /* 0x000fce0000010000 */
.L_x_1396:
[----:B------:R-:W-:Y:S05]  /*1c680*/  BRA.U !UP0, `(.L_x_1390) ;  /* 0x00000001089c7547 */ /* 0x000fea000b800000 */
[----:B------:R-:W0:Y:S01]  /*1c690*/  S2R R19, SR_CTAID.X ;  /* 0x0000000000137919 */ /* 0x000e220000002500 */
[----:B------:R-:W-:Y:S02]  /*1c6a0*/  UISETP.NE.AND UP0, UPT, UR18, 0x1, UPT ;  /* 0x000000011200788c */ /* 0x000fe4000bf05270 */
[----:B------:R-:W-:-:S07]  /*1c6b0*/  ULOP3.LUT UR6, UR12, 0x1, URZ, 0xc0, !UPT ;  /* 0x000000010c067892 */ /* 0x000fce000f8ec0ff */
[----:B------:R-:W-:Y:S05]  /*1c6c0*/  BRA.U !UP0, `(.L_x_1397) ;  /* 0x0000000108587547 */ /* 0x000fea000b800000 */
[----:B------:R-:W4:Y:S01]  /*1c6d0*/  S2R R13, SR_CTAID.X ;  /* 0x00000000000d7919 */ /* 0x000f220000002500 */
[----:B---3--:R-:W-:Y:S01]  /*1c6e0*/  MOV R18, UR5 ;  /* 0x0000000500127c02 */ /* 0x008fe20008000f00 */
[----:B------:R-:W3:Y:S01]  /*1c6f0*/  S2R R12, SR_CTAID.Y ;  /* 0x00000000000c7919 */ /* 0x000ee20000002600 */
[----:B----4-:R-:W-:Y:S02]  /*1c700*/  ISETP.NE.AND P0, PT, R13, UR5, PT ;  /* 0x000000050d007c0c */ /* 0x010fe4000bf05270 */
        /* <DEDUP_REMOVED lines=8> */
[----:B--2---:R-:W-:-:S05]  /*1c790*/  MOV R17, UR5 ;  /* 0x0000000500117c02 */ /* 0x004fca0008000f00 */
[----:B------:R-:W-:Y:S01]  /*1c7a0*/  @!P1 IMAD.WIDE.U32 R16, R17, 0x8, R14 ;  /* 0x0000000811109825 */ /* 0x000fe200078e000e */
[----:B------:R-:W2:Y:S05]  /*1c7b0*/  @!P0 LDG.E.64 R12, desc[UR10][R12.64] ;  /* 0x0000000a0c0c8981 */ /* 0x000eaa000c1e1b00 */
[----:B------:R-:W1:Y:S01]  /*1c7c0*/  @!P1 LDG.E.64 R16, desc[UR10][R16.64] ;  /* 0x0000000a10109981 */ /* 0x000e62000c1e1b00 */
[----:B------:R-:W-:-:S04]  /*1c7d0*/  IADD3 R18, PT, PT, R18, 0x2, RZ ;  /* 0x0000000212127810 */ /* 0x000fc80007ffe0ff */
[----:B------:R-:W-:Y:S01]  /*1c7e0*/  R2UR UR5, R18 ;  /* 0x00000000120572ca */ /* 0x000fe200000e0000 */
[----:B-1----:R-:W-:Y:S01]  /*1c7f0*/  @!P1 FADD.FTZ R10, R10, R16 ;  /* 0x000000100a0a9221 */ /* 0x002fe20000010000 */
[----:B------:R-:W-:-:S03]  /*1c800*/  @!P1 FADD.FTZ R11, R11, R17 ;  /* 0x000000110b0b9221 */ /* 0x000fc60000010000 */
[----:B--2---:R-:W-:Y:S01]  /*1c810*/  @!P0 FADD.FTZ R10, R10, R12 ;  /* 0x0000000c0a0a8221 */ /* 0x004fe20000010000 */
[----:B------:R-:W-:-:S09]  /*1c820*/  @!P0 FADD.FTZ R11, R11, R13 ;  /* 0x0000000d0b0b8221 */ /* 0x000fd20000010000 */
.L_x_1397:
        /* <DEDUP_REMOVED lines=9> */
[----:B------:R-:W1:Y:S02]  /*1c8c0*/  LDG.E.64 R14, desc[UR10][R14.64] ;  /* 0x0000000a0e0e7981 */ /* 0x000e64000c1e1b00 */
[----:B-1----:R-:W-:Y:S01]  /*1c8d0*/  FADD.FTZ R10, R10, R14 ;  /* 0x0000000e0a0a7221 */ /* 0x002fe20000010000 */
[----:B------:R-:W-:-:S07]  /*1c8e0*/  FADD.FTZ R11, R11, R15 ;  /* 0x0000000f0b0b7221 */ /* 0x000fce0000010000 */
.L_x_1398:
[----:B------:R-:W-:Y:S05]  /*1c8f0*/  BSYNC.RECONVERGENT B0 ;  /* 0x0000000000007941 */ /* 0x000fea0003800200 */
.L_x_1390:
        /* <DEDUP_REMOVED lines=12> */
[----:B----4-:R-:W1:Y:S01]  /*1c9c0*/  LDS.64 R20, [UR5+0xc0] ;  /* 0x0000c005ff147984 */ /* 0x010e620008000a00 */
[----:B------:R-:W1:Y:S02]  /*1c9d0*/  LDCU UR5, c[0x0][0x42c] ;  /* 0x00008580ff0577ac */ /* 0x000e640008000800 */
[----:B-1----:R-:W-:Y:S01]  /*1c9e0*/  FMUL.FTZ R11, R21, UR5 ;  /* 0x00000005150b7c20 */ /* 0x002fe20008410000 */
[----:B------:R-:W-:-:S02]  /*1c9f0*/  HFMA2 R21, -RZ, RZ, 0, 0 ;  /* 0x00000000ff157431 */ /* 0x000fc400000001ff */
[----:B0-----:R-:W-:-:S07]  /*1ca00*/  FMUL.FTZ R20, R20, UR5 ;  /* 0x0000000514147c20 */ /* 0x001fce0008410000 */
.L_x_1404:
[----:B0-----:R-:W-:-:S05]  /*1ca10*/  LEA R23, R21, UR15, 0x3 ;  /* 0x0000000f15177c11 */ /* 0x001fca000f8e18ff */
[----:B-1----:R-:W4:Y:S04]  /*1ca20*/  LDL.128 R12, [R23+0x10] ;  /* 0x00001000170c7983 */ /* 0x002f280000100c00 */
[----:B--23--:R0:W2:Y:S01]  /*1ca30*/  LDL.128 R16, [R23+0x210] ;  /* 0x0002100017107983 */ /* 0x00c0a20000100c00 */
[----:B------:R-:W-:Y:S01]  /*1ca40*/  BSSY.RECONVERGENT B0, `(.L_x_1399) ;  /* 0x0000036000007945 */ /* 0x000fe20003800200 */
[----:B----4-:R-:W-:Y:S01]  /*1ca50*/  FADD.FTZ R12, R12, -UR28 ;  /* 0x8000001c0c0c7e21 */ /* 0x010fe20008010000 */
        /* <DEDUP_REMOVED lines=12> */
[----:B------:R-:W3:Y:S01]  /*1cb20*/  @P2 MUFU.EX2 R25, R25 ;  /* 0x0000001900192308 */ /* 0x000ee20000000800 */
[----:B-1----:R-:W-:-:S07]  /*1cb30*/  @P2 FADD.FTZ R24, R13, 1 ;  /* 0x3f8000000d182421 */ /* 0x002fce0000010000 */
[----:B0-----:R-:W0:Y:S01]  /*1cb40*/  @P2 MUFU.RCP R23, R24 ;  /* 0x0000001800172308 */ /* 0x001e220000001000 */
[----:B---3--:R-:W-:Y:S01]  /*1cb50*/  @P2 FADD.FTZ R26, R25, 1 ;  /* 0x3f800000191a2421 */ /* 0x008fe20000010000 */
[----:B------:R-:W-:-:S06]  /*1cb60*/  FFMA.FTZ R25, R20, R31, R11 ;  /* 0x0000001f14197223 */ /* 0x000fcc000001000b */
[----:B------:R-:W1:Y:S01]  /*1cb70*/  @P2 MUFU.RCP R26, R26 ;  /* 0x0000001a001a2308 */ /* 0x000e620000001000 */
[----:B0-----:R-:W-:Y:S01]  /*1cb80*/  @P2 FADD.FTZ R29, -R23, 1 ;  /* 0x3f800000171d2421 */ /* 0x001fe20000010100 */
[----:B--2---:R-:W-:Y:S01]  /*1cb90*/  @P2 FMUL.FTZ R27, R16, R23 ;  /* 0x00000017101b2220 */ /* 0x004fe20000410000 */
        /* <DEDUP_REMOVED lines=32> */
.L_x_1400:
[----:B------:R-:W-:Y:S05]  /*1cda0*/  BSYNC.RECONVERGENT B0 ;  /* 0x0000000000007941 */ /* 0x000fea0003800200 */
.L_x_1399:
        /* <DEDUP_REMOVED lines=19> */
.L_x_1401:
        /* <DEDUP_REMOVED lines=15> */
.L_x_1403:
[----:B------:R-:W-:Y:S05]  /*1cfd0*/  BSYNC.RECONVERGENT B0 ;  /* 0x0000000000007941 */ /* 0x000fea0003800200 */
.L_x_1402:
        /* <DEDUP_REMOVED lines=10> */
.L_x_1379:
        /* <DEDUP_REMOVED lines=16> */
.L_x_1407:
[----:B------:R-:W-:Y:S05]  /*1d180*/  BSYNC.RECONVERGENT B0 ;  /* 0x0000000000007941 */ /* 0x000fea0003800200 */
.L_x_1406:
        /* <DEDUP_REMOVED lines=11> */
.L_x_1409:
[----:B------:R-:W2:Y:S04]  /*1d240*/  LDG.E.STRONG.GPU R5, desc[UR10][R2.64] ;  /* 0x0000000a02057981 */ /* 0x000ea8000c1ef900 */
[----:B--2---:R-:W-:Y:S01]  /*1d250*/  CCTL.IVALL ;  /* 0x00000000ff00798f */ /* 0x004fe20002000000 */
[----:B------:R-:W-:Y:S05]  /*1d260*/  YIELD ;  /* 0x0000000000007946 */ /* 0x000fea0003800000 */
[----:B------:R-:W-:-:S13]  /*1d270*/  ISETP.NE.AND P0, PT, R5, R0, PT ;  /* 0x000000000500720c */ /* 0x000fda0003f05270 */
[----:B------:R-:W-:Y:S05]  /*1d280*/  @P0 BRA `(.L_x_1409) ;  /* 0xfffffffc00ec0947 */ /* 0x000fea000383ffff */
.L_x_1408:
        /* <DEDUP_REMOVED lines=75> */
.L_x_1412:
        /* <DEDUP_REMOVED lines=27> */
.L_x_1411:
[----:B------:R-:W-:Y:S05]  /*1d8f0*/  BSYNC.RECONVERGENT B0 ;  /* 0x0000000000007941 */ /* 0x000fea0003800200 */
.L_x_1410:
        /* <DEDUP_REMOVED lines=10> */
.L_x_1413:
        /* <DEDUP_REMOVED lines=82> */
.L_x_1414:
        /* <DEDUP_REMOVED lines=12> */
.L_x_4907:


//--------------------- .text._Z35group_norm_nhwc_bwd_one_pass_kernelI11Fp32IOBf16WLi64ELi160ELi640EEv26Group_norm_nhwc_bwd_params --------------------------
	.section	.text._Z35group_norm_nhwc_bwd_one_pass_kernelI11Fp32IOBf16WLi64ELi160ELi640EEv26Group_norm_nhwc_bwd_params,"ax",@progbits
	.align	128
        .global         _Z35group_norm_nhwc_bwd_one_pass_kernelI11Fp32IOBf16WLi64ELi160ELi640EEv26Group_norm_nhwc_bwd_params
        .type           _Z35group_norm_nhwc_bwd_one_pass_kernelI11Fp32IOBf16WLi64ELi160ELi640EEv26Group_norm_nhwc_bwd_params,@function
        .size           _Z35group_norm_nhwc_bwd_one_pass_kernelI11Fp32IOBf16WLi64ELi160ELi640EEv26Group_norm_nhwc_bwd_params,(.L_x_4908 - _Z35group_norm_nhwc_bwd_one_pass_kernelI11Fp32IOBf16WLi64ELi160ELi640EEv26Group_norm_nhwc_bwd_params)
        .other          _Z35group_norm_nhwc_bwd_one_pass_kernelI11Fp32IOBf16WLi64ELi160ELi640EEv26Group_norm_nhwc_bwd_params,@"STO_CUDA_ENTRY STV_DEFAULT"
_Z35group_norm_nhwc_bwd_one_pass_kernelI11Fp32IOBf16WLi64ELi160ELi640EEv26Group_norm_nhwc_bwd_params:
.text._Z35group_norm_nhwc_bwd_one_pass_kernelI11Fp32IOBf16WLi64ELi160ELi640EEv26Group_norm_nhwc_bwd_params:
        /* <DEDUP_REMOVED lines=14> */
[----:B------:R-:W-:Y:S01]  /*00e0*/  HFMA2 R70, -RZ, RZ, 0, 0 ;  /* 0x00000000ff467431 */ /* 0x000fe200000001ff */
[----:B------:R-:W-:Y:S01]  /*00f0*/  UIADD3 UR6, UPT, UPT, UR5, 0xd0, URZ ;  /* 0x000000d005067890 */ /* 0x000fe2000fffe0ff */
[----:B------:R-:W-:Y:S01]  /*0100*/  IMAD R2, R2, 0x334, RZ ;  /* 0x0000033402027824 */ /* 0x000fe200078e02ff */
[----:B------:R-:W-:Y:S01]  /*0110*/  MOV R68, R80 ;  /* 0x0000005000447202 */ /* 0x000fe20000000f00 */
[----:B------:R-:W2:Y:S01]  /*0120*/  S2UR UR7, SR_CgaCtaId ;  /* 0x00000000000779c3 */ /* 0x000ea20000008800 */
[----:B------:R-:W3:Y:S02]  /*0130*/  LDCU.U8 UR12, c[0x0][0x414] ;  /* 0x00008280ff0c77ac */ /* 0x000ee40008000000 */
[----:B------:R-:W-:-:S05]  /*0140*/  SHF.R.U32.HI R2, RZ, 0x10, R2 ;  /* 0x00000010ff027819 */ /* 0x000fca0000011602 */
        /* <DEDUP_REMOVED lines=13> */
[--C-:B----4-:R-:W-:Y:S01]  /*0220*/  IMAD R3, R0, UR11, R80.reuse ;  /* 0x0000000b00037c24 */ /* 0x110fe2000f8e0250 */
[----:B------:R-:W-:Y:S01]  /*0230*/  IADD3 R73, PT, PT, R4, 0x28, RZ ;  /* 0x0000002804497810 */ /* 0x000fe20007ffe0ff */
[----:B------:R-:W-:Y:S01]  /*0240*/  IMAD R92, R0, 0x3, R80 ;  /* 0x00000003005c7824 */ /* 0x000fe200078e0250 */
[----:B------:R-:W-:-:S02]  /*0250*/  IADD3 R2, PT, PT, R2, R6, RZ ;  /* 0x0000000602027210 */ /* 0x000fc40007ffe0ff */
[C---:B------:R-:W-:Y:S02]  /*0260*/  IADD3 R72, PT, PT, R4.reuse, 0x30, RZ ;  /* 0x0000003004487810 */ /* 0x040fe40007ffe0ff */
[----:B------:R-:W-:Y:S02]  /*0270*/  IADD3 R78, PT, PT, R4, 0x38, RZ ;  /* 0x00000038044e7810 */ /* 0x000fe40007ffe0ff */
[----:B------:R-:W-:Y:S02]  /*0280*/  SHF.L.U32 R2, R2, 0x1, RZ ;  /* 0x0000000102027819 */ /* 0x000fe400000006ff */
[----:B------:R-:W-:Y:S02]  /*0290*/  LEA R93, R0, R80, 0x2 ;  /* 0x00000050005d7211 */ /* 0x000fe400078e10ff */
[C---:B0-----:R-:W-:Y:S02]  /*02a0*/  LOP3.LUT R81, R69.reuse, 0x7, RZ, 0xc0, !PT ;  /* 0x0000000745517812 */ /* 0x041fe400078ec0ff */
[----:B------:R-:W-:-:S02]  /*02b0*/  LOP3.LUT R82, R69, 0x7ffffff8, RZ, 0xc0, !PT ;  /* 0x7ffffff845527812 */ /* 0x000fc400078ec0ff */
[----:B------:R-:W-:Y:S02]  /*02c0*/  LEA R59, R6, UR6, 0x4 ;  /* 0x00000006063b7c11 */ /* 0x000fe4000f8e20ff */
[----:B------:R-:W-:Y:S02]  /*02d0*/  SHF.R.S32.HI R89, RZ, 0x1f, R4 ;  /* 0x0000001fff597819 */ /* 0x000fe40000011404 */
[----:B------:R-:W-:Y:S02]  /*02e0*/  SHF.R.S32.HI R88, RZ, 0x1f, R77 ;  /* 0x0000001fff587819 */ /* 0x000fe4000001144d */
[----:B------:R-:W-:Y:S02]  /*02f0*/  SHF.R.S32.HI R90, RZ, 0x1f, R79 ;  /* 0x0000001fff5a7819 */ /* 0x000fe4000001144f */
[----:B------:R-:W-:Y:S02]  /*0300*/  SHF.R.S32.HI R87, RZ, 0x1f, R75 ;  /* 0x0000001fff577819 */ /* 0x000fe4000001144b */
[----:B------:R-:W-:-:S02]  /*0310*/  SHF.R.S32.HI R86, RZ, 0x1f, R74 ;  /* 0x0000001fff567819 */ /* 0x000fc4000001144a */
[----:B------:R-:W-:Y:S02]  /*0320*/  SHF.R.S32.HI R85, RZ, 0x1f, R73 ;  /* 0x0000001fff557819 */ /* 0x000fe40000011449 */
[----:B------:R-:W-:Y:S02]  /*0330*/  SHF.R.S32.HI R84, RZ, 0x1f, R72 ;  /* 0x0000001fff547819 */ /* 0x000fe40000011448 */
[----:B------:R-:W-:Y:S02]  /*0340*/  SHF.R.S32.HI R83, RZ, 0x1f, R78 ;  /* 0x0000001fff537819 */ /* 0x000fe4000001144e */
[----:B-1-3--:R-:W-:-:S07]  /*0350*/  LOP3.LUT R76, R2, 0xffff, RZ, 0xc0, !PT ;  /* 0x0000ffff024c7812 */ /* 0x00afce00078ec0ff */
.L_x_1458:
[----:B0-----:R-:W0:Y:S01]  /*0360*/  LDC R9, c[0x0][0x410] ;  /* 0x00010400ff097b82 */ /* 0x001e220000000800 */
[----:B------:R-:W-:Y:S01]  /*0370*/  IABS R8, R68 ;  /* 0x0000004400087213 */ /* 0x000fe20000000000 */
[----:B-1----:R-:W1:Y:S01]  /*0380*/  LDCU.128 UR16, c[0x0][0x400] ;  /* 0x00008000ff1077ac */ /* 0x002e620008000c00 */
[----:B------:R-:W-:Y:S02]  /*0390*/  ISETP.GE.AND P0, PT, R68, RZ, PT ;  /* 0x000000ff4400720c */ /* 0x000fe40003f06270 */
[----:B------:R-:W-:Y:S02]  /*03a0*/  CS2R R52, SRZ ;  /* 0x0000000000347805 */ /* 0x000fe4000001ff00 */
[----:B-1----:R-:W-:Y:S02]  /*03b0*/  ISETP.GE.U32.AND P5, PT, R4, UR16, PT ;  /* 0x0000001004007c0c */ /* 0x002fe4000bfa6070 */
[----:B0-----:R-:W-:Y:S02]  /*03c0*/  IABS R6, R9 ;  /* 0x0000000900067213 */ /* 0x001fe40000000000 */
[----:B------:R-:W-:-:S02]  /*03d0*/  ISETP.GE.AND.EX P5, PT, R89, UR17, PT, P5 ;  /* 0x0000001159007c0c */ /* 0x000fc4000bfa6350 */
[----:B------:R-:W0:Y:S11]  /*03e0*/  I2F.RP R5, R6 ;  /* 0x0000000600057306 */ /* 0x000e360000209400 */
[----:B------:R-:W1:Y:S01]  /*03f0*/  @!P5 LDC.64 R12, c[0x0][0x3f8] ;  /* 0x0000fe00ff0cdb82 */ /* 0x000e620000000a00 */
[----:B0-----:R-:W0:Y:S07]  /*0400*/  MUFU.RCP R5, R5 ;  /* 0x0000000500057308 */ /* 0x001e2e0000001000 */
[----:B------:R-:W2:Y:S08]  /*0410*/  @!P5 LDC.64 R24, c[0x0][0x3a0] ;  /* 0x0000e800ff18db82 */ /* 0x000eb00000000a00 */
[----:B---3--:R-:W3:Y:S01]  /*0420*/  @!P5 LDC.64 R16, c[0x0][0x398] ;  /* 0x0000e600ff10db82 */ /* 0x008ee20000000a00 */
[----:B0-----:R-:W-:-:S04]  /*0430*/  IADD3 R2, PT, PT, R5, 0xffffffe, RZ ;  /* 0x0ffffffe05027810 */ /* 0x001fc80007ffe0ff */
[----:B------:R0:W4:Y:S02]  /*0440*/  F2I.FTZ.U32.TRUNC.NTZ R3, R2 ;  /* 0x0000000200037305 */ /* 0x000124000021f000 */
[----:B0-----:R-:W-:Y:S02]  /*0450*/  MOV R2, RZ ;  /* 0x000000ff00027202 */ /* 0x001fe40000000f00 */
[----:B----4-:R-:W-:-:S05]  /*0460*/  IADD3 R7, PT, PT, RZ, -R3, RZ ;  /* 0x80000003ff077210 */ /* 0x010fca0007ffe0ff */
[----:B------:R-:W-:-:S04]  /*0470*/  IMAD R7, R7, R6, RZ ;  /* 0x0000000607077224 */ /* 0x000fc800078e02ff */
[----:B------:R-:W-:Y:S01]  /*0480*/  IMAD.HI.U32 R3, R3, R7, R2 ;  /* 0x0000000703037227 */ /* 0x000fe200078e0002 */
[----:B------:R-:W-:-:S05]  /*0490*/  MOV R7, R8 ;  /* 0x0000000800077202 */ /* 0x000fca0000000f00 */
[----:B------:R-:W-:-:S05]  /*04a0*/  IMAD.HI.U32 R3, R3, R7, RZ ;  /* 0x0000000703037227 */ /* 0x000fca00078e00ff */
[----:B------:R-:W-:-:S05]  /*04b0*/  IADD3 R5, PT, PT, -R3, RZ, RZ ;  /* 0x000000ff03057210 */ /* 0x000fca0007ffe1ff */
[----:B------:R-:W-:Y:S01]  /*04c0*/  IMAD R5, R6, R5, R7 ;  /* 0x0000000506057224 */ /* 0x000fe200078e0207 */
[----:B------:R-:W-:-:S04]  /*04d0*/  LOP3.LUT R7, R68, R9, RZ, 0x3c, !PT ;  /* 0x0000000944077212 */ /* 0x000fc800078e3cff */
[----:B------:R-:W-:Y:S02]  /*04e0*/  ISETP.GT.U32.AND P3, PT, R6, R5, PT ;  /* 0x000000050600720c */ /* 0x000fe40003f64070 */
[----:B------:R-:W-:-:S11]  /*04f0*/  ISETP.GE.AND P1, PT, R7, RZ, PT ;  /* 0x000000ff0700720c */ /* 0x000fd60003f26270 */
[-C--:B------:R-:W-:Y:S02]  /*0500*/  @!P3 IADD3 R5, PT, PT, R5, -R6.reuse, RZ ;  /* 0x800000060505b210 */ /* 0x080fe40007ffe0ff */
[----:B------:R-:W-:Y:S02]  /*0510*/  @!P3 IADD3 R3, PT, PT, R3, 0x1, RZ ;  /* 0x000000010303b810 */ /* 0x000fe40007ffe0ff */
[CC--:B------:R-:W-:Y:S02]  /*0520*/  ISETP.GE.U32.AND P2, PT, R5.reuse, R6.reuse, PT ;  /* 0x000000060500720c */ /* 0x0c0fe40003f46070 */
[----:B------:R-:W-:Y:S02]  /*0530*/  ISETP.GT.U32.AND P4, PT, R6, R5, PT ;  /* 0x000000050600720c */ /* 0x000fe40003f84070 */
[----:B------:R-:W-:Y:S01]  /*0540*/  IADD3 R2, PT, PT, R5, -R6, RZ ;  /* 0x8000000605027210 */ /* 0x000fe20007ffe0ff */
[----:B-1----:R-:W-:-:S03]  /*0550*/  @!P5 IMAD R6, R89, R12, RZ ;  /* 0x0000000c5906d224 */ /* 0x002fc600078e02ff */
[----:B------:R-:W-:Y:S01]  /*0560*/  SEL R2, R2, R5, !P4 ;  /* 0x0000000502027207 */ /* 0x000fe20006000000 */
[----:B------:R-:W-:Y:S01]  /*0570*/  @!P5 IMAD R19, R4, R13, R6 ;  /* 0x0000000d0413d224 */ /* 0x000fe200078e0206 */
[----:B------:R-:W-:Y:S02]  /*0580*/  ISETP.GE.U32.AND P4, PT, R77, UR16, PT ;  /* 0x000000104d007c0c */ /* 0x000fe4000bf86070 */
[----:B------:R-:W-:Y:S02]  /*0590*/  LOP3.LUT R5, RZ, R9, RZ, 0x33, !PT ;  /* 0x00000009ff057212 */ /* 0x000fe400078e33ff */
[----:B------:R-:W-:Y:S02]  /*05a0*/  @P2 IADD3 R3, PT, PT, R3, 0x1, RZ ;  /* 0x0000000103032810 */ /* 0x000fe40007ffe0ff */
[----:B------:R-:W-:Y:S02]  /*05b0*/  ISETP.NE.AND P2, PT, R9, RZ, PT ;  /* 0x000000ff0900720c */ /* 0x000fe40003f45270 */
[----:B------:R-:W-:-:S02]  /*05c0*/  @!P0 IADD3 R2, PT, PT, -R2, RZ, RZ ;  /* 0x000000ff02028210 */ /* 0x000fc40007ffe1ff */
[----:B------:R-:W-:Y:S02]  /*05d0*/  ISETP.GE.AND.EX P4, PT, R88, UR17, PT, P4 ;  /* 0x0000001158007c0c */ /* 0x000fe4000bf86340 */
[----:B------:R-:W-:Y:S02]  /*05e0*/  @!P1 IADD3 R3, PT, PT, -R3, RZ, RZ ;  /* 0x000000ff03039210 */ /* 0x000fe40007ffe1ff */
[----:B------:R-:W-:Y:S02]  /*05f0*/  SEL R71, R5, R2, !P2 ;  /* 0x0000000205477207 */ /* 0x000fe40005000000 */
[----:B------:R-:W-:Y:S02]  /*0600*/  ISETP.GE.U32.AND P0, PT, R75, UR16, PT ;  /* 0x000000104b007c0c */ /* 0x000fe4000bf06070 */
[----:B------:R-:W-:Y:S01]  /*0610*/  SEL R3, R5, R3, !P2 ;  /* 0x0000000305037207 */ /* 0x000fe20005000000 */
[----:B------:R-:W-:Y:S01]  /*0620*/  IMAD R5, R71, 0xa0, RZ ;  /* 0x000000a047057824 */ /* 0x000fe200078e02ff */
[----:B------:R-:W-:-:S02]  /*0630*/  ISETP.GE.AND.EX P0, PT, R87, UR17, PT, P0 ;  /* 0x0000001157007c0c */ /* 0x000fc4000bf06300 */
[----:B------:R-:W-:Y:S01]  /*0640*/  SHF.R.S32.HI R2, RZ, 0x1f, R3 ;  /* 0x0000001fff027819 */ /* 0x000fe20000011403 */
[----:B------:R-:W0:Y:S01]  /*0650*/  @!P4 LDC.64 R8, c[0x0][0x3f8] ;  /* 0x0000fe00ff08cb82 */ /* 0x000e220000000a00 */
[----:B------:R-:W-:Y:S02]  /*0660*/  IADD3 R56, P1, PT, R5, R76, RZ ;  /* 0x0000004c05387210 */ /* 0x000fe40007f3e0ff */
[----:B------:R-:W-:Y:S01]  /*0670*/  ISETP.GE.U32.AND P2, PT, R73, UR16, PT ;  /* 0x0000001049007c0c */ /* 0x000fe2000bf46070 */
[----:B------:R-:W-:Y:S01]  /*0680*/  IMAD R2, R2, UR18, RZ ;  /* 0x0000001202027c24 */ /* 0x000fe2000f8e02ff */
[----:B------:R-:W-:Y:S02]  /*0690*/  LEA.HI.X.SX32 R57, R5, RZ, 0x1, P1 ;  /* 0x000000ff05397211 */ /* 0x000fe400008f0eff */
[----:B------:R-:W-:Y:S01]  /*06a0*/  ISETP.GE.U32.AND P1, PT, R74, UR16, PT ;  /* 0x000000104a007c0c */ /* 0x000fe2000bf26070 */
[C---:B------:R-:W-:Y:S01]  /*06b0*/  IMAD R55, R3.reuse, UR19, R2 ;  /* 0x0000001303377c24 */ /* 0x040fe2000f8e0202 */
[----:B------:R-:W1:Y:S01]  /*06c0*/  @!P4 LDC.64 R10, c[0x0][0x398] ;  /* 0x0000e600ff0acb82 */ /* 0x000e620000000a00 */
[----:B------:R-:W-:Y:S01]  /*06d0*/  IMAD.WIDE.U32 R56, R3, UR18, R56 ;  /* 0x0000001203387c25 */ /* 0x000fe2000f8e0038 */
[----:B------:R-:W-:-:S02]  /*06e0*/  ISETP.GE.AND.EX P1, PT, R86, UR17, PT, P1 ;  /* 0x0000001156007c0c */ /* 0x000fc4000bf26310 */
[----:B------:R-:W-:Y:S02]  /*06f0*/  ISETP.GE.AND.EX P2, PT, R85, UR17, PT, P2 ;  /* 0x0000001155007c0c */ /* 0x000fe4000bf46320 */
[----:B------:R-:W-:Y:S02]  /*0700*/  IADD3 R55, PT, PT, R57, R55, RZ ;  /* 0x0000003739377210 */ /* 0x000fe40007ffe0ff */
[----:B------:R-:W4:Y:S01]  /*0710*/  @!P0 LDC.64 R2, c[0x0][0x3f8] ;  /* 0x0000fe00ff028b82 */ /* 0x000f220000000a00 */
[-C--:B------:R-:W-:Y:S02]  /*0720*/  @!P5 MOV R54, R56.reuse ;  /* 0x000000380036d202 */ /* 0x080fe40000000f00 */
[----:B------:R-:W-:-:S03]  /*0730*/  @!P4 MOV R18, R56 ;  /* 0x000000380012c202 */ /* 0x000fc60000000f00 */
[----:B------:R-:W-:Y:S02]  /*0740*/  @!P5 IMAD.WIDE.U32 R12, R4, R12, R54 ;  /* 0x0000000c040cd225 */ /* 0x000fe400078e0036 */
[----:B------:R-:W1:Y:S02]  /*0750*/  @!P4 LDC.64 R14, c[0x0][0x3a0] ;  /* 0x0000e800ff0ecb82 */ /* 0x000e640000000a00 */
[-C--:B0-----:R-:W-:Y:S01]  /*0760*/  @!P4 IMAD R6, R88, R8.reuse, RZ ;  /* 0x000000085806c224 */ /* 0x081fe200078e02ff */
[----:B------:R-:W-:Y:S02]  /*0770*/  @!P5 IADD3 R13, PT, PT, R13, R19, RZ ;  /* 0x000000130d0dd210 */ /* 0x000fe40007ffe0ff */
[----:B------:R-:W-:Y:S01]  /*0780*/  @!P4 MOV R19, R55 ;  /* 0x000000370013c202 */ /* 0x000fe20000000f00 */
[C---:B------:R-:W-:Y:S01]  /*0790*/  @!P4 IMAD R23, R77.reuse, R9, R6 ;  /* 0x000000094d17c224 */ /* 0x040fe200078e0206 */
[C---:B------:R-:W-:Y:S01]  /*07a0*/  @!P5 SHF.L.U32 R21, R12.reuse, 0x2, RZ ;  /* 0x000000020c15d819 */ /* 0x040fe200000006ff */
[----:B------:R-:W0:Y:S01]  /*07b0*/  @!P1 LDC.64 R6, c[0x0][0x3f8] ;  /* 0x0000fe00ff069b82 */ /* 0x000e220000000a00 */
[----:B------:R-:W-:Y:S01]  /*07c0*/  @!P5 SHF.L.U64.HI R26, R12, 0x2, R13 ;  /* 0x000000020c1ad819 */ /* 0x000fe2000001020d */
[----:B------:R-:W-:Y:S01]  /*07d0*/  @!P4 IMAD.WIDE.U32 R8, R77, R8, R18 ;  /* 0x000000084d08c225 */ /* 0x000fe200078e0012 */
[----:B------:R-:W-:-:S02]  /*07e0*/  @!P0 MOV R19, R55 ;  /* 0x0000003700138202 */ /* 0x000fc40000000f00 */
[----:B--2---:R-:W-:Y:S02]  /*07f0*/  @!P5 IADD3 R24, P6, PT, R21, R24, RZ ;  /* 0x000000181518d210 */ /* 0x004fe40007fde0ff */
[----:B------:R-:W-:Y:S01]  /*0800*/  @!P4 IADD3 R9, PT, PT, R9, R23, RZ ;  /* 0x000000170909c210 */ /* 0x000fe20007ffe0ff */
[----:B----4-:R-:W-:Y:S01]  /*0810*/  @!P0 IMAD R18, R87, R2, RZ ;  /* 0x0000000257128224 */ /* 0x010fe200078e02ff */
[----:B------:R-:W2:Y:S01]  /*0820*/  @!P0 LDC.64 R12, c[0x0][0x3a0] ;  /* 0x0000e800ff0c8b82 */ /* 0x000ea20000000a00 */
[----:B---3--:R-:W-:Y:S02]  /*0830*/  @!P5 IADD3 R16, P3, PT, R21, R16, RZ ;  /* 0x000000101510d210 */ /* 0x008fe40007f7e0ff */
[----:B------:R-:W-:Y:S01]  /*0840*/  @!P0 IMAD R27, R75, R3, R18 ;  /* 0x000000034b1b8224 */ /* 0x000fe200078e0212 */
[----:B------:R-:W-:Y:S02]  /*0850*/  @!P0 MOV R18, R56 ;  /* 0x0000003800128202 */ /* 0x000fe40000000f00 */
[----:B------:R-:W-:-:S02]  /*0860*/  @!P4 SHF.L.U32 R21, R8, 0x2, RZ ;  /* 0x000000020815c819 */ /* 0x000fc400000006ff */
[----:B------:R-:W3:Y:S01]  /*0870*/  @!P0 LDC.64 R22, c[0x0][0x398] ;  /* 0x0000e600ff168b82 */ /* 0x000ee20000000a00 */
[----:B------:R-:W-:Y:S01]  /*0880*/  @!P0 IMAD.WIDE.U32 R2, R75, R2, R18 ;  /* 0x000000024b028225 */ /* 0x000fe200078e0012 */
[----:B------:R-:W-:Y:S02]  /*0890*/  @!P5 IADD3.X R17, PT, PT, R26, R17, RZ, P3, !PT ;  /* 0x000000111a11d210 */ /* 0x000fe40001ffe4ff */
[----:B------:R-:W-:Y:S02]  /*08a0*/  @!P4 SHF.L.U64.HI R20, R8, 0x2, R9 ;  /* 0x000000020814c819 */ /* 0x000fe40000010209 */
[----:B-1----:R-:W-:Y:S02]  /*08b0*/  @!P4 IADD3 R10, P3, PT, R21, R10, RZ ;  /* 0x0000000a150ac210 */ /* 0x002fe40007f7e0ff */
[----:B------:R-:W-:Y:S01]  /*08c0*/  @!P0 IADD3 R3, PT, PT, R3, R27, RZ ;  /* 0x0000001b03038210 */ /* 0x000fe20007ffe0ff */
[----:B------:R-:W1:Y:S01]  /*08d0*/  @!P2 LDC.64 R8, c[0x0][0x3f8] ;  /* 0x0000fe00ff08ab82 */ /* 0x000e620000000a00 */
[----:B------:R-:W-:-:S02]  /*08e0*/  @!P5 IADD3.X R25, PT, PT, R26, R25, RZ, P6, !PT ;  /* 0x000000191a19d210 */ /* 0x000fc400037fe4ff */
[----:B------:R-:W-:Y:S01]  /*08f0*/  @!P4 IADD3 R14, P6, PT, R21, R14, RZ ;  /* 0x0000000e150ec210 */ /* 0x000fe20007fde0ff */
[----:B0-----:R-:W-:Y:S01]  /*0900*/  @!P1 IMAD R21, R86, R6, RZ ;  /* 0x0000000656159224 */ /* 0x001fe200078e02ff */
[----:B------:R-:W-:Y:S01]  /*0910*/  @!P4 IADD3.X R11, PT, PT, R20, R11, RZ, P3, !PT ;  /* 0x0000000b140bc210 */ /* 0x000fe20001ffe4ff */
[----:B------:R0:W5:Y:S01]  /*0920*/  @!P5 LDG.E.64 R52, desc[UR8][R24.64] ;  /* 0x000000081834d981 */ /* 0x000162000c1e1b00 */
[----:B------:R-:W-:Y:S01]  /*0930*/  @!P0 SHF.L.U32 R19, R2, 0x2, RZ ;  /* 0x0000000202138819 */ /* 0x000fe200000006ff */
[----:B------:R-:W-:Y:S01]  /*0940*/  @!P1 IMAD R21, R74, R7, R21 ;  /* 0x000000074a159224 */ /* 0x000fe200078e0215 */
[----:B------:R-:W-:Y:S02]  /*0950*/  @!P0 SHF.L.U64.HI R18, R2, 0x2, R3 ;  /* 0x0000000202128819 */ /* 0x000fe40000010203 */
[----:B------:R-:W-:Y:S02]  /*0960*/  @!P1 MOV R2, R56 ;  /* 0x0000003800029202 */ /* 0x000fe40000000f00 */
[----:B------:R-:W-:-:S02]  /*0970*/  @!P1 MOV R3, R55 ;  /* 0x0000003700039202 */ /* 0x000fc40000000f00 */
[----:B------:R-:W-:Y:S01]  /*0980*/  ISETP.GE.U32.AND P3, PT, R72, UR16, PT ;  /* 0x0000001048007c0c */ /* 0x000fe2000bf66070 */
[----:B0-----:R-:W0:Y:S01]  /*0990*/  LDC.64 R24, c[0x0][0x3b8] ;  /* 0x0000ee00ff187b82 */ /* 0x001e220000000a00 */
[----:B------:R-:W-:Y:S01]  /*09a0*/  @!P4 IADD3.X R15, PT, PT, R20, R15, RZ, P6, !PT ;  /* 0x0000000f140fc210 */ /* 0x000fe200037fe4ff */
[----:B------:R-:W-:Y:S01]  /*09b0*/  @!P1 IMAD.WIDE.U32 R6, R74, R6, R2 ;  /* 0x000000064a069225 */ /* 0x000fe200078e0002 */
[----:B------:R-:W-:Y:S02]  /*09c0*/  ISETP.GE.AND.EX P3, PT, R84, UR17, PT, P3 ;  /* 0x0000001154007c0c */ /* 0x000fe4000bf66330 */
[----:B--2---:R-:W-:Y:S02]  /*09d0*/  @!P0 IADD3 R12, P6, PT, R19, R12, RZ ;  /* 0x0000000c130c8210 */ /* 0x004fe40007fde0ff */
[----:B------:R-:W-:Y:S01]  /*09e0*/  @!P1 IADD3 R3, PT, PT, R7, R21, RZ ;  /* 0x0000001507039210 */ /* 0x000fe20007ffe0ff */
[----:B-1----:R-:W-:Y:S01]  /*09f0*/  @!P2 IMAD R2, R85, R8, RZ ;  /* 0x000000085502a224 */ /* 0x002fe200078e02ff */
[----:B------:R-:W-:Y:S01]  /*0a00*/  @!P0 IADD3.X R13, PT, PT, R18, R13, RZ, P6, !PT ;  /* 0x0000000d120d8210 */ /* 0x000fe200037fe4ff */
[----:B------:R-:W1:Y:S01]  /*0a10*/  @!P1 LDC.64 R20, c[0x0][0x3a0] ;  /* 0x0000e800ff149b82 */ /* 0x000e620000000a00 */
[----:B---3--:R-:W-:Y:S01]  /*0a20*/  @!P0 IADD3 R22, P6, PT, R19, R22, RZ ;  /* 0x0000001613168210 */ /* 0x008fe20007fde0ff */
[----:B------:R-:W-:Y:S01]  /*0a30*/  @!P2 IMAD R29, R73, R9, R2 ;  /* 0x00000009491da224 */ /* 0x000fe200078e0202 */
[----:B------:R-:W-:-:S02]  /*0a40*/  @!P1 SHF.L.U32 R27, R6, 0x2, RZ ;  /* 0x00000002061b9819 */ /* 0x000fc400000006ff */
[----:B------:R-:W-:Y:S02]  /*0a50*/  @!P0 IADD3.X R23, PT, PT, R18, R23, RZ, P6, !PT ;  /* 0x0000001712178210 */ /* 0x000fe400037fe4ff */
[----:B------:R-:W-:Y:S01]  /*0a60*/  @!P1 SHF.L.U64.HI R26, R6, 0x2, R3 ;  /* 0x00000002061a9819 */ /* 0x000fe20000010203 */
[----:B------:R-:W2:Y:S01]  /*0a70*/  @!P1 LDC.64 R18, c[0x0][0x398] ;  /* 0x0000e600ff129b82 */ /* 0x000ea20000000a00 */
[----:B------:R-:W-:Y:S02]  /*0a80*/  @!P2 MOV R2, R56 ;  /* 0x000000380002a202 */ /* 0x000fe40000000f00 */
[----:B------:R-:W-:-:S05]  /*0a90*/  @!P2 MOV R3, R55 ;  /* 0x000000370003a202 */ /* 0x000fca0000000f00 */
[----:B------:R-:W3:Y:S01]  /*0aa0*/  @!P3 LDC.64 R6, c[0x0][0x3f8] ;  /* 0x0000fe00ff06bb82 */ /* 0x000ee20000000a00 */
[----:B------:R-:W-:Y:S01]  /*0ab0*/  CS2R R32, SRZ ;  /* 0x0000000000207805 */ /* 0x000fe2000001ff00 */
[----:B------:R-:W-:Y:S01]  /*0ac0*/  @!P2 IMAD.WIDE.U32 R8, R73, R8, R2 ;  /* 0x000000084908a225 */ /* 0x000fe200078e0002 */
[----:B------:R-:W-:Y:S02]  /*0ad0*/  MOV R3, RZ ;  /* 0x000000ff00037202 */ /* 0x000fe40000000f00 */
[----:B------:R-:W-:Y:S02]  /*0ae0*/  MOV R2, RZ ;  /* 0x000000ff00027202 */ /* 0x000fe40000000f00 */
[----:B------:R4:W5:Y:S01]  /*0af0*/  @!P4 LDG.E.64 R32, desc[UR8][R10.64] ;  /* 0x000000080a20c981 */ /* 0x000962000c1e1b00 */
[----:B-1----:R-:W-:Y:S02]  /*0b00*/  @!P1 IADD3 R20, P6, PT, R27, R20, RZ ;  /* 0x000000141b149210 */ /* 0x002fe40007fde0ff */
[----:B------:R-:W-:Y:S01]  /*0b10*/  CS2R R34, SRZ ;  /* 0x0000000000227805 */ /* 0x000fe2000001ff00 */
[----:B------:R1:W5:Y:S01]  /*0b20*/  @!P5 LDG.E.64 R2, desc[UR8][R16.64] ;  /* 0x000000081002d981 */ /* 0x000362000c1e1b00 */
[----:B------:R-:W-:-:S04]  /*0b30*/  @!P1 IADD3.X R21, PT, PT, R26, R21, RZ, P6, !PT ;  /* 0x000000151a159210 */ /* 0x000fc800037fe4ff */
[----:B------:R0:W5:Y:S01]  /*0b40*/  @!P4 LDG.E.64 R34, desc[UR8][R14.64] ;  /* 0x000000080e22c981 */ /* 0x000162000c1e1b00 */
[----:B--2---:R-:W-:Y:S02]  /*0b50*/  @!P1 IADD3 R18, P6, PT, R27, R18, RZ ;  /* 0x000000121b129210 */ /* 0x004fe40007fde0ff */
[----:B----4-:R-:W-:Y:S02]  /*0b60*/  @!P3 MOV R10, R56 ;  /* 0x00000038000ab202 */ /* 0x010fe40000000f00 */
[----:B------:R-:W-:Y:S01]  /*0b70*/  @!P3 MOV R11, R55 ;  /* 0x00000037000bb202 */ /* 0x000fe20000000f00 */
[----:B-1----:R-:W1:Y:S01]  /*0b80*/  @!P2 LDC.64 R16, c[0x0][0x3a0] ;  /* 0x0000e800ff10ab82 */ /* 0x002e620000000a00 */
[----:B---3--:R-:W-:Y:S01]  /*0b90*/  @!P3 IMAD R27, R84, R6, RZ ;  /* 0x00000006541bb224 */ /* 0x008fe200078e02ff */
[----:B------:R-:W-:-:S03]  /*0ba0*/  ISETP.GE.U32.AND P5, PT, R79, UR16, PT ;  /* 0x000000104f007c0c */ /* 0x000fc6000bfa6070 */
[----:B------:R-:W-:-:S03]  /*0bb0*/  @!P3 IMAD R31, R72, R7, R27 ;  /* 0x00000007481fb224 */ /* 0x000fc600078e021b */
[----:B0-----:R-:W0:Y:S01]  /*0bc0*/  @!P2 LDC.64 R14, c[0x0][0x398] ;  /* 0x0000e600ff0eab82 */ /* 0x001e220000000a00 */
[----:B------:R-:W-:Y:S01]  /*0bd0*/  @!P3 IMAD.WIDE.U32 R6, R72, R6, R10 ;  /* 0x000000064806b225 */ /* 0x000fe200078e000a */
[----:B------:R-:W-:-:S03]  /*0be0*/  ISETP.GE.AND.EX P5, PT, R90, UR17, PT, P5 ;  /* 0x000000115a007c0c */ /* 0x000fc6000bfa6350 */
[----:B------:R-:W-:Y:S01]  /*0bf0*/  IMAD.WIDE R24, R68, 0x8, R24 ;  /* 0x0000000844187825 */ /* 0x000fe200078e0218 */
[----:B------:R-:W-:Y:S02]  /*0c00*/  @!P3 IADD3 R7, PT, PT, R7, R31, RZ ;  /* 0x0000001f0707b210 */ /* 0x000fe40007ffe0ff */
[----:B------:R-:W-:Y:S01]  /*0c10*/  @!P2 IADD3 R9, PT, PT, R9, R29, RZ ;  /* 0x0000001d0909a210 */ /* 0x000fe20007ffe0ff */
[----:B------:R-:W2:Y:S01]  /*0c20*/  @!P3 LDC.64 R10, c[0x0][0x398] ;  /* 0x0000e600ff0abb82 */ /* 0x000ea20000000a00 */
[C---:B------:R-:W-:Y:S02]  /*0c30*/  @!P3 SHF.L.U32 R39, R6.reuse, 0x2, RZ ;  /* 0x000000020627b819 */ /* 0x040fe400000006ff */
[----:B------:R-:W-:Y:S02]  /*0c40*/  @!P3 SHF.L.U64.HI R40, R6, 0x2, R7 ;  /* 0x000000020628b819 */ /* 0x000fe40000010207 */
[----:B------:R3:W4:Y:S01]  /*0c50*/  LDG.E.64 R6, desc[UR8][R24.64] ;  /* 0x0000000818067981 */ /* 0x000722000c1e1b00 */
[----:B------:R-:W-:-:S02]  /*0c60*/  ISETP.GE.U32.AND P4, PT, R78, UR16, PT ;  /* 0x000000104e007c0c */ /* 0x000fc4000bf86070 */
[----:B------:R-:W-:Y:S01]  /*0c70*/  @!P1 IADD3.X R19, PT, PT, R26, R19, RZ, P6, !PT ;  /* 0x000000131a139210 */ /* 0x000fe200037fe4ff */
[----:B------:R-:W2:Y:S01]  /*0c80*/  @!P5 LDC.64 R36, c[0x0][0x398] ;  /* 0x0000e600ff24db82 */ /* 0x000ea20000000a00 */
[C---:B------:R-:W-:Y:S02]  /*0c90*/  @!P2 SHF.L.U32 R29, R8.reuse, 0x2, RZ ;  /* 0x00000002081da819 */ /* 0x040fe400000006ff */
[----:B------:R-:W-:Y:S02]  /*0ca0*/  @!P2 SHF.L.U64.HI R28, R8, 0x2, R9 ;  /* 0x00000002081ca819 */ /* 0x000fe40000010209 */
[----:B------:R-:W-:-:S03]  /*0cb0*/  ISETP.GE.AND.EX P4, PT, R83, UR17, PT, P4 ;  /* 0x0000001153007c0c */ /* 0x000fc6000bf86340 */
[----:B------:R-:W2:Y:S01]  /*0cc0*/  @!P3 LDC.64 R8, c[0x0][0x3a0] ;  /* 0x0000e800ff08bb82 */ /* 0x000ea20000000a00 */
[----:B-1----:R-:W-:-:S07]  /*0cd0*/  @!P2 IADD3 R16, P6, PT, R29, R16, RZ ;  /* 0x000000101d10a210 */ /* 0x002fce0007fde0ff */
[----:B------:R-:W1:Y:S01]  /*0ce0*/  @!P5 LDC.64 R26, c[0x0][0x3f8] ;  /* 0x0000fe00ff1adb82 */ /* 0x000e620000000a00 */
[----:B------:R-:W-:Y:S02]  /*0cf0*/  @!P2 IADD3.X R17, PT, PT, R28, R17, RZ, P6, !PT ;  /* 0x000000111c11a210 */ /* 0x000fe400037fe4ff */
[----:B------:R-:W-:Y:S02]  /*0d00*/  CS2R R30, SRZ ;  /* 0x00000000001e7805 */ /* 0x000fe4000001ff00 */
[----:B0-----:R-:W-:-:S04]  /*0d10*/  @!P2 IADD3 R14, P6, PT, R29, R14, RZ ;  /* 0x0000000e1d0ea210 */ /* 0x001fc80007fde0ff */
[----:B------:R-:W-:Y:S01]  /*0d20*/  @!P2 IADD3.X R15, PT, PT, R28, R15, RZ, P6, !PT ;  /* 0x0000000f1c0fa210 */ /* 0x000fe200037fe4ff */
[----:B---3--:R-:W0:Y:S01]  /*0d30*/  @!P4 LDC.64 R24, c[0x0][0x3f8] ;  /* 0x0000fe00ff18cb82 */ /* 0x008e220000000a00 */
[----:B------:R-:W-:Y:S01]  /*0d40*/  CS2R R28, SRZ ;  /* 0x00000000001c7805 */ /* 0x000fe2000001ff00 */
[----:B------:R3:W5:Y:S05]  /*0d50*/  @!P0 LDG.E.64 R30, desc[UR8][R12.64] ;  /* 0x000000080c1e8981 */ /* 0x00076a000c1e1b00 */
[----:B------:R1:W5:Y:S01]  /*0d60*/  @!P0 LDG.E.64 R28, desc[UR8][R22.64] ;  /* 0x00000008161c8981 */ /* 0x000362000c1e1b00 */
[----:B--2---:R-:W-:Y:S01]  /*0d70*/  @!P3 IADD3 R8, P0, PT, R39, R8, RZ ;  /* 0x000000082708b210 */ /* 0x004fe20007f1e0ff */
[----:B---3--:R-:W2:Y:S01]  /*0d80*/  @!P5 LDC.64 R12, c[0x0][0x3a0] ;  /* 0x0000e800ff0cdb82 */ /* 0x008ea20000000a00 */
[----:B-1----:R-:W-:Y:S01]  /*0d90*/  @!P5 IMAD R38, R90, R26, RZ ;  /* 0x0000001a5a26d224 */ /* 0x002fe200078e02ff */
[----:B------:R-:W-:-:S02]  /*0da0*/  @!P5 MOV R22, R56 ;  /* 0x000000380016d202 */ /* 0x000fc40000000f00 */
[----:B------:R-:W-:Y:S01]  /*0db0*/  @!P5 MOV R23, R55 ;  /* 0x000000370017d202 */ /* 0x000fe20000000f00 */
[C---:B------:R-:W-:Y:S01]  /*0dc0*/  @!P5 IMAD R43, R79.reuse, R27, R38 ;  /* 0x0000001b4f2bd224 */ /* 0x040fe200078e0226 */
[----:B------:R-:W-:Y:S02]  /*0dd0*/  ISETP.NE.AND P6, PT, RZ, UR12, PT ;  /* 0x0000000cff007c0c */ /* 0x000fe4000bfc5270 */
[C---:B------:R-:W-:Y:S01]  /*0de0*/  @!P3 IADD3.X R9, PT, PT, R40.reuse, R9, RZ, P0, !PT ;  /* 0x000000092809b210 */ /* 0x040fe200007fe4ff */
[----:B------:R-:W-:Y:S01]  /*0df0*/  @!P5 IMAD.WIDE.U32 R26, R79, R26, R22 ;  /* 0x0000001a4f1ad225 */ /* 0x000fe200078e0016 */
[----:B------:R-:W-:Y:S02]  /*0e00*/  @!P3 IADD3 R10, P0, PT, R39, R10, RZ ;  /* 0x0000000a270ab210 */ /* 0x000fe40007f1e0ff */
[----:B------:R-:W1:Y:S02]  /*0e10*/  @!P4 LDC.64 R38, c[0x0][0x3a0] ;  /* 0x0000e800ff26cb82 */ /* 0x000e640000000a00 */
[----:B------:R-:W-:-:S02]  /*0e20*/  @!P3 IADD3.X R11, PT, PT, R40, R11, RZ, P0, !PT ;  /* 0x0000000b280bb210 */ /* 0x000fc400007fe4ff */
[----:B------:R-:W-:-:S04]  /*0e30*/  @!P5 IADD3 R27, PT, PT, R27, R43, RZ ;  /* 0x0000002b1b1bd210 */ /* 0x000fc80007ffe0ff */
[----:B------:R-:W3:Y:S01]  /*0e40*/  @!P4 LDC.64 R40, c[0x0][0x398] ;  /* 0x0000e600ff28cb82 */ /* 0x000ee20000000a00 */
[C---:B------:R-:W-:Y:S02]  /*0e50*/  @!P5 SHF.L.U32 R45, R26.reuse, 0x2, RZ ;  /* 0x000000021a2dd819 */ /* 0x040fe400000006ff */
[----:B------:R-:W-:Y:S01]  /*0e60*/  @!P5 SHF.L.U64.HI R44, R26, 0x2, R27 ;  /* 0x000000021a2cd819 */ /* 0x000fe2000001021b */
[----:B0-----:R-:W-:Y:S01]  /*0e70*/  @!P4 IMAD R46, R83, R24, RZ ;  /* 0x00000018532ec224 */ /* 0x001fe200078e02ff */
[----:B------:R-:W-:Y:S02]  /*0e80*/  @!P4 MOV R26, R56 ;  /* 0x00000038001ac202 */ /* 0x000fe40000000f00 */
[----:B------:R-:W-:Y:S01]  /*0e90*/  @!P4 MOV R27, R55 ;  /* 0x00000037001bc202 */ /* 0x000fe20000000f00 */
[----:B------:R-:W0:Y:S01]  /*0ea0*/  @P6 LDC.64 R22, c[0x0][0x3b0] ;  /* 0x0000ec00ff166b82 */ /* 0x000e220000000a00 */
[C---:B------:R-:W-:Y:S01]  /*0eb0*/  @!P4 IMAD R25, R78.reuse, R25, R46 ;  /* 0x000000194e19c224 */ /* 0x040fe200078e022e */
[----:B--2---:R-:W-:Y:S01]  /*0ec0*/  @!P5 IADD3 R12, P0, PT, R45, R12, RZ ;  /* 0x0000000c2d0cd210 */ /* 0x004fe20007f1e0ff */
[----:B------:R-:W-:-:S05]  /*0ed0*/  @!P4 IMAD.WIDE.U32 R26, R78, R24, R26 ;  /* 0x000000184e1ac225 */ /* 0x000fca00078e001a */
[----:B------:R-:W2:Y:S01]  /*0ee0*/  LDC.64 R42, c[0x0][0x3a8] ;  /* 0x0000ea00ff2a7b82 */ /* 0x000ea20000000a00 */
[----:B------:R-:W-:Y:S02]  /*0ef0*/  @!P5 IADD3.X R13, PT, PT, R44, R13, RZ, P0, !PT ;  /* 0x0000000d2c0dd210 */ /* 0x000fe400007fe4ff */
[----:B------:R-:W-:Y:S02]  /*0f00*/  @!P5 IADD3 R36, P0, PT, R45, R36, RZ ;  /* 0x000000242d24d210 */ /* 0x000fe40007f1e0ff */
[----:B------:R-:W-:Y:S02]  /*0f10*/  @!P4 IADD3 R27, PT, PT, R27, R25, RZ ;  /* 0x000000191b1bc210 */ /* 0x000fe40007ffe0ff */
[----:B------:R-:W-:Y:S02]  /*0f20*/  @!P4 SHF.L.U32 R25, R26, 0x2, RZ ;  /* 0x000000021a19c819 */ /* 0x000fe400000006ff */
[----:B------:R-:W-:Y:S02]  /*0f30*/  @!P5 IADD3.X R37, PT, PT, R44, R37, RZ, P0, !PT ;  /* 0x000000252c25d210 */ /* 0x000fe400007fe4ff */
[----:B------:R-:W-:-:S02]  /*0f40*/  @!P4 SHF.L.U64.HI R26, R26, 0x2, R27 ;  /* 0x000000021a1ac819 */ /* 0x000fc4000001021b */
[----:B-1----:R-:W-:Y:S02]  /*0f50*/  @!P4 IADD3 R38, P0, PT, R25, R38, RZ ;  /* 0x000000261926c210 */ /* 0x002fe40007f1e0ff */
[----:B------:R-:W-:Y:S02]  /*0f60*/  IADD3 R5, PT, PT, R5, R76, RZ ;  /* 0x0000004c05057210 */ /* 0x000fe40007ffe0ff */
[----:B------:R-:W-:Y:S02]  /*0f70*/  @!P4 IADD3.X R39, PT, PT, R26, R39, RZ, P0, !PT ;  /* 0x000000271a27c210 */ /* 0x000fe400007fe4ff */
[----:B---3--:R-:W-:Y:S01]  /*0f80*/  @!P4 IADD3 R40, P0, PT, R25, R40, RZ ;  /* 0x000000281928c210 */ /* 0x008fe20007f1e0ff */
[----:B0-----:R-:W-:-:S03]  /*0f90*/  @P6 IMAD.WIDE R22, R5, 0x2, R22 ;  /* 0x0000000205166825 */ /* 0x001fc600078e0216 */
[----:B------:R-:W-:Y:S02]  /*0fa0*/  @!P4 IADD3.X R41, PT, PT, R26, R41, RZ, P0, !PT ;  /* 0x000000291a29c210 */ /* 0x000fe400007fe4ff */
[----:B------:R-:W-:Y:S01]  /*0fb0*/  CS2R R26, SRZ ;  /* 0x00000000001a7805 */ /* 0x000fe2000001ff00 */
[----:B--2---:R-:W-:Y:S02]  /*0fc0*/  IMAD.WIDE R24, R5, 0x2, R42 ;  /* 0x0000000205187825 */ /* 0x004fe400078e022a */
[----:B------:R-:W2:Y:S04]  /*0fd0*/  @P6 LDG.E.U16 R42, desc[UR8][R22.64] ;  /* 0x00000008162a6981 */ /* 0x000ea8000c1e1500 */
[----:B------:R0:W3:Y:S04]  /*0fe0*/  @P6 LDG.E.U16 R43, desc[UR8][R22.64+0x2] ;  /* 0x00000208162b6981 */ /* 0x0000e8000c1e1500 */
[----:B------:R-:W3:Y:S04]  /*0ff0*/  LDG.E.U16 R44, desc[UR8][R24.64] ;  /* 0x00000008182c7981 */ /* 0x000ee8000c1e1500 */
[----:B------:R1:W3:Y:S01]  /*1000*/  LDG.E.U16 R58, desc[UR8][R24.64+0x2] ;  /* 0x00000208183a7981 */ /* 0x0002e2000c1e1500 */
[----:B0-----:R-:W-:-:S03]  /*1010*/  CS2R R22, SRZ ;  /* 0x0000000000167805 */ /* 0x001fc6000001ff00 */
[----:B------:R0:W5:Y:S04]  /*1020*/  @!P1 LDG.E.64 R26, desc[UR8][R20.64] ;  /* 0x00000008141a9981 */ /* 0x000168000c1e1b00 */
[----:B------:R0:W5:Y:S01]  /*1030*/  @!P2 LDG.E.64 R22, desc[UR8][R16.64] ;  /* 0x000000081016a981 */ /* 0x000162000c1e1b00 */
[----:B-1----:R-:W-:Y:S02]  /*1040*/  CS2R R24, SRZ ;  /* 0x0000000000187805 */ /* 0x002fe4000001ff00 */
[----:B0-----:R-:W-:-:S04]  /*1050*/  CS2R R20, SRZ ;  /* 0x0000000000147805 */ /* 0x001fc8000001ff00 */
[----:B------:R0:W5:Y:S01]  /*1060*/  @!P1 LDG.E.64 R24, desc[UR8][R18.64] ;  /* 0x0000000812189981 */ /* 0x000162000c1e1b00 */
[----:B------:R-:W-:-:S03]  /*1070*/  CS2R R16, SRZ ;  /* 0x0000000000107805 */ /* 0x000fc6000001ff00 */
[----:B------:R1:W5:Y:S04]  /*1080*/  @!P2 LDG.E.64 R20, desc[UR8][R14.64] ;  /* 0x000000080e14a981 */ /* 0x000368000c1e1b00 */
[----:B------:R1:W5:Y:S01]  /*1090*/  @!P3 LDG.E.64 R16, desc[UR8][R10.64] ;  /* 0x000000080a10b981 */ /* 0x000362000c1e1b00 */
[----:B0-----:R-:W-:Y:S02]  /*10a0*/  CS2R R18, SRZ ;  /* 0x0000000000127805 */ /* 0x001fe4000001ff00 */
[----:B-1----:R-:W-:-:S04]  /*10b0*/  CS2R R14, SRZ ;  /* 0x00000000000e7805 */ /* 0x002fc8000001ff00 */
[----:B------:R0:W5:Y:S01]  /*10c0*/  @!P3 LDG.E.64 R18, desc[UR8][R8.64] ;  /* 0x000000080812b981 */ /* 0x000162000c1e1b00 */
[----:B------:R-:W-:-:S03]  /*10d0*/  CS2R R10, SRZ ;  /* 0x00000000000a7805 */ /* 0x000fc6000001ff00 */
[----:B------:R1:W5:Y:S04]  /*10e0*/  @!P5 LDG.E.64 R14, desc[UR8][R12.64] ;  /* 0x000000080c0ed981 */ /* 0x000368000c1e1b00 */
[----:B------:R2:W5:Y:S01]  /*10f0*/  @!P4 LDG.E.64 R10, desc[UR8][R38.64] ;  /* 0x00000008260ac981 */ /* 0x000562000c1e1b00 */
[----:B0-----:R-:W-:Y:S02]  /*1100*/  CS2R R8, SRZ ;  /* 0x0000000000087805 */ /* 0x001fe4000001ff00 */
[----:B-1----:R-:W-:-:S04]  /*1110*/  CS2R R12, SRZ ;  /* 0x00000000000c7805 */ /* 0x002fc8000001ff00 */
[----:B------:R0:W5:Y:S04]  /*1120*/  @!P4 LDG.E.64 R8, desc[UR8][R40.64] ;  /* 0x000000082808c981 */ /* 0x000168000c1e1b00 */
[----:B------:R0:W5:Y:S01]  /*1130*/  @!P5 LDG.E.64 R12, desc[UR8][R36.64] ;  /* 0x00000008240cd981 */ /* 0x000162000c1e1b00 */
[----:B------:R-:W-:Y:S01]  /*1140*/  UISETP.NE.AND UP1, UPT, UR12, URZ, UPT ;  /* 0x000000ff0c00728c */ /* 0x000fe2000bf25270 */
[----:B------:R-:W-:Y:S01]  /*1150*/  MOV R5, RZ ;  /* 0x000000ff00057202 */ /* 0x000fe20000000f00 */
[----:B------:R-:W-:Y:S01]  /*1160*/  UMOV UR10, 0x3f800000 ;  /* 0x3f800000000a7882 */ /* 0x000fe20000000000 */
        /* <DEDUP_REMOVED lines=9> */
[----:B------:R-:W-:Y:S02]  /*1200*/  MOV R6, RZ ;  /* 0x000000ff00067202 */ /* 0x000fe40000000f00 */
[----:B-1----:R-:W-:-:S13]  /*1210*/  @P0 R2UR UR6, R45 ;  /* 0x000000002d0602ca */ /* 0x002fda00000e0000 */
[----:B------:R-:W-:Y:S01]  /*1220*/  @UP0 UMOV UR10, UR6 ;  /* 0x00000006000a0c82 */ /* 0x000fe20008000000 */
[----:B--2---:R-:W-:Y:S02]  /*1230*/  @P6 SHF.L.U32 R5, R42, 0x10, RZ ;  /* 0x000000102a056819 */ /* 0x004fe400000006ff */
[----:B---3--:R-:W-:Y:S02]  /*1240*/  @P6 SHF.L.U32 R6, R43, 0x10, RZ ;  /* 0x000000102b066819 */ /* 0x008fe400000006ff */
[----:B------:R-:W-:Y:S02]  /*1250*/  SHF.L.U32 R7, R44, 0x10, RZ ;  /* 0x000000102c077819 */ /* 0x000fe400000006ff */
[----:B------:R-:W-:Y:S01]  /*1260*/  SHF.L.U32 R58, R58, 0x10, RZ ;  /* 0x000000103a3a7819 */ /* 0x000fe200000006ff */
[----:B0-----:R-:W-:Y:S06]  /*1270*/  BRA.U UP1, `(.L_x_1416) ;  /* 0x0000000501c47547 */ /* 0x001fec000b800000 */
        /* <DEDUP_REMOVED lines=101> */
[----:B------:R-:W-:Y:S01]  /*18d0*/  FMUL.FTZ R42, R41, UR10 ;  /* 0x0000000a292a7c20 */ /* 0x000fe20008410000 */
[----:B------:R-:W-:Y:S01]  /*18e0*/  FFMA.FTZ R45, R36, R45, R43 ;  /* 0x0000002d242d7223 */ /* 0x000fe2000001002b */
        /* <DEDUP_REMOVED lines=10> */
.L_x_1416:
[----:B-----5:R-:W-:Y:S01]  /*1990*/  FADD.FTZ R37, R53, -UR13 ;  /* 0x8000000d35257e21 */ /* 0x020fe20008010000 */
[----:B------:R-:W-:Y:S01]  /*19a0*/  FADD.FTZ R36, R52, -UR13 ;  /* 0x8000000d34247e21 */ /* 0x000fe20008010000 */
[----:B------:R-:W-:Y:S01]  /*19b0*/  FADD.FTZ R60, R34, -UR13 ;  /* 0x8000000d223c7e21 */ /* 0x000fe20008010000 */
[----:B------:R-:W-:Y:S01]  /*19c0*/  FADD.FTZ R47, R35, -UR13 ;  /* 0x8000000d232f7e21 */ /* 0x000fe20008010000 */
[----:B------:R-:W-:Y:S01]  /*19d0*/  FMUL.FTZ R37, R37, UR10 ;  /* 0x0000000a25257c20 */ /* 0x000fe20008410000 */
[----:B------:R-:W-:Y:S01]  /*19e0*/  FMUL.FTZ R36, R36, UR10 ;  /* 0x0000000a24247c20 */ /* 0x000fe20008410000 */
[----:B------:R-:W-:Y:S01]  /*19f0*/  FMUL.FTZ R60, R60, UR10 ;  /* 0x0000000a3c3c7c20 */ /* 0x000fe20008410000 */
[----:B------:R-:W-:Y:S01]  /*1a00*/  FADD.FTZ R62, R14, -UR13 ;  /* 0x8000000d0e3e7e21 */ /* 0x000fe20008010000 */
[----:B------:R-:W-:Y:S01]  /*1a10*/  FFMA.FTZ R39, R58, R37, R6 ;  /* 0x000000253a277223 */ /* 0x000fe20000010006 */
[C-C-:B------:R-:W-:Y:S01]  /*1a20*/  FFMA.FTZ R40, R7.reuse, R36, R5.reuse ;  /* 0x0000002407287223 */ /* 0x140fe20000010005 */
[----:B------:R-:W-:Y:S01]  /*1a30*/  FFMA.FTZ R38, R7, R60, R5 ;  /* 0x0000003c07267223 */ /* 0x000fe20000010005 */
[----:B------:R-:W-:Y:S01]  /*1a40*/  FMUL.FTZ R62, R62, UR10 ;  /* 0x0000000a3e3e7c20 */ /* 0x000fe20008410000 */
[----:B------:R-:W-:Y:S01]  /*1a50*/  FMUL.FTZ R44, R39, -1.4426950216293334961 ;  /* 0xbfb8aa3b272c7820 */ /* 0x000fe20000410000 */
[----:B------:R-:W-:Y:S01]  /*1a60*/  FMUL.FTZ R41, R40, -1.4426950216293334961 ;  /* 0xbfb8aa3b28297820 */ /* 0x000fe20000410000 */
[----:B------:R-:W-:-:S04]  /*1a70*/  FMUL.FTZ R45, R38, -1.4426950216293334961 ;  /* 0xbfb8aa3b262d7820 */ /* 0x000fc80000410000 */
[----:B------:R-:W0:Y:S08]  /*1a80*/  MUFU.EX2 R44, R44 ;  /* 0x0000002c002c7308 */ /* 0x000e300000000800 */
[----:B------:R-:W1:Y:S08]  /*1a90*/  MUFU.EX2 R41, R41 ;  /* 0x0000002900297308 */ /* 0x000e700000000800 */
[----:B------:R-:W2:Y:S01]  /*1aa0*/  MUFU.EX2 R45, R45 ;  /* 0x0000002d002d7308 */ /* 0x000ea20000000800 */
[----:B0-----:R-:W-:-:S07]  /*1ab0*/  FADD.FTZ R46, R44, 1 ;  /* 0x3f8000002c2e7421 */ /* 0x001fce0000010000 */
[----:B------:R-:W0:Y:S01]  /*1ac0*/  MUFU.RCP R46, R46 ;  /* 0x0000002e002e7308 */ /* 0x000e220000001000 */
[----:B-1----:R-:W-:-:S07]  /*1ad0*/  FADD.FTZ R42, R41, 1 ;  /* 0x3f800000292a7421 */ /* 0x002fce0000010000 */
[----:B------:R1:W3:Y:S01]  /*1ae0*/  MUFU.RCP R43, R42 ;  /* 0x0000002a002b7308 */ /* 0x0002e20000001000 */
[----:B--2---:R-:W-:Y:S01]  /*1af0*/  FADD.FTZ R49, R45, 1 ;  /* 0x3f8000002d317421 */ /* 0x004fe20000010000 */
[----:B------:R-:W-:-:S06]  /*1b00*/  FMUL.FTZ R45, R47, UR10 ;  /* 0x0000000a2f2d7c20 */ /* 0x000fcc0008410000 */
[----:B------:R-:W2:Y:S01]  /*1b10*/  MUFU.RCP R49, R49 ;  /* 0x0000003100317308 */ /* 0x000ea20000001000 */
[----:B0-----:R-:W-:Y:S01]  /*1b20*/  FADD.FTZ R44, -R46, 1 ;  /* 0x3f8000002e2c7421 */ /* 0x001fe20000010100 */
[----:B-1----:R-:W-:-:S03]  /*1b30*/  FFMA.FTZ R42, R7, R62, R5 ;  /* 0x0000003e072a7223 */ /* 0x002fc60000010005 */
[----:B------:R-:W-:Y:S01]  /*1b40*/  FFMA.FTZ R39, R39, R44, 1 ;  /* 0x3f80000027277423 */ /* 0x000fe2000001002c */
[----:B------:R-:W-:Y:S01]  /*1b50*/  FMUL.FTZ R44, R3, R46 ;  /* 0x0000002e032c7220 */ /* 0x000fe20000410000 */
[----:B------:R-:W-:Y:S01]  /*1b60*/  FMUL.FTZ R51, R42, -1.4426950216293334961 ;  /* 0xbfb8aa3b2a337820 */ /* 0x000fe20000410000 */
[----:B---3--:R-:W-:Y:S01]  /*1b70*/  FADD.FTZ R41, -R43, 1 ;  /* 0x3f8000002b297421 */ /* 0x008fe20000010100 */
[----:B------:R-:W-:Y:S01]  /*1b80*/  FMUL.FTZ R47, R2, R43 ;  /* 0x0000002b022f7220 */ /* 0x000fe20000410000 */
[--C-:B------:R-:W-:Y:S01]  /*1b90*/  FFMA.FTZ R43, R58, R45, R6.reuse ;  /* 0x0000002d3a2b7223 */ /* 0x100fe20000010006 */
[----:B------:R-:W-:Y:S01]  /*1ba0*/  FMUL.FTZ R44, R44, R39 ;  /* 0x000000272c2c7220 */ /* 0x000fe20000410000 */
[----:B------:R-:W-:Y:S01]  /*1bb0*/  FFMA.FTZ R40, R40, R41, 1 ;  /* 0x3f80000028287423 */ /* 0x000fe20000010029 */
[----:B------:R-:W-:Y:S01]  /*1bc0*/  FADD.FTZ R41, R15, -UR13 ;  /* 0x8000000d0f297e21 */ /* 0x000fe20008010000 */
[----:B------:R-:W-:Y:S01]  /*1bd0*/  FMUL.FTZ R48, R43, -1.4426950216293334961 ;  /* 0xbfb8aa3b2b307820 */ /* 0x000fe20000410000 */
[----:B------:R-:W0:Y:S01]  /*1be0*/  MUFU.EX2 R51, R51 ;  /* 0x0000003300337308 */ /* 0x000e220000000800 */
[----:B--2---:R-:W-:Y:S01]  /*1bf0*/  FADD.FTZ R39, -R49, 1 ;  /* 0x3f80000031277421 */ /* 0x004fe20000010100 */
[----:B------:R-:W-:Y:S01]  /*1c00*/  FMUL.FTZ R41, R41, UR10 ;  /* 0x0000000a29297c20 */ /* 0x000fe20008410000 */
[----:B------:R-:W-:Y:S01]  /*1c10*/  FMUL.FTZ R47, R47, R40 ;  /* 0x000000282f2f7220 */ /* 0x000fe20000410000 */
[----:B------:R-:W-:Y:S01]  /*1c20*/  FMUL.FTZ R49, R32, R49 ;  /* 0x0000003120317220 */ /* 0x000fe20000410000 */
[----:B------:R-:W-:Y:S01]  /*1c30*/  FFMA.FTZ R50, R38, R39, 1 ;  /* 0x3f80000026327423 */ /* 0x000fe20000010027 */
[----:B------:R-:W-:Y:S01]  /*1c40*/  FADD.FTZ R38, R30, -UR13 ;  /* 0x8000000d1e267e21 */ /* 0x000fe20008010000 */
[----:B------:R-:W-:Y:S01]  /*1c50*/  FFMA.FTZ R39, R58, R41, R6 ;  /* 0x000000293a277223 */ /* 0x000fe20000010006 */
[----:B------:R-:W1:Y:S01]  /*1c60*/  MUFU.EX2 R48, R48 ;  /* 0x0000003000307308 */ /* 0x000e620000000800 */
[----:B------:R-:W-:Y:S01]  /*1c70*/  FMUL.FTZ R49, R49, R50 ;  /* 0x0000003231317220 */ /* 0x000fe20000410000 */
[----:B------:R-:W-:Y:S01]  /*1c80*/  FMUL.FTZ R38, R38, UR10 ;  /* 0x0000000a26267c20 */ /* 0x000fe20008410000 */
[----:B------:R-:W-:Y:S01]  /*1c90*/  FMUL.FTZ R61, R39, -1.4426950216293334961 ;  /* 0xbfb8aa3b273d7820 */ /* 0x000fe20000410000 */
[----:B------:R-:W-:-:S02]  /*1ca0*/  FADD.FTZ R66, RZ, R47 ;  /* 0x0000002fff427221 */ /* 0x000fc40000010000 */
[----:B------:R-:W-:Y:S02]  /*1cb0*/  FFMA.FTZ R40, R7, R38, R5 ;  /* 0x0000002607287223 */ /* 0x000fe40000010005 */
[----:B------:R-:W-:Y:S01]  /*1cc0*/  FADD.FTZ R66, R66, R49 ;  /* 0x0000003142427221 */ /* 0x000fe20000010000 */
[----:B------:R-:W2:Y:S01]  /*1cd0*/  MUFU.EX2 R61, R61 ;  /* 0x0000003d003d7308 */ /* 0x000ea20000000800 */
[----:B------:R-:W-:Y:S01]  /*1ce0*/  FMUL.FTZ R64, R40, -1.4426950216293334961 ;  /* 0xbfb8aa3b28407820 */ /* 0x000fe20000410000 */
[----:B0-----:R-:W-:-:S06]  /*1cf0*/  FADD.FTZ R51, R51, 1 ;  /* 0x3f80000033337421 */ /* 0x001fcc0000010000 */
[----:B------:R-:W0:Y:S01]  /*1d00*/  MUFU.EX2 R46, R64 ;  /* 0x00000040002e7308 */ /* 0x000e220000000800 */
[----:B-1----:R-:W-:-:S07]  /*1d10*/  FADD.FTZ R48, R48, 1 ;  /* 0x3f80000030307421 */ /* 0x002fce0000010000 */
[----:B------:R-:W1:Y:S01]  /*1d20*/  MUFU.RCP R48, R48 ;  /* 0x0000003000307308 */ /* 0x000e620000001000 */
[----:B--2---:R-:W-:-:S07]  /*1d30*/  FADD.FTZ R63, R61, 1 ;  /* 0x3f8000003d3f7421 */ /* 0x004fce0000010000 */
[----:B------:R-:W2:Y:S01]  /*1d40*/  MUFU.RCP R51, R51 ;  /* 0x0000003300337308 */ /* 0x000ea20000001000 */
[----:B0-----:R-:W-:-:S07]  /*1d50*/  FADD.FTZ R61, R46, 1 ;  /* 0x3f8000002e3d7421 */ /* 0x001fce0000010000 */
[----:B------:R-:W0:Y:S01]  /*1d60*/  MUFU.RCP R50, R63 ;  /* 0x0000003f00327308 */ /* 0x000e220000001000 */
[----:B-1----:R-:W-:Y:S01]  /*1d70*/  FADD.FTZ R46, -R48, 1 ;  /* 0x3f800000302e7421 */ /* 0x002fe20000010100 */
[----:B------:R-:W-:-:S03]  /*1d80*/  FMUL.FTZ R48, R33, R48 ;  /* 0x0000003021307220 */ /* 0x000fc60000410000 */
[----:B------:R-:W-:-:S03]  /*1d90*/  FFMA.FTZ R43, R43, R46, 1 ;  /* 0x3f8000002b2b7423 */ /* 0x000fc6000001002e */
[----:B------:R-:W1:Y:S01]  /*1da0*/  MUFU.RCP R61, R61 ;  /* 0x0000003d003d7308 */ /* 0x000e620000001000 */
[----:B--2---:R-:W-:Y:S01]  /*1db0*/  FADD.FTZ R65, -R51, 1 ;  /* 0x3f80000033417421 */ /* 0x004fe20000010100 */
[----:B------:R-:W-:Y:S01]  /*1dc0*/  FMUL.FTZ R51, R12, R51 ;  /* 0x000000330c337220 */ /* 0x000fe20000410000 */
[----:B------:R-:W-:Y:S02]  /*1dd0*/  FMUL.FTZ R48, R48, R43 ;  /* 0x0000002b30307220 */ /* 0x000fe40000410000 */
[----:B------:R-:W-:-:S04]  /*1de0*/  FFMA.FTZ R42, R42, R65, 1 ;  /* 0x3f8000002a2a7423 */ /* 0x000fc80000010041 */
[----:B------:R-:W-:Y:S01]  /*1df0*/  FMUL.FTZ R43, R51, R42 ;  /* 0x0000002a332b7220 */ /* 0x000fe20000410000 */
[----:B0-----:R-:W-:Y:S01]  /*1e00*/  FADD.FTZ R42, -R50, 1 ;  /* 0x3f800000322a7421 */ /* 0x001fe20000010100 */
[----:B------:R-:W-:Y:S01]  /*1e10*/  FMUL.FTZ R51, R13, R50 ;  /* 0x000000320d337220 */ /* 0x000fe20000410000 */
[----:B------:R-:W-:Y:S02]  /*1e20*/  FMUL.FTZ R50, R58, R44 ;  /* 0x0000002c3a327220 */ /* 0x000fe40000410000 */
[----:B------:R-:W-:Y:S01]  /*1e30*/  FFMA.FTZ R42, R39, R42, 1 ;  /* 0x3f800000272a7423 */ /* 0x000fe2000001002a */
[----:B-1----:R-:W-:-:S03]  /*1e40*/  FADD.FTZ R39, -R61, 1 ;  /* 0x3f8000003d277421 */ /* 0x002fc60000010100 */
[----:B------:R-:W-:Y:S01]  /*1e50*/  FMUL.FTZ R51, R51, R42 ;  /* 0x0000002a33337220 */ /* 0x000fe20000410000 */
[----:B------:R-:W-:Y:S01]  /*1e60*/  FFMA.FTZ R39, R40, R39, 1 ;  /* 0x3f80000028277423 */ /* 0x000fe20000010027 */
[----:B------:R-:W-:-:S04]  /*1e70*/  FMUL.FTZ R40, R28, R61 ;  /* 0x0000003d1c287220 */ /* 0x000fc80000410000 */
[----:B------:R-:W-:Y:S01]  /*1e80*/  FMUL.FTZ R40, R40, R39 ;  /* 0x0000002728287220 */ /* 0x000fe20000410000 */
[----:B------:R-:W-:-:S04]  /*1e90*/  FMUL.FTZ R39, R7, R47 ;  /* 0x0000002f07277220 */ /* 0x000fc80000410000 */
[----:B------:R-:W-:Y:S01]  /*1ea0*/  FFMA.FTZ R64, R36, R39, RZ ;  /* 0x0000002724407223 */ /* 0x000fe200000100ff */
[----:B------:R-:W-:Y:S01]  /*1eb0*/  FADD.FTZ R61, RZ, R39 ;  /* 0x00000027ff3d7221 */ /* 0x000fe20000010000 */
[----:B------:R-:W-:Y:S02]  /*1ec0*/  FADD.FTZ R39, R31, -UR13 ;  /* 0x8000000d1f277e21 */ /* 0x000fe40008010000 */
[----:B------:R-:W-:Y:S01]  /*1ed0*/  FFMA.FTZ R64, R37, R50, R64 ;  /* 0x0000003225407223 */ /* 0x000fe20000010040 */
[----:B------:R-:W-:Y:S01]  /*1ee0*/  FADD.FTZ R50, R50, R61 ;  /* 0x0000003d32327221 */ /* 0x000fe20000010000 */
[----:B------:R-:W-:Y:S01]  /*1ef0*/  FMUL.FTZ R39, R39, UR10 ;  /* 0x0000000a27277c20 */ /* 0x000fe20008410000 */
[----:B------:R-:W-:Y:S01]  /*1f00*/  FFMA.FTZ R61, R36, R47, RZ ;  /* 0x0000002f243d7223 */ /* 0x000fe200000100ff */
[----:B------:R-:W-:Y:S02]  /*1f10*/  FADD.FTZ R36, R26, -UR13 ;  /* 0x8000000d1a247e21 */ /* 0x000fe40008010000 */
[----:B------:R-:W-:Y:S01]  /*1f20*/  FFMA.FTZ R42, R58, R39, R6 ;  /* 0x000000273a2a7223 */ /* 0x000fe20000010006 */
[-C--:B------:R-:W-:Y:S01]  /*1f30*/  FFMA.FTZ R47, R60, R49.reuse, R61 ;  /* 0x000000313c2f7223 */ /* 0x080fe2000001003d */
[----:B------:R-:W-:Y:S01]  /*1f40*/  FMUL.FTZ R36, R36, UR10 ;  /* 0x0000000a24247c20 */ /* 0x000fe20008410000 */
[----:B------:R-:W-:Y:S01]  /*1f50*/  FMUL.FTZ R49, R7, R49 ;  /* 0x0000003107317220 */ /* 0x000fe20000410000 */
[----:B------:R-:W-:Y:S01]  /*1f60*/  FMUL.FTZ R63, R42, -1.4426950216293334961 ;  /* 0xbfb8aa3b2a3f7820 */ /* 0x000fe20000410000 */
[----:B------:R-:W-:-:S02]  /*1f70*/  FFMA.FTZ R47, R62, R43, R47 ;  /* 0x0000002b3e2f7223 */ /* 0x000fc4000001002f */
[----:B------:R-:W-:Y:S01]  /*1f80*/  FFMA.FTZ R60, R60, R49, R64 ;  /* 0x000000313c3c7223 */ /* 0x000fe20000010040 */
[----:B------:R-:W-:Y:S01]  /*1f90*/  FADD.FTZ R50, R50, R49 ;  /* 0x0000003132327221 */ /* 0x000fe20000010000 */
[----:B------:R-:W-:Y:S01]  /*1fa0*/  FFMA.FTZ R47, R38, R40, R47 ;  /* 0x00000028262f7223 */ /* 0x000fe2000001002f */
        /* <DEDUP_REMOVED lines=8> */
[----:B------:R-:W-:Y:S01]  /*2030*/  FMUL.FTZ R63, R46, -1.4426950216293334961 ;  /* 0xbfb8aa3b2e3f7820 */ /* 0x000fe20000410000 */
[----:B------:R-:W-:Y:S01]  /*2040*/  FFMA.FTZ R61, R37, R44, RZ ;  /* 0x0000002c253d7223 */ /* 0x000fe200000100ff */
[----:B------:R-:W-:-:S03]  /*2050*/  FADD.FTZ R37, RZ, R44 ;  /* 0x0000002cff257221 */ /* 0x000fc60000010000 */
[-C--:B------:R-:W-:Y:S01]  /*2060*/  FFMA.FTZ R44, R45, R48.reuse, R61 ;  /* 0x000000302d2c7223 */ /* 0x080fe2000001003d */
[----:B------:R-:W0:Y:S01]  /*2070*/  MUFU.EX2 R63, R63 ;  /* 0x0000003f003f7308 */ /* 0x000e220000000800 */
[----:B------:R-:W-:Y:S01]  /*2080*/  FADD.FTZ R64, R37, R48 ;  /* 0x0000003025407221 */ /* 0x000fe20000010000 */
[----:B------:R-:W-:Y:S01]  /*2090*/  FMUL.FTZ R37, R58, R48 ;  /* 0x000000303a257220 */ /* 0x000fe20000410000 */
[----:B------:R-:W-:-:S03]  /*20a0*/  FFMA.FTZ R44, R41, R51, R44 ;  /* 0x00000033292c7223 */ /* 0x000fc6000001002c */
[----:B------:R-:W-:Y:S01]  /*20b0*/  FFMA.FTZ R60, R45, R37, R60 ;  /* 0x000000252d3c7223 */ /* 0x000fe2000001003c */
[----:B------:R-:W-:Y:S01]  /*20c0*/  FADD.FTZ R50, R37, R50 ;  /* 0x0000003225327221 */ /* 0x000fe20000010000 */
[----:B------:R-:W-:Y:S01]  /*20d0*/  FADD.FTZ R37, R66, R43 ;  /* 0x0000002b42257221 */ /* 0x000fe20000010000 */
[----:B------:R-:W-:Y:S01]  /*20e0*/  FMUL.FTZ R43, R7, R43 ;  /* 0x0000002b072b7220 */ /* 0x000fe20000410000 */
[----:B------:R-:W-:-:S03]  /*20f0*/  FFMA.FTZ R44, R39, R42, R44 ;  /* 0x0000002a272c7223 */ /* 0x000fc6000001002c */
[----:B------:R-:W-:Y:S01]  /*2100*/  FFMA.FTZ R62, R62, R43, R60 ;  /* 0x0000002b3e3e7223 */ /* 0x000fe2000001003c */
[----:B------:R-:W-:Y:S01]  /*2110*/  FADD.FTZ R50, R50, R43 ;  /* 0x0000002b32327221 */ /* 0x000fe20000010000 */
[----:B------:R-:W-:Y:S01]  /*2120*/  FADD.FTZ R43, R64, R51 ;  /* 0x00000033402b7221 */ /* 0x000fe20000010000 */
[----:B------:R-:W-:Y:S01]  /*2130*/  FMUL.FTZ R51, R58, R51 ;  /* 0x000000333a337220 */ /* 0x000fe20000410000 */
[----:B0-----:R-:W-:Y:S01]  /*2140*/  FADD.FTZ R65, R63, 1 ;  /* 0x3f8000003f417421 */ /* 0x001fe20000010000 */
[----:B------:R-:W-:Y:S01]  /*2150*/  FADD.FTZ R64, R37, R40 ;  /* 0x0000002825407221 */ /* 0x000fe20000010000 */
[----:B------:R-:W-:Y:S01]  /*2160*/  FMUL.FTZ R40, R7, R40 ;  /* 0x0000002807287220 */ /* 0x000fe20000410000 */
[----:B------:R-:W-:Y:S01]  /*2170*/  FFMA.FTZ R41, R41, R51, R62 ;  /* 0x0000003329297223 */ /* 0x000fe2000001003e */
[----:B------:R-:W0:Y:S01]  /*2180*/  MUFU.RCP R49, R65 ;  /* 0x0000004100317308 */ /* 0x000e220000001000 */
[----:B------:R-:W-:Y:S01]  /*2190*/  FADD.FTZ R50, R51, R50 ;  /* 0x0000003233327221 */ /* 0x000fe20000010000 */
[----:B------:R-:W-:Y:S01]  /*21a0*/  FADD.FTZ R43, R43, R42 ;  /* 0x0000002a2b2b7221 */ /* 0x000fe20000010000 */
[----:B------:R-:W-:-:S02]  /*21b0*/  FFMA.FTZ R38, R38, R40, R41 ;  /* 0x0000002826267223 */ /* 0x000fc40000010029 */
[----:B------:R-:W-:Y:S01]  /*21c0*/  FADD.FTZ R50, R50, R40 ;  /* 0x0000002832327221 */ /* 0x000fe20000010000 */
[----:B0-----:R-:W-:Y:S01]  /*21d0*/  FADD.FTZ R45, -R49, 1 ;  /* 0x3f800000312d7421 */ /* 0x001fe20000010100 */
[----:B------:R-:W-:-:S03]  /*21e0*/  FMUL.FTZ R49, R24, R49 ;  /* 0x0000003118317220 */ /* 0x000fc60000410000 */
[----:B------:R-:W-:Y:S01]  /*21f0*/  FFMA.FTZ R46, R46, R45, 1 ;  /* 0x3f8000002e2e7423 */ /* 0x000fe2000001002d */
[----:B------:R-:W-:-:S03]  /*2200*/  FADD.FTZ R45, R27, -UR13 ;  /* 0x8000000d1b2d7e21 */ /* 0x000fc60008010000 */
        /* <DEDUP_REMOVED lines=33> */
[----:B------:R-:W-:Y:S01]  /*2420*/  FMUL.FTZ R37, R21, R62 ;  /* 0x0000003e15257220 */ /* 0x000fe20000410000 */
[----:B------:R-:W-:Y:S02]  /*2430*/  FADD.FTZ R62, R18, -UR13 ;  /* 0x8000000d123e7e21 */ /* 0x000fe40008010000 */
[----:B------:R-:W-:Y:S01]  /*2440*/  FFMA.FTZ R66, R51, R66, 1 ;  /* 0x3f80000033427423 */ /* 0x000fe20000010042 */
[----:B------:R-:W-:Y:S01]  /*2450*/  FMUL.FTZ R51, R58, R42 ;  /* 0x0000002a3a337220 */ /* 0x000fe20000410000 */
[----:B------:R-:W-:Y:S02]  /*2460*/  FMUL.FTZ R62, R62, UR10 ;  /* 0x0000000a3e3e7c20 */ /* 0x000fe40008410000 */
[----:B------:R-:W-:Y:S01]  /*2470*/  FMUL.FTZ R37, R37, R66 ;  /* 0x0000004225257220 */ /* 0x000fe20000410000 */
[----:B------:R-:W-:Y:S01]  /*2480*/  FFMA.FTZ R39, R39, R51, R38 ;  /* 0x0000003327277223 */ /* 0x000fe20000010026 */
[----:B------:R-:W-:Y:S01]  /*2490*/  FFMA.FTZ R40, R7, R62, R5 ;  /* 0x0000003e07287223 */ /* 0x000fe20000010005 */
[----:B------:R-:W-:Y:S01]  /*24a0*/  FADD.FTZ R50, R51, R50 ;  /* 0x0000003233327221 */ /* 0x000fe20000010000 */
[----:B------:R-:W-:Y:S01]  /*24b0*/  FADD.FTZ R51, R64, R49 ;  /* 0x0000003140337221 */ /* 0x000fe20000010000 */
[----:B------:R-:W-:Y:S01]  /*24c0*/  FMUL.FTZ R64, R7, R49 ;  /* 0x0000003107407220 */ /* 0x000fe20000410000 */
[----:B------:R-:W-:Y:S01]  /*24d0*/  FMUL.FTZ R63, R40, -1.4426950216293334961 ;  /* 0xbfb8aa3b283f7820 */ /* 0x000fe20000410000 */
[----:B------:R-:W-:Y:S01]  /*24e0*/  FFMA.FTZ R44, R61, R37, R44 ;  /* 0x000000253d2c7223 */ /* 0x000fe2000001002c */
[----:B------:R-:W-:Y:S01]  /*24f0*/  FADD.FTZ R51, R51, R60 ;  /* 0x0000003c33337221 */ /* 0x000fe20000010000 */
[----:B------:R-:W-:Y:S01]  /*2500*/  FFMA.FTZ R36, R36, R64, R39 ;  /* 0x0000004024247223 */ /* 0x000fe20000010027 */
[----:B------:R-:W-:Y:S01]  /*2510*/  FADD.FTZ R50, R50, R64 ;  /* 0x0000004032327221 */ /* 0x000fe20000010000 */
[----:B------:R-:W-:Y:S01]  /*2520*/  FADD.FTZ R64, R43, R48 ;  /* 0x000000302b407221 */ /* 0x000fe20000010000 */
[----:B------:R-:W0:Y:S01]  /*2530*/  MUFU.EX2 R63, R63 ;  /* 0x0000003f003f7308 */ /* 0x000e220000000800 */
[----:B------:R-:W-:Y:S01]  /*2540*/  FMUL.FTZ R43, R58, R48 ;  /* 0x000000303a2b7220 */ /* 0x000fe20000410000 */
[----:B------:R-:W-:Y:S01]  /*2550*/  FMUL.FTZ R60, R7, R60 ;  /* 0x0000003c073c7220 */ /* 0x000fe20000410000 */
[----:B------:R-:W-:-:S02]  /*2560*/  FADD.FTZ R64, R64, R37 ;  /* 0x0000002540407221 */ /* 0x000fc40000010000 */
[----:B------:R-:W-:Y:S01]  /*2570*/  FFMA.FTZ R45, R45, R43, R36 ;  /* 0x0000002b2d2d7223 */ /* 0x000fe20000010024 */
[----:B------:R-:W-:-:S03]  /*2580*/  FADD.FTZ R50, R43, R50 ;  /* 0x000000322b327221 */ /* 0x000fc60000010000 */
[----:B------:R-:W-:Y:S01]  /*2590*/  FFMA.FTZ R46, R46, R60, R45 ;  /* 0x0000003c2e2e7223 */ /* 0x000fe2000001002d */
[----:B------:R-:W-:Y:S01]  /*25a0*/  FADD.FTZ R50, R50, R60 ;  /* 0x0000003c32327221 */ /* 0x000fe20000010000 */
[----:B------:R-:W-:-:S04]  /*25b0*/  FMUL.FTZ R45, R58, R37 ;  /* 0x000000253a2d7220 */ /* 0x000fc80000410000 */
[----:B------:R-:W-:Y:S01]  /*25c0*/  FFMA.FTZ R61, R61, R45, R46 ;  /* 0x0000002d3d3d7223 */ /* 0x000fe2000001002e */
[----:B------:R-:W-:Y:S01]  /*25d0*/  FADD.FTZ R50, R45, R50 ;  /* 0x000000322d327221 */ /* 0x000fe20000010000 */
[----:B0-----:R-:W-:-:S04]  /*25e0*/  FADD.FTZ R65, R63, 1 ;  /* 0x3f8000003f417421 */ /* 0x001fc80000010000 */
[----:B------:R-:W0:Y:S02]  /*25f0*/  MUFU.RCP R41, R65 ;  /* 0x0000004100297308 */ /* 0x000e240000001000 */
[----:B0-----:R-:W-:Y:S01]  /*2600*/  FADD.FTZ R67, -R41, 1 ;  /* 0x3f80000029437421 */ /* 0x001fe20000010100 */
[----:B------:R-:W-:Y:S01]  /*2610*/  FMUL.FTZ R38, R16, R41 ;  /* 0x0000002910267220 */ /* 0x000fe20000410000 */
[----:B------:R-:W-:Y:S02]  /*2620*/  FADD.FTZ R41, R19, -UR13 ;  /* 0x8000000d13297e21 */ /* 0x000fe40008010000 */
[----:B------:R-:W-:Y:S02]  /*2630*/  FFMA.FTZ R67, R40, R67, 1 ;  /* 0x3f80000028437423 */ /* 0x000fe40000010043 */
[----:B------:R-:W-:Y:S02]  /*2640*/  FMUL.FTZ R41, R41, UR10 ;  /* 0x0000000a29297c20 */ /* 0x000fe40008410000 */
[----:B------:R-:W-:-:S02]  /*2650*/  FMUL.FTZ R38, R38, R67 ;  /* 0x0000004326267220 */ /* 0x000fc40000410000 */
        /* <DEDUP_REMOVED lines=13> */
[----:B------:R-:W-:Y:S01]  /*2730*/  FMUL.FTZ R40, R40, UR10 ;  /* 0x0000000a28287c20 */ /* 0x000fe20008410000 */
[----:B------:R-:W-:-:S03]  /*2740*/  FADD.FTZ R64, R64, R39 ;  /* 0x0000002740407221 */ /* 0x000fc60000010000 */
        /* <DEDUP_REMOVED lines=30> */
[-C--:B------:R-:W-:Y:S01]  /*2930*/  FMUL.FTZ R36, R58, R43.reuse ;  /* 0x0000002b3a247220 */ /* 0x080fe20000410000 */
[----:B------:R-:W-:-:S03]  /*2940*/  FFMA.FTZ R37, R49, R43, R46 ;  /* 0x0000002b31257223 */ /* 0x000fc6000001002e */
[----:B------:R-:W-:Y:S01]  /*2950*/  FFMA.FTZ R44, R49, R36, R38 ;  /* 0x00000024312c7223 */ /* 0x000fe20000010026 */
[----:B------:R-:W-:Y:S01]  /*2960*/  FADD.FTZ R41, R36, R45 ;  /* 0x0000002d24297221 */ /* 0x000fe20000010000 */
[----:B------:R-:W-:Y:S01]  /*2970*/  FFMA.FTZ R36, R40, R42, R47 ;  /* 0x0000002a28247223 */ /* 0x000fe2000001002f */
[----:B------:R-:W-:-:S07]  /*2980*/  FADD.FTZ R38, R51, R42 ;  /* 0x0000002a33267221 */ /* 0x000fce0000010000 */
.L_x_1417:
[----:B------:R-:W-:Y:S01]  /*2990*/  MOV R42, R41 ;  /* 0x00000029002a7202 */ /* 0x000fe20000000f00 */
[----:B------:R-:W0:Y:S01]  /*29a0*/  SHFL.DOWN PT, R40, R44, 0x1, 0x1f ;  /* 0x08201f002c287f89 */ /* 0x000e2200000e0000 */
[C---:B------:R-:W-:Y:S01]  /*29b0*/  ISETP.GT.AND P0, PT, R91.reuse, 0x1e, PT ;  /* 0x0000001e5b00780c */ /* 0x040fe20003f04270 */
[----:B------:R-:W-:Y:S01]  /*29c0*/  BSSY.RECONVERGENT B0, `(.L_x_1418) ;  /* 0x0000024000007945 */ /* 0x000fe20003800200 */
[C---:B------:R-:W-:Y:S01]  /*29d0*/  ISETP.GT.AND P4, PT, R91.reuse, 0xf, PT ;  /* 0x0000000f5b00780c */ /* 0x040fe20003f84270 */
[----:B------:R-:W1:Y:S01]  /*29e0*/  SHFL.DOWN PT, R41, R42, 0x1, 0x1f ;  /* 0x08201f002a297f89 */ /* 0x000e6200000e0000 */
[----:B------:R-:W-:Y:S02]  /*29f0*/  ISETP.GT.AND P3, PT, R91, 0x17, PT ;  /* 0x000000175b00780c */ /* 0x000fe40003f64270 */
[----:B------:R-:W-:Y:S01]  /*2a00*/  ISETP.GE.U32.AND P2, PT, R69, 0x2, PT ;  /* 0x000000024500780c */ /* 0x000fe20003f46070 */
[----:B------:R-:W2:Y:S01]  /*2a10*/  S2R R45, SR_TID.X ;  /* 0x00000000002d7919 */ /* 0x000ea20000002100 */
[----:B------:R-:W-:Y:S05]  /*2a20*/  STS.128 [R59], R36 ;  /* 0x000000243b007388 */ /* 0x000fea0000000c00 */
[----:B0-----:R-:W-:Y:S01]  /*2a30*/  @!P0 FADD.FTZ R44, R40, R44 ;  /* 0x0000002c282c8221 */ /* 0x001fe20000010000 */
[----:B-1----:R-:W-:-:S04]  /*2a40*/  @!P0 FADD.FTZ R42, R41, R42 ;  /* 0x0000002a292a8221 */ /* 0x002fc80000010000 */
[----:B------:R-:W0:Y:S01]  /*2a50*/  SHFL.DOWN PT, R40, R44, 0x2, 0x1f ;  /* 0x08401f002c287f89 */ /* 0x000e2200000e0000 */
[----:B------:R-:W-:-:S03]  /*2a60*/  ISETP.GT.AND P0, PT, R91, 0x1d, PT ;  /* 0x0000001d5b00780c */ /* 0x000fc60003f04270 */
[----:B------:R-:W1:Y:S01]  /*2a70*/  SHFL.DOWN PT, R41, R42, 0x2, 0x1f ;  /* 0x08401f002a297f89 */ /* 0x000e6200000e0000 */
[----:B--2---:R-:W-:-:S09]  /*2a80*/  ISETP.NE.AND P1, PT, R45, RZ, PT ;  /* 0x000000ff2d00720c */ /* 0x004fd20003f25270 */
        /* <DEDUP_REMOVED lines=19> */
[----:B------:R-:W-:Y:S01]  /*2bc0*/  SHF.R.U32.HI R45, RZ, 0x2, R45 ;  /* 0x00000002ff2d7819 */ /* 0x000fe2000001162d */
[----:B--2---:R-:W-:-:S03]  /*2bd0*/  FADD.FTZ R61, R41, R42 ;  /* 0x0000002a293d7221 */ /* 0x004fc60000010000 */
[----:B------:R-:W-:-:S07]  /*2be0*/  LOP3.LUT R45, R45, 0xf8, RZ, 0xc0, !PT ;  /* 0x000000f82d2d7812 */ /* 0x000fce00078ec0ff */
[----:B------:R3:W-:Y:S02]  /*2bf0*/  @!P3 STS.64 [R45+UR5+0x18], R60 ;  /* 0x0000183c2d00b988 */ /* 0x0007e40008000a05 */
.L_x_1419:
[----:B------:R-:W-:Y:S05]  /*2c00*/  BSYNC.RECONVERGENT B0 ;  /* 0x0000000000007941 */ /* 0x000fea0003800200 */
.L_x_1418:
[----:B------:R-:W-:Y:S06]  /*2c10*/  BAR.SYNC.DEFER_BLOCKING 0x0 ;  /* 0x0000000000007b1d */ /* 0x000fec0000010000 */
[----:B------:R-:W-:Y:S04]  /*2c20*/  BSSY.RECONVERGENT B0, `(.L_x_1420) ;  /* 0x0000035000007945 */ /* 0x000fe80003800200 */
[----:B------:R-:W-:Y:S05]  /*2c30*/  @P1 BRA `(.L_x_1421) ;  /* 0x0000000000cc1947 */ /* 0x000fea0003800000 */
[----:B------:R-:W4:Y:S01]  /*2c40*/  S2UR UR7, SR_CgaCtaId ;  /* 0x00000000000779c3 */ /* 0x000f220000008800 */
[----:B------:R-:W-:Y:S02]  /*2c50*/  UMOV UR6, 0x400 ;  /* 0x0000040000067882 */ /* 0x000fe40000000000 */
[----:B----4-:R-:W-:-:S09]  /*2c60*/  ULEA UR6, UR7, UR6, 0x18 ;  /* 0x0000000607067291 */ /* 0x010fd2000f8ec0ff */
[----:B-12---:R-:W1:Y:S04]  /*2c70*/  LDS.128 R40, [UR6+0x20] ;  /* 0x00002006ff287984 */ /* 0x006e680008000c00 */
[----:B---3--:R-:W2:Y:S04]  /*2c80*/  LDS.128 R44, [UR6+0x30] ;  /* 0x00003006ff2c7984 */ /* 0x008ea80008000c00 */
[----:B------:R-:W3:Y:S01]  /*2c90*/  LDS.128 R48, [UR6+0x40] ;  /* 0x00004006ff307984 */ /* 0x000ee20008000c00 */
[----:B-1----:R-:W-:Y:S01]  /*2ca0*/  FADD.FTZ R63, R60, R40 ;  /* 0x000000283c3f7221 */ /* 0x002fe20000010000 */
[----:B------:R-:W-:-:S03]  /*2cb0*/  FADD.FTZ R40, R61, R41 ;  /* 0x000000293d287221 */ /* 0x000fc60000010000 */
[----:B------:R-:W-:Y:S01]  /*2cc0*/  FADD.FTZ R41, R63, R42 ;  /* 0x0000002a3f297221 */ /* 0x000fe20000010000 */
[----:B------:R-:W-:Y:S01]  /*2cd0*/  FADD.FTZ R40, R40, R43 ;  /* 0x0000002b28287221 */ /* 0x000fe20000010000 */
[----:B0-----:R-:W0:Y:S02]  /*2ce0*/  LDS.128 R60, [UR6+0x50] ;  /* 0x00005006ff3c7984 */ /* 0x001e240008000c00 */
[----:B--2---:R-:W-:Y:S01]  /*2cf0*/  FADD.FTZ R41, R41, R44 ;  /* 0x0000002c29297221 */ /* 0x004fe20000010000 */
[----:B------:R-:W-:-:S03]  /*2d00*/  FADD.FTZ R40, R40, R45 ;  /* 0x0000002d28287221 */ /* 0x000fc60000010000 */
[----:B------:R-:W-:Y:S01]  /*2d10*/  FADD.FTZ R41, R41, R46 ;  /* 0x0000002e29297221 */ /* 0x000fe20000010000 */
[----:B------:R-:W-:-:S03]  /*2d20*/  FADD.FTZ R40, R40, R47 ;  /* 0x0000002f28287221 */ /* 0x000fc60000010000 */
[----:B---3--:R-:W-:Y:S01]  /*2d30*/  FADD.FTZ R41, R41, R48 ;  /* 0x0000003029297221 */ /* 0x008fe20000010000 */
[----:B------:R-:W-:-:S03]  /*2d40*/  FADD.FTZ R44, R40, R49 ;  /* 0x00000031282c7221 */ /* 0x000fc60000010000 */
[----:B------:R-:W-:Y:S01]  /*2d50*/  FADD.FTZ R45, R41, R50 ;  /* 0x00000032292d7221 */ /* 0x000fe20000010000 */
[----:B------:R-:W-:Y:S01]  /*2d60*/  FADD.FTZ R48, R44, R51 ;  /* 0x000000332c307221 */ /* 0x000fe20000010000 */
[----:B------:R-:W1:Y:S02]  /*2d70*/  LDS.128 R40, [UR6+0x60] ;  /* 0x00006006ff287984 */ /* 0x000e640008000c00 */
[----:B0-----:R-:W-:Y:S01]  /*2d80*/  FADD.FTZ R49, R45, R60 ;  /* 0x0000003c2d317221 */ /* 0x001fe20000010000 */
[----:B------:R-:W-:Y:S01]  /*2d90*/  FADD.FTZ R60, R48, R61 ;  /* 0x0000003d303c7221 */ /* 0x000fe20000010000 */
[----:B------:R-:W0:Y:S02]  /*2da0*/  LDS.128 R44, [UR6+0x70] ;  /* 0x00007006ff2c7984 */ /* 0x000e240008000c00 */
[----:B------:R-:W-:Y:S01]  /*2db0*/  FADD.FTZ R61, R49, R62 ;  /* 0x0000003e313d7221 */ /* 0x000fe20000010000 */
[----:B------:R-:W-:Y:S01]  /*2dc0*/  FADD.FTZ R60, R60, R63 ;  /* 0x0000003f3c3c7221 */ /* 0x000fe20000010000 */
[----:B------:R-:W2:Y:S02]  /*2dd0*/  LDS.128 R48, [UR6+0x80] ;  /* 0x00008006ff307984 */ /* 0x000ea40008000c00 */
        /* <DEDUP_REMOVED lines=10> */
[----:B--2---:R-:W-:Y:S01]  /*2e80*/  FADD.FTZ R63, R61, R48 ;  /* 0x000000303d3f7221 */ /* 0x004fe20000010000 */
[----:B------:R-:W-:Y:S02]  /*2e90*/  FADD.FTZ R62, R62, R49 ;  /* 0x000000313e3e7221 */ /* 0x000fe40000010000 */
[----:B------:R-:W2:Y:S01]  /*2ea0*/  LDS.64 R60, [UR6+0xb0] ;  /* 0x0000b006ff3c7984 */ /* 0x000ea20008000a00 */
        /* <DEDUP_REMOVED lines=11> */
[----:B------:R-:W-:-:S07]  /*2f60*/  FADD.FTZ R61, R62, R61 ;  /* 0x0000003d3e3d7221 */ /* 0x000fce0000010000 */
.L_x_1421:
[----:B------:R-:W-:Y:S05]  /*2f70*/  BSYNC.RECONVERGENT B0 ;  /* 0x0000000000007941 */ /* 0x000fea0003800200 */
.L_x_1420:
[----:B------:R-:W-:Y:S06]  /*2f80*/  BAR.SYNC.DEFER_BLOCKING 0x0 ;  /* 0x0000000000007b1d */ /* 0x000fec0000010000 */
[----:B------:R-:W-:Y:S04]  /*2f90*/  BSSY.RECONVERGENT B0, `(.L_x_1422) ;  /* 0x0000025000007945 */ /* 0x000fe80003800200 */
[----:B------:R-:W-:Y:S05]  /*2fa0*/  @P0 BRA `(.L_x_1423) ;  /* 0x00000000008c0947 */ /* 0x000fea0003800000 */
[----:B-12---:R-:W1:Y:S04]  /*2fb0*/  LDS.128 R40, [R59+0x500] ;  /* 0x000500003b287984 */ /* 0x006e680000000c00 */
[----:B---3--:R-:W2:Y:S04]  /*2fc0*/  LDS.128 R44, [R59+0xa00] ;  /* 0x000a00003b2c7984 */ /* 0x008ea80000000c00 */
        /* <DEDUP_REMOVED lines=14> */
[----:B------:R-:W-:Y:S01]  /*30b0*/  LDS.128 R44, [R59+0x2300] ;  /* 0x002300003b2c7984 */ /* 0x000fe20000000c00 */
[----:B----4-:R-:W-:Y:S01]  /*30c0*/  FADD.FTZ R50, R40, R65 ;  /* 0x0000004128327221 */ /* 0x010fe20000010000 */
[----:B------:R-:W-:Y:S01]  /*30d0*/  FADD.FTZ R51, R41, R66 ;  /* 0x0000004229337221 */ /* 0x000fe20000010000 */
[----:B------:R-:W-:Y:S01]  /*30e0*/  FADD.FTZ R49, R63, R64 ;  /* 0x000000403f317221 */ /* 0x000fe20000010000 */
[----:B------:R-:W1:Y:S01]  /*30f0*/  LDS.128 R36, [R59+0x1900] ;  /* 0x001900003b247984 */ /* 0x000e620000000c00 */
[----:B------:R-:W-:-:S03]  /*3100*/  FADD.FTZ R48, R48, R67 ;  /* 0x0000004330307221 */ /* 0x000fc60000010000 */
        /* <DEDUP_REMOVED lines=12> */
[----:B------:R-:W-:-:S07]  /*31d0*/  FADD.FTZ R39, R48, R47 ;  /* 0x0000002f30277221 */ /* 0x000fce0000010000 */
.L_x_1423:
[----:B------:R-:W-:Y:S05]  /*31e0*/  BSYNC.RECONVERGENT B0 ;  /* 0x0000000000007941 */ /* 0x000fea0003800200 */
.L_x_1422:
[----:B------:R-:W-:Y:S04]  /*31f0*/  BSSY.RECONVERGENT B0, `(.L_x_1424) ;  /* 0x000001e000007945 */ /* 0x000fe80003800200 */
[----:B------:R-:W-:Y:S05]  /*3200*/  @P0 BRA `(.L_x_1425) ;  /* 0x0000000000700947 */ /* 0x000fea0003800000 */
[----:B-1----:R-:W2:Y:S01]  /*3210*/  LDC.64 R40, c[0x0][0x3f8] ;  /* 0x0000fe00ff287b82 */ /* 0x002ea20000000a00 */
[----:B------:R-:W1:Y:S07]  /*3220*/  S2R R44, SR_TID.X ;  /* 0x00000000002c7919 */ /* 0x000e6e0000002100 */
[----:B------:R-:W4:Y:S01]  /*3230*/  LDC.64 R46, c[0x0][0x3d8] ;  /* 0x0000f600ff2e7b82 */ /* 0x000f220000000a00 */
[----:B--2---:R-:W-:Y:S01]  /*3240*/  IMAD.WIDE.U32 R42, R40, 0x3, RZ ;  /* 0x00000003282a7825 */ /* 0x004fe200078e00ff */
[----:B------:R-:W-:-:S02]  /*3250*/  LEA R49, R41, R41, 0x1 ;  /* 0x0000002929317211 */ /* 0x000fc400078e08ff */
[----:B------:R-:W-:Y:S02]  /*3260*/  LEA.HI R51, P0, R41, R40, RZ, 0x1 ;  /* 0x0000002829337211 */ /* 0x000fe400078108ff */
[----:B------:R-:W-:Y:S02]  /*3270*/  IADD3 R49, PT, PT, R43, R49, RZ ;  /* 0x000000312b317210 */ /* 0x000fe40007ffe0ff */
[----:B------:R-:W-:Y:S02]  /*3280*/  SHF.L.U32 R43, R51, 0x1, RZ ;  /* 0x00000001332b7819 */ /* 0x000fe400000006ff */
[----:B------:R-:W-:Y:S01]  /*3290*/  LEA.HI R42, P3, R49, R42, RZ, 0x1 ;  /* 0x0000002a312a7211 */ /* 0x000fe200078708ff */
[----:B-1----:R-:W-:Y:S01]  /*32a0*/  IMAD R71, R71, 0x50, R44 ;  /* 0x0000005047477824 */ /* 0x002fe200078e022c */
[----:B------:R-:W-:Y:S02]  /*32b0*/  IADD3.X R44, PT, PT, RZ, R41, RZ, P0, !PT ;  /* 0x00000029ff2c7210 */ /* 0x000fe400007fe4ff */
[----:B------:R-:W-:Y:S01]  /*32c0*/  IADD3.X R49, PT, PT, RZ, R49, RZ, P3, !PT ;  /* 0x00000031ff317210 */ /* 0x000fe20001ffe4ff */
[----:B----4-:R-:W-:Y:S01]  /*32d0*/  IMAD.WIDE R46, R71, 0x4, R46 ;  /* 0x00000004472e7825 */ /* 0x010fe200078e022e */
[----:B---3--:R-:W-:-:S02]  /*32e0*/  SHF.L.U32 R45, R42, 0x1, RZ ;  /* 0x000000012a2d7819 */ /* 0x008fc400000006ff */
[----:B------:R-:W-:Y:S02]  /*32f0*/  SHF.L.U64.HI R49, R42, 0x1, R49 ;  /* 0x000000012a317819 */ /* 0x000fe40000010231 */
[----:B------:R-:W-:Y:S01]  /*3300*/  LOP3.LUT R43, R43, 0xfffffffc, RZ, 0xc0, !PT ;  /* 0xfffffffc2b2b7812 */ /* 0x000fe200078ec0ff */
[----:B------:R4:W-:Y:S01]  /*3310*/  REDG.E.ADD.F32.FTZ.RN.STRONG.GPU desc[UR8][R46.64], R36 ;  /* 0x000000242e0079a6 */ /* 0x0009e2000c12f308 */
[----:B------:R-:W-:Y:S02]  /*3320*/  LEA R42, P3, R40, R46, 0x2 ;  /* 0x0000002e282a7211 */ /* 0x000fe400078610ff */
[----:B------:R-:W-:Y:S02]  /*3330*/  LOP3.LUT R45, R45, 0xfffffffc, RZ, 0xc0, !PT ;  /* 0xfffffffc2d2d7812 */ /* 0x000fe400078ec0ff */
[----:B------:R-:W-:Y:S02]  /*3340*/  SHF.L.U64.HI R51, R51, 0x1, R44 ;  /* 0x0000000133337819 */ /* 0x000fe4000001022c */
[----:B------:R-:W-:-:S02]  /*3350*/  IADD3 R44, P0, PT, R46, R43, RZ ;  /* 0x0000002b2e2c7210 */ /* 0x000fc40007f1e0ff */
[----:B------:R-:W-:Y:S02]  /*3360*/  LEA.HI.X R43, R40, R47, R41, 0x2, P3 ;  /* 0x0000002f282b7211 */ /* 0x000fe400018f1429 */
[----:B------:R-:W-:Y:S02]  /*3370*/  IADD3 R40, P3, PT, R46, R45, RZ ;  /* 0x0000002d2e287210 */ /* 0x000fe40007f7e0ff */
[C---:B------:R-:W-:Y:S02]  /*3380*/  IADD3.X R45, PT, PT, R47.reuse, R51, RZ, P0, !PT ;  /* 0x000000332f2d7210 */ /* 0x040fe400007fe4ff */
[----:B------:R-:W-:-:S03]  /*3390*/  IADD3.X R41, PT, PT, R47, R49, RZ, P3, !PT ;  /* 0x000000312f297210 */ /* 0x000fc60001ffe4ff */
[----:B------:R4:W-:Y:S04]  /*33a0*/  REDG.E.ADD.F32.FTZ.RN.STRONG.GPU desc[UR8][R44.64], R37 ;  /* 0x000000252c0079a6 */ /* 0x0009e8000c12f308 */
[----:B------:R4:W-:Y:S04]  /*33b0*/  REDG.E.ADD.F32.FTZ.RN.STRONG.GPU desc[UR8][R42.64], R38 ;  /* 0x000000262a0079a6 */ /* 0x0009e8000c12f308 */
[----:B------:R4:W-:Y:S02]  /*33c0*/  REDG.E.ADD.F32.FTZ.RN.STRONG.GPU desc[UR8][R40.64], R39 ;  /* 0x00000027280079a6 */ /* 0x0009e4000c12f308 */
.L_x_1425:
[----:B------:R-:W-:Y:S05]  /*33d0*/  BSYNC.RECONVERGENT B0 ;  /* 0x0000000000007941 */ /* 0x000fea0003800200 */
.L_x_1424:
[----:B------:R-:W-:Y:S05]  /*33e0*/  @!P2 BRA `(.L_x_1426) ;  /* 0x000000080090a947 */ /* 0x000fea0003800000 */
[----:B---34-:R-:W3:Y:S01]  /*33f0*/  LDC.64 R44, c[0x0][0x3d0] ;  /* 0x0000f400ff2c7b82 */ /* 0x018ee20000000a00 */
[----:B------:R-:W-:Y:S02]  /*3400*/  LOP3.LUT R37, R70, 0x1, RZ, 0xc0, !PT ;  /* 0x0000000146257812 */ /* 0x000fe400078ec0ff */
[----:B------:R-:W-:-:S03]  /*3410*/  ISETP.GE.U32.AND P2, PT, R69, 0x8, PT ;  /* 0x000000084500780c */ /* 0x000fc60003f46070 */
[----:B------:R-:W-:-:S04]  /*3420*/  IMAD R41, R37, R0, RZ ;  /* 0x0000000025297224 */ /* 0x000fc800078e02ff */
[----:B------:R-:W-:-:S05]  /*3430*/  IMAD R36, R41, R69, RZ ;  /* 0x0000004529247224 */ /* 0x000fca00078e02ff */
[----:B------:R-:W-:-:S05]  /*3440*/  SHF.L.U32 R37, R36, 0x1, RZ ;  /* 0x0000000124257819 */ /* 0x000fca00000006ff */
[----:B---3--:R-:W-:Y:S01]  /*3450*/  IMAD.WIDE R44, R37, 0x4, R44 ;  /* 0x00000004252c7825 */ /* 0x008fe200078e022c */
[----:B------:R-:W-:Y:S06]  /*3460*/  @P1 BRA `(.L_x_1427) ;  /* 0x0000000000501947 */ /* 0x000fec0003800000 */
[----:B------:R-:W3:Y:S01]  /*3470*/  LDC.64 R36, c[0x0][0x3c8] ;  /* 0x0000f200ff247b82 */ /* 0x000ee20000000a00 */
[----:B-1----:R-:W-:Y:S01]  /*3480*/  LOP3.LUT P0, R40, R70, 0x2, RZ, 0xc0, !PT ;  /* 0x0000000246287812 */ /* 0x002fe2000780c0ff */
[----:B------:R-:W-:Y:S01]  /*3490*/  IMAD R38, R0, UR11, R80 ;  /* 0x0000000b00267c24 */ /* 0x000fe2000f8e0250 */
[----:B------:R-:W-:Y:S02]  /*34a0*/  IADD3 R41, PT, PT, R41, R80, RZ ;  /* 0x0000005029297210 */ /* 0x000fe40007ffe0ff */
[----:B------:R-:W-:Y:S01]  /*34b0*/  SEL R43, R69, RZ, !P0 ;  /* 0x000000ff452b7207 */ /* 0x000fe20004000000 */
[----:B------:R-:W-:-:S03]  /*34c0*/  IMAD.WIDE.U32 R38, R38, 0x8, R44 ;  /* 0x0000000826267825 */ /* 0x000fc600078e002c */
[----:B------:R-:W-:Y:S02]  /*34d0*/  ISETP.NE.AND P0, PT, R43, -0x1, PT ;  /* 0xffffffff2b00780c */ /* 0x000fe40003f05270 */
[----:B------:R4:W-:Y:S01]  /*34e0*/  STG.E.64 desc[UR8][R38.64], R60 ;  /* 0x0000003c26007986 */ /* 0x0009e2000c101b08 */
[----:B---3--:R-:W-:Y:S01]  /*34f0*/  IMAD.WIDE.U32 R36, R41, 0x4, R36 ;  /* 0x0000000429247825 */ /* 0x008fe200078e0024 */
[----:B------:R-:W-:Y:S01]  /*3500*/  IADD3 R41, PT, PT, -R40, 0x1, RZ ;  /* 0x0000000128297810 */ /* 0x000fe20007ffe1ff */
[----:B------:R-:W-:Y:S06]  /*3510*/  MEMBAR.ALL.GPU ;  /* 0x0000000000007992 */ /* 0x000fec000000a000 */
[----:B------:R-:W-:-:S00]  /*3520*/  ERRBAR ;  /* 0x00000000000079ab */ /* 0x000fc00000000000 */
[----:B------:R-:W-:Y:S06]  /*3530*/  CGAERRBAR ;  /* 0x00000000000075ab */ /* 0x000fec0000000000 */
[----:B------:R4:W-:Y:S01]  /*3540*/  REDG.E.ADD.S32.STRONG.GPU desc[UR8][R36.64], R41 ;  /* 0x000000292400798e */ /* 0x0009e2000c12e308 */
[----:B------:R-:W-:Y:S05]  /*3550*/  @!P0 BRA `(.L_x_1427) ;  /* 0x0000000000148947 */ /* 0x000fea0003800000 */
.L_x_1428:
[----:B----4-:R-:W3:Y:S04]  /*3560*/  LDG.E.STRONG.GPU R38, desc[UR8][R36.64] ;  /* 0x0000000824267981 */ /* 0x010ee8000c1ef900 */
[----:B---3--:R-:W-:Y:S01]  /*3570*/  CCTL.IVALL ;  /* 0x00000000ff00798f */ /* 0x008fe20002000000 */
[----:B------:R-:W-:Y:S05]  /*3580*/  YIELD ;  /* 0x0000000000007946 */ /* 0x000fea0003800000 */
[----:B------:R-:W-:-:S13]  /*3590*/  ISETP.NE.AND P0, PT, R38, R43, PT ;  /* 0x0000002b2600720c */ /* 0x000fda0003f05270 */
[----:B------:R-:W-:Y:S05]  /*35a0*/  @P0 BRA `(.L_x_1428) ;  /* 0xfffffffc00ec0947 */ /* 0x000fea000383ffff */
.L_x_1427:
[----:B------:R-:W-:Y:S05]  /*35b0*/  WARPSYNC.ALL ;  /* 0x0000000000007948 */ /* 0x000fea0003800000 */
[----:B------:R-:W-:Y:S01]  /*35c0*/  BAR.SYNC.DEFER_BLOCKING 0x0 ;  /* 0x0000000000007b1d */ /* 0x000fe20000010000 */
[----:B--2---:R-:W-:-:S05]  /*35d0*/  HFMA2 R42, -RZ, RZ, 0, 0 ;  /* 0x00000000ff2a7431 */ /* 0x004fca00000001ff */
[----:B------:R-:W-:Y:S05]  /*35e0*/  @!P2 BRA `(.L_x_1429) ;  /* 0x000000040018a947 */ /* 0x000fea0003800000 */
[C---:B-1----:R-:W-:Y:S01]  /*35f0*/  LEA R40, R0.reuse, R80, 0x1 ;  /* 0x0000005000287211 */ /* 0x042fe200078e08ff */
[--C-:B----4-:R-:W-:Y:S01]  /*3600*/  IMAD R39, R0, 0x6, R80.reuse ;  /* 0x0000000600277824 */ /* 0x110fe200078e0250 */
        /* <DEDUP_REMOVED lines=8> */
.L_x_1430:
[----:B------:R-:W-:-:S13]  /*3690*/  ISETP.EQ.OR P0, PT, RZ, UR6, P1 ;  /* 0x00000006ff007c0c */ /* 0x000fda0008f02670 */
[----:B------:R-:W-:-:S06]  /*36a0*/  @!P0 IMAD.WIDE.U32 R48, R43, 0x8, R44 ;  /* 0x000000082b308825 */ /* 0x000fcc00078e002c */
[----:B------:R-:W0:Y:S01]  /*36b0*/  @!P0 LDG.E.64 R48, desc[UR8][R48.64] ;  /* 0x0000000830308981 */ /* 0x000e22000c1e1b00 */
[C---:B------:R-:W-:Y:S02]  /*36c0*/  IADD3 R46, PT, PT, R64.reuse, 0x1, RZ ;  /* 0x00000001402e7810 */ /* 0x040fe40007ffe0ff */
[----:B------:R-:W-:Y:S02]  /*36d0*/  IADD3 R50, PT, PT, R64, 0x2, RZ ;  /* 0x0000000240327810 */ /* 0x000fe40007ffe0ff */
[----:B------:R-:W-:Y:S02]  /*36e0*/  ISETP.EQ.OR P3, PT, R46, UR11, P1 ;  /* 0x0000000b2e007c0c */ /* 0x000fe40008f62670 */
[----:B------:R-:W-:Y:S02]  /*36f0*/  ISETP.EQ.OR P4, PT, R50, UR11, P1 ;  /* 0x0000000b32007c0c */ /* 0x000fe40008f82670 */
[----:B------:R-:W-:-:S04]  /*3700*/  IADD3 R50, PT, PT, R64, 0x3, RZ ;  /* 0x0000000340327810 */ /* 0x000fc80007ffe0ff */
[----:B------:R-:W-:-:S05]  /*3710*/  ISETP.EQ.OR P2, PT, R50, UR11, P1 ;  /* 0x0000000b32007c0c */ /* 0x000fca0008f42670 */
[----:B------:R-:W-:-:S04]  /*3720*/  @!P3 IMAD.WIDE.U32 R46, R41, 0x8, R44 ;  /* 0x00000008292eb825 */ /* 0x000fc800078e002c */
[----:B------:R-:W-:Y:S02]  /*3730*/  @!P4 IMAD.WIDE.U32 R50, R40, 0x8, R44 ;  /* 0x000000082832c825 */ /* 0x000fe400078e002c */
[----:B------:R-:W2:Y:S04]  /*3740*/  @!P3 LDG.E.64 R46, desc[UR8][R46.64] ;  /* 0x000000082e2eb981 */ /* 0x000ea8000c1e1b00 */
[----:B------:R-:W3:Y:S01]  /*3750*/  @!P4 LDG.E.64 R50, desc[UR8][R50.64] ;  /* 0x000000083232c981 */ /* 0x000ee2000c1e1b00 */
[----:B0-----:R-:W-:Y:S01]  /*3760*/  @!P0 FADD.FTZ R60, R60, R48 ;  /* 0x000000303c3c8221 */ /* 0x001fe20000010000 */
[----:B------:R-:W-:Y:S01]  /*3770*/  IADD3 R48, PT, PT, R64, 0x4, RZ ;  /* 0x0000000440307810 */ /* 0x000fe20007ffe0ff */
[----:B------:R-:W-:-:S03]  /*3780*/  @!P0 FADD.FTZ R61, R61, R49 ;  /* 0x000000313d3d8221 */ /* 0x000fc60000010000 */
[----:B------:R-:W-:Y:S01]  /*3790*/  ISETP.EQ.OR P0, PT, R48, UR11, P1 ;  /* 0x0000000b30007c0c */ /* 0x000fe20008f02670 */
[----:B------:R-:W-:-:S06]  /*37a0*/  @!P2 IMAD.WIDE.U32 R48, R36, 0x8, R44 ;  /* 0x000000082430a825 */ /* 0x000fcc00078e002c */
[----:B------:R-:W4:Y:S01]  /*37b0*/  @!P2 LDG.E.64 R48, desc[UR8][R48.64] ;  /* 0x000000083030a981 */ /* 0x000f22000c1e1b00 */
[----:B--2---:R-:W-:Y:S01]  /*37c0*/  @!P3 FADD.FTZ R60, R60, R46 ;  /* 0x0000002e3c3cb221 */ /* 0x004fe20000010000 */
[----:B------:R-:W-:Y:S01]  /*37d0*/  @!P3 FADD.FTZ R61, R61, R47 ;  /* 0x0000002f3d3db221 */ /* 0x000fe20000010000 */
[----:B------:R-:W-:Y:S02]  /*37e0*/  IADD3 R46, PT, PT, R64, 0x5, RZ ;  /* 0x00000005402e7810 */ /* 0x000fe40007ffe0ff */
[----:B---3--:R-:W-:Y:S01]  /*37f0*/  @!P4 FADD.FTZ R60, R60, R50 ;  /* 0x000000323c3cc221 */ /* 0x008fe20000010000 */
[----:B------:R-:W-:Y:S01]  /*3800*/  @!P4 FADD.FTZ R61, R61, R51 ;  /* 0x000000333d3dc221 */ /* 0x000fe20000010000 */
[----:B------:R-:W-:Y:S02]  /*3810*/  ISETP.EQ.OR P3, PT, R46, UR11, P1 ;  /* 0x0000000b2e007c0c */ /* 0x000fe40008f62670 */
[----:B------:R-:W-:Y:S01]  /*3820*/  IADD3 R46, PT, PT, R64, 0x6, RZ ;  /* 0x00000006402e7810 */ /* 0x000fe20007ffe0ff */
[----:B------:R-:W-:-:S06]  /*3830*/  @!P0 IMAD.WIDE.U32 R62, R42, 0x8, R44 ;  /* 0x000000082a3e8825 */ /* 0x000fcc00078e002c */
[----:B------:R-:W2:Y:S01]  /*3840*/  @!P0 LDG.E.64 R62, desc[UR8][R62.64] ;  /* 0x000000083e3e8981 */ /* 0x000ea2000c1e1b00 */
[----:B----4-:R-:W-:Y:S01]  /*3850*/  @!P2 FADD.FTZ R60, R60, R48 ;  /* 0x000000303c3ca221 */ /* 0x010fe20000010000 */
[----:B------:R-:W-:Y:S01]  /*3860*/  @!P2 FADD.FTZ R61, R61, R49 ;  /* 0x000000313d3da221 */ /* 0x000fe20000010000 */
[----:B------:R-:W-:Y:S02]  /*3870*/  ISETP.EQ.OR P2, PT, R46, UR11, P1 ;  /* 0x0000000b2e007c0c */ /* 0x000fe40008f42670 */
[----:B------:R-:W-:-:S04]  /*3880*/  IADD3 R46, PT, PT, R64, 0x7, RZ ;  /* 0x00000007402e7810 */ /* 0x000fc80007ffe0ff */
[----:B------:R-:W-:Y:S01]  /*3890*/  ISETP.EQ.OR P4, PT, R46, UR11, P1 ;  /* 0x0000000b2e007c0c */ /* 0x000fe20008f82670 */
[----:B------:R-:W-:-:S06]  /*38a0*/  @!P3 IMAD.WIDE.U32 R48, R38, 0x8, R44 ;  /* 0x000000082630b825 */ /* 0x000fcc00078e002c */
[--C-:B------:R-:W-:Y:S01]  /*38b0*/  @!P2 IMAD.WIDE.U32 R46, R39, 0x8, R44.reuse ;  /* 0x00000008272ea825 */ /* 0x100fe200078e002c */
[----:B------:R-:W3:Y:S05]  /*38c0*/  @!P3 LDG.E.64 R48, desc[UR8][R48.64] ;  /* 0x000000083030b981 */ /* 0x000eea000c1e1b00 */
[----:B------:R-:W-:Y:S01]  /*38d0*/  @!P4 IMAD.WIDE.U32 R50, R37, 0x8, R44 ;  /* 0x000000082532c825 */ /* 0x000fe200078e002c */
[----:B------:R-:W4:Y:S05]  /*38e0*/  @!P2 LDG.E.64 R46, desc[UR8][R46.64] ;  /* 0x000000082e2ea981 */ /* 0x000f2a000c1e1b00 */
[----:B------:R-:W5:Y:S01]  /*38f0*/  @!P4 LDG.E.64 R50, desc[UR8][R50.64] ;  /* 0x000000083232c981 */ /* 0x000f62000c1e1b00 */
[----:B------:R-:W-:Y:S01]  /*3900*/  IADD3 R64, PT, PT, R64, 0x8, RZ ;  /* 0x0000000840407810 */ /* 0x000fe20007ffe0ff */
[----:B--2---:R-:W-:Y:S01]  /*3910*/  @!P0 FADD.FTZ R60, R60, R62 ;  /* 0x0000003e3c3c8221 */ /* 0x004fe20000010000 */
[----:B------:R-:W-:-:S02]  /*3920*/  @!P0 FADD.FTZ R61, R61, R63 ;  /* 0x0000003f3d3d8221 */ /* 0x000fc40000010000 */
[----:B------:R-:W-:Y:S01]  /*3930*/  ISETP.NE.AND P0, PT, R64, R82, PT ;  /* 0x000000524000720c */ /* 0x000fe20003f05270 */
[----:B------:R-:W-:Y:S01]  /*3940*/  UIADD3 UR6, UPT, UPT, UR6, 0x8, URZ ;  /* 0x0000000806067890 */ /* 0x000fe2000fffe0ff */
[C---:B------:R-:W-:Y:S02]  /*3950*/  LEA R43, R0.reuse, R43, 0x3 ;  /* 0x0000002b002b7211 */ /* 0x040fe400078e18ff */
[C---:B------:R-:W-:Y:S02]  /*3960*/  LEA R41, R0.reuse, R41, 0x3 ;  /* 0x0000002900297211 */ /* 0x040fe400078e18ff */
[C---:B------:R-:W-:Y:S02]  /*3970*/  LEA R40, R0.reuse, R40, 0x3 ;  /* 0x0000002800287211 */ /* 0x040fe400078e18ff */
[C---:B------:R-:W-:Y:S02]  /*3980*/  LEA R36, R0.reuse, R36, 0x3 ;  /* 0x0000002400247211 */ /* 0x040fe400078e18ff */
[----:B------:R-:W-:-:S02]  /*3990*/  LEA R42, R0, R42, 0x3 ;  /* 0x0000002a002a7211 */ /* 0x000fc400078e18ff */
[C---:B------:R-:W-:Y:S02]  /*39a0*/  LEA R38, R0.reuse, R38, 0x3 ;  /* 0x0000002600267211 */ /* 0x040fe400078e18ff */
[C---:B------:R-:W-:Y:S02]  /*39b0*/  LEA R39, R0.reuse, R39, 0x3 ;  /* 0x0000002700277211 */ /* 0x040fe400078e18ff */
[----:B------:R-:W-:Y:S01]  /*39c0*/  LEA R37, R0, R37, 0x3 ;  /* 0x0000002500257211 */ /* 0x000fe200078e18ff */
[----:B---3--:R-:W-:Y:S01]  /*39d0*/  @!P3 FADD.FTZ R60, R60, R48 ;  /* 0x000000303c3cb221 */ /* 0x008fe20000010000 */
[----:B------:R-:W-:-:S03]  /*39e0*/  @!P3 FADD.FTZ R61, R61, R49 ;  /* 0x000000313d3db221 */ /* 0x000fc60000010000 */
[----:B----4-:R-:W-:Y:S01]  /*39f0*/  @!P2 FADD.FTZ R60, R60, R46 ;  /* 0x0000002e3c3ca221 */ /* 0x010fe20000010000 */
[----:B------:R-:W-:-:S03]  /*3a00*/  @!P2 FADD.FTZ R61, R61, R47 ;  /* 0x0000002f3d3da221 */ /* 0x000fc60000010000 */
[----:B-----5:R-:W-:Y:S01]  /*3a10*/  @!P4 FADD.FTZ R60, R60, R50 ;  /* 0x000000323c3cc221 */ /* 0x020fe20000010000 */
[----:B------:R-:W-:Y:S01]  /*3a20*/  @!P4 FADD.FTZ R61, R61, R51 ;  /* 0x000000333d3dc221 */ /* 0x000fe20000010000 */
[----:B------:R-:W-:Y:S06]  /*3a30*/  @P0 BRA `(.L_x_1430) ;  /* 0xfffffffc00140947 */ /* 0x000fec000383ffff */
[----:B------:R-:W-:-:S07]  /*3a40*/  MOV R42, R82 ;  /* 0x00000052002a7202 */ /* 0x000fce0000000f00 */
.L_x_1429:
[----:B------:R-:W-:-:S13]  /*3a50*/  ISETP.NE.AND P0, PT, R81, RZ, PT ;  /* 0x000000ff5100720c */ /* 0x000fda0003f05270 */
[----:B------:R-:W-:Y:S05]  /*3a60*/  @!P0 BRA `(.L_x_1426) ;  /* 0x0000000000f08947 */ /* 0x000fea0003800000 */
[----:B----4-:R-:W-:Y:S02]  /*3a70*/  IADD3 R36, PT, PT, R81, -0x1, RZ ;  /* 0xffffffff51247810 */ /* 0x010fe40007ffe0ff */
[----:B------:R-:W-:Y:S02]  /*3a80*/  LOP3.LUT P0, R43, R69, 0x3, RZ, 0xc0, !PT ;  /* 0x00000003452b7812 */ /* 0x000fe4000780c0ff */
        /* <DEDUP_REMOVED lines=12> */
[----:B------:R-:W-:-:S04]  /*3b50*/  @!P2 IMAD R41, R41, R0, R80 ;  /* 0x000000002929a224 */ /* 0x000fc800078e0250 */
[----:B-1----:R-:W-:-:S06]  /*3b60*/  @!P2 IMAD.WIDE.U32 R40, R41, 0x8, R44 ;  /* 0x000000082928a825 */ /* 0x002fcc00078e002c */
[----:B------:R-:W2:Y:S01]  /*3b70*/  @!P2 LDG.E.64 R40, desc[UR8][R40.64] ;  /* 0x000000082828a981 */ /* 0x000ea2000c1e1b00 */
[----:B0-----:R-:W-:Y:S01]  /*3b80*/  @!P4 FADD.FTZ R60, R60, R36 ;  /* 0x000000243c3cc221 */ /* 0x001fe20000010000 */
[----:B------:R-:W-:Y:S01]  /*3b90*/  @!P4 FADD.FTZ R61, R61, R37 ;  /* 0x000000253d3dc221 */ /* 0x000fe20000010000 */
[----:B------:R-:W-:Y:S01]  /*3ba0*/  ISETP.EQ.OR P4, PT, R47, UR11, P1 ;  /* 0x0000000b2f007c0c */ /* 0x000fe20008f82670 */
[----:B------:R-:W-:-:S06]  /*3bb0*/  @!P3 IMAD.WIDE.U32 R36, R39, 0x8, R44 ;  /* 0x000000082724b825 */ /* 0x000fcc00078e002c */
[----:B------:R-:W3:Y:S06]  /*3bc0*/  @!P3 LDG.E.64 R36, desc[UR8][R36.64] ;  /* 0x000000082424b981 */ /* 0x000eec000c1e1b00 */
[----:B------:R-:W-:-:S04]  /*3bd0*/  @!P4 IMAD R39, R47, R0, R80 ;  /* 0x000000002f27c224 */ /* 0x000fc800078e0250 */
[----:B------:R-:W-:-:S06]  /*3be0*/  @!P4 IMAD.WIDE.U32 R38, R39, 0x8, R44 ;  /* 0x000000082726c825 */ /* 0x000fcc00078e002c */
[----:B------:R-:W4:Y:S01]  /*3bf0*/  @!P4 LDG.E.64 R38, desc[UR8][R38.64] ;  /* 0x000000082626c981 */ /* 0x000f22000c1e1b00 */
[----:B------:R-:W-:Y:S01]  /*3c00*/  IADD3 R42, PT, PT, R42, 0x4, RZ ;  /* 0x000000042a2a7810 */ /* 0x000fe20007ffe0ff */
[----:B---3--:R-:W-:Y:S01]  /*3c10*/  @!P3 FADD.FTZ R60, R60, R36 ;  /* 0x000000243c3cb221 */ /* 0x008fe20000010000 */
[----:B------:R-:W-:-:S03]  /*3c20*/  @!P3 FADD.FTZ R61, R61, R37 ;  /* 0x000000253d3db221 */ /* 0x000fc60000010000 */
[----:B--2---:R-:W-:Y:S01]  /*3c30*/  @!P2 FADD.FTZ R60, R60, R40 ;  /* 0x000000283c3ca221 */ /* 0x004fe20000010000 */
[----:B------:R-:W-:-:S03]  /*3c40*/  @!P2 FADD.FTZ R61, R61, R41 ;  /* 0x000000293d3da221 */ /* 0x000fc60000010000 */
[----:B----4-:R-:W-:Y:S01]  /*3c50*/  @!P4 FADD.FTZ R60, R60, R38 ;  /* 0x000000263c3cc221 */ /* 0x010fe20000010000 */
[----:B------:R-:W-:-:S07]  /*3c60*/  @!P4 FADD.FTZ R61, R61, R39 ;  /* 0x000000273d3dc221 */ /* 0x000fce0000010000 */
.L_x_1431:
[----:B------:R-:W-:Y:S05]  /*3c70*/  @!P0 BRA `(.L_x_1426) ;  /* 0x00000000006c8947 */ /* 0x000fea0003800000 */
[----:B------:R-:W-:Y:S02]  /*3c80*/  ISETP.NE.AND P0, PT, R43, 0x1, PT ;  /* 0x000000012b00780c */ /* 0x000fe40003f05270 */
[----:B-1----:R-:W-:-:S11]  /*3c90*/  LOP3.LUT R40, R69, 0x1, RZ, 0xc0, !PT ;  /* 0x0000000145287812 */ /* 0x002fd600078ec0ff */
        /* <DEDUP_REMOVED lines=15> */
.L_x_1432:
[----:B------:R-:W-:Y:S01]  /*3d90*/  ISETP.EQ.OR P0, PT, R42, UR11, P1 ;  /* 0x0000000b2a007c0c */ /* 0x000fe20008f02670 */
[----:B------:R-:W-:Y:S03]  /*3da0*/  BSSY.RECONVERGENT B0, `(.L_x_1426) ;  /* 0x0000008000007945 */ /* 0x000fe60003800200 */
[----:B------:R-:W-:-:S13]  /*3db0*/  ISETP.NE.U32.OR P0, PT, R40, 0x1, P0 ;  /* 0x000000012800780c */ /* 0x000fda0000705470 */
[----:B------:R-:W-:Y:S05]  /*3dc0*/  @P0 BRA `(.L_x_1433) ;  /* 0x0000000000140947 */ /* 0x000fea0003800000 */
[----:B------:R-:W-:-:S04]  /*3dd0*/  IMAD R37, R0, R42, R80 ;  /* 0x0000002a00257224 */ /* 0x000fc800078e0250 */
[----:B------:R-:W-:-:S06]  /*3de0*/  IMAD.WIDE.U32 R44, R37, 0x8, R44 ;  /* 0x00000008252c7825 */ /* 0x000fcc00078e002c */
[----:B------:R-:W0:Y:S02]  /*3df0*/  LDG.E.64 R44, desc[UR8][R44.64] ;  /* 0x000000082c2c7981 */ /* 0x000e24000c1e1b00 */
[----:B0-----:R-:W-:Y:S01]  /*3e00*/  FADD.FTZ R60, R60, R44 ;  /* 0x0000002c3c3c7221 */ /* 0x001fe20000010000 */
[----:B------:R-:W-:-:S07]  /*3e10*/  FADD.FTZ R61, R61, R45 ;  /* 0x0000002d3d3d7221 */ /* 0x000fce0000010000 */
.L_x_1433:
[----:B------:R-:W-:Y:S05]  /*3e20*/  BSYNC.RECONVERGENT B0 ;  /* 0x0000000000007941 */ /* 0x000fea0003800200 */
.L_x_1426:
[----:B------:R-:W5:Y:S01]  /*3e30*/  S2UR UR7, SR_CgaCtaId ;  /* 0x00000000000779c3 */ /* 0x000f620000008800 */
[----:B------:R-:W-:Y:S01]  /*3e40*/  UMOV UR6, 0x400 ;  /* 0x0000040000067882 */ /* 0x000fe20000000000 */
[----:B------:R-:W0:Y:S01]  /*3e50*/  LDCU.64 UR14, c[0x0][0x400] ;  /* 0x00008000ff0e77ac */ /* 0x000e220008000a00 */
[----:B------:R-:W-:Y:S01]  /*3e60*/  FADD.FTZ R52, R52, -UR13 ;  /* 0x8000000d34347e21 */ /* 0x000fe20008010000 */
[----:B------:R-:W-:-:S03]  /*3e70*/  FADD.FTZ R53, R53, -UR13 ;  /* 0x8000000d35357e21 */ /* 0x000fc60008010000 */
[----:B------:R-:W-:Y:S01]  /*3e80*/  FMUL.FTZ R52, R52, UR10 ;  /* 0x0000000a34347c20 */ /* 0x000fe20008410000 */
        /* <DEDUP_REMOVED lines=8> */
[----:B----4-:R-:W0:Y:S01]  /*3f10*/  LDS.64 R36, [UR6+0xc0] ;  /* 0x0000c006ff247984 */ /* 0x010e220008000a00 */
[----:B------:R-:W0:Y:S02]  /*3f20*/  LDCU UR6, c[0x0][0x42c] ;  /* 0x00008580ff0677ac */ /* 0x000e240008000800 */
[----:B0-----:R-:W-:Y:S01]  /*3f30*/  FMUL.FTZ R38, R36, UR6 ;  /* 0x0000000624267c20 */ /* 0x001fe20008410000 */
[----:B------:R-:W-:-:S04]  /*3f40*/  FMUL.FTZ R39, R37, UR6 ;  /* 0x0000000625277c20 */ /* 0x000fc80008410000 */
[----:B------:R-:W-:Y:S01]  /*3f50*/  FFMA.FTZ R48, R38, R52, R39 ;  /* 0x0000003426307223 */ /* 0x000fe20000010027 */
[----:B------:R-:W-:Y:S06]  /*3f60*/  @!P6 BRA `(.L_x_1434) ;  /* 0x000000000048e947 */ /* 0x000fec0003800000 */
[----:B------:R-:W-:Y:S01]  /*3f70*/  FFMA.FTZ R36, R7, R52, R5 ;  /* 0x0000003407247223 */ /* 0x000fe20000010005 */
[----:B------:R-:W-:-:S03]  /*3f80*/  FFMA.FTZ R37, R58, R53, R6 ;  /* 0x000000353a257223 */ /* 0x000fc60000010006 */
[----:B-1----:R-:W-:Y:S01]  /*3f90*/  FMUL.FTZ R40, R36, -1.4426950216293334961 ;  /* 0xbfb8aa3b24287820 */ /* 0x002fe20000410000 */
[----:B--2---:R-:W-:-:S05]  /*3fa0*/  FMUL.FTZ R42, R37, -1.4426950216293334961 ;  /* 0xbfb8aa3b252a7820 */ /* 0x004fca0000410000 */
[----:B------:R-:W0:Y:S08]  /*3fb0*/  MUFU.EX2 R40, R40 ;  /* 0x0000002800287308 */ /* 0x000e300000000800 */
[----:B------:R-:W1:Y:S01]  /*3fc0*/  MUFU.EX2 R42, R42 ;  /* 0x0000002a002a7308 */ /* 0x000e620000000800 */
[----:B0-----:R-:W-:-:S07]  /*3fd0*/  FADD.FTZ R41, R40, 1 ;  /* 0x3f80000028297421 */ /* 0x001fce0000010000 */
[----:B------:R-:W3:Y:S01]  /*3fe0*/  MUFU.RCP R41, R41 ;  /* 0x0000002900297308 */ /* 0x000ee20000001000 */
[----:B-1----:R-:W-:-:S07]  /*3ff0*/  FADD.FTZ R43, R42, 1 ;  /* 0x3f8000002a2b7421 */ /* 0x002fce0000010000 */
        /* <DEDUP_REMOVED lines=9> */
.L_x_1434:
[----:B------:R-:W-:Y:S01]  /*4090*/  FADD.FTZ R34, R34, -UR13 ;  /* 0x8000000d22227e21 */ /* 0x000fe20008010000 */
[----:B------:R-:W-:Y:S01]  /*40a0*/  FFMA.FTZ R37, R38, R53, R39 ;  /* 0x0000003526257223 */ /* 0x000fe20000010027 */
[----:B------:R-:W-:Y:S01]  /*40b0*/  BSSY.RECONVERGENT B0, `(.L_x_1435) ;  /* 0x0000013000007945 */ /* 0x000fe20003800200 */
[----:B------:R-:W-:Y:S01]  /*40c0*/  FFMA.FTZ R36, R7, R2, -R48 ;  /* 0x0000000207247223 */ /* 0x000fe20000010830 */
[----:B-1----:R-:W-:Y:S01]  /*40d0*/  FADD.FTZ R40, R35, -UR13 ;  /* 0x8000000d23287e21 */ /* 0x002fe20008010000 */
[----:B--2---:R-:W-:Y:S01]  /*40e0*/  FMUL.FTZ R42, R34, UR10 ;  /* 0x0000000a222a7c20 */ /* 0x004fe20008410000 */
        /* <DEDUP_REMOVED lines=15> */
.L_x_1436:
[----:B------:R-:W-:Y:S05]  /*41e0*/  BSYNC.RECONVERGENT B0 ;  /* 0x0000000000007941 */ /* 0x000fea0003800200 */
.L_x_1435:
[----:B------:R-:W-:Y:S01]  /*41f0*/  FFMA.FTZ R44, R38, R42, R39 ;  /* 0x0000002a262c7223 */ /* 0x000fe20000010027 */
[----:B------:R-:W-:Y:S01]  /*4200*/  FMUL.FTZ R43, R40, UR10 ;  /* 0x0000000a282b7c20 */ /* 0x000fe20008410000 */
[----:B------:R-:W-:Y:S06]  /*4210*/  @!P6 BRA `(.L_x_1437) ;  /* 0x000000000048e947 */ /* 0x000fec0003800000 */
        /* <DEDUP_REMOVED lines=18> */
.L_x_1437:
[----:B------:R-:W-:Y:S01]  /*4340*/  FFMA.FTZ R3, R38, R43, R39 ;  /* 0x0000002b26037223 */ /* 0x000fe20000010027 */
[----:B------:R-:W-:Y:S01]  /*4350*/  BSSY.RECONVERGENT B0, `(.L_x_1438) ;  /* 0x0000013000007945 */ /* 0x000fe20003800200 */
[----:B------:R-:W-:Y:S01]  /*4360*/  FFMA.FTZ R32, R7, R32, -R44 ;  /* 0x0000002007207223 */ /* 0x000fe2000001082c */
[----:B0-----:R-:W-:Y:S01]  /*4370*/  FADD.FTZ R34, R14, -UR13 ;  /* 0x8000000d0e227e21 */ /* 0x001fe20008010000 */
        /* <DEDUP_REMOVED lines=16> */
.L_x_1439:
[----:B------:R-:W-:Y:S05]  /*4480*/  BSYNC.RECONVERGENT B0 ;  /* 0x0000000000007941 */ /* 0x000fea0003800200 */
.L_x_1438:
[----:B------:R-:W-:Y:S01]  /*4490*/  FADD.FTZ R30, R30, -UR13 ;  /* 0x8000000d1e1e7e21 */ /* 0x000fe20008010000 */
[----:B------:R-:W-:Y:S01]  /*44a0*/  FADD.FTZ R31, R31, -UR13 ;  /* 0x8000000d1f1f7e21 */ /* 0x000fe20008010000 */
[----:B------:R-:W-:Y:S01]  /*44b0*/  FMUL.FTZ R40, R34, UR10 ;  /* 0x0000000a22287c20 */ /* 0x000fe20008410000 */
        /* <DEDUP_REMOVED lines=20> */
.L_x_1440:
[----:B------:R-:W-:Y:S04]  /*4600*/  BSSY.RECONVERGENT B0, `(.L_x_1441) ;  /* 0x0000013000007945 */ /* 0x000fe80003800200 */
[----:B------:R-:W-:Y:S05]  /*4610*/  @P5 BRA `(.L_x_1442) ;  /* 0x0000000000445947 */ /* 0x000fea0003800000 */
[----:B------:R-:W1:Y:S01]  /*4620*/  LDCU.64 UR6, c[0x0][0x3f8] ;  /* 0x00007f00ff0677ac */ /* 0x000e620008000a00 */
[----:B0-----:R-:W-:Y:S01]  /*4630*/  MOV R14, R56 ;  /* 0x00000038000e7202 */ /* 0x001fe20000000f00 */
[C-C-:B------:R-:W-:Y:S01]  /*4640*/  FFMA.FTZ R2, R38.reuse, R40, R39.reuse ;  /* 0x0000002826027223 */ /* 0x140fe20000010027 */
[----:B------:R-:W-:Y:S01]  /*4650*/  MOV R15, R55 ;  /* 0x00000037000f7202 */ /* 0x000fe20000000f00 */
[----:B------:R-:W0:Y:S01]  /*4660*/  LDCU.64 UR16, c[0x0][0x380] ;  /* 0x00007000ff1077ac */ /* 0x000e220008000a00 */
[----:B------:R-:W-:Y:S01]  /*4670*/  FFMA.FTZ R3, R38, R37, R39 ;  /* 0x0000002526037223 */ /* 0x000fe20000010027 */
[----:B------:R-:W-:-:S03]  /*4680*/  FFMA.FTZ R12, R7, R12, -R2 ;  /* 0x0000000c070c7223 */ /* 0x000fc60000010802 */
[----:B------:R-:W-:Y:S01]  /*4690*/  FFMA.FTZ R13, R58, R13, -R3 ;  /* 0x0000000d3a0d7223 */ /* 0x000fe20000010803 */
[----:B------:R-:W-:-:S03]  /*46a0*/  FMUL.FTZ R12, R12, UR10 ;  /* 0x0000000a0c0c7c20 */ /* 0x000fc60008410000 */
[----:B------:R-:W-:Y:S01]  /*46b0*/  FMUL.FTZ R13, R13, UR10 ;  /* 0x0000000a0d0d7c20 */ /* 0x000fe20008410000 */
[----:B-1----:R-:W-:Y:S02]  /*46c0*/  IMAD R32, R90, UR6, RZ ;  /* 0x000000065a207c24 */ /* 0x002fe4000f8e02ff */
[----:B------:R-:W-:-:S04]  /*46d0*/  IMAD.WIDE.U32 R14, R79, UR6, R14 ;  /* 0x000000064f0e7c25 */ /* 0x000fc8000f8e000e */
[----:B------:R-:W-:Y:S01]  /*46e0*/  IMAD R33, R79, UR7, R32 ;  /* 0x000000074f217c24 */ /* 0x000fe2000f8e0220 */
[----:B0-----:R-:W-:-:S04]  /*46f0*/  LEA R2, P0, R14, UR16, 0x2 ;  /* 0x000000100e027c11 */ /* 0x001fc8000f8010ff */
[----:B------:R-:W-:-:S04]  /*4700*/  IADD3 R33, PT, PT, R15, R33, RZ ;  /* 0x000000210f217210 */ /* 0x000fc80007ffe0ff */
[----:B------:R-:W-:-:S05]  /*4710*/  LEA.HI.X R3, R14, UR17, R33, 0x2, P0 ;  /* 0x000000110e037c11 */ /* 0x000fca00080f1421 */
[----:B------:R1:W-:Y:S02]  /*4720*/  STG.E.64 desc[UR8][R2.64], R12 ;  /* 0x0000000c02007986 */ /* 0x0003e4000c101b08 */
.L_x_1442:
[----:B------:R-:W-:Y:S05]  /*4730*/  BSYNC.RECONVERGENT B0 ;  /* 0x0000000000007941 */ /* 0x000fea0003800200 */
.L_x_1441:
[----:B------:R-:W-:Y:S01]  /*4740*/  UISETP.NE.AND UP0, UPT, UR12, URZ, UPT ;  /* 0x000000ff0c00728c */ /* 0x000fe2000bf05270 */
[----:B0-----:R-:W-:Y:S01]  /*4750*/  FADD.FTZ R33, R27, -UR13 ;  /* 0x8000000d1b217e21 */ /* 0x001fe20008010000 */
[----:B------:R-:W-:Y:S01]  /*4760*/  FADD.FTZ R22, R22, -UR13 ;  /* 0x8000000d16167e21 */ /* 0x000fe20008010000 */
[----:B------:R-:W-:Y:S01]  /*4770*/  FADD.FTZ R34, R26, -UR13 ;  /* 0x8000000d1a227e21 */ /* 0x000fe20008010000 */
[----:B------:R-:W-:Y:S01]  /*4780*/  FADD.FTZ R27, R23, -UR13 ;  /* 0x8000000d171b7e21 */ /* 0x000fe20008010000 */
[----:B------:R-:W-:Y:S01]  /*4790*/  FADD.FTZ R18, R18, -UR13 ;  /* 0x8000000d12127e21 */ /* 0x000fe20008010000 */
[----:B------:R-:W-:Y:S01]  /*47a0*/  FADD.FTZ R19, R19, -UR13 ;  /* 0x8000000d13137e21 */ /* 0x000fe20008010000 */
[----:B------:R-:W-:Y:S01]  /*47b0*/  FADD.FTZ R14, R10, -UR13 ;  /* 0x8000000d0a0e7e21 */ /* 0x000fe20008010000 */
[----:B------:R-:W-:Y:S01]  /*47c0*/  FADD.FTZ R15, R11, -UR13 ;  /* 0x8000000d0b0f7e21 */ /* 0x000fe20008010000 */
[----:B-1----:R-:W-:Y:S01]  /*47d0*/  FMUL.FTZ R2, R30, UR10 ;  /* 0x0000000a1e027c20 */ /* 0x002fe20008410000 */
        /* <DEDUP_REMOVED lines=11> */
[C-C-:B------:R-:W-:Y:S01]  /*4890*/  FFMA.FTZ R42, R38.reuse, R2, R39.reuse ;  /* 0x00000002262a7223 */ /* 0x140fe20000010027 */
[----:B------:R-:W-:Y:S01]  /*48a0*/  ISETP.GE.U32.AND P4, PT, R73, UR14, PT ;  /* 0x0000000e49007c0c */ /* 0x000fe2000bf86070 */
[--C-:B------:R-:W-:Y:S01]  /*48b0*/  FFMA.FTZ R41, R38, R3, R39.reuse ;  /* 0x0000000326297223 */ /* 0x100fe20000010027 */
        /* <DEDUP_REMOVED lines=33> */
.L_x_1443:
        /* <DEDUP_REMOVED lines=17> */
.L_x_1445:
[----:B------:R-:W-:Y:S05]  /*4be0*/  BSYNC.RECONVERGENT B0 ;  /* 0x0000000000007941 */ /* 0x000fea0003800200 */
.L_x_1444:
        /* <DEDUP_REMOVED lines=19> */
.L_x_1446:
        /* <DEDUP_REMOVED lines=17> */
.L_x_1448:
[----:B------:R-:W-:Y:S05]  /*4e30*/  BSYNC.RECONVERGENT B0 ;  /* 0x0000000000007941 */ /* 0x000fea0003800200 */
.L_x_1447:
        /* <DEDUP_REMOVED lines=19> */
.L_x_1449:
        /* <DEDUP_REMOVED lines=17> */
.L_x_1451:
[----:B------:R-:W-:Y:S05]  /*5080*/  BSYNC.RECONVERGENT B0 ;  /* 0x0000000000007941 */ /* 0x000fea0003800200 */
.L_x_1450:
        /* <DEDUP_REMOVED lines=19> */
.L_x_1452:
        /* <DEDUP_REMOVED lines=17> */
.L_x_1454:
[----:B------:R-:W-:Y:S05]  /*52d0*/  BSYNC.RECONVERGENT B0 ;  /* 0x0000000000007941 */ /* 0x000fea0003800200 */
.L_x_1453:
        /* <DEDUP_REMOVED lines=19> */
.L_x_1455:
[----:B------:R-:W-:Y:S01]  /*5410*/  ISETP.GE.AND.EX P0, PT, R83, UR15, PT, P0 ;  /* 0x0000000f53007c0c */ /* 0x000fe2000bf06300 */
[----:B------:R-:W-:Y:S01]  /*5420*/  FFMA.FTZ R18, R7, R8, -R18 ;  /* 0x0000000807127223 */ /* 0x000fe20000010812 */
[----:B------:R-:W-:Y:S01]  /*5430*/  FFMA.FTZ R39, R58, R9, -R39 ;  /* 0x000000093a277223 */ /* 0x000fe20000010827 */
[----:B------:R-:W-:Y:S02]  /*5440*/  BSSY.RECONVERGENT B0, `(.L_x_1456) ;  /* 0x000000e000007945 */ /* 0x000fe40003800200 */
[----:B------:R-:W-:Y:S01]  /*5450*/  FMUL.FTZ R18, R18, UR10 ;  /* 0x0000000a12127c20 */ /* 0x000fe20008410000 */
[----:B------:R-:W-:-:S07]  /*5460*/  FMUL.FTZ R19, R39, UR10 ;  /* 0x0000000a27137c20 */ /* 0x000fce0008410000 */
[----:B------:R-:W-:Y:S05]  /*5470*/  @P0 BRA `(.L_x_1457) ;  /* 0x0000000000280947 */ /* 0x000fea0003800000 */
[----:B------:R-:W1:Y:S01]  /*5480*/  LDCU.64 UR6, c[0x0][0x3f8] ;  /* 0x00007f00ff0677ac */ /* 0x000e620008000a00 */
[----:B------:R-:W-:Y:S01]  /*5490*/  MOV R54, R56 ;  /* 0x0000003800367202 */ /* 0x000fe20000000f00 */
[----:B------:R-:W2:Y:S01]  /*54a0*/  LDCU.64 UR14, c[0x0][0x380] ;  /* 0x00007000ff0e77ac */ /* 0x000ea20008000a00 */
[----:B-1----:R-:W-:-:S03]  /*54b0*/  IMAD R3, R83, UR6, RZ ;  /* 0x0000000653037c24 */ /* 0x002fc6000f8e02ff */
[----:B------:R-:W-:-:S04]  /*54c0*/  IMAD.WIDE.U32 R54, R78, UR6, R54 ;  /* 0x000000064e367c25 */ /* 0x000fc8000f8e0036 */
[----:B------:R-:W-:Y:S01]  /*54d0*/  IMAD R3, R78, UR7, R3 ;  /* 0x000000074e037c24 */ /* 0x000fe2000f8e0203 */
[----:B--2---:R-:W-:-:S04]  /*54e0*/  LEA R2, P0, R54, UR14, 0x2 ;  /* 0x0000000e36027c11 */ /* 0x004fc8000f8010ff */
[----:B------:R-:W-:-:S04]  /*54f0*/  IADD3 R3, PT, PT, R55, R3, RZ ;  /* 0x0000000337037210 */ /* 0x000fc80007ffe0ff */
[----:B------:R-:W-:-:S05]  /*5500*/  LEA.HI.X R3, R54, UR15, R3, 0x2, P0 ;  /* 0x0000000f36037c11 */ /* 0x000fca00080f1403 */
[----:B------:R1:W-:Y:S02]  /*5510*/  STG.E.64 desc[UR8][R2.64], R18 ;  /* 0x0000001202007986 */ /* 0x0003e4000c101b08 */
.L_x_1457:
[----:B------:R-:W-:Y:S05]  /*5520*/  BSYNC.RECONVERGENT B0 ;  /* 0x0000000000007941 */ /* 0x000fea0003800200 */
.L_x_1456:
[----:B------:R-:W-:Y:S02]  /*5530*/  IADD3 R68, PT, PT, R0, R68, RZ ;  /* 0x0000004400447210 */ /* 0x000fe40007ffe0ff */
[----:B------:R-:W-:Y:S02]  /*5540*/  IADD3 R70, PT, PT, R70, 0x1, RZ ;  /* 0x0000000146467810 */ /* 0x000fe40007ffe0ff */
[----:B------:R-:W-:-:S13]  /*5550*/  ISETP.GE.AND P0, PT, R68, UR4, PT ;  /* 0x0000000444007c0c */ /* 0x000fda000bf06270 */
[----:B------:R-:W-:Y:S05]  /*5560*/  @!P0 BRA `(.L_x_1458) ;  /* 0xffffffac007c8947 */ /* 0x000fea000383ffff */
.L_x_1415:
[----:B------:R-:W2:Y:S01]  /*5570*/  S2R R8, SR_TID.X ;  /* 0x0000000000087919 */ /* 0x000ea20000002100 */
[----:B------:R-:W4:Y:S01]  /*5580*/  LDC R4, c[0x0][0x370] ;  /* 0x0000dc00ff047b82 */ /* 0x000f220000000800 */
[----:B------:R-:W-:Y:S07]  /*5590*/  BSSY.RECONVERGENT B0, `(.L_x_1459) ;  /* 0x0000012000007945 */ /* 0x000fee0003800200 */
[----:B------:R-:W5:Y:S08]  /*55a0*/  LDC R7, c[0x0][0x374] ;  /* 0x0000dd00ff077b82 */ /* 0x000f700000000800 */
[----:B-1----:R-:W1:Y:S01]  /*55b0*/  LDC.64 R2, c[0x0][0x3c8] ;  /* 0x0000f200ff027b82 */ /* 0x002e620000000a00 */
[----:B----4-:R-:W-:-:S02]  /*55c0*/  ISETP.NE.AND P1, PT, R4, 0x1, PT ;  /* 0x000000010400780c */ /* 0x010fc40003f25270 */
[----:B------:R-:W-:Y:S02]  /*55d0*/  IADD3 R6, PT, PT, R4, -0x1, RZ ;  /* 0xffffffff04067810 */ /* 0x000fe40007ffe0ff */
[----:B--2---:R-:W-:Y:S02]  /*55e0*/  ISETP.NE.AND P2, PT, R8, RZ, PT ;  /* 0x000000ff0800720c */ /* 0x004fe40003f45270 */
[C---:B-----5:R-:W-:Y:S02]  /*55f0*/  IADD3 R5, PT, PT, R7.reuse, -0x1, RZ ;  /* 0xffffffff07057810 */ /* 0x060fe40007ffe0ff */
[----:B------:R-:W-:Y:S02]  /*5600*/  SHF.L.U32 R0, R7, 0x1, RZ ;  /* 0x0000000107007819 */ /* 0x000fe400000006ff */
[----:B------:R-:W-:Y:S02]  /*5610*/  ISETP.NE.AND P0, PT, R80, R5, PT ;  /* 0x000000055000720c */ /* 0x000fe40003f05270 */
[----:B------:R-:W-:-:S02]  /*5620*/  SEL R5, R0, RZ, P1 ;  /* 0x000000ff00057207 */ /* 0x000fc40000800000 */
[----:B------:R-:W-:-:S03]  /*5630*/  ISETP.NE.OR P0, PT, R6, UR11, P0 ;  /* 0x0000000b06007c0c */ /* 0x000fc60008705670 */
[----:B-1----:R-:W-:Y:S01]  /*5640*/  IMAD.WIDE.U32 R2, R5, 0x4, R2 ;  /* 0x0000000405027825 */ /* 0x002fe200078e0002 */
[----:B------:R-:W-:Y:S09]  /*5650*/  @P2 BRA `(.L_x_1460) ;  /* 0x0000000000142947 */ /* 0x000ff20003800000 */
[----:B------:R-:W-:Y:S01]  /*5660*/  HFMA2 R5, -RZ, RZ, 0, 5.9604644775390625e-08 ;  /* 0x00000001ff057431 */ /* 0x000fe200000001ff */
[----:B------:R-:W-:Y:S06]  /*5670*/  MEMBAR.ALL.GPU ;  /* 0x0000000000007992 */ /* 0x000fec000000a000 */
[----:B------:R-:W-:-:S00]  /*5680*/  ERRBAR ;  /* 0x00000000000079ab */ /* 0x000fc00000000000 */
[----:B------:R-:W-:Y:S06]  /*5690*/  CGAERRBAR ;  /* 0x00000000000075ab */ /* 0x000fec0000000000 */
[----:B------:R1:W-:Y:S02]  /*56a0*/  REDG.E.ADD.S32.STRONG.GPU desc[UR8][R2.64], R5 ;  /* 0x000000050200798e */ /* 0x0003e4000c12e308 */
.L_x_1460:
[----:B------:R-:W-:Y:S05]  /*56b0*/  BSYNC.RECONVERGENT B0 ;  /* 0x0000000000007941 */ /* 0x000fea0003800200 */
.L_x_1459:
[----:B------:R-:W-:Y:S05]  /*56c0*/  @P0 EXIT ;  /* 0x000000000000094d */ /* 0x000fea0003800000 */
[----:B------:R-:W-:Y:S05]  /*56d0*/  @P2 BRA `(.L_x_1461) ;  /* 0x0000000000202947 */ /* 0x000fea0003800000 */
[----:B------:R-:W-:-:S05]  /*56e0*/  IMAD R0, R4, R7, RZ ;  /* 0x0000000704007224 */ /* 0x000fca00078e02ff */
[----:B------:R-:W-:-:S13]  /*56f0*/  ISETP.NE.AND P0, PT, R0, -0x1, PT ;  /* 0xffffffff0000780c */ /* 0x000fda0003f05270 */
[----:B------:R-:W-:Y:S05]  /*5700*/  @!P0 BRA `(.L_x_1461) ;  /* 0x0000000000148947 */ /* 0x000fea0003800000 */
.L_x_1462:
[----:B-1----:R-:W2:Y:S04]  /*5710*/  LDG.E.STRONG.GPU R5, desc[UR8][R2.64] ;  /* 0x0000000802057981 */ /* 0x002ea8000c1ef900 */
[----:B--2---:R-:W-:Y:S01]  /*5720*/  CCTL.IVALL ;  /* 0x00000000ff00798f */ /* 0x004fe20002000000 */
[----:B------:R-:W-:Y:S05]  /*5730*/  YIELD ;  /* 0x0000000000007946 */ /* 0x000fea0003800000 */
[----:B------:R-:W-:-:S13]  /*5740*/  ISETP.NE.AND P0, PT, R5, R0, PT ;  /* 0x000000000500720c */ /* 0x000fda0003f05270 */
[----:B------:R-:W-:Y:S05]  /*5750*/  @P0 BRA `(.L_x_1462) ;  /* 0xfffffffc00ec0947 */ /* 0x000fea000383ffff */
.L_x_1461:
[----:B------:R-:W-:Y:S05]  /*5760*/  WARPSYNC.ALL ;  /* 0x0000000000007948 */ /* 0x000fea0003800000 */
[----:B-1----:R-:W1:Y:S01]  /*5770*/  LDC.64 R4, c[0x0][0x3f8] ;  /* 0x0000fe00ff047b82 */ /* 0x002e620000000a00 */
[----:B------:R-:W2:Y:S07]  /*5780*/  S2R R6, SR_TID.X ;  /* 0x0000000000067919 */ /* 0x000eae0000002100 */
[----:B------:R-:W-:Y:S01]  /*5790*/  BAR.SYNC.DEFER_BLOCKING 0x0 ;  /* 0x0000000000007b1d */ /* 0x000fe20000010000 */
[----:B-1----:R-:W-:-:S04]  /*57a0*/  LEA.HI R0, P0, R5, R4, RZ, 0x1 ;  /* 0x0000000405007211 */ /* 0x002fc800078108ff */
[----:B------:R-:W-:-:S04]  /*57b0*/  IADD3.X R3, PT, PT, RZ, R5, RZ, P0, !PT ;  /* 0x00000005ff037210 */ /* 0x000fc800007fe4ff */
[--C-:B------:R-:W-:Y:S02]  /*57c0*/  SHF.R.S64 R0, R0, 0x1, R3.reuse ;  /* 0x0000000100007819 */ /* 0x100fe40000001003 */
[----:B------:R-:W-:Y:S02]  /*57d0*/  SHF.R.S32.HI R3, RZ, 0x1, R3 ;  /* 0x00000001ff037819 */ /* 0x000fe40000011403 */
[----:B--2---:R-:W-:-:S04]  /*57e0*/  ISETP.GT.U32.AND P0, PT, R0, R6, PT ;  /* 0x000000060000720c */ /* 0x004fc80003f04070 */
        /* <DEDUP_REMOVED lines=67> */
.L_x_1465:
        /* <DEDUP_REMOVED lines=10> */
[----:B------:R-:W4:Y:S04]  /*5cc0*/  LDG.E R12, desc[UR8][R12.64] ;  /* 0x000000080c0c7981 */ /* 0x000f28000c1e1900 */
[----:B------:R-:W4:Y:S01]  /*5cd0*/  LDG.E R15, desc[UR8][R14.64] ;  /* 0x000000080e0f7981 */ /* 0x000f22000c1e1900 */
        /* <DEDUP_REMOVED lines=12> */
[----:B----4-:R-:W-:Y:S01]  /*5da0*/  F2FP.BF16.F32.PACK_AB R19, R15, R12 ;  /* 0x0000000c0f13723e */ /* 0x010fe200000010ff */
[----:B------:R0:W-:Y:S04]  /*5db0*/  STG.E desc[UR8][R8.64], R17 ;  /* 0x0000001108007986 */ /* 0x0001e8000c101908 */
[----:B------:R0:W-:Y:S01]  /*5dc0*/  STG.E desc[UR8][R10.64], R19 ;  /* 0x000000130a007986 */ /* 0x0001e2000c101908 */
[----:B------:R-:W-:Y:S02]  /*5dd0*/  IADD3 R20, P4, PT, R20, 0xa00, RZ ;  /* 0x00000a0014147810 */ /* 0x000fe40007f9e0ff */
[----:B------:R-:W-:-:S02]  /*5de0*/  IADD3.X R23, PT, PT, RZ, R23, RZ, P3, !PT ;  /* 0x00000017ff177210 */ /* 0x000fc40001ffe4ff */
[----:B------:R-:W-:Y:S01]  /*5df0*/  IADD3.X R21, PT, PT, RZ, R21, RZ, P4, !PT ;  /* 0x00000015ff157210 */ /* 0x000fe200027fe4ff */
[----:B------:R-:W-:Y:S08]  /*5e00*/  @P1 BRA `(.L_x_1465) ;  /* 0xfffffffc00841947 */ /* 0x000ff0000383ffff */
.L_x_1464:
[----:B------:R-:W-:Y:S05]  /*5e10*/  BSYNC.RECONVERGENT B0 ;  /* 0x0000000000007941 */ /* 0x000fea0003800200 */
.L_x_1463:
        /* <DEDUP_REMOVED lines=8> */
[----:B------:R-:W4:Y:S01]  /*5ea0*/  LDCU.64 UR10, c[0x0][0x390] ;  /* 0x00007200ff0a77ac */ /* 0x000f220008000a00 */
[----:B------:R-:W-:-:S07]  /*5eb0*/  SHF.L.U32 R33, R0, 0x2, RZ ;  /* 0x0000000200217819 */ /* 0x000fce00000006ff */
.L_x_1466:
[C---:B------:R-:W-:Y:S02]  /*5ec0*/  SHF.L.U32 R24, R2.reuse, 0x2, RZ ;  /* 0x0000000202187819 */ /* 0x040fe400000006ff */
[----:B------:R-:W-:Y:S02]  /*5ed0*/  SHF.L.U64.HI R26, R2, 0x2, R35 ;  /* 0x00000002021a7819 */ /* 0x000fe40000010223 */
[----:B-1----:R-:W-:-:S04]  /*5ee0*/  IADD3 R4, P0, PT, R24, UR4, RZ ;  /* 0x0000000418047c10 */ /* 0x002fc8000ff1e0ff */
[----:B------:R-:W-:Y:S02]  /*5ef0*/  IADD3.X R5, PT, PT, R26, UR5, RZ, P0, !PT ;  /* 0x000000051a057c10 */ /* 0x000fe400087fe4ff */
[C---:B------:R-:W-:Y:S02]  /*5f00*/  IADD3 R6, P0, PT, R4.reuse, R33, RZ ;  /* 0x0000002104067210 */ /* 0x040fe40007f1e0ff */
[C---:B0-----:R-:W-:Y:S02]  /*5f10*/  IADD3 R10, P2, PT, R4.reuse, R39, RZ ;  /* 0x00000027040a7210 */ /* 0x041fe40007f5e0ff */
[C---:B------:R-:W-:Y:S02]  /*5f20*/  IADD3.X R7, PT, PT, R5.reuse, R31, RZ, P0, !PT ;  /* 0x0000001f05077210 */ /* 0x040fe400007fe4ff */
[----:B------:R-:W-:Y:S02]  /*5f30*/  IADD3 R8, P1, PT, R4, R27, RZ ;  /* 0x0000001b04087210 */ /* 0x000fe40007f3e0ff */
[----:B------:R-:W5:Y:S01]  /*5f40*/  LDG.E R4, desc[UR8][R4.64] ;  /* 0x0000000804047981 */ /* 0x000f62000c1e1900 */
[----:B------:R-:W-:-:S02]  /*5f50*/  IADD3.X R11, PT, PT, R5, R37, RZ, P2, !PT ;  /* 0x00000025050b7210 */ /* 0x000fc400017fe4ff */
[----:B------:R-:W-:Y:S01]  /*5f60*/  IADD3.X R9, PT, PT, R5, R29, RZ, P1, !PT ;  /* 0x0000001d05097210 */ /* 0x000fe20000ffe4ff */
[----:B------:R-:W5:Y:S04]  /*5f70*/  LDG.E R7, desc[UR8][R6.64] ;  /* 0x0000000806077981 */ /* 0x000f68000c1e1900 */
[----:B------:R-:W3:Y:S04]  /*5f80*/  LDG.E R8, desc[UR8][R8.64] ;  /* 0x0000000808087981 */ /* 0x000ee8000c1e1900 */
[----:B------:R-:W3:Y:S01]  /*5f90*/  LDG.E R11, desc[UR8][R10.64] ;  /* 0x000000080a0b7981 */ /* 0x000ee2000c1e1900 */
[----:B------:R-:W-:-:S02]  /*5fa0*/  LOP3.LUT R16, R24, 0xfffffffc, RZ, 0xc0, !PT ;  /* 0xfffffffc18107812 */ /* 0x000fc400078ec0ff */
[----:B------:R-:W-:Y:S02]  /*5fb0*/  LOP3.LUT R15, R26, 0x1, RZ, 0xc0, !PT ;  /* 0x000000011a0f7812 */ /* 0x000fe400078ec0ff */
[----:B--2---:R-:W-:-:S04]  /*5fc0*/  IADD3 R12, P0, PT, R16, UR6, RZ ;  /* 0x00000006100c7c10 */ /* 0x004fc8000ff1e0ff */
[C---:B------:R-:W-:Y:S02]  /*5fd0*/  IADD3.X R13, PT, PT, R15.reuse, UR7, RZ, P0, !PT ;  /* 0x000000070f0d7c10 */ /* 0x040fe400087fe4ff */
[C---:B----4-:R-:W-:Y:S02]  /*5fe0*/  IADD3 R14, P0, PT, R16.reuse, UR10, RZ ;  /* 0x0000000a100e7c10 */ /* 0x050fe4000ff1e0ff */
[----:B------:R-:W-:Y:S02]  /*5ff0*/  IADD3 R16, P1, PT, R16, UR4, RZ ;  /* 0x0000000410107c10 */ /* 0x000fe4000ff3e0ff */
[----:B------:R-:W-:Y:S02]  /*6000*/  IADD3.X R15, PT, PT, R15, UR11, RZ, P0, !PT ;  /* 0x0000000b0f0f7c10 */ /* 0x000fe400087fe4ff */
[----:B-----5:R-:W-:Y:S02]  /*6010*/  F2FP.BF16.F32.PACK_AB R19, R7, R4 ;  /* 0x000000040713723e */ /* 0x020fe400000010ff */
[----:B------:R-:W-:-:S04]  /*6020*/  LOP3.LUT R4, R26, 0x3, RZ, 0xc0, !PT ;  /* 0x000000031a047812 */ /* 0x000fc800078ec0ff */
[----:B------:R-:W-:Y:S02]  /*6030*/  IADD3.X R17, PT, PT, R4, UR5, RZ, P1, !PT ;  /* 0x0000000504117c10 */ /* 0x000fe40008ffe4ff */
[----:B---3--:R-:W-:Y:S02]  /*6040*/  F2FP.BF16.F32.PACK_AB R21, R11, R8 ;  /* 0x000000080b15723e */ /* 0x008fe400000010ff */
        /* <DEDUP_REMOVED lines=42> */
[----:B------:R-:W4:Y:S04]  /*62f0*/  LDG.E R6, desc[UR8][R6.64+0x1e00] ;  /* 0x001e000806067981 */ /* 0x000f28000c1e1900 */
[----:B------:R-:W4:Y:S01]  /*6300*/  LDG.E R9, desc[UR8][R8.64+0x1e00] ;  /* 0x001e000808097981 */ /* 0x000f22000c1e1900 */
        /* <DEDUP_REMOVED lines=13> */
[----:B----4-:R-:W-:-:S03]  /*63e0*/  F2FP.BF16.F32.PACK_AB R7, R9, R6 ;  /* 0x000000060907723e */ /* 0x010fc600000010ff */
[----:B------:R1:W-:Y:S04]  /*63f0*/  STG.E desc[UR8][R12.64], R5 ;  /* 0x000000050c007986 */ /* 0x0003e8000c101908 */
[----:B------:R1:W-:Y:S02]  /*6400*/  STG.E desc[UR8][R14.64], R7 ;  /* 0x000000070e007986 */ /* 0x0003e4000c101908 */
[----:B------:R-:W-:Y:S05]  /*6410*/  @P0 BRA `(.L_x_1466) ;  /* 0xfffffff800a80947 */ /* 0x000fea000383ffff */
[----:B------:R-:W-:Y:S05]  /*6420*/  EXIT ;  /* 0x000000000000794d */ /* 0x000fea0003800000 */
.L_x_1467:
        /* <DEDUP_REMOVED lines=13> */
.L_x_4908:


//--------------------- .text._Z35group_norm_nhwc_bwd_one_pass_kernelI11Fp32IOBf16WLi128ELi160ELi640EEv26Group_norm_nhwc_bwd_params --------------------------
	.section	.text._Z35group_norm_nhwc_bwd_one_pass_kernelI11Fp32IOBf16WLi128ELi160ELi640EEv26Group_norm_nhwc_bwd_params,"ax",@progbits
	.align	128
        .global         _Z35group_norm_nhwc_bwd_one_pass_kernelI11Fp32IOBf16WLi128ELi160ELi640EEv26Group_norm_nhwc_bwd_params
        .type           _Z35group_norm_nhwc_bwd_one_pass_kernelI11Fp32IOBf16WLi128ELi160ELi640EEv26Group_norm_nhwc_bwd_params,@function
        .size           _Z35group_norm_nhwc_bwd_one_pass_kernelI11Fp32IOBf16WLi128ELi160ELi640EEv26Group_norm_nhwc_bwd_params,(.L_x_4909 - _Z35group_norm_nhwc_bwd_one_pass_kernelI11Fp32IOBf16WLi128ELi160ELi640EEv26Group_norm_nhwc_bwd_params)
        .other          _Z35group_norm_nhwc_bwd_one_pass_kernelI11Fp32IOBf16WLi128ELi160ELi640EEv26Group_norm_nhwc_bwd_params,@"STO_CUDA_ENTRY STV_DEFAULT"
_Z35group_norm_nhwc_bwd_one_pass_kernelI11Fp32IOBf16WLi128ELi160ELi640EEv26Group_norm_nhwc_bwd_params:
.text._Z35group_norm_nhwc_bwd_one_pass_kernelI11Fp32IOBf16WLi128ELi160ELi640EEv26Group_norm_nhwc_bwd_params:
        /* <DEDUP_REMOVED lines=20> */
.L_x_1535:
[----:B0-----:R-:W0:Y:S01]  /*0140*/  LDC R6, c[0x0][0x410] ;  /* 0x00010400ff067b82 */ /* 0x001e220000000800 */
[----:B-1----:R-:W1:Y:S01]  /*0150*/  LDCU.128 UR16, c[0x0][0x400] ;  /* 0x00008000ff1077ac */ /* 0x002e620008000c00 */
[----:B------:R-:W-:-:S06]  /*0160*/  ISETP.LE.AND P1, PT, RZ, UR5, PT ;  /* 0x00000005ff007c0c */ /* 0x000fcc000bf23270 */
[----:B------:R-:W2:Y:S08]  /*0170*/  S2UR UR8, SR_CTAID.X ;  /* 0x00000000000879c3 */ /* 0x000eb00000002500 */
[----:B------:R-:W2:Y:S01]  /*0180*/  LDC R19, c[0x0][0x41c] ;  /* 0x00010700ff137b82 */ /* 0x000ea20000000800 */
[----:B------:R-:W-:Y:S02]  /*0190*/  CS2R R72, SRZ ;  /* 0x0000000000487805 */ /* 0x000fe4000001ff00 */
[----:B------:R-:W-:-:S02]  /*01a0*/  CS2R R70, SRZ ;  /* 0x0000000000467805 */ /* 0x000fc4000001ff00 */
[----:B------:R-:W-:Y:S02]  /*01b0*/  CS2R R74, SRZ ;  /* 0x00000000004a7805 */ /* 0x000fe4000001ff00 */
[----:B------:R-:W-:Y:S02]  /*01c0*/  CS2R R76, SRZ ;  /* 0x00000000004c7805 */ /* 0x000fe4000001ff00 */
[----:B------:R-:W-:Y:S02]  /*01d0*/  CS2R R68, SRZ ;  /* 0x0000000000447805 */ /* 0x000fe4000001ff00 */
[----:B------:R-:W-:Y:S02]  /*01e0*/  CS2R R66, SRZ ;  /* 0x0000000000427805 */ /* 0x000fe4000001ff00 */
[----:B------:R-:W-:Y:S02]  /*01f0*/  CS2R R64, SRZ ;  /* 0x0000000000407805 */ /* 0x000fe4000001ff00 */
[----:B0-----:R-:W-:-:S02]  /*0200*/  IABS R5, R6 ;  /* 0x0000000600057213 */ /* 0x001fc40000000000 */
[----:B------:R-:W-:Y:S02]  /*0210*/  CS2R R62, SRZ ;  /* 0x00000000003e7805 */ /* 0x000fe4000001ff00 */
[----:B------:R-:W-:Y:S02]  /*0220*/  CS2R R60, SRZ ;  /* 0x00000000003c7805 */ /* 0x000fe4000001ff00 */
[----:B------:R-:W-:Y:S01]  /*0230*/  CS2R R58, SRZ ;  /* 0x00000000003a7805 */ /* 0x000fe2000001ff00 */
[----:B------:R-:W0:Y:S01]  /*0240*/  I2F.RP R0, R5 ;  /* 0x0000000500007306 */ /* 0x000e220000209400 */
[----:B------:R-:W-:Y:S02]  /*0250*/  CS2R R56, SRZ ;  /* 0x0000000000387805 */ /* 0x000fe4000001ff00 */
[----:B------:R-:W-:Y:S01]  /*0260*/  CS2R R54, SRZ ;  /* 0x0000000000367805 */ /* 0x000fe2000001ff00 */
[----:B------:R-:W3:Y:S01]  /*0270*/  LDCU.64 UR6, c[0x0][0x3b8] ;  /* 0x00007700ff0677ac */ /* 0x000ee20008000a00 */
[----:B------:R-:W4:Y:S01]  /*0280*/  LDCU.U8 UR9, c[0x0][0x414] ;  /* 0x00008280ff0977ac */ /* 0x000f220008000000 */
[----:B--2---:R-:W-:-:S02]  /*0290*/  IMAD R19, R19, UR8, R86 ;  /* 0x0000000813137c24 */ /* 0x004fc4000f8e0256 */
[----:B0-----:R-:W0:Y:S03]  /*02a0*/  MUFU.RCP R0, R0 ;  /* 0x0000000000007308 */ /* 0x001e260000001000 */
[C---:B-1----:R-:W-:Y:S02]  /*02b0*/  ISETP.GE.U32.AND P3, PT, R19.reuse, UR16, PT ;  /* 0x0000001013007c0c */ /* 0x042fe4000bf66070 */
[----:B------:R-:W-:Y:S02]  /*02c0*/  SHF.R.S32.HI R9, RZ, 0x1f, R19 ;  /* 0x0000001fff097819 */ /* 0x000fe40000011413 */
[----:B------:R-:W-:Y:S02]  /*02d0*/  IADD3 R25, PT, PT, R19, 0x10, RZ ;  /* 0x0000001013197810 */ /* 0x000fe40007ffe0ff */
[----:B------:R-:W-:Y:S02]  /*02e0*/  ISETP.GE.AND.EX P3, PT, R9, UR17, PT, P3 ;  /* 0x0000001109007c0c */ /* 0x000fe4000bf66330 */
[----:B------:R-:W-:-:S02]  /*02f0*/  IADD3 R23, PT, PT, R19, 0x8, RZ ;  /* 0x0000000813177810 */ /* 0x000fc40007ffe0ff */
[----:B------:R-:W-:Y:S02]  /*0300*/  SHF.R.S32.HI R21, RZ, 0x1f, R25 ;  /* 0x0000001fff157819 */ /* 0x000fe40000011419 */
[----:B------:R-:W-:Y:S02]  /*0310*/  SHF.R.S32.HI R15, RZ, 0x1f, R23 ;  /* 0x0000001fff0f7819 */ /* 0x000fe40000011417 */
[C---:B------:R-:W-:Y:S02]  /*0320*/  IADD3 R27, PT, PT, R19.reuse, 0x18, RZ ;  /* 0x00000018131b7810 */ /* 0x040fe40007ffe0ff */
[----:B0-----:R-:W-:Y:S02]  /*0330*/  IADD3 R2, PT, PT, R0, 0xffffffe, RZ ;  /* 0x0ffffffe00027810 */ /* 0x001fe40007ffe0ff */
[----:B------:R-:W-:Y:S01]  /*0340*/  SHF.R.S32.HI R31, RZ, 0x1f, R27 ;  /* 0x0000001fff1f7819 */ /* 0x000fe2000001141b */
[----:B------:R-:W0:Y:S01]  /*0350*/  @!P3 LDC.64 R16, c[0x0][0x3f8] ;  /* 0x0000fe00ff10bb82 */ /* 0x000e220000000a00 */
[----:B------:R1:W2:Y:S01]  /*0360*/  F2I.FTZ.U32.TRUNC.NTZ R3, R2 ;  /* 0x0000000200037305 */ /* 0x0002a2000021f000 */
[----:B------:R-:W-:-:S04]  /*0370*/  IADD3 R29, PT, PT, R19, 0x20, RZ ;  /* 0x00000020131d7810 */ /* 0x000fc80007ffe0ff */
[----:B------:R-:W-:Y:S01]  /*0380*/  SHF.R.S32.HI R33, RZ, 0x1f, R29 ;  /* 0x0000001fff217819 */ /* 0x000fe2000001141d */
[----:B-1----:R-:W-:Y:S01]  /*0390*/  HFMA2 R2, -RZ, RZ, 0, 0 ;  /* 0x00000000ff027431 */ /* 0x002fe200000001ff */
[----:B--2---:R-:W-:-:S05]  /*03a0*/  IADD3 R4, PT, PT, RZ, -R3, RZ ;  /* 0x80000003ff047210 */ /* 0x004fca0007ffe0ff */
[----:B------:R-:W-:Y:S01]  /*03b0*/  IMAD R7, R4, R5, RZ ;  /* 0x0000000504077224 */ /* 0x000fe200078e02ff */
[----:B------:R-:W-:-:S03]  /*03c0*/  IABS R4, UR5 ;  /* 0x0000000500047c13 */ /* 0x000fc60008000000 */
[----:B------:R-:W-:Y:S01]  /*03d0*/  IMAD.HI.U32 R3, R3, R7, R2 ;  /* 0x0000000703037227 */ /* 0x000fe200078e0002 */
[----:B------:R-:W-:-:S04]  /*03e0*/  LOP3.LUT R2, R6, UR5, RZ, 0x3c, !PT ;  /* 0x0000000506027c12 */ /* 0x000fc8000f8e3cff */
        /* <DEDUP_REMOVED lines=16> */
[----:B------:R-:W-:-:S02]  /*04f0*/  ISETP.GE.U32.AND P1, PT, R25, UR16, PT ;  /* 0x0000001019007c0c */ /* 0x000fc4000bf26070 */
[----:B------:R-:W-:Y:S02]  /*0500*/  SEL R80, R5, R0, !P0 ;  /* 0x0000000005507207 */ /* 0x000fe40004000000 */
[----:B------:R-:W-:Y:S02]  /*0510*/  @!P2 IADD3 R3, PT, PT, -R3, RZ, RZ ;  /* 0x000000ff0303a210 */ /* 0x000fe40007ffe1ff */
[----:B------:R-:W-:Y:S01]  /*0520*/  ISETP.GE.AND.EX P1, PT, R21, UR17, PT, P1 ;  /* 0x0000001115007c0c */ /* 0x000fe2000bf26310 */
[----:B------:R-:W-:Y:S01]  /*0530*/  IMAD R0, R80, 0xa0, RZ ;  /* 0x000000a050007824 */ /* 0x000fe200078e02ff */
[----:B------:R-:W-:Y:S02]  /*0540*/  ISETP.GE.AND.EX P4, PT, R15, UR17, PT, P4 ;  /* 0x000000110f007c0c */ /* 0x000fe4000bf86340 */
[----:B------:R-:W-:Y:S02]  /*0550*/  SEL R7, R5, R3, !P0 ;  /* 0x0000000305077207 */ /* 0x000fe40004000000 */
[----:B------:R-:W-:Y:S01]  /*0560*/  IADD3 R90, P0, PT, R0, R83, RZ ;  /* 0x00000053005a7210 */ /* 0x000fe20007f1e0ff */
[----:B------:R-:W1:Y:S01]  /*0570*/  @!P3 LDC.64 R4, c[0x0][0x3a0] ;  /* 0x0000e800ff04bb82 */ /* 0x000e620000000a00 */
[----:B------:R-:W-:-:S02]  /*0580*/  SHF.R.S32.HI R2, RZ, 0x1f, R7 ;  /* 0x0000001fff027819 */ /* 0x000fc40000011407 */
[----:B------:R-:W-:Y:S02]  /*0590*/  LEA.HI.X.SX32 R91, R0, RZ, 0x1, P0 ;  /* 0x000000ff005b7211 */ /* 0x000fe400000f0eff */
[----:B------:R-:W-:Y:S01]  /*05a0*/  ISETP.GE.U32.AND P2, PT, R27, UR16, PT ;  /* 0x000000101b007c0c */ /* 0x000fe2000bf46070 */
[----:B------:R-:W-:Y:S01]  /*05b0*/  IMAD R0, R2, UR18, RZ ;  /* 0x0000001202007c24 */ /* 0x000fe2000f8e02ff */
[----:B------:R-:W-:Y:S01]  /*05c0*/  ISETP.GE.U32.AND P0, PT, R29, UR16, PT ;  /* 0x000000101d007c0c */ /* 0x000fe2000bf06070 */
[----:B------:R-:W2:Y:S01]  /*05d0*/  @!P1 LDC.64 R36, c[0x0][0x3f8] ;  /* 0x0000fe00ff249b82 */ /* 0x000ea20000000a00 */
[----:B------:R-:W-:Y:S01]  /*05e0*/  IMAD.WIDE.U32 R90, R7, UR18, R90 ;  /* 0x00000012075a7c25 */ /* 0x000fe2000f8e005a */
[----:B------:R-:W-:Y:S02]  /*05f0*/  ISETP.GE.AND.EX P2, PT, R31, UR17, PT, P2 ;  /* 0x000000111f007c0c */ /* 0x000fe4000bf46320 */
[----:B------:R-:W-:Y:S01]  /*0600*/  ISETP.GE.AND.EX P0, PT, R33, UR17, PT, P0 ;  /* 0x0000001121007c0c */ /* 0x000fe2000bf06300 */
[----:B------:R-:W-:Y:S01]  /*0610*/  IMAD R93, R7, UR19, R0 ;  /* 0x00000013075d7c24 */ /* 0x000fe2000f8e0200 */
[----:B------:R-:W-:Y:S01]  /*0620*/  @!P3 MOV R92, R90 ;  /* 0x0000005a005cb202 */ /* 0x000fe20000000f00 */
[----:B0-----:R-:W-:Y:S01]  /*0630*/  @!P3 IMAD R0, R9, R16, RZ ;  /* 0x000000100900b224 */ /* 0x001fe200078e02ff */
[----:B------:R-:W0:Y:S01]  /*0640*/  @!P4 LDC.64 R34, c[0x0][0x3f8] ;  /* 0x0000fe00ff22cb82 */ /* 0x000e220000000a00 */
[----:B------:R-:W-:-:S02]  /*0650*/  @!P4 MOV R20, R90 ;  /* 0x0000005a0014c202 */ /* 0x000fc40000000f00 */
[----:B------:R-:W-:Y:S01]  /*0660*/  IADD3 R93, PT, PT, R91, R93, RZ ;  /* 0x0000005d5b5d7210 */ /* 0x000fe20007ffe0ff */
[----:B------:R-:W-:Y:S01]  /*0670*/  @!P3 IMAD R17, R19, R17, R0 ;  /* 0x000000111311b224 */ /* 0x000fe200078e0200 */
[----:B------:R-:W-:-:S03]  /*0680*/  @!P1 MOV R22, R90 ;  /* 0x0000005a00169202 */ /* 0x000fc60000000f00 */
[----:B------:R-:W3:Y:S01]  /*0690*/  @!P3 LDC.64 R2, c[0x0][0x398] ;  /* 0x0000e600ff02bb82 */ /* 0x000ee20000000a00 */
[----:B------:R-:W-:-:S05]  /*06a0*/  @!P3 IMAD.WIDE.U32 R12, R19, R16, R92 ;  /* 0x00000010130cb225 */ /* 0x000fca00078e005c */
[----:B------:R-:W-:Y:S02]  /*06b0*/  @!P3 IADD3 R17, PT, PT, R13, R17, RZ ;  /* 0x000000110d11b210 */ /* 0x000fe40007ffe0ff */
[----:B------:R-:W4:Y:S01]  /*06c0*/  @!P2 LDC.64 R10, c[0x0][0x3f8] ;  /* 0x0000fe00ff0aab82 */ /* 0x000f220000000a00 */
[C---:B------:R-:W-:Y:S02]  /*06d0*/  @!P3 SHF.L.U32 R13, R12.reuse, 0x2, RZ ;  /* 0x000000020c0db819 */ /* 0x040fe400000006ff */
[----:B------:R-:W-:Y:S01]  /*06e0*/  @!P3 SHF.L.U64.HI R0, R12, 0x2, R17 ;  /* 0x000000020c00b819 */ /* 0x000fe20000010211 */
[----:B--2---:R-:W-:Y:S01]  /*06f0*/  @!P1 IMAD R12, R21, R36, RZ ;  /* 0x00000024150c9224 */ /* 0x004fe200078e02ff */
[----:B------:R-:W-:Y:S02]  /*0700*/  @!P4 MOV R21, R93 ;  /* 0x0000005d0015c202 */ /* 0x000fe40000000f00 */
[----:B-1----:R-:W-:Y:S01]  /*0710*/  @!P3 IADD3 R4, P5, PT, R13, R4, RZ ;  /* 0x000000040d04b210 */ /* 0x002fe20007fbe0ff */
[----:B------:R-:W1:Y:S01]  /*0720*/  @!P4 LDC.64 R8, c[0x0][0x3a0] ;  /* 0x0000e800ff08cb82 */ /* 0x000e620000000a00 */
[----:B0-----:R-:W-:-:S02]  /*0730*/  @!P4 IMAD R14, R15, R34, RZ ;  /* 0x000000220f0ec224 */ /* 0x001fc400078e02ff */
[----:B------:R-:W-:Y:S01]  /*0740*/  @!P4 IMAD.WIDE.U32 R20, R23, R34, R20 ;  /* 0x000000221714c225 */ /* 0x000fe200078e0014 */
[----:B------:R-:W-:-:S03]  /*0750*/  @!P3 IADD3.X R5, PT, PT, R0, R5, RZ, P5, !PT ;  /* 0x000000050005b210 */ /* 0x000fc60002ffe4ff */
[----:B------:R-:W-:Y:S01]  /*0760*/  @!P4 IMAD R35, R23, R35, R14 ;  /* 0x000000231723c224 */ /* 0x000fe200078e020e */
[----:B------:R-:W0:Y:S01]  /*0770*/  @!P4 LDC.64 R6, c[0x0][0x398] ;  /* 0x0000e600ff06cb82 */ /* 0x000e220000000a00 */
[----:B------:R-:W-:Y:S01]  /*0780*/  @!P1 MOV R23, R93 ;  /* 0x0000005d00179202 */ /* 0x000fe20000000f00 */
[----:B------:R-:W-:Y:S01]  /*0790*/  @!P1 IMAD R37, R25, R37, R12 ;  /* 0x0000002519259224 */ /* 0x000fe200078e020c */
[----:B---3--:R-:W-:Y:S01]  /*07a0*/  @!P3 IADD3 R2, P6, PT, R13, R2, RZ ;  /* 0x000000020d02b210 */ /* 0x008fe20007fde0ff */
[----:B------:R-:W5:Y:S01]  /*07b0*/  @!P3 LDG.E.64 R76, desc[UR12][R4.64] ;  /* 0x0000000c044cb981 */ /* 0x000f62000c1e1b00 */
[----:B------:R-:W-:Y:S01]  /*07c0*/  @!P4 IADD3 R21, PT, PT, R21, R35, RZ ;  /* 0x000000231515c210 */ /* 0x000fe20007ffe0ff */
[----:B------:R-:W-:Y:S01]  /*07d0*/  @!P1 IMAD.WIDE.U32 R22, R25, R36, R22 ;  /* 0x0000002419169225 */ /* 0x000fe200078e0016 */
[----:B------:R-:W-:Y:S01]  /*07e0*/  @!P3 IADD3.X R3, PT, PT, R0, R3, RZ, P6, !PT ;  /* 0x000000030003b210 */ /* 0x000fe200037fe4ff */
[----:B------:R-:W2:Y:S01]  /*07f0*/  @!P1 LDC.64 R14, c[0x0][0x398] ;  /* 0x0000e600ff0e9b82 */ /* 0x000ea20000000a00 */
[----:B------:R-:W-:Y:S01]  /*0800*/  @!P4 SHF.L.U64.HI R0, R20, 0x2, R21 ;  /* 0x000000021400c819 */ /* 0x000fe20000010215 */
[----:B----4-:R-:W-:Y:S01]  /*0810*/  @!P2 IMAD R18, R31, R10, RZ ;  /* 0x0000000a1f12a224 */ /* 0x010fe200078e02ff */
[----:B------:R-:W-:Y:S01]  /*0820*/  @!P1 IADD3 R21, PT, PT, R23, R37, RZ ;  /* 0x0000002517159210 */ /* 0x000fe20007ffe0ff */
[----:B------:R3:W5:Y:S01]  /*0830*/  @!P3 LDG.E.64 R74, desc[UR12][R2.64] ;  /* 0x0000000c024ab981 */ /* 0x000762000c1e1b00 */
[----:B------:R-:W-:-:S02]  /*0840*/  @!P1 SHF.L.U32 R23, R22, 0x2, RZ ;  /* 0x0000000216179819 */ /* 0x000fc400000006ff */
[----:B------:R-:W-:Y:S01]  /*0850*/  @!P4 SHF.L.U32 R25, R20, 0x2, RZ ;  /* 0x000000021419c819 */ /* 0x000fe200000006ff */
[----:B------:R-:W4:Y:S01]  /*0860*/  @!P0 LDC.64 R12, c[0x0][0x3f8] ;  /* 0x0000fe00ff0c8b82 */ /* 0x000f220000000a00 */
[----:B------:R-:W-:Y:S02]  /*0870*/  @!P1 SHF.L.U64.HI R22, R22, 0x2, R21 ;  /* 0x0000000216169819 */ /* 0x000fe40000010215 */
[----:B------:R-:W-:Y:S02]  /*0880*/  @!P2 MOV R20, R90 ;  /* 0x0000005a0014a202 */ /* 0x000fe40000000f00 */
[----:B------:R-:W-:Y:S02]  /*0890*/  @!P2 MOV R21, R93 ;  /* 0x0000005d0015a202 */ /* 0x000fe40000000f00 */
[C---:B-1----:R-:W-:Y:S01]  /*08a0*/  @!P4 IADD3 R8, P6, PT, R25.reuse, R8, RZ ;  /* 0x000000081908c210 */ /* 0x042fe20007fde0ff */
[----:B------:R-:W1:Y:S01]  /*08b0*/  @!P1 LDC.64 R16, c[0x0][0x3a0] ;  /* 0x0000e800ff109b82 */ /* 0x000e620000000a00 */
[----:B0-----:R-:W-:Y:S01]  /*08c0*/  @!P4 IADD3 R6, P5, PT, R25, R6, RZ ;  /* 0x000000061906c210 */ /* 0x001fe20007fbe0ff */
[C---:B------:R-:W-:Y:S01]  /*08d0*/  @!P2 IMAD R25, R27.reuse, R11, R18 ;  /* 0x0000000b1b19a224 */ /* 0x040fe200078e0212 */
[C---:B------:R-:W-:Y:S01]  /*08e0*/  @!P4 IADD3.X R9, PT, PT, R0.reuse, R9, RZ, P6, !PT ;  /* 0x000000090009c210 */ /* 0x040fe200037fe4ff */
[----:B------:R-:W-:Y:S01]  /*08f0*/  @!P2 IMAD.WIDE.U32 R10, R27, R10, R20 ;  /* 0x0000000a1b0aa225 */ /* 0x000fe200078e0014 */
[----:B------:R-:W-:-:S02]  /*0900*/  @!P4 IADD3.X R7, PT, PT, R0, R7, RZ, P5, !PT ;  /* 0x000000070007c210 */ /* 0x000fc40002ffe4ff */
[----:B------:R-:W-:Y:S01]  /*0910*/  @!P0 MOV R20, R90 ;  /* 0x0000005a00148202 */ /* 0x000fe20000000f00 */
[----:B------:R-:W0:Y:S01]  /*0920*/  @!P2 LDC.64 R34, c[0x0][0x3a0] ;  /* 0x0000e800ff22ab82 */ /* 0x000e220000000a00 */
[----:B------:R-:W-:Y:S01]  /*0930*/  @!P2 IADD3 R21, PT, PT, R11, R25, RZ ;  /* 0x000000190b15a210 */ /* 0x000fe20007ffe0ff */
[----:B------:R-:W5:Y:S01]  /*0940*/  @!P4 LDG.E.64 R72, desc[UR12][R8.64] ;  /* 0x0000000c0848c981 */ /* 0x000f62000c1e1b00 */
[----:B--2---:R-:W-:Y:S02]  /*0950*/  @!P1 IADD3 R14, P5, PT, R23, R14, RZ ;  /* 0x0000000e170e9210 */ /* 0x004fe40007fbe0ff */
[----:B------:R-:W-:Y:S01]  /*0960*/  @!P2 SHF.L.U64.HI R0, R10, 0x2, R21 ;  /* 0x000000020a00a819 */ /* 0x000fe20000010215 */
[----:B------:R2:W5:Y:S01]  /*0970*/  @!P4 LDG.E.64 R70, desc[UR12][R6.64] ;  /* 0x0000000c0646c981 */ /* 0x000562000c1e1b00 */
[----:B------:R-:W-:Y:S01]  /*0980*/  @!P0 MOV R21, R93 ;  /* 0x0000005d00158202 */ /* 0x000fe20000000f00 */
[-C--:B----4-:R-:W-:Y:S01]  /*0990*/  @!P0 IMAD R18, R33, R12.reuse, RZ ;  /* 0x0000000c21128224 */ /* 0x090fe200078e02ff */
[----:B------:R-:W-:Y:S01]  /*09a0*/  IADD3 R25, PT, PT, R19, 0x28, RZ ;  /* 0x0000002813197810 */ /* 0x000fe20007ffe0ff */
[----:B------:R-:W4:Y:S01]  /*09b0*/  @!P2 LDC.64 R36, c[0x0][0x398] ;  /* 0x0000e600ff24ab82 */ /* 0x000f220000000a00 */
[----:B------:R-:W-:Y:S01]  /*09c0*/  @!P1 IADD3.X R15, PT, PT, R22, R15, RZ, P5, !PT ;  /* 0x0000000f160f9210 */ /* 0x000fe20002ffe4ff */
[----:B------:R-:W-:Y:S01]  /*09d0*/  @!P0 IMAD R13, R29, R13, R18 ;  /* 0x0000000d1d0d8224 */ /* 0x000fe200078e0212 */
[----:B------:R-:W-:Y:S01]  /*09e0*/  ISETP.GE.U32.AND P5, PT, R25, UR16, PT ;  /* 0x0000001019007c0c */ /* 0x000fe2000bfa6070 */
[----:B------:R-:W-:Y:S01]  /*09f0*/  @!P0 IMAD.WIDE.U32 R20, R29, R12, R20 ;  /* 0x0000000c1d148225 */ /* 0x000fe200078e0014 */
[----:B------:R-:W-:Y:S01]  /*0a00*/  SHF.R.S32.HI R29, RZ, 0x1f, R25 ;  /* 0x0000001fff1d7819 */ /* 0x000fe20000011419 */
[----:B------:R4:W5:Y:S01]  /*0a10*/  @!P1 LDG.E.64 R66, desc[UR12][R14.64] ;  /* 0x0000000c0e429981 */ /* 0x000962000c1e1b00 */
[----:B------:R-:W-:Y:S01]  /*0a20*/  IADD3 R27, PT, PT, R19, 0x30, RZ ;  /* 0x00000030131b7810 */ /* 0x000fe20007ffe0ff */
[----:B------:R-:W4:Y:S01]  /*0a30*/  @!P0 LDC.64 R38, c[0x0][0x3a0] ;  /* 0x0000e800ff268b82 */ /* 0x000f220000000a00 */
[----:B------:R-:W-:-:S02]  /*0a40*/  ISETP.GE.AND.EX P5, PT, R29, UR17, PT, P5 ;  /* 0x000000111d007c0c */ /* 0x000fc4000bfa6350 */
[----:B------:R-:W-:Y:S02]  /*0a50*/  ISETP.GE.U32.AND P4, PT, R27, UR16, PT ;  /* 0x000000101b007c0c */ /* 0x000fe4000bf86070 */
[----:B------:R-:W-:Y:S02]  /*0a60*/  SHF.R.S32.HI R31, RZ, 0x1f, R27 ;  /* 0x0000001fff1f7819 */ /* 0x000fe4000001141b */
[----:B-1----:R-:W-:Y:S01]  /*0a70*/  @!P1 IADD3 R16, P6, PT, R23, R16, RZ ;  /* 0x0000001017109210 */ /* 0x002fe20007fde0ff */
[----:B---3--:R-:W1:Y:S01]  /*0a80*/  @!P0 LDC.64 R2, c[0x0][0x398] ;  /* 0x0000e600ff028b82 */ /* 0x008e620000000a00 */
[----:B------:R-:W-:Y:S02]  /*0a90*/  ISETP.GE.AND.EX P4, PT, R31, UR17, PT, P4 ;  /* 0x000000111f007c0c */ /* 0x000fe4000bf86340 */
[----:B------:R-:W-:Y:S02]  /*0aa0*/  IADD3 R18, PT, PT, R19, 0x38, RZ ;  /* 0x0000003813127810 */ /* 0x000fe40007ffe0ff */
[----:B------:R-:W-:-:S02]  /*0ab0*/  @!P1 IADD3.X R17, PT, PT, R22, R17, RZ, P6, !PT ;  /* 0x0000001116119210 */ /* 0x000fc400037fe4ff */
[----:B------:R-:W-:Y:S01]  /*0ac0*/  @!P2 SHF.L.U32 R11, R10, 0x2, RZ ;  /* 0x000000020a0ba819 */ /* 0x000fe200000006ff */
[----:B------:R-:W3:Y:S01]  /*0ad0*/  @!P5 LDC.64 R40, c[0x0][0x3f8] ;  /* 0x0000fe00ff28db82 */ /* 0x000ee20000000a00 */
[----:B------:R-:W-:Y:S01]  /*0ae0*/  ISETP.GE.U32.AND P3, PT, R18, UR16, PT ;  /* 0x0000001012007c0c */ /* 0x000fe2000bf66070 */
[----:B------:R1:W5:Y:S01]  /*0af0*/  @!P1 LDG.E.64 R68, desc[UR12][R16.64] ;  /* 0x0000000c10449981 */ /* 0x000362000c1e1b00 */
[----:B------:R-:W-:-:S05]  /*0b00*/  SHF.R.S32.HI R33, RZ, 0x1f, R18 ;  /* 0x0000001fff217819 */ /* 0x000fca0000011412 */
[----:B------:R-:W1:Y:S01]  /*0b10*/  @!P4 LDC.64 R22, c[0x0][0x3f8] ;  /* 0x0000fe00ff16cb82 */ /* 0x000e620000000a00 */
[----:B0-----:R-:W-:Y:S02]  /*0b20*/  @!P2 IADD3 R10, P1, PT, R11, R34, RZ ;  /* 0x000000220b0aa210 */ /* 0x001fe40007f3e0ff */
[----:B--2---:R-:W-:Y:S02]  /*0b30*/  @!P0 IADD3 R7, PT, PT, R21, R13, RZ ;  /* 0x0000000d15078210 */ /* 0x004fe40007ffe0ff */
[----:B----4-:R-:W-:Y:S02]  /*0b40*/  @!P2 IADD3 R12, P6, PT, R11, R36, RZ ;  /* 0x000000240b0ca210 */ /* 0x010fe40007fde0ff */
[----:B------:R-:W-:Y:S01]  /*0b50*/  ISETP.GE.AND.EX P3, PT, R33, UR17, PT, P3 ;  /* 0x0000001121007c0c */ /* 0x000fe2000bf66330 */
[----:B------:R-:W0:Y:S01]  /*0b60*/  @!P5 LDC.64 R8, c[0x0][0x398] ;  /* 0x0000e600ff08db82 */ /* 0x000e220000000a00 */
[C---:B------:R-:W-:Y:S02]  /*0b70*/  @!P0 SHF.L.U32 R5, R20.reuse, 0x2, RZ ;  /* 0x0000000214058819 */ /* 0x040fe400000006ff */
[----:B------:R-:W-:-:S02]  /*0b80*/  @!P0 SHF.L.U64.HI R24, R20, 0x2, R7 ;  /* 0x0000000214188819 */ /* 0x000fc40000010207 */
[C---:B------:R-:W-:Y:S02]  /*0b90*/  @!P2 IADD3.X R11, PT, PT, R0.reuse, R35, RZ, P1, !PT ;  /* 0x00000023000ba210 */ /* 0x040fe40000ffe4ff */
[----:B------:R-:W-:Y:S01]  /*0ba0*/  @!P0 IADD3 R4, P1, PT, R5, R38, RZ ;  /* 0x0000002605048210 */ /* 0x000fe20007f3e0ff */
[----:B------:R-:W2:Y:S01]  /*0bb0*/  @!P5 LDC.64 R20, c[0x0][0x3a0] ;  /* 0x0000e800ff14db82 */ /* 0x000ea20000000a00 */
[----:B------:R-:W-:Y:S01]  /*0bc0*/  @!P2 IADD3.X R13, PT, PT, R0, R37, RZ, P6, !PT ;  /* 0x00000025000da210 */ /* 0x000fe200037fe4ff */
[----:B---3--:R-:W-:Y:S01]  /*0bd0*/  @!P5 IMAD R6, R29, R40, RZ ;  /* 0x000000281d06d224 */ /* 0x008fe200078e02ff */
[----:B------:R-:W-:Y:S01]  /*0be0*/  IADD3 R0, PT, PT, R19, 0x40, RZ ;  /* 0x0000004013007810 */ /* 0x000fe20007ffe0ff */
[----:B------:R-:W5:Y:S01]  /*0bf0*/  @!P2 LDG.E.64 R64, desc[UR12][R10.64] ;  /* 0x0000000c0a40a981 */ /* 0x000f62000c1e1b00 */
[----:B-1----:R-:W-:Y:S02]  /*0c00*/  @!P0 IADD3 R2, P6, PT, R5, R2, RZ ;  /* 0x0000000205028210 */ /* 0x002fe40007fde0ff */
[----:B------:R-:W-:Y:S01]  /*0c10*/  @!P0 IADD3.X R5, PT, PT, R24, R39, RZ, P1, !PT ;  /* 0x0000002718058210 */ /* 0x000fe20000ffe4ff */
[----:B------:R-:W1:Y:S01]  /*0c20*/  @!P3 LDC.64 R14, c[0x0][0x3f8] ;  /* 0x0000fe00ff0ebb82 */ /* 0x000e620000000a00 */
[----:B------:R-:W-:-:S02]  /*0c30*/  ISETP.GE.U32.AND P1, PT, R0, UR16, PT ;  /* 0x0000001000007c0c */ /* 0x000fc4000bf26070 */
[----:B------:R-:W-:Y:S02]  /*0c40*/  @!P5 MOV R16, R90 ;  /* 0x0000005a0010d202 */ /* 0x000fe40000000f00 */
[----:B------:R-:W-:Y:S01]  /*0c50*/  @!P5 MOV R17, R93 ;  /* 0x0000005d0011d202 */ /* 0x000fe20000000f00 */
[----:B------:R-:W-:Y:S01]  /*0c60*/  @!P5 IMAD R35, R25, R41, R6 ;  /* 0x000000291923d224 */ /* 0x000fe200078e0206 */
[----:B------:R-:W-:Y:S01]  /*0c70*/  SHF.R.S32.HI R29, RZ, 0x1f, R0 ;  /* 0x0000001fff1d7819 */ /* 0x000fe20000011400 */
[----:B------:R-:W-:Y:S01]  /*0c80*/  @!P4 IMAD R26, R31, R22, RZ ;  /* 0x000000161f1ac224 */ /* 0x000fe200078e02ff */
[----:B------:R-:W-:Y:S01]  /*0c90*/  @!P4 MOV R30, R90 ;  /* 0x0000005a001ec202 */ /* 0x000fe20000000f00 */
[----:B------:R-:W-:Y:S01]  /*0ca0*/  @!P5 IMAD.WIDE.U32 R16, R25, R40, R16 ;  /* 0x000000281910d225 */ /* 0x000fe200078e0010 */
[----:B------:R-:W-:Y:S01]  /*0cb0*/  ISETP.GE.AND.EX P1, PT, R29, UR17, PT, P1 ;  /* 0x000000111d007c0c */ /* 0x000fe2000bf26310 */
[----:B------:R-:W3:Y:S01]  /*0cc0*/  @!P4 LDC.64 R6, c[0x0][0x3a0] ;  /* 0x0000e800ff06cb82 */ /* 0x000ee20000000a00 */
[----:B------:R-:W-:Y:S01]  /*0cd0*/  @!P4 MOV R31, R93 ;  /* 0x0000005d001fc202 */ /* 0x000fe20000000f00 */
[----:B------:R4:W5:Y:S01]  /*0ce0*/  @!P2 LDG.E.64 R62, desc[UR12][R12.64] ;  /* 0x0000000c0c3ea981 */ /* 0x000962000c1e1b00 */
[----:B------:R-:W-:Y:S01]  /*0cf0*/  @!P5 IADD3 R17, PT, PT, R17, R35, RZ ;  /* 0x000000231111d210 */ /* 0x000fe20007ffe0ff */
[C---:B------:R-:W-:Y:S01]  /*0d00*/  @!P4 IMAD R37, R27.reuse, R23, R26 ;  /* 0x000000171b25c224 */ /* 0x040fe200078e021a */
[----:B------:R-:W-:Y:S01]  /*0d10*/  @!P5 SHF.L.U32 R35, R16, 0x2, RZ ;  /* 0x000000021023d819 */ /* 0x000fe200000006ff */
[----:B------:R-:W-:Y:S01]  /*0d20*/  @!P4 IMAD.WIDE.U32 R30, R27, R22, R30 ;  /* 0x000000161b1ec225 */ /* 0x000fe200078e001e */
[----:B------:R-:W-:Y:S01]  /*0d30*/  @!P0 IADD3.X R3, PT, PT, R24, R3, RZ, P6, !PT ;  /* 0x0000000318038210 */ /* 0x000fe200037fe4ff */
[----:B------:R-:W4:Y:S01]  /*0d40*/  @!P3 LDC.64 R26, c[0x0][0x398] ;  /* 0x0000e600ff1abb82 */ /* 0x000f220000000a00 */
[----:B------:R-:W-:Y:S01]  /*0d50*/  @!P5 SHF.L.U64.HI R28, R16, 0x2, R17 ;  /* 0x00000002101cd819 */ /* 0x000fe20000010211 */
[----:B------:R-:W5:Y:S01]  /*0d60*/  @!P0 LDG.E.64 R60, desc[UR12][R4.64] ;  /* 0x0000000c043c8981 */ /* 0x000f62000c1e1b00 */
[----:B--2---:R-:W-:-:S05]  /*0d70*/  @!P5 IADD3 R20, P6, PT, R35, R20, RZ ;  /* 0x000000142314d210 */ /* 0x004fca0007fde0ff */
[----:B------:R-:W2:Y:S01]  /*0d80*/  @!P1 LDC.64 R22, c[0x0][0x3f8] ;  /* 0x0000fe00ff169b82 */ /* 0x000ea20000000a00 */
[----:B------:R-:W-:Y:S01]  /*0d90*/  @!P5 IADD3.X R21, PT, PT, R28, R21, RZ, P6, !PT ;  /* 0x000000151c15d210 */ /* 0x000fe200037fe4ff */
[----:B-1----:R-:W-:-:S06]  /*0da0*/  @!P3 IMAD R32, R33, R14, RZ ;  /* 0x0000000e2120b224 */ /* 0x002fcc00078e02ff */
[----:B------:R-:W1:Y:S01]  /*0db0*/  @!P4 LDC.64 R24, c[0x0][0x398] ;  /* 0x0000e600ff18cb82 */ /* 0x000e620000000a00 */
[----:B0-----:R-:W-:Y:S01]  /*0dc0*/  @!P5 IADD3 R8, P6, PT, R35, R8, RZ ;  /* 0x000000082308d210 */ /* 0x001fe20007fde0ff */
[----:B------:R0:W5:Y:S01]  /*0dd0*/  @!P0 LDG.E.64 R58, desc[UR12][R2.64] ;  /* 0x0000000c023a8981 */ /* 0x000162000c1e1b00 */
[----:B------:R-:W-:Y:S02]  /*0de0*/  @!P4 IADD3 R31, PT, PT, R31, R37, RZ ;  /* 0x000000251f1fc210 */ /* 0x000fe40007ffe0ff */
[----:B------:R-:W-:Y:S01]  /*0df0*/  @!P5 IADD3.X R9, PT, PT, R28, R9, RZ, P6, !PT ;  /* 0x000000091c09d210 */ /* 0x000fe200037fe4ff */
[----:B------:R0:W5:Y:S01]  /*0e00*/  @!P5 LDG.E.64 R56, desc[UR12][R20.64] ;  /* 0x0000000c1438d981 */ /* 0x000162000c1e1b00 */
[C---:B------:R-:W-:Y:S01]  /*0e10*/  @!P4 SHF.L.U32 R33, R30.reuse, 0x2, RZ ;  /* 0x000000021e21c819 */ /* 0x040fe200000006ff */
[----:B------:R-:W4:Y:S01]  /*0e20*/  @!P3 LDC.64 R16, c[0x0][0x3a0] ;  /* 0x0000e800ff10bb82 */ /* 0x000f220000000a00 */
[----:B------:R-:W-:Y:S01]  /*0e30*/  @!P4 SHF.L.U64.HI R28, R30, 0x2, R31 ;  /* 0x000000021e1cc819 */ /* 0x000fe2000001021f */
[----:B------:R-:W-:Y:S01]  /*0e40*/  @!P3 IMAD R35, R18, R15, R32 ;  /* 0x0000000f1223b224 */ /* 0x000fe200078e0220 */
[----:B------:R-:W-:Y:S01]  /*0e50*/  @!P3 MOV R30, R90 ;  /* 0x0000005a001eb202 */ /* 0x000fe20000000f00 */
[----:B------:R0:W5:Y:S01]  /*0e60*/  @!P5 LDG.E.64 R54, desc[UR12][R8.64] ;  /* 0x0000000c0836d981 */ /* 0x000162000c1e1b00 */
[----:B------:R-:W-:-:S02]  /*0e70*/  @!P3 MOV R31, R93 ;  /* 0x0000005d001fb202 */ /* 0x000fc40000000f00 */
[----:B---3--:R-:W-:Y:S01]  /*0e80*/  @!P4 IADD3 R6, P6, PT, R33, R6, RZ ;  /* 0x000000062106c210 */ /* 0x008fe20007fde0ff */
[----:B--2---:R-:W-:Y:S01]  /*0e90*/  @!P1 IMAD R29, R29, R22, RZ ;  /* 0x000000161d1d9224 */ /* 0x004fe200078e02ff */
[----:B------:R-:W2:Y:S01]  /*0ea0*/  @!P1 LDC.64 R36, c[0x0][0x3a0] ;  /* 0x0000e800ff249b82 */ /* 0x000ea20000000a00 */
[----:B------:R-:W-:Y:S01]  /*0eb0*/  @!P3 IMAD.WIDE.U32 R14, R18, R14, R30 ;  /* 0x0000000e120eb225 */ /* 0x000fe200078e001e */
[----:B------:R-:W-:-:S04]  /*0ec0*/  @!P4 IADD3.X R7, PT, PT, R28, R7, RZ, P6, !PT ;  /* 0x000000071c07c210 */ /* 0x000fc800037fe4ff */
[----:B------:R-:W-:Y:S02]  /*0ed0*/  @!P3 IADD3 R31, PT, PT, R15, R35, RZ ;  /* 0x000000230f1fb210 */ /* 0x000fe40007ffe0ff */
[----:B-1----:R-:W-:Y:S02]  /*0ee0*/  @!P4 IADD3 R24, P6, PT, R33, R24, RZ ;  /* 0x000000182118c210 */ /* 0x002fe40007fde0ff */
[----:B------:R-:W-:Y:S01]  /*0ef0*/  @!P3 SHF.L.U64.HI R18, R14, 0x2, R31 ;  /* 0x000000020e12b819 */ /* 0x000fe2000001021f */
[----:B------:R-:W-:Y:S01]  /*0f00*/  @!P1 IMAD R31, R0, R23, R29 ;  /* 0x00000017001f9224 */ /* 0x000fe200078e021d */
[----:B------:R-:W-:Y:S02]  /*0f10*/  @!P4 IADD3.X R25, PT, PT, R28, R25, RZ, P6, !PT ;  /* 0x000000191c19c210 */ /* 0x000fe400037fe4ff */
[----:B------:R-:W-:Y:S02]  /*0f20*/  @!P1 MOV R28, R90 ;  /* 0x0000005a001c9202 */ /* 0x000fe40000000f00 */
[----:B------:R-:W-:-:S02]  /*0f30*/  @!P1 MOV R29, R93 ;  /* 0x0000005d001d9202 */ /* 0x000fc40000000f00 */
[----:B------:R-:W-:Y:S01]  /*0f40*/  @!P3 SHF.L.U32 R15, R14, 0x2, RZ ;  /* 0x000000020e0fb819 */ /* 0x000fe200000006ff */
[----:B------:R-:W-:Y:S01]  /*0f50*/  @!P1 IMAD.WIDE.U32 R22, R0, R22, R28 ;  /* 0x0000001600169225 */ /* 0x000fe200078e001c */
[----:B------:R-:W-:Y:S02]  /*0f60*/  IADD3 R29, PT, PT, R19, 0x48, RZ ;  /* 0x00000048131d7810 */ /* 0x000fe40007ffe0ff */
[----:B----4-:R-:W-:Y:S02]  /*0f70*/  @!P3 IADD3 R16, P6, PT, R15, R16, RZ ;  /* 0x000000100f10b210 */ /* 0x010fe40007fde0ff */
[----:B------:R-:W-:Y:S02]  /*0f80*/  @!P1 IADD3 R23, PT, PT, R23, R31, RZ ;  /* 0x0000001f17179210 */ /* 0x000fe40007ffe0ff */
[----:B------:R-:W-:Y:S02]  /*0f90*/  ISETP.GE.U32.AND P2, PT, R29, UR16, PT ;  /* 0x000000101d007c0c */ /* 0x000fe4000bf46070 */
[----:B------:R-:W-:-:S02]  /*0fa0*/  SHF.R.S32.HI R31, RZ, 0x1f, R29 ;  /* 0x0000001fff1f7819 */ /* 0x000fc4000001141d */
[----:B------:R-:W-:Y:S02]  /*0fb0*/  @!P3 IADD3.X R17, PT, PT, R18, R17, RZ, P6, !PT ;  /* 0x000000111211b210 */ /* 0x000fe400037fe4ff */
[----:B------:R-:W-:Y:S02]  /*0fc0*/  ISETP.GE.AND.EX P2, PT, R31, UR17, PT, P2 ;  /* 0x000000111f007c0c */ /* 0x000fe4000bf46320 */
[----:B------:R-:W-:-:S04]  /*0fd0*/  @!P3 IADD3 R14, P6, PT, R15, R26, RZ ;  /* 0x0000001a0f0eb210 */ /* 0x000fc80007fde0ff */
[----:B------:R-:W-:Y:S02]  /*0fe0*/  @!P3 IADD3.X R15, PT, PT, R18, R27, RZ, P6, !PT ;  /* 0x0000001b120fb210 */ /* 0x000fe400037fe4ff */
[----:B------:R-:W-:-:S04]  /*0ff0*/  IADD3 R18, PT, PT, R19, 0x50, RZ ;  /* 0x0000005013127810 */ /* 0x000fc80007ffe0ff */
[----:B------:R-:W-:Y:S01]  /*1000*/  ISETP.GE.U32.AND P0, PT, R18, UR16, PT ;  /* 0x0000001012007c0c */ /* 0x000fe2000bf06070 */
[----:B------:R-:W1:Y:S01]  /*1010*/  @!P2 LDC.64 R26, c[0x0][0x3f8] ;  /* 0x0000fe00ff1aab82 */ /* 0x000e620000000a00 */
[----:B------:R-:W-:Y:S02]  /*1020*/  SHF.R.S32.HI R33, RZ, 0x1f, R18 ;  /* 0x0000001fff217819 */ /* 0x000fe40000011412 */
[C---:B------:R-:W-:Y:S02]  /*1030*/  @!P1 SHF.L.U32 R35, R22.reuse, 0x2, RZ ;  /* 0x0000000216239819 */ /* 0x040fe400000006ff */
[----:B------:R-:W-:Y:S02]  /*1040*/  @!P1 SHF.L.U64.HI R28, R22, 0x2, R23 ;  /* 0x00000002161c9819 */ /* 0x000fe40000010217 */
[----:B------:R-:W-:Y:S01]  /*1050*/  ISETP.GE.AND.EX P0, PT, R33, UR17, PT, P0 ;  /* 0x0000001121007c0c */ /* 0x000fe2000bf06300 */
[----:B------:R-:W3:Y:S01]  /*1060*/  @!P1 LDC.64 R22, c[0x0][0x398] ;  /* 0x0000e600ff169b82 */ /* 0x000ee20000000a00 */
[----:B------:R-:W-:Y:S01]  /*1070*/  IADD3 R12, PT, PT, R19, 0x58, RZ ;  /* 0x00000058130c7810 */ /* 0x000fe20007ffe0ff */
[----:B0-----:R-:W-:-:S03]  /*1080*/  HFMA2 R3, -RZ, RZ, 0, 0 ;  /* 0x00000000ff037431 */ /* 0x001fc600000001ff */
[----:B------:R-:W-:Y:S02]  /*1090*/  ISETP.GE.U32.AND P5, PT, R12, UR16, PT ;  /* 0x000000100c007c0c */ /* 0x000fe4000bfa6070 */
[----:B------:R-:W-:Y:S02]  /*10a0*/  SHF.R.S32.HI R13, RZ, 0x1f, R12 ;  /* 0x0000001fff0d7819 */ /* 0x000fe4000001140c */
[----:B------:R-:W-:Y:S02]  /*10b0*/  CS2R R4, SRZ ;  /* 0x0000000000047805 */ /* 0x000fe4000001ff00 */
[----:B------:R-:W-:Y:S01]  /*10c0*/  MOV R2, RZ ;  /* 0x000000ff00027202 */ /* 0x000fe20000000f00 */
[----:B------:R-:W0:Y:S01]  /*10d0*/  @!P2 LDC.64 R38, c[0x0][0x3a0] ;  /* 0x0000e800ff26ab82 */ /* 0x000e220000000a00 */
[----:B------:R-:W-:Y:S02]  /*10e0*/  ISETP.GE.AND.EX P5, PT, R13, UR17, PT, P5 ;  /* 0x000000110d007c0c */ /* 0x000fe4000bfa6350 */
[----:B------:R-:W-:Y:S01]  /*10f0*/  IADD3 R0, PT, PT, R19, 0x60, RZ ;  /* 0x0000006013007810 */ /* 0x000fe20007ffe0ff */
[----:B------:R4:W5:Y:S04]  /*1100*/  @!P4 LDG.E.64 R4, desc[UR12][R24.64] ;  /* 0x0000000c1804c981 */ /* 0x000968000c1e1b00 */
[----:B------:R-:W0:Y:S01]  /*1110*/  @!P0 LDC.64 R10, c[0x0][0x3f8] ;  /* 0x0000fe00ff0a8b82 */ /* 0x000e220000000a00 */
[----:B------:R4:W5:Y:S01]  /*1120*/  @!P4 LDG.E.64 R2, desc[UR12][R6.64] ;  /* 0x0000000c0602c981 */ /* 0x000962000c1e1b00 */
[----:B--2---:R-:W-:Y:S01]  /*1130*/  @!P1 IADD3 R20, P6, PT, R35, R36, RZ ;  /* 0x0000002423149210 */ /* 0x004fe20007fde0ff */
[----:B-1----:R-:W-:Y:S01]  /*1140*/  @!P2 IMAD R8, R31, R26, RZ ;  /* 0x0000001a1f08a224 */ /* 0x002fe200078e02ff */
[----:B------:R-:W-:-:S02]  /*1150*/  ISETP.GE.U32.AND P4, PT, R0, UR16, PT ;  /* 0x0000001000007c0c */ /* 0x000fc4000bf86070 */
[----:B------:R-:W-:Y:S02]  /*1160*/  SHF.R.S32.HI R9, RZ, 0x1f, R0 ;  /* 0x0000001fff097819 */ /* 0x000fe40000011400 */
[----:B------:R-:W1:Y:S01]  /*1170*/  @!P2 LDC.64 R40, c[0x0][0x398] ;  /* 0x0000e600ff28ab82 */ /* 0x000e620000000a00 */
[----:B----4-:R-:W-:Y:S02]  /*1180*/  @!P2 MOV R24, R90 ;  /* 0x0000005a0018a202 */ /* 0x010fe40000000f00 */
[----:B------:R-:W-:Y:S02]  /*1190*/  @!P2 MOV R25, R93 ;  /* 0x0000005d0019a202 */ /* 0x000fe40000000f00 */
[----:B------:R-:W-:Y:S02]  /*11a0*/  @!P1 IADD3.X R21, PT, PT, R28, R37, RZ, P6, !PT ;  /* 0x000000251c159210 */ /* 0x000fe400037fe4ff */
[----:B------:R-:W-:Y:S01]  /*11b0*/  ISETP.GE.AND.EX P4, PT, R9, UR17, PT, P4 ;  /* 0x0000001109007c0c */ /* 0x000fe2000bf86340 */
[----:B------:R-:W2:Y:S01]  /*11c0*/  @!P5 LDC.64 R6, c[0x0][0x3f8] ;  /* 0x0000fe00ff06db82 */ /* 0x000ea20000000a00 */
[----:B---3--:R-:W-:Y:S01]  /*11d0*/  @!P1 IADD3 R22, P6, PT, R35, R22, RZ ;  /* 0x0000001623169210 */ /* 0x008fe20007fde0ff */
[----:B------:R-:W-:-:S02]  /*11e0*/  @!P2 IMAD R35, R29, R27, R8 ;  /* 0x0000001b1d23a224 */ /* 0x000fc400078e0208 */
[----:B------:R-:W-:-:S04]  /*11f0*/  @!P2 IMAD.WIDE.U32 R26, R29, R26, R24 ;  /* 0x0000001a1d1aa225 */ /* 0x000fc800078e0018 */
[----:B------:R-:W3:Y:S01]  /*1200*/  @!P0 LDC.64 R30, c[0x0][0x3a0] ;  /* 0x0000e800ff1e8b82 */ /* 0x000ee20000000a00 */
[----:B------:R-:W-:Y:S01]  /*1210*/  @!P2 IADD3 R27, PT, PT, R27, R35, RZ ;  /* 0x000000231b1ba210 */ /* 0x000fe20007ffe0ff */
[----:B0-----:R-:W-:Y:S01]  /*1220*/  @!P0 IMAD R33, R33, R10, RZ ;  /* 0x0000000a21218224 */ /* 0x001fe200078e02ff */
[C---:B------:R-:W-:Y:S02]  /*1230*/  @!P2 SHF.L.U32 R29, R26.reuse, 0x2, RZ ;  /* 0x000000021a1da819 */ /* 0x040fe400000006ff */
[----:B------:R-:W-:Y:S02]  /*1240*/  @!P2 SHF.L.U64.HI R8, R26, 0x2, R27 ;  /* 0x000000021a08a819 */ /* 0x000fe4000001021b */
[----:B------:R-:W-:Y:S01]  /*1250*/  @!P0 MOV R26, R90 ;  /* 0x0000005a001a8202 */ /* 0x000fe20000000f00 */
[----:B------:R-:W0:Y:S01]  /*1260*/  @!P0 LDC.64 R24, c[0x0][0x398] ;  /* 0x0000e600ff188b82 */ /* 0x000e220000000a00 */
[----:B------:R-:W-:Y:S01]  /*1270*/  @!P0 MOV R27, R93 ;  /* 0x0000005d001b8202 */ /* 0x000fe20000000f00 */
[----:B------:R-:W-:Y:S01]  /*1280*/  @!P0 IMAD R33, R18, R11, R33 ;  /* 0x0000000b12218224 */ /* 0x000fe200078e0221 */
[----:B------:R-:W-:-:S02]  /*1290*/  @!P1 IADD3.X R23, PT, PT, R28, R23, RZ, P6, !PT ;  /* 0x000000171c179210 */ /* 0x000fc400037fe4ff */
[----:B------:R-:W-:-:S03]  /*12a0*/  @!P2 IADD3 R38, P6, PT, R29, R38, RZ ;  /* 0x000000261d26a210 */ /* 0x000fc60007fde0ff */
[----:B------:R-:W4:Y:S01]  /*12b0*/  @!P4 LDC.64 R34, c[0x0][0x3f8] ;  /* 0x0000fe00ff22cb82 */ /* 0x000f220000000a00 */
[----:B------:R-:W-:Y:S01]  /*12c0*/  @!P0 IMAD.WIDE.U32 R10, R18, R10, R26 ;  /* 0x0000000a120a8225 */ /* 0x000fe200078e001a */
[C---:B------:R-:W-:Y:S02]  /*12d0*/  @!P2 IADD3.X R39, PT, PT, R8.reuse, R39, RZ, P6, !PT ;  /* 0x000000270827a210 */ /* 0x040fe400037fe4ff */
[----:B-1----:R-:W-:Y:S02]  /*12e0*/  @!P2 IADD3 R40, P6, PT, R29, R40, RZ ;  /* 0x000000281d28a210 */ /* 0x002fe40007fde0ff */
[----:B------:R-:W-:Y:S01]  /*12f0*/  @!P0 IADD3 R11, PT, PT, R11, R33, RZ ;  /* 0x000000210b0b8210 */ /* 0x000fe20007ffe0ff */
[----:B--2---:R-:W-:Y:S01]  /*1300*/  @!P5 IMAD R18, R13, R6, RZ ;  /* 0x000000060d12d224 */ /* 0x004fe200078e02ff */
[----:B------:R-:W-:Y:S01]  /*1310*/  @!P2 IADD3.X R41, PT, PT, R8, R41, RZ, P6, !PT ;  /* 0x000000290829a210 */ /* 0x000fe200037fe4ff */
[----:B------:R-:W1:Y:S01]  /*1320*/  @!P5 LDC.64 R32, c[0x0][0x3a0] ;  /* 0x0000e800ff20db82 */ /* 0x000e620000000a00 */
[----:B------:R-:W-:-:S02]  /*1330*/  @!P0 SHF.L.U32 R13, R10, 0x2, RZ ;  /* 0x000000020a0d8819 */ /* 0x000fc400000006ff */
[----:B------:R-:W-:Y:S02]  /*1340*/  @!P0 SHF.L.U64.HI R8, R10, 0x2, R11 ;  /* 0x000000020a088819 */ /* 0x000fe4000001020b */
[----:B------:R-:W-:Y:S02]  /*1350*/  @!P5 MOV R10, R90 ;  /* 0x0000005a000ad202 */ /* 0x000fe40000000f00 */
[----:B------:R-:W-:Y:S01]  /*1360*/  @!P5 MOV R11, R93 ;  /* 0x0000005d000bd202 */ /* 0x000fe20000000f00 */
[C---:B------:R-:W-:Y:S01]  /*1370*/  @!P5 IMAD R27, R12.reuse, R7, R18 ;  /* 0x000000070c1bd224 */ /* 0x040fe200078e0212 */
[----:B---3--:R-:W-:Y:S01]  /*1380*/  @!P0 IADD3 R30, P6, PT, R13, R30, RZ ;  /* 0x0000001e0d1e8210 */ /* 0x008fe20007fde0ff */
[----:B------:R-:W2:Y:S01]  /*1390*/  @!P5 LDC.64 R36, c[0x0][0x398] ;  /* 0x0000e600ff24db82 */ /* 0x000ea20000000a00 */
[----:B------:R-:W-:Y:S02]  /*13a0*/  @!P5 IMAD.WIDE.U32 R6, R12, R6, R10 ;  /* 0x000000060c06d225 */ /* 0x000fe400078e000a */
[----:B------:R-:W-:-:S02]  /*13b0*/  @!P0 IADD3.X R31, PT, PT, R8, R31, RZ, P6, !PT ;  /* 0x0000001f081f8210 */ /* 0x000fc400037fe4ff */
[----:B0-----:R-:W-:Y:S01]  /*13c0*/  @!P0 IADD3 R24, P6, PT, R13, R24, RZ ;  /* 0x000000180d188210 */ /* 0x001fe20007fde0ff */
[----:B----4-:R-:W-:Y:S01]  /*13d0*/  @!P4 IMAD R9, R9, R34, RZ ;  /* 0x000000220909c224 */ /* 0x010fe200078e02ff */
[----:B------:R-:W-:Y:S01]  /*13e0*/  @!P5 IADD3 R7, PT, PT, R7, R27, RZ ;  /* 0x0000001b0707d210 */ /* 0x000fe20007ffe0ff */
[----:B------:R-:W-:Y:S01]  /*13f0*/  UIMAD.WIDE UR6, UR5, 0x8, UR6 ;  /* 0x00000008050678a5 */ /* 0x000fe2000f8e0206 */
[----:B------:R-:W-:Y:S01]  /*1400*/  @!P0 IADD3.X R25, PT, PT, R8, R25, RZ, P6, !PT ;  /* 0x0000001908198210 */ /* 0x000fe200037fe4ff */
[----:B------:R-:W-:Y:S01]  /*1410*/  @!P4 IMAD R45, R0, R35, R9 ;  /* 0x00000023002dc224 */ /* 0x000fe200078e0209 */
[C---:B------:R-:W-:Y:S02]  /*1420*/  @!P5 SHF.L.U32 R29, R6.reuse, 0x2, RZ ;  /* 0x00000002061dd819 */ /* 0x040fe400000006ff */
[----:B------:R-:W-:Y:S02]  /*1430*/  CS2R R8, SRZ ;  /* 0x0000000000087805 */ /* 0x000fe4000001ff00 */
[----:B------:R-:W-:-:S02]  /*1440*/  @!P5 SHF.L.U64.HI R18, R6, 0x2, R7 ;  /* 0x000000020612d819 */ /* 0x000fc40000010207 */
[----:B------:R-:W-:Y:S02]  /*1450*/  CS2R R6, SRZ ;  /* 0x0000000000067805 */ /* 0x000fe4000001ff00 */
[----:B------:R-:W-:Y:S01]  /*1460*/  IADD3 R26, PT, PT, R19, 0x68, RZ ;  /* 0x00000068131a7810 */ /* 0x000fe20007ffe0ff */
[----:B------:R-:W0:Y:S01]  /*1470*/  @!P4 LDC.64 R42, c[0x0][0x3a0] ;  /* 0x0000e800ff2acb82 */ /* 0x000e220000000a00 */
[----:B------:R3:W5:Y:S02]  /*1480*/  @!P3 LDG.E.64 R8, desc[UR12][R14.64] ;  /* 0x0000000c0e08b981 */ /* 0x000764000c1e1b00 */
[----:B------:R-:W-:Y:S02]  /*1490*/  SHF.R.S32.HI R27, RZ, 0x1f, R26 ;  /* 0x0000001fff1b7819 */ /* 0x000fe4000001141a */
[----:B------:R4:W5:Y:S01]  /*14a0*/  @!P3 LDG.E.64 R6, desc[UR12][R16.64] ;  /* 0x0000000c1006b981 */ /* 0x000962000c1e1b00 */
[----:B------:R-:W-:Y:S02]  /*14b0*/  ISETP.GE.U32.AND P3, PT, R26, UR16, PT ;  /* 0x000000101a007c0c */ /* 0x000fe4000bf66070 */
[----:B------:R-:W0:Y:S01]  /*14c0*/  @!P4 LDC.64 R52, c[0x0][0x398] ;  /* 0x0000e600ff34cb82 */ /* 0x000e220000000a00 */
[----:B------:R-:W-:-:S02]  /*14d0*/  @!P4 MOV R10, R90 ;  /* 0x0000005a000ac202 */ /* 0x000fc40000000f00 */
[----:B------:R-:W-:Y:S02]  /*14e0*/  @!P4 MOV R11, R93 ;  /* 0x0000005d000bc202 */ /* 0x000fe40000000f00 */
[----:B------:R-:W-:Y:S02]  /*14f0*/  ISETP.GE.AND.EX P3, PT, R27, UR17, PT, P3 ;  /* 0x000000111b007c0c */ /* 0x000fe4000bf66330 */
[----:B---3--:R-:W-:Y:S01]  /*1500*/  CS2R R14, SRZ ;  /* 0x00000000000e7805 */ /* 0x008fe2000001ff00 */
[----:B------:R-:W-:Y:S01]  /*1510*/  @!P4 IMAD.WIDE.U32 R34, R0, R34, R10 ;  /* 0x000000220022c225 */ /* 0x000fe200078e000a */
[----:B------:R-:W-:Y:S02]  /*1520*/  CS2R R10, SRZ ;  /* 0x00000000000a7805 */ /* 0x000fe4000001ff00 */
[----:B----4-:R-:W-:Y:S02]  /*1530*/  CS2R R16, SRZ ;  /* 0x0000000000107805 */ /* 0x010fe4000001ff00 */
[----:B------:R-:W-:-:S02]  /*1540*/  MOV R46, UR6 ;  /* 0x00000006002e7c02 */ /* 0x000fc40008000f00 */
[----:B------:R-:W-:Y:S02]  /*1550*/  CS2R R12, SRZ ;  /* 0x00000000000c7805 */ /* 0x000fe4000001ff00 */
[----:B------:R-:W-:Y:S01]  /*1560*/  MOV R47, UR7 ;  /* 0x00000007002f7c02 */ /* 0x000fe20008000f00 */
[----:B------:R-:W5:Y:S01]  /*1570*/  @!P2 LDG.E.64 R14, desc[UR12][R38.64] ;  /* 0x0000000c260ea981 */ /* 0x000f62000c1e1b00 */
[----:B------:R-:W-:-:S03]  /*1580*/  IADD3 R28, PT, PT, R19, 0x70, RZ ;  /* 0x00000070131c7810 */ /* 0x000fc60007ffe0ff */
[----:B------:R3:W5:Y:S01]  /*1590*/  @!P1 LDG.E.64 R10, desc[UR12][R20.64] ;  /* 0x0000000c140a9981 */ /* 0x000762000c1e1b00 */
[C---:B-1----:R-:W-:Y:S01]  /*15a0*/  @!P5 IADD3 R32, P6, PT, R29.reuse, R32, RZ ;  /* 0x000000201d20d210 */ /* 0x042fe20007fde0ff */
[----:B------:R-:W1:Y:S02]  /*15b0*/  @!P3 LDC.64 R48, c[0x0][0x3a0] ;  /* 0x0000e800ff30bb82 */ /* 0x000e640000000a00 */
[----:B------:R-:W5:Y:S01]  /*15c0*/  @!P2 LDG.E.64 R16, desc[UR12][R40.64] ;  /* 0x0000000c2810a981 */ /* 0x000f62000c1e1b00 */
[----:B--2---:R-:W-:Y:S02]  /*15d0*/  @!P5 IADD3 R36, P2, PT, R29, R36, RZ ;  /* 0x000000241d24d210 */ /* 0x004fe40007f5e0ff */
[----:B------:R-:W-:Y:S01]  /*15e0*/  @!P4 IADD3 R29, PT, PT, R35, R45, RZ ;  /* 0x0000002d231dc210 */ /* 0x000fe20007ffe0ff */
[----:B------:R-:W2:Y:S02]  /*15f0*/  LDG.E.64 R46, desc[UR12][R46.64] ;  /* 0x0000000c2e2e7981 */ /* 0x000ea4000c1e1b00 */
[----:B---3--:R-:W3:Y:S01]  /*1600*/  @!P3 LDC.64 R20, c[0x0][0x3f8] ;  /* 0x0000fe00ff14bb82 */ /* 0x008ee20000000a00 */
[----:B------:R-:W-:Y:S01]  /*1610*/  SHF.R.S32.HI R35, RZ, 0x1f, R28 ;  /* 0x0000001fff237819 */ /* 0x000fe2000001141c */
[----:B------:R4:W5:Y:S01]  /*1620*/  @!P1 LDG.E.64 R12, desc[UR12][R22.64] ;  /* 0x0000000c160c9981 */ /* 0x000962000c1e1b00 */
[----:B------:R-:W-:-:S02]  /*1630*/  ISETP.GE.U32.AND P1, PT, R28, UR16, PT ;  /* 0x000000101c007c0c */ /* 0x000fc4000bf26070 */
[----:B------:R-:W-:Y:S02]  /*1640*/  IADD3 R0, PT, PT, R19, 0x78, RZ ;  /* 0x0000007813007810 */ /* 0x000fe40007ffe0ff */
[----:B------:R-:W-:Y:S01]  /*1650*/  ISETP.GE.AND.EX P1, PT, R35, UR17, PT, P1 ;  /* 0x0000001123007c0c */ /* 0x000fe2000bf26310 */
[----:B------:R-:W1:Y:S01]  /*1660*/  @!P3 LDC.64 R50, c[0x0][0x398] ;  /* 0x0000e600ff32bb82 */ /* 0x000e620000000a00 */
[----:B------:R-:W-:Y:S02]  /*1670*/  @!P5 IADD3.X R37, PT, PT, R18, R37, RZ, P2, !PT ;  /* 0x000000251225d210 */ /* 0x000fe400017fe4ff */
[C---:B----4-:R-:W-:Y:S02]  /*1680*/  @!P4 SHF.L.U32 R23, R34.reuse, 0x2, RZ ;  /* 0x000000022217c819 */ /* 0x050fe400000006ff */
[----:B------:R-:W-:Y:S02]  /*1690*/  @!P4 SHF.L.U64.HI R34, R34, 0x2, R29 ;  /* 0x000000022222c819 */ /* 0x000fe4000001021d */
[----:B------:R-:W-:-:S02]  /*16a0*/  @!P5 IADD3.X R33, PT, PT, R18, R33, RZ, P6, !PT ;  /* 0x000000211221d210 */ /* 0x000fc400037fe4ff */
[----:B------:R-:W-:Y:S02]  /*16b0*/  ISETP.GE.U32.AND P2, PT, R0, UR16, PT ;  /* 0x0000001000007c0c */ /* 0x000fe4000bf46070 */
[----:B------:R-:W-:Y:S01]  /*16c0*/  SHF.R.S32.HI R29, RZ, 0x1f, R0 ;  /* 0x0000001fff1d7819 */ /* 0x000fe20000011400 */
[----:B------:R-:W4:Y:S01]  /*16d0*/  @!P1 LDC.64 R78, c[0x0][0x3a0] ;  /* 0x0000e800ff4e9b82 */ /* 0x000f220000000a00 */
[----:B0-----:R-:W-:Y:S02]  /*16e0*/  @!P4 IADD3 R38, P6, PT, R23, R42, RZ ;  /* 0x0000002a1726c210 */ /* 0x001fe40007fde0ff */
[----:B------:R-:W-:Y:S02]  /*16f0*/  ISETP.GE.AND.EX P2, PT, R29, UR17, PT, P2 ;  /* 0x000000111d007c0c */ /* 0x000fe4000bf46320 */
[----:B------:R-:W-:Y:S02]  /*1700*/  @!P4 IADD3.X R39, PT, PT, R34, R43, RZ, P6, !PT ;  /* 0x0000002b2227c210 */ /* 0x000fe400037fe4ff */
[----:B------:R-:W-:Y:S01]  /*1710*/  @!P4 IADD3 R52, P6, PT, R23, R52, RZ ;  /* 0x000000341734c210 */ /* 0x000fe20007fde0ff */
[----:B---3--:R-:W-:Y:S01]  /*1720*/  @!P3 IMAD R27, R27, R20, RZ ;  /* 0x000000141b1bb224 */ /* 0x008fe200078e02ff */
[----:B------:R-:W0:Y:S01]  /*1730*/  @!P1 LDC.64 R22, c[0x0][0x3f8] ;  /* 0x0000fe00ff169b82 */ /* 0x000e220000000a00 */
[----:B------:R-:W-:-:S02]  /*1740*/  @!P3 MOV R40, R90 ;  /* 0x0000005a0028b202 */ /* 0x000fc40000000f00 */
[----:B------:R-:W-:Y:S01]  /*1750*/  @!P3 MOV R41, R93 ;  /* 0x0000005d0029b202 */ /* 0x000fe20000000f00 */
[C---:B------:R-:W-:Y:S02]  /*1760*/  @!P3 IMAD R43, R26.reuse, R21, R27 ;  /* 0x000000151a2bb224 */ /* 0x040fe400078e021b */
[----:B------:R-:W-:Y:S02]  /*1770*/  @!P3 IMAD.WIDE.U32 R40, R26, R20, R40 ;  /* 0x000000141a28b225 */ /* 0x000fe400078e0028 */
[----:B------:R-:W3:Y:S01]  /*1780*/  @!P1 LDC.64 R44, c[0x0][0x398] ;  /* 0x0000e600ff2c9b82 */ /* 0x000ee20000000a00 */
[----:B------:R-:W-:Y:S02]  /*1790*/  CS2R R18, SRZ ;  /* 0x0000000000127805 */ /* 0x000fe4000001ff00 */
[----:B------:R-:W-:-:S05]  /*17a0*/  CS2R R20, SRZ ;  /* 0x0000000000147805 */ /* 0x000fca000001ff00 */
[----:B------:R-:W4:Y:S01]  /*17b0*/  @!P2 LDC.64 R26, c[0x0][0x3f8] ;  /* 0x0000fe00ff1aab82 */ /* 0x000f220000000a00 */
[----:B------:R1:W5:Y:S01]  /*17c0*/  @!P0 LDG.E.64 R18, desc[UR12][R30.64] ;  /* 0x0000000c1e128981 */ /* 0x000362000c1e1b00 */
[----:B------:R-:W-:Y:S02]  /*17d0*/  @!P3 IADD3 R43, PT, PT, R41, R43, RZ ;  /* 0x0000002b292bb210 */ /* 0x000fe40007ffe0ff */
[----:B------:R-:W-:Y:S01]  /*17e0*/  @!P3 SHF.L.U32 R41, R40, 0x2, RZ ;  /* 0x000000022829b819 */ /* 0x000fe200000006ff */
[----:B------:R4:W5:Y:S01]  /*17f0*/  @!P0 LDG.E.64 R20, desc[UR12][R24.64] ;  /* 0x0000000c18148981 */ /* 0x000962000c1e1b00 */
[----:B------:R-:W-:Y:S01]  /*1800*/  ISETP.NE.AND P0, PT, RZ, UR9, PT ;  /* 0x00000009ff007c0c */ /* 0x000fe2000bf05270 */
[----:B0-----:R-:W-:Y:S01]  /*1810*/  @!P1 IMAD R35, R35, R22, RZ ;  /* 0x0000001623239224 */ /* 0x001fe200078e02ff */
[----:B------:R-:W-:Y:S02]  /*1820*/  @!P4 IADD3.X R53, PT, PT, R34, R53, RZ, P6, !PT ;  /* 0x000000352235c210 */ /* 0x000fe400037fe4ff */
[----:B-1----:R-:W-:-:S02]  /*1830*/  @!P1 MOV R30, R90 ;  /* 0x0000005a001e9202 */ /* 0x002fc40000000f00 */
[----:B------:R-:W-:Y:S02]  /*1840*/  @!P1 MOV R31, R93 ;  /* 0x0000005d001f9202 */ /* 0x000fe40000000f00 */
[----:B------:R-:W-:Y:S02]  /*1850*/  @!P3 SHF.L.U64.HI R40, R40, 0x2, R43 ;  /* 0x000000022828b819 */ /* 0x000fe4000001022b */
[C---:B------:R-:W-:Y:S01]  /*1860*/  @!P3 IADD3 R48, P6, PT, R41.reuse, R48, RZ ;  /* 0x000000302930b210 */ /* 0x040fe20007fde0ff */
[C---:B------:R-:W-:Y:S01]  /*1870*/  @!P1 IMAD R35, R28.reuse, R23, R35 ;  /* 0x000000171c239224 */ /* 0x040fe200078e0223 */
[----:B------:R-:W0:Y:S01]  /*1880*/  @!P2 LDC.64 R42, c[0x0][0x3a0] ;  /* 0x0000e800ff2aab82 */ /* 0x000e220000000a00 */
[----:B------:R-:W-:Y:S01]  /*1890*/  @!P1 IMAD.WIDE.U32 R30, R28, R22, R30 ;  /* 0x000000161c1e9225 */ /* 0x000fe200078e001e */
[----:B------:R-:W-:Y:S02]  /*18a0*/  @!P3 IADD3.X R49, PT, PT, R40, R49, RZ, P6, !PT ;  /* 0x000000312831b210 */ /* 0x000fe400037fe4ff */
[----:B------:R-:W-:Y:S01]  /*18b0*/  @!P3 IADD3 R50, P6, PT, R41, R50, RZ ;  /* 0x000000322932b210 */ /* 0x000fe20007fde0ff */
[----:B----4-:R-:W-:Y:S01]  /*18c0*/  @!P2 IMAD R29, R29, R26, RZ ;  /* 0x0000001a1d1da224 */ /* 0x010fe200078e02ff */
[----:B------:R-:W-:-:S02]  /*18d0*/  @!P1 IADD3 R35, PT, PT, R31, R35, RZ ;  /* 0x000000231f239210 */ /* 0x000fc40007ffe0ff */
[----:B------:R-:W1:Y:S01]  /*18e0*/  @P0 LDC.64 R24, c[0x0][0x3b0] ;  /* 0x0000ec00ff180b82 */ /* 0x000e620000000a00 */
[----:B------:R-:W-:Y:S02]  /*18f0*/  @!P3 IADD3.X R51, PT, PT, R40, R51, RZ, P6, !PT ;  /* 0x000000332833b210 */ /* 0x000fe400037fe4ff */
[C---:B------:R-:W-:Y:S02]  /*1900*/  @!P1 SHF.L.U32 R31, R30.reuse, 0x2, RZ ;  /* 0x000000021e1f9819 */ /* 0x040fe400000006ff */
[----:B------:R-:W-:-:S03]  /*1910*/  @!P1 SHF.L.U64.HI R30, R30, 0x2, R35 ;  /* 0x000000021e1e9819 */ /* 0x000fc60000010223 */
[----:B------:R-:W4:Y:S01]  /*1920*/  @!P2 LDC.64 R40, c[0x0][0x398] ;  /* 0x0000e600ff28ab82 */ /* 0x000f220000000a00 */
[----:B------:R-:W-:Y:S01]  /*1930*/  @!P2 IMAD R35, R0, R27, R29 ;  /* 0x0000001b0023a224 */ /* 0x000fe200078e021d */
[----:B------:R-:W-:Y:S02]  /*1940*/  @!P2 MOV R28, R90 ;  /* 0x0000005a001ca202 */ /* 0x000fe40000000f00 */
[----:B------:R-:W-:-:S04]  /*1950*/  @!P2 MOV R29, R93 ;  /* 0x0000005d001da202 */ /* 0x000fc80000000f00 */
[----:B------:R-:W4:Y:S01]  /*1960*/  LDC.64 R22, c[0x0][0x3a8] ;  /* 0x0000ea00ff167b82 */ /* 0x000f220000000a00 */
[C---:B------:R-:W-:Y:S01]  /*1970*/  @!P1 IADD3 R78, P6, PT, R31.reuse, R78, RZ ;  /* 0x0000004e1f4e9210 */ /* 0x040fe20007fde0ff */
[----:B------:R-:W-:Y:S01]  /*1980*/  @!P2 IMAD.WIDE.U32 R26, R0, R26, R28 ;  /* 0x0000001a001aa225 */ /* 0x000fe200078e001c */
[----:B------:R-:W-:Y:S02]  /*1990*/  LOP3.LUT R83, R84, 0xffff, RZ, 0xc0, !PT ;  /* 0x0000ffff54537812 */ /* 0x000fe400078ec0ff */
[----:B------:R-:W-:Y:S02]  /*19a0*/  @!P1 IADD3.X R79, PT, PT, R30, R79, RZ, P6, !PT ;  /* 0x0000004f1e4f9210 */ /* 0x000fe400037fe4ff */
[----:B---3--:R-:W-:Y:S02]  /*19b0*/  @!P1 IADD3 R44, P6, PT, R31, R44, RZ ;  /* 0x0000002c1f2c9210 */ /* 0x008fe40007fde0ff */
[----:B------:R-:W-:Y:S02]  /*19c0*/  @!P2 IADD3 R29, PT, PT, R27, R35, RZ ;  /* 0x000000231b1da210 */ /* 0x000fe40007ffe0ff */
[----:B------:R-:W-:Y:S01]  /*19d0*/  @!P2 SHF.L.U32 R27, R26, 0x2, RZ ;  /* 0x000000021a1ba819 */ /* 0x000fe200000006ff */
[----:B------:R-:W-:Y:S01]  /*19e0*/  IMAD R31, R80, 0xa0, R83 ;  /* 0x000000a0501f7824 */ /* 0x000fe200078e0253 */
[----:B------:R-:W-:-:S02]  /*19f0*/  @!P1 IADD3.X R45, PT, PT, R30, R45, RZ, P6, !PT ;  /* 0x0000002d1e2d9210 */ /* 0x000fc400037fe4ff */
[----:B------:R-:W-:Y:S02]  /*1a00*/  @!P2 SHF.L.U64.HI R26, R26, 0x2, R29 ;  /* 0x000000021a1aa819 */ /* 0x000fe4000001021d */
[----:B0-----:R-:W-:Y:S01]  /*1a10*/  @!P2 IADD3 R42, P6, PT, R27, R42, RZ ;  /* 0x0000002a1b2aa210 */ /* 0x001fe20007fde0ff */
[----:B-1----:R-:W-:-:S03]  /*1a20*/  @P0 IMAD.WIDE R28, R31, 0x2, R24 ;  /* 0x000000021f1c0825 */ /* 0x002fc600078e0218 */
[C---:B------:R-:W-:Y:S02]  /*1a30*/  @!P2 IADD3.X R43, PT, PT, R26.reuse, R43, RZ, P6, !PT ;  /* 0x0000002b1a2ba210 */ /* 0x040fe400037fe4ff */
[----:B----4-:R-:W-:Y:S01]  /*1a40*/  @!P2 IADD3 R40, P6, PT, R27, R40, RZ ;  /* 0x000000281b28a210 */ /* 0x010fe20007fde0ff */
[----:B------:R-:W-:Y:S01]  /*1a50*/  IMAD.WIDE R30, R31, 0x2, R22 ;  /* 0x000000021f1e7825 */ /* 0x000fe200078e0216 */
[----:B------:R-:W3:Y:S01]  /*1a60*/  @P0 LDG.E.U16 R88, desc[UR12][R28.64] ;  /* 0x0000000c1c580981 */ /* 0x000ee2000c1e1500 */
[----:B------:R-:W-:Y:S02]  /*1a70*/  CS2R R22, SRZ ;  /* 0x0000000000167805 */ /* 0x000fe4000001ff00 */
[----:B------:R-:W-:Y:S02]  /*1a80*/  @!P2 IADD3.X R41, PT, PT, R26, R41, RZ, P6, !PT ;  /* 0x000000291a29a210 */ /* 0x000fe400037fe4ff */
[----:B------:R-:W-:Y:S01]  /*1a90*/  CS2R R26, SRZ ;  /* 0x00000000001a7805 */ /* 0x000fe2000001ff00 */
[----:B------:R0:W4:Y:S04]  /*1aa0*/  @P0 LDG.E.U16 R0, desc[UR12][R28.64+0x2] ;  /* 0x0000020c1c000981 */ /* 0x000128000c1e1500 */
[----:B------:R-:W4:Y:S04]  /*1ab0*/  LDG.E.U16 R81, desc[UR12][R30.64] ;  /* 0x0000000c1e517981 */ /* 0x000f28000c1e1500 */
[----:B------:R1:W4:Y:S01]  /*1ac0*/  LDG.E.U16 R85, desc[UR12][R30.64+0x2] ;  /* 0x0000020c1e557981 */ /* 0x000322000c1e1500 */
[----:B0-----:R-:W-:-:S03]  /*1ad0*/  CS2R R28, SRZ ;  /* 0x00000000001c7805 */ /* 0x001fc6000001ff00 */
[----:B------:R0:W5:Y:S04]  /*1ae0*/  @!P5 LDG.E.64 R22, desc[UR12][R32.64] ;  /* 0x0000000c2016d981 */ /* 0x000168000c1e1b00 */
[----:B------:R0:W5:Y:S01]  /*1af0*/  @!P4 LDG.E.64 R26, desc[UR12][R38.64] ;  /* 0x0000000c261ac981 */ /* 0x000162000c1e1b00 */
[----:B-1----:R-:W-:-:S03]  /*1b00*/  CS2R R30, SRZ ;  /* 0x00000000001e7805 */ /* 0x002fc6000001ff00 */
[----:B------:R1:W5:Y:S01]  /*1b10*/  @!P4 LDG.E.64 R28, desc[UR12][R52.64] ;  /* 0x0000000c341cc981 */ /* 0x000362000c1e1b00 */
[----:B0-----:R-:W-:-:S03]  /*1b20*/  CS2R R32, SRZ ;  /* 0x0000000000207805 */ /* 0x001fc6000001ff00 */
[----:B------:R-:W5:Y:S01]  /*1b30*/  @!P3 LDG.E.64 R30, desc[UR12][R48.64] ;  /* 0x0000000c301eb981 */ /* 0x000f62000c1e1b00 */
[----:B------:R-:W-:-:S03]  /*1b40*/  CS2R R38, SRZ ;  /* 0x0000000000267805 */ /* 0x000fc6000001ff00 */
[----:B------:R-:W5:Y:S01]  /*1b50*/  @!P3 LDG.E.64 R32, desc[UR12][R50.64] ;  /* 0x0000000c3220b981 */ /* 0x000f62000c1e1b00 */
[----:B-1----:R-:W-:-:S03]  /*1b60*/  CS2R R52, SRZ ;  /* 0x0000000000347805 */ /* 0x002fc6000001ff00 */
[----:B------:R-:W5:Y:S04]  /*1b70*/  @!P2 LDG.E.64 R38, desc[UR12][R42.64] ;  /* 0x0000000c2a26a981 */ /* 0x000f68000c1e1b00 */
[----:B------:R-:W5:Y:S01]  /*1b80*/  @!P2 LDG.E.64 R52, desc[UR12][R40.64] ;  /* 0x0000000c2834a981 */ /* 0x000f62000c1e1b00 */
[----:B------:R-:W-:Y:S02]  /*1b90*/  CS2R R24, SRZ ;  /* 0x0000000000187805 */ /* 0x000fe4000001ff00 */
[----:B------:R-:W-:-:S04]  /*1ba0*/  CS2R R34, SRZ ;  /* 0x0000000000227805 */ /* 0x000fc8000001ff00 */
[----:B------:R0:W5:Y:S04]  /*1bb0*/  @!P5 LDG.E.64 R24, desc[UR12][R36.64] ;  /* 0x0000000c2418d981 */ /* 0x000168000c1e1b00 */
[----:B------:R1:W5:Y:S01]  /*1bc0*/  @!P1 LDG.E.64 R34, desc[UR12][R78.64] ;  /* 0x0000000c4e229981 */ /* 0x000362000c1e1b00 */
[----:B0-----:R-:W-:-:S06]  /*1bd0*/  CS2R R36, SRZ ;  /* 0x0000000000247805 */ /* 0x001fcc000001ff00 */
[----:B------:R1:W5:Y:S01]  /*1be0*/  @!P1 LDG.E.64 R36, desc[UR12][R44.64] ;  /* 0x0000000c2c249981 */ /* 0x000362000c1e1b00 */
[----:B------:R-:W-:Y:S01]  /*1bf0*/  UISETP.NE.AND UP1, UPT, UR9, URZ, UPT ;  /* 0x000000ff0900728c */ /* 0x000fe2000bf25270 */
[----:B------:R-:W-:Y:S01]  /*1c00*/  HFMA2 R82, -RZ, RZ, 0, 0 ;  /* 0x00000000ff527431 */ /* 0x000fe200000001ff */
[----:B------:R-:W-:Y:S01]  /*1c10*/  MOV R87, RZ ;  /* 0x000000ff00577202 */ /* 0x000fe20000000f00 */
[----:B------:R-:W-:Y:S01]  /*1c20*/  UMOV UR14, 0x3f800000 ;  /* 0x3f800000000e7882 */ /* 0x000fe20000000000 */
[----:B--2---:R-:W-:-:S13]  /*1c30*/  R2UR UR11, R46 ;  /* 0x000000002e0b72ca */ /* 0x004fda00000e0000 */
        /* <DEDUP_REMOVED lines=10> */
[----:B---3--:R-:W-:Y:S02]  /*1ce0*/  @P0 SHF.L.U32 R82, R88, 0x10, RZ ;  /* 0x0000001058520819 */ /* 0x008fe400000006ff */
[----:B----4-:R-:W-:Y:S02]  /*1cf0*/  @P0 SHF.L.U32 R87, R0, 0x10, RZ ;  /* 0x0000001000570819 */ /* 0x010fe400000006ff */
[----:B------:R-:W-:Y:S02]  /*1d00*/  SHF.L.U32 R81, R81, 0x10, RZ ;  /* 0x0000001051517819 */ /* 0x000fe400000006ff */
[----:B------:R-:W-:Y:S01]  /*1d10*/  SHF.L.U32 R0, R85, 0x10, RZ ;  /* 0x0000001055007819 */ /* 0x000fe200000006ff */
[----:B-1----:R-:W-:Y:S06]  /*1d20*/  BRA.U UP1, `(.L_x_1469) ;  /* 0x0000000d01847547 */ /* 0x002fec000b800000 */
        /* <DEDUP_REMOVED lines=130> */
[----:B------:R-:W-:Y:S01]  /*2550*/  FADD.FTZ R49, R46, R49 ;  /* 0x000000312e317221 */ /* 0x000fe20000010000 */
[----:B------:R-:W-:Y:S01]  /*2560*/  FMUL.FTZ R48, R33, R0 ;  /* 0x0000000021307220 */ /* 0x000fe20000410000 */
        /* <DEDUP_REMOVED lines=35> */
[----:B------:R-:W-:Y:S01]  /*27a0*/  FFMA.FTZ R50, R47, R49, R46 ;  /* 0x000000312f327223 */ /* 0x000fe2000001002e */
[----:B------:R-:W-:Y:S01]  /*27b0*/  FMUL.FTZ R45, R45, UR14 ;  /* 0x0000000e2d2d7c20 */ /* 0x000fe20008410000 */
[----:B------:R-:W-:Y:S01]  /*27c0*/  FADD.FTZ R43, R62, R43 ;  /* 0x0000002b3e2b7221 */ /* 0x000fe20000010000 */
[----:B------:R-:W-:Y:S01]  /*27d0*/  FADD.FTZ R44, R63, R44 ;  /* 0x0000002c3f2c7221 */ /* 0x000fe20000010000 */
[----:B------:R-:W-:Y:S01]  /*27e0*/  FADD.FTZ R51, R42, R49 ;  /* 0x000000312a337221 */ /* 0x000fe20000010000 */
[----:B------:R-:W-:Y:S01]  /*27f0*/  FFMA.FTZ R40, R33, R45, R40 ;  /* 0x0000002d21287223 */ /* 0x000fe20000010028 */
[----:B------:R-:W-:Y:S01]  /*2800*/  FADD.FTZ R43, R58, R43 ;  /* 0x0000002b3a2b7221 */ /* 0x000fe20000010000 */
[----:B------:R-:W-:Y:S01]  /*2810*/  FADD.FTZ R46, R59, R44 ;  /* 0x0000002c3b2e7221 */ /* 0x000fe20000010000 */
[----:B------:R-:W-:Y:S01]  /*2820*/  FFMA.FTZ R44, R45, R48, R50 ;  /* 0x000000302d2c7223 */ /* 0x000fe20000010032 */
        /* <DEDUP_REMOVED lines=8> */
[----:B------:R-:W-:Y:S01]  /*28b0*/  FMUL.FTZ R51, R36, R81 ;  /* 0x0000005124337220 */ /* 0x000fe20000410000 */
[----:B------:R-:W-:Y:S01]  /*28c0*/  FADD.FTZ R45, R8, R43 ;  /* 0x0000002b082d7221 */ /* 0x000fe20000010000 */
[----:B------:R-:W-:Y:S01]  /*28d0*/  FADD.FTZ R46, R9, R46 ;  /* 0x0000002e092e7221 */ /* 0x000fe20000010000 */
[----:B------:R-:W-:Y:S01]  /*28e0*/  FADD.FTZ R47, R35, -UR11 ;  /* 0x8000000b232f7e21 */ /* 0x000fe20008010000 */
[----:B------:R-:W-:Y:S01]  /*28f0*/  FFMA.FTZ R43, R36, R49, R41 ;  /* 0x00000031242b7223 */ /* 0x000fe20000010029 */
[----:B------:R-:W-:Y:S01]  /*2900*/  FADD.FTZ R45, R12, R45 ;  /* 0x0000002d0c2d7221 */ /* 0x000fe20000010000 */
[----:B------:R-:W-:Y:S01]  /*2910*/  FADD.FTZ R46, R13, R46 ;  /* 0x0000002e0d2e7221 */ /* 0x000fe20000010000 */
[----:B------:R-:W-:Y:S01]  /*2920*/  FADD.FTZ R41, R42, R51 ;  /* 0x000000332a297221 */ /* 0x000fe20000010000 */
[----:B------:R-:W-:Y:S01]  /*2930*/  FMUL.FTZ R47, R47, UR14 ;  /* 0x0000000e2f2f7c20 */ /* 0x000fe20008410000 */
[----:B------:R-:W-:Y:S01]  /*2940*/  FADD.FTZ R45, R16, R45 ;  /* 0x0000002d102d7221 */ /* 0x000fe20000010000 */
[----:B------:R-:W-:Y:S01]  /*2950*/  FFMA.FTZ R44, R49, R51, R44 ;  /* 0x00000033312c7223 */ /* 0x000fe2000001002c */
[----:B------:R-:W-:Y:S01]  /*2960*/  FMUL.FTZ R42, R37, R0 ;  /* 0x00000000252a7220 */ /* 0x000fe20000410000 */
[----:B------:R-:W-:Y:S01]  /*2970*/  FADD.FTZ R46, R17, R46 ;  /* 0x0000002e112e7221 */ /* 0x000fe20000010000 */
[----:B------:R-:W-:Y:S01]  /*2980*/  FFMA.FTZ R40, R37, R47, R40 ;  /* 0x0000002f25287223 */ /* 0x000fe20000010028 */
[----:B------:R-:W-:Y:S01]  /*2990*/  FADD.FTZ R45, R20, R45 ;  /* 0x0000002d142d7221 */ /* 0x000fe20000010000 */
[----:B------:R-:W-:Y:S01]  /*29a0*/  FFMA.FTZ R47, R47, R42, R44 ;  /* 0x0000002a2f2f7223 */ /* 0x000fe2000001002c */
[----:B------:R-:W-:Y:S01]  /*29b0*/  FADD.FTZ R46, R21, R46 ;  /* 0x0000002e152e7221 */ /* 0x000fe20000010000 */
[----:B------:R-:W-:Y:S01]  /*29c0*/  FADD.FTZ R41, R42, R41 ;  /* 0x000000292a297221 */ /* 0x000fe20000010000 */
[----:B------:R-:W-:Y:S01]  /*29d0*/  FADD.FTZ R44, R38, -UR11 ;  /* 0x8000000b262c7e21 */ /* 0x000fe20008010000 */
[----:B------:R-:W-:Y:S01]  /*29e0*/  FMUL.FTZ R42, R52, R81 ;  /* 0x00000051342a7220 */ /* 0x000fe20000410000 */
[----:B------:R-:W-:Y:S01]  /*29f0*/  FADD.FTZ R45, R24, R45 ;  /* 0x0000002d182d7221 */ /* 0x000fe20000010000 */
[----:B------:R-:W-:Y:S01]  /*2a00*/  FADD.FTZ R46, R25, R46 ;  /* 0x0000002e192e7221 */ /* 0x000fe20000010000 */
[----:B------:R-:W-:Y:S01]  /*2a10*/  FMUL.FTZ R44, R44, UR14 ;  /* 0x0000000e2c2c7c20 */ /* 0x000fe20008410000 */
[----:B------:R-:W-:Y:S01]  /*2a20*/  FADD.FTZ R51, R41, R42 ;  /* 0x0000002a29337221 */ /* 0x000fe20000010000 */
[----:B------:R-:W-:Y:S01]  /*2a30*/  FADD.FTZ R41, R39, -UR11 ;  /* 0x8000000b27297e21 */ /* 0x000fe20008010000 */
[----:B------:R-:W-:Y:S01]  /*2a40*/  FADD.FTZ R45, R28, R45 ;  /* 0x0000002d1c2d7221 */ /* 0x000fe20000010000 */
[----:B------:R-:W-:Y:S01]  /*2a50*/  FADD.FTZ R46, R29, R46 ;  /* 0x0000002e1d2e7221 */ /* 0x000fe20000010000 */
        /* <DEDUP_REMOVED lines=14> */
.L_x_1469:
        /* <DEDUP_REMOVED lines=10> */
[----:B------:R-:W-:Y:S01]  /*2be0*/  FFMA.FTZ R46, R81, R50, R82 ;  /* 0x00000032512e7223 */ /* 0x000fe20000010052 */
[----:B------:R-:W-:Y:S01]  /*2bf0*/  FADD.FTZ R89, R68, -UR11 ;  /* 0x8000000b44597e21 */ /* 0x000fe20008010000 */
[----:B------:R-:W-:Y:S01]  /*2c00*/  FMUL.FTZ R42, R78, -1.4426950216293334961 ;  /* 0xbfb8aa3b4e2a7820 */ /* 0x000fe20000410000 */
[----:B------:R-:W-:Y:S01]  /*2c10*/  FMUL.FTZ R48, R45, -1.4426950216293334961 ;  /* 0xbfb8aa3b2d307820 */ /* 0x000fe20000410000 */
[----:B------:R-:W-:Y:S01]  /*2c20*/  FMUL.FTZ R49, R46, -1.4426950216293334961 ;  /* 0xbfb8aa3b2e317820 */ /* 0x000fe20000410000 */
[----:B------:R-:W-:-:S03]  /*2c30*/  FMUL.FTZ R89, R89, UR14 ;  /* 0x0000000e59597c20 */ /* 0x000fc60008410000 */
[----:B------:R-:W0:Y:S01]  /*2c40*/  MUFU.EX2 R42, R42 ;  /* 0x0000002a002a7308 */ /* 0x000e220000000800 */
[----:B------:R-:W-:-:S07]  /*2c50*/  FFMA.FTZ R44, R81, R89, R82 ;  /* 0x00000059512c7223 */ /* 0x000fce0000010052 */
        /* <DEDUP_REMOVED lines=9> */
[----:B------:R-:W2:Y:S01]  /*2cf0*/  MUFU.RCP R48, R48 ;  /* 0x0000003000307308 */ /* 0x000ea20000001000 */
[----:B0-----:R-:W-:Y:S01]  /*2d00*/  FADD.FTZ R47, -R43, 1 ;  /* 0x3f8000002b2f7421 */ /* 0x001fe20000010100 */
[----:B------:R-:W-:-:S03]  /*2d10*/  FMUL.FTZ R43, R74, R43 ;  /* 0x0000002b4a2b7220 */ /* 0x000fc60000410000 */
[----:B------:R-:W-:Y:S01]  /*2d20*/  FFMA.FTZ R78, R78, R47, 1 ;  /* 0x3f8000004e4e7423 */ /* 0x000fe2000001002f */
[----:B------:R-:W-:Y:S02]  /*2d30*/  FMUL.FTZ R47, R44, -1.4426950216293334961 ;  /* 0xbfb8aa3b2c2f7820 */ /* 0x000fe40000410000 */
[----:B------:R-:W-:Y:S01]  /*2d40*/  MUFU.RCP R49, R49 ;  /* 0x0000003100317308 */ /* 0x000fe20000001000 */
[----:B-1----:R-:W-:Y:S01]  /*2d50*/  FADD.FTZ R85, R79, 1 ;  /* 0x3f8000004f557421 */ /* 0x002fe20000010000 */
[----:B------:R-:W-:-:S06]  /*2d60*/  FMUL.FTZ R43, R43, R78 ;  /* 0x0000004e2b2b7220 */ /* 0x000fcc0000410000 */
[----:B------:R-:W0:Y:S01]  /*2d70*/  MUFU.EX2 R47, R47 ;  /* 0x0000002f002f7308 */ /* 0x000e220000000800 */
[----:B--2---:R-:W-:Y:S01]  /*2d80*/  FADD.FTZ R88, -R48, 1 ;  /* 0x3f80000030587421 */ /* 0x004fe20000010100 */
[----:B------:R-:W-:-:S03]  /*2d90*/  FMUL.FTZ R48, R75, R48 ;  /* 0x000000304b307220 */ /* 0x000fc60000410000 */
[----:B------:R-:W-:-:S03]  /*2da0*/  FFMA.FTZ R79, R45, R88, 1 ;  /* 0x3f8000002d4f7423 */ /* 0x000fc60000010058 */
[----:B------:R0:W1:Y:S01]  /*2db0*/  MUFU.RCP R78, R85 ;  /* 0x00000055004e7308 */ /* 0x0000620000001000 */
[----:B------:R-:W-:Y:S01]  /*2dc0*/  FMUL.FTZ R79, R48, R79 ;  /* 0x0000004f304f7220 */ /* 0x000fe20000410000 */
[----:B0-----:R-:W-:Y:S01]  /*2dd0*/  FADD.FTZ R85, R47, 1 ;  /* 0x3f8000002f557421 */ /* 0x001fe20000010000 */
[----:B------:R-:W-:-:S05]  /*2de0*/  FADD.FTZ R47, -R49, 1 ;  /* 0x3f800000312f7421 */ /* 0x000fca0000010100 */
[----:B------:R-:W0:Y:S01]  /*2df0*/  MUFU.RCP R45, R85 ;  /* 0x00000055002d7308 */ /* 0x000e220000001000 */
[----:B------:R-:W-:Y:S01]  /*2e00*/  FFMA.FTZ R46, R46, R47, 1 ;  /* 0x3f8000002e2e7423 */ /* 0x000fe2000001002f */
[----:B------:R-:W-:Y:S01]  /*2e10*/  FMUL.FTZ R47, R70, R49 ;  /* 0x00000031462f7220 */ /* 0x000fe20000410000 */
[----:B-1----:R-:W-:-:S03]  /*2e20*/  FADD.FTZ R49, -R78, 1 ;  /* 0x3f8000004e317421 */ /* 0x002fc60000010100 */
[----:B------:R-:W-:Y:S01]  /*2e30*/  FMUL.FTZ R47, R47, R46 ;  /* 0x0000002e2f2f7220 */ /* 0x000fe20000410000 */
[----:B------:R-:W-:Y:S01]  /*2e40*/  FFMA.FTZ R49, R42, R49, 1 ;  /* 0x3f8000002a317423 */ /* 0x000fe20000010031 */
[----:B0-----:R-:W-:-:S04]  /*2e50*/  FADD.FTZ R42, -R45, 1 ;  /* 0x3f8000002d2a7421 */ /* 0x001fc80000010100 */
[----:B------:R-:W-:Y:S01]  /*2e60*/  FFMA.FTZ R42, R44, R42, 1 ;  /* 0x3f8000002c2a7423 */ /* 0x000fe2000001002a */
[----:B------:R-:W-:Y:S01]  /*2e70*/  FMUL.FTZ R44, R71, R78 ;  /* 0x0000004e472c7220 */ /* 0x000fe20000410000 */
[----:B------:R-:W-:Y:S01]  /*2e80*/  FMUL.FTZ R78, R66, R45 ;  /* 0x0000002d424e7220 */ /* 0x000fe20000410000 */
[----:B------:R-:W-:Y:S02]  /*2e90*/  FADD.FTZ R45, R69, -UR11 ;  /* 0x8000000b452d7e21 */ /* 0x000fe40008010000 */
[----:B------:R-:W-:Y:S01]  /*2ea0*/  FMUL.FTZ R44, R44, R49 ;  /* 0x000000312c2c7220 */ /* 0x000fe20000410000 */
[----:B------:R-:W-:Y:S01]  /*2eb0*/  FMUL.FTZ R78, R78, R42 ;  /* 0x0000002a4e4e7220 */ /* 0x000fe20000410000 */
[----:B------:R-:W-:Y:S01]  /*2ec0*/  FMUL.FTZ R42, R81, R43 ;  /* 0x0000002b512a7220 */ /* 0x000fe20000410000 */
[----:B------:R-:W-:Y:S01]  /*2ed0*/  FMUL.FTZ R45, R45, UR14 ;  /* 0x0000000e2d2d7c20 */ /* 0x000fe20008410000 */
[C---:B------:R-:W-:Y:S02]  /*2ee0*/  FMUL.FTZ R49, R0.reuse, R79 ;  /* 0x0000004f00317220 */ /* 0x040fe40000410000 */
[----:B------:R-:W-:Y:S01]  /*2ef0*/  FFMA.FTZ R85, R41, R42, RZ ;  /* 0x0000002a29557223 */ /* 0x000fe200000100ff */
[----:B------:R-:W-:Y:S01]  /*2f00*/  FADD.FTZ R48, RZ, R42 ;  /* 0x0000002aff307221 */ /* 0x000fe20000010000 */
[----:B------:R-:W-:-:S02]  /*2f10*/  FFMA.FTZ R42, R0, R45, R87 ;  /* 0x0000002d002a7223 */ /* 0x000fc40000010057 */
[----:B------:R-:W-:Y:S01]  /*2f20*/  FFMA.FTZ R88, R40, R49, R85 ;  /* 0x0000003128587223 */ /* 0x000fe20000010055 */
[----:B------:R-:W-:Y:S01]  /*2f30*/  FADD.FTZ R48, R49, R48 ;  /* 0x0000003031307221 */ /* 0x000fe20000010000 */
[----:B------:R-:W-:Y:S01]  /*2f40*/  FMUL.FTZ R46, R42, -1.4426950216293334961 ;  /* 0xbfb8aa3b2a2e7820 */ /* 0x000fe20000410000 */
[----:B------:R-:W-:Y:S01]  /*2f50*/  FFMA.FTZ R49, R41, R43, RZ ;  /* 0x0000002b29317223 */ /* 0x000fe200000100ff */
[----:B------:R-:W-:Y:S01]  /*2f60*/  FADD.FTZ R43, RZ, R43 ;  /* 0x0000002bff2b7221 */ /* 0x000fe20000010000 */
[-C--:B------:R-:W-:Y:S02]  /*2f70*/  FMUL.FTZ R41, R81, R47.reuse ;  /* 0x0000002f51297220 */ /* 0x080fe40000410000 */
[C---:B------:R-:W-:Y:S01]  /*2f80*/  FFMA.FTZ R49, R50.reuse, R47, R49 ;  /* 0x0000002f32317223 */ /* 0x040fe20000010031 */
[----:B------:R-:W0:Y:S01]  /*2f90*/  MUFU.EX2 R46, R46 ;  /* 0x0000002e002e7308 */ /* 0x000e220000000800 */
[----:B------:R-:W-:Y:S01]  /*2fa0*/  FADD.FTZ R43, R43, R47 ;  /* 0x0000002f2b2b7221 */ /* 0x000fe20000010000 */
[----:B------:R-:W-:Y:S01]  /*2fb0*/  FFMA.FTZ R85, R50, R41, R88 ;  /* 0x0000002932557223 */ /* 0x000fe20000010058 */
[----:B------:R-:W-:Y:S01]  /*2fc0*/  FADD.FTZ R48, R48, R41 ;  /* 0x0000002930307221 */ /* 0x000fe20000010000 */
[----:B------:R-:W-:Y:S01]  /*2fd0*/  FFMA.FTZ R50, R40, R79, RZ ;  /* 0x0000004f28327223 */ /* 0x000fe200000100ff */
[----:B------:R-:W-:Y:S01]  /*2fe0*/  FADD.FTZ R79, RZ, R79 ;  /* 0x0000004fff4f7221 */ /* 0x000fe20000010000 */
[-C--:B------:R-:W-:Y:S01]  /*2ff0*/  FMUL.FTZ R40, R0, R44.reuse ;  /* 0x0000002c00287220 */ /* 0x080fe20000410000 */
[----:B------:R-:W-:Y:S01]  /*3000*/  FADD.FTZ R43, R43, R78 ;  /* 0x0000004e2b2b7221 */ /* 0x000fe20000010000 */
[----:B------:R-:W-:Y:S01]  /*3010*/  FFMA.FTZ R50, R51, R44, R50 ;  /* 0x0000002c33327223 */ /* 0x000fe20000010032 */
[----:B------:R-:W-:Y:S01]  /*3020*/  FADD.FTZ R79, R79, R44 ;  /* 0x0000002c4f4f7221 */ /* 0x000fe20000010000 */
[----:B------:R-:W-:Y:S01]  /*3030*/  FFMA.FTZ R51, R51, R40, R85 ;  /* 0x0000002833337223 */ /* 0x000fe20000010055 */
[----:B------:R-:W-:Y:S01]  /*3040*/  FADD.FTZ R48, R40, R48 ;  /* 0x0000003028307221 */ /* 0x000fe20000010000 */
[-C--:B------:R-:W-:Y:S01]  /*3050*/  FFMA.FTZ R49, R89, R78.reuse, R49 ;  /* 0x0000004e59317223 */ /* 0x080fe20000010031 */
[----:B------:R-:W-:Y:S01]  /*3060*/  FMUL.FTZ R40, R81, R78 ;  /* 0x0000004e51287220 */ /* 0x000fe20000410000 */
[----:B0-----:R-:W-:-:S03]  /*3070*/  FADD.FTZ R46, R46, 1 ;  /* 0x3f8000002e2e7421 */ /* 0x001fc60000010000 */
[----:B------:R-:W-:Y:S01]  /*3080*/  FFMA.FTZ R89, R89, R40, R51 ;  /* 0x0000002859597223 */ /* 0x000fe20000010033 */
[----:B------:R-:W-:Y:S02]  /*3090*/  FADD.FTZ R48, R48, R40 ;  /* 0x0000002830307221 */ /* 0x000fe40000010000 */
        /* <DEDUP_REMOVED lines=9> */
[-C--:B------:R-:W-:Y:S01]  /*3130*/  FFMA.FTZ R79, R45, R42.reuse, R50 ;  /* 0x0000002a2d4f7223 */ /* 0x080fe20000010032 */
        /* <DEDUP_REMOVED lines=32> */
[----:B------:R-:W-:Y:S02]  /*3340*/  FFMA.FTZ R47, R81, R78, R82 ;  /* 0x0000004e512f7223 */ /* 0x000fe40000010052 */
[----:B------:R-:W-:Y:S02]  /*3350*/  FADD.FTZ R48, R51, R48 ;  /* 0x0000003033307221 */ /* 0x000fe40000010000 */
        /* <DEDUP_REMOVED lines=19> */
[----:B0-----:R-:W-:Y:S01]  /*3490*/  FADD.FTZ R45, -R88, 1 ;  /* 0x3f800000582d7421 */ /* 0x001fe20000010100 */
[----:B------:R-:W-:-:S03]  /*34a0*/  FMUL.FTZ R85, R59, R88 ;  /* 0x000000583b557220 */ /* 0x000fc60000410000 */
[----:B------:R-:W-:Y:S01]  /*34b0*/  FFMA.FTZ R42, R42, R45, 1 ;  /* 0x3f8000002a2a7423 */ /* 0x000fe2000001002d */
[----:B------:R-:W-:Y:S01]  /*34c0*/  FFMA.FTZ R45, R44, R51, R46 ;  /* 0x000000332c2d7223 */ /* 0x000fe2000001002e */
[----:B------:R-:W-:Y:S02]  /*34d0*/  FADD.FTZ R46, R57, -UR11 ;  /* 0x8000000b392e7e21 */ /* 0x000fe40008010000 */
[----:B------:R-:W-:Y:S01]  /*34e0*/  FMUL.FTZ R85, R85, R42 ;  /* 0x0000002a55557220 */ /* 0x000fe20000410000 */
[----:B------:R-:W-:Y:S01]  /*34f0*/  FADD.FTZ R42, R56, -UR11 ;  /* 0x8000000b382a7e21 */ /* 0x000fe20008010000 */
[----:B------:R-:W-:Y:S01]  /*3500*/  FMUL.FTZ R46, R46, UR14 ;  /* 0x0000000e2e2e7c20 */ /* 0x000fe20008410000 */
[----:B------:R-:W-:Y:S01]  /*3510*/  FFMA.FTZ R78, R78, R47, R45 ;  /* 0x0000002f4e4e7223 */ /* 0x000fe2000001002d */
[----:B------:R-:W-:Y:S01]  /*3520*/  FADD.FTZ R40, R40, R85 ;  /* 0x0000005528287221 */ /* 0x000fe20000010000 */
[----:B------:R-:W-:Y:S01]  /*3530*/  FMUL.FTZ R42, R42, UR14 ;  /* 0x0000000e2a2a7c20 */ /* 0x000fe20008410000 */
[-C--:B------:R-:W-:Y:S01]  /*3540*/  FFMA.FTZ R79, R50, R85.reuse, R79 ;  /* 0x00000055324f7223 */ /* 0x080fe2000001004f */
[----:B------:R-:W-:-:S02]  /*3550*/  FMUL.FTZ R85, R0, R85 ;  /* 0x0000005500557220 */ /* 0x000fc40000410000 */
        /* <DEDUP_REMOVED lines=16> */
[----:B------:R-:W-:Y:S01]  /*3660*/  FADD.FTZ R48, R48, R41 ;  /* 0x0000002930307221 */ /* 0x000fe20000010000 */
[----:B0-----:R-:W-:Y:S01]  /*3670*/  FADD.FTZ R89, R51, 1 ;  /* 0x3f80000033597421 */ /* 0x001fe20000010000 */
[----:B------:R-:W-:Y:S01]  /*3680*/  FFMA.FTZ R51, R50, R85, R78 ;  /* 0x0000005532337223 */ /* 0x000fe2000001004e */
[----:B------:R-:W-:-:S04]  /*3690*/  FADD.FTZ R78, R3, -UR11 ;  /* 0x8000000b034e7e21 */ /* 0x000fc80008010000 */
[----:B------:R-:W0:Y:S01]  /*36a0*/  MUFU.RCP R88, R89 ;  /* 0x0000005900587308 */ /* 0x000e220000001000 */
[----:B------:R-:W-:Y:S01]  /*36b0*/  FFMA.FTZ R42, R42, R41, R51 ;  /* 0x000000292a2a7223 */ /* 0x000fe20000010033 */
[----:B------:R-:W-:Y:S01]  /*36c0*/  FMUL.FTZ R78, R78, UR14 ;  /* 0x0000000e4e4e7c20 */ /* 0x000fe20008410000 */
        /* <DEDUP_REMOVED lines=65> */
[----:B------:R-:W-:Y:S01]  /*3ae0*/  FFMA.FTZ R46, R81, R44, R82 ;  /* 0x0000002c512e7223 */ /* 0x000fe20000010052 */
[----:B------:R-:W-:Y:S01]  /*3af0*/  FFMA.FTZ R42, R51, R45, R42 ;  /* 0x0000002d332a7223 */ /* 0x000fe2000001002a */
[----:B------:R-:W-:Y:S01]  /*3b00*/  FFMA.FTZ R79, R78, R85, R88 ;  /* 0x000000554e4f7223 */ /* 0x000fe20000010058 */
[----:B------:R-:W-:Y:S01]  /*3b10*/  FADD.FTZ R48, R85, R48 ;  /* 0x0000003055307221 */ /* 0x000fe20000010000 */
[----:B------:R-:W-:Y:S01]  /*3b20*/  FMUL.FTZ R89, R46, -1.4426950216293334961 ;  /* 0xbfb8aa3b2e597820 */ /* 0x000fe20000410000 */
[----:B------:R-:W-:Y:S01]  /*3b30*/  FMUL.FTZ R45, R0, R45 ;  /* 0x0000002d002d7220 */ /* 0x000fe20000410000 */
[----:B------:R-:W-:Y:S01]  /*3b40*/  FFMA.FTZ R50, R50, R41, R79 ;  /* 0x0000002932327223 */ /* 0x000fe2000001004f */
[----:B------:R-:W-:-:S03]  /*3b50*/  FADD.FTZ R48, R48, R41 ;  /* 0x0000002930307221 */ /* 0x000fc60000010000 */
        /* <DEDUP_REMOVED lines=32> */
[----:B------:R-:W-:Y:S01]  /*3d60*/  FADD.FTZ R44, R19, -UR11 ;  /* 0x8000000b132c7e21 */ /* 0x000fe20008010000 */
[----:B------:R-:W-:Y:S01]  /*3d70*/  FMUL.FTZ R88, R41, -1.4426950216293334961 ;  /* 0xbfb8aa3b29587820 */ /* 0x000fe20000410000 */
[----:B------:R-:W-:-:S02]  /*3d80*/  FADD.FTZ R79, R79, R48 ;  /* 0x000000304f4f7221 */ /* 0x000fc40000010000 */
[----:B------:R-:W-:-:S03]  /*3d90*/  FMUL.FTZ R44, R44, UR14 ;  /* 0x0000000e2c2c7c20 */ /* 0x000fc60008410000 */
[----:B------:R-:W0:Y:S01]  /*3da0*/  MUFU.EX2 R88, R88 ;  /* 0x0000005800587308 */ /* 0x000e220000000800 */
[----:B------:R-:W-:Y:S01]  /*3db0*/  FFMA.FTZ R48, R0, R44, R87 ;  /* 0x0000002c00307223 */ /* 0x000fe20000010057 */
        /* <DEDUP_REMOVED lines=38> */
[----:B------:R-:W-:-:S03]  /*4020*/  FMUL.FTZ R89, R48, -1.4426950216293334961 ;  /* 0xbfb8aa3b30597820 */ /* 0x000fc60000410000 */
[----:B------:R-:W-:-:S03]  /*4030*/  FADD.FTZ R43, R43, R46 ;  /* 0x0000002e2b2b7221 */ /* 0x000fc60000010000 */
[----:B------:R-:W0:Y:S02]  /*4040*/  MUFU.EX2 R89, R89 ;  /* 0x0000005900597308 */ /* 0x000e240000000800 */
[----:B0-----:R-:W-:-:S06]  /*4050*/  FADD.FTZ R88, R89, 1 ;  /* 0x3f80000059587421 */ /* 0x001fcc0000010000 */
[----:B------:R-:W0:Y:S02]  /*4060*/  MUFU.RCP R88, R88 ;  /* 0x0000005800587308 */ /* 0x000e240000001000 */
[----:B0-----:R-:W-:Y:S01]  /*4070*/  FADD.FTZ R47, -R88, 1 ;  /* 0x3f800000582f7421 */ /* 0x001fe20000010100 */
[----:B------:R-:W-:Y:S01]  /*4080*/  FMUL.FTZ R85, R21, R88 ;  /* 0x0000005815557220 */ /* 0x000fe20000410000 */
[-C--:B------:R-:W-:Y:S01]  /*4090*/  FFMA.FTZ R88, R51, R46.reuse, R49 ;  /* 0x0000002e33587223 */ /* 0x080fe20000010031 */
[----:B------:R-:W-:Y:S01]  /*40a0*/  FMUL.FTZ R49, R81, R46 ;  /* 0x0000002e51317220 */ /* 0x000fe20000410000 */
[----:B------:R-:W-:Y:S01]  /*40b0*/  FFMA.FTZ R48, R48, R47, 1 ;  /* 0x3f80000030307423 */ /* 0x000fe2000001002f */
[----:B------:R-:W-:Y:S02]  /*40c0*/  FADD.FTZ R47, R22, -UR11 ;  /* 0x8000000b162f7e21 */ /* 0x000fe40008010000 */
[----:B------:R-:W-:Y:S01]  /*40d0*/  FFMA.FTZ R51, R51, R49, R78 ;  /* 0x0000003133337223 */ /* 0x000fe2000001004e */
[----:B------:R-:W-:Y:S01]  /*40e0*/  FMUL.FTZ R85, R85, R48 ;  /* 0x0000003055557220 */ /* 0x000fe20000410000 */
[----:B------:R-:W-:Y:S01]  /*40f0*/  FMUL.FTZ R47, R47, UR14 ;  /* 0x0000000e2f2f7c20 */ /* 0x000fe20008410000 */
[----:B------:R-:W-:-:S02]  /*4100*/  FADD.FTZ R79, R79, R49 ;  /* 0x000000314f4f7221 */ /* 0x000fc40000010000 */
        /* <DEDUP_REMOVED lines=31> */
[----:B------:R-:W-:Y:S01]  /*4300*/  FMUL.FTZ R50, R0, R85 ;  /* 0x0000005500327220 */ /* 0x000fe20000410000 */
[----:B------:R-:W-:-:S03]  /*4310*/  FMUL.FTZ R85, R81, R48 ;  /* 0x0000003051557220 */ /* 0x000fc60000410000 */
[----:B------:R-:W-:Y:S01]  /*4320*/  FFMA.FTZ R44, R44, R50, R51 ;  /* 0x000000322c2c7223 */ /* 0x000fe20000010033 */
[----:B------:R-:W0:Y:S01]  /*4330*/  MUFU.RCP R89, R89 ;  /* 0x0000005900597308 */ /* 0x000e220000001000 */
[----:B------:R-:W-:Y:S02]  /*4340*/  FADD.FTZ R79, R50, R79 ;  /* 0x0000004f324f7221 */ /* 0x000fe40000010000 */
[----:B------:R-:W-:Y:S02]  /*4350*/  FFMA.FTZ R44, R47, R85, R44 ;  /* 0x000000552f2c7223 */ /* 0x000fe4000001002c */
[----:B------:R-:W-:Y:S01]  /*4360*/  FADD.FTZ R79, R79, R85 ;  /* 0x000000554f4f7221 */ /* 0x000fe20000010000 */
[----:B------:R-:W-:Y:S01]  /*4370*/  FADD.FTZ R85, R40, R46 ;  /* 0x0000002e28557221 */ /* 0x000fe20000010000 */
[----:B------:R-:W-:-:S04]  /*4380*/  FADD.FTZ R40, R31, -UR11 ;  /* 0x8000000b1f287e21 */ /* 0x000fc80008010000 */
[----:B------:R-:W-:Y:S01]  /*4390*/  FMUL.FTZ R40, R40, UR14 ;  /* 0x0000000e28287c20 */ /* 0x000fe20008410000 */
[----:B0-----:R-:W-:-:S04]  /*43a0*/  FADD.FTZ R78, -R89, 1 ;  /* 0x3f800000594e7421 */ /* 0x001fc80000010100 */
[----:B------:R-:W-:Y:S01]  /*43b0*/  FFMA.FTZ R49, R49, R78, 1 ;  /* 0x3f80000031317423 */ /* 0x000fe2000001004e */
[----:B------:R-:W-:-:S04]  /*43c0*/  FMUL.FTZ R78, R28, R89 ;  /* 0x000000591c4e7220 */ /* 0x000fc80000410000 */
[----:B------:R-:W-:Y:S01]  /*43d0*/  FMUL.FTZ R78, R78, R49 ;  /* 0x000000314e4e7220 */ /* 0x000fe20000410000 */
[----:B------:R-:W-:-:S03]  /*43e0*/  FADD.FTZ R49, R27, -UR11 ;  /* 0x8000000b1b317e21 */ /* 0x000fc60008010000 */
[----:B------:R-:W-:Y:S01]  /*43f0*/  FADD.FTZ R43, R43, R78 ;  /* 0x0000004e2b2b7221 */ /* 0x000fe20000010000 */
[----:B------:R-:W-:Y:S01]  /*4400*/  FMUL.FTZ R49, R49, UR14 ;  /* 0x0000000e31317c20 */ /* 0x000fe20008410000 */
[----:B------:R-:W-:-:S03]  /*4410*/  FFMA.FTZ R88, R45, R78, R88 ;  /* 0x0000004e2d587223 */ /* 0x000fc60000010058 */
        /* <DEDUP_REMOVED lines=10> */
[----:B------:R-:W-:-:S04]  /*44c0*/  FFMA.FTZ R47, R50, R47, 1 ;  /* 0x3f800000322f7423 */ /* 0x000fc8000001002f */
        /* <DEDUP_REMOVED lines=9> */
[----:B------:R-:W-:Y:S01]  /*4560*/  FMUL.FTZ R46, R32, R51 ;  /* 0x00000033202e7220 */ /* 0x000fe20000410000 */
[----:B------:R-:W-:Y:S02]  /*4570*/  FMUL.FTZ R51, R81, R78 ;  /* 0x0000004e51337220 */ /* 0x000fe40000410000 */
[----:B------:R-:W-:Y:S02]  /*4580*/  FFMA.FTZ R41, R50, R41, 1 ;  /* 0x3f80000032297423 */ /* 0x000fe40000010029 */
[----:B------:R-:W-:Y:S01]  /*4590*/  FFMA.FTZ R44, R45, R51, R44 ;  /* 0x000000332d2c7223 */ /* 0x000fe2000001002c */
[----:B------:R-:W-:Y:S01]  /*45a0*/  FADD.FTZ R79, R79, R51 ;  /* 0x000000334f4f7221 */ /* 0x000fe20000010000 */
[----:B------:R-:W-:Y:S01]  /*45b0*/  FMUL.FTZ R46, R46, R41 ;  /* 0x000000292e2e7220 */ /* 0x000fe20000410000 */
[----:B------:R-:W-:-:S03]  /*45c0*/  FFMA.FTZ R41, R0, R40, R87 ;  /* 0x0000002800297223 */ /* 0x000fc60000010057 */
        /* <DEDUP_REMOVED lines=12> */
[----:B------:R-:W-:-:S03]  /*4690*/  FADD.FTZ R41, R34, -UR11 ;  /* 0x8000000b22297e21 */ /* 0x000fc60008010000 */
        /* <DEDUP_REMOVED lines=21> */
[----:B------:R-:W-:Y:S01]  /*47f0*/  FADD.FTZ R43, R43, R42 ;  /* 0x0000002a2b2b7221 */ /* 0x000fe20000010000 */
        /* <DEDUP_REMOVED lines=9> */
[----:B------:R-:W-:Y:S01]  /*4890*/  FADD.FTZ R44, R38, -UR11 ;  /* 0x8000000b262c7e21 */ /* 0x000fe20008010000 */
[----:B------:R-:W-:Y:S01]  /*48a0*/  FFMA.FTZ R40, R40, R50, R47 ;  /* 0x0000003228287223 */ /* 0x000fe2000001002f */
[----:B------:R-:W-:Y:S02]  /*48b0*/  FADD.FTZ R79, R50, R79 ;  /* 0x0000004f324f7221 */ /* 0x000fe40000010000 */
[----:B------:R-:W-:-:S04]  /*48c0*/  FMUL.FTZ R44, R44, UR14 ;  /* 0x0000000e2c2c7c20 */ /* 0x000fc80008410000 */
[----:B------:R-:W-:-:S04]  /*48d0*/  FFMA.FTZ R46, R81, R44, R82 ;  /* 0x0000002c512e7223 */ /* 0x000fc80000010052 */
[----:B------:R-:W-:-:S06]  /*48e0*/  FMUL.FTZ R89, R46, -1.4426950216293334961 ;  /* 0xbfb8aa3b2e597820 */ /* 0x000fcc0000410000 */
[----:B------:R-:W0:Y:S02]  /*48f0*/  MUFU.EX2 R89, R89 ;  /* 0x0000005900597308 */ /* 0x000e240000000800 */
[----:B0-----:R-:W-:Y:S01]  /*4900*/  FADD.FTZ R51, R89, 1 ;  /* 0x3f80000059337421 */ /* 0x001fe20000010000 */
[----:B------:R-:W-:-:S04]  /*4910*/  FMUL.FTZ R89, R81, R42 ;  /* 0x0000002a51597220 */ /* 0x000fc80000410000 */
[----:B------:R-:W-:Y:S01]  /*4920*/  FADD.FTZ R79, R79, R89 ;  /* 0x000000594f4f7221 */ /* 0x000fe20000010000 */
[----:B------:R-:W0:Y:S02]  /*4930*/  MUFU.RCP R51, R51 ;  /* 0x0000003300337308 */ /* 0x000e240000001000 */
[----:B0-----:R-:W-:-:S04]  /*4940*/  FADD.FTZ R45, -R51, 1 ;  /* 0x3f800000332d7421 */ /* 0x001fc80000010100 */
[----:B------:R-:W-:Y:S01]  /*4950*/  FFMA.FTZ R45, R46, R45, 1 ;  /* 0x3f8000002e2d7423 */ /* 0x000fe2000001002d */
[----:B------:R-:W-:-:S04]  /*4960*/  FMUL.FTZ R46, R52, R51 ;  /* 0x00000033342e7220 */ /* 0x000fc80000410000 */
[----:B------:R-:W-:Y:S01]  /*4970*/  FMUL.FTZ R46, R46, R45 ;  /* 0x0000002d2e2e7220 */ /* 0x000fe20000410000 */
[----:B------:R-:W-:-:S04]  /*4980*/  FADD.FTZ R45, R39, -UR11 ;  /* 0x8000000b272d7e21 */ /* 0x000fc80008010000 */
[----:B------:R-:W-:-:S04]  /*4990*/  FMUL.FTZ R45, R45, UR14 ;  /* 0x0000000e2d2d7c20 */ /* 0x000fc80008410000 */
[----:B------:R-:W-:-:S04]  /*49a0*/  FFMA.FTZ R51, R0, R45, R87 ;  /* 0x0000002d00337223 */ /* 0x000fc80000010057 */
[----:B------:R-:W-:-:S06]  /*49b0*/  FMUL.FTZ R47, R51, -1.4426950216293334961 ;  /* 0xbfb8aa3b332f7820 */ /* 0x000fcc0000410000 */
[----:B------:R-:W0:Y:S02]  /*49c0*/  MUFU.EX2 R47, R47 ;  /* 0x0000002f002f7308 */ /* 0x000e240000000800 */
[----:B0-----:R-:W-:Y:S01]  /*49d0*/  FADD.FTZ R50, R47, 1 ;  /* 0x3f8000002f327421 */ /* 0x001fe20000010000 */
[C---:B------:R-:W-:Y:S01]  /*49e0*/  FFMA.FTZ R47, R41.reuse, R42, R88 ;  /* 0x0000002a292f7223 */ /* 0x040fe20000010058 */
[----:B------:R-:W-:Y:S01]  /*49f0*/  FFMA.FTZ R41, R41, R89, R40 ;  /* 0x0000005929297223 */ /* 0x000fe20000010028 */
[----:B------:R-:W-:-:S03]  /*4a00*/  FMUL.FTZ R42, R0, R49 ;  /* 0x00000031002a7220 */ /* 0x000fc60000410000 */
[----:B------:R-:W0:Y:S01]  /*4a10*/  MUFU.RCP R50, R50 ;  /* 0x0000003200327308 */ /* 0x000e220000001000 */
[----:B------:R-:W-:Y:S01]  /*4a20*/  FFMA.FTZ R41, R48, R42, R41 ;  /* 0x0000002a30297223 */ /* 0x000fe20000010029 */
[----:B------:R-:W-:Y:S01]  /*4a30*/  FADD.FTZ R79, R42, R79 ;  /* 0x0000004f2a4f7221 */ /* 0x000fe20000010000 */
[----:B------:R-:W-:-:S04]  /*4a40*/  FMUL.FTZ R42, R81, R46 ;  /* 0x0000002e512a7220 */ /* 0x000fc80000410000 */
[----:B------:R-:W-:Y:S01]  /*4a50*/  FADD.FTZ R79, R79, R42 ;  /* 0x0000002a4f4f7221 */ /* 0x000fe20000010000 */
[----:B0-----:R-:W-:-:S04]  /*4a60*/  FADD.FTZ R40, -R50, 1 ;  /* 0x3f80000032287421 */ /* 0x001fc80000010100 */
[----:B------:R-:W-:Y:S01]  /*4a70*/  FFMA.FTZ R51, R51, R40, 1 ;  /* 0x3f80000033337423 */ /* 0x000fe20000010028 */
[----:B------:R-:W-:Y:S01]  /*4a80*/  FMUL.FTZ R40, R53, R50 ;  /* 0x0000003235287220 */ /* 0x000fe20000410000 */
[----:B------:R-:W-:-:S03]  /*4a90*/  FFMA.FTZ R50, R48, R49, R85 ;  /* 0x0000003130327223 */ /* 0x000fc60000010055 */
[----:B------:R-:W-:Y:S01]  /*4aa0*/  FMUL.FTZ R40, R40, R51 ;  /* 0x0000003328287220 */ /* 0x000fe20000410000 */
[----:B------:R-:W-:Y:S01]  /*4ab0*/  FADD.FTZ R51, R78, R49 ;  /* 0x000000314e337221 */ /* 0x000fe20000010000 */
[C---:B------:R-:W-:Y:S01]  /*4ac0*/  FFMA.FTZ R78, R44.reuse, R42, R41 ;  /* 0x0000002a2c4e7223 */ /* 0x040fe20000010029 */
[----:B------:R-:W-:Y:S01]  /*4ad0*/  FFMA.FTZ R44, R44, R46, R47 ;  /* 0x0000002e2c2c7223 */ /* 0x000fe2000001002f */
[----:B------:R-:W-:Y:S01]  /*4ae0*/  FMUL.FTZ R48, R0, R40 ;  /* 0x0000002800307220 */ /* 0x000fe20000410000 */
[----:B------:R-:W-:Y:S01]  /*4af0*/  FADD.FTZ R46, R43, R46 ;  /* 0x0000002e2b2e7221 */ /* 0x000fe20000010000 */
[----:B------:R-:W-:Y:S02]  /*4b00*/  FADD.FTZ R47, R51, R40 ;  /* 0x00000028332f7221 */ /* 0x000fe40000010000 */
[C---:B------:R-:W-:Y:S01]  /*4b10*/  FFMA.FTZ R42, R45.reuse, R48, R78 ;  /* 0x000000302d2a7223 */ /* 0x040fe2000001004e */
[----:B------:R-:W-:Y:S01]  /*4b20*/  FADD.FTZ R41, R48, R79 ;  /* 0x0000004f30297221 */ /* 0x000fe20000010000 */
[----:B------:R-:W-:-:S07]  /*4b30*/  FFMA.FTZ R45, R45, R40, R50 ;  /* 0x000000282d2d7223 */ /* 0x000fce0000010032 */
.L_x_1470:
        /* <DEDUP_REMOVED lines=46> */
.L_x_1472:
[----:B------:R-:W-:Y:S05]  /*4e20*/  BSYNC.RECONVERGENT B0 ;  /* 0x0000000000007941 */ /* 0x000fea0003800200 */
.L_x_1471:
        /* <DEDUP_REMOVED lines=52> */
.L_x_1474:
[----:B------:R-:W-:Y:S05]  /*5170*/  BSYNC.RECONVERGENT B0 ;  /* 0x0000000000007941 */ /* 0x000fea0003800200 */
.L_x_1473:
[----:B------:R-:W-:Y:S06]  /*5180*/  BAR.SYNC.DEFER_BLOCKING 0x0 ;  /* 0x0000000000007b1d */ /* 0x000fec0000010000 */
[----:B------:R-:W-:Y:S04]  /*5190*/  BSSY.RECONVERGENT B0, `(.L_x_1475) ;  /* 0x0000025000007945 */ /* 0x000fe80003800200 */
[----:B------:R-:W-:Y:S05]  /*51a0*/  @P3 BRA `(.L_x_1476) ;  /* 0x00000000008c3947 */ /* 0x000fea0003800000 */
[----:B-123--:R-:W1:Y:S04]  /*51b0*/  LDS.128 R40, [R88+0x500] ;  /* 0x0005000058287984 */ /* 0x00ee680000000c00 */
[----:B------:R-:W2:Y:S01]  /*51c0*/  LDS.128 R48, [R88+0xa00] ;  /* 0x000a000058307984 */ /* 0x000ea20000000c00 */
        /* <DEDUP_REMOVED lines=33> */
.L_x_1476:
[----:B------:R-:W-:Y:S05]  /*53e0*/  BSYNC.RECONVERGENT B0 ;  /* 0x0000000000007941 */ /* 0x000fea0003800200 */
.L_x_1475:
[----:B------:R-:W-:Y:S04]  /*53f0*/  BSSY.RECONVERGENT B0, `(.L_x_1477) ;  /* 0x000001d000007945 */ /* 0x000fe80003800200 */
[----:B------:R-:W-:Y:S05]  /*5400*/  @P3 BRA `(.L_x_1478) ;  /* 0x00000000006c3947 */ /* 0x000fea0003800000 */
[----:B------:R-:W4:Y:S01]  /*5410*/  LDC.64 R48, c[0x0][0x3d8] ;  /* 0x0000f600ff307b82 */ /* 0x000f220000000a00 */
[----:B------:R-:W-:-:S07]  /*5420*/  IMAD R43, R80, 0x50, R85 ;  /* 0x00000050502b7824 */ /* 0x000fce00078e0255 */
[----:B-123--:R-:W1:Y:S01]  /*5430*/  LDC.64 R40, c[0x0][0x3f8] ;  /* 0x0000fe00ff287b82 */ /* 0x00ee620000000a00 */
[----:B----4-:R-:W-:-:S05]  /*5440*/  IMAD.WIDE R48, R43, 0x4, R48 ;  /* 0x000000042b307825 */ /* 0x010fca00078e0230 */
        /* <DEDUP_REMOVED lines=8> */
[----:B------:R-:W-:Y:S02]  /*54d0*/  SHF.L.U64.HI R51, R80, 0x1, R51 ;  /* 0x0000000150337819 */ /* 0x000fe40000010233 */
[----:B------:R-:W-:Y:S02]  /*54e0*/  LEA.HI.X R43, R40, R49, R41, 0x2, P2 ;  /* 0x00000031282b7211 */ /* 0x000fe400010f1429 */
[----:B------:R-:W-:Y:S02]  /*54f0*/  SHF.L.U32 R40, R80, 0x1, RZ ;  /* 0x0000000150287819 */ /* 0x000fe400000006ff */
[----:B------:R-:W-:Y:S02]  /*5500*/  IADD3.X R41, PT, PT, RZ, R89, RZ, P3, !PT ;  /* 0x00000059ff297210 */ /* 0x000fe40001ffe4ff */
[----:B------:R-:W-:-:S02]  /*5510*/  LOP3.LUT R40, R40, 0xfffffffc, RZ, 0xc0, !PT ;  /* 0xfffffffc28287812 */ /* 0x000fc400078ec0ff */
[C---:B------:R-:W-:Y:S02]  /*5520*/  SHF.L.U32 R89, R50.reuse, 0x1, RZ ;  /* 0x0000000132597819 */ /* 0x040fe400000006ff */
[----:B------:R-:W-:Y:S02]  /*5530*/  SHF.L.U64.HI R41, R50, 0x1, R41 ;  /* 0x0000000132297819 */ /* 0x000fe40000010229 */
[C---:B------:R-:W-:Y:S02]  /*5540*/  IADD3 R50, P1, PT, R48.reuse, R40, RZ ;  /* 0x0000002830327210 */ /* 0x040fe40007f3e0ff */
[----:B------:R-:W-:Y:S02]  /*5550*/  LOP3.LUT R89, R89, 0xfffffffc, RZ, 0xc0, !PT ;  /* 0xfffffffc59597812 */ /* 0x000fe400078ec0ff */
[----:B------:R-:W-:Y:S02]  /*5560*/  IADD3.X R51, PT, PT, R49, R51, RZ, P1, !PT ;  /* 0x0000003331337210 */ /* 0x000fe40000ffe4ff */
[----:B------:R-:W-:-:S03]  /*5570*/  IADD3 R40, P1, PT, R48, R89, RZ ;  /* 0x0000005930287210 */ /* 0x000fc60007f3e0ff */
[----:B------:R4:W-:Y:S01]  /*5580*/  REDG.E.ADD.F32.FTZ.RN.STRONG.GPU desc[UR12][R50.64], R45 ;  /* 0x0000002d320079a6 */ /* 0x0009e2000c12f30c */
[----:B------:R-:W-:-:S03]  /*5590*/  IADD3.X R41, PT, PT, R49, R41, RZ, P1, !PT ;  /* 0x0000002931297210 */ /* 0x000fc60000ffe4ff */
[----:B------:R4:W-:Y:S04]  /*55a0*/  REDG.E.ADD.F32.FTZ.RN.STRONG.GPU desc[UR12][R42.64], R46 ;  /* 0x0000002e2a0079a6 */ /* 0x0009e8000c12f30c */
[----:B------:R4:W-:Y:S02]  /*55b0*/  REDG.E.ADD.F32.FTZ.RN.STRONG.GPU desc[UR12][R40.64], R47 ;  /* 0x0000002f280079a6 */ /* 0x0009e4000c12f30c */
.L_x_1478:
[----:B------:R-:W-:Y:S05]  /*55c0*/  BSYNC.RECONVERGENT B0 ;  /* 0x0000000000007941 */ /* 0x000fea0003800200 */
.L_x_1477:
[----:B----4-:R-:W4:Y:S02]  /*55d0*/  LDC R44, c[0x0][0x370] ;  /* 0x0000dc00ff2c7b82 */ /* 0x010f240000000800 */
[----:B----4-:R-:W-:-:S13]  /*55e0*/  ISETP.GE.U32.AND P1, PT, R44, 0x2, PT ;  /* 0x000000022c00780c */ /* 0x010fda0003f26070 */
[----:B------:R-:W-:Y:S05]  /*55f0*/  @!P1 BRA `(.L_x_1479) ;  /* 0x0000001400489947 */ /* 0x000fea0003800000 */
[----:B------:R-:W-:Y:S05]  /*5600*/  @P0 BRA `(.L_x_1480) ;  /* 0x0000000000900947 */ /* 0x000fea0003800000 */
[----:B------:R-:W4:Y:S01]  /*5610*/  LDC R47, c[0x0][0x374] ;  /* 0x0000dd00ff2f7b82 */ /* 0x000f220000000800 */
[----:B------:R-:W5:Y:S01]  /*5620*/  S2R R48, SR_CTAID.Y ;  /* 0x0000000000307919 */ /* 0x000f620000002600 */
[----:B------:R-:W-:-:S06]  /*5630*/  ULOP3.LUT UR6, UR4, 0x1, URZ, 0xc0, !UPT ;  /* 0x0000000104067892 */ /* 0x000fcc000f8ec0ff */
[----:B-123--:R-:W1:Y:S08]  /*5640*/  LDC.64 R40, c[0x0][0x3c8] ;  /* 0x0000f200ff287b82 */ /* 0x00ee700000000a00 */
[----:B------:R-:W2:Y:S01]  /*5650*/  LDC.64 R42, c[0x0][0x3d0] ;  /* 0x0000f400ff2a7b82 */ /* 0x000ea20000000a00 */
[----:B----4-:R-:W-:-:S04]  /*5660*/  IMAD R45, R47, UR6, RZ ;  /* 0x000000062f2d7c24 */ /* 0x010fc8000f8e02ff */
[----:B------:R-:W-:-:S05]  /*5670*/  IMAD R46, R45, R44, RZ ;  /* 0x0000002c2d2e7224 */ /* 0x000fca00078e02ff */
[----:B------:R-:W-:Y:S01]  /*5680*/  SHF.L.U32 R49, R46, 0x1, RZ ;  /* 0x000000012e317819 */ /* 0x000fe200000006ff */
[----:B-----5:R-:W-:Y:S01]  /*5690*/  IMAD R47, R47, UR8, R48 ;  /* 0x000000082f2f7c24 */ /* 0x020fe2000f8e0230 */
[----:B------:R-:W-:Y:S02]  /*56a0*/  MOV R46, UR4 ;  /* 0x00000004002e7c02 */ /* 0x000fe40008000f00 */
[----:B------:R-:W-:Y:S02]  /*56b0*/  IADD3 R45, PT, PT, R45, R48, RZ ;  /* 0x000000302d2d7210 */ /* 0x000fe40007ffe0ff */
[----:B------:R-:W-:Y:S01]  /*56c0*/  LOP3.LUT P1, R46, R46, 0x2, RZ, 0xc0, !PT ;  /* 0x000000022e2e7812 */ /* 0x000fe2000782c0ff */
[----:B--2---:R-:W-:-:S04]  /*56d0*/  IMAD.WIDE R42, R49, 0x4, R42 ;  /* 0x00000004312a7825 */ /* 0x004fc800078e022a */
[----:B-1----:R-:W-:Y:S01]  /*56e0*/  IMAD.WIDE.U32 R40, R45, 0x4, R40 ;  /* 0x000000042d287825 */ /* 0x002fe200078e0028 */
[----:B------:R-:W-:-:S03]  /*56f0*/  SEL R45, R44, RZ, !P1 ;  /* 0x000000ff2c2d7207 */ /* 0x000fc60004800000 */
[----:B------:R-:W-:Y:S01]  /*5700*/  IMAD.WIDE.U32 R42, R47, 0x8, R42 ;  /* 0x000000082f2a7825 */ /* 0x000fe200078e002a */
[----:B------:R-:W-:Y:S02]  /*5710*/  ISETP.NE.AND P0, PT, R45, -0x1, PT ;  /* 0xffffffff2d00780c */ /* 0x000fe40003f05270 */
[----:B------:R-:W-:Y:S02]  /*5720*/  IADD3 R47, PT, PT, -R46, 0x1, RZ ;  /* 0x000000012e2f7810 */ /* 0x000fe40007ffe1ff */
[----:B------:R4:W-:Y:S01]  /*5730*/  STG.E.64 desc[UR12][R42.64], R78 ;  /* 0x0000004e2a007986 */ /* 0x0009e2000c101b0c */
[----:B------:R-:W-:Y:S06]  /*5740*/  MEMBAR.ALL.GPU ;  /* 0x0000000000007992 */ /* 0x000fec000000a000 */
[----:B------:R-:W-:-:S00]  /*5750*/  ERRBAR ;  /* 0x00000000000079ab */ /* 0x000fc00000000000 */
[----:B------:R-:W-:Y:S06]  /*5760*/  CGAERRBAR ;  /* 0x00000000000075ab */ /* 0x000fec0000000000 */
[----:B------:R4:W-:Y:S01]  /*5770*/  REDG.E.ADD.S32.STRONG.GPU desc[UR12][R40.64], R47 ;  /* 0x0000002f2800798e */ /* 0x0009e2000c12e30c */
[----:B------:R-:W-:Y:S05]  /*5780*/  @!P0 BRA `(.L_x_1480) ;  /* 0x0000000000308947 */ /* 0x000fea0003800000 */
[----:B----4-:R-:W1:Y:S01]  /*5790*/  LDC R47, c[0x0][0x2f8] ;  /* 0x0000be00ff2f7b82 */ /* 0x010e620000000800 */
[----:B------:R-:W-:-:S07]  /*57a0*/  MOV R43, 0xffffffff ;  /* 0xffffffff002b7802 */ /* 0x000fce0000000f00 */
.L_x_1481:
[----:B------:R-:W2:Y:S04]  /*57b0*/  LDG.E.STRONG.GPU R46, desc[UR12][R40.64] ;  /* 0x0000000c282e7981 */ /* 0x000ea8000c1ef900 */
[----:B--2---:R-:W-:Y:S01]  /*57c0*/  CCTL.IVALL ;  /* 0x00000000ff00798f */ /* 0x004fe20002000000 */
[----:B------:R-:W2:Y:S01]  /*57d0*/  LDC R42, c[0x0][0x370] ;  /* 0x0000dc00ff2a7b82 */ /* 0x000ea20000000800 */
[----:B-1----:R-:W-:Y:S01]  /*57e0*/  IADD3 R45, PT, PT, R47, -R47, RZ ;  /* 0x8000002f2f2d7210 */ /* 0x002fe20007ffe0ff */
[----:B------:R-:W-:Y:S05]  /*57f0*/  YIELD ;  /* 0x0000000000007946 */ /* 0x000fea0003800000 */
[----:B------:R-:W-:-:S02]  /*5800*/  ISETP.EQ.AND P0, PT, R45, RZ, PT ;  /* 0x000000ff2d00720c */ /* 0x000fc40003f02270 */
[----:B--2---:R-:W-:-:S11]  /*5810*/  SEL R42, R42, RZ, !P1 ;  /* 0x000000ff2a2a7207 */ /* 0x004fd60004800000 */
[----:B------:R-:W-:-:S04]  /*5820*/  @P0 MOV R43, R46 ;  /* 0x0000002e002b0202 */ /* 0x000fc80000000f00 */
[----:B------:R-:W-:-:S13]  /*5830*/  ISETP.NE.AND P0, PT, R43, R42, PT ;  /* 0x0000002a2b00720c */ /* 0x000fda0003f05270 */
[----:B------:R-:W-:Y:S05]  /*5840*/  @P0 BRA `(.L_x_1481) ;  /* 0xfffffffc00d80947 */ /* 0x000fea000383ffff */
.L_x_1480:
[----:B------:R-:W-:Y:S05]  /*5850*/  WARPSYNC.ALL ;  /* 0x0000000000007948 */ /* 0x000fea0003800000 */
[----:B------:R-:W-:Y:S01]  /*5860*/  ISETP.GE.U32.AND P0, PT, R44, 0x8, PT ;  /* 0x000000082c00780c */ /* 0x000fe20003f06070 */
[----:B------:R-:W-:Y:S01]  /*5870*/  BAR.SYNC.DEFER_BLOCKING 0x0 ;  /* 0x0000000000007b1d */ /* 0x000fe20000010000 */
[----:B------:R-:W-:-:S11]  /*5880*/  HFMA2 R49, -RZ, RZ, 0, 0 ;  /* 0x00000000ff317431 */ /* 0x000fd600000001ff */
[----:B------:R-:W-:Y:S05]  /*5890*/  @!P0 BRA `(.L_x_1482) ;  /* 0x0000000800988947 */ /* 0x000fea0003800000 */
[----:B------:R-:W5:Y:S01]  /*58a0*/  S2UR UR6, SR_CTAID.Y ;  /* 0x00000000000679c3 */ /* 0x000f620000002600 */
[----:B------:R-:W0:Y:S01]  /*58b0*/  S2R R50, SR_TID.X ;  /* 0x0000000000327919 */ /* 0x000e220000002100 */
[----:B------:R-:W5:Y:S01]  /*58c0*/  LDCU UR7, c[0x0][0x374] ;  /* 0x00006e80ff0777ac */ /* 0x000f620008000800 */
[----:B------:R-:W-:Y:S01]  /*58d0*/  MOV R51, RZ ;  /* 0x000000ff00337202 */ /* 0x000fe20000000f00 */
[----:B------:R-:W-:-:S04]  /*58e0*/  UIADD3 UR21, UPT, UPT, -UR8, URZ, URZ ;  /* 0x000000ff08157290 */ /* 0x000fc8000fffe1ff */
[----:B------:R-:W0:Y:S01]  /*58f0*/  S2UR UR10, SR_CTAID.X ;  /* 0x00000000000a79c3 */ /* 0x000e220000002500 */
[----:B-----5:R-:W-:Y:S02]  /*5900*/  UIMAD UR15, UR7, 0x3, UR6 ;  /* 0x00000003070f78a4 */ /* 0x020fe4000f8e0206 */
[----:B------:R-:W-:Y:S02]  /*5910*/  ULEA UR16, UR7, UR6, 0x1 ;  /* 0x0000000607107291 */ /* 0x000fe4000f8e08ff */
[----:B------:R-:W-:Y:S02]  /*5920*/  UIMAD UR17, UR7, 0x7, UR6 ;  /* 0x00000007071178a4 */ /* 0x000fe4000f8e0206 */
[----:B------:R-:W-:Y:S02]  /*5930*/  UIMAD UR18, UR7, 0x6, UR6 ;  /* 0x00000006071278a4 */ /* 0x000fe4000f8e0206 */
[----:B------:R-:W-:Y:S02]  /*5940*/  UIMAD UR19, UR7, 0x5, UR6 ;  /* 0x00000005071378a4 */ /* 0x000fe4000f8e0206 */
[----:B------:R-:W-:-:S02]  /*5950*/  ULEA UR20, UR7, UR6, 0x2 ;  /* 0x0000000607147291 */ /* 0x000fc4000f8e10ff */
[----:B0-----:R-:W-:-:S12]  /*5960*/  UIADD3 UR7, UPT, UPT, UR6, UR7, URZ ;  /* 0x0000000706077290 */ /* 0x001fd8000fffe0ff */
.L_x_1483:
[----:B------:R-:W-:Y:S01]  /*5970*/  ISETP.NE.AND P5, PT, RZ, UR21, PT ;  /* 0x00000015ff007c0c */ /* 0x000fe2000bfa5270 */
[----:B------:R-:W-:Y:S01]  /*5980*/  UMOV UR8, UR10 ;  /* 0x0000000a00087c82 */ /* 0x000fe20008000000 */
[----:B-1-34-:R-:W-:Y:S02]  /*5990*/  IADD3 R40, PT, PT, R51, 0x1, RZ ;  /* 0x0000000133287810 */ /* 0x01afe40007ffe0ff */
[----:B------:R-:W-:Y:S02]  /*59a0*/  ISETP.NE.OR P5, PT, R85, RZ, !P5 ;  /* 0x000000ff5500720c */ /* 0x000fe40006fa5670 */
[----:B------:R-:W-:Y:S02]  /*59b0*/  ISETP.NE.AND P6, PT, R40, UR8, PT ;  /* 0x0000000828007c0c */ /* 0x000fe4000bfc5270 */
[----:B------:R-:W-:Y:S02]  /*59c0*/  MOV R85, R50 ;  /* 0x0000003200557202 */ /* 0x000fe40000000f00 */
[----:B--2---:R-:W-:-:S02]  /*59d0*/  MOV R41, UR4 ;  /* 0x0000000400297c02 */ /* 0x004fc40008000f00 */
[----:B------:R-:W-:Y:S02]  /*59e0*/  ISETP.NE.OR P6, PT, R85, RZ, !P6 ;  /* 0x000000ff5500720c */ /* 0x000fe400077c5670 */
[----:B------:R-:W-:-:S03]  /*59f0*/  MOV R89, UR4 ;  /* 0x0000000400597c02 */ /* 0x000fc60008000f00 */
[----:B------:R-:W0:Y:S01]  /*5a00*/  @!P5 LDC R42, c[0x0][0x374] ;  /* 0x0000dd00ff2adb82 */ /* 0x000e220000000800 */
[----:B------:R-:W-:-:S07]  /*5a10*/  @!P5 LOP3.LUT R41, R41, 0x1, RZ, 0xc0, !PT ;  /* 0x000000012929d812 */ /* 0x000fce00078ec0ff */
[----:B------:R-:W1:Y:S08]  /*5a20*/  @!P5 LDC R43, c[0x0][0x370] ;  /* 0x0000dc00ff2bdb82 */ /* 0x000e700000000800 */
[----:B------:R-:W2:Y:S01]  /*5a30*/  @!P6 LDC R46, c[0x0][0x374] ;  /* 0x0000dd00ff2eeb82 */ /* 0x000ea20000000800 */
[----:B0-----:R-:W-:-:S07]  /*5a40*/  @!P5 IMAD R42, R41, R42, RZ ;  /* 0x0000002a292ad224 */ /* 0x001fce00078e02ff */
[----:B------:R-:W0:Y:S01]  /*5a50*/  @!P6 LDC R45, c[0x0][0x370] ;  /* 0x0000dc00ff2deb82 */ /* 0x000e220000000800 */
[----:B-1----:R-:W-:Y:S01]  /*5a60*/  @!P5 IMAD R42, R42, R43, RZ ;  /* 0x0000002b2a2ad224 */ /* 0x002fe200078e02ff */
[----:B------:R-:W-:-:S06]  /*5a70*/  IADD3 R43, PT, PT, R51, 0x2, RZ ;  /* 0x00000002332b7810 */ /* 0x000fcc0007ffe0ff */
[----:B------:R-:W1:Y:S01]  /*5a80*/  @!P5 LDC.64 R40, c[0x0][0x3d0] ;  /* 0x0000f400ff28db82 */ /* 0x000e620000000a00 */
[----:B------:R-:W-:Y:S02]  /*5a90*/  ISETP.NE.AND P4, PT, R43, UR8, PT ;  /* 0x000000082b007c0c */ /* 0x000fe4000bf85270 */
[----:B------:R-:W-:Y:S02]  /*5aa0*/  MOV R43, UR4 ;  /* 0x00000004002b7c02 */ /* 0x000fe40008000f00 */
[----:B------:R-:W-:Y:S02]  /*5ab0*/  ISETP.NE.OR P4, PT, R85, RZ, !P4 ;  /* 0x000000ff5500720c */ /* 0x000fe40006785670 */
[----:B------:R-:W-:-:S05]  /*5ac0*/  @!P6 LOP3.LUT R43, R43, 0x1, RZ, 0xc0, !PT ;  /* 0x000000012b2be812 */ /* 0x000fca00078ec0ff */
[----:B--2---:R-:W-:Y:S01]  /*5ad0*/  @!P6 IMAD R46, R43, R46, RZ ;  /* 0x0000002e2b2ee224 */ /* 0x004fe200078e02ff */
[----:B------:R-:W-:-:S03]  /*5ae0*/  @!P5 SHF.L.U32 R43, R42, 0x1, RZ ;  /* 0x000000012a2bd819 */ /* 0x000fc600000006ff */
[----:B0-----:R-:W-:Y:S01]  /*5af0*/  @!P6 IMAD R46, R46, R45, RZ ;  /* 0x0000002d2e2ee224 */ /* 0x001fe200078e02ff */
[----:B------:R-:W-:Y:S01]  /*5b00*/  MOV R45, UR6 ;  /* 0x00000006002d7c02 */ /* 0x000fe20008000f00 */
[----:B------:R-:W0:Y:S01]  /*5b10*/  @!P4 LDC R48, c[0x0][0x374] ;  /* 0x0000dd00ff30cb82 */ /* 0x000e220000000800 */
[----:B------:R-:W-:Y:S01]  /*5b20*/  @!P4 LOP3.LUT R89, R89, 0x1, RZ, 0xc0, !PT ;  /* 0x000000015959c812 */ /* 0x000fe200078ec0ff */
[----:B-1----:R-:W-:-:S06]  /*5b30*/  @!P5 IMAD.WIDE R40, R43, 0x4, R40 ;  /* 0x000000042b28d825 */ /* 0x002fcc00078e0228 */
[----:B------:R-:W1:Y:S01]  /*5b40*/  @!P4 LDC R47, c[0x0][0x370] ;  /* 0x0000dc00ff2fcb82 */ /* 0x000e620000000800 */
[----:B------:R-:W-:-:S07]  /*5b50*/  @!P5 IMAD.WIDE.U32 R40, R45, 0x8, R40 ;  /* 0x000000082d28d825 */ /* 0x000fce00078e0028 */
[----:B------:R-:W2:Y:S01]  /*5b60*/  @!P6 LDC.64 R42, c[0x0][0x3d0] ;  /* 0x0000f400ff2aeb82 */ /* 0x000ea20000000a00 */
[----:B------:R-:W-:Y:S01]  /*5b70*/  @!P6 SHF.L.U32 R49, R46, 0x1, RZ ;  /* 0x000000012e31e819 */ /* 0x000fe200000006ff */
[----:B------:R-:W3:Y:S06]  /*5b80*/  @!P5 LDG.E.64 R40, desc[UR12][R40.64] ;  /* 0x0000000c2828d981 */ /* 0x000eec000c1e1b00 */
[----:B------:R-:W4:Y:S01]  /*5b90*/  @!P4 LDC.64 R44, c[0x0][0x3d0] ;  /* 0x0000f400ff2ccb82 */ /* 0x000f220000000a00 */
[----:B0-----:R-:W-:-:S04]  /*5ba0*/  @!P4 IMAD R48, R89, R48, RZ ;  /* 0x000000305930c224 */ /* 0x001fc800078e02ff */
[----:B-1----:R-:W-:-:S05]  /*5bb0*/  @!P4 IMAD R47, R48, R47, RZ ;  /* 0x0000002f302fc224 */ /* 0x002fca00078e02ff */
[----:B------:R-:W-:Y:S01]  /*5bc0*/  @!P4 SHF.L.U32 R47, R47, 0x1, RZ ;  /* 0x000000012f2fc819 */ /* 0x000fe200000006ff */
[----:B--2---:R-:W-:Y:S01]  /*5bd0*/  @!P6 IMAD.WIDE R42, R49, 0x4, R42 ;  /* 0x00000004312ae825 */ /* 0x004fe200078e022a */
        /* <DEDUP_REMOVED lines=8> */
[C---:B------:R-:W-:Y:S02]  /*5c60*/  IADD3 R47, PT, PT, R51.reuse, 0x5, RZ ;  /* 0x00000005332f7810 */ /* 0x040fe40007ffe0ff */
        /* <DEDUP_REMOVED lines=10> */
[----:B------:R-:W-:-:S05]  /*5d10*/  @!P3 LOP3.LUT R46, R46, 0x1, RZ, 0xc0, !PT ;  /* 0x000000012e2eb812 */ /* 0x000fca00078ec0ff */
        /* <DEDUP_REMOVED lines=13> */
[----:B------:R-:W-:Y:S02]  /*5df0*/  MOV R89, UR4 ;  /* 0x0000000400597c02 */ /* 0x000fe40008000f00 */
[----:B------:R-:W-:-:S05]  /*5e00*/  @!P1 LOP3.LUT R48, R48, 0x1, RZ, 0xc0, !PT ;  /* 0x0000000130309812 */ /* 0x000fca00078ec0ff */
[----:B-----5:R-:W-:Y:S02]  /*5e10*/  @!P1 IMAD R47, R48, R47, RZ ;  /* 0x0000002f302f9224 */ /* 0x020fe400078e02ff */
[----:B------:R-:W0:Y:S01]  /*5e20*/  @!P1 LDC R48, c[0x0][0x370] ;  /* 0x0000dc00ff309b82 */ /* 0x000e220000000800 */
[----:B------:R-:W-:-:S07]  /*5e30*/  @!P0 LOP3.LUT R89, R89, 0x1, RZ, 0xc0, !PT ;  /* 0x0000000159598812 */ /* 0x000fce00078ec0ff */
[----:B------:R-:W1:Y:S01]  /*5e40*/  @!P0 LDC R80, c[0x0][0x374] ;  /* 0x0000dd00ff508b82 */ /* 0x000e620000000800 */
[----:B0-----:R-:W-:Y:S02]  /*5e50*/  @!P1 IMAD R48, R47, R48, RZ ;  /* 0x000000302f309224 */ /* 0x001fe400078e02ff */
[----:B-1----:R-:W-:-:S05]  /*5e60*/  @!P0 IMAD R80, R89, R80, RZ ;  /* 0x0000005059508224 */ /* 0x002fca00078e02ff */
[----:B------:R-:W0:Y:S02]  /*5e70*/  @!P0 LDC R89, c[0x0][0x370] ;  /* 0x0000dc00ff598b82 */ /* 0x000e240000000800 */
[----:B0-----:R-:W-:Y:S01]  /*5e80*/  @!P0 IMAD R47, R80, R89, RZ ;  /* 0x00000059502f8224 */ /* 0x001fe200078e02ff */
[----:B------:R-:W-:Y:S02]  /*5e90*/  @!P3 SHF.L.U32 R89, R49, 0x1, RZ ;  /* 0x000000013159b819 */ /* 0x000fe400000006ff */
[----:B------:R-:W-:Y:S02]  /*5ea0*/  MOV R80, UR4 ;  /* 0x0000000400507c02 */ /* 0x000fe40008000f00 */
[----:B------:R-:W-:Y:S01]  /*5eb0*/  @!P0 SHF.L.U32 R47, R47, 0x1, RZ ;  /* 0x000000012f2f8819 */ /* 0x000fe200000006ff */
[----:B---3--:R-:W-:Y:S01]  /*5ec0*/  @!P5 FADD.FTZ R78, R78, R40 ;  /* 0x000000284e4ed221 */ /* 0x008fe20000010000 */
[----:B------:R-:W-:Y:S01]  /*5ed0*/  IADD3 R40, PT, PT, R51, 0x7, RZ ;  /* 0x0000000733287810 */ /* 0x000fe20007ffe0ff */
[----:B------:R-:W-:-:S03]  /*5ee0*/  @!P5 FADD.FTZ R79, R79, R41 ;  /* 0x000000294f4fd221 */ /* 0x000fc60000010000 */
[----:B------:R-:W-:Y:S02]  /*5ef0*/  ISETP.NE.AND P5, PT, R40, UR8, PT ;  /* 0x0000000828007c0c */ /* 0x000fe4000bfa5270 */
[----:B------:R-:W0:Y:S02]  /*5f00*/  @!P3 LDC.64 R40, c[0x0][0x3d0] ;  /* 0x0000f400ff28bb82 */ /* 0x000e240000000a00 */
[----:B------:R-:W-:-:S13]  /*5f10*/  ISETP.NE.OR P5, PT, R85, RZ, !P5 ;  /* 0x000000ff5500720c */ /* 0x000fda0006fa5670 */
[----:B------:R-:W1:Y:S01]  /*5f20*/  @!P5 LDC R49, c[0x0][0x374] ;  /* 0x0000dd00ff31db82 */ /* 0x000e620000000800 */
[----:B------:R-:W-:Y:S01]  /*5f30*/  @!P5 LOP3.LUT R80, R80, 0x1, RZ, 0xc0, !PT ;  /* 0x000000015050d812 */ /* 0x000fe200078ec0ff */
[----:B0-----:R-:W-:Y:S01]  /*5f40*/  @!P3 IMAD.WIDE R40, R89, 0x4, R40 ;  /* 0x000000045928b825 */ /* 0x001fe200078e0228 */
[----:B------:R-:W-:-:S03]  /*5f50*/  MOV R89, UR15 ;  /* 0x0000000f00597c02 */ /* 0x000fc60008000f00 */
[----:B--2---:R-:W-:Y:S01]  /*5f60*/  @!P6 FADD.FTZ R78, R78, R42 ;  /* 0x0000002a4e4ee221 */ /* 0x004fe20000010000 */
[----:B------:R-:W-:Y:S02]  /*5f70*/  @!P6 FADD.FTZ R79, R79, R43 ;  /* 0x0000002b4f4fe221 */ /* 0x000fe40000010000 */
[----:B------:R-:W0:Y:S01]  /*5f80*/  @!P1 LDC.64 R42, c[0x0][0x3d0] ;  /* 0x0000f400ff2a9b82 */ /* 0x000e220000000a00 */
[----:B------:R-:W-:Y:S01]  /*5f90*/  @!P3 IMAD.WIDE.U32 R40, R89, 0x8, R40 ;  /* 0x000000085928b825 */ /* 0x000fe200078e0028 */
[----:B------:R-:W-:Y:S02]  /*5fa0*/  @!P2 SHF.L.U32 R89, R46, 0x1, RZ ;  /* 0x000000012e59a819 */ /* 0x000fe400000006ff */
[----:B------:R-:W-:Y:S01]  /*5fb0*/  @!P1 SHF.L.U32 R46, R48, 0x1, RZ ;  /* 0x00000001302e9819 */ /* 0x000fe200000006ff */
[----:B----4-:R-:W-:Y:S01]  /*5fc0*/  @!P4 FADD.FTZ R78, R78, R44 ;  /* 0x0000002c4e4ec221 */ /* 0x010fe20000010000 */
[----:B------:R-:W-:Y:S01]  /*5fd0*/  @!P4 FADD.FTZ R79, R79, R45 ;  /* 0x0000002d4f4fc221 */ /* 0x000fe20000010000 */
[----:B-1----:R-:W-:Y:S01]  /*5fe0*/  @!P5 IMAD R48, R80, R49, RZ ;  /* 0x000000315030d224 */ /* 0x002fe200078e02ff */
[----:B------:R-:W1:Y:S01]  /*5ff0*/  @!P2 LDC.64 R44, c[0x0][0x3d0] ;  /* 0x0000f400ff2cab82 */ /* 0x000e620000000a00 */
[----:B------:R-:W-:Y:S01]  /*6000*/  MOV R49, UR19 ;  /* 0x0000001300317c02 */ /* 0x000fe20008000f00 */
[----:B------:R-:W2:Y:S01]  /*6010*/  @!P3 LDG.E.64 R40, desc[UR12][R40.64] ;  /* 0x0000000c2828b981 */ /* 0x000ea2000c1e1b00 */
[----:B-1----:R-:W-:-:S04]  /*6020*/  @!P2 IMAD.WIDE R88, R89, 0x4, R44 ;  /* 0x000000045958a825 */ /* 0x002fc800078e022c */
[----:B0-----:R-:W-:Y:S01]  /*6030*/  @!P1 IMAD.WIDE R44, R46, 0x4, R42 ;  /* 0x000000042e2c9825 */ /* 0x001fe200078e022a */
[----:B------:R-:W-:-:S05]  /*6040*/  MOV R43, UR20 ;  /* 0x00000014002b7c02 */ /* 0x000fca0008000f00 */
[----:B------:R-:W-:Y:S02]  /*6050*/  @!P2 IMAD.WIDE.U32 R42, R43, 0x8, R88 ;  /* 0x000000082b2aa825 */ /* 0x000fe400078e0058 */
[----:B------:R-:W0:Y:S02]  /*6060*/  @!P0 LDC.64 R88, c[0x0][0x3d0] ;  /* 0x0000f400ff588b82 */ /* 0x000e240000000a00 */
[----:B------:R-:W-:Y:S02]  /*6070*/  @!P1 IMAD.WIDE.U32 R44, R49, 0x8, R44 ;  /* 0x00000008312c9825 */ /* 0x000fe400078e002c */
[----:B------:R-:W3:Y:S04]  /*6080*/  @!P2 LDG.E.64 R42, desc[UR12][R42.64] ;  /* 0x0000000c2a2aa981 */ /* 0x000ee8000c1e1b00 */
[----:B------:R-:W1:Y:S01]  /*6090*/  @!P5 LDC R49, c[0x0][0x370] ;  /* 0x0000dc00ff31db82 */ /* 0x000e620000000800 */
        /* <DEDUP_REMOVED lines=38> */
.L_x_1482:
[----:B------:R-:W1:Y:S02]  /*6300*/  LDC R48, c[0x0][0x370] ;  /* 0x0000dc00ff307b82 */ /* 0x000e640000000800 */
[----:B-1-34-:R-:W-:-:S13]  /*6310*/  LOP3.LUT P0, R40, R48, 0x7, RZ, 0xc0, !PT ;  /* 0x0000000730287812 */ /* 0x01afda000780c0ff */
[----:B------:R-:W-:Y:S05]  /*6320*/  @!P0 BRA `(.L_x_1479) ;  /* 0x0000000400fc8947 */ /* 0x000fea0003800000 */
[----:B------:R-:W-:-:S04]  /*6330*/  IADD3 R40, PT, PT, R40, -0x1, RZ ;  /* 0xffffffff28287810 */ /* 0x000fc80007ffe0ff */
[----:B------:R-:W-:-:S13]  /*6340*/  ISETP.GE.U32.AND P0, PT, R40, 0x3, PT ;  /* 0x000000032800780c */ /* 0x000fda0003f06070 */
[----:B------:R-:W-:Y:S05]  /*6350*/  @!P0 BRA `(.L_x_1484) ;  /* 0x0000000400088947 */ /* 0x000fea0003800000 */
[----:B------:R-:W-:Y:S02]  /*6360*/  ISETP.NE.AND P0, PT, R85, RZ, PT ;  /* 0x000000ff5500720c */ /* 0x000fe40003f05270 */
[C---:B------:R-:W-:Y:S02]  /*6370*/  IADD3 R44, PT, PT, R49.reuse, 0x2, RZ ;  /* 0x00000002312c7810 */ /* 0x040fe40007ffe0ff */
[C---:B------:R-:W-:Y:S02]  /*6380*/  IADD3 R40, PT, PT, R49.reuse, 0x1, RZ ;  /* 0x0000000131287810 */ /* 0x040fe40007ffe0ff */
[----:B------:R-:W-:Y:S02]  /*6390*/  ISETP.EQ.OR P3, PT, R44, UR8, P0 ;  /* 0x000000082c007c0c */ /* 0x000fe40008762670 */
[----:B------:R-:W-:Y:S02]  /*63a0*/  ISETP.EQ.OR P1, PT, R49, UR8, P0 ;  /* 0x0000000831007c0c */ /* 0x000fe40008722670 */
[----:B------:R-:W-:-:S02]  /*63b0*/  ISETP.EQ.OR P2, PT, R40, UR8, P0 ;  /* 0x0000000828007c0c */ /* 0x000fc40008742670 */
[----:B------:R-:W-:Y:S02]  /*63c0*/  MOV R43, UR4 ;  /* 0x00000004002b7c02 */ /* 0x000fe40008000f00 */
[----:B------:R-:W-:Y:S02]  /*63d0*/  MOV R50, UR4 ;  /* 0x0000000400327c02 */ /* 0x000fe40008000f00 */
[----:B------:R-:W-:-:S03]  /*63e0*/  IADD3 R45, PT, PT, R49, 0x3, RZ ;  /* 0x00000003312d7810 */ /* 0x000fc60007ffe0ff */
[----:B------:R-:W1:Y:S01]  /*63f0*/  @!P3 S2R R40, SR_CTAID.Y ;  /* 0x000000000028b919 */ /* 0x000e620000002600 */
[----:B------:R-:W-:Y:S01]  /*6400*/  @!P3 LOP3.LUT R50, R50, 0x1, RZ, 0xc0, !PT ;  /* 0x000000013232b812 */ /* 0x000fe200078ec0ff */
[----:B------:R-:W3:Y:S01]  /*6410*/  @!P1 LDC R89, c[0x0][0x374] ;  /* 0x0000dd00ff599b82 */ /* 0x000ee20000000800 */
[----:B------:R-:W-:Y:S01]  /*6420*/  ISETP.EQ.OR P0, PT, R45, UR8, P0 ;  /* 0x000000082d007c0c */ /* 0x000fe20008702670 */
[----:B------:R-:W4:Y:S01]  /*6430*/  @!P1 S2R R46, SR_CTAID.Y ;  /* 0x00000000002e9919 */ /* 0x000f220000002600 */
[----:B------:R-:W-:Y:S01]  /*6440*/  @!P2 LOP3.LUT R43, R43, 0x1, RZ, 0xc0, !PT ;  /* 0x000000012b2ba812 */ /* 0x000fe200078ec0ff */
[----:B--2---:R-:W2:Y:S04]  /*6450*/  @!P2 S2R R41, SR_CTAID.Y ;  /* 0x000000000029a919 */ /* 0x004ea80000002600 */
[----:B------:R-:W5:Y:S06]  /*6460*/  @!P2 LDC R42, c[0x0][0x374] ;  /* 0x0000dd00ff2aab82 */ /* 0x000f6c0000000800 */
[----:B------:R-:W0:Y:S02]  /*6470*/  @!P0 S2R R80, SR_CTAID.Y ;  /* 0x0000000000508919 */ /* 0x000e240000002600 */
[----:B------:R-:W1:Y:S02]  /*6480*/  @!P3 LDC R47, c[0x0][0x374] ;  /* 0x0000dd00ff2fbb82 */ /* 0x000e640000000800 */
[-C--:B-1----:R-:W-:Y:S01]  /*6490*/  @!P3 IMAD R44, R44, R47.reuse, R40 ;  /* 0x0000002f2c2cb224 */ /* 0x082fe200078e0228 */
[----:B------:R-:W-:Y:S01]  /*64a0*/  MOV R40, UR4 ;  /* 0x0000000400287c02 */ /* 0x000fe20008000f00 */
[----:B------:R-:W-:-:S04]  /*64b0*/  @!P3 IMAD R47, R50, R47, RZ ;  /* 0x0000002f322fb224 */ /* 0x000fc800078e02ff */
[----:B------:R-:W1:Y:S01]  /*64c0*/  @!P1 LDC.64 R50, c[0x0][0x3d0] ;  /* 0x0000f400ff329b82 */ /* 0x000e620000000a00 */
[----:B------:R-:W-:Y:S01]  /*64d0*/  @!P1 LOP3.LUT R40, R40, 0x1, RZ, 0xc0, !PT ;  /* 0x0000000128289812 */ /* 0x000fe200078ec0ff */
[----:B------:R-:W-:-:S04]  /*64e0*/  @!P3 IMAD R47, R47, R48, RZ ;  /* 0x000000302f2fb224 */ /* 0x000fc800078e02ff */
[-C--:B---3--:R-:W-:Y:S01]  /*64f0*/  @!P1 IMAD R40, R40, R89.reuse, RZ ;  /* 0x0000005928289224 */ /* 0x088fe200078e02ff */
[----:B------:R-:W-:Y:S01]  /*6500*/  @!P3 SHF.L.U32 R47, R47, 0x1, RZ ;  /* 0x000000012f2fb819 */ /* 0x000fe200000006ff */
[----:B----4-:R-:W-:Y:S02]  /*6510*/  @!P1 IMAD R89, R49, R89, R46 ;  /* 0x0000005931599224 */ /* 0x010fe400078e022e */
[-C--:B-----5:R-:W-:Y:S02]  /*6520*/  @!P2 IMAD R46, R43, R42.reuse, RZ ;  /* 0x0000002a2b2ea224 */ /* 0x0a0fe400078e02ff */
[----:B------:R-:W-:Y:S02]  /*6530*/  @!P2 IMAD R42, R49, R42, R42 ;  /* 0x0000002a312aa224 */ /* 0x000fe400078e022a */
[-C--:B------:R-:W-:Y:S02]  /*6540*/  @!P2 IMAD R46, R46, R48.reuse, RZ ;  /* 0x000000302e2ea224 */ /* 0x080fe400078e02ff */
[----:B------:R-:W-:Y:S01]  /*6550*/  @!P1 IMAD R40, R40, R48, RZ ;  /* 0x0000003028289224 */ /* 0x000fe200078e02ff */
[----:B--2---:R-:W-:-:S02]  /*6560*/  @!P2 IADD3 R41, PT, PT, R42, R41, RZ ;  /* 0x000000292a29a210 */ /* 0x004fc40007ffe0ff */
[----:B------:R-:W2:Y:S01]  /*6570*/  @!P2 LDC.64 R42, c[0x0][0x3d0] ;  /* 0x0000f400ff2aab82 */ /* 0x000ea20000000a00 */
[----:B------:R-:W-:Y:S02]  /*6580*/  @!P2 SHF.L.U32 R46, R46, 0x1, RZ ;  /* 0x000000012e2ea819 */ /* 0x000fe400000006ff */
[----:B------:R-:W-:-:S05]  /*6590*/  @!P1 SHF.L.U32 R40, R40, 0x1, RZ ;  /* 0x0000000128289819 */ /* 0x000fca00000006ff */
[----:B-1----:R-:W-:-:S04]  /*65a0*/  @!P1 IMAD.WIDE R50, R40, 0x4, R50 ;  /* 0x0000000428329825 */ /* 0x002fc800078e0232 */
[----:B------:R-:W-:Y:S01]  /*65b0*/  @!P1 IMAD.WIDE.U32 R50, R89, 0x8, R50 ;  /* 0x0000000859329825 */ /* 0x000fe200078e0032 */
[----:B------:R-:W-:-:S04]  /*65c0*/  MOV R89, UR4 ;  /* 0x0000000400597c02 */ /* 0x000fc80008000f00 */
[----:B------:R-:W-:Y:S01]  /*65d0*/  @!P0 LOP3.LUT R89, R89, 0x1, RZ, 0xc0, !PT ;  /* 0x0000000159598812 */ /* 0x000fe200078ec0ff */
[----:B--2---:R-:W-:Y:S02]  /*65e0*/  @!P2 IMAD.WIDE R42, R46, 0x4, R42 ;  /* 0x000000042e2aa825 */ /* 0x004fe400078e022a */
[----:B------:R-:W0:Y:S02]  /*65f0*/  @!P0 LDC R46, c[0x0][0x374] ;  /* 0x0000dd00ff2e8b82 */ /* 0x000e240000000800 */
[----:B------:R-:W-:-:S06]  /*6600*/  @!P2 IMAD.WIDE.U32 R42, R41, 0x8, R42 ;  /* 0x00000008292aa825 */ /* 0x000fcc00078e002a */
[----:B------:R-:W1:Y:S01]  /*6610*/  @!P3 LDC.64 R40, c[0x0][0x3d0] ;  /* 0x0000f400ff28bb82 */ /* 0x000e620000000a00 */
[----:B------:R-:W2:Y:S01]  /*6620*/  @!P2 LDG.E.64 R42, desc[UR12][R42.64] ;  /* 0x0000000c2a2aa981 */ /* 0x000ea2000c1e1b00 */
[-C--:B0-----:R-:W-:Y:S02]  /*6630*/  @!P0 IMAD R45, R45, R46.reuse, R80 ;  /* 0x0000002e2d2d8224 */ /* 0x081fe400078e0250 */
[----:B------:R-:W-:-:S04]  /*6640*/  @!P0 IMAD R80, R89, R46, RZ ;  /* 0x0000002e59508224 */ /* 0x000fc800078e02ff */
[----:B------:R-:W-:Y:S02]  /*6650*/  @!P0 IMAD R80, R80, R48, RZ ;  /* 0x0000003050508224 */ /* 0x000fe400078e02ff */
[----:B-1----:R-:W-:Y:S02]  /*6660*/  @!P3 IMAD.WIDE R88, R47, 0x4, R40 ;  /* 0x000000042f58b825 */ /* 0x002fe400078e0228 */
[----:B------:R-:W0:Y:S01]  /*6670*/  @!P0 LDC.64 R46, c[0x0][0x3d0] ;  /* 0x0000f400ff2e8b82 */ /* 0x000e220000000a00 */
[----:B------:R-:W-:Y:S01]  /*6680*/  @!P0 SHF.L.U32 R41, R80, 0x1, RZ ;  /* 0x0000000150298819 */ /* 0x000fe200000006ff */
[----:B------:R-:W-:-:S04]  /*6690*/  @!P3 IMAD.WIDE.U32 R88, R44, 0x8, R88 ;  /* 0x000000082c58b825 */ /* 0x000fc800078e0058 */
[----:B0-----:R-:W-:Y:S02]  /*66a0*/  @!P0 IMAD.WIDE R46, R41, 0x4, R46 ;  /* 0x00000004292e8825 */ /* 0x001fe400078e022e */
[----:B------:R-:W3:Y:S02]  /*66b0*/  @!P1 LDG.E.64 R40, desc[UR12][R50.64] ;  /* 0x0000000c32289981 */ /* 0x000ee4000c1e1b00 */
[----:B------:R-:W-:Y:S02]  /*66c0*/  @!P0 IMAD.WIDE.U32 R46, R45, 0x8, R46 ;  /* 0x000000082d2e8825 */ /* 0x000fe400078e002e */
[----:B------:R-:W4:Y:S04]  /*66d0*/  @!P3 LDG.E.64 R44, desc[UR12][R88.64] ;  /* 0x0000000c582cb981 */ /* 0x000f28000c1e1b00 */
[----:B------:R-:W5:Y:S01]  /*66e0*/  @!P0 LDG.E.64 R46, desc[UR12][R46.64] ;  /* 0x0000000c2e2e8981 */ /* 0x000f62000c1e1b00 */
[----:B------:R-:W-:Y:S01]  /*66f0*/  IADD3 R49, PT, PT, R49, 0x4, RZ ;  /* 0x0000000431317810 */ /* 0x000fe20007ffe0ff */
[----:B---3--:R-:W-:Y:S01]  /*6700*/  @!P1 FADD.FTZ R78, R78, R40 ;  /* 0x000000284e4e9221 */ /* 0x008fe20000010000 */
[----:B------:R-:W-:-:S03]  /*6710*/  @!P1 FADD.FTZ R79, R79, R41 ;  /* 0x000000294f4f9221 */ /* 0x000fc60000010000 */
[----:B--2---:R-:W-:Y:S01]  /*6720*/  @!P2 FADD.FTZ R78, R78, R42 ;  /* 0x0000002a4e4ea221 */ /* 0x004fe20000010000 */
[----:B------:R-:W-:-:S03]  /*6730*/  @!P2 FADD.FTZ R79, R79, R43 ;  /* 0x0000002b4f4fa221 */ /* 0x000fc60000010000 */
[----:B----4-:R-:W-:Y:S01]  /*6740*/  @!P3 FADD.FTZ R78, R78, R44 ;  /* 0x0000002c4e4eb221 */ /* 0x010fe20000010000 */
[----:B------:R-:W-:-:S03]  /*6750*/  @!P3 FADD.FTZ R79, R79, R45 ;  /* 0x0000002d4f4fb221 */ /* 0x000fc60000010000 */
[----:B-----5:R-:W-:Y:S01]  /*6760*/  @!P0 FADD.FTZ R78, R78, R46 ;  /* 0x0000002e4e4e8221 */ /* 0x020fe20000010000 */
[----:B------:R-:W-:-:S07]  /*6770*/  @!P0 FADD.FTZ R79, R79, R47 ;  /* 0x0000002f4f4f8221 */ /* 0x000fce0000010000 */
.L_x_1484:
        /* <DEDUP_REMOVED lines=11> */
[----:B------:R-:W3:Y:S01]  /*6830*/  @!P1 S2R R45, SR_CTAID.Y ;  /* 0x00000000002d9919 */ /* 0x000ee20000002600 */
[----:B------:R-:W-:Y:S02]  /*6840*/  @!P1 LOP3.LUT R47, R47, 0x1, RZ, 0xc0, !PT ;  /* 0x000000012f2f9812 */ /* 0x000fe400078ec0ff */
[----:B------:R-:W-:Y:S01]  /*6850*/  @!P0 LOP3.LUT R51, R51, 0x1, RZ, 0xc0, !PT ;  /* 0x0000000133338812 */ /* 0x000fe200078ec0ff */
[----:B------:R-:W4:Y:S03]  /*6860*/  @!P0 S2R R44, SR_CTAID.Y ;  /* 0x00000000002c8919 */ /* 0x000f260000002600 */
[----:B------:R-:W5:Y:S08]  /*6870*/  @!P0 LDC R50, c[0x0][0x374] ;  /* 0x0000dd00ff328b82 */ /* 0x000f700000000800 */
[----:B--2---:R-:W2:Y:S08]  /*6880*/  @!P1 LDC.64 R40, c[0x0][0x3d0] ;  /* 0x0000f400ff289b82 */ /* 0x004eb00000000a00 */
[----:B------:R-:W0:Y:S01]  /*6890*/  @!P0 LDC.64 R42, c[0x0][0x3d0] ;  /* 0x0000f400ff2a8b82 */ /* 0x000e220000000a00 */
[----:B-1----:R-:W-:-:S04]  /*68a0*/  @!P1 IMAD R47, R47, R46, RZ ;  /* 0x0000002e2f2f9224 */ /* 0x002fc800078e02ff */
[----:B------:R-:W-:Y:S02]  /*68b0*/  @!P1 IMAD R47, R47, R48, RZ ;  /* 0x000000302f2f9224 */ /* 0x000fe400078e02ff */
[----:B-----5:R-:W-:-:S03]  /*68c0*/  @!P0 IMAD R51, R51, R50, RZ ;  /* 0x0000003233338224 */ /* 0x020fc600078e02ff */
[----:B------:R-:W-:Y:S01]  /*68d0*/  @!P1 SHF.L.U32 R47, R47, 0x1, RZ ;  /* 0x000000012f2f9819 */ /* 0x000fe200000006ff */
[----:B---3--:R-:W-:Y:S02]  /*68e0*/  @!P1 IMAD R45, R49, R46, R45 ;  /* 0x0000002e312d9224 */ /* 0x008fe400078e022d */
[----:B------:R-:W-:Y:S02]  /*68f0*/  @!P0 IMAD R51, R51, R48, RZ ;  /* 0x0000003033338224 */ /* 0x000fe400078e02ff */
[----:B--2---:R-:W-:-:S03]  /*6900*/  @!P1 IMAD.WIDE R40, R47, 0x4, R40 ;  /* 0x000000042f289825 */ /* 0x004fc600078e0228 */
[----:B------:R-:W-:Y:S01]  /*6910*/  @!P0 SHF.L.U32 R51, R51, 0x1, RZ ;  /* 0x0000000133338819 */ /* 0x000fe200000006ff */
[----:B------:R-:W-:Y:S02]  /*6920*/  @!P0 IMAD R47, R49, R50, R50 ;  /* 0x00000032312f8224 */ /* 0x000fe400078e0232 */
[----:B------:R-:W-:-:S03]  /*6930*/  @!P1 IMAD.WIDE.U32 R40, R45, 0x8, R40 ;  /* 0x000000082d289825 */ /* 0x000fc600078e0028 */
[----:B----4-:R-:W-:Y:S01]  /*6940*/  @!P0 IADD3 R47, PT, PT, R47, R44, RZ ;  /* 0x0000002c2f2f8210 */ /* 0x010fe20007ffe0ff */
        /* <DEDUP_REMOVED lines=9> */
.L_x_1485:
[----:B------:R-:W-:Y:S01]  /*69e0*/  ISETP.NE.AND P0, PT, R49, UR8, PT ;  /* 0x0000000831007c0c */ /* 0x000fe2000bf05270 */
[----:B------:R-:W-:Y:S01]  /*69f0*/  BSSY.RECONVERGENT B0, `(.L_x_1479) ;  /* 0x0000012000007945 */ /* 0x000fe20003800200 */
[----:B------:R-:W-:Y:S02]  /*6a00*/  LOP3.LUT R40, R48, 0x1, RZ, 0xc0, !PT ;  /* 0x0000000130287812 */ /* 0x000fe400078ec0ff */
[----:B------:R-:W-:-:S04]  /*6a10*/  ISETP.NE.OR P0, PT, R85, RZ, !P0 ;  /* 0x000000ff5500720c */ /* 0x000fc80004705670 */
[----:B------:R-:W-:-:S13]  /*6a20*/  ISETP.NE.U32.OR P0, PT, R40, 0x1, P0 ;  /* 0x000000012800780c */ /* 0x000fda0000705470 */
[----:B------:R-:W-:Y:S05]  /*6a30*/  @P0 BRA `(.L_x_1486) ;  /* 0x0000000000340947 */ /* 0x000fea0003800000 */
[----:B------:R-:W1:Y:S01]  /*6a40*/  LDCU UR7, c[0x0][0x374] ;  /* 0x00006e80ff0777ac */ /* 0x000e620008000800 */
[----:B------:R-:W3:Y:S01]  /*6a50*/  S2R R42, SR_CTAID.Y ;  /* 0x00000000002a7919 */ /* 0x000ee20000002600 */
[----:B--2---:R-:W2:Y:S01]  /*6a60*/  LDC.64 R40, c[0x0][0x3d0] ;  /* 0x0000f400ff287b82 */ /* 0x004ea20000000a00 */
[----:B------:R-:W-:-:S04]  /*6a70*/  ULOP3.LUT UR6, UR4, 0x1, URZ, 0xc0, !UPT ;  /* 0x0000000104067892 */ /* 0x000fc8000f8ec0ff */
[----:B-1----:R-:W-:-:S06]  /*6a80*/  UIMAD UR6, UR6, UR7, URZ ;  /* 0x00000007060672a4 */ /* 0x002fcc000f8e02ff */
[----:B------:R-:W-:-:S05]  /*6a90*/  IMAD R48, R48, UR6, RZ ;  /* 0x0000000630307c24 */ /* 0x000fca000f8e02ff */
[----:B------:R-:W-:Y:S01]  /*6aa0*/  SHF.L.U32 R43, R48, 0x1, RZ ;  /* 0x00000001302b7819 */ /* 0x000fe200000006ff */
[----:B---3--:R-:W-:-:S04]  /*6ab0*/  IMAD R49, R49, UR7, R42 ;  /* 0x0000000731317c24 */ /* 0x008fc8000f8e022a */
[----:B--2---:R-:W-:-:S04]  /*6ac0*/  IMAD.WIDE R40, R43, 0x4, R40 ;  /* 0x000000042b287825 */ /* 0x004fc800078e0228 */
[----:B------:R-:W-:-:S06]  /*6ad0*/  IMAD.WIDE.U32 R40, R49, 0x8, R40 ;  /* 0x0000000831287825 */ /* 0x000fcc00078e0028 */
[----:B------:R-:W0:Y:S02]  /*6ae0*/  LDG.E.64 R40, desc[UR12][R40.64] ;  /* 0x0000000c28287981 */ /* 0x000e24000c1e1b00 */
[----:B0-----:R-:W-:Y:S01]  /*6af0*/  FADD.FTZ R78, R78, R40 ;  /* 0x000000284e4e7221 */ /* 0x001fe20000010000 */
[----:B------:R-:W-:-:S07]  /*6b00*/  FADD.FTZ R79, R79, R41 ;  /* 0x000000294f4f7221 */ /* 0x000fce0000010000 */
.L_x_1486:
[----:B------:R-:W-:Y:S05]  /*6b10*/  BSYNC.RECONVERGENT B0 ;  /* 0x0000000000007941 */ /* 0x000fea0003800200 */
.L_x_1479:
[----:B------:R-:W4:Y:S01]  /*6b20*/  S2UR UR7, SR_CgaCtaId ;  /* 0x00000000000779c3 */ /* 0x000f220000008800 */
[----:B------:R-:W-:Y:S01]  /*6b30*/  ISETP.NE.AND P0, PT, R85, RZ, PT ;  /* 0x000000ff5500720c */ /* 0x000fe20003f05270 */
[----:B------:R-:W-:Y:S01]  /*6b40*/  UMOV UR6, 0x400 ;  /* 0x0000040000067882 */ /* 0x000fe20000000000 */
[----:B------:R-:W5:Y:S01]  /*6b50*/  LDCU.U8 UR10, c[0x0][0x414] ;  /* 0x00008280ff0a77ac */ /* 0x000f620008000000 */
[----:B------:R-:W-:Y:S01]  /*6b60*/  FADD.FTZ R46, R76, -UR11 ;  /* 0x8000000b4c2e7e21 */ /* 0x000fe20008010000 */
[----:B------:R-:W-:Y:S01]  /*6b70*/  FADD.FTZ R44, R77, -UR11 ;  /* 0x8000000b4d2c7e21 */ /* 0x000fe20008010000 */
[----:B------:R-:W-:Y:S01]  /*6b80*/  FADD.FTZ R72, R72, -UR11 ;  /* 0x8000000b48487e21 */ /* 0x000fe20008010000 */
[----:B------:R-:W0:Y:S01]  /*6b90*/  LDCU UR9, c[0x0][0x42c] ;  /* 0x00008580ff0977ac */ /* 0x000e220008000800 */
[----:B--2---:R-:W1:Y:S01]  /*6ba0*/  LDC R41, c[0x0][0x41c] ;  /* 0x00010700ff297b82 */ /* 0x004e620000000800 */
[----:B------:R-:W-:Y:S01]  /*6bb0*/  FADD.FTZ R73, R73, -UR11 ;  /* 0x8000000b49497e21 */ /* 0x000fe20008010000 */
[----:B------:R-:W-:Y:S01]  /*6bc0*/  FMUL.FTZ R46, R46, UR14 ;  /* 0x0000000e2e2e7c20 */ /* 0x000fe20008410000 */
[----:B------:R-:W-:Y:S01]  /*6bd0*/  FMUL.FTZ R44, R44, UR14 ;  /* 0x0000000e2c2c7c20 */ /* 0x000fe20008410000 */
[----:B-----5:R-:W-:-:S02]  /*6be0*/  UISETP.NE.AND UP0, UPT, UR10, URZ, UPT ;  /* 0x000000ff0a00728c */ /* 0x020fc4000bf05270 */
[----:B----4-:R-:W-:Y:S01]  /*6bf0*/  ULEA UR6, UR7, UR6, 0x18 ;  /* 0x0000000607067291 */ /* 0x010fe2000f8ec0ff */
[----:B-1-3--:R-:W-:-:S08]  /*6c00*/  IMAD R40, R41, UR8, R86 ;  /* 0x0000000829287c24 */ /* 0x00afd0000f8e0256 */
[----:B------:R-:W-:Y:S01]  /*6c10*/  @!P0 STS.64 [UR6+0xc0], R78 ;  /* 0x0000c04eff008988 */ /* 0x000fe20008000a06 */
[----:B------:R-:W-:Y:S06]  /*6c20*/  BAR.SYNC.DEFER_BLOCKING 0x0 ;  /* 0x0000000000007b1d */ /* 0x000fec0000010000 */
[----:B------:R-:W0:Y:S01]  /*6c30*/  LDS.64 R42, [UR6+0xc0] ;  /* 0x0000c006ff2a7984 */ /* 0x000e220008000a00 */
[----:B------:R-:W1:Y:S02]  /*6c40*/  LDCU.64 UR6, c[0x0][0x400] ;  /* 0x00008000ff0677ac */ /* 0x000e640008000a00 */
[----:B-1----:R-:W-:Y:S01]  /*6c50*/  ISETP.GE.U32.AND P0, PT, R40, UR6, PT ;  /* 0x0000000628007c0c */ /* 0x002fe2000bf06070 */
[----:B0-----:R-:W-:Y:S01]  /*6c60*/  FMUL.FTZ R41, R42, UR9 ;  /* 0x000000092a297c20 */ /* 0x001fe20008410000 */
[----:B------:R-:W-:-:S04]  /*6c70*/  SHF.R.S32.HI R42, RZ, 0x1f, R40 ;  /* 0x0000001fff2a7819 */ /* 0x000fc80000011428 */
[----:B------:R-:W-:Y:S01]  /*6c80*/  R2UR UR8, R41 ;  /* 0x00000000290872ca */ /* 0x000fe200000e0000 */
[----:B------:R-:W-:Y:S01]  /*6c90*/  FMUL.FTZ R41, R43, UR9 ;  /* 0x000000092b297c20 */ /* 0x000fe20008410000 */
        /* <DEDUP_REMOVED lines=20> */
.L_x_1487:
        /* <DEDUP_REMOVED lines=23> */
.L_x_1489:
[----:B------:R-:W-:Y:S05]  /*6f50*/  BSYNC.RECONVERGENT B0 ;  /* 0x0000000000007941 */ /* 0x000fea0003800200 */
.L_x_1488:
        /* <DEDUP_REMOVED lines=19> */
.L_x_1490:
[C---:B------:R-:W-:Y:S01]  /*7090*/  IADD3 R49, PT, PT, R40.reuse, 0x8, RZ ;  /* 0x0000000828317810 */ /* 0x040fe20007ffe0ff */
[----:B------:R-:W-:Y:S01]  /*70a0*/  FFMA.FTZ R76, R81, R70, -R76 ;  /* 0x00000046514c7223 */ /* 0x000fe2000001084c */
[----:B------:R-:W-:Y:S01]  /*70b0*/  IADD3 R75, PT, PT, R40, 0x10, RZ ;  /* 0x00000010284b7810 */ /* 0x000fe20007ffe0ff */
[----:B------:R-:W-:Y:S01]  /*70c0*/  FFMA.FTZ R77, R0, R71, -R77 ;  /* 0x00000047004d7223 */ /* 0x000fe2000001084d */
[----:B------:R-:W-:Y:S01]  /*70d0*/  ISETP.GE.U32.AND P5, PT, R49, UR6, PT ;  /* 0x0000000631007c0c */ /* 0x000fe2000bfa6070 */
[----:B------:R-:W-:Y:S01]  /*70e0*/  FADD.FTZ R68, R68, -UR11 ;  /* 0x8000000b44447e21 */ /* 0x000fe20008010000 */
[----:B------:R-:W-:Y:S01]  /*70f0*/  SHF.R.S32.HI R48, RZ, 0x1f, R49 ;  /* 0x0000001fff307819 */ /* 0x000fe20000011431 */
[----:B------:R-:W-:Y:S01]  /*7100*/  BSSY.RECONVERGENT B0, `(.L_x_1491) ;  /* 0x0000029000007945 */ /* 0x000fe20003800200 */
[----:B------:R-:W-:Y:S01]  /*7110*/  IADD3 R42, PT, PT, R40, 0x18, RZ ;  /* 0x00000018282a7810 */ /* 0x000fe20007ffe0ff */
[----:B------:R-:W-:Y:S01]  /*7120*/  FADD.FTZ R69, R69, -UR11 ;  /* 0x8000000b45457e21 */ /* 0x000fe20008010000 */
[----:B------:R-:W-:Y:S01]  /*7130*/  ISETP.GE.AND.EX P5, PT, R48, UR7, PT, P5 ;  /* 0x0000000730007c0c */ /* 0x000fe2000bfa6350 */
[----:B------:R-:W-:Y:S01]  /*7140*/  FMUL.FTZ R68, R68, UR14 ;  /* 0x0000000e44447c20 */ /* 0x000fe20008410000 */
[----:B------:R-:W-:-:S02]  /*7150*/  IADD3 R43, PT, PT, R40, 0x20, RZ ;  /* 0x00000020282b7810 */ /* 0x000fc40007ffe0ff */
[C---:B0-----:R-:W-:Y:S02]  /*7160*/  IADD3 R44, PT, PT, R40.reuse, 0x28, RZ ;  /* 0x00000028282c7810 */ /* 0x041fe40007ffe0ff */
        /* <DEDUP_REMOVED lines=34> */
.L_x_1492:
[----:B------:R-:W-:Y:S05]  /*7390*/  BSYNC.RECONVERGENT B0 ;  /* 0x0000000000007941 */ /* 0x000fea0003800200 */
.L_x_1491:
        /* <DEDUP_REMOVED lines=14> */
[----:B-1----:R-:W-:Y:S01]  /*7480*/  FMUL.FTZ R79, R67, R78 ;  /* 0x0000004e434f7220 */ /* 0x002fe20000410000 */
[----:B------:R-:W-:Y:S01]  /*7490*/  FADD.FTZ R67, -R69, 1 ;  /* 0x3f80000045437421 */ /* 0x000fe20000010100 */
[----:B------:R-:W-:-:S03]  /*74a0*/  FADD.FTZ R78, -R78, 1 ;  /* 0x3f8000004e4e7421 */ /* 0x000fc60000010100 */
[----:B------:R-:W-:Y:S01]  /*74b0*/  FFMA.FTZ R67, R68, R67, 1 ;  /* 0x3f80000044437423 */ /* 0x000fe20000010043 */
[----:B------:R-:W-:-:S03]  /*74c0*/  FFMA.FTZ R78, R49, R78, 1 ;  /* 0x3f800000314e7423 */ /* 0x000fc6000001004e */
[----:B------:R-:W-:Y:S01]  /*74d0*/  FMUL.FTZ R66, R66, R67 ;  /* 0x0000004342427220 */ /* 0x000fe20000410000 */
[----:B------:R-:W-:-:S07]  /*74e0*/  FMUL.FTZ R67, R79, R78 ;  /* 0x0000004e4f437220 */ /* 0x000fce0000410000 */
.L_x_1493:
        /* <DEDUP_REMOVED lines=21> */
.L_x_1495:
[----:B------:R-:W-:Y:S05]  /*7640*/  BSYNC.RECONVERGENT B0 ;  /* 0x0000000000007941 */ /* 0x000fea0003800200 */
.L_x_1494:
        /* <DEDUP_REMOVED lines=21> */
.L_x_1496:
[----:B0-----:R-:W-:Y:S01]  /*77a0*/  FADD.FTZ R50, R60, -UR11 ;  /* 0x8000000b3c327e21 */ /* 0x001fe20008010000 */
        /* <DEDUP_REMOVED lines=20> */
.L_x_1498:
[----:B------:R-:W-:Y:S05]  /*78f0*/  BSYNC.RECONVERGENT B0 ;  /* 0x0000000000007941 */ /* 0x000fea0003800200 */
.L_x_1497:
        /* <DEDUP_REMOVED lines=21> */
.L_x_1499:
        /* <DEDUP_REMOVED lines=18> */
[----:B------:R-:W-:-:S04]  /*7b70*/  IADD3 R43, PT, PT, R49, R43, RZ ;  /* 0x0000002b312b7210 */ /* 0x000fc80007ffe0ff */
[----:B------:R-:W-:-:S05]  /*7b80*/  LEA.HI.X R43, R48, UR19, R43, 0x2, P0 ;  /* 0x00000013302b7c11 */ /* 0x000fca00080f142b */
[----:B------:R1:W-:Y:S02]  /*7b90*/  STG.E.64 desc[UR12][R42.64], R64 ;  /* 0x000000402a007986 */ /* 0x0003e4000c101b0c */
.L_x_1501:
[----:B------:R-:W-:Y:S05]  /*7ba0*/  BSYNC.RECONVERGENT B0 ;  /* 0x0000000000007941 */ /* 0x000fea0003800200 */
.L_x_1500:
[----:B0-----:R-:W-:Y:S01]  /*7bb0*/  FFMA.FTZ R60, R56, UR8, R41 ;  /* 0x00000008383c7c23 */ /* 0x001fe20008010029 */
[----:B------:R-:W-:Y:S01]  /*7bc0*/  FMUL.FTZ R62, R57, UR14 ;  /* 0x0000000e393e7c20 */ /* 0x000fe20008410000 */
[----:B------:R-:W-:Y:S06]  /*7bd0*/  BRA.U !UP0, `(.L_x_1502) ;  /* 0x0000000108487547 */ /* 0x000fec000b800000 */
[----:B-1----:R-:W-:Y:S01]  /*7be0*/  FFMA.FTZ R42, R81, R56, R82 ;  /* 0x00000038512a7223 */ /* 0x002fe20000010052 */
        /* <DEDUP_REMOVED lines=17> */
.L_x_1502:
[----:B------:R-:W-:Y:S01]  /*7d00*/  FADD.FTZ R2, R2, -UR11 ;  /* 0x8000000b02027e21 */ /* 0x000fe20008010000 */
[----:B-1----:R-:W-:Y:S01]  /*7d10*/  FFMA.FTZ R43, R62, UR8, R41 ;  /* 0x000000083e2b7c23 */ /* 0x002fe20008010029 */
        /* <DEDUP_REMOVED lines=19> */
.L_x_1504:
[----:B------:R-:W-:Y:S05]  /*7e50*/  BSYNC.RECONVERGENT B0 ;  /* 0x0000000000007941 */ /* 0x000fea0003800200 */
.L_x_1503:
        /* <DEDUP_REMOVED lines=21> */
.L_x_1505:
        /* <DEDUP_REMOVED lines=21> */
.L_x_1507:
[----:B------:R-:W-:Y:S05]  /*8100*/  BSYNC.RECONVERGENT B0 ;  /* 0x0000000000007941 */ /* 0x000fea0003800200 */
.L_x_1506:
        /* <DEDUP_REMOVED lines=21> */
.L_x_1508:
        /* <DEDUP_REMOVED lines=20> */
.L_x_1510:
[----:B------:R-:W-:Y:S05]  /*83a0*/  BSYNC.RECONVERGENT B0 ;  /* 0x0000000000007941 */ /* 0x000fea0003800200 */
.L_x_1509:
[C---:B------:R-:W-:Y:S01]  /*83b0*/  IADD3 R42, PT, PT, R40.reuse, 0x48, RZ ;  /* 0x00000048282a7810 */ /* 0x040fe20007ffe0ff */
[----:B------:R-:W-:Y:S01]  /*83c0*/  FMUL.FTZ R46, R45, UR14 ;  /* 0x0000000e2d2e7c20 */ /* 0x000fe20008410000 */
[C---:B------:R-:W-:Y:S01]  /*83d0*/  IADD3 R9, PT, PT, R40.reuse, 0x50, RZ ;  /* 0x0000005028097810 */ /* 0x040fe20007ffe0ff */
[----:B------:R-:W-:Y:S01]  /*83e0*/  FADD.FTZ R11, R11, -UR11 ;  /* 0x8000000b0b0b7e21 */ /* 0x000fe20008010000 */
[----:B------:R-:W-:Y:S01]  /*83f0*/  IADD3 R7, PT, PT, R40, 0x58, RZ ;  /* 0x0000005828077810 */ /* 0x000fe20007ffe0ff */
[----:B------:R-:W-:Y:S01]  /*8400*/  FFMA.FTZ R58, R46, UR8, R41 ;  /* 0x000000082e3a7c23 */ /* 0x000fe20008010029 */
[C---:B------:R-:W-:Y:S01]  /*8410*/  IADD3 R5, PT, PT, R40.reuse, 0x60, RZ ;  /* 0x0000006028057810 */ /* 0x040fe20007ffe0ff */
[----:B------:R-:W-:Y:S01]  /*8420*/  FMUL.FTZ R60, R11, UR14 ;  /* 0x0000000e0b3c7c20 */ /* 0x000fe20008410000 */
[C---:B0-----:R-:W-:Y:S02]  /*8430*/  IADD3 R3, PT, PT, R40.reuse, 0x68, RZ ;  /* 0x0000006828037810 */ /* 0x041fe40007ffe0ff */
        /* <DEDUP_REMOVED lines=39> */
.L_x_1511:
        /* <DEDUP_REMOVED lines=21> */
.L_x_1513:
[----:B------:R-:W-:Y:S05]  /*8800*/  BSYNC.RECONVERGENT B0 ;  /* 0x0000000000007941 */ /* 0x000fea0003800200 */
.L_x_1512:
        /* <DEDUP_REMOVED lines=21> */
.L_x_1514:
        /* <DEDUP_REMOVED lines=15> */
[----:B0-----:R-:W-:-:S04]  /*8a50*/  IMAD.WIDE.U32 R14, R42, UR16, R12 ;  /* 0x000000102a0e7c25 */ /* 0x001fc8000f8e000c */
[----:B------:R-:W-:Y:S01]  /*8a60*/  IMAD R43, R42, UR17, R43 ;  /* 0x000000112a2b7c24 */ /* 0x000fe2000f8e022b */
[----:B--2---:R-:W-:-:S04]  /*8a70*/  LEA R12, P1, R14, UR18, 0x2 ;  /* 0x000000120e0c7c11 */ /* 0x004fc8000f8210ff */
[----:B------:R-:W-:-:S04]  /*8a80*/  IADD3 R43, PT, PT, R15, R43, RZ ;  /* 0x0000002b0f2b7210 */ /* 0x000fc80007ffe0ff */
[----:B------:R-:W-:-:S05]  /*8a90*/  LEA.HI.X R13, R14, UR19, R43, 0x2, P1 ;  /* 0x000000130e0d7c11 */ /* 0x000fca00088f142b */
[----:B------:R1:W-:Y:S02]  /*8aa0*/  STG.E.64 desc[UR12][R12.64], R50 ;  /* 0x000000320c007986 */ /* 0x0003e4000c101b0c */
.L_x_1516:
[----:B------:R-:W-:Y:S05]  /*8ab0*/  BSYNC.RECONVERGENT B0 ;  /* 0x0000000000007941 */ /* 0x000fea0003800200 */
.L_x_1515:
[----:B------:R-:W-:Y:S01]  /*8ac0*/  FFMA.FTZ R44, R18, UR8, R41 ;  /* 0x00000008122c7c23 */ /* 0x000fe20008010029 */
[----:B------:R-:W-:Y:S01]  /*8ad0*/  FMUL.FTZ R46, R19, UR14 ;  /* 0x0000000e132e7c20 */ /* 0x000fe20008410000 */
[----:B------:R-:W-:Y:S06]  /*8ae0*/  BRA.U !UP0, `(.L_x_1517) ;  /* 0x0000000108487547 */ /* 0x000fec000b800000 */
[----:B------:R-:W-:Y:S01]  /*8af0*/  FFMA.FTZ R11, R81, R18, R82 ;  /* 0x00000012510b7223 */ /* 0x000fe20000010052 */
[----:B-1----:R-:W-:-:S03]  /*8b00*/  FFMA.FTZ R12, R0, R46, R87 ;  /* 0x0000002e000c7223 */ /* 0x002fc60000010057 */
        /* <DEDUP_REMOVED lines=16> */
.L_x_1517:
        /* <DEDUP_REMOVED lines=11> */
[----:B------:R-:W-:Y:S01]  /*8cc0*/  FMUL.FTZ R45, R45, UR14 ;  /* 0x0000000e2d2d7c20 */ /* 0x000fe20008410000 */
[----:B------:R-:W2:Y:S01]  /*8cd0*/  LDCU.64 UR18, c[0x0][0x380] ;  /* 0x00007000ff1277ac */ /* 0x000ea20008000a00 */
[----:B0-----:R-:W-:Y:S01]  /*8ce0*/  IMAD R14, R10, UR16, RZ ;  /* 0x000000100a0e7c24 */ /* 0x001fe2000f8e02ff */
[----:B------:R-:W-:-:S05]  /*8cf0*/  MOV R10, R90 ;  /* 0x0000005a000a7202 */ /* 0x000fca0000000f00 */
[----:B-1----:R-:W-:-:S04]  /*8d00*/  IMAD.WIDE.U32 R12, R9, UR16, R10 ;  /* 0x00000010090c7c25 */ /* 0x002fc8000f8e000a */
[----:B------:R-:W-:Y:S01]  /*8d10*/  IMAD R9, R9, UR17, R14 ;  /* 0x0000001109097c24 */ /* 0x000fe2000f8e020e */
[----:B--2---:R-:W-:-:S04]  /*8d20*/  LEA R10, P0, R12, UR18, 0x2 ;  /* 0x000000120c0a7c11 */ /* 0x004fc8000f8010ff */
[----:B------:R-:W-:-:S04]  /*8d30*/  IADD3 R9, PT, PT, R13, R9, RZ ;  /* 0x000000090d097210 */ /* 0x000fc80007ffe0ff */
[----:B------:R-:W-:-:S05]  /*8d40*/  LEA.HI.X R11, R12, UR19, R9, 0x2, P0 ;  /* 0x000000130c0b7c11 */ /* 0x000fca00080f1409 */
[----:B------:R2:W-:Y:S02]  /*8d50*/  STG.E.64 desc[UR12][R10.64], R44 ;  /* 0x0000002c0a007986 */ /* 0x0005e4000c101b0c */
.L_x_1519:
[----:B------:R-:W-:Y:S05]  /*8d60*/  BSYNC.RECONVERGENT B0 ;  /* 0x0000000000007941 */ /* 0x000fea0003800200 */
.L_x_1518:
[----:B------:R-:W-:Y:S01]  /*8d70*/  FFMA.FTZ R20, R22, UR8, R41 ;  /* 0x0000000816147c23 */ /* 0x000fe20008010029 */
[----:B------:R-:W-:Y:S01]  /*8d80*/  FMUL.FTZ R42, R23, UR14 ;  /* 0x0000000e172a7c20 */ /* 0x000fe20008410000 */
[----:B------:R-:W-:Y:S06]  /*8d90*/  BRA.U !UP0, `(.L_x_1520) ;  /* 0x0000000108487547 */ /* 0x000fec000b800000 */
[----:B------:R-:W-:Y:S01]  /*8da0*/  FFMA.FTZ R9, R81, R22, R82 ;  /* 0x0000001651097223 */ /* 0x000fe20000010052 */
[----:B--2---:R-:W-:-:S03]  /*8db0*/  FFMA.FTZ R10, R0, R42, R87 ;  /* 0x0000002a000a7223 */ /* 0x004fc60000010057 */
[----:B------:R-:W-:Y:S01]  /*8dc0*/  FMUL.FTZ R11, R9, -1.4426950216293334961 ;  /* 0xbfb8aa3b090b7820 */ /* 0x000fe20000410000 */
        /* <DEDUP_REMOVED lines=15> */
.L_x_1520:
        /* <DEDUP_REMOVED lines=11> */
[----:B------:R-:W-:Y:S01]  /*8f70*/  FMUL.FTZ R21, R21, UR14 ;  /* 0x0000000e15157c20 */ /* 0x000fe20008410000 */
[----:B------:R-:W3:Y:S01]  /*8f80*/  LDCU.64 UR18, c[0x0][0x380] ;  /* 0x00007000ff1277ac */ /* 0x000ee20008000a00 */
[----:B-1----:R-:W-:Y:S01]  /*8f90*/  IMAD R12, R8, UR16, RZ ;  /* 0x00000010080c7c24 */ /* 0x002fe2000f8e02ff */
[----:B------:R-:W-:-:S05]  /*8fa0*/  MOV R8, R90 ;  /* 0x0000005a00087202 */ /* 0x000fca0000000f00 */
[----:B--2---:R-:W-:-:S04]  /*8fb0*/  IMAD.WIDE.U32 R10, R7, UR16, R8 ;  /* 0x00000010070a7c25 */ /* 0x004fc8000f8e0008 */
[----:B------:R-:W-:Y:S01]  /*8fc0*/  IMAD R7, R7, UR17, R12 ;  /* 0x0000001107077c24 */ /* 0x000fe2000f8e020c */
[----:B---3--:R-:W-:-:S04]  /*8fd0*/  LEA R8, P0, R10, UR18, 0x2 ;  /* 0x000000120a087c11 */ /* 0x008fc8000f8010ff */
[----:B------:R-:W-:-:S04]  /*8fe0*/  IADD3 R7, PT, PT, R11, R7, RZ ;  /* 0x000000070b077210 */ /* 0x000fc80007ffe0ff */
[----:B------:R-:W-:-:S05]  /*8ff0*/  LEA.HI.X R9, R10, UR19, R7, 0x2, P0 ;  /* 0x000000130a097c11 */ /* 0x000fca00080f1407 */
[----:B------:R3:W-:Y:S02]  /*9000*/  STG.E.64 desc[UR12][R8.64], R20 ;  /* 0x0000001408007986 */ /* 0x0007e4000c101b0c */
.L_x_1522:
[----:B------:R-:W-:Y:S05]  /*9010*/  BSYNC.RECONVERGENT B0 ;  /* 0x0000000000007941 */ /* 0x000fea0003800200 */
.L_x_1521:
[----:B------:R-:W-:Y:S01]  /*9020*/  FFMA.FTZ R18, R26, UR8, R41 ;  /* 0x000000081a127c23 */ /* 0x000fe20008010029 */
[----:B---3--:R-:W-:Y:S01]  /*9030*/  FMUL.FTZ R20, R27, UR14 ;  /* 0x0000000e1b147c20 */ /* 0x008fe20008410000 */
[----:B------:R-:W-:Y:S06]  /*9040*/  BRA.U !UP0, `(.L_x_1523) ;  /* 0x0000000108487547 */ /* 0x000fec000b800000 */
[----:B------:R-:W-:Y:S01]  /*9050*/  FFMA.FTZ R7, R81, R26, R82 ;  /* 0x0000001a51077223 */ /* 0x000fe20000010052 */
[----:B------:R-:W-:-:S03]  /*9060*/  FFMA.FTZ R8, R0, R20, R87 ;  /* 0x0000001400087223 */ /* 0x000fc60000010057 */
[----:B------:R-:W-:Y:S01]  /*9070*/  FMUL.FTZ R9, R7, -1.4426950216293334961 ;  /* 0xbfb8aa3b07097820 */ /* 0x000fe20000410000 */
[----:B-1----:R-:W-:-:S05]  /*9080*/  FMUL.FTZ R12, R8, -1.4426950216293334961 ;  /* 0xbfb8aa3b080c7820 */ /* 0x002fca0000410000 */
[----:B------:R-:W2:Y:S08]  /*9090*/  MUFU.EX2 R9, R9 ;  /* 0x0000000900097308 */ /* 0x000eb00000000800 */
[----:B------:R-:W1:Y:S01]  /*90a0*/  MUFU.EX2 R12, R12 ;  /* 0x0000000c000c7308 */ /* 0x000e620000000800 */
[----:B--2---:R-:W-:-:S07]  /*90b0*/  FADD.FTZ R10, R9, 1 ;  /* 0x3f800000090a7421 */ /* 0x004fce0000010000 */
[----:B------:R-:W2:Y:S01]  /*90c0*/  MUFU.RCP R11, R10 ;  /* 0x0000000a000b7308 */ /* 0x000ea20000001000 */
[----:B-1----:R-:W-:-:S07]  /*90d0*/  FADD.FTZ R13, R12, 1 ;  /* 0x3f8000000c0d7421 */ /* 0x002fce0000010000 */
[----:B0-----:R-:W0:Y:S01]  /*90e0*/  MUFU.RCP R14, R13 ;  /* 0x0000000d000e7308 */ /* 0x001e220000001000 */
        /* <DEDUP_REMOVED lines=8> */
.L_x_1523:
        /* <DEDUP_REMOVED lines=8> */
[----:B------:R-:W2:Y:S01]  /*91f0*/  LDCU.64 UR16, c[0x0][0x3f8] ;  /* 0x00007f00ff1077ac */ /* 0x000ea20008000a00 */
[----:B------:R-:W-:Y:S01]  /*9200*/  MOV R7, R93 ;  /* 0x0000005d00077202 */ /* 0x000fe20000000f00 */
[----:B------:R-:W-:Y:S01]  /*9210*/  FMUL.FTZ R18, R18, UR14 ;  /* 0x0000000e12127c20 */ /* 0x000fe20008410000 */
[----:B------:R-:W-:Y:S01]  /*9220*/  FMUL.FTZ R19, R19, UR14 ;  /* 0x0000000e13137c20 */ /* 0x000fe20008410000 */
[----:B------:R-:W3:Y:S01]  /*9230*/  LDCU.64 UR18, c[0x0][0x380] ;  /* 0x00007000ff1277ac */ /* 0x000ee20008000a00 */
[----:B--2---:R-:W-:Y:S01]  /*9240*/  IMAD R10, R6, UR16, RZ ;  /* 0x00000010060a7c24 */ /* 0x004fe2000f8e02ff */
[----:B------:R-:W-:-:S05]  /*9250*/  MOV R6, R90 ;  /* 0x0000005a00067202 */ /* 0x000fca0000000f00 */
[----:B------:R-:W-:-:S04]  /*9260*/  IMAD.WIDE.U32 R8, R5, UR16, R6 ;  /* 0x0000001005087c25 */ /* 0x000fc8000f8e0006 */
[----:B------:R-:W-:Y:S01]  /*9270*/  IMAD R5, R5, UR17, R10 ;  /* 0x0000001105057c24 */ /* 0x000fe2000f8e020a */
[----:B---3--:R-:W-:-:S04]  /*9280*/  LEA R6, P0, R8, UR18, 0x2 ;  /* 0x0000001208067c11 */ /* 0x008fc8000f8010ff */
[----:B------:R-:W-:-:S04]  /*9290*/  IADD3 R5, PT, PT, R9, R5, RZ ;  /* 0x0000000509057210 */ /* 0x000fc80007ffe0ff */
[----:B------:R-:W-:-:S05]  /*92a0*/  LEA.HI.X R7, R8, UR19, R5, 0x2, P0 ;  /* 0x0000001308077c11 */ /* 0x000fca00080f1405 */
[----:B------:R3:W-:Y:S02]  /*92b0*/  STG.E.64 desc[UR12][R6.64], R18 ;  /* 0x0000001206007986 */ /* 0x0007e4000c101b0c */
.L_x_1525:
[----:B------:R-:W-:Y:S05]  /*92c0*/  BSYNC.RECONVERGENT B0 ;  /* 0x0000000000007941 */ /* 0x000fea0003800200 */
.L_x_1524:
[----:B------:R-:W-:Y:S01]  /*92d0*/  FFMA.FTZ R16, R30, UR8, R41 ;  /* 0x000000081e107c23 */ /* 0x000fe20008010029 */
[----:B---3--:R-:W-:Y:S01]  /*92e0*/  FMUL.FTZ R18, R31, UR14 ;  /* 0x0000000e1f127c20 */ /* 0x008fe20008410000 */
[----:B------:R-:W-:Y:S06]  /*92f0*/  BRA.U !UP0, `(.L_x_1526) ;  /* 0x0000000108487547 */ /* 0x000fec000b800000 */
[----:B------:R-:W-:Y:S01]  /*9300*/  FFMA.FTZ R5, R81, R30, R82 ;  /* 0x0000001e51057223 */ /* 0x000fe20000010052 */
[----:B------:R-:W-:-:S03]  /*9310*/  FFMA.FTZ R6, R0, R18, R87 ;  /* 0x0000001200067223 */ /* 0x000fc60000010057 */
[----:B------:R-:W-:Y:S01]  /*9320*/  FMUL.FTZ R7, R5, -1.4426950216293334961 ;  /* 0xbfb8aa3b05077820 */ /* 0x000fe20000410000 */
[----:B--2---:R-:W-:-:S05]  /*9330*/  FMUL.FTZ R10, R6, -1.4426950216293334961 ;  /* 0xbfb8aa3b060a7820 */ /* 0x004fca0000410000 */
[----:B------:R-:W2:Y:S08]  /*9340*/  MUFU.EX2 R7, R7 ;  /* 0x0000000700077308 */ /* 0x000eb00000000800 */
[----:B------:R-:W3:Y:S01]  /*9350*/  MUFU.EX2 R10, R10 ;  /* 0x0000000a000a7308 */ /* 0x000ee20000000800 */
[----:B--2---:R-:W-:-:S07]  /*9360*/  FADD.FTZ R8, R7, 1 ;  /* 0x3f80000007087421 */ /* 0x004fce0000010000 */
[----:B------:R-:W0:Y:S01]  /*9370*/  MUFU.RCP R9, R8 ;  /* 0x0000000800097308 */ /* 0x000e220000001000 */
[----:B---3--:R-:W-:-:S07]  /*9380*/  FADD.FTZ R11, R10, 1 ;  /* 0x3f8000000a0b7421 */ /* 0x008fce0000010000 */
[----:B-1----:R-:W1:Y:S01]  /*9390*/  MUFU.RCP R12, R11 ;  /* 0x0000000b000c7308 */ /* 0x002e620000001000 */
        /* <DEDUP_REMOVED lines=8> */
.L_x_1526:
        /* <DEDUP_REMOVED lines=8> */
[----:B------:R-:W3:Y:S01]  /*94a0*/  LDCU.64 UR16, c[0x0][0x3f8] ;  /* 0x00007f00ff1077ac */ /* 0x000ee20008000a00 */
[----:B------:R-:W-:Y:S01]  /*94b0*/  MOV R5, R93 ;  /* 0x0000005d00057202 */ /* 0x000fe20000000f00 */
[----:B------:R-:W-:Y:S01]  /*94c0*/  FMUL.FTZ R16, R16, UR14 ;  /* 0x0000000e10107c20 */ /* 0x000fe20008410000 */
[----:B------:R-:W-:Y:S01]  /*94d0*/  FMUL.FTZ R17, R17, UR14 ;  /* 0x0000000e11117c20 */ /* 0x000fe20008410000 */
[----:B------:R-:W4:Y:S01]  /*94e0*/  LDCU.64 UR18, c[0x0][0x380] ;  /* 0x00007000ff1277ac */ /* 0x000f220008000a00 */
[----:B---3--:R-:W-:Y:S01]  /*94f0*/  IMAD R8, R4, UR16, RZ ;  /* 0x0000001004087c24 */ /* 0x008fe2000f8e02ff */
[----:B------:R-:W-:-:S05]  /*9500*/  MOV R4, R90 ;  /* 0x0000005a00047202 */ /* 0x000fca0000000f00 */
[----:B------:R-:W-:-:S04]  /*9510*/  IMAD.WIDE.U32 R6, R3, UR16, R4 ;  /* 0x0000001003067c25 */ /* 0x000fc8000f8e0004 */
[----:B------:R-:W-:Y:S01]  /*9520*/  IMAD R3, R3, UR17, R8 ;  /* 0x0000001103037c24 */ /* 0x000fe2000f8e0208 */
[----:B----4-:R-:W-:-:S04]  /*9530*/  LEA R4, P0, R6, UR18, 0x2 ;  /* 0x0000001206047c11 */ /* 0x010fc8000f8010ff */
[----:B------:R-:W-:-:S04]  /*9540*/  IADD3 R3, PT, PT, R7, R3, RZ ;  /* 0x0000000307037210 */ /* 0x000fc80007ffe0ff */
[----:B------:R-:W-:-:S05]  /*9550*/  LEA.HI.X R5, R6, UR19, R3, 0x2, P0 ;  /* 0x0000001306057c11 */ /* 0x000fca00080f1403 */
[----:B------:R3:W-:Y:S02]  /*9560*/  STG.E.64 desc[UR12][R4.64], R16 ;  /* 0x0000001004007986 */ /* 0x0007e4000c101b0c */
.L_x_1528:
[----:B------:R-:W-:Y:S05]  /*9570*/  BSYNC.RECONVERGENT B0 ;  /* 0x0000000000007941 */ /* 0x000fea0003800200 */
.L_x_1527:
[----:B0-----:R-:W-:Y:S01]  /*9580*/  FFMA.FTZ R14, R34, UR8, R41 ;  /* 0x00000008220e7c23 */ /* 0x001fe20008010029 */
[----:B---3--:R-:W-:Y:S01]  /*9590*/  FMUL.FTZ R16, R35, UR14 ;  /* 0x0000000e23107c20 */ /* 0x008fe20008410000 */
[----:B------:R-:W-:Y:S06]  /*95a0*/  BRA.U !UP0, `(.L_x_1529) ;  /* 0x0000000108487547 */ /* 0x000fec000b800000 */
[----:B------:R-:W-:Y:S01]  /*95b0*/  FFMA.FTZ R3, R81, R34, R82 ;  /* 0x0000002251037223 */ /* 0x000fe20000010052 */
[----:B------:R-:W-:-:S03]  /*95c0*/  FFMA.FTZ R4, R0, R16, R87 ;  /* 0x0000001000047223 */ /* 0x000fc60000010057 */
[----:B------:R-:W-:Y:S01]  /*95d0*/  FMUL.FTZ R5, R3, -1.4426950216293334961 ;  /* 0xbfb8aa3b03057820 */ /* 0x000fe20000410000 */
[----:B------:R-:W-:-:S05]  /*95e0*/  FMUL.FTZ R8, R4, -1.4426950216293334961 ;  /* 0xbfb8aa3b04087820 */ /* 0x000fca0000410000 */
[----:B------:R-:W0:Y:S08]  /*95f0*/  MUFU.EX2 R5, R5 ;  /* 0x0000000500057308 */ /* 0x000e300000000800 */
[----:B------:R-:W3:Y:S01]  /*9600*/  MUFU.EX2 R8, R8 ;  /* 0x0000000800087308 */ /* 0x000ee20000000800 */
[----:B0-----:R-:W-:-:S07]  /*9610*/  FADD.FTZ R6, R5, 1 ;  /* 0x3f80000005067421 */ /* 0x001fce0000010000 */
[----:B------:R-:W1:Y:S01]  /*9620*/  MUFU.RCP R7, R6 ;  /* 0x0000000600077308 */ /* 0x000e620000001000 */
[----:B---3--:R-:W-:-:S07]  /*9630*/  FADD.FTZ R9, R8, 1 ;  /* 0x3f80000008097421 */ /* 0x008fce0000010000 */
        /* <DEDUP_REMOVED lines=9> */
.L_x_1529:
        /* <DEDUP_REMOVED lines=10> */
[--C-:B--2---:R-:W-:Y:S01]  /*9770*/  FFMA.FTZ R10, R38, UR8, R41.reuse ;  /* 0x00000008260a7c23 */ /* 0x104fe20008010029 */
[----:B------:R-:W-:Y:S01]  /*9780*/  ISETP.GE.U32.AND P0, PT, R9, UR6, PT ;  /* 0x0000000609007c0c */ /* 0x000fe2000bf06070 */
[----:B------:R-:W-:Y:S01]  /*9790*/  FFMA.FTZ R41, R6, UR8, R41 ;  /* 0x0000000806297c23 */ /* 0x000fe20008010029 */
[----:B-1----:R-:W-:Y:S01]  /*97a0*/  SHF.R.S32.HI R12, RZ, 0x1f, R9 ;  /* 0x0000001fff0c7819 */ /* 0x002fe20000011409 */
[----:B------:R-:W-:-:S04]  /*97b0*/  FFMA.FTZ R15, R0, R37, -R3 ;  /* 0x00000025000f7223 */ /* 0x000fc80000010803 */
        /* <DEDUP_REMOVED lines=14> */
.L_x_1531:
[----:B------:R-:W-:Y:S05]  /*98a0*/  BSYNC.RECONVERGENT B0 ;  /* 0x0000000000007941 */ /* 0x000fea0003800200 */
.L_x_1530:
[----:B------:R-:W-:Y:S05]  /*98b0*/  BRA.U !UP0, `(.L_x_1532) ;  /* 0x0000000108487547 */ /* 0x000fea000b800000 */
        /* <DEDUP_REMOVED lines=18> */
.L_x_1532:
        /* <DEDUP_REMOVED lines=9> */
[----:B------:R-:W0:Y:S01]  /*9a70*/  LDCU.64 UR8, c[0x0][0x380] ;  /* 0x00007000ff0877ac */ /* 0x000e220008000a00 */
[----:B-1----:R-:W-:Y:S02]  /*9a80*/  IMAD R12, R12, UR6, RZ ;  /* 0x000000060c0c7c24 */ /* 0x002fe4000f8e02ff */
[----:B------:R-:W-:-:S04]  /*9a90*/  IMAD.WIDE.U32 R90, R9, UR6, R90 ;  /* 0x00000006095a7c25 */ /* 0x000fc8000f8e005a */
[----:B------:R-:W-:Y:S01]  /*9aa0*/  IMAD R9, R9, UR7, R12 ;  /* 0x0000000709097c24 */ /* 0x000fe2000f8e020c */
[----:B0-----:R-:W-:-:S04]  /*9ab0*/  LEA R2, P0, R90, UR8, 0x2 ;  /* 0x000000085a027c11 */ /* 0x001fc8000f8010ff */
[----:B------:R-:W-:-:S04]  /*9ac0*/  IADD3 R9, PT, PT, R91, R9, RZ ;  /* 0x000000095b097210 */ /* 0x000fc80007ffe0ff */
[----:B------:R-:W-:-:S05]  /*9ad0*/  LEA.HI.X R3, R90, UR9, R9, 0x2, P0 ;  /* 0x000000095a037c11 */ /* 0x000fca00080f1409 */
[----:B------:R1:W-:Y:S02]  /*9ae0*/  STG.E.64 desc[UR12][R2.64], R10 ;  /* 0x0000000a02007986 */ /* 0x0003e4000c101b0c */
.L_x_1534:
[----:B------:R-:W-:Y:S05]  /*9af0*/  BSYNC.RECONVERGENT B0 ;  /* 0x0000000000007941 */ /* 0x000fea0003800200 */
.L_x_1533:
[----:B------:R-:W2:Y:S01]  /*9b00*/  LDCU UR6, c[0x0][0x374] ;  /* 0x00006e80ff0677ac */ /* 0x000ea20008000800 */
[----:B------:R-:W3:Y:S01]  /*9b10*/  LDCU UR7, c[0x0][0x410] ;  /* 0x00008200ff0777ac */ /* 0x000ee20008000800 */
[----:B------:R-:W3:Y:S01]  /*9b20*/  LDCU UR8, c[0x0][0x3e0] ;  /* 0x00007c00ff0877ac */ /* 0x000ee20008000800 */
[----:B------:R-:W-:Y:S02]  /*9b30*/  UIADD3 UR4, UPT, UPT, UR4, 0x1, URZ ;  /* 0x0000000104047890 */ /* 0x000fe4000fffe0ff */
[----:B--2---:R-:W-:Y:S02]  /*9b40*/  UIADD3 UR5, UPT, UPT, UR6, UR5, URZ ;  /* 0x0000000506057290 */ /* 0x004fe4000fffe0ff */
[----:B---3--:R-:W-:-:S04]  /*9b50*/  UIMAD UR7, UR7, UR8, URZ ;  /* 0x00000008070772a4 */ /* 0x008fc8000f8e02ff */
[----:B------:R-:W-:-:S09]  /*9b60*/  UISETP.GE.AND UP0, UPT, UR5, UR7, UPT ;  /* 0x000000070500728c */ /* 0x000fd2000bf06270 */
[----:B------:R-:W-:Y:S05]  /*9b70*/  BRA.U !UP0, `(.L_x_1535) ;  /* 0xffffff6508707547 */ /* 0x000fea000b83ffff */
.L_x_1468:
[----:B------:R-:W2:Y:S01]  /*9b80*/  LDC R4, c[0x0][0x370] ;  /* 0x0000dc00ff047b82 */ /* 0x000ea20000000800 */
[----:B------:R-:W-:Y:S01]  /*9b90*/  ISETP.NE.AND P1, PT, R85, RZ, PT ;  /* 0x000000ff5500720c */ /* 0x000fe20003f25270 */
[----:B------:R-:W-:Y:S06]  /*9ba0*/  BSSY.RECONVERGENT B0, `(.L_x_1536) ;  /* 0x000000d000007945 */ /* 0x000fec0003800200 */
[----:B------:R-:W3:Y:S08]  /*9bb0*/  LDC R7, c[0x0][0x374] ;  /* 0x0000dd00ff077b82 */ /* 0x000ef00000000800 */
[----:B01----:R-:W0:Y:S01]  /*9bc0*/  LDC.64 R2, c[0x0][0x3c8] ;  /* 0x0000f200ff027b82 */ /* 0x003e220000000a00 */
[----:B--2---:R-:W-:-:S02]  /*9bd0*/  ISETP.NE.AND P0, PT, R4, 0x1, PT ;  /* 0x000000010400780c */ /* 0x004fc40003f05270 */
[----:B---3--:R-:W-:-:S04]  /*9be0*/  SHF.L.U32 R0, R7, 0x1, RZ ;  /* 0x0000000107007819 */ /* 0x008fc800000006ff */
[----:B------:R-:W-:-:S05]  /*9bf0*/  SEL R5, R0, RZ, P0 ;  /* 0x000000ff00057207 */ /* 0x000fca0000000000 */
[----:B0-----:R-:W-:Y:S01]  /*9c00*/  IMAD.WIDE.U32 R2, R5, 0x4, R2 ;  /* 0x0000000405027825 */ /* 0x001fe200078e0002 */
[----:B------:R-:W-:Y:S06]  /*9c10*/  @P1 BRA `(.L_x_1537) ;  /* 0x0000000000141947 */ /* 0x000fec0003800000 */
[----:B------:R-:W-:Y:S01]  /*9c20*/  HFMA2 R5, -RZ, RZ, 0, 5.9604644775390625e-08 ;  /* 0x00000001ff057431 */ /* 0x000fe200000001ff */
[----:B------:R-:W-:Y:S06]  /*9c30*/  MEMBAR.ALL.GPU ;  /* 0x0000000000007992 */ /* 0x000fec000000a000 */
[----:B------:R-:W-:-:S00]  /*9c40*/  ERRBAR ;  /* 0x00000000000079ab */ /* 0x000fc00000000000 */
[----:B------:R-:W-:Y:S06]  /*9c50*/  CGAERRBAR ;  /* 0x00000000000075ab */ /* 0x000fec0000000000 */
[----:B------:R0:W-:Y:S02]  /*9c60*/  REDG.E.ADD.S32.STRONG.GPU desc[UR12][R2.64], R5 ;  /* 0x000000050200798e */ /* 0x0001e4000c12e30c */
.L_x_1537:
[----:B------:R-:W-:Y:S05]  /*9c70*/  BSYNC.RECONVERGENT B0 ;  /* 0x0000000000007941 */ /* 0x000fea0003800200 */
.L_x_1536:
        /* <DEDUP_REMOVED lines=11> */
.L_x_1539:
[----:B------:R-:W2:Y:S04]  /*9d30*/  LDG.E.STRONG.GPU R5, desc[UR12][R2.64] ;  /* 0x0000000c02057981 */ /* 0x000ea8000c1ef900 */
[----:B--2---:R-:W-:Y:S01]  /*9d40*/  CCTL.IVALL ;  /* 0x00000000ff00798f */ /* 0x004fe20002000000 */
[----:B------:R-:W-:Y:S05]  /*9d50*/  YIELD ;  /* 0x0000000000007946 */ /* 0x000fea0003800000 */
[----:B------:R-:W-:-:S13]  /*9d60*/  ISETP.NE.AND P0, PT, R5, R0, PT ;  /* 0x000000000500720c */ /* 0x000fda0003f05270 */
[----:B------:R-:W-:Y:S05]  /*9d70*/  @P0 BRA `(.L_x_1539) ;  /* 0xfffffffc00ec0947 */ /* 0x000fea000383ffff */
.L_x_1538:
        /* <DEDUP_REMOVED lines=74> */
.L_x_1542:
        /* <DEDUP_REMOVED lines=31> */
.L_x_1541:
[----:B------:R-:W-:Y:S05]  /*a410*/  BSYNC.RECONVERGENT B0 ;  /* 0x0000000000007941 */ /* 0x000fea0003800200 */
.L_x_1540:
        /* <DEDUP_REMOVED lines=10> */
.L_x_1543:
        /* <DEDUP_REMOVED lines=87> */
.L_x_1544:
        /* <DEDUP_REMOVED lines=13> */
.L_x_4909:


//--------------------- .text._Z35group_norm_nhwc_bwd_one_pass_kernelI11Fp32IOBf16WLi256ELi160ELi640EEv26Group_norm_nhwc_bwd_params --------------------------
	.section	.text._Z35group_norm_nhwc_bwd_one_pass_kernelI11Fp32IOBf16WLi256ELi160ELi640EEv26Group_norm_nhwc_bwd_params,"ax",@progbits
	.align	128
        .global         _Z35group_norm_nhwc_bwd_one_pass_kernelI11Fp32IOBf16WLi256ELi160ELi640EEv26Group_norm_nhwc_bwd_params
        .type           _Z35group_norm_nhwc_bwd_one_pass_kernelI11Fp32IOBf16WLi256ELi160ELi640EEv26Group_norm_nhwc_bwd_params,@function
        .size           _Z35group_norm_nhwc_bwd_one_pass_kernelI11Fp32IOBf16WLi256ELi160ELi640EEv26Group_norm_nhwc_bwd_params,(.L_x_4910 - _Z35group_norm_nhwc_bwd_one_pass_kernelI11Fp32IOBf16WLi256ELi160ELi640EEv26Group_norm_nhwc_bwd_params)
        .other          _Z35group_norm_nhwc_bwd_one_pass_kernelI11Fp32IOBf16WLi256ELi160ELi640EEv26Group_norm_nhwc_bwd_params,@"STO_CUDA_ENTRY STV_DEFAULT"
_Z35group_norm_nhwc_bwd_one_pass_kernelI11Fp32IOBf16WLi256ELi160ELi640EEv26Group_norm_nhwc_bwd_params:
.text._Z35group_norm_nhwc_bwd_one_pass_kernelI11Fp32IOBf16WLi256ELi160ELi640EEv26Group_norm_nhwc_bwd_params:
        /* <DEDUP_REMOVED lines=28> */
.L_x_1571:
        /* <DEDUP_REMOVED lines=36> */
[----:B------:R-:W-:Y:S01]  /*0400*/  USEL UR13, UR9, UR5, !UP0 ;  /* 0x00000005090d7287 */ /* 0x000fe2000c000000 */
[----:B------:R-:W-:Y:S01]  /*0410*/  IADD3 R14, PT, PT, R4, 0x8, RZ ;  /* 0x00000008040e7810 */ /* 0x000fe20007ffe0ff */
[----:B------:R-:W-:-:S02]  /*0420*/  @!UP2 UIADD3 UR7, UPT, UPT, -UR7, URZ, URZ ;  /* 0x000000ff0707a290 */ /* 0x000fc4000fffe1ff */
[----:B------:R-:W-:Y:S01]  /*0430*/  UIMAD UR5, UR13, 0xa0, URZ ;  /* 0x000000a00d0578a4 */ /* 0x000fe2000f8e02ff */
[----:B------:R-:W-:Y:S01]  /*0440*/  ISETP.GE.U32.AND P1, PT, R14, UR16, PT ;  /* 0x000000100e007c0c */ /* 0x000fe2000bf26070 */
[----:B------:R-:W-:Y:S01]  /*0450*/  USEL UR7, UR9, UR7, !UP0 ;  /* 0x0000000709077287 */ /* 0x000fe2000c000000 */
[----:B------:R-:W-:-:S03]  /*0460*/  SHF.R.S32.HI R5, RZ, 0x1f, R14 ;  /* 0x0000001fff057819 */ /* 0x000fc6000001140e */
[----:B------:R-:W-:Y:S02]  /*0470*/  MOV R2, UR5 ;  /* 0x0000000500027c02 */ /* 0x000fe40008000f00 */
[----:B------:R-:W-:Y:S02]  /*0480*/  MOV R3, UR18 ;  /* 0x0000001200037c02 */ /* 0x000fe40008000f00 */
[----:B------:R-:W-:Y:S02]  /*0490*/  ISETP.GE.AND.EX P4, PT, R5, UR17, PT, P1 ;  /* 0x0000001105007c0c */ /* 0x000fe4000bf86310 */
[----:B------:R-:W-:-:S04]  /*04a0*/  IADD3 R31, PT, PT, R4, 0x10, RZ ;  /* 0x00000010041f7810 */ /* 0x000fc80007ffe0ff */
[----:B------:R-:W-:Y:S02]  /*04b0*/  ISETP.GE.U32.AND P1, PT, R31, UR16, PT ;  /* 0x000000101f007c0c */ /* 0x000fe4000bf26070 */
[----:B------:R-:W-:-:S05]  /*04c0*/  SHF.R.S32.HI R19, RZ, 0x1f, R31 ;  /* 0x0000001fff137819 */ /* 0x000fca000001141f */
[----:B------:R-:W0:Y:S01]  /*04d0*/  @!P4 LDC.64 R12, c[0x0][0x3f8] ;  /* 0x0000fe00ff0ccb82 */ /* 0x000e220000000a00 */
[----:B------:R-:W-:Y:S02]  /*04e0*/  ISETP.GE.AND.EX P3, PT, R19, UR17, PT, P1 ;  /* 0x0000001113007c0c */ /* 0x000fe4000bf66310 */
[----:B------:R-:W-:-:S04]  /*04f0*/  LOP3.LUT R0, R0, 0xfeffffff, RZ, 0xc0, !PT ;  /* 0xfeffffff00007812 */ /* 0x000fc800078ec0ff */
[----:B------:R-:W-:Y:S02]  /*0500*/  @P4 LOP3.LUT R0, R0, 0x1000000, RZ, 0xfc, !PT ;  /* 0x0100000000004812 */ /* 0x000fe400078efcff */
[----:B------:R-:W-:Y:S02]  /*0510*/  IADD3 R27, PT, PT, R4, 0x18, RZ ;  /* 0x00000018041b7810 */ /* 0x000fe40007ffe0ff */
[----:B------:R-:W-:Y:S02]  /*0520*/  LOP3.LUT R0, R0, 0xff7fffff, RZ, 0xc0, !PT ;  /* 0xff7fffff00007812 */ /* 0x000fe400078ec0ff */
[----:B------:R-:W-:Y:S01]  /*0530*/  ISETP.GE.U32.AND P1, PT, R27, UR16, PT ;  /* 0x000000101b007c0c */ /* 0x000fe2000bf26070 */
[----:B------:R-:W1:Y:S01]  /*0540*/  @!P3 LDC.64 R16, c[0x0][0x3f8] ;  /* 0x0000fe00ff10bb82 */ /* 0x000e620000000a00 */
[----:B------:R-:W-:Y:S02]  /*0550*/  SHF.R.S32.HI R21, RZ, 0x1f, R27 ;  /* 0x0000001fff157819 */ /* 0x000fe4000001141b */
[----:B------:R-:W-:-:S02]  /*0560*/  @P3 LOP3.LUT R0, R0, 0x800000, RZ, 0xfc, !PT ;  /* 0x0080000000003812 */ /* 0x000fc400078efcff */
[----:B------:R-:W-:Y:S02]  /*0570*/  ISETP.GE.AND.EX P6, PT, R21, UR17, PT, P1 ;  /* 0x0000001115007c0c */ /* 0x000fe4000bfc6310 */
[----:B------:R-:W-:Y:S01]  /*0580*/  IADD3 R35, PT, PT, R4, 0x20, RZ ;  /* 0x0000002004237810 */ /* 0x000fe20007ffe0ff */
[----:B0-----:R-:W-:-:S03]  /*0590*/  @!P4 IMAD R5, R5, R12, RZ ;  /* 0x0000000c0505c224 */ /* 0x001fc600078e02ff */
[----:B------:R-:W-:Y:S02]  /*05a0*/  ISETP.GE.U32.AND P1, PT, R35, UR16, PT ;  /* 0x0000001023007c0c */ /* 0x000fe4000bf26070 */
[----:B------:R-:W-:Y:S01]  /*05b0*/  SHF.R.S32.HI R23, RZ, 0x1f, R35 ;  /* 0x0000001fff177819 */ /* 0x000fe20000011423 */
[----:B------:R-:W-:-:S03]  /*05c0*/  @!P4 IMAD R33, R14, R13, R5 ;  /* 0x0000000d0e21c224 */ /* 0x000fc600078e0205 */
[----:B------:R-:W-:Y:S02]  /*05d0*/  ISETP.GE.AND.EX P5, PT, R23, UR17, PT, P1 ;  /* 0x0000001117007c0c */ /* 0x000fe4000bfa6310 */
[----:B--2---:R-:W-:-:S13]  /*05e0*/  ISETP.GE.AND.EX P0, PT, R6, UR17, PT, P0 ;  /* 0x0000001106007c0c */ /* 0x004fda000bf06300 */
[----:B------:R-:W0:Y:S01]  /*05f0*/  @!P0 LDC.64 R10, c[0x0][0x3f8] ;  /* 0x0000fe00ff0a8b82 */ /* 0x000e220000000a00 */
[----:B---3--:R-:W-:Y:S01]  /*0600*/  IADD3 R28, P2, PT, R7, UR5, RZ ;  /* 0x00000005071c7c10 */ /* 0x008fe2000ff5e0ff */
[----:B------:R-:W-:-:S03]  /*0610*/  USHF.R.S32.HI UR5, URZ, 0x1f, UR7 ;  /* 0x0000001fff057899 */ /* 0x000fc60008011407 */
[----:B------:R-:W-:Y:S01]  /*0620*/  LEA.HI.X.SX32 R29, R2, RZ, 0x1, P2 ;  /* 0x000000ff021d7211 */ /* 0x000fe200010f0eff */
[----:B------:R-:W-:Y:S01]  /*0630*/  UIMAD UR5, UR5, UR18, URZ ;  /* 0x00000012050572a4 */ /* 0x000fe2000f8e02ff */
[----:B------:R-:W-:Y:S01]  /*0640*/  @!P0 SHF.R.S32.HI R6, RZ, 0x1f, R4 ;  /* 0x0000001fff068819 */ /* 0x000fe20000011404 */
[----:B------:R-:W2:Y:S01]  /*0650*/  @!P0 LDC.64 R40, c[0x0][0x3a0] ;  /* 0x0000e800ff288b82 */ /* 0x000ea20000000a00 */
[----:B------:R-:W-:Y:S01]  /*0660*/  IMAD.WIDE.U32 R28, R3, UR7, R28 ;  /* 0x00000007031c7c25 */ /* 0x000fe2000f8e001c */
[----:B------:R-:W-:Y:S02]  /*0670*/  UIMAD UR5, UR7, UR19, UR5 ;  /* 0x00000013070572a4 */ /* 0x000fe4000f8e0205 */
[----:B------:R0:W-:Y:S01]  /*0680*/  @!P0 STL [R1+0x4a4], R6 ;  /* 0x0004a40601008387 */ /* 0x0001e20000100800 */
[----:B------:R-:W-:Y:S01]  /*0690*/  IADD3 R5, PT, PT, R4, 0x28, RZ ;  /* 0x0000002804057810 */ /* 0x000fe20007ffe0ff */
[----:B------:R-:W3:Y:S02]  /*06a0*/  LDCU.64 UR6, c[0x0][0x3b8] ;  /* 0x00007700ff0677ac */ /* 0x000ee40008000a00 */
[----:B------:R-:W4:Y:S01]  /*06b0*/  @!P0 LDC.64 R2, c[0x0][0x398] ;  /* 0x0000e600ff028b82 */ /* 0x000f220000000a00 */
[----:B------:R-:W-:Y:S01]  /*06c0*/  IADD3 R7, PT, PT, R29, UR5, RZ ;  /* 0x000000051d077c10 */ /* 0x000fe2000fffe0ff */
[----:B0-----:R-:W-:-:S04]  /*06d0*/  @!P0 IMAD R6, R6, R10, RZ ;  /* 0x0000000a06068224 */ /* 0x001fc800078e02ff */
[----:B------:R-:W-:Y:S01]  /*06e0*/  @!P0 IMAD R11, R4, R11, R6 ;  /* 0x0000000b040b8224 */ /* 0x000fe200078e0206 */
[----:B------:R-:W-:-:S05]  /*06f0*/  @!P0 MOV R6, R28 ;  /* 0x0000001c00068202 */ /* 0x000fca0000000f00 */
[----:B------:R-:W-:-:S05]  /*0700*/  @!P0 IMAD.WIDE.U32 R8, R4, R10, R6 ;  /* 0x0000000a04088225 */ /* 0x000fca00078e0006 */
[----:B------:R-:W-:Y:S02]  /*0710*/  @!P0 IADD3 R11, PT, PT, R9, R11, RZ ;  /* 0x0000000b090b8210 */ /* 0x000fe40007ffe0ff */
[C---:B------:R-:W-:Y:S02]  /*0720*/  @!P0 SHF.L.U32 R9, R8.reuse, 0x2, RZ ;  /* 0x0000000208098819 */ /* 0x040fe400000006ff */
[----:B------:R-:W-:Y:S02]  /*0730*/  @!P0 SHF.L.U64.HI R10, R8, 0x2, R11 ;  /* 0x00000002080a8819 */ /* 0x000fe4000001020b */
[C---:B--2---:R-:W-:Y:S02]  /*0740*/  @!P0 IADD3 R40, P2, PT, R9.reuse, R40, RZ ;  /* 0x0000002809288210 */ /* 0x044fe40007f5e0ff */
[----:B----4-:R-:W-:Y:S02]  /*0750*/  @!P0 IADD3 R2, P3, PT, R9, R2, RZ ;  /* 0x0000000209028210 */ /* 0x010fe40007f7e0ff */
[----:B------:R-:W0:Y:S01]  /*0760*/  @!P4 LDC.64 R8, c[0x0][0x3a0] ;  /* 0x0000e800ff08cb82 */ /* 0x000e220000000a00 */
[----:B------:R-:W-:-:S02]  /*0770*/  @!P4 MOV R24, R28 ;  /* 0x0000001c0018c202 */ /* 0x000fc40000000f00 */
[----:B------:R-:W-:Y:S02]  /*0780*/  @!P4 MOV R25, R7 ;  /* 0x000000070019c202 */ /* 0x000fe40000000f00 */
[----:B------:R-:W-:Y:S02]  /*0790*/  @!P0 IADD3.X R3, PT, PT, R10, R3, RZ, P3, !PT ;  /* 0x000000030a038210 */ /* 0x000fe40001ffe4ff */
[----:B------:R-:W-:Y:S01]  /*07a0*/  LOP3.LUT P3, RZ, R0, 0x800000, RZ, 0xc0, !PT ;  /* 0x0080000000ff7812 */ /* 0x000fe2000786c0ff */
[----:B------:R-:W-:Y:S01]  /*07b0*/  @!P4 IMAD.WIDE.U32 R14, R14, R12, R24 ;  /* 0x0000000c0e0ec225 */ /* 0x000fe200078e0018 */
[----:B------:R-:W-:Y:S01]  /*07c0*/  LOP3.LUT R0, R0, 0xffbfffff, RZ, 0xc0, !PT ;  /* 0xffbfffff00007812 */ /* 0x000fe200078ec0ff */
[----:B------:R-:W2:Y:S01]  /*07d0*/  @!P6 LDC.64 R24, c[0x0][0x3f8] ;  /* 0x0000fe00ff18eb82 */ /* 0x000ea20000000a00 */
[----:B------:R-:W-:Y:S02]  /*07e0*/  @!P0 IADD3.X R41, PT, PT, R10, R41, RZ, P2, !PT ;  /* 0x000000290a298210 */ /* 0x000fe400017fe4ff */
[----:B------:R-:W-:-:S02]  /*07f0*/  @P6 LOP3.LUT R0, R0, 0x400000, RZ, 0xfc, !PT ;  /* 0x0040000000006812 */ /* 0x000fc400078efcff */
[----:B------:R-:W-:-:S03]  /*0800*/  @!P4 IADD3 R15, PT, PT, R15, R33, RZ ;  /* 0x000000210f0fc210 */ /* 0x000fc60007ffe0ff */
[----:B------:R-:W4:Y:S01]  /*0810*/  @!P4 LDC.64 R10, c[0x0][0x398] ;  /* 0x0000e600ff0acb82 */ /* 0x000f220000000a00 */
[----:B------:R-:W-:Y:S02]  /*0820*/  LOP3.LUT R0, R0, 0xffdfffff, RZ, 0xc0, !PT ;  /* 0xffdfffff00007812 */ /* 0x000fe400078ec0ff */
[C---:B------:R-:W-:Y:S02]  /*0830*/  @!P4 SHF.L.U32 R33, R14.reuse, 0x2, RZ ;  /* 0x000000020e21c819 */ /* 0x040fe400000006ff */
[----:B------:R-:W-:Y:S02]  /*0840*/  @!P4 SHF.L.U64.HI R14, R14, 0x2, R15 ;  /* 0x000000020e0ec819 */ /* 0x000fe4000001020f */
[----:B------:R-:W-:Y:S01]  /*0850*/  ISETP.GE.U32.AND P2, PT, R5, UR16, PT ;  /* 0x0000001005007c0c */ /* 0x000fe2000bf46070 */
[----:B------:R-:W3:Y:S01]  /*0860*/  @!P3 LDC.64 R12, c[0x0][0x3a0] ;  /* 0x0000e800ff0cbb82 */ /* 0x000ee20000000a00 */
[----:B------:R-:W-:Y:S02]  /*0870*/  SHF.R.S32.HI R15, RZ, 0x1f, R5 ;  /* 0x0000001fff0f7819 */ /* 0x000fe40000011405 */
[----:B------:R-:W-:-:S02]  /*0880*/  @P5 LOP3.LUT R0, R0, 0x200000, RZ, 0xfc, !PT ;  /* 0x0020000000005812 */ /* 0x000fc400078efcff */
[----:B0-----:R-:W-:Y:S01]  /*0890*/  @!P4 IADD3 R8, P1, PT, R33, R8, RZ ;  /* 0x000000082108c210 */ /* 0x001fe20007f3e0ff */
[----:B-1----:R-:W-:Y:S01]  /*08a0*/  @!P3 IMAD R18, R19, R16, RZ ;  /* 0x000000101312b224 */ /* 0x002fe200078e02ff */
[----:B------:R-:W-:Y:S01]  /*08b0*/  ISETP.GE.AND.EX P4, PT, R15, UR17, PT, P2 ;  /* 0x000000110f007c0c */ /* 0x000fe2000bf86320 */
[----:B------:R-:W0:Y:S01]  /*08c0*/  @!P3 LDC.64 R38, c[0x0][0x398] ;  /* 0x0000e600ff26bb82 */ /* 0x000e220000000a00 */
[----:B------:R-:W-:Y:S01]  /*08d0*/  LOP3.LUT P2, RZ, R0, 0x1000000, RZ, 0xc0, !PT ;  /* 0x0100000000ff7812 */ /* 0x000fe2000784c0ff */
[----:B------:R-:W-:Y:S01]  /*08e0*/  @!P3 IMAD R37, R31, R17, R18 ;  /* 0x000000111f25b224 */ /* 0x000fe200078e0212 */
[----:B------:R-:W-:Y:S02]  /*08f0*/  @!P3 MOV R18, R28 ;  /* 0x0000001c0012b202 */ /* 0x000fe40000000f00 */
[----:B------:R-:W-:-:S03]  /*0900*/  @!P3 MOV R19, R7 ;  /* 0x000000070013b202 */ /* 0x000fc60000000f00 */
[----:B------:R-:W-:Y:S02]  /*0910*/  @!P3 IMAD.WIDE.U32 R16, R31, R16, R18 ;  /* 0x000000101f10b225 */ /* 0x000fe400078e0012 */
[----:B------:R-:W1:Y:S04]  /*0920*/  @!P5 LDC.64 R30, c[0x0][0x3f8] ;  /* 0x0000fe00ff1edb82 */ /* 0x000e680000000a00 */
[----:B------:R-:W-:Y:S02]  /*0930*/  @!P2 IADD3.X R9, PT, PT, R14, R9, RZ, P1, !PT ;  /* 0x000000090e09a210 */ /* 0x000fe40000ffe4ff */
[----:B----4-:R-:W-:Y:S02]  /*0940*/  @!P2 IADD3 R10, P1, PT, R33, R10, RZ ;  /* 0x0000000a210aa210 */ /* 0x010fe40007f3e0ff */
[----:B------:R-:W-:-:S02]  /*0950*/  @!P3 IADD3 R17, PT, PT, R17, R37, RZ ;  /* 0x000000251111b210 */ /* 0x000fc40007ffe0ff */
[----:B------:R-:W-:Y:S01]  /*0960*/  @!P3 SHF.L.U32 R33, R16, 0x2, RZ ;  /* 0x000000021021b819 */ /* 0x000fe200000006ff */
[----:B------:R-:W4:Y:S01]  /*0970*/  @!P6 LDC.64 R18, c[0x0][0x3a0] ;  /* 0x0000e800ff12eb82 */ /* 0x000f220000000a00 */
[----:B------:R-:W-:Y:S02]  /*0980*/  @!P2 IADD3.X R11, PT, PT, R14, R11, RZ, P1, !PT ;  /* 0x0000000b0e0ba210 */ /* 0x000fe40000ffe4ff */
[----:B------:R-:W-:Y:S02]  /*0990*/  @!P3 SHF.L.U64.HI R14, R16, 0x2, R17 ;  /* 0x00000002100eb819 */ /* 0x000fe40000010211 */
[----:B---3--:R-:W-:Y:S01]  /*09a0*/  @!P3 IADD3 R12, P1, PT, R33, R12, RZ ;  /* 0x0000000c210cb210 */ /* 0x008fe20007f3e0ff */
[----:B--2---:R-:W-:Y:S02]  /*09b0*/  @!P6 IMAD R20, R21, R24, RZ ;  /* 0x000000181514e224 */ /* 0x004fe400078e02ff */
[----:B------:R-:W2:Y:S01]  /*09c0*/  @!P6 LDC.64 R36, c[0x0][0x398] ;  /* 0x0000e600ff24eb82 */ /* 0x000ea20000000a00 */
[----:B------:R-:W-:-:S02]  /*09d0*/  @!P3 IADD3.X R13, PT, PT, R14, R13, RZ, P1, !PT ;  /* 0x0000000d0e0db210 */ /* 0x000fc40000ffe4ff */
[----:B0-----:R-:W-:Y:S01]  /*09e0*/  @!P3 IADD3 R38, P1, PT, R33, R38, RZ ;  /* 0x000000262126b210 */ /* 0x001fe20007f3e0ff */
[C---:B------:R-:W-:Y:S01]  /*09f0*/  @!P6 IMAD R33, R27.reuse, R25, R20 ;  /* 0x000000191b21e224 */ /* 0x040fe200078e0214 */
[----:B------:R-:W-:Y:S02]  /*0a00*/  @!P6 MOV R20, R28 ;  /* 0x0000001c0014e202 */ /* 0x000fe40000000f00 */
[----:B------:R-:W-:Y:S01]  /*0a10*/  @!P6 MOV R21, R7 ;  /* 0x000000070015e202 */ /* 0x000fe20000000f00 */
[----:B------:R-:W0:Y:S02]  /*0a20*/  @!P4 LDC.64 R16, c[0x0][0x3f8] ;  /* 0x0000fe00ff10cb82 */ /* 0x000e240000000a00 */
[----:B------:R-:W-:-:S06]  /*0a30*/  @!P6 IMAD.WIDE.U32 R24, R27, R24, R20 ;  /* 0x000000181b18e225 */ /* 0x000fcc00078e0014 */
[----:B------:R-:W3:Y:S01]  /*0a40*/  @!P5 LDC.64 R20, c[0x0][0x3a0] ;  /* 0x0000e800ff14db82 */ /* 0x000ee20000000a00 */
[----:B------:R-:W-:Y:S01]  /*0a50*/  @!P6 IADD3 R25, PT, PT, R25, R33, RZ ;  /* 0x000000211919e210 */ /* 0x000fe20007ffe0ff */
[----:B-1----:R-:W-:Y:S01]  /*0a60*/  @!P5 IMAD R32, R23, R30, RZ ;  /* 0x0000001e1720d224 */ /* 0x002fe200078e02ff */
[----:B------:R-:W-:Y:S02]  /*0a70*/  @!P6 SHF.L.U32 R33, R24, 0x2, RZ ;  /* 0x000000021821e819 */ /* 0x000fe400000006ff */
[----:B------:R-:W-:-:S03]  /*0a80*/  @!P3 IADD3.X R39, PT, PT, R14, R39, RZ, P1, !PT ;  /* 0x000000270e27b210 */ /* 0x000fc60000ffe4ff */
[----:B------:R-:W1:Y:S01]  /*0a90*/  @!P5 LDC.64 R22, c[0x0][0x398] ;  /* 0x0000e600ff16db82 */ /* 0x000e620000000a00 */
[----:B------:R-:W-:Y:S02]  /*0aa0*/  @!P5 MOV R26, R28 ;  /* 0x0000001c001ad202 */ /* 0x000fe40000000f00 */
[----:B------:R-:W-:Y:S02]  /*0ab0*/  @!P5 MOV R27, R7 ;  /* 0x00000007001bd202 */ /* 0x000fe40000000f00 */
[----:B------:R-:W-:Y:S02]  /*0ac0*/  @!P6 SHF.L.U64.HI R14, R24, 0x2, R25 ;  /* 0x00000002180ee819 */ /* 0x000fe40000010219 */
[----:B----4-:R-:W-:Y:S01]  /*0ad0*/  @!P6 IADD3 R18, P1, PT, R33, R18, RZ ;  /* 0x000000122112e210 */ /* 0x010fe20007f3e0ff */
[----:B------:R-:W4:Y:S01]  /*0ae0*/  @!P4 LDC.64 R24, c[0x0][0x3a0] ;  /* 0x0000e800ff18cb82 */ /* 0x000f220000000a00 */
[C---:B------:R-:W-:Y:S02]  /*0af0*/  @!P5 IMAD R32, R35.reuse, R31, R32 ;  /* 0x0000001f2320d224 */ /* 0x040fe400078e0220 */
[----:B------:R-:W-:Y:S01]  /*0b00*/  @!P5 IMAD.WIDE.U32 R30, R35, R30, R26 ;  /* 0x0000001e231ed225 */ /* 0x000fe200078e001a */
[----:B------:R-:W-:-:S02]  /*0b10*/  @!P6 IADD3.X R19, PT, PT, R14, R19, RZ, P1, !PT ;  /* 0x000000130e13e210 */ /* 0x000fc40000ffe4ff */
[----:B--2---:R-:W-:Y:S02]  /*0b20*/  @!P6 IADD3 R36, P1, PT, R33, R36, RZ ;  /* 0x000000242124e210 */ /* 0x004fe40007f3e0ff */
[----:B------:R-:W2:Y:S01]  /*0b30*/  @!P4 LDC.64 R26, c[0x0][0x398] ;  /* 0x0000e600ff1acb82 */ /* 0x000ea20000000a00 */
[----:B------:R-:W-:Y:S01]  /*0b40*/  @!P5 IADD3 R33, PT, PT, R31, R32, RZ ;  /* 0x000000201f21d210 */ /* 0x000fe20007ffe0ff */
[----:B0-----:R-:W-:Y:S01]  /*0b50*/  @!P4 IMAD R32, R15, R16, RZ ;  /* 0x000000100f20c224 */ /* 0x001fe200078e02ff */
[----:B------:R-:W-:Y:S02]  /*0b60*/  @!P6 IADD3.X R37, PT, PT, R14, R37, RZ, P1, !PT ;  /* 0x000000250e25e210 */ /* 0x000fe40000ffe4ff */
[C---:B------:R-:W-:Y:S02]  /*0b70*/  @!P5 SHF.L.U32 R31, R30.reuse, 0x2, RZ ;  /* 0x000000021e1fd819 */ /* 0x040fe400000006ff */
[----:B------:R-:W-:Y:S02]  /*0b80*/  @!P4 MOV R14, R28 ;  /* 0x0000001c000ec202 */ /* 0x000fe40000000f00 */
[----:B------:R-:W-:Y:S01]  /*0b90*/  @!P4 MOV R15, R7 ;  /* 0x00000007000fc202 */ /* 0x000fe20000000f00 */
[----:B------:R-:W-:Y:S01]  /*0ba0*/  @!P4 IMAD R17, R5, R17, R32 ;  /* 0x000000110511c224 */ /* 0x000fe200078e0220 */
[----:B------:R-:W-:-:S02]  /*0bb0*/  @!P5 SHF.L.U64.HI R30, R30, 0x2, R33 ;  /* 0x000000021e1ed819 */ /* 0x000fc40000010221 */
        /* <DEDUP_REMOVED lines=8> */
[----:B----4-:R-:W-:-:S04]  /*0c40*/  @!P4 IADD3 R24, P1, PT, R5, R24, RZ ;  /* 0x000000180518c210 */ /* 0x010fc80007f3e0ff */
[----:B------:R-:W-:Y:S02]  /*0c50*/  @!P4 IADD3.X R25, PT, PT, R14, R25, RZ, P1, !PT ;  /* 0x000000190e19c210 */ /* 0x000fe40000ffe4ff */
[----:B--2---:R-:W-:Y:S02]  /*0c60*/  @!P4 IADD3 R26, P1, PT, R5, R26, RZ ;  /* 0x0000001a051ac210 */ /* 0x004fe40007f3e0ff */
        /* <DEDUP_REMOVED lines=46> */
[----:B------:R-:W-:-:S03]  /*0f50*/  ISETP.GE.U32.AND P1, PT, R5, UR16, PT ;  /* 0x0000001005007c0c */ /* 0x000fc6000bf26070 */
[----:B------:R0:W-:Y:S02]  /*0f60*/  @!P2 STL.64 [R1+0x300], R42 ;  /* 0x0003002a0100a387 */ /* 0x0001e40000100a00 */
[----:B0-----:R-:W-:-:S04]  /*0f70*/  SHF.R.S32.HI R43, RZ, 0x1f, R5 ;  /* 0x0000001fff2b7819 */ /* 0x001fc80000011405 */
        /* <DEDUP_REMOVED lines=46> */
[----:B------:R-:W-:Y:S03]  /*1260*/  @!P2 STL.64 [R1+0x3f8], R2 ;  /* 0x0003f8020100a387 */ /* 0x000fe60000100a00 */
        /* <DEDUP_REMOVED lines=245> */
[----:B------:R0:W-:Y:S01]  /*21c0*/  STL.64 [R1+0x590], R38 ;  /* 0x0005902601007387 */ /* 0x0001e20000100a00 */
        /* <DEDUP_REMOVED lines=107> */
[----:B------:R1:W-:Y:S04]  /*2880*/  STL [R1+0x514], R34 ;  /* 0x0005142201007387 */ /* 0x0003e80000100800 */
[----:B------:R-:W-:Y:S02]  /*2890*/  @!P2 IADD3 R5, PT, PT, R43, R17, RZ ;  /* 0x000000112b05a210 */ /* 0x000fe40007ffe0ff */
[C---:B------:R-:W-:Y:S02]  /*28a0*/  @!P2 SHF.L.U32 R16, R42.reuse, 0x2, RZ ;  /* 0x000000022a10a819 */ /* 0x040fe400000006ff */
[----:B------:R-:W-:Y:S02]  /*28b0*/  @!P2 SHF.L.U64.HI R5, R42, 0x2, R5 ;  /* 0x000000022a05a819 */ /* 0x000fe40000010205 */
[----:B-1----:R-:W-:Y:S01]  /*28c0*/  @!P2 IADD3 R34, P1, PT, R16, R14, RZ ;  /* 0x0000000e1022a210 */ /* 0x002fe20007f3e0ff */
[----:B------:R0:W-:Y:S03]  /*28d0*/  STL [R1+0x510], R35 ;  /* 0x0005102301007387 */ /* 0x0001e60000100800 */
[----:B0-----:R-:W-:-:S02]  /*28e0*/  @!P2 IADD3.X R35, PT, PT, R5, R15, RZ, P1, !PT ;  /* 0x0000000f0523a210 */ /* 0x001fc40000ffe4ff */
[----:B------:R-:W0:Y:S01]  /*28f0*/  @!P2 LDC.64 R14, c[0x0][0x398] ;  /* 0x0000e600ff0eab82 */ /* 0x000e220000000a00 */
[----:B------:R0:W-:Y:S02]  /*2900*/  STL.64 [R1+0x538], R26 ;  /* 0x0005381a01007387 */ /* 0x0001e40000100a00 */
        /* <DEDUP_REMOVED lines=14> */
[----:B------:R1:W-:Y:S03]  /*29f0*/  STL.64 [R1+0x588], R12 ;  /* 0x0005880c01007387 */ /* 0x0003e60000100a00 */
[----:B------:R-:W-:Y:S02]  /*2a00*/  @!P1 IADD3 R5, PT, PT, R43, R17, RZ ;  /* 0x000000112b059210 */ /* 0x000fe40007ffe0ff */
[----:B------:R-:W-:Y:S02]  /*2a10*/  @!P1 SHF.L.U32 R16, R42, 0x2, RZ ;  /* 0x000000022a109819 */ /* 0x000fe400000006ff */
[----:B------:R-:W-:Y:S02]  /*2a20*/  @P2 LOP3.LUT R0, R0, 0x1, RZ, 0xfc, !PT ;  /* 0x0000000100002812 */ /* 0x000fe400078efcff */
[----:B------:R-:W-:-:S02]  /*2a30*/  @!P1 SHF.L.U64.HI R5, R42, 0x2, R5 ;  /* 0x000000022a059819 */ /* 0x000fc40000010205 */
[----:B-1----:R-:W-:-:S04]  /*2a40*/  @!P1 IADD3 R12, P2, PT, R16, R14, RZ ;  /* 0x0000000e100c9210 */ /* 0x002fc80007f5e0ff */
[----:B------:R-:W-:Y:S02]  /*2a50*/  @!P1 IADD3.X R13, PT, PT, R5, R15, RZ, P2, !PT ;  /* 0x0000000f050d9210 */ /* 0x000fe400017fe4ff */
[----:B------:R-:W0:Y:S01]  /*2a60*/  @!P1 LDC.64 R14, c[0x0][0x398] ;  /* 0x0000e600ff0e9b82 */ /* 0x000e220000000a00 */
[----:B------:R0:W-:Y:S04]  /*2a70*/  STL [R1+0x544], R20 ;  /* 0x0005441401007387 */ /* 0x0001e80000100800 */
[----:B------:R1:W-:Y:S01]  /*2a80*/  STL [R1+0x540], R21 ;  /* 0x0005401501007387 */ /* 0x0003e20000100800 */
[----:B0-----:R-:W-:-:S04]  /*2a90*/  @!P1 IADD3 R20, P2, PT, R16, R14, RZ ;  /* 0x0000000e10149210 */ /* 0x001fc80007f5e0ff */
[----:B-1----:R-:W-:Y:S02]  /*2aa0*/  @!P1 IADD3.X R21, PT, PT, R5, R15, RZ, P2, !PT ;  /* 0x0000000f05159210 */ /* 0x002fe400017fe4ff */
        /* <DEDUP_REMOVED lines=61> */
[----:B------:R-:W0:Y:S02]  /*2e80*/  @!P4 LDC.64 R14, c[0x0][0x398] ;  /* 0x0000e600ff0ecb82 */ /* 0x000e240000000a00 */
        /* <DEDUP_REMOVED lines=21> */
[----:B-1----:R-:W-:Y:S02]  /*2fe0*/  IADD3 R44, PT, PT, R4, 0xf8, RZ ;  /* 0x000000f8042c7810 */ /* 0x002fe40007ffe0ff */
[----:B0-----:R-:W-:-:S04]  /*2ff0*/  @!P5 IADD3 R16, P6, PT, R16, R14, RZ ;  /* 0x0000000e1010d210 */ /* 0x001fc80007fde0ff */
[----:B------:R-:W-:Y:S02]  /*3000*/  @!P5 IADD3.X R17, PT, PT, R5, R15, RZ, P6, !PT ;  /* 0x0000000f0511d210 */ /* 0x000fe400037fe4ff */
[----:B------:R-:W-:Y:S02]  /*3010*/  SHF.R.S32.HI R5, RZ, 0x1f, R44 ;  /* 0x0000001fff057819 */ /* 0x000fe4000001142c */
[----:B------:R-:W-:-:S04]  /*3020*/  ISETP.GE.U32.AND P6, PT, R44, UR16, PT ;  /* 0x000000102c007c0c */ /* 0x000fc8000bfc6070 */
[----:B------:R-:W-:-:S13]  /*3030*/  ISETP.GE.AND.EX P6, PT, R5, UR17, PT, P6 ;  /* 0x0000001105007c0c */ /* 0x000fda000bfc6360 */
[----:B------:R-:W0:Y:S01]  /*3040*/  @!P6 LDC.64 R14, c[0x0][0x3f8] ;  /* 0x0000fe00ff0eeb82 */ /* 0x000e220000000a00 */
[----:B------:R1:W-:Y:S07]  /*3050*/  @!P5 STL.64 [R1+0x278], R16 ;  /* 0x000278100100d387 */ /* 0x0003ee0000100a00 */
[----:B------:R-:W2:Y:S01]  /*3060*/  @!P6 LDC.64 R42, c[0x0][0x3a0] ;  /* 0x0000e800ff2aeb82 */ /* 0x000ea20000000a00 */
[----:B-1----:R-:W-:Y:S02]  /*3070*/  @!P6 MOV R16, R28 ;  /* 0x0000001c0010e202 */ /* 0x002fe40000000f00 */
        /* <DEDUP_REMOVED lines=8> */
[----:B------:R-:W-:Y:S01]  /*3100*/  LOP3.LUT R0, R0, 0xfbffffff, RZ, 0xc0, !PT ;  /* 0xfbffffff00007812 */ /* 0x000fe200078ec0ff */
[----:B------:R1:W-:Y:S03]  /*3110*/  STL [R1+0x4c0], R28 ;  /* 0x0004c01c01007387 */ /* 0x0003e60000100800 */
[----:B------:R-:W-:-:S02]  /*3120*/  @P1 LOP3.LUT R0, R0, 0x4000000, RZ, 0xfc, !PT ;  /* 0x0400000000001812 */ /* 0x000fc400078efcff */
[----:B--2---:R-:W-:Y:S02]  /*3130*/  @!P6 IADD3 R42, P1, PT, R16, R42, RZ ;  /* 0x0000002a102ae210 */ /* 0x004fe40007f3e0ff */
[----:B-1----:R-:W-:-:S03]  /*3140*/  MOV R28, R38 ;  /* 0x00000026001c7202 */ /* 0x002fc60000000f00 */
[----:B------:R1:W-:Y:S01]  /*3150*/  STL [R1+0x4c8], R42 ;  /* 0x0004c82a01007387 */ /* 0x0003e20000100800 */
[----:B------:R-:W-:Y:S02]  /*3160*/  @!P6 IADD3.X R43, PT, PT, R5, R43, RZ, P1, !PT ;  /* 0x0000002b052be210 */ /* 0x000fe40000ffe4ff */
[----:B------:R-:W-:Y:S02]  /*3170*/  MOV R17, R41 ;  /* 0x0000002900117202 */ /* 0x000fe40000000f00 */
[----:B-1----:R-:W-:Y:S02]  /*3180*/  MOV R42, R28 ;  /* 0x0000001c002a7202 */ /* 0x002fe40000000f00 */
[----:B0-----:R-:W-:Y:S02]  /*3190*/  @!P6 IADD3 R28, P1, PT, R16, R14, RZ ;  /* 0x0000000e101ce210 */ /* 0x001fe40007f3e0ff */
[----:B------:R-:W-:Y:S02]  /*31a0*/  MOV R16, R40 ;  /* 0x0000002800107202 */ /* 0x000fe40000000f00 */
[----:B------:R-:W2:Y:S04]  /*31b0*/  LDL.LU.64 R40, [R1+0x578] ;  /* 0x0005780001287983 */ /* 0x000ea80000300a00 */
[----:B------:R0:W-:Y:S04]  /*31c0*/  STL [R1+0x4b4], R29 ;  /* 0x0004b41d01007387 */ /* 0x0001e80000100800 */
[----:B------:R1:W-:Y:S01]  /*31d0*/  STL [R1+0x4c4], R43 ;  /* 0x0004c42b01007387 */ /* 0x0003e20000100800 */
[----:B0-----:R-:W-:-:S03]  /*31e0*/  MOV R29, R39 ;  /* 0x00000027001d7202 */ /* 0x001fc60000000f00 */
[----:B------:R0:W-:Y:S01]  /*31f0*/  STL [R1+0x4a8], R4 ;  /* 0x0004a80401007387 */ /* 0x0001e20000100800 */
[----:B-1----:R-:W-:-:S03]  /*3200*/  MOV R43, R29 ;  /* 0x0000001d002b7202 */ /* 0x002fc60000000f00 */
[----:B------:R1:W-:Y:S01]  /*3210*/  STL [R1+0x4d0], R28 ;  /* 0x0004d01c01007387 */ /* 0x0003e20000100800 */
[----:B------:R-:W-:Y:S02]  /*3220*/  @!P6 IADD3.X R29, PT, PT, R5, R15, RZ, P1, !PT ;  /* 0x0000000f051de210 */ /* 0x000fe40000ffe4ff */
[----:B------:R-:W-:Y:S01]  /*3230*/  MOV R5, R3 ;  /* 0x0000000300057202 */ /* 0x000fe20000000f00 */
[----:B------:R-:W-:Y:S01]  /*3240*/  STL [R1+0x548], R23 ;  /* 0x0005481701007387 */ /* 0x000fe20000100800 */
[----:B0-----:R-:W-:-:S03]  /*3250*/  MOV R4, R2 ;  /* 0x0000000200047202 */ /* 0x001fc60000000f00 */
[----:B------:R-:W3:Y:S01]  /*3260*/  LDL.LU.64 R2, [R1+0x570] ;  /* 0x0005700001027983 */ /* 0x000ee20000300a00 */
[----:B-1----:R-:W-:-:S03]  /*3270*/  MOV R28, R16 ;  /* 0x00000010001c7202 */ /* 0x002fc60000000f00 */
[----:B------:R0:W-:Y:S01]  /*3280*/  STL [R1+0x4cc], R29 ;  /* 0x0004cc1d01007387 */ /* 0x0001e20000100800 */
[----:B------:R-:W-:Y:S02]  /*3290*/  MOV R45, R9 ;  /* 0x00000009002d7202 */ /* 0x000fe40000000f00 */
[----:B------:R-:W-:Y:S01]  /*32a0*/  MOV R44, R8 ;  /* 0x00000008002c7202 */ /* 0x000fe20000000f00 */
[----:B------:R-:W-:Y:S01]  /*32b0*/  STL [R1+0x4b0], R6 ;  /* 0x0004b00601007387 */ /* 0x000fe20000100800 */
[----:B------:R-:W-:-:S03]  /*32c0*/  LOP3.LUT R0, R0, 0xf7ffffff, RZ, 0xc0, !PT ;  /* 0xf7ffffff00007812 */ /* 0x000fc600078ec0ff */
[----:B------:R-:W-:Y:S01]  /*32d0*/  STL [R1+0x4ac], R7 ;  /* 0x0004ac0701007387 */ /* 0x000fe20000100800 */
[----:B0-----:R-:W-:Y:S02]  /*32e0*/  MOV R29, R17 ;  /* 0x00000011001d7202 */ /* 0x001fe40000000f00 */
[----:B------:R-:W-:Y:S02]  /*32f0*/  CS2R R16, SRZ ;  /* 0x0000000000107805 */ /* 0x000fe4000001ff00 */
[----:B------:R-:W-:Y:S01]  /*3300*/  CS2R R14, SRZ ;  /* 0x00000000000e7805 */ /* 0x000fe2000001ff00 */
[----:B------:R-:W-:Y:S01]  /*3310*/  HFMA2 R9, -RZ, RZ, 0, 0 ;  /* 0x00000000ff097431 */ /* 0x000fe200000001ff */
[----:B------:R-:W4:Y:S04]  /*3320*/  LDL.LU R8, [R1+0x580] ;  /* 0x0005800001087983 */ /* 0x000f280000300800 */
[----:B------:R-:W4:Y:S04]  /*3330*/  LDL.LU.64 R38, [R1+0x590] ;  /* 0x0005900001267983 */ /* 0x000f280000300a00 */
[----:B--2---:R0:W2:Y:S04]  /*3340*/  @!P0 LDG.E.64 R16, desc[UR10][R40.64] ;  /* 0x0000000a28108981 */ /* 0x0040a8000c1e1b00 */
[----:B---3--:R1:W3:Y:S01]  /*3350*/  @!P0 LDG.E.64 R14, desc[UR10][R2.64] ;  /* 0x0000000a020e8981 */ /* 0x0082e2000c1e1b00 */
[----:B0-----:R-:W-:-:S02]  /*3360*/  MOV R40, R10 ;  /* 0x0000000a00287202 */ /* 0x001fc40000000f00 */
[----:B------:R-:W-:Y:S02]  /*3370*/  MOV R41, R11 ;  /* 0x0000000b00297202 */ /* 0x000fe40000000f00 */
[----:B------:R-:W4:Y:S01]  /*3380*/  LDL.LU.64 R10, [R1+0x568] ;  /* 0x00056800010a7983 */ /* 0x000f220000300a00 */
[----:B--2---:R-:W-:-:S05]  /*3390*/  @!P0 MOV R9, R16 ;  /* 0x0000001000098202 */ /* 0x004fca0000000f00 */
[----:B------:R0:W-:Y:S04]  /*33a0*/  STL [R1+0x2e4], R9 ;  /* 0x0002e40901007387 */ /* 0x0001e80000100800 */
[----:B0-----:R-:W4:Y:S01]  /*33b0*/  LDL.LU R9, [R1+0x560] ;  /* 0x0005600001097983 */ /* 0x001f220000300800 */
[----:B------:R-:W-:Y:S02]  /*33c0*/  @P2 LOP3.LUT R0, R0, 0x8000000, RZ, 0xfc, !PT ;  /* 0x0800000000002812 */ /* 0x000fe400078efcff */
[----:B-1----:R-:W-:Y:S02]  /*33d0*/  CS2R R2, SRZ ;  /* 0x0000000000027805 */ /* 0x002fe4000001ff00 */
[----:B------:R-:W-:Y:S02]  /*33e0*/  MOV R23, RZ ;  /* 0x000000ff00177202 */ /* 0x000fe40000000f00 */
[----:B------:R-:W-:-:S02]  /*33f0*/  @!P0 MOV R2, R17 ;  /* 0x0000001100028202 */ /* 0x000fc40000000f00 */
[----:B---3--:R-:W-:Y:S02]  /*3400*/  @!P0 MOV R3, R14 ;  /* 0x0000000e00038202 */ /* 0x008fe40000000f00 */
[----:B------:R-:W-:Y:S02]  /*3410*/  @!P0 MOV R23, R15 ;  /* 0x0000000f00178202 */ /* 0x000fe40000000f00 */
[----:B------:R-:W-:Y:S01]  /*3420*/  LOP3.LUT P0, RZ, R0, 0x1000000, RZ, 0xc0, !PT ;  /* 0x0100000000ff7812 */ /* 0x000fe2000780c0ff */
[----:B------:R-:W-:Y:S04]  /*3430*/  STL [R1+0x2f4], R2 ;  /* 0x0002f40201007387 */ /* 0x000fe80000100800 */
[----:B------:R0:W-:Y:S02]  /*3440*/  STL [R1+0x260], R3 ;  /* 0x0002600301007387 */ /* 0x0001e40000100800 */
[----:B0-----:R-:W-:-:S02]  /*3450*/  CS2R R2, SRZ ;  /* 0x0000000000027805 */ /* 0x001fc4000001ff00 */
[----:B------:R-:W-:Y:S02]  /*3460*/  MOV R6, R12 ;  /* 0x0000000c00067202 */ /* 0x000fe40000000f00 */
[----:B------:R-:W-:Y:S02]  /*3470*/  MOV R7, R13 ;  /* 0x0000000d00077202 */ /* 0x000fe40000000f00 */
[----:B------:R-:W2:Y:S04]  /*3480*/  LDL.LU.64 R12, [R1+0x588] ;  /* 0x00058800010c7983 */ /* 0x000ea80000300a00 */
[----:B----4-:R0:W3:Y:S02]  /*3490*/  @!P0 LDG.E.64 R2, desc[UR10][R8.64] ;  /* 0x0000000a08028981 */ /* 0x0100e4000c1e1b00 */
[----:B0-----:R-:W-:Y:S01]  /*34a0*/  HFMA2 R8, -RZ, RZ, 0, 0 ;  /* 0x00000000ff087431 */ /* 0x001fe200000001ff */
[----:B------:R-:W-:-:S06]  /*34b0*/  MOV R9, RZ ;  /* 0x000000ff00097202 */ /* 0x000fcc0000000f00 */
[----:B------:R0:W4:Y:S01]  /*34c0*/  @!P0 LDG.E.64 R8, desc[UR10][R10.64] ;  /* 0x0000000a0a088981 */ /* 0x000122000c1e1b00 */
[----:B------:R-:W-:Y:S02]  /*34d0*/  LOP3.LUT P2, RZ, R0, 0x800000, RZ, 0xc0, !PT ;  /* 0x0080000000ff7812 */ /* 0x000fe4000784c0ff */
[----:B0-----:R-:W-:Y:S02]  /*34e0*/  CS2R R10, SRZ ;  /* 0x00000000000a7805 */ /* 0x001fe4000001ff00 */
[----:B----4-:R-:W-:Y:S02]  /*34f0*/  @!P0 MOV R11, R8 ;  /* 0x00000008000b8202 */ /* 0x010fe40000000f00 */
[----:B------:R-:W-:-:S03]  /*3500*/  @!P0 MOV R10, R9 ;  /* 0x00000009000a8202 */ /* 0x000fc60000000f00 */
[----:B------:R-:W-:Y:S04]  /*3510*/  STL [R1+0x268], R11 ;  /* 0x0002680b01007387 */ /* 0x000fe80000100800 */
[----:B------:R0:W-:Y:S02]  /*3520*/  STL [R1+0x270], R10 ;  /* 0x0002700a01007387 */ /* 0x0001e40000100800 */
[----:B0-----:R-:W-:-:S06]  /*3530*/  CS2R R10, SRZ ;  /* 0x00000000000a7805 */ /* 0x001fcc000001ff00 */
[----:B--2---:R0:W2:Y:S02]  /*3540*/  @!P2 LDG.E.64 R10, desc[UR10][R12.64] ;  /* 0x0000000a0c0aa981 */ /* 0x0040a4000c1e1b00 */
[----:B0-----:R-:W-:-:S06]  /*3550*/  CS2R R12, SRZ ;  /* 0x00000000000c7805 */ /* 0x001fcc000001ff00 */
[----:B------:R0:W4:Y:S02]  /*3560*/  @!P2 LDG.E.64 R12, desc[UR10][R38.64] ;  /* 0x0000000a260ca981 */ /* 0x000124000c1e1b00 */
[----:B0-----:R-:W-:Y:S01]  /*3570*/  MOV R38, R18 ;  /* 0x0000001200267202 */ /* 0x001fe20000000f00 */
[----:B------:R-:W-:Y:S01]  /*3580*/  HFMA2 R18, -RZ, RZ, 0, 0 ;  /* 0x00000000ff127431 */ /* 0x000fe200000001ff */
[----:B------:R-:W-:Y:S02]  /*3590*/  MOV R39, R19 ;  /* 0x0000001300277202 */ /* 0x000fe40000000f00 */
[----:B--2---:R-:W-:-:S05]  /*35a0*/  @!P2 MOV R18, R10 ;  /* 0x0000000a0012a202 */ /* 0x004fca0000000f00 */
[----:B------:R0:W-:Y:S02]  /*35b0*/  STL [R1+0x37c], R18 ;  /* 0x00037c1201007387 */ /* 0x0001e40000100800 */
[----:B0-----:R-:W-:Y:S02]  /*35c0*/  CS2R R18, SRZ ;  /* 0x0000000000127805 */ /* 0x001fe4000001ff00 */
[----:B------:R-:W-:Y:S02]  /*35d0*/  @!P2 MOV R18, R11 ;  /* 0x0000000b0012a202 */ /* 0x000fe40000000f00 */
[----:B----4-:R-:W-:-:S03]  /*35e0*/  @!P2 MOV R19, R12 ;  /* 0x0000000c0013a202 */ /* 0x010fc60000000f00 */
[----:B------:R0:W-:Y:S04]  /*35f0*/  STL [R1+0x398], R18 ;  /* 0x0003981201007387 */ /* 0x0001e80000100800 */
[----:B------:R1:W-:Y:S04]  /*3600*/  STL [R1+0x2a0], R19 ;  /* 0x0002a01301007387 */ /* 0x0003e80000100800 */
[----:B0-----:R-:W2:Y:S04]  /*3610*/  LDL.LU R18, [R1+0x55c] ;  /* 0x00055c0001127983 */ /* 0x001ea80000300800 */
[----:B-1----:R-:W2:Y:S01]  /*3620*/  LDL.LU R19, [R1+0x558] ;  /* 0x0005580001137983 */ /* 0x002ea20000300800 */
[----:B------:R-:W-:-:S03]  /*3630*/  LOP3.LUT P1, RZ, R0, 0x400000, RZ, 0xc0, !PT ;  /* 0x0040000000ff7812 */ /* 0x000fc6000782c0ff */
[----:B------:R0:W-:Y:S02]  /*3640*/  STL.64 [R1+0x10], R16 ;  /* 0x0000101001007387 */ /* 0x0001e40000100a00 */
[----:B0-----:R-:W-:Y:S02]  /*3650*/  CS2R R16, SRZ ;  /* 0x0000000000107805 */ /* 0x001fe4000001ff00 */
[----:B------:R0:W-:Y:S06]  /*3660*/  STL [R1+0x25c], R23 ;  /* 0x00025c1701007387 */ /* 0x0001ec0000100800 */
[----:B--2---:R1:W2:Y:S02]  /*3670*/  @!P1 LDG.E.64 R16, desc[UR10][R18.64] ;  /* 0x0000000a12109981 */ /* 0x0042a4000c1e1b00 */
[----:B-1----:R-:W-:-:S06]  /*3680*/  CS2R R18, SRZ ;  /* 0x0000000000127805 */ /* 0x002fcc000001ff00 */
[----:B------:R-:W4:Y:S01]  /*3690*/  @!P1 LDG.E.64 R18, desc[UR10][R36.64] ;  /* 0x0000000a24129981 */ /* 0x000f22000c1e1b00 */
[----:B0-----:R-:W-:Y:S01]  /*36a0*/  HFMA2 R23, -RZ, RZ, 0, 0 ;  /* 0x00000000ff177431 */ /* 0x001fe200000001ff */
[----:B---3--:R-:W-:Y:S02]  /*36b0*/  @!P0 MOV R23, R2 ;  /* 0x0000000200178202 */ /* 0x008fe40000000f00 */
[----:B------:R-:W-:Y:S04]  /*36c0*/  STL.64 [R1+0x110], R14 ;  /* 0x0001100e01007387 */ /* 0x000fe80000100a00 */
[----:B------:R0:W-:Y:S02]  /*36d0*/  STL [R1+0x324], R23 ;  /* 0x0003241701007387 */ /* 0x0001e40000100800 */
[----:B0-----:R-:W-:Y:S01]  /*36e0*/  HFMA2 R23, -RZ, RZ, 0, 0 ;  /* 0x00000000ff177431 */ /* 0x001fe200000001ff */
[----:B------:R-:W-:Y:S01]  /*36f0*/  MOV R14, R20 ;  /* 0x00000014000e7202 */ /* 0x000fe20000000f00 */
[----:B------:R-:W-:Y:S01]  /*3700*/  HFMA2 R20, -RZ, RZ, 0, 0 ;  /* 0x00000000ff147431 */ /* 0x000fe200000001ff */
[----:B------:R-:W-:-:S05]  /*3710*/  @!P0 MOV R23, R3 ;  /* 0x0000000300178202 */ /* 0x000fca0000000f00 */
[----:B------:R0:W-:Y:S01]  /*3720*/  STL [R1+0x35c], R23 ;  /* 0x00035c1701007387 */ /* 0x0001e20000100800 */
[----:B------:R-:W-:Y:S01]  /*3730*/  MOV R15, R21 ;  /* 0x00000015000f7202 */ /* 0x000fe20000000f00 */
[----:B0-----:R-:W-:Y:S01]  /*3740*/  HFMA2 R23, -RZ, RZ, 0, 0 ;  /* 0x00000000ff177431 */ /* 0x001fe200000001ff */
[----:B------:R-:W-:-:S05]  /*3750*/  @!P2 MOV R23, R13 ;  /* 0x0000000d0017a202 */ /* 0x000fca0000000f00 */
[----:B------:R0:W-:Y:S02]  /*3760*/  STL [R1+0x2a4], R23 ;  /* 0x0002a41701007387 */ /* 0x0001e40000100800 */
[----:B0-----:R-:W-:Y:S01]  /*3770*/  HFMA2 R23, -RZ, RZ, 0, 0 ;  /* 0x00000000ff177431 */ /* 0x001fe200000001ff */
[----:B--2---:R-:W-:-:S05]  /*3780*/  @!P1 MOV R20, R16 ;  /* 0x0000001000149202 */ /* 0x004fca0000000f00 */
[----:B------:R0:W-:Y:S02]  /*3790*/  STL [R1+0x39c], R20 ;  /* 0x00039c1401007387 */ /* 0x0001e40000100800 */
[----:B0-----:R-:W-:Y:S02]  /*37a0*/  CS2R R20, SRZ ;  /* 0x0000000000147805 */ /* 0x001fe4000001ff00 */
[----:B----4-:R-:W-:Y:S02]  /*37b0*/  @!P1 MOV R20, R18 ;  /* 0x0000001200149202 */ /* 0x010fe40000000f00 */
[----:B------:R-:W-:-:S03]  /*37c0*/  @!P1 MOV R21, R19 ;  /* 0x0000001300159202 */ /* 0x000fc60000000f00 */
[----:B------:R0:W-:Y:S04]  /*37d0*/  STL [R1+0x274], R20 ;  /* 0x0002741401007387 */ /* 0x0001e80000100800 */
[----:B------:R1:W-:Y:S01]  /*37e0*/  STL [R1+0x264], R21 ;  /* 0x0002641501007387 */ /* 0x0003e20000100800 */
[----:B------:R-:W-:-:S03]  /*37f0*/  @!P1 MOV R23, R17 ;  /* 0x0000001100179202 */ /* 0x000fc60000000f00 */
[----:B0-----:R-:W2:Y:S04]  /*3800*/  LDL.LU R20, [R1+0x544] ;  /* 0x0005440001147983 */ /* 0x001ea80000300800 */
[----:B-1----:R-:W2:Y:S04]  /*3810*/  LDL.LU R21, [R1+0x540] ;  /* 0x0005400001157983 */ /* 0x002ea80000300800 */
[----:B------:R0:W-:Y:S04]  /*3820*/  STL [R1+0x3c0], R23 ;  /* 0x0003c01701007387 */ /* 0x0001e80000100800 */
[----:B0-----:R-:W3:Y:S01]  /*3830*/  LDL.LU R23, [R1+0x548] ;  /* 0x0005480001177983 */ /* 0x001ee20000300800 */
[----:B------:R-:W-:-:S03]  /*3840*/  LOP3.LUT P0, RZ, R0, 0x200000, RZ, 0xc0, !PT ;  /* 0x0020000000ff7812 */ /* 0x000fc6000780c0ff */
[----:B------:R0:W-:Y:S02]  /*3850*/  STL.64 [R1+0x18], R2 ;  /* 0x0000180201007387 */ /* 0x0001e40000100a00 */
[----:B0-----:R-:W-:-:S08]  /*3860*/  CS2R R2, SRZ ;  /* 0x0000000000027805 */ /* 0x001fd0000001ff00 */
[----:B--2---:R0:W2:Y:S02]  /*3870*/  @!P0 LDG.E.64 R2, desc[UR10][R20.64] ;  /* 0x0000000a14028981 */ /* 0x0040a4000c1e1b00 */
[----:B0-----:R-:W-:Y:S02]  /*3880*/  MOV R20, R14 ;  /* 0x0000000e00147202 */ /* 0x001fe40000000f00 */
[----:B------:R-:W-:Y:S02]  /*3890*/  MOV R21, R15 ;  /* 0x0000000f00157202 */ /* 0x000fe40000000f00 */
[----:B------:R-:W-:-:S06]  /*38a0*/  CS2R R14, SRZ ;  /* 0x00000000000e7805 */ /* 0x000fcc000001ff00 */
[----:B---3--:R0:W3:Y:S04]  /*38b0*/  @!P0 LDG.E.64 R14, desc[UR10][R22.64] ;  /* 0x0000000a160e8981 */ /* 0x0080e8000c1e1b00 */
[----:B------:R1:W-:Y:S01]  /*38c0*/  STL.64 [R1+0x118], R8 ;  /* 0x0001180801007387 */ /* 0x0003e20000100a00 */
[----:B0-----:R-:W-:-:S04]  /*38d0*/  MOV R22, R26 ;  /* 0x0000001a00167202 */ /* 0x001fc80000000f00 */
[----:B-1----:R-:W-:Y:S01]  /*38e0*/  MOV R8, R22 ;  /* 0x0000001600087202 */ /* 0x002fe20000000f00 */
[----:B------:R-:W-:Y:S01]  /*38f0*/  HFMA2 R22, -RZ, RZ, 0, 0 ;  /* 0x00000000ff167431 */ /* 0x000fe200000001ff */
[----:B------:R-:W-:Y:S02]  /*3900*/  MOV R23, R27 ;  /* 0x0000001b00177202 */ /* 0x000fe40000000f00 */
[----:B------:R-:W-:Y:S01]  /*3910*/  MOV R36, R30 ;  /* 0x0000001e00247202 */ /* 0x000fe20000000f00 */
[----:B------:R-:W4:Y:S01]  /*3920*/  LDL.LU.64 R26, [R1+0x538] ;  /* 0x00053800011a7983 */ /* 0x000f220000300a00 */
[----:B------:R-:W-:Y:S02]  /*3930*/  MOV R9, R23 ;  /* 0x0000001700097202 */ /* 0x000fe40000000f00 */
[----:B------:R-:W-:Y:S02]  /*3940*/  MOV R23, R21 ;  /* 0x0000001500177202 */ /* 0x000fe40000000f00 */
[----:B------:R-:W-:-:S02]  /*3950*/  MOV R21, R41 ;  /* 0x0000002900157202 */ /* 0x000fc40000000f00 */
[----:B------:R-:W-:Y:S02]  /*3960*/  MOV R41, R25 ;  /* 0x0000001900297202 */ /* 0x000fe40000000f00 */
[----:B------:R-:W-:Y:S02]  /*3970*/  MOV R37, R31 ;  /* 0x0000001f00257202 */ /* 0x000fe40000000f00 */
[----:B------:R-:W4:Y:S01]  /*3980*/  LDL.LU.64 R30, [R1+0x550] ;  /* 0x00055000011e7983 */ /* 0x000f220000300a00 */
[----:B--2---:R-:W-:-:S05]  /*3990*/  @!P0 MOV R22, R2 ;  /* 0x0000000200168202 */ /* 0x004fca0000000f00 */
[----:B------:R0:W-:Y:S02]  /*39a0*/  STL [R1+0x3c4], R22 ;  /* 0x0003c41601007387 */ /* 0x0001e40000100800 */
[----:B0-----:R-:W-:Y:S02]  /*39b0*/  MOV R22, R20 ;  /* 0x0000001400167202 */ /* 0x001fe40000000f00 */
[----:B------:R-:W-:Y:S02]  /*39c0*/  MOV R20, R40 ;  /* 0x0000002800147202 */ /* 0x000fe40000000f00 */
[----:B------:R-:W-:Y:S02]  /*39d0*/  MOV R40, R24 ;  /* 0x0000001800287202 */ /* 0x000fe40000000f00 */
[----:B------:R-:W-:Y:S02]  /*39e0*/  CS2R R24, SRZ ;  /* 0x0000000000187805 */ /* 0x000fe4000001ff00 */
[----:B------:R-:W-:-:S02]  /*39f0*/  @!P0 MOV R24, R3 ;  /* 0x0000000300188202 */ /* 0x000fc40000000f00 */
[----:B---3--:R-:W-:-:S03]  /*3a00*/  @!P0 MOV R25, R14 ;  /* 0x0000000e00198202 */ /* 0x008fc60000000f00 */
[----:B------:R0:W-:Y:S04]  /*3a10*/  STL [R1+0x3d8], R24 ;  /* 0x0003d81801007387 */ /* 0x0001e80000100800 */
[----:B------:R1:W-:Y:S04]  /*3a20*/  STL [R1+0x2b8], R25 ;  /* 0x0002b81901007387 */ /* 0x0003e80000100800 */
[----:B0-----:R-:W2:Y:S04]  /*3a30*/  LDL.LU R24, [R1+0x534] ;  /* 0x0005340001187983 */ /* 0x001ea80000300800 */
[----:B-1----:R-:W2:Y:S01]  /*3a40*/  LDL.LU R25, [R1+0x530] ;  /* 0x0005300001197983 */ /* 0x002ea20000300800 */
[----:B------:R-:W-:-:S03]  /*3a50*/  LOP3.LUT P2, RZ, R0, 0x100000, RZ, 0xc0, !PT ;  /* 0x0010000000ff7812 */ /* 0x000fc6000784c0ff */
[----:B------:R0:W-:Y:S02]  /*3a60*/  STL.64 [R1+0x20], R10 ;  /* 0x0000200a01007387 */ /* 0x0001e40000100a00 */
[----:B0-----:R-:W-:Y:S01]  /*3a70*/  MOV R10, R8 ;  /* 0x00000008000a7202 */ /* 0x001fe20000000f00 */
[----:B------:R-:W-:Y:S01]  /*3a80*/  HFMA2 R8, -RZ, RZ, 0, 0 ;  /* 0x00000000ff087431 */ /* 0x000fe200000001ff */
[----:B------:R-:W-:Y:S02]  /*3a90*/  MOV R11, R9 ;  /* 0x00000009000b7202 */ /* 0x000fe40000000f00 */
[----:B------:R-:W-:Y:S01]  /*3aa0*/  MOV R9, RZ ;  /* 0x000000ff00097202 */ /* 0x000fe20000000f00 */
[----:B------:R0:W-:Y:S04]  /*3ab0*/  STL [R1+0x518], R2 ;  /* 0x0005180201007387 */ /* 0x0001e80000100800 */
[----:B------:R1:W-:Y:S01]  /*3ac0*/  STL.64 [R1+0x508], R14 ;  /* 0x0005080e01007387 */ /* 0x0003e20000100a00 */
[----:B0-----:R-:W-:Y:S01]  /*3ad0*/  HFMA2 R2, -RZ, RZ, 0, 0 ;  /* 0x00000000ff027431 */ /* 0x001fe200000001ff */
[----:B------:R-:W-:-:S02]  /*3ae0*/  @!P0 MOV R2, R15 ;  /* 0x0000000f00028202 */ /* 0x000fc40000000f00 */
[----:B-1----:R-:W-:Y:S02]  /*3af0*/  MOV R14, R32 ;  /* 0x00000020000e7202 */ /* 0x002fe40000000f00 */
[----:B------:R-:W-:Y:S02]  /*3b00*/  MOV R15, R33 ;  /* 0x00000021000f7202 */ /* 0x000fe40000000f00 */
[----:B------:R-:W3:Y:S04]  /*3b10*/  LDL.LU.64 R32, [R1+0x528] ;  /* 0x0005280001207983 */ /* 0x000ee80000300a00 */
[----:B--2---:R0:W2:Y:S02]  /*3b20*/  @!P2 LDG.E.64 R8, desc[UR10][R24.64] ;  /* 0x0000000a1808a981 */ /* 0x0040a4000c1e1b00 */
[----:B0-----:R-:W-:-:S02]  /*3b30*/  MOV R24, R10 ;  /* 0x0000000a00187202 */ /* 0x001fc40000000f00 */
        /* <DEDUP_REMOVED lines=13> */
[----:B------:R-:W-:Y:S01]  /*3c10*/  CS2R R12, SRZ ;  /* 0x00000000000c7805 */ /* 0x000fe2000001ff00 */
[----:B------:R0:W-:Y:S05]  /*3c20*/  STL [R1+0x2c8], R2 ;  /* 0x0002c80201007387 */ /* 0x0001ea0000100800 */
[----:B---3--:R1:W3:Y:S02]  /*3c30*/  @!P1 LDG.E.64 R12, desc[UR10][R30.64] ;  /* 0x0000000a1e0c9981 */ /* 0x0082e4000c1e1b00 */
[----:B-1----:R-:W-:Y:S02]  /*3c40*/  MOV R30, R16 ;  /* 0x00000010001e7202 */ /* 0x002fe40000000f00 */
[----:B------:R-:W-:-:S02]  /*3c50*/  MOV R31, R17 ;  /* 0x00000011001f7202 */ /* 0x000fc40000000f00 */
[----:B------:R-:W-:-:S06]  /*3c60*/  CS2R R16, SRZ ;  /* 0x0000000000107805 */ /* 0x000fcc000001ff00 */
[----:B------:R1:W3:Y:S04]  /*3c70*/  @!P1 LDG.E.64 R16, desc[UR10][R32.64] ;  /* 0x0000000a20109981 */ /* 0x0002e8000c1e1b00 */
[----:B------:R-:W3:Y:S01]  /*3c80*/  LDL.LU.64 R32, [R1+0x370] ;  /* 0x0003700001207983 */ /* 0x000ee20000300a00 */
[----:B0-----:R-:W-:Y:S01]  /*3c90*/  HFMA2 R2, -RZ, RZ, 0, 0 ;  /* 0x00000000ff027431 */ /* 0x001fe200000001ff */
[----:B--2---:R-:W-:-:S05]  /*3ca0*/  @!P2 MOV R2, R8 ;  /* 0x000000080002a202 */ /* 0x004fca0000000f00 */
[----:B------:R0:W-:Y:S02]  /*3cb0*/  STL [R1+0x3dc], R2 ;  /* 0x0003dc0201007387 */ /* 0x0001e40000100800 */
[----:B0-----:R-:W-:Y:S01]  /*3cc0*/  HFMA2 R2, -RZ, RZ, 0, 0 ;  /* 0x00000000ff027431 */ /* 0x001fe200000001ff */
[----:B----4-:R-:W-:-:S05]  /*3cd0*/  @!P2 MOV R2, R11 ;  /* 0x0000000b0002a202 */ /* 0x010fca0000000f00 */
[----:B------:R0:W-:Y:S02]  /*3ce0*/  STL [R1+0x2e0], R2 ;  /* 0x0002e00201007387 */ /* 0x0001e40000100800 */
[----:B0-----:R-:W-:Y:S02]  /*3cf0*/  HFMA2 R2, -RZ, RZ, 0, 0 ;  /* 0x00000000ff027431 */ /* 0x001fe400000001ff */
[----:B------:R-:W-:Y:S01]  /*3d00*/  STL.64 [R1+0x128], R18 ;  /* 0x0001281201007387 */ /* 0x000fe20000100a00 */
[----:B------:R-:W-:Y:S02]  /*3d10*/  MOV R26, R24 ;  /* 0x00000018001a7202 */ /* 0x000fe40000000f00 */
[----:B------:R-:W-:Y:S02]  /*3d20*/  MOV R27, R25 ;  /* 0x00000019001b7202 */ /* 0x000fe40000000f00 */
[----:B------:R-:W-:Y:S02]  /*3d30*/  MOV R24, R14 ;  /* 0x0000000e00187202 */ /* 0x000fe40000000f00 */
[----:B------:R-:W-:-:S02]  /*3d40*/  MOV R25, R15 ;  /* 0x0000000f00197202 */ /* 0x000fc40000000f00 */
[----:B------:R-:W-:Y:S02]  /*3d50*/  CS2R R14, SRZ ;  /* 0x00000000000e7805 */ /* 0x000fe4000001ff00 */
[----:B------:R-:W-:Y:S02]  /*3d60*/  @!P2 MOV R15, R9 ;  /* 0x00000009000fa202 */ /* 0x000fe40000000f00 */
[----:B------:R-:W-:-:S03]  /*3d70*/  @!P2 MOV R14, R10 ;  /* 0x0000000a000ea202 */ /* 0x000fc60000000f00 */
[----:B------:R-:W-:Y:S04]  /*3d80*/  STL [R1+0x400], R15 ;  /* 0x0004000f01007387 */ /* 0x000fe80000100800 */
[----:B------:R0:W-:Y:S04]  /*3d90*/  STL [R1+0x2bc], R14 ;  /* 0x0002bc0e01007387 */ /* 0x0001e80000100800 */
[----:B0-----:R-:W2:Y:S01]  /*3da0*/  LDL.LU.64 R14, [R1+0x300] ;  /* 0x00030000010e7983 */ /* 0x001ea20000300a00 */
[----:B---3--:R-:W-:-:S05]  /*3db0*/  @!P1 MOV R2, R12 ;  /* 0x0000000c00029202 */ /* 0x008fca0000000f00 */
[----:B------:R0:W-:Y:S02]  /*3dc0*/  STL [R1+0x404], R2 ;  /* 0x0004040201007387 */ /* 0x0001e40000100800 */
[----:B0-----:R-:W-:Y:S01]  /*3dd0*/  HFMA2 R2, -RZ, RZ, 0, 0 ;  /* 0x00000000ff027431 */ /* 0x001fe200000001ff */
[----:B------:R-:W-:Y:S02]  /*3de0*/  @!P1 MOV R2, R13 ;  /* 0x0000000d00029202 */ /* 0x000fe40000000f00 */
[----:B------:R-:W-:Y:S02]  /*3df0*/  MOV R18, R32 ;  /* 0x0000002000127202 */ /* 0x000fe40000000f00 */
[----:B------:R-:W-:Y:S02]  /*3e00*/  MOV R19, R33 ;  /* 0x0000002100137202 */ /* 0x000fe40000000f00 */
[----:B-1----:R-:W-:Y:S02]  /*3e10*/  MOV R32, R30 ;  /* 0x0000001e00207202 */ /* 0x002fe40000000f00 */
[----:B------:R-:W-:-:S02]  /*3e20*/  MOV R33, R31 ;  /* 0x0000001f00217202 */ /* 0x000fc40000000f00 */
[----:B------:R-:W-:Y:S02]  /*3e30*/  MOV R30, R38 ;  /* 0x00000026001e7202 */ /* 0x000fe40000000f00 */
[----:B------:R-:W-:Y:S01]  /*3e40*/  MOV R31, R39 ;  /* 0x00000027001f7202 */ /* 0x000fe20000000f00 */
[----:B------:R0:W-:Y:S01]  /*3e50*/  STL [R1+0x410], R2 ;  /* 0x0004100201007387 */ /* 0x0001e20000100800 */
[----:B------:R-:W-:Y:S02]  /*3e60*/  MOV R38, R34 ;  /* 0x0000002200267202 */ /* 0x000fe40000000f00 */
[----:B------:R-:W-:Y:S02]  /*3e70*/  MOV R39, R35 ;  /* 0x0000002300277202 */ /* 0x000fe40000000f00 */
[----:B------:R-:W-:Y:S02]  /*3e80*/  CS2R R34, SRZ ;  /* 0x0000000000227805 */ /* 0x000fe4000001ff00 */
[----:B------:R-:W-:-:S02]  /*3e90*/  @!P1 MOV R34, R16 ;  /* 0x0000001000229202 */ /* 0x000fc40000000f00 */
[----:B------:R-:W-:Y:S01]  /*3ea0*/  @!P1 MOV R35, R17 ;  /* 0x0000001100239202 */ /* 0x000fe20000000f00 */
[----:B0-----:R-:W3:Y:S04]  /*3eb0*/  LDL.LU R2, [R1+0x518] ;  /* 0x0005180001027983 */ /* 0x001ee80000300800 */
[----:B------:R0:W-:Y:S04]  /*3ec0*/  STL [R1+0x2cc], R34 ;  /* 0x0002cc2201007387 */ /* 0x0001e80000100800 */
[----:B------:R1:W-:Y:S04]  /*3ed0*/  STL [R1+0x2f0], R35 ;  /* 0x0002f02301007387 */ /* 0x0003e80000100800 */
[----:B0-----:R-:W4:Y:S04]  /*3ee0*/  LDL.LU R34, [R1+0x514] ;  /* 0x0005140001227983 */ /* 0x001f280000300800 */
[----:B-1----:R-:W4:Y:S01]  /*3ef0*/  LDL.LU R35, [R1+0x510] ;  /* 0x0005100001237983 */ /* 0x002f220000300800 */
[----:B------:R-:W-:-:S03]  /*3f00*/  LOP3.LUT P0, RZ, R0, 0x40000, RZ, 0xc0, !PT ;  /* 0x0004000000ff7812 */ /* 0x000fc6000780c0ff */
[----:B---3--:R0:W-:Y:S02]  /*3f10*/  STL.64 [R1+0x30], R2 ;  /* 0x0000300201007387 */ /* 0x0081e40000100a00 */
[----:B0-----:R-:W-:-:S08]  /*3f20*/  CS2R R2, SRZ ;  /* 0x0000000000027805 */ /* 0x001fd0000001ff00 */
[----:B----4-:R0:W3:Y:S02]  /*3f30*/  @!P0 LDG.E.64 R2, desc[UR10][R34.64] ;  /* 0x0000000a22028981 */ /* 0x0100e4000c1e1b00 */
[----:B0-----:R-:W-:Y:S02]  /*3f40*/  MOV R34, R18 ;  /* 0x0000001200227202 */ /* 0x001fe40000000f00 */
[----:B------:R-:W-:Y:S02]  /*3f50*/  MOV R35, R19 ;  /* 0x0000001300237202 */ /* 0x000fe40000000f00 */
[----:B------:R-:W-:-:S06]  /*3f60*/  CS2R R18, SRZ ;  /* 0x0000000000127805 */ /* 0x000fcc000001ff00 */
[----:B--2---:R0:W2:Y:S04]  /*3f70*/  @!P0 LDG.E.64 R18, desc[UR10][R14.64] ;  /* 0x0000000a0e128981 */ /* 0x0040a8000c1e1b00 */
[----:B------:R-:W4:Y:S04]  /*3f80*/  LDL.LU.64 R14, [R1+0x508] ;  /* 0x00050800010e7983 */ /* 0x000f280000300a00 */
[----:B------:R1:W-:Y:S04]  /*3f90*/  STL.64 [R1+0x38], R8 ;  /* 0x0000380801007387 */ /* 0x0003e80000100a00 */
[----:B-1----:R-:W2:Y:S04]  /*3fa0*/  LDL.LU.64 R8, [R1+0x338] ;  /* 0x0003380001087983 */ /* 0x002ea80000300a00 */
[----:B---3--:R-:W-:Y:S04]  /*3fb0*/  STL [R1+0x500], R2 ;  /* 0x0005000201007387 */ /* 0x008fe80000100800 */
[----:B------:R-:W-:Y:S04]  /*3fc0*/  STL [R1+0x504], R3 ;  /* 0x0005040301007387 */ /* 0x000fe80000100800 */
[----:B----4-:R0:W-:Y:S02]  /*3fd0*/  STL.64 [R1+0x130], R14 ;  /* 0x0001300e01007387 */ /* 0x0101e40000100a00 */
[----:B0-----:R-:W-:Y:S01]  /*3fe0*/  HFMA2 R15, -RZ, RZ, 0, 0 ;  /* 0x00000000ff0f7431 */ /* 0x001fe200000001ff */
[----:B------:R-:W-:Y:S01]  /*3ff0*/  @!P0 MOV R15, R2 ;  /* 0x00000002000f8202 */ /* 0x000fe20000000f00 */
[----:B------:R-:W-:Y:S01]  /*4000*/  HFMA2 R2, -RZ, RZ, 0, 0 ;  /* 0x00000000ff027431 */ /* 0x000fe200000001ff */
[----:B------:R-:W-:-:S05]  /*4010*/  @!P0 MOV R2, R3 ;  /* 0x0000000300028202 */ /* 0x000fca0000000f00 */
[----:B------:R0:W-:Y:S04]  /*4020*/  STL [R1+0x418], R2 ;  /* 0x0004180201007387 */ /* 0x0001e80000100800 */
[----:B0-----:R-:W3:Y:S01]  /*4030*/  LDL.LU.64 R2, [R1+0x408] ;  /* 0x0004080001027983 */ /* 0x001ee20000300a00 */
[----:B------:R-:W-:-:S03]  /*4040*/  LOP3.LUT P2, RZ, R0, 0x20000, RZ, 0xc0, !PT ;  /* 0x0002000000ff7812 */ /* 0x000fc6000784c0ff */
[----:B------:R0:W-:Y:S02]  /*4050*/  STL [R1+0x414], R15 ;  /* 0x0004140f01007387 */ /* 0x0001e40000100800 */
[----:B0-----:R-:W-:Y:S02]  /*4060*/  CS2R R14, SRZ ;  /* 0x00000000000e7805 */ /* 0x001fe4000001ff00 */
[----:B--2---:R-:W-:Y:S02]  /*4070*/  @!P0 MOV R15, R18 ;  /* 0x00000012000f8202 */ /* 0x004fe40000000f00 */
[----:B------:R-:W-:-:S03]  /*4080*/  @!P0 MOV R14, R19 ;  /* 0x00000013000e8202 */ /* 0x000fc60000000f00 */
[----:B------:R-:W-:Y:S04]  /*4090*/  STL [R1+0x300], R15 ;  /* 0x0003000f01007387 */ /* 0x000fe80000100800 */
[----:B------:R0:W-:Y:S02]  /*40a0*/  STL [R1+0x304], R14 ;  /* 0x0003040e01007387 */ /* 0x0001e40000100800 */
[----:B0-----:R-:W-:-:S06]  /*40b0*/  CS2R R14, SRZ ;  /* 0x00000000000e7805 */ /* 0x001fcc000001ff00 */
[----:B------:R0:W2:Y:S02]  /*40c0*/  @!P2 LDG.E.64 R14, desc[UR10][R8.64] ;  /* 0x0000000a080ea981 */ /* 0x0000a4000c1e1b00 */
[----:B0-----:R-:W-:Y:S01]  /*40d0*/  HFMA2 R8, -RZ, RZ, 0, 0 ;  /* 0x00000000ff087431 */ /* 0x001fe200000001ff */
[----:B------:R-:W-:Y:S01]  /*40e0*/  MOV R9, RZ ;  /* 0x000000ff00097202 */ /* 0x000fe20000000f00 */
[----:B------:R0:W-:Y:S04]  /*40f0*/  STL.64 [R1+0x40], R12 ;  /* 0x0000400c01007387 */ /* 0x0001e80000100a00 */
[----:B0-----:R-:W4:Y:S04]  /*4100*/  LDL.LU.64 R12, [R1+0x3f0] ;  /* 0x0003f000010c7983 */ /* 0x001f280000300a00 */
[----:B---3--:R-:W3:Y:S04]  /*4110*/  @!P2 LDG.E.64 R8, desc[UR10][R2.64] ;  /* 0x0000000a0208a981 */ /* 0x008ee8000c1e1b00 */
[----:B------:R-:W4:Y:S04]  /*4120*/  LDL.LU.64 R2, [R1+0x3f8] ;  /* 0x0003f80001027983 */ /* 0x000f280000300a00 */
[----:B------:R0:W-:Y:S02]  /*4130*/  STL.64 [R1+0x138], R10 ;  /* 0x0001380a01007387 */ /* 0x0001e40000100a00 */
[----:B0-----:R-:W-:Y:S01]  /*4140*/  MOV R10, R32 ;  /* 0x00000020000a7202 */ /* 0x001fe20000000f00 */
[----:B------:R-:W-:Y:S01]  /*4150*/  HFMA2 R32, -RZ, RZ, 0, 0 ;  /* 0x00000000ff207431 */ /* 0x000fe200000001ff */
[----:B------:R-:W-:-:S02]  /*4160*/  MOV R11, R33 ;  /* 0x00000021000b7202 */ /* 0x000fc40000000f00 */
[----:B------:R-:W-:Y:S02]  /*4170*/  MOV R33, R23 ;  /* 0x0000001700217202 */ /* 0x000fe40000000f00 */
[----:B------:R-:W-:Y:S02]  /*4180*/  LOP3.LUT P1, RZ, R0, 0x10000, RZ, 0xc0, !PT ;  /* 0x0001000000ff7812 */ /* 0x000fe4000782c0ff */
[----:B--2---:R-:W-:-:S05]  /*4190*/  @!P2 MOV R32, R14 ;  /* 0x0000000e0020a202 */ /* 0x004fca0000000f00 */
[----:B------:R0:W-:Y:S02]  /*41a0*/  STL [R1+0x408], R32 ;  /* 0x0004082001007387 */ /* 0x0001e40000100800 */
[----:B0-----:R-:W-:Y:S02]  /*41b0*/  MOV R32, R22 ;  /* 0x0000001600207202 */ /* 0x001fe40000000f00 */
[----:B------:R-:W-:Y:S02]  /*41c0*/  CS2R R22, SRZ ;  /* 0x0000000000167805 */ /* 0x000fe4000001ff00 */
[----:B---3--:R-:W-:Y:S02]  /*41d0*/  @!P2 MOV R23, R8 ;  /* 0x000000080017a202 */ /* 0x008fe40000000f00 */
[----:B------:R-:W-:-:S03]  /*41e0*/  @!P2 MOV R22, R9 ;  /* 0x000000090016a202 */ /* 0x000fc60000000f00 */
[----:B------:R-:W-:Y:S04]  /*41f0*/  STL [R1+0x320], R23 ;  /* 0x0003201701007387 */ /* 0x000fe80000100800 */
[----:B------:R0:W-:Y:S02]  /*4200*/  STL [R1+0x338], R22 ;  /* 0x0003381601007387 */ /* 0x0001e40000100800 */
[----:B0-----:R-:W-:-:S06]  /*4210*/  CS2R R22, SRZ ;  /* 0x0000000000167805 */ /* 0x001fcc000001ff00 */
[----:B----4-:R0:W2:Y:S02]  /*4220*/  @!P1 LDG.E.64 R22, desc[UR10][R12.64] ;  /* 0x0000000a0c169981 */ /* 0x0100a4000c1e1b00 */
[----:B0-----:R-:W-:Y:S02]  /*4230*/  MOV R12, R10 ;  /* 0x0000000a000c7202 */ /* 0x001fe40000000f00 */
[----:B------:R-:W-:Y:S02]  /*4240*/  MOV R13, R11 ;  /* 0x0000000b000d7202 */ /* 0x000fe40000000f00 */
[----:B------:R-:W-:-:S06]  /*4250*/  CS2R R10, SRZ ;  /* 0x00000000000a7805 */ /* 0x000fcc000001ff00 */
[----:B------:R0:W3:Y:S02]  /*4260*/  @!P1 LDG.E.64 R10, desc[UR10][R2.64] ;  /* 0x0000000a020a9981 */ /* 0x0000e4000c1e1b00 */
[----:B0-----:R-:W-:Y:S02]  /*4270*/  CS2R R2, SRZ ;  /* 0x0000000000027805 */ /* 0x001fe4000001ff00 */
[----:B--2---:R-:W-:-:S05]  /*4280*/  @!P1 MOV R2, R22 ;  /* 0x0000001600029202 */ /* 0x004fca0000000f00 */
[----:B------:R0:W-:Y:S01]  /*4290*/  STL [R1+0x3f0], R2 ;  /* 0x0003f00201007387 */ /* 0x0001e20000100800 */
[----:B------:R-:W-:Y:S01]  /*42a0*/  @!P1 MOV R3, R23 ;  /* 0x0000001700039202 */ /* 0x000fe20000000f00 */
[----:B0-----:R-:W-:-:S04]  /*42b0*/  HFMA2 R2, -RZ, RZ, 0, 0 ;  /* 0x00000000ff027431 */ /* 0x001fc800000001ff */
[----:B------:R0:W-:Y:S01]  /*42c0*/  STL [R1+0x3f4], R3 ;  /* 0x0003f40301007387 */ /* 0x0001e20000100800 */
[----:B---3--:R-:W-:-:S05]  /*42d0*/  @!P1 MOV R2, R10 ;  /* 0x0000000a00029202 */ /* 0x008fca0000000f00 */
[----:B------:R1:W-:Y:S04]  /*42e0*/  STL [R1+0x33c], R2 ;  /* 0x00033c0201007387 */ /* 0x0003e80000100800 */
[----:B0-----:R-:W2:Y:S04]  /*42f0*/  LDL.LU R3, [R1+0x504] ;  /* 0x0005040001037983 */ /* 0x001ea80000300800 */
[----:B-1----:R-:W2:Y:S01]  /*4300*/  LDL.LU R2, [R1+0x500] ;  /* 0x0005000001027983 */ /* 0x002ea20000300800 */
[----:B------:R-:W-:-:S03]  /*4310*/  LOP3.LUT P0, RZ, R0, 0x8000, RZ, 0xc0, !PT ;  /* 0x0000800000ff7812 */ /* 0x000fc6000780c0ff */
[----:B------:R0:W-:Y:S02]  /*4320*/  STL [R1+0x4fc], R14 ;  /* 0x0004fc0e01007387 */ /* 0x0001e40000100800 */
[----:B0-----:R-:W-:Y:S02]  /*4330*/  HFMA2 R14, -RZ, RZ, 0, 0 ;  /* 0x00000000ff0e7431 */ /* 0x001fe400000001ff */
[----:B--2---:R0:W-:Y:S02]  /*4340*/  STL.64 [R1+0x48], R2 ;  /* 0x0000480201007387 */ /* 0x0041e40000100a00 */
[----:B0-----:R-:W-:-:S06]  /*4350*/  CS2R R2, SRZ ;  /* 0x0000000000027805 */ /* 0x001fcc000001ff00 */
[----:B------:R-:W2:Y:S01]  /*4360*/  @!P0 LDG.E.64 R2, desc[UR10][R12.64] ;  /* 0x0000000a0c028981 */ /* 0x000ea2000c1e1b00 */
[----:B------:R-:W-:-:S05]  /*4370*/  @!P2 MOV R14, R15 ;  /* 0x0000000f000ea202 */ /* 0x000fca0000000f00 */
[----:B------:R0:W-:Y:S02]  /*4380*/  STL [R1+0x40c], R14 ;  /* 0x00040c0e01007387 */ /* 0x0001e40000100800 */
[----:B0-----:R-:W-:Y:S02]  /*4390*/  MOV R14, RZ ;  /* 0x000000ff000e7202 */ /* 0x001fe40000000f00 */
[----:B------:R-:W-:-:S05]  /*43a0*/  @!P1 MOV R14, R11 ;  /* 0x0000000b000e9202 */ /* 0x000fca0000000f00 */
[----:B------:R0:W-:Y:S02]  /*43b0*/  STL [R1+0x358], R14 ;  /* 0x0003580e01007387 */ /* 0x0001e40000100800 */
[----:B0-----:R-:W-:Y:S02]  /*43c0*/  HFMA2 R14, -RZ, RZ, 0, 0 ;  /* 0x00000000ff0e7431 */ /* 0x001fe400000001ff */
[----:B------:R0:W-:Y:S04]  /*43d0*/  STL.64 [R1+0x140], R16 ;  /* 0x0001401001007387 */ /* 0x0001e80000100a00 */
[----:B0-----:R-:W3:Y:S01]  /*43e0*/  LDL.LU.64 R16, [R1+0x3e8] ;  /* 0x0003e80001107983 */ /* 0x001ee20000300a00 */
[----:B--2---:R-:W-:-:S05]  /*43f0*/  @!P0 MOV R14, R2 ;  /* 0x00000002000e8202 */ /* 0x004fca0000000f00 */
[----:B------:R0:W-:Y:S02]  /*4400*/  STL [R1+0x3e8], R14 ;  /* 0x0003e80e01007387 */ /* 0x0001e40000100800 */
[----:B0-----:R-:W-:Y:S01]  /*4410*/  HFMA2 R14, -RZ, RZ, 0, 0 ;  /* 0x00000000ff0e7431 */ /* 0x001fe200000001ff */
[----:B------:R-:W-:-:S05]  /*4420*/  @!P0 MOV R14, R3 ;  /* 0x00000003000e8202 */ /* 0x000fca0000000f00 */
[----:B------:R0:W-:Y:S04]  /*4430*/  STL [R1+0x3ec], R14 ;  /* 0x0003ec0e01007387 */ /* 0x0001e80000100800 */
[----:B0-----:R-:W2:Y:S01]  /*4440*/  LDL.LU R14, [R1+0x4fc] ;  /* 0x0004fc00010e7983 */ /* 0x001ea20000300800 */
[----:B------:R-:W-:-:S06]  /*4450*/  CS2R R12, SRZ ;  /* 0x00000000000c7805 */ /* 0x000fcc000001ff00 */
[----:B---3--:R-:W3:Y:S04]  /*4460*/  @!P0 LDG.E.64 R12, desc[UR10][R16.64] ;  /* 0x0000000a100c8981 */ /* 0x008ee8000c1e1b00 */
[----:B------:R-:W4:Y:S04]  /*4470*/  LDL.LU.64 R16, [R1+0x3e0] ;  /* 0x0003e00001107983 */ /* 0x000f280000300a00 */
[----:B--2---:R0:W-:Y:S04]  /*4480*/  STL.64 [R1+0x50], R14 ;  /* 0x0000500e01007387 */ /* 0x0041e80000100a00 */
[----:B0-----:R-:W2:Y:S04]  /*4490*/  LDL.LU.64 R14, [R1+0x388] ;  /* 0x00038800010e7983 */ /* 0x001ea80000300a00 */
[----:B------:R0:W-:Y:S01]  /*44a0*/  STL.64 [R1+0x148], R18 ;  /* 0x0001481201007387 */ /* 0x0001e20000100a00 */
[----:B------:R-:W-:-:S02]  /*44b0*/  LOP3.LUT P2, RZ, R0, 0x4000, RZ, 0xc0, !PT ;  /* 0x0000400000ff7812 */ /* 0x000fc4000784c0ff */
[----:B0-----:R-:W-:Y:S02]  /*44c0*/  MOV R18, R34 ;  /* 0x0000002200127202 */ /* 0x001fe40000000f00 */
[----:B------:R-:W-:Y:S02]  /*44d0*/  MOV R19, R35 ;  /* 0x0000002300137202 */ /* 0x000fe40000000f00 */
[----:B------:R-:W-:Y:S02]  /*44e0*/  MOV R34, R20 ;  /* 0x0000001400227202 */ /* 0x000fe40000000f00 */
[----:B------:R-:W-:Y:S02]  /*44f0*/  MOV R35, R21 ;  /* 0x0000001500237202 */ /* 0x000fe40000000f00 */
[----:B------:R-:W-:Y:S02]  /*4500*/  CS2R R20, SRZ ;  /* 0x0000000000147805 */ /* 0x000fe4000001ff00 */
[----:B---3--:R-:W-:-:S02]  /*4510*/  @!P0 MOV R21, R12 ;  /* 0x0000000c00158202 */ /* 0x008fc40000000f00 */
[----:B------:R-:W-:-:S03]  /*4520*/  @!P0 MOV R20, R13 ;  /* 0x0000000d00148202 */ /* 0x000fc60000000f00 */
[----:B------:R-:W-:Y:S04]  /*4530*/  STL [R1+0x360], R21 ;  /* 0x0003601501007387 */ /* 0x000fe80000100800 */
[----:B------:R0:W-:Y:S02]  /*4540*/  STL [R1+0x364], R20 ;  /* 0x0003641401007387 */ /* 0x0001e40000100800 */
[----:B0-----:R-:W-:-:S06]  /*4550*/  CS2R R20, SRZ ;  /* 0x0000000000147805 */ /* 0x001fcc000001ff00 */
[----:B--2---:R0:W2:Y:S02]  /*4560*/  @!P2 LDG.E.64 R20, desc[UR10][R14.64] ;  /* 0x0000000a0e14a981 */ /* 0x0040a4000c1e1b00 */
[----:B0-----:R-:W-:Y:S02]  /*4570*/  MOV R14, R18 ;  /* 0x00000012000e7202 */ /* 0x001fe40000000f00 */
[----:B------:R-:W-:Y:S02]  /*4580*/  MOV R15, R19 ;  /* 0x00000013000f7202 */ /* 0x000fe40000000f00 */
[----:B------:R-:W-:-:S06]  /*4590*/  CS2R R18, SRZ ;  /* 0x0000000000127805 */ /* 0x000fcc000001ff00 */
[----:B----4-:R-:W3:Y:S04]  /*45a0*/  @!P2 LDG.E.64 R18, desc[UR10][R16.64] ;  /* 0x0000000a1012a981 */ /* 0x010ee8000c1e1b00 */
[----:B------:R-:W4:Y:S04]  /*45b0*/  LDL.LU.64 R16, [R1+0x3a0] ;  /* 0x0003a00001107983 */ /* 0x000f280000300a00 */
[----:B------:R0:W-:Y:S04]  /*45c0*/  STL.64 [R1+0x150], R8 ;  /* 0x0001500801007387 */ /* 0x0001e80000100a00 */
[----:B------:R1:W-:Y:S01]  /*45d0*/  STL.64 [R1+0x58], R22 ;  /* 0x0000581601007387 */ /* 0x0003e20000100a00 */
[----:B0-----:R-:W-:Y:S01]  /*45e0*/  HFMA2 R9, -RZ, RZ, 0, 0 ;  /* 0x00000000ff097431 */ /* 0x001fe200000001ff */
[----:B-1----:R-:W-:-:S02]  /*45f0*/  MOV R22, R14 ;  /* 0x0000000e00167202 */ /* 0x002fc40000000f00 */
[----:B------:R-:W-:Y:S02]  /*4600*/  MOV R23, R15 ;  /* 0x0000000f00177202 */ /* 0x000fe40000000f00 */
[----:B------:R-:W4:Y:S01]  /*4610*/  LDL.LU.64 R14, [R1+0x3b8] ;  /* 0x0003b800010e7983 */ /* 0x000f220000300a00 */
[----:B--2---:R-:W-:-:S05]  /*4620*/  @!P2 MOV R9, R20 ;  /* 0x000000140009a202 */ /* 0x004fca0000000f00 */
[----:B------:R0:W-:Y:S02]  /*4630*/  STL [R1+0x3e0], R9 ;  /* 0x0003e00901007387 */ /* 0x0001e40000100800 */
[----:B0-----:R-:W-:Y:S02]  /*4640*/  CS2R R8, SRZ ;  /* 0x0000000000087805 */ /* 0x001fe4000001ff00 */
[----:B---3--:R-:W-:Y:S01]  /*4650*/  @!P2 MOV R9, R18 ;  /* 0x000000120009a202 */ /* 0x008fe20000000f00 */
[----:B------:R0:W-:Y:S01]  /*4660*/  STL.64 [R1+0x4f0], R18 ;  /* 0x0004f01201007387 */ /* 0x0001e20000100a00 */
[----:B------:R-:W-:-:S03]  /*4670*/  @!P2 MOV R8, R19 ;  /* 0x000000130008a202 */ /* 0x000fc60000000f00 */
[----:B0-----:R-:W2:Y:S01]  /*4680*/  LDL.LU.64 R18, [R1+0x3d0] ;  /* 0x0003d00001127983 */ /* 0x001ea20000300a00 */
[----:B------:R-:W-:-:S03]  /*4690*/  LOP3.LUT P1, RZ, R0, 0x2000, RZ, 0xc0, !PT ;  /* 0x0000200000ff7812 */ /* 0x000fc6000782c0ff */
[----:B------:R-:W-:Y:S04]  /*46a0*/  STL [R1+0x378], R9 ;  /* 0x0003780901007387 */ /* 0x000fe80000100800 */
[----:B------:R0:W-:Y:S02]  /*46b0*/  STL [R1+0x388], R8 ;  /* 0x0003880801007387 */ /* 0x0001e40000100800 */
[----:B0-----:R-:W-:-:S06]  /*46c0*/  CS2R R8, SRZ ;  /* 0x0000000000087805 */ /* 0x001fcc000001ff00 */
[----:B----4-:R0:W3:Y:S01]  /*46d0*/  @!P1 LDG.E.64 R8, desc[UR10][R16.64] ;  /* 0x0000000a10089981 */ /* 0x0100e2000c1e1b00 */
[----:B------:R-:W-:-:S03]  /*46e0*/  LOP3.LUT P0, RZ, R0, 0x1000, RZ, 0xc0, !PT ;  /* 0x0000100000ff7812 */ /* 0x000fc6000780c0ff */
[----:B------:R1:W-:Y:S02]  /*46f0*/  STL.64 [R1+0x60], R2 ;  /* 0x0000600201007387 */ /* 0x0003e40000100a00 */
[----:B-1----:R-:W-:Y:S02]  /*4700*/  CS2R R2, SRZ ;  /* 0x0000000000027805 */ /* 0x002fe4000001ff00 */
[----:B0-----:R-:W-:-:S06]  /*4710*/  CS2R R16, SRZ ;  /* 0x0000000000107805 */ /* 0x001fcc000001ff00 */
[----:B------:R-:W4:Y:S04]  /*4720*/  @!P0 LDG.E.64 R2, desc[UR10][R14.64] ;  /* 0x0000000a0e028981 */ /* 0x000f28000c1e1b00 */
[----:B------:R0:W-:Y:S04]  /*4730*/  STL [R1+0x4f8], R20 ;  /* 0x0004f81401007387 */ /* 0x0001e80000100800 */
[----:B--2---:R-:W2:Y:S04]  /*4740*/  @!P1 LDG.E.64 R16, desc[UR10][R18.64] ;  /* 0x0000000a12109981 */ /* 0x004ea8000c1e1b00 */
[----:B------:R-:W2:Y:S01]  /*4750*/  LDL.LU.64 R18, [R1+0x3c8] ;  /* 0x0003c80001127983 */ /* 0x000ea20000300a00 */
[----:B0-----:R-:W-:Y:S01]  /*4760*/  HFMA2 R20, -RZ, RZ, 0, 0 ;  /* 0x00000000ff147431 */ /* 0x001fe200000001ff */
[----:B------:R-:W-:-:S05]  /*4770*/  @!P2 MOV R20, R21 ;  /* 0x000000150014a202 */ /* 0x000fca0000000f00 */
[----:B------:R0:W-:Y:S02]  /*4780*/  STL [R1+0x3e4], R20 ;  /* 0x0003e41401007387 */ /* 0x0001e40000100800 */
[----:B0-----:R-:W-:Y:S01]  /*4790*/  HFMA2 R20, -RZ, RZ, 0, 0 ;  /* 0x00000000ff147431 */ /* 0x001fe200000001ff */
[----:B---3--:R-:W-:-:S05]  /*47a0*/  @!P1 MOV R20, R8 ;  /* 0x0000000800149202 */ /* 0x008fca0000000f00 */
[----:B------:R0:W-:Y:S02]  /*47b0*/  STL [R1+0x3d0], R20 ;  /* 0x0003d01401007387 */ /* 0x0001e40000100800 */
[----:B0-----:R-:W-:Y:S01]  /*47c0*/  HFMA2 R20, -RZ, RZ, 0, 0 ;  /* 0x00000000ff147431 */ /* 0x001fe200000001ff */
[----:B------:R-:W-:-:S05]  /*47d0*/  @!P1 MOV R20, R9 ;  /* 0x0000000900149202 */ /* 0x000fca0000000f00 */
[----:B------:R0:W-:Y:S02]  /*47e0*/  STL [R1+0x3d4], R20 ;  /* 0x0003d41401007387 */ /* 0x0001e40000100800 */
[----:B0-----:R-:W-:Y:S02]  /*47f0*/  HFMA2 R20, -RZ, RZ, 0, 0 ;  /* 0x00000000ff147431 */ /* 0x001fe400000001ff */
[----:B------:R0:W-:Y:S01]  /*4800*/  STL.64 [R1+0x158], R10 ;  /* 0x0001580a01007387 */ /* 0x0001e20000100a00 */
[----:B----4-:R-:W-:-:S03]  /*4810*/  @!P0 MOV R20, R3 ;  /* 0x0000000300148202 */ /* 0x010fc60000000f00 */
[----:B------:R1:W-:Y:S04]  /*4820*/  STL.64 [R1+0x160], R12 ;  /* 0x0001600c01007387 */ /* 0x0003e80000100a00 */
[----:B------:R3:W-:Y:S01]  /*4830*/  STL [R1+0x3bc], R20 ;  /* 0x0003bc1401007387 */ /* 0x0007e20000100800 */
[----:B0-----:R-:W-:-:S03]  /*4840*/  CS2R R10, SRZ ;  /* 0x00000000000a7805 */ /* 0x001fc6000001ff00 */
[----:B-1----:R-:W4:Y:S04]  /*4850*/  LDL.LU.64 R12, [R1+0x218] ;  /* 0x00021800010c7983 */ /* 0x002f280000300a00 */
[----:B---3--:R-:W3:Y:S01]  /*4860*/  LDL.LU R20, [R1+0x4f8] ;  /* 0x0004f80001147983 */ /* 0x008ee20000300800 */
[----:B------:R-:W-:Y:S02]  /*4870*/  CS2R R14, SRZ ;  /* 0x00000000000e7805 */ /* 0x000fe4000001ff00 */
[----:B--2---:R-:W-:Y:S02]  /*4880*/  @!P1 MOV R11, R16 ;  /* 0x00000010000b9202 */ /* 0x004fe40000000f00 */
[----:B------:R-:W-:-:S03]  /*4890*/  @!P1 MOV R10, R17 ;  /* 0x00000011000a9202 */ /* 0x000fc60000000f00 */
[----:B------:R-:W-:Y:S04]  /*48a0*/  STL [R1+0x38c], R11 ;  /* 0x00038c0b01007387 */ /* 0x000fe80000100800 */
[----:B------:R0:W-:Y:S04]  /*48b0*/  STL [R1+0x3a0], R10 ;  /* 0x0003a00a01007387 */ /* 0x0001e80000100800 */
[----:B------:R-:W2:Y:S04]  /*48c0*/  @!P0 LDG.E.64 R14, desc[UR10][R18.64] ;  /* 0x0000000a120e8981 */ /* 0x000ea8000c1e1b00 */
[----:B0-----:R-:W2:Y:S04]  /*48d0*/  LDL.LU.64 R10, [R1+0x250] ;  /* 0x00025000010a7983 */ /* 0x001ea80000300a00 */
[----:B------:R-:W2:Y:S01]  /*48e0*/  LDL.LU.64 R18, [R1+0x3b0] ;  /* 0x0003b00001127983 */ /* 0x000ea20000300a00 */
[----:B------:R-:W-:-:S03]  /*48f0*/  LOP3.LUT P2, RZ, R0, 0x800, RZ, 0xc0, !PT ;  /* 0x0000080000ff7812 */ /* 0x000fc6000784c0ff */
[----:B---3--:R4:W-:Y:S02]  /*4900*/  STL.64 [R1+0x68], R20 ;  /* 0x0000681401007387 */ /* 0x0089e40000100a00 */
[----:B----4-:R-:W-:Y:S02]  /*4910*/  MOV R20, R12 ;  /* 0x0000000c00147202 */ /* 0x010fe40000000f00 */
[----:B------:R-:W-:Y:S02]  /*4920*/  MOV R21, R13 ;  /* 0x0000000d00157202 */ /* 0x000fe40000000f00 */
[----:B------:R-:W-:-:S06]  /*4930*/  CS2R R12, SRZ ;  /* 0x00000000000c7805 */ /* 0x000fcc000001ff00 */
[----:B--2---:R0:W2:Y:S02]  /*4940*/  @!P2 LDG.E.64 R12, desc[UR10][R10.64] ;  /* 0x0000000a0a0ca981 */ /* 0x0040a4000c1e1b00 */
[----:B0-----:R-:W-:-:S06]  /*4950*/  CS2R R10, SRZ ;  /* 0x00000000000a7805 */ /* 0x001fcc000001ff00 */
[----:B------:R-:W3:Y:S04]  /*4960*/  @!P2 LDG.E.64 R10, desc[UR10][R18.64] ;  /* 0x0000000a120aa981 */ /* 0x000ee8000c1e1b00 */
        /* <DEDUP_REMOVED lines=8> */
[----:B0-----:R-:W-:Y:S02]  /*49f0*/  MOV R8, RZ ;  /* 0x000000ff00087202 */ /* 0x001fe40000000f00 */
[----:B---3--:R-:W-:-:S05]  /*4a00*/  @!P2 MOV R8, R10 ;  /* 0x0000000a0008a202 */ /* 0x008fca0000000f00 */
[----:B------:R0:W-:Y:S04]  /*4a10*/  STL [R1+0x254], R8 ;  /* 0x0002540801007387 */ /* 0x0001e80000100800 */
[----:B0-----:R-:W3:Y:S04]  /*4a20*/  LDL.LU R8, [R1+0x4ec] ;  /* 0x0004ec0001087983 */ /* 0x001ee80000300800 */
[----:B----4-:R0:W-:Y:S04]  /*4a30*/  STL.64 [R1+0x168], R18 ;  /* 0x0001681201007387 */ /* 0x0101e80000100a00 */
[----:B0-----:R-:W4:Y:S01]  /*4a40*/  LDL.LU.64 R18, [R1+0x248] ;  /* 0x0002480001127983 */ /* 0x001f220000300a00 */
[----:B------:R-:W-:-:S03]  /*4a50*/  LOP3.LUT P1, RZ, R0, 0x400, RZ, 0xc0, !PT ;  /* 0x0000040000ff7812 */ /* 0x000fc6000782c0ff */
[----:B------:R0:W-:Y:S02]  /*4a60*/  STL [R1+0x4e8], R2 ;  /* 0x0004e80201007387 */ /* 0x0001e40000100800 */
[----:B0-----:R-:W-:Y:S02]  /*4a70*/  MOV R2, RZ ;  /* 0x000000ff00027202 */ /* 0x001fe40000000f00 */
[----:B------:R-:W-:-:S05]  /*4a80*/  @!P0 MOV R2, R14 ;  /* 0x0000000e00028202 */ /* 0x000fca0000000f00 */
[----:B------:R0:W-:Y:S04]  /*4a90*/  STL [R1+0x258], R2 ;  /* 0x0002580201007387 */ /* 0x0001e80000100800 */
[----:B--2---:R1:W-:Y:S01]  /*4aa0*/  STL [R1+0x4e0], R12 ;  /* 0x0004e00c01007387 */ /* 0x0043e20000100800 */
[----:B0-----:R-:W-:Y:S01]  /*4ab0*/  HFMA2 R2, -RZ, RZ, 0, 0 ;  /* 0x00000000ff027431 */ /* 0x001fe200000001ff */
[----:B------:R-:W-:Y:S01]  /*4ac0*/  @!P2 MOV R2, R12 ;  /* 0x0000000c0002a202 */ /* 0x000fe20000000f00 */
[----:B-1----:R-:W-:Y:S01]  /*4ad0*/  HFMA2 R12, -RZ, RZ, 0, 0 ;  /* 0x00000000ff0c7431 */ /* 0x002fe200000001ff */
[----:B------:R-:W-:Y:S01]  /*4ae0*/  STL [R1+0x4e4], R13 ;  /* 0x0004e40d01007387 */ /* 0x000fe20000100800 */
[----:B------:R-:W-:-:S05]  /*4af0*/  @!P2 MOV R12, R13 ;  /* 0x0000000d000ca202 */ /* 0x000fca0000000f00 */
[----:B------:R0:W-:Y:S04]  /*4b00*/  STL [R1+0x3b4], R12 ;  /* 0x0003b40c01007387 */ /* 0x0001e80000100800 */
[----:B0-----:R-:W2:Y:S04]  /*4b10*/  LDL.LU.64 R12, [R1+0x3a8] ;  /* 0x0003a800010c7983 */ /* 0x001ea80000300a00 */
[----:B---3--:R0:W-:Y:S02]  /*4b20*/  STL.64 [R1+0x70], R8 ;  /* 0x0000700801007387 */ /* 0x0081e40000100a00 */
[----:B0-----:R-:W-:-:S06]  /*4b30*/  CS2R R8, SRZ ;  /* 0x0000000000087805 */ /* 0x001fcc000001ff00 */
[----:B----4-:R0:W3:Y:S04]  /*4b40*/  @!P1 LDG.E.64 R8, desc[UR10][R18.64] ;  /* 0x0000000a12089981 */ /* 0x0100e8000c1e1b00 */
[----:B------:R1:W-:Y:S02]  /*4b50*/  STL [R1+0x3b0], R2 ;  /* 0x0003b00201007387 */ /* 0x0003e40000100800 */
[----:B-1----:R-:W-:Y:S01]  /*4b60*/  HFMA2 R2, -RZ, RZ, 0, 0 ;  /* 0x00000000ff027431 */ /* 0x002fe200000001ff */
[----:B------:R-:W-:-:S05]  /*4b70*/  @!P2 MOV R2, R11 ;  /* 0x0000000b0002a202 */ /* 0x000fca0000000f00 */
[----:B------:R1:W-:Y:S02]  /*4b80*/  STL [R1+0x250], R2 ;  /* 0x0002500201007387 */ /* 0x0003e40000100800 */
[----:B-1----:R-:W-:Y:S01]  /*4b90*/  HFMA2 R2, -RZ, RZ, 0, 0 ;  /* 0x00000000ff027431 */ /* 0x002fe200000001ff */
[----:B0-----:R-:W-:Y:S01]  /*4ba0*/  CS2R R18, SRZ ;  /* 0x0000000000127805 */ /* 0x001fe2000001ff00 */
[----:B------:R0:W-:Y:S04]  /*4bb0*/  STL.64 [R1+0x4d8], R10 ;  /* 0x0004d80a01007387 */ /* 0x0001e80000100a00 */
[----:B0-----:R-:W4:Y:S04]  /*4bc0*/  LDL.LU.64 R10, [R1+0x238] ;  /* 0x00023800010a7983 */ /* 0x001f280000300a00 */
[----:B--2---:R-:W2:Y:S04]  /*4bd0*/  @!P1 LDG.E.64 R18, desc[UR10][R12.64] ;  /* 0x0000000a0c129981 */ /* 0x004ea8000c1e1b00 */
[----:B------:R-:W4:Y:S01]  /*4be0*/  LDL.LU.64 R12, [R1+0x390] ;  /* 0x00039000010c7983 */ /* 0x000f220000300a00 */
[----:B---3--:R-:W-:-:S05]  /*4bf0*/  @!P1 MOV R2, R8 ;  /* 0x0000000800029202 */ /* 0x008fca0000000f00 */
[----:B------:R0:W-:Y:S02]  /*4c00*/  STL [R1+0x3a8], R2 ;  /* 0x0003a80201007387 */ /* 0x0001e40000100800 */
[----:B0-----:R-:W-:Y:S01]  /*4c10*/  HFMA2 R2, -RZ, RZ, 0, 0 ;  /* 0x00000000ff027431 */ /* 0x001fe200000001ff */
[----:B------:R-:W-:-:S05]  /*4c20*/  @!P1 MOV R2, R9 ;  /* 0x0000000900029202 */ /* 0x000fca0000000f00 */
[----:B------:R0:W-:Y:S04]  /*4c30*/  STL [R1+0x3ac], R2 ;  /* 0x0003ac0201007387 */ /* 0x0001e80000100800 */
[----:B0-----:R-:W3:Y:S01]  /*4c40*/  LDL.LU R2, [R1+0x4e8] ;  /* 0x0004e80001027983 */ /* 0x001ee20000300800 */
[----:B------:R-:W-:-:S03]  /*4c50*/  LOP3.LUT P0, RZ, R0, 0x200, RZ, 0xc0, !PT ;  /* 0x0000020000ff7812 */ /* 0x000fc6000780c0ff */
[----:B------:R0:W-:Y:S02]  /*4c60*/  STL.64 [R1+0x170], R16 ;  /* 0x0001701001007387 */ /* 0x0001e40000100a00 */
[----:B0-----:R-:W-:Y:S02]  /*4c70*/  CS2R R16, SRZ ;  /* 0x0000000000107805 */ /* 0x001fe4000001ff00 */
[----:B--2---:R-:W-:Y:S02]  /*4c80*/  @!P1 MOV R17, R18 ;  /* 0x0000001200119202 */ /* 0x004fe40000000f00 */
[----:B------:R-:W-:-:S03]  /*4c90*/  @!P1 MOV R16, R19 ;  /* 0x0000001300109202 */ /* 0x000fc60000000f00 */
[----:B------:R-:W-:Y:S04]  /*4ca0*/  STL [R1+0x24c], R17 ;  /* 0x00024c1101007387 */ /* 0x000fe80000100800 */
[----:B------:R0:W-:Y:S02]  /*4cb0*/  STL [R1+0x248], R16 ;  /* 0x0002481001007387 */ /* 0x0001e40000100800 */
[----:B0-----:R-:W-:-:S06]  /*4cc0*/  CS2R R16, SRZ ;  /* 0x0000000000107805 */ /* 0x001fcc000001ff00 */
[----:B----4-:R0:W2:Y:S04]  /*4cd0*/  @!P0 LDG.E.64 R16, desc[UR10][R12.64] ;  /* 0x0000000a0c108981 */ /* 0x0100a8000c1e1b00 */
[----:B---3--:R1:W-:Y:S02]  /*4ce0*/  STL.64 [R1+0x78], R2 ;  /* 0x0000780201007387 */ /* 0x0083e40000100a00 */
[----:B-1----:R-:W-:-:S06]  /*4cf0*/  CS2R R2, SRZ ;  /* 0x0000000000027805 */ /* 0x002fcc000001ff00 */
[----:B------:R-:W3:Y:S01]  /*4d00*/  @!P0 LDG.E.64 R2, desc[UR10][R10.64] ;  /* 0x0000000a0a028981 */ /* 0x000ee2000c1e1b00 */
[----:B0-----:R-:W-:-:S03]  /*4d10*/  CS2R R12, SRZ ;  /* 0x00000000000c7805 */ /* 0x001fc6000001ff00 */
[----:B------:R0:W-:Y:S04]  /*4d20*/  STL.64 [R1+0x178], R14 ;  /* 0x0001780e01007387 */ /* 0x0001e80000100a00 */
[----:B------:R-:W4:Y:S04]  /*4d30*/  LDL.LU.64 R10, [R1+0x380] ;  /* 0x00038000010a7983 */ /* 0x000f280000300a00 */
[----:B0-----:R-:W4:Y:S01]  /*4d40*/  LDL.LU.64 R14, [R1+0x220] ;  /* 0x00022000010e7983 */ /* 0x001f220000300a00 */
[----:B---3--:R-:W-:-:S05]  /*4d50*/  @!P0 MOV R12, R2 ;  /* 0x00000002000c8202 */ /* 0x008fca0000000f00 */
[----:B------:R0:W-:Y:S01]  /*4d60*/  STL [R1+0x390], R12 ;  /* 0x0003900c01007387 */ /* 0x0001e20000100800 */
[----:B------:R-:W-:Y:S01]  /*4d70*/  @!P0 MOV R13, R3 ;  /* 0x00000003000d8202 */ /* 0x000fe20000000f00 */
[----:B0-----:R-:W-:-:S04]  /*4d80*/  HFMA2 R12, -RZ, RZ, 0, 0 ;  /* 0x00000000ff0c7431 */ /* 0x001fc800000001ff */
[----:B------:R0:W-:Y:S01]  /*4d90*/  STL [R1+0x394], R13 ;  /* 0x0003940d01007387 */ /* 0x0001e20000100800 */
[----:B--2---:R-:W-:-:S05]  /*4da0*/  @!P0 MOV R12, R16 ;  /* 0x00000010000c8202 */ /* 0x004fca0000000f00 */
[----:B------:R1:W-:Y:S04]  /*4db0*/  STL [R1+0x23c], R12 ;  /* 0x00023c0c01007387 */ /* 0x0003e80000100800 */
[----:B0-----:R-:W2:Y:S04]  /*4dc0*/  LDL.LU R13, [R1+0x4e4] ;  /* 0x0004e400010d7983 */ /* 0x001ea80000300800 */
[----:B-1----:R-:W2:Y:S01]  /*4dd0*/  LDL.LU R12, [R1+0x4e0] ;  /* 0x0004e000010c7983 */ /* 0x002ea20000300800 */
[C---:B------:R-:W-:Y:S02]  /*4de0*/  LOP3.LUT P2, RZ, R0.reuse, 0x100, RZ, 0xc0, !PT ;  /* 0x0000010000ff7812 */ /* 0x040fe4000784c0ff */
[----:B------:R-:W-:Y:S01]  /*4df0*/  LOP3.LUT P1, RZ, R0, 0x80, RZ, 0xc0, !PT ;  /* 0x0000008000ff7812 */ /* 0x000fe2000782c0ff */
[----:B------:R0:W-:Y:S02]  /*4e00*/  STL.64 [R1+0x88], R8 ;  /* 0x0000880801007387 */ /* 0x0001e40000100a00 */
[----:B0-----:R-:W-:-:S10]  /*4e10*/  CS2R R8, SRZ ;  /* 0x0000000000087805 */ /* 0x001fd4000001ff00 */
[----:B------:R-:W3:Y:S04]  /*4e20*/  @!P1 LDG.E.64 R8, desc[UR10][R20.64] ;  /* 0x0000000a14089981 */ /* 0x000ee8000c1e1b00 */
[----:B------:R0:W-:Y:S04]  /*4e30*/  STL [R1+0x4d4], R2 ;  /* 0x0004d40201007387 */ /* 0x0001e80000100800 */
[----:B------:R1:W-:Y:S04]  /*4e40*/  STL.64 [R1+0x188], R18 ;  /* 0x0001881201007387 */ /* 0x0003e80000100a00 */
[----:B------:R-:W3:Y:S04]  /*4e50*/  LDL.LU.64 R20, [R1+0x368] ;  /* 0x0003680001147983 */ /* 0x000ee80000300a00 */
[----:B--2---:R2:W-:Y:S01]  /*4e60*/  STL.64 [R1+0x80], R12 ;  /* 0x0000800c01007387 */ /* 0x0045e20000100a00 */
[----:B0-----:R-:W-:-:S03]  /*4e70*/  MOV R2, RZ ;  /* 0x000000ff00027202 */ /* 0x001fc60000000f00 */
[----:B-1----:R-:W3:Y:S01]  /*4e80*/  LDL.LU.64 R18, [R1+0x210] ;  /* 0x0002100001127983 */ /* 0x002ee20000300a00 */
[----:B--2---:R-:W-:-:S06]  /*4e90*/  CS2R R12, SRZ ;  /* 0x00000000000c7805 */ /* 0x004fcc000001ff00 */
[----:B----4-:R0:W2:Y:S02]  /*4ea0*/  @!P2 LDG.E.64 R12, desc[UR10][R14.64] ;  /* 0x0000000a0e0ca981 */ /* 0x0100a4000c1e1b00 */
[----:B0-----:R-:W-:-:S06]  /*4eb0*/  CS2R R14, SRZ ;  /* 0x00000000000e7805 */ /* 0x001fcc000001ff00 */
[----:B------:R-:W4:Y:S01]  /*4ec0*/  @!P2 LDG.E.64 R14, desc[UR10][R10.64] ;  /* 0x0000000a0a0ea981 */ /* 0x000f22000c1e1b00 */
[----:B------:R-:W-:-:S05]  /*4ed0*/  @!P0 MOV R2, R17 ;  /* 0x0000001100028202 */ /* 0x000fca0000000f00 */
[----:B------:R0:W-:Y:S04]  /*4ee0*/  STL [R1+0x238], R2 ;  /* 0x0002380201007387 */ /* 0x0001e80000100800 */
[----:B------:R-:W3:Y:S01]  /*4ef0*/  LDL.LU.64 R10, [R1+0x4d8] ;  /* 0x0004d800010a7983 */ /* 0x000ee20000300a00 */
[----:B0-----:R-:W-:Y:S01]  /*4f00*/  HFMA2 R2, -RZ, RZ, 0, 0 ;  /* 0x00000000ff027431 */ /* 0x001fe200000001ff */
[----:B--2---:R-:W-:-:S05]  /*4f10*/  @!P2 MOV R2, R12 ;  /* 0x0000000c0002a202 */ /* 0x004fca0000000f00 */
[----:B------:R0:W-:Y:S02]  /*4f20*/  STL [R1+0x380], R2 ;  /* 0x0003800201007387 */ /* 0x0001e40000100800 */
[----:B0-----:R-:W-:Y:S01]  /*4f30*/  HFMA2 R2, -RZ, RZ, 0, 0 ;  /* 0x00000000ff027431 */ /* 0x001fe200000001ff */
[----:B----4-:R-:W-:-:S05]  /*4f40*/  @!P2 MOV R2, R15 ;  /* 0x0000000f0002a202 */ /* 0x010fca0000000f00 */
[----:B------:R0:W-:Y:S02]  /*4f50*/  STL [R1+0x220], R2 ;  /* 0x0002200201007387 */ /* 0x0001e40000100800 */
[----:B0-----:R-:W-:Y:S01]  /*4f60*/  HFMA2 R2, -RZ, RZ, 0, 0 ;  /* 0x00000000ff027431 */ /* 0x001fe200000001ff */
[----:B---3--:R-:W-:-:S05]  /*4f70*/  @!P1 MOV R2, R8 ;  /* 0x0000000800029202 */ /* 0x008fca0000000f00 */
[----:B------:R0:W-:Y:S02]  /*4f80*/  STL [R1+0x370], R2 ;  /* 0x0003700201007387 */ /* 0x0001e40000100800 */
[----:B0-----:R-:W-:Y:S01]  /*4f90*/  HFMA2 R2, -RZ, RZ, 0, 0 ;  /* 0x00000000ff027431 */ /* 0x001fe200000001ff */
[----:B------:R-:W-:-:S05]  /*4fa0*/  @!P1 MOV R2, R9 ;  /* 0x0000000900029202 */ /* 0x000fca0000000f00 */
[----:B------:R0:W-:Y:S04]  /*4fb0*/  STL [R1+0x374], R2 ;  /* 0x0003740201007387 */ /* 0x0001e80000100800 */
[----:B0-----:R-:W2:Y:S01]  /*4fc0*/  LDL.LU R2, [R1+0x4d4] ;  /* 0x0004d40001027983 */ /* 0x001ea20000300800 */
[----:B------:R-:W-:-:S03]  /*4fd0*/  LOP3.LUT P0, RZ, R0, 0x40, RZ, 0xc0, !PT ;  /* 0x0000004000ff7812 */ /* 0x000fc6000780c0ff */
[----:B--2---:R0:W-:Y:S02]  /*4fe0*/  STL.64 [R1+0x90], R2 ;  /* 0x0000900201007387 */ /* 0x0041e40000100a00 */
[----:B0-----:R-:W-:-:S08]  /*4ff0*/  CS2R R2, SRZ ;  /* 0x0000000000027805 */ /* 0x001fd0000001ff00 */
[----:B------:R0:W2:Y:S02]  /*5000*/  @!P0 LDG.E.64 R2, desc[UR10][R18.64] ;  /* 0x0000000a12028981 */ /* 0x0000a4000c1e1b00 */
[----:B0-----:R-:W-:-:S06]  /*5010*/  CS2R R18, SRZ ;  /* 0x0000000000127805 */ /* 0x001fcc000001ff00 */
[----:B------:R0:W3:Y:S04]  /*5020*/  @!P0 LDG.E.64 R18, desc[UR10][R20.64] ;  /* 0x0000000a14128981 */ /* 0x0000e8000c1e1b00 */
[----:B------:R1:W-:Y:S02]  /*5030*/  STL.64 [R1+0x180], R10 ;  /* 0x0001800a01007387 */ /* 0x0003e40000100a00 */
[----:B-1----:R-:W-:Y:S02]  /*5040*/  CS2R R10, SRZ ;  /* 0x00000000000a7805 */ /* 0x002fe4000001ff00 */
[----:B------:R-:W-:Y:S02]  /*5050*/  @!P2 MOV R11, R13 ;  /* 0x0000000d000ba202 */ /* 0x000fe40000000f00 */
[----:B------:R-:W-:-:S02]  /*5060*/  @!P2 MOV R10, R14 ;  /* 0x0000000e000aa202 */ /* 0x000fc40000000f00 */
[----:B------:R-:W-:Y:S01]  /*5070*/  LOP3.LUT P2, RZ, R0, 0x20, RZ, 0xc0, !PT ;  /* 0x0000002000ff7812 */ /* 0x000fe2000784c0ff */
[----:B------:R1:W-:Y:S01]  /*5080*/  STL.64 [R1+0x98], R12 ;  /* 0x0000980c01007387 */ /* 0x0003e20000100a00 */
[----:B0-----:R-:W-:-:S03]  /*5090*/  HFMA2 R20, -RZ, RZ, 0, 0 ;  /* 0x00000000ff147431 */ /* 0x001fc600000001ff */
[----:B------:R0:W-:Y:S04]  /*50a0*/  STL.64 [R1+0x190], R16 ;  /* 0x0001901001007387 */ /* 0x0001e80000100a00 */
[----:B------:R-:W-:Y:S01]  /*50b0*/  STL [R1+0x384], R11 ;  /* 0x0003840b01007387 */ /* 0x000fe20000100800 */
[----:B-1----:R-:W-:-:S03]  /*50c0*/  CS2R R12, SRZ ;  /* 0x00000000000c7805 */ /* 0x002fc6000001ff00 */
[----:B------:R1:W-:Y:S01]  /*50d0*/  STL [R1+0x224], R10 ;  /* 0x0002240a01007387 */ /* 0x0003e20000100800 */
[----:B0-----:R-:W-:-:S03]  /*50e0*/  CS2R R16, SRZ ;  /* 0x0000000000107805 */ /* 0x001fc6000001ff00 */
[----:B------:R-:W4:Y:S01]  /*50f0*/  @!P2 LDG.E.64 R12, desc[UR10][R36.64] ;  /* 0x0000000a240ca981 */ /* 0x000f22000c1e1b00 */
[----:B-1----:R-:W-:-:S03]  /*5100*/  CS2R R10, SRZ ;  /* 0x00000000000a7805 */ /* 0x002fc6000001ff00 */
[----:B------:R-:W-:Y:S04]  /*5110*/  STL.64 [R1+0x198], R14 ;  /* 0x0001980e01007387 */ /* 0x000fe80000100a00 */
[----:B------:R-:W4:Y:S04]  /*5120*/  LDL.LU.64 R36, [R1+0x340] ;  /* 0x0003400001247983 */ /* 0x000f280000300a00 */
[----:B------:R0:W4:Y:S02]  /*5130*/  @!P1 LDG.E.64 R10, desc[UR10][R22.64] ;  /* 0x0000000a160a9981 */ /* 0x000124000c1e1b00 */
[----:B0-----:R-:W-:-:S02]  /*5140*/  MOV R22, R28 ;  /* 0x0000001c00167202 */ /* 0x001fc40000000f00 */
[----:B------:R-:W-:-:S04]  /*5150*/  MOV R23, R29 ;  /* 0x0000001d00177202 */ /* 0x000fc80000000f00 */
[----:B------:R-:W-:Y:S02]  /*5160*/  MOV R21, R23 ;  /* 0x0000001700157202 */ /* 0x000fe40000000f00 */
[----:B--2---:R-:W-:-:S05]  /*5170*/  @!P0 MOV R20, R2 ;  /* 0x0000000200148202 */ /* 0x004fca0000000f00 */
[----:B------:R0:W-:Y:S01]  /*5180*/  STL [R1+0x368], R20 ;  /* 0x0003681401007387 */ /* 0x0001e20000100800 */
[----:B---3--:R-:W-:Y:S02]  /*5190*/  @!P0 MOV R17, R18 ;  /* 0x0000001200118202 */ /* 0x008fe40000000f00 */
[----:B------:R-:W-:-:S03]  /*51a0*/  @!P0 MOV R16, R19 ;  /* 0x0000001300108202 */ /* 0x000fc60000000f00 */
[----:B------:R-:W-:Y:S04]  /*51b0*/  STL [R1+0x214], R17 ;  /* 0x0002141101007387 */ /* 0x000fe80000100800 */
[----:B------:R1:W-:Y:S01]  /*51c0*/  STL [R1+0x210], R16 ;  /* 0x0002101001007387 */ /* 0x0003e20000100800 */
[----:B0-----:R-:W-:Y:S01]  /*51d0*/  MOV R20, R22 ;  /* 0x0000001600147202 */ /* 0x001fe20000000f00 */
[----:B------:R-:W-:Y:S01]  /*51e0*/  HFMA2 R22, -RZ, RZ, 0, 0 ;  /* 0x00000000ff167431 */ /* 0x000fe200000001ff */
[----:B-1----:R-:W-:-:S06]  /*51f0*/  CS2R R16, SRZ ;  /* 0x0000000000107805 */ /* 0x002fcc000001ff00 */
[----:B------:R0:W2:Y:S01]  /*5200*/  @!P2 LDG.E.64 R16, desc[UR10][R42.64] ;  /* 0x0000000a2a10a981 */ /* 0x0000a2000c1e1b00 */
[----:B------:R-:W-:-:S05]  /*5210*/  @!P0 MOV R22, R3 ;  /* 0x0000000300168202 */ /* 0x000fca0000000f00 */
[----:B------:R1:W-:Y:S01]  /*5220*/  STL [R1+0x3c8], R22 ;  /* 0x0003c81601007387 */ /* 0x0003e20000100800 */
[----:B------:R-:W-:Y:S02]  /*5230*/  MOV R14, R34 ;  /* 0x00000022000e7202 */ /* 0x000fe40000000f00 */
[----:B------:R-:W-:Y:S02]  /*5240*/  CS2R R28, SRZ ;  /* 0x00000000001c7805 */ /* 0x000fe4000001ff00 */
[----:B------:R-:W-:Y:S01]  /*5250*/  MOV R15, R35 ;  /* 0x00000023000f7202 */ /* 0x000fe20000000f00 */
[----:B------:R-:W-:Y:S01]  /*5260*/  STL.64 [R1+0xa8], R2 ;  /* 0x0000a80201007387 */ /* 0x000fe20000100a00 */
[----:B0-----:R-:W-:-:S03]  /*5270*/  HFMA2 R43, -RZ, RZ, 0, 0 ;  /* 0x00000000ff2b7431 */ /* 0x001fc600000001ff */
[----:B------:R-:W-:Y:S04]  /*5280*/  STL.64 [R1+0xa0], R8 ;  /* 0x0000a00801007387 */ /* 0x000fe80000100a00 */
[----:B-1----:R-:W3:Y:S01]  /*5290*/  LDL.LU.64 R22, [R1+0x330] ;  /* 0x0003300001167983 */ /* 0x002ee20000300a00 */
[----:B------:R-:W-:-:S03]  /*52a0*/  HFMA2 R34, -RZ, RZ, 0, 0 ;  /* 0x00000000ff227431 */ /* 0x000fc600000001ff */
[----:B----4-:R-:W-:Y:S01]  /*52b0*/  STL.64 [R1+0xb0], R12 ;  /* 0x0000b00c01007387 */ /* 0x010fe20000100a00 */
[----:B------:R-:W-:-:S03]  /*52c0*/  @!P2 MOV R34, R12 ;  /* 0x0000000c0022a202 */ /* 0x000fc60000000f00 */
[----:B------:R-:W-:Y:S01]  /*52d0*/  STL.64 [R1+0x1a8], R18 ;  /* 0x0001a81201007387 */ /* 0x000fe20000100a00 */
[----:B------:R-:W-:-:S03]  /*52e0*/  MOV R35, R45 ;  /* 0x0000002d00237202 */ /* 0x000fc60000000f00 */
[----:B------:R0:W-:Y:S01]  /*52f0*/  STL [R1+0x3cc], R34 ;  /* 0x0003cc2201007387 */ /* 0x0001e20000100800 */
[----:B------:R-:W-:Y:S02]  /*5300*/  @!P1 MOV R28, R10 ;  /* 0x0000000a001c9202 */ /* 0x000fe40000000f00 */
[----:B------:R-:W-:Y:S01]  /*5310*/  @!P1 MOV R29, R11 ;  /* 0x0000000b001d9202 */ /* 0x000fe20000000f00 */
[----:B------:R-:W-:Y:S01]  /*5320*/  STL.64 [R1+0x1a0], R10 ;  /* 0x0001a00a01007387 */ /* 0x000fe20000100a00 */
[----:B------:R-:W-:Y:S01]  /*5330*/  LOP3.LUT P1, RZ, R0, 0x10, RZ, 0xc0, !PT ;  /* 0x0000001000ff7812 */ /* 0x000fe2000782c0ff */
[----:B------:R-:W-:Y:S02]  /*5340*/  UIMAD.WIDE UR6, UR8, 0x8, UR6 ;  /* 0x00000008080678a5 */ /* 0x000fe4000f8e0206 */
[----:B------:R-:W4:Y:S01]  /*5350*/  LDL.LU R42, [R1+0x4c8] ;  /* 0x0004c800012a7983 */ /* 0x000f220000300800 */
[----:B0-----:R-:W-:Y:S02]  /*5360*/  MOV R34, R44 ;  /* 0x0000002c00227202 */ /* 0x001fe40000000f00 */
[----:B------:R-:W-:-:S02]  /*5370*/  CS2R R44, SRZ ;  /* 0x00000000002c7805 */ /* 0x000fc4000001ff00 */
[----:B--2---:R-:W-:Y:S02]  /*5380*/  @!P2 MOV R45, R16 ;  /* 0x00000010002da202 */ /* 0x004fe40000000f00 */
[----:B------:R-:W-:-:S05]  /*5390*/  @!P2 MOV R44, R17 ;  /* 0x00000011002ca202 */ /* 0x000fca0000000f00 */
[----:B------:R0:W-:Y:S02]  /*53a0*/  STL.64 [R1+0x4b8], R44 ;  /* 0x0004b82c01007387 */ /* 0x0001e40000100a00 */
[----:B0-----:R-:W-:Y:S02]  /*53b0*/  MOV R44, R14 ;  /* 0x0000000e002c7202 */ /* 0x001fe40000000f00 */
[----:B------:R-:W-:Y:S02]  /*53c0*/  MOV R45, R15 ;  /* 0x0000000f002d7202 */ /* 0x000fe40000000f00 */
[----:B------:R-:W-:-:S06]  /*53d0*/  CS2R R14, SRZ ;  /* 0x00000000000e7805 */ /* 0x000fcc000001ff00 */
[----:B---3--:R0:W2:Y:S01]  /*53e0*/  @!P1 LDG.E.64 R14, desc[UR10][R22.64] ;  /* 0x0000000a160e9981 */ /* 0x0080a2000c1e1b00 */
[----:B------:R-:W-:Y:S02]  /*53f0*/  LOP3.LUT P0, RZ, R0, 0x8, RZ, 0xc0, !PT ;  /* 0x0000000800ff7812 */ /* 0x000fe4000780c0ff */
[----:B------:R-:W-:Y:S02]  /*5400*/  CS2R R2, SRZ ;  /* 0x0000000000027805 */ /* 0x000fe4000001ff00 */
[----:B------:R-:W-:Y:S02]  /*5410*/  @!P2 MOV R43, R13 ;  /* 0x0000000d002ba202 */ /* 0x000fe40000000f00 */
[----:B------:R-:W3:Y:S07]  /*5420*/  LDL.LU.64 R12, [R1+0x308] ;  /* 0x00030800010c7983 */ /* 0x000eee0000300a00 */
[----:B------:R-:W4:Y:S01]  /*5430*/  @!P0 LDG.E.64 R2, desc[UR10][R44.64] ;  /* 0x0000000a2c028981 */ /* 0x000f22000c1e1b00 */
[----:B0-----:R-:W-:Y:S01]  /*5440*/  HFMA2 R22, -RZ, RZ, 0, 0 ;  /* 0x00000000ff167431 */ /* 0x001fe200000001ff */
[----:B------:R-:W-:-:S06]  /*5450*/  CS2R R8, SRZ ;  /* 0x0000000000087805 */ /* 0x000fcc000001ff00 */
[----:B------:R0:W3:Y:S04]  /*5460*/  @!P1 LDG.E.64 R8, desc[UR10][R36.64] ;  /* 0x0000000a24089981 */ /* 0x0000e8000c1e1b00 */
[----:B------:R1:W-:Y:S04]  /*5470*/  STL.64 [R1+0x1b0], R16 ;  /* 0x0001b01001007387 */ /* 0x0003e80000100a00 */
[----:B------:R-:W3:Y:S04]  /*5480*/  LDL.LU.64 R44, [R1+0x2f8] ;  /* 0x0002f800012c7983 */ /* 0x000ee80000300a00 */
[----:B-1----:R-:W3:Y:S01]  /*5490*/  LDL.LU.64 R16, [R1+0x2e8] ;  /* 0x0002e80001107983 */ /* 0x002ee20000300a00 */
[----:B--2---:R-:W-:-:S05]  /*54a0*/  @!P1 MOV R22, R14 ;  /* 0x0000000e00169202 */ /* 0x004fca0000000f00 */
[----:B------:R1:W-:Y:S04]  /*54b0*/  STL [R1+0x3fc], R22 ;  /* 0x0003fc1601007387 */ /* 0x0003e80000100800 */
[----:B-1----:R-:W2:Y:S01]  /*54c0*/  LDL.LU.64 R22, [R1+0x310] ;  /* 0x0003100001167983 */ /* 0x002ea20000300a00 */
[----:B------:R-:W-:Y:S01]  /*54d0*/  HFMA2 R18, -RZ, RZ, 0, 0 ;  /* 0x00000000ff127431 */ /* 0x000fe200000001ff */
[----:B------:R-:W-:Y:S02]  /*54e0*/  LOP3.LUT P2, RZ, R0, 0x4, RZ, 0xc0, !PT ;  /* 0x0000000400ff7812 */ /* 0x000fe4000784c0ff */
[----:B----4-:R-:W-:-:S05]  /*54f0*/  @!P0 MOV R18, R3 ;  /* 0x0000000300128202 */ /* 0x010fca0000000f00 */
[----:B------:R1:W-:Y:S01]  /*5500*/  STL [R1+0x428], R18 ;  /* 0x0004281201007387 */ /* 0x0003e20000100800 */
[----:B------:R-:W-:Y:S01]  /*5510*/  HFMA2 R10, -RZ, RZ, 0, 0 ;  /* 0x00000000ff0a7431 */ /* 0x000fe200000001ff */
[----:B-1----:R-:W-:-:S06]  /*5520*/  CS2R R18, SRZ ;  /* 0x0000000000127805 */ /* 0x002fcc000001ff00 */
[----:B---3--:R1:W3:Y:S01]  /*5530*/  @!P2 LDG.E.64 R18, desc[UR10][R12.64] ;  /* 0x0000000a0c12a981 */ /* 0x0082e2000c1e1b00 */
[----:B0-----:R-:W-:Y:S02]  /*5540*/  CS2R R36, SRZ ;  /* 0x0000000000247805 */ /* 0x001fe4000001ff00 */
[----:B------:R-:W-:Y:S02]  /*5550*/  @!P1 MOV R10, R15 ;  /* 0x0000000f000a9202 */ /* 0x000fe40000000f00 */
[----:B------:R-:W-:Y:S02]  /*5560*/  @!P1 MOV R36, R8 ;  /* 0x0000000800249202 */ /* 0x000fe40000000f00 */
[----:B------:R-:W-:Y:S02]  /*5570*/  @!P1 MOV R37, R9 ;  /* 0x0000000900259202 */ /* 0x000fe40000000f00 */
[----:B-1----:R-:W-:Y:S02]  /*5580*/  CS2R R12, SRZ ;  /* 0x00000000000c7805 */ /* 0x002fe4000001ff00 */
[----:B------:R-:W-:Y:S01]  /*5590*/  LOP3.LUT P1, RZ, R0, 0x2, RZ, 0xc0, !PT ;  /* 0x0000000200ff7812 */ /* 0x000fe2000782c0ff */
[----:B------:R0:W-:Y:S04]  /*55a0*/  STL.64 [R1+0xb8], R14 ;  /* 0x0000b80e01007387 */ /* 0x0001e80000100a00 */
[----:B------:R1:W-:Y:S01]  /*55b0*/  STL [R1+0x41c], R10 ;  /* 0x00041c0a01007387 */ /* 0x0003e20000100800 */
[----:B0-----:R-:W-:-:S02]  /*55c0*/  CS2R R14, SRZ ;  /* 0x00000000000e7805 */ /* 0x001fc4000001ff00 */
[----:B-1----:R-:W-:-:S05]  /*55d0*/  CS2R R10, SRZ ;  /* 0x00000000000a7805 */ /* 0x002fca000001ff00 */
[----:B------:R0:W4:Y:S04]  /*55e0*/  @!P1 LDG.E.64 R14, desc[UR10][R16.64] ;  /* 0x0000000a100e9981 */ /* 0x000128000c1e1b00 */
[----:B------:R1:W4:Y:S01]  /*55f0*/  @!P0 LDG.E.64 R10, desc[UR10][R20.64] ;  /* 0x0000000a140a8981 */ /* 0x000322000c1e1b00 */
[----:B0-----:R-:W-:-:S06]  /*5600*/  CS2R R16, SRZ ;  /* 0x0000000000107805 */ /* 0x001fcc000001ff00 */
[----:B------:R0:W4:Y:S04]  /*5610*/  @!P1 LDG.E.64 R16, desc[UR10][R44.64] ;  /* 0x0000000a2c109981 */ /* 0x000128000c1e1b00 */
[----:B--2---:R2:W4:Y:S01]  /*5620*/  @!P2 LDG.E.64 R12, desc[UR10][R22.64] ;  /* 0x0000000a160ca981 */ /* 0x004522000c1e1b00 */
[----:B-1----:R-:W-:Y:S01]  /*5630*/  HFMA2 R20, -RZ, RZ, 0, 0 ;  /* 0x00000000ff147431 */ /* 0x002fe200000001ff */
[----:B------:R-:W-:Y:S01]  /*5640*/  MOV R21, R39 ;  /* 0x0000002700157202 */ /* 0x000fe20000000f00 */
[----:B0-----:R-:W0:Y:S01]  /*5650*/  LDC.64 R44, c[0x0][0x3a8] ;  /* 0x0000ea00ff2c7b82 */ /* 0x001e220000000a00 */
[----:B--2---:R-:W-:Y:S01]  /*5660*/  MOV R22, R34 ;  /* 0x0000002200167202 */ /* 0x004fe20000000f00 */
[----:B------:R-:W-:Y:S01]  /*5670*/  HFMA2 R34, -RZ, RZ, 0, 0 ;  /* 0x00000000ff227431 */ /* 0x000fe200000001ff */
[----:B------:R-:W-:-:S02]  /*5680*/  MOV R23, R35 ;  /* 0x0000002300177202 */ /* 0x000fc40000000f00 */
[----:B------:R-:W-:Y:S02]  /*5690*/  MOV R35, R31 ;  /* 0x0000001f00237202 */ /* 0x000fe40000000f00 */
[----:B------:R-:W-:Y:S02]  /*56a0*/  MOV R31, R41 ;  /* 0x00000029001f7202 */ /* 0x000fe40000000f00 */
[----:B---3--:R-:W-:-:S05]  /*56b0*/  @!P2 MOV R34, R18 ;  /* 0x000000120022a202 */ /* 0x008fca0000000f00 */
[----:B------:R1:W-:Y:S02]  /*56c0*/  STL [R1+0x42c], R34 ;  /* 0x00042c2201007387 */ /* 0x0003e40000100800 */
[----:B-1----:R-:W-:Y:S02]  /*56d0*/  MOV R34, R30 ;  /* 0x0000001e00227202 */ /* 0x002fe40000000f00 */
[----:B------:R-:W-:Y:S02]  /*56e0*/  MOV R30, R40 ;  /* 0x00000028001e7202 */ /* 0x000fe40000000f00 */
[----:B------:R-:W-:Y:S02]  /*56f0*/  CS2R R40, SRZ ;  /* 0x0000000000287805 */ /* 0x000fe4000001ff00 */
[----:B------:R-:W-:Y:S01]  /*5700*/  @!P0 MOV R20, R2 ;  /* 0x0000000200148202 */ /* 0x000fe20000000f00 */
[----:B------:R-:W-:Y:S04]  /*5710*/  STL.64 [R1+0x1b8], R8 ;  /* 0x0001b80801007387 */ /* 0x000fe80000100a00 */
[----:B------:R1:W-:Y:S04]  /*5720*/  STL [R1+0x420], R20 ;  /* 0x0004201401007387 */ /* 0x0003e80000100800 */
[----:B------:R2:W-:Y:S01]  /*5730*/  STL [R1+0x3f8], R43 ;  /* 0x0003f82b01007387 */ /* 0x0005e20000100800 */
[----:B-1----:R-:W-:-:S02]  /*5740*/  MOV R20, R38 ;  /* 0x0000002600147202 */ /* 0x002fc40000000f00 */
[----:B------:R-:W-:Y:S02]  /*5750*/  CS2R R38, SRZ ;  /* 0x0000000000267805 */ /* 0x000fe4000001ff00 */
[----:B------:R-:W-:Y:S02]  /*5760*/  CS2R R8, SRZ ;  /* 0x0000000000087805 */ /* 0x000fe4000001ff00 */
[----:B----4-:R-:W-:Y:S02]  /*5770*/  @!P0 MOV R38, R10 ;  /* 0x0000000a00268202 */ /* 0x010fe40000000f00 */
[----:B------:R-:W-:Y:S02]  /*5780*/  @!P0 MOV R39, R11 ;  /* 0x0000000b00278202 */ /* 0x000fe40000000f00 */
[----:B------:R-:W-:Y:S01]  /*5790*/  LOP3.LUT P0, RZ, R0, 0x1, RZ, 0xc0, !PT ;  /* 0x0000000100ff7812 */ /* 0x000fe2000780c0ff */
[----:B--2---:R-:W-:Y:S01]  /*57a0*/  HFMA2 R43, -RZ, RZ, 0, 0 ;  /* 0x00000000ff2b7431 */ /* 0x004fe200000001ff */
[----:B------:R-:W-:-:S02]  /*57b0*/  @!P1 MOV R9, R15 ;  /* 0x0000000f00099202 */ /* 0x000fc40000000f00 */
[----:B------:R-:W-:-:S03]  /*57c0*/  @!P1 MOV R8, R17 ;  /* 0x0000001100089202 */ /* 0x000fc60000000f00 */
[----:B------:R-:W-:Y:S01]  /*57d0*/  STL [R1+0x458], R9 ;  /* 0x0004580901007387 */ /* 0x000fe20000100800 */
[----:B------:R-:W-:-:S03]  /*57e0*/  @!P2 MOV R43, R19 ;  /* 0x00000013002ba202 */ /* 0x000fc60000000f00 */
[----:B------:R1:W-:Y:S04]  /*57f0*/  STL [R1+0x2e8], R8 ;  /* 0x0002e80801007387 */ /* 0x0003e80000100800 */
[----:B------:R2:W-:Y:S01]  /*5800*/  STL.64 [R1+0xc8], R18 ;  /* 0x0000c81201007387 */ /* 0x0005e20000100a00 */
[----:B-1----:R-:W-:-:S03]  /*5810*/  CS2R R8, SRZ ;  /* 0x0000000000087805 */ /* 0x002fc6000001ff00 */
[----:B------:R1:W-:Y:S01]  /*5820*/  STL.64 [R1+0x1c0], R10 ;  /* 0x0001c00a01007387 */ /* 0x0003e20000100a00 */
[----:B--2---:R-:W-:-:S03]  /*5830*/  CS2R R18, SRZ ;  /* 0x0000000000127805 */ /* 0x004fc6000001ff00 */
[----:B------:R-:W2:Y:S04]  /*5840*/  @!P0 LDG.E.64 R8, desc[UR10][R26.64] ;  /* 0x0000000a1a088981 */ /* 0x000ea8000c1e1b00 */
[----:B------:R3:W4:Y:S01]  /*5850*/  @!P3 LDG.E.64 R18, desc[UR10][R30.64] ;  /* 0x0000000a1e12b981 */ /* 0x000722000c1e1b00 */
[----:B-1----:R-:W-:-:S03]  /*5860*/  CS2R R10, SRZ ;  /* 0x00000000000a7805 */ /* 0x002fc6000001ff00 */
[----:B------:R-:W2:Y:S01]  /*5870*/  LDL.LU.64 R26, [R1+0x280] ;  /* 0x00028000011a7983 */ /* 0x000ea20000300a00 */
[----:B---3--:R-:W-:-:S03]  /*5880*/  MOV R30, UR6 ;  /* 0x00000006001e7c02 */ /* 0x008fc60008000f00 */
[----:B------:R1:W-:Y:S01]  /*5890*/  STL.64 [R1+0xc0], R2 ;  /* 0x0000c00201007387 */ /* 0x0003e20000100a00 */
[----:B------:R-:W-:Y:S01]  /*58a0*/  MOV R31, UR7 ;  /* 0x00000007001f7c02 */ /* 0x000fe20008000f00 */
[----:B------:R-:W3:Y:S05]  /*58b0*/  LDCU.U8 UR6, c[0x0][0x414] ;  /* 0x00008280ff0677ac */ /* 0x000eea0008000000 */
[----:B------:R-:W3:Y:S01]  /*58c0*/  LDG.E.64 R30, desc[UR10][R30.64] ;  /* 0x0000000a1e1e7981 */ /* 0x000ee2000c1e1b00 */
[----:B-1----:R-:W-:-:S03]  /*58d0*/  CS2R R2, SRZ ;  /* 0x0000000000027805 */ /* 0x002fc6000001ff00 */
[----:B------:R1:W-:Y:S04]  /*58e0*/  STL [R1+0x440], R43 ;  /* 0x0004402b01007387 */ /* 0x0003e80000100800 */
[----:B------:R-:W4:Y:S04]  /*58f0*/  @!P0 LDG.E.64 R2, desc[UR10][R20.64] ;  /* 0x0000000a14028981 */ /* 0x000f28000c1e1b00 */
[----:B-1----:R-:W4:Y:S04]  /*5900*/  LDL.LU R43, [R1+0x4c4] ;  /* 0x0004c400012b7983 */ /* 0x002f280000300800 */
[----:B------:R1:W-:Y:S04]  /*5910*/  STL [R1+0x21c], R28 ;  /* 0x00021c1c01007387 */ /* 0x0003e80000100800 */
[----:B------:R0:W-:Y:S04]  /*5920*/  STL [R1+0x218], R29 ;  /* 0x0002181d01007387 */ /* 0x0001e80000100800 */
[----:B-1----:R-:W4:Y:S04]  /*5930*/  LDL.LU R28, [R1+0x4d0] ;  /* 0x0004d000011c7983 */ /* 0x002f280000300800 */
[----:B0-----:R-:W4:Y:S01]  /*5940*/  LDL.LU R29, [R1+0x4cc] ;  /* 0x0004cc00011d7983 */ /* 0x001f220000300800 */
[----:B------:R-:W-:-:S05]  /*5950*/  @!P2 MOV R41, R13 ;  /* 0x0000000d0029a202 */ /* 0x000fca0000000f00 */
[----:B------:R0:W-:Y:S02]  /*5960*/  STL [R1+0x308], R41 ;  /* 0x0003082901007387 */ /* 0x0001e40000100800 */
[----:B0-----:R-:W-:Y:S01]  /*5970*/  HFMA2 R41, -RZ, RZ, 0, 0 ;  /* 0x00000000ff297431 */ /* 0x001fe200000001ff */
[----:B------:R-:W-:-:S05]  /*5980*/  @!P1 MOV R41, R14 ;  /* 0x0000000e00299202 */ /* 0x000fca0000000f00 */
[----:B------:R0:W-:Y:S02]  /*5990*/  STL [R1+0x44c], R41 ;  /* 0x00044c2901007387 */ /* 0x0001e40000100800 */
[----:B0-----:R-:W-:Y:S01]  /*59a0*/  HFMA2 R41, -RZ, RZ, 0, 0 ;  /* 0x00000000ff297431 */ /* 0x001fe200000001ff */
[----:B------:R-:W-:Y:S02]  /*59b0*/  @!P1 MOV R41, R16 ;  /* 0x0000001000299202 */ /* 0x000fe40000000f00 */
[----:B------:R-:W-:Y:S01]  /*59c0*/  LOP3.LUT P1, RZ, R0, 0x4000000, RZ, 0xc0, !PT ;  /* 0x0400000000ff7812 */ /* 0x000fe2000782c0ff */
[----:B------:R0:W-:Y:S01]  /*59d0*/  STL.64 [R1+0x1c8], R12 ;  /* 0x0001c80c01007387 */ /* 0x0001e20000100a00 */
[----:B------:R-:W-:-:S11]  /*59e0*/  @!P2 MOV R40, R12 ;  /* 0x0000000c0028a202 */ /* 0x000fd60000000f00 */
[----:B------:R-:W4:Y:S01]  /*59f0*/  @!P1 LDG.E.64 R10, desc[UR10][R6.64] ;  /* 0x0000000a060a9981 */ /* 0x000f22000c1e1b00 */
[----:B0-----:R-:W-:-:S06]  /*5a00*/  CS2R R12, SRZ ;  /* 0x00000000000c7805 */ /* 0x001fcc000001ff00 */
[----:B------:R-:W4:Y:S04]  /*5a10*/  @!P1 LDG.E.64 R12, desc[UR10][R32.64] ;  /* 0x0000000a200c9981 */ /* 0x000f28000c1e1b00 */
[----:B------:R-:W4:Y:S04]  /*5a20*/  LDL.LU.64 R6, [R1+0x230] ;  /* 0x0002300001067983 */ /* 0x000f280000300a00 */
[----:B------:R-:W4:Y:S01]  /*5a30*/  LDL.LU.64 R32, [R1+0x278] ;  /* 0x0002780001207983 */ /* 0x000f220000300a00 */
[----:B------:R-:W-:-:S03]  /*5a40*/  LOP3.LUT P2, RZ, R0, 0x8000000, RZ, 0xc0, !PT ;  /* 0x0800000000ff7812 */ /* 0x000fc6000784c0ff */
[----:B------:R0:W-:Y:S02]  /*5a50*/  STL.64 [R1+0xd0], R14 ;  /* 0x0000d00e01007387 */ /* 0x0001e40000100a00 */
[----:B0-----:R-:W-:-:S08]  /*5a60*/  CS2R R14, SRZ ;  /* 0x00000000000e7805 */ /* 0x001fd0000001ff00 */
[----:B------:R0:W4:Y:S02]  /*5a70*/  @!P2 LDG.E.64 R14, desc[UR10][R22.64] ;  /* 0x0000000a160ea981 */ /* 0x000124000c1e1b00 */
[----:B0-----:R-:W-:-:S06]  /*5a80*/  CS2R R22, SRZ ;  /* 0x0000000000167805 */ /* 0x001fcc000001ff00 */
[----:B------:R0:W4:Y:S02]  /*5a90*/  @!P4 LDG.E.64 R22, desc[UR10][R4.64] ;  /* 0x0000000a0416c981 */ /* 0x000124000c1e1b00 */
[----:B0-----:R-:W0:Y:S01]  /*5aa0*/  S2R R5, SR_TID.X ;  /* 0x0000000000057919 */ /* 0x001e220000002100 */
[----:B------:R-:W-:-:S06]  /*5ab0*/  CS2R R20, SRZ ;  /* 0x0000000000147805 */ /* 0x000fcc000001ff00 */
[----:B------:R1:W4:Y:S02]  /*5ac0*/  @!P3 LDG.E.64 R20, desc[UR10][R24.64] ;  /* 0x0000000a1814b981 */ /* 0x000324000c1e1b00 */
[----:B-1----:R-:W-:-:S06]  /*5ad0*/  CS2R R24, SRZ ;  /* 0x0000000000187805 */ /* 0x002fcc000001ff00 */
[----:B--2---:R1:W2:Y:S01]  /*5ae0*/  @!P4 LDG.E.64 R24, desc[UR10][R26.64] ;  /* 0x0000000a1a18c981 */ /* 0x0042a2000c1e1b00 */
[----:B---3--:R-:W-:Y:S02]  /*5af0*/  MOV R4, R31 ;  /* 0x0000001f00047202 */ /* 0x008fe40000000f00 */
[----:B-1----:R-:W-:Y:S02]  /*5b00*/  CS2R R26, SRZ ;  /* 0x00000000001a7805 */ /* 0x002fe4000001ff00 */
[----:B0-----:R-:W-:-:S05]  /*5b10*/  LOP3.LUT R0, R5, 0xffff, RZ, 0xc0, !PT ;  /* 0x0000ffff05007812 */ /* 0x001fca00078ec0ff */
[----:B------:R-:W-:-:S05]  /*5b20*/  IMAD R0, R0, 0x334, RZ ;  /* 0x0000033400007824 */ /* 0x000fca00078e02ff */
[----:B------:R-:W-:-:S04]  /*5b30*/  SHF.R.U32.HI R0, RZ, 0x10, R0 ;  /* 0x00000010ff007819 */ /* 0x000fc80000011600 */
[----:B------:R-:W-:-:S05]  /*5b40*/  PRMT R0, R0, 0x9910, RZ ;  /* 0x0000991000007816 */ /* 0x000fca00000000ff */
[----:B------:R-:W-:-:S05]  /*5b50*/  IMAD R0, R0, 0x50, RZ ;  /* 0x0000005000007824 */ /* 0x000fca00078e02ff */
[----:B------:R-:W-:-:S04]  /*5b60*/  IADD3 R0, PT, PT, RZ, -R0, RZ ;  /* 0x80000000ff007210 */ /* 0x000fc80007ffe0ff */
[----:B------:R-:W-:Y:S01]  /*5b70*/  PRMT R0, R0, 0x7710, RZ ;  /* 0x0000771000007816 */ /* 0x000fe200000000ff */
[----:B------:R0:W-:Y:S03]  /*5b80*/  STL.64 [R1+0x1d0], R16 ;  /* 0x0001d01001007387 */ /* 0x0001e60000100a00 */
[----:B------:R-:W-:Y:S02]  /*5b90*/  IADD3 R0, PT, PT, R0, R5, RZ ;  /* 0x0000000500007210 */ /* 0x000fe40007ffe0ff */
[----:B0-----:R-:W-:Y:S02]  /*5ba0*/  CS2R R16, SRZ ;  /* 0x0000000000107805 */ /* 0x001fe4000001ff00 */
[----:B------:R-:W-:-:S04]  /*5bb0*/  SHF.L.U32 R0, R0, 0x1, RZ ;  /* 0x0000000100007819 */ /* 0x000fc800000006ff */
[----:B------:R0:W3:Y:S02]  /*5bc0*/  @!P2 LDG.E.64 R16, desc[UR10][R34.64] ;  /* 0x0000000a2210a981 */ /* 0x0000e4000c1e1b00 */
[----:B0-----:R-:W-:-:S06]  /*5bd0*/  CS2R R34, SRZ ;  /* 0x0000000000227805 */ /* 0x001fcc000001ff00 */
[----:B----4-:R0:W4:Y:S02]  /*5be0*/  @!P6 LDG.E.64 R34, desc[UR10][R28.64] ;  /* 0x0000000a1c22e981 */ /* 0x010124000c1e1b00 */
[----:B0-----:R-:W-:Y:S02]  /*5bf0*/  LOP3.LUT R29, R0, 0xffff, RZ, 0xc0, !PT ;  /* 0x0000ffff001d7812 */ /* 0x001fe400078ec0ff */
[----:B------:R-:W-:Y:S01]  /*5c00*/  STL.64 [R1+0x1d8], R8 ;  /* 0x0001d80801007387 */ /* 0x000fe20000100a00 */
[----:B------:R-:W-:-:S03]  /*5c10*/  MOV R0, UR13 ;  /* 0x0000000d00007c02 */ /* 0x000fc60008000f00 */
[----:B------:R-:W-:Y:S02]  /*5c20*/  STL.64 [R1+0xd8], R2 ;  /* 0x0000d80201007387 */ /* 0x000fe40000100a00 */
[----:B------:R-:W-:Y:S02]  /*5c30*/  IMAD R0, R0, 0xa0, R29 ;  /* 0x000000a000007824 */ /* 0x000fe400078e021d */
[----:B------:R-:W-:Y:S04]  /*5c40*/  STL [R1+0x4a0], R29 ;  /* 0x0004a01d01007387 */ /* 0x000fe80000100800 */
[----:B------:R0:W3:Y:S04]  /*5c50*/  @!P5 LDG.E.64 R26, desc[UR10][R6.64] ;  /* 0x0000000a061ad981 */ /* 0x0000e8000c1e1b00 */
[----:B------:R-:W-:Y:S04]  /*5c60*/  STL.64 [R1+0xe0], R10 ;  /* 0x0000e00a01007387 */ /* 0x000fe80000100a00 */
[----:B------:R-:W-:Y:S01]  /*5c70*/  STL.64 [R1+0x1e0], R12 ;  /* 0x0001e00c01007387 */ /* 0x000fe20000100a00 */
[----:B0-----:R-:W-:-:S02]  /*5c80*/  MOV R6, R30 ;  /* 0x0000001e00067202 */ /* 0x001fc40000000f00 */
[----:B------:R-:W-:Y:S01]  /*5c90*/  CS2R R30, SRZ ;  /* 0x00000000001e7805 */ /* 0x000fe2000001ff00 */
[----:B------:R-:W-:Y:S01]  /*5ca0*/  HFMA2 R7, -RZ, RZ, 0, 0 ;  /* 0x00000000ff077431 */ /* 0x000fe200000001ff */
[----:B------:R-:W5:Y:S04]  /*5cb0*/  LDL.LU R28, [R1+0x4c0] ;  /* 0x0004c000011c7983 */ /* 0x000f680000300800 */
[----:B------:R0:W3:Y:S01]  /*5cc0*/  @!P5 LDG.E.64 R30, desc[UR10][R32.64] ;  /* 0x0000000a201ed981 */ /* 0x0000e2000c1e1b00 */
[----:B------:R-:W-:Y:S02]  /*5cd0*/  @!P0 MOV R7, R2 ;  /* 0x0000000200078202 */ /* 0x000fe40000000f00 */
[----:B0-----:R-:W-:-:S03]  /*5ce0*/  CS2R R32, SRZ ;  /* 0x0000000000207805 */ /* 0x001fc6000001ff00 */
[----:B------:R0:W-:Y:S04]  /*5cf0*/  STL [R1+0x278], R7 ;  /* 0x0002780701007387 */ /* 0x0001e80000100800 */
[----:B------:R1:W3:Y:S01]  /*5d00*/  @!P6 LDG.E.64 R32, desc[UR10][R42.64] ;  /* 0x0000000a2a20e981 */ /* 0x0002e2000c1e1b00 */
[----:B0-----:R-:W-:Y:S02]  /*5d10*/  HFMA2 R7, -RZ, RZ, 0, 0 ;  /* 0x00000000ff077431 */ /* 0x001fe400000001ff */
[----:B-1----:R-:W-:Y:S01]  /*5d20*/  HFMA2 R43, -RZ, RZ, 0, 0 ;  /* 0x00000000ff2b7431 */ /* 0x002fe200000001ff */
[----:B------:R-:W-:Y:S02]  /*5d30*/  MOV R42, RZ ;  /* 0x000000ff002a7202 */ /* 0x000fe40000000f00 */
[----:B------:R-:W-:-:S02]  /*5d40*/  @!P0 MOV R7, R3 ;  /* 0x0000000300078202 */ /* 0x000fc40000000f00 */
[----:B------:R-:W-:Y:S02]  /*5d50*/  @!P0 MOV R42, R8 ;  /* 0x00000008002a8202 */ /* 0x000fe40000000f00 */
[----:B------:R-:W-:Y:S02]  /*5d60*/  @!P0 MOV R43, R9 ;  /* 0x00000009002b8202 */ /* 0x000fe40000000f00 */
[----:B------:R-:W-:Y:S01]  /*5d70*/  ISETP.NE.AND P0, PT, RZ, UR6, PT ;  /* 0x00000006ff007c0c */ /* 0x000fe2000bf05270 */
[----:B------:R0:W-:Y:S01]  /*5d80*/  STL [R1+0x298], R7 ;  /* 0x0002980701007387 */ /* 0x0001e20000100800 */
[----:B------:R-:W-:-:S11]  /*5d90*/  MOV R5, R6 ;  /* 0x0000000600057202 */ /* 0x000fd60000000f00 */
[----:B0-----:R-:W0:Y:S02]  /*5da0*/  @P0 LDC.64 R6, c[0x0][0x3b0] ;  /* 0x0000ec00ff060b82 */ /* 0x001e240000000a00 */
[----:B0-----:R-:W-:-:S05]  /*5db0*/  @P0 IMAD.WIDE R6, R0, 0x2, R6 ;  /* 0x0000000200060825 */ /* 0x001fca00078e0206 */
[----:B------:R-:W3:Y:S04]  /*5dc0*/  @P0 LDG.E.U16 R29, desc[UR10][R6.64] ;  /* 0x0000000a061d0981 */ /* 0x000ee8000c1e1500 */
[----:B------:R-:W3:Y:S01]  /*5dd0*/  @P0 LDG.E.U16 R7, desc[UR10][R6.64+0x2] ;  /* 0x0000020a06070981 */ /* 0x000ee2000c1e1500 */
[----:B------:R-:W-:-:S05]  /*5de0*/  IMAD.WIDE R44, R0, 0x2, R44 ;  /* 0x00000002002c7825 */ /* 0x000fca00078e022c */
[----:B------:R-:W3:Y:S01]  /*5df0*/  LDG.E.U16 R6, desc[UR10][R44.64] ;  /* 0x0000000a2c067981 */ /* 0x000ee2000c1e1500 */
[----:B------:R-:W-:Y:S02]  /*5e00*/  MOV R0, R5 ;  /* 0x0000000500007202 */ /* 0x000fe40000000f00 */
[----:B------:R-:W-:Y:S01]  /*5e10*/  MOV R9, R4 ;  /* 0x0000000400097202 */ /* 0x000fe20000000f00 */
[----:B------:R-:W3:Y:S01]  /*5e20*/  LDG.E.U16 R5, desc[UR10][R44.64+0x2] ;  /* 0x0000020a2c057981 */ /* 0x000ee2000c1e1500 */
[----:B------:R-:W-:Y:S01]  /*5e30*/  R2UR UR28, R0 ;  /* 0x00000000001c72ca */ /* 0x000fe200000e0000 */
[----:B------:R-:W-:Y:S02]  /*5e40*/  HFMA2 R0, -RZ, RZ, 0, 0 ;  /* 0x00000000ff007431 */ /* 0x000fe400000001ff */
[----:B------:R-:W-:Y:S01]  /*5e50*/  HFMA2 R4, -RZ, RZ, 0, 0 ;  /* 0x00000000ff047431 */ /* 0x000fe200000001ff */
[----:B------:R-:W-:Y:S01]  /*5e60*/  @!P3 MOV R0, R20 ;  /* 0x000000140000b202 */ /* 0x000fe20000000f00 */
[----:B------:R-:W-:Y:S04]  /*5e70*/  STL.64 [R1+0xf8], R22 ;  /* 0x0000f81601007387 */ /* 0x000fe80000100a00 */
[----:B------:R0:W-:Y:S01]  /*5e80*/  STL [R1+0x290], R0 ;  /* 0x0002900001007387 */ /* 0x0001e20000100800 */
[----:B------:R-:W-:-:S03]  /*5e90*/  @!P1 MOV R4, R10 ;  /* 0x0000000a00049202 */ /* 0x000fc60000000f00 */
[----:B--2---:R-:W-:Y:S04]  /*5ea0*/  STL.64 [R1+0x1f8], R24 ;  /* 0x0001f81801007387 */ /* 0x004fe80000100a00 */
[----:B------:R1:W5:Y:S01]  /*5eb0*/  LDL.LU.64 R44, [R1+0x4b8] ;  /* 0x0004b800012c7983 */ /* 0x0003620000300a00 */
[----:B0-----:R-:W-:Y:S01]  /*5ec0*/  HFMA2 R0, -RZ, RZ, 0, 0 ;  /* 0x00000000ff007431 */ /* 0x001fe200000001ff */
[----:B------:R-:W-:-:S05]  /*5ed0*/  @!P3 MOV R0, R21 ;  /* 0x000000150000b202 */ /* 0x000fca0000000f00 */
[----:B------:R0:W-:Y:S02]  /*5ee0*/  STL [R1+0x2a8], R0 ;  /* 0x0002a80001007387 */ /* 0x0001e40000100800 */
[----:B0-----:R-:W-:Y:S01]  /*5ef0*/  HFMA2 R0, -RZ, RZ, 0, 0 ;  /* 0x00000000ff007431 */ /* 0x001fe200000001ff */
[----:B------:R-:W-:-:S05]  /*5f00*/  @!P4 MOV R0, R22 ;  /* 0x000000160000c202 */ /* 0x000fca0000000f00 */
[----:B------:R0:W-:Y:S02]  /*5f10*/  STL [R1+0x470], R0 ;  /* 0x0004700001007387 */ /* 0x0001e40000100800 */
[----:B0-----:R-:W-:Y:S02]  /*5f20*/  MOV R0, UR28 ;  /* 0x0000001c00007c02 */ /* 0x001fe40008000f00 */
[----:B------:R0:W-:Y:S04]  /*5f30*/  STL [R1+0x27c], R4 ;  /* 0x00027c0401007387 */ /* 0x0001e80000100800 */
[----:B----4-:R-:W-:Y:S04]  /*5f40*/  STL.64 [R1+0x208], R34 ;  /* 0x0002082201007387 */ /* 0x010fe80000100a00 */
[----:B0-----:R1:W5:Y:S01]  /*5f50*/  LDL.LU R4, [R1+0x4a8] ;  /* 0x0004a80001047983 */ /* 0x0013620000300800 */
[----:B---3--:R-:W-:-:S03]  /*5f60*/  MOV R8, R7 ;  /* 0x0000000700087202 */ /* 0x008fc60000000f00 */
[----:B------:R-:W-:Y:S01]  /*5f70*/  STL.64 [R1+0x100], R26 ;  /* 0x0001001a01007387 */ /* 0x000fe20000100a00 */
[----:B------:R-:W-:Y:S01]  /*5f80*/  MOV R10, R8 ;  /* 0x00000008000a7202 */ /* 0x000fe20000000f00 */
[----:B------:R-:W-:Y:S01]  /*5f90*/  HFMA2 R8, -RZ, RZ, 0, 0 ;  /* 0x00000000ff087431 */ /* 0x000fe200000001ff */
[----:B------:R-:W-:Y:S01]  /*5fa0*/  MOV R2, R29 ;  /* 0x0000001d00027202 */ /* 0x000fe20000000f00 */
[----:B------:R-:W-:Y:S01]  /*5fb0*/  STL.64 [R1+0x200], R30 ;  /* 0x0002001e01007387 */ /* 0x000fe20000100a00 */
[----:B------:R-:W-:-:S03]  /*5fc0*/  @!P1 MOV R8, R11 ;  /* 0x0000000b00089202 */ /* 0x000fc60000000f00 */
[----:B------:R-:W-:Y:S04]  /*5fd0*/  STL.64 [R1+0x108], R32 ;  /* 0x0001082001007387 */ /* 0x000fe80000100a00 */
[----:B------:R0:W-:Y:S01]  /*5fe0*/  STL [R1+0x434], R8 ;  /* 0x0004340801007387 */ /* 0x0001e20000100800 */
[----:B------:R-:W-:-:S03]  /*5ff0*/  MOV R3, R6 ;  /* 0x0000000600037202 */ /* 0x000fc60000000f00 */
[----:B------:R1:W5:Y:S04]  /*6000*/  LDL.LU R29, [R1+0x4b4] ;  /* 0x0004b400011d7983 */ /* 0x0003680000300800 */
[----:B------:R1:W5:Y:S01]  /*6010*/  LDL.LU R6, [R1+0x4b0] ;  /* 0x0004b00001067983 */ /* 0x0003620000300800 */
[----:B0-----:R-:W-:-:S03]  /*6020*/  HFMA2 R8, -RZ, RZ, 0, 0 ;  /* 0x00000000ff087431 */ /* 0x001fc600000001ff */
[----:B------:R1:W5:Y:S01]  /*6030*/  LDL.LU R7, [R1+0x4ac] ;  /* 0x0004ac0001077983 */ /* 0x0003620000300800 */
[----:B------:R-:W-:Y:S02]  /*6040*/  @!P1 MOV R8, R12 ;  /* 0x0000000c00089202 */ /* 0x000fe40000000f00 */
[----:B------:R-:W-:-:S05]  /*6050*/  MOV R12, R9 ;  /* 0x00000009000c7202 */ /* 0x000fca0000000f00 */
[----:B------:R-:W-:Y:S01]  /*6060*/  FFMA.FTZ R0, -R0, UR28, R12 ;  /* 0x0000001c00007c23 */ /* 0x000fe2000801010c */
[----:B------:R-:W-:Y:S01]  /*6070*/  HFMA2 R12, -RZ, RZ, 0, 0 ;  /* 0x00000000ff0c7431 */ /* 0x000fe200000001ff */
[----:B------:R-:W-:Y:S02]  /*6080*/  @!P4 MOV R12, R23 ;  /* 0x00000017000cc202 */ /* 0x000fe40000000f00 */
[----:B------:R1:W5:Y:S04]  /*6090*/  LDL R23, [R1+0x440] ;  /* 0x0004400001177983 */ /* 0x0003680000100800 */
[----:B------:R0:W-:Y:S02]  /*60a0*/  STL [R1+0x474], R12 ;  /* 0x0004740c01007387 */ /* 0x0001e40000100800 */
[----:B0-----:R-:W-:Y:S01]  /*60b0*/  HFMA2 R12, -RZ, RZ, 0, 0 ;  /* 0x00000000ff0c7431 */ /* 0x001fe200000001ff */
[----:B------:R-:W-:-:S02]  /*60c0*/  @!P4 MOV R12, R24 ;  /* 0x00000018000cc202 */ /* 0x000fc40000000f00 */
[----:B------:R1:W5:Y:S04]  /*60d0*/  LDL R24, [R1+0x42c] ;  /* 0x00042c0001187983 */ /* 0x0003680000100800 */
[----:B------:R0:W-:Y:S02]  /*60e0*/  STL [R1+0x2ac], R12 ;  /* 0x0002ac0c01007387 */ /* 0x0001e40000100800 */
[----:B0-----:R-:W-:Y:S01]  /*60f0*/  HFMA2 R12, -RZ, RZ, 0, 0 ;  /* 0x00000000ff0c7431 */ /* 0x001fe200000001ff */
        /* <DEDUP_REMOVED lines=33> */
[----:B------:R1:W5:Y:S01]  /*6310*/  LDL R35, [R1+0x2a8] ;  /* 0x0002a80001237983 */ /* 0x0003620000100800 */
[----:B------:R-:W-:Y:S01]  /*6320*/  HFMA2 R9, -RZ, RZ, 0, 0 ;  /* 0x00000000ff097431 */ /* 0x000fe200000001ff */
[----:B------:R-:W-:-:S02]  /*6330*/  @!P1 MOV R9, R13 ;  /* 0x0000000d00099202 */ /* 0x000fc40000000f00 */
[----:B------:R-:W-:Y:S01]  /*6340*/  FSETP.GTU.FTZ.AND P1, PT, R0, RZ, PT ;  /* 0x000000ff0000720b */ /* 0x000fe20003f3c000 */
[----:B------:R-:W-:-:S12]  /*6350*/  HFMA2 R13, -RZ, RZ, 0, 0 ;  /* 0x00000000ff0d7431 */ /* 0x000fd800000001ff */
[----:B------:R-:W-:Y:S01]  /*6360*/  VOTEU.ANY UP0, P1 ;  /* 0x0000000000ff7886 */ /* 0x000fe20000800100 */
[----:B------:R-:W-:-:S04]  /*6370*/  @!P2 MOV R13, R17 ;  /* 0x00000011000da202 */ /* 0x000fc80000000f00 */
[----:B------:R-:W0:Y:S01]  /*6380*/  @UP0 LDCU UR5, c[0x0][0x3c0] ;  /* 0x00007800ff0507ac */ /* 0x000e220008000800 */
[----:B------:R-:W-:Y:S01]  /*6390*/  PLOP3.LUT P1, PT, PT, PT, UP0, 0x80, 0x8 ;  /* 0x000000000008781c */ /* 0x000fe20003f2f008 */
[----:B------:R2:W-:Y:S02]  /*63a0*/  STL [R1+0x284], R13 ;  /* 0x0002840d01007387 */ /* 0x0005e40000100800 */
[----:B--2---:R-:W-:Y:S01]  /*63b0*/  HFMA2 R13, -RZ, RZ, 0, 0 ;  /* 0x00000000ff0d7431 */ /* 0x004fe200000001ff */
[----:B------:R-:W-:-:S09]  /*63c0*/  @!P3 MOV R13, R18 ;  /* 0x00000012000db202 */ /* 0x000fd20000000f00 */
[----:B0-----:R-:W-:Y:S01]  /*63d0*/  @P1 FADD.FTZ R0, R0, UR5 ;  /* 0x0000000500001e21 */ /* 0x001fe20008010000 */
[----:B------:R-:W-:Y:S01]  /*63e0*/  HFMA2 R11, -RZ, RZ, 0, 0 ;  /* 0x00000000ff0b7431 */ /* 0x000fe200000001ff */
[----:B------:R0:W-:Y:S04]  /*63f0*/  STL [R1+0x460], R13 ;  /* 0x0004600d01007387 */ /* 0x0001e80000100800 */
[----:B------:R-:W2:Y:S01]  /*6400*/  @P1 MUFU.RSQ R0, R0 ;  /* 0x0000000000001308 */ /* 0x000ea20000001400 */
[----:B------:R-:W-:Y:S01]  /*6410*/  @!P2 MOV R11, R14 ;  /* 0x0000000e000ba202 */ /* 0x000fe20000000f00 */
[----:B0-----:R-:W-:Y:S01]  /*6420*/  HFMA2 R13, -RZ, RZ, 0, 0 ;  /* 0x00000000ff0d7431 */ /* 0x001fe200000001ff */
[----:B------:R-:W-:Y:S01]  /*6430*/  STL.64 [R1+0xe8], R14 ;  /* 0x0000e80e01007387 */ /* 0x000fe20000100a00 */
[----:B------:R-:W-:-:S03]  /*6440*/  @!P3 MOV R13, R19 ;  /* 0x00000013000db202 */ /* 0x000fc60000000f00 */
[----:B------:R0:W-:Y:S04]  /*6450*/  STL [R1+0x444], R11 ;  /* 0x0004440b01007387 */ /* 0x0001e80000100800 */
[----:B------:R-:W-:Y:S04]  /*6460*/  STL.64 [R1+0x1e8], R16 ;  /* 0x0001e81001007387 */ /* 0x000fe80000100a00 */
[----:B------:R-:W-:Y:S01]  /*6470*/  STL.64 [R1+0xf0], R18 ;  /* 0x0000f01201007387 */ /* 0x000fe20000100a00 */
[----:B0-----:R-:W-:-:S03]  /*6480*/  HFMA2 R11, -RZ, RZ, 0, 0 ;  /* 0x00000000ff0b7431 */ /* 0x001fc600000001ff */
[----:B------:R-:W-:Y:S04]  /*6490*/  STL [R1+0x46c], R13 ;  /* 0x00046c0d01007387 */ /* 0x000fe80000100800 */
[----:B------:R-:W-:Y:S04]  /*64a0*/  STL.64 [R1+0x1f0], R20 ;  /* 0x0001f01401007387 */ /* 0x000fe80000100a00 */
[----:B------:R-:W-:Y:S01]  /*64b0*/  STL [R1+0x2f8], R12 ;  /* 0x0002f80c01007387 */ /* 0x000fe20000100800 */
[----:B------:R-:W-:Y:S01]  /*64c0*/  @!P2 MOV R11, R15 ;  /* 0x0000000f000ba202 */ /* 0x000fe20000000f00 */
[----:B------:R-:W-:Y:S01]  /*64d0*/  UISETP.NE.AND UP1, UPT, UR6, URZ, UPT ;  /* 0x000000ff0600728c */ /* 0x000fe2000bf25270 */
[----:B--2---:R-:W-:Y:S01]  /*64e0*/  @P1 R2UR UR5, R0 ;  /* 0x00000000000512ca */ /* 0x004fe200000e0000 */
[----:B------:R-:W-:-:S02]  /*64f0*/  HFMA2 R0, -RZ, RZ, 0, 0 ;  /* 0x00000000ff007431 */ /* 0x000fc400000001ff */
[----:B------:R0:W-:Y:S01]  /*6500*/  STL [R1+0x454], R11 ;  /* 0x0004540b01007387 */ /* 0x0001e20000100800 */
[----:B------:R-:W-:Y:S02]  /*6510*/  SHF.L.U32 R3, R3, 0x10, RZ ;  /* 0x0000001003037819 */ /* 0x000fe400000006ff */
[----:B------:R-:W-:Y:S02]  /*6520*/  @P0 SHF.L.U32 R0, R2, 0x10, RZ ;  /* 0x0000001002000819 */ /* 0x000fe400000006ff */
[----:B0-----:R-:W-:Y:S01]  /*6530*/  MOV R11, R10 ;  /* 0x0000000a000b7202 */ /* 0x001fe20000000f00 */
[----:B------:R-:W-:Y:S01]  /*6540*/  HFMA2 R10, -RZ, RZ, 0, 0 ;  /* 0x00000000ff0a7431 */ /* 0x000fe200000001ff */
[----:B------:R-:W-:Y:S02]  /*6550*/  MOV R2, RZ ;  /* 0x000000ff00027202 */ /* 0x000fe40000000f00 */
[----:B------:R-:W-:Y:S02]  /*6560*/  @P0 SHF.L.U32 R2, R11, 0x10, RZ ;  /* 0x000000100b020819 */ /* 0x000fe400000006ff */
[----:B------:R-:W-:-:S02]  /*6570*/  SHF.L.U32 R5, R5, 0x10, RZ ;  /* 0x0000001005057819 */ /* 0x000fc400000006ff */
[----:B------:R-:W-:Y:S01]  /*6580*/  @!P2 MOV R10, R16 ;  /* 0x00000010000aa202 */ /* 0x000fe20000000f00 */
[----:B------:R-:W-:Y:S01]  /*6590*/  UMOV UR16, 0x3f800000 ;  /* 0x3f80000000107882 */ /* 0x000fe20000000000 */
[----:B------:R-:W-:Y:S01]  /*65a0*/  @UP0 UMOV UR16, UR5 ;  /* 0x0000000500100c82 */ /* 0x000fe20008000000 */
        /* <DEDUP_REMOVED lines=14> */
[----:B------:R-:W-:Y:S04]  /*6690*/  STL [R1+0x4bc], R28 ;  /* 0x0004bc1c01007387 */ /* 0x000fe80000100800 */
[----:B------:R0:W-:Y:S04]  /*66a0*/  STL [R1+0x4b8], R7 ;  /* 0x0004b80701007387 */ /* 0x0001e80000100800 */
[----:B------:R1:W-:Y:S04]  /*66b0*/  STL [R1+0x4c0], R29 ;  /* 0x0004c01d01007387 */ /* 0x0003e80000100800 */
[----:B------:R-:W4:Y:S04]  /*66c0*/  LDL.LU R21, [R1+0x3c0] ;  /* 0x0003c00001157983 */ /* 0x000f280000300800 */
[----:B0-----:R-:W4:Y:S04]  /*66d0*/  LDL.LU R7, [R1+0x2a0] ;  /* 0x0002a00001077983 */ /* 0x001f280000300800 */
[----:B------:R0:W-:Y:S04]  /*66e0*/  STL [R1+0x4c8], R34 ;  /* 0x0004c82201007387 */ /* 0x0001e80000100800 */
[----:B-1----:R-:W4:Y:S04]  /*66f0*/  LDL.LU R29, [R1+0x2a4] ;  /* 0x0002a400011d7983 */ /* 0x002f280000300800 */
[----:B0-----:R-:W4:Y:S01]  /*6700*/  LDL.LU R34, [R1+0x39c] ;  /* 0x00039c0001227983 */ /* 0x001f220000300800 */
[----:B--2---:R-:W-:Y:S01]  /*6710*/  FADD.FTZ R12, R12, -UR28 ;  /* 0x8000001c0c0c7e21 */ /* 0x004fe20008010000 */
[----:B---3--:R-:W-:-:S03]  /*6720*/  MOV R33, R13 ;  /* 0x0000000d00217202 */ /* 0x008fc60000000f00 */
[----:B------:R-:W-:Y:S01]  /*6730*/  FMUL.FTZ R12, R12, UR16 ;  /* 0x000000100c0c7c20 */ /* 0x000fe20008410000 */
[----:B----4-:R-:W-:Y:S01]  /*6740*/  FMUL.FTZ R13, R3, R16 ;  /* 0x00000010030d7220 */ /* 0x010fe20000410000 */
[----:B------:R-:W-:Y:S01]  /*6750*/  FADD.FTZ R11, R11, -UR28 ;  /* 0x8000001c0b0b7e21 */ /* 0x000fe20008010000 */
[----:B------:R-:W-:-:S03]  /*6760*/  MOV R6, R20 ;  /* 0x0000001400067202 */ /* 0x000fc60000000f00 */
[----:B------:R-:W-:Y:S01]  /*6770*/  FMUL.FTZ R11, R11, UR16 ;  /* 0x000000100b0b7c20 */ /* 0x000fe20008410000 */
[----:B------:R-:W-:Y:S01]  /*6780*/  MOV R20, R14 ;  /* 0x0000000e00147202 */ /* 0x000fe20000000f00 */
[----:B------:R-:W-:Y:S01]  /*6790*/  FADD.FTZ R14, RZ, R13 ;  /* 0x0000000dff0e7221 */ /* 0x000fe20000010000 */
[----:B------:R-:W-:Y:S01]  /*67a0*/  FFMA.FTZ R13, R12, R13, RZ ;  /* 0x0000000d0c0d7223 */ /* 0x000fe200000100ff */
[----:B------:R-:W-:Y:S02]  /*67b0*/  MOV R28, R22 ;  /* 0x00000016001c7202 */ /* 0x000fe40000000f00 */
        /* <DEDUP_REMOVED lines=13> */
[----:B------:R-:W2:Y:S03]  /*6890*/  LDL.LU R6, [R1+0x2c8] ;  /* 0x0002c80001067983 */ /* 0x000ea60000300800 */
[----:B------:R-:W-:Y:S01]  /*68a0*/  FFMA.FTZ R13, R15, R17, R13 ;  /* 0x000000110f0d7223 */ /* 0x000fe2000001000d */
[----:B------:R-:W-:Y:S01]  /*68b0*/  FADD.FTZ R15, R28, -UR28 ;  /* 0x8000001c1c0f7e21 */ /* 0x000fe20008010000 */
[----:B------:R-:W-:Y:S01]  /*68c0*/  FADD.FTZ R18, RZ, R18 ;  /* 0x00000012ff127221 */ /* 0x000fe20000010000 */
[----:B------:R-:W3:Y:S02]  /*68d0*/  LDL.LU R28, [R1+0x274] ;  /* 0x00027400011c7983 */ /* 0x000ee40000300800 */
[----:B------:R-:W-:Y:S01]  /*68e0*/  FMUL.FTZ R15, R15, UR16 ;  /* 0x000000100f0f7c20 */ /* 0x000fe20008410000 */
[----:B------:R-:W-:Y:S01]  /*68f0*/  FADD.FTZ R18, R18, R19 ;  /* 0x0000001312127221 */ /* 0x000fe20000010000 */
[----:B0-----:R-:W4:Y:S02]  /*6900*/  LDL.LU R4, [R1+0x2b8] ;  /* 0x0002b80001047983 */ /* 0x001f240000300800 */
[-C--:B------:R-:W-:Y:S01]  /*6910*/  FFMA.FTZ R11, R15, R19.reuse, R11 ;  /* 0x000000130f0b7223 */ /* 0x080fe2000001000b */
[----:B------:R-:W-:Y:S01]  /*6920*/  FMUL.FTZ R19, R5, R19 ;  /* 0x0000001305137220 */ /* 0x000fe20000410000 */
[----:B------:R-:W-:-:S03]  /*6930*/  FADD.FTZ R14, R14, R17 ;  /* 0x000000110e0e7221 */ /* 0x000fc60000010000 */
[----:B------:R-:W-:Y:S01]  /*6940*/  FFMA.FTZ R13, R15, R19, R13 ;  /* 0x000000130f0d7223 */ /* 0x000fe2000001000d */
[----:B------:R-:W-:Y:S02]  /*6950*/  FADD.FTZ R15, R33, -UR28 ;  /* 0x8000001c210f7e21 */ /* 0x000fe40008010000 */
[----:B------:R-:W2:Y:S01]  /*6960*/  LDL.LU R33, [R1+0x264] ;  /* 0x0002640001217983 */ /* 0x000ea20000300800 */
[----:B------:R-:W-:Y:S01]  /*6970*/  FADD.FTZ R14, R19, R14 ;  /* 0x0000000e130e7221 */ /* 0x000fe20000010000 */
[----:B------:R-:W-:Y:S02]  /*6980*/  FADD.FTZ R19, R22, -UR28 ;  /* 0x8000001c16137e21 */ /* 0x000fe40008010000 */
[----:B------:R-:W4:Y:S01]  /*6990*/  LDL.LU R22, [R1+0x3d8] ;  /* 0x0003d80001167983 */ /* 0x000f220000300800 */
[----:B------:R-:W-:Y:S01]  /*69a0*/  FMUL.FTZ R15, R15, UR16 ;  /* 0x000000100f0f7c20 */ /* 0x000fe20008410000 */
[----:B------:R-:W-:Y:S01]  /*69b0*/  FMUL.FTZ R17, R3, R7 ;  /* 0x0000000703117220 */ /* 0x000fe20000410000 */
[----:B------:R-:W-:-:S02]  /*69c0*/  FMUL.FTZ R19, R19, UR16 ;  /* 0x0000001013137c20 */ /* 0x000fc40008410000 */
[C---:B------:R-:W-:Y:S01]  /*69d0*/  FFMA.FTZ R12, R15.reuse, R7, R12 ;  /* 0x000000070f0c7223 */ /* 0x040fe2000001000c */
[----:B------:R-:W-:Y:S01]  /*69e0*/  FFMA.FTZ R13, R15, R17, R13 ;  /* 0x000000110f0d7223 */ /* 0x000fe2000001000d */
[-C--:B------:R-:W-:Y:S01]  /*69f0*/  FMUL.FTZ R15, R5, R29.reuse ;  /* 0x0000001d050f7220 */ /* 0x080fe20000410000 */
[----:B------:R-:W-:Y:S01]  /*6a00*/  FADD.FTZ R14, R14, R17 ;  /* 0x000000110e0e7221 */ /* 0x000fe20000010000 */
[----:B------:R-:W-:Y:S01]  /*6a10*/  FADD.FTZ R17, R34, -UR28 ;  /* 0x8000001c22117e21 */ /* 0x000fe20008010000 */
[C---:B------:R-:W-:Y:S01]  /*6a20*/  FFMA.FTZ R11, R19.reuse, R29, R11 ;  /* 0x0000001d130b7223 */ /* 0x040fe2000001000b */
[----:B------:R-:W-:Y:S01]  /*6a30*/  FFMA.FTZ R13, R19, R15, R13 ;  /* 0x0000000f130d7223 */ /* 0x000fe2000001000d */
[----:B------:R-:W-:Y:S01]  /*6a40*/  FADD.FTZ R14, R15, R14 ;  /* 0x0000000e0f0e7221 */ /* 0x000fe20000010000 */
[----:B------:R-:W-:Y:S01]  /*6a50*/  FMUL.FTZ R17, R17, UR16 ;  /* 0x0000001011117c20 */ /* 0x000fe20008410000 */
[----:B------:R-:W-:Y:S01]  /*6a60*/  FADD.FTZ R19, R21, -UR28 ;  /* 0x8000001c15137e21 */ /* 0x000fe20008010000 */
[----:B------:R-:W-:Y:S01]  /*6a70*/  FADD.FTZ R18, R18, R29 ;  /* 0x0000001d12127221 */ /* 0x000fe20000010000 */
[----:B------:R-:W4:Y:S02]  /*6a80*/  LDL.LU R21, [R1+0x400] ;  /* 0x0004000001157983 */ /* 0x000f240000300800 */
[----:B------:R-:W-:-:S02]  /*6a90*/  FMUL.FTZ R19, R19, UR16 ;  /* 0x0000001013137c20 */ /* 0x000fc40008410000 */
[----:B------:R-:W4:Y:S04]  /*6aa0*/  LDL.LU R29, [R1+0x3dc] ;  /* 0x0003dc00011d7983 */ /* 0x000f280000300800 */
[----:B------:R-:W4:Y:S01]  /*6ab0*/  LDL.LU R34, [R1+0x2bc] ;  /* 0x0002bc0001227983 */ /* 0x000f220000300800 */
[-C--:B---3--:R-:W-:Y:S01]  /*6ac0*/  FMUL.FTZ R15, R3, R28.reuse ;  /* 0x0000001c030f7220 */ /* 0x088fe20000410000 */
[----:B------:R-:W-:-:S03]  /*6ad0*/  FFMA.FTZ R12, R17, R28, R12 ;  /* 0x0000001c110c7223 */ /* 0x000fc6000001000c */
[----:B------:R-:W-:Y:S01]  /*6ae0*/  FFMA.FTZ R13, R17, R15, R13 ;  /* 0x0000000f110d7223 */ /* 0x000fe2000001000d */
[----:B------:R-:W-:Y:S01]  /*6af0*/  FADD.FTZ R14, R14, R15 ;  /* 0x0000000f0e0e7221 */ /* 0x000fe20000010000 */
[-C--:B--2---:R-:W-:Y:S01]  /*6b00*/  FMUL.FTZ R17, R5, R33.reuse ;  /* 0x0000002105117220 */ /* 0x084fe20000410000 */
[----:B------:R-:W-:-:S03]  /*6b10*/  FFMA.FTZ R11, R19, R33, R11 ;  /* 0x00000021130b7223 */ /* 0x000fc6000001000b */
[----:B------:R-:W-:Y:S01]  /*6b20*/  FFMA.FTZ R19, R19, R17, R13 ;  /* 0x0000001113137223 */ /* 0x000fe2000001000d */
[----:B------:R-:W-:Y:S01]  /*6b30*/  FADD.FTZ R13, R20, -UR28 ;  /* 0x8000001c140d7e21 */ /* 0x000fe20008010000 */
[----:B------:R-:W-:Y:S01]  /*6b40*/  FADD.FTZ R20, R17, R14 ;  /* 0x0000000e11147221 */ /* 0x000fe20000010000 */
[----:B----4-:R-:W-:Y:S02]  /*6b50*/  FADD.FTZ R14, R22, -UR28 ;  /* 0x8000001c160e7e21 */ /* 0x010fe40008010000 */
[----:B------:R-:W2:Y:S01]  /*6b60*/  LDL.LU R22, [R1+0x410] ;  /* 0x0004100001167983 */ /* 0x000ea20000300800 */
[----:B------:R-:W-:Y:S01]  /*6b70*/  FADD.FTZ R16, R16, R7 ;  /* 0x0000000710107221 */ /* 0x000fe20000010000 */
[----:B------:R-:W-:Y:S02]  /*6b80*/  FADD.FTZ R18, R18, R33 ;  /* 0x0000002112127221 */ /* 0x000fe40000010000 */
[----:B------:R-:W3:Y:S01]  /*6b90*/  LDL.LU R33, [R1+0x404] ;  /* 0x0004040001217983 */ /* 0x000ee20000300800 */
[----:B------:R-:W-:-:S03]  /*6ba0*/  FADD.FTZ R16, R16, R28 ;  /* 0x0000001c10107221 */ /* 0x000fc60000010000 */
[----:B------:R-:W4:Y:S01]  /*6bb0*/  LDL.LU R28, [R1+0x2e0] ;  /* 0x0002e000011c7983 */ /* 0x000f220000300800 */
[----:B------:R-:W-:Y:S01]  /*6bc0*/  FMUL.FTZ R15, R3, R4 ;  /* 0x00000004030f7220 */ /* 0x000fe20000410000 */
[----:B------:R-:W-:Y:S02]  /*6bd0*/  FMUL.FTZ R17, R13, UR16 ;  /* 0x000000100d117c20 */ /* 0x000fe40008410000 */
[----:B------:R-:W3:Y:S01]  /*6be0*/  LDL.LU R7, [R1+0x2cc] ;  /* 0x0002cc0001077983 */ /* 0x000ee20000300800 */
[----:B------:R-:W-:Y:S01]  /*6bf0*/  FADD.FTZ R13, R20, R15 ;  /* 0x0000000f140d7221 */ /* 0x000fe20000010000 */
[----:B------:R-:W-:Y:S01]  /*6c00*/  FFMA.FTZ R19, R17, R15, R19 ;  /* 0x0000000f11137223 */ /* 0x000fe20000010013 */
[----:B------:R-:W-:Y:S01]  /*6c10*/  FMUL.FTZ R20, R5, R6 ;  /* 0x0000000605147220 */ /* 0x000fe20000410000 */
[----:B------:R0:W-:Y:S01]  /*6c20*/  STL [R1+0x4a8], R0 ;  /* 0x0004a80001007387 */ /* 0x0001e20000100800 */
[----:B------:R-:W-:Y:S01]  /*6c30*/  FMUL.FTZ R14, R14, UR16 ;  /* 0x000000100e0e7c20 */ /* 0x000fe20008410000 */
[----:B------:R-:W-:Y:S01]  /*6c40*/  FFMA.FTZ R12, R17, R4, R12 ;  /* 0x00000004110c7223 */ /* 0x000fe2000001000c */
[----:B------:R-:W-:Y:S01]  /*6c50*/  FADD.FTZ R15, R29, -UR28 ;  /* 0x8000001c1d0f7e21 */ /* 0x000fe20008010000 */
[----:B------:R-:W-:Y:S01]  /*6c60*/  FADD.FTZ R17, R21, -UR28 ;  /* 0x8000001c15117e21 */ /* 0x000fe20008010000 */
[----:B------:R-:W3:Y:S01]  /*6c70*/  LDL.LU R29, [R1+0x414] ;  /* 0x00041400011d7983 */ /* 0x000ee20000300800 */
[----:B------:R-:W-:Y:S01]  /*6c80*/  FADD.FTZ R13, R20, R13 ;  /* 0x0000000d140d7221 */ /* 0x000fe20000010000 */
[----:B------:R-:W-:-:S02]  /*6c90*/  FFMA.FTZ R19, R14, R20, R19 ;  /* 0x000000140e137223 */ /* 0x000fc40000010013 */
[----:B------:R-:W3:Y:S04]  /*6ca0*/  LDL.LU R21, [R1+0x418] ;  /* 0x0004180001157983 */ /* 0x000ee80000300800 */
[----:B0-----:R-:W3:Y:S01]  /*6cb0*/  LDL.LU R0, [R1+0x2f0] ;  /* 0x0002f00001007983 */ /* 0x001ee20000300800 */
[----:B------:R-:W-:Y:S01]  /*6cc0*/  FMUL.FTZ R20, R3, R34 ;  /* 0x0000002203147220 */ /* 0x000fe20000410000 */
[----:B------:R-:W-:Y:S02]  /*6cd0*/  FMUL.FTZ R15, R15, UR16 ;  /* 0x000000100f0f7c20 */ /* 0x000fe40008410000 */
[----:B------:R0:W-:Y:S02]  /*6ce0*/  STL [R1+0x4ac], R2 ;  /* 0x0004ac0201007387 */ /* 0x0001e40000100800 */
[C---:B------:R-:W-:Y:S01]  /*6cf0*/  FFMA.FTZ R19, R15.reuse, R20, R19 ;  /* 0x000000140f137223 */ /* 0x040fe20000010013 */
[----:B------:R-:W-:Y:S01]  /*6d00*/  FFMA.FTZ R12, R15, R34, R12 ;  /* 0x000000220f0c7223 */ /* 0x000fe2000001000c */
[----:B0-----:R-:W3:Y:S01]  /*6d10*/  LDL.LU R2, [R1+0x300] ;  /* 0x0003000001027983 */ /* 0x001ee20000300800 */
[----:B--2---:R-:W-:-:S03]  /*6d20*/  FADD.FTZ R15, R22, -UR28 ;  /* 0x8000001c160f7e21 */ /* 0x004fc60008010000 */
[----:B------:R-:W2:Y:S01]  /*6d30*/  LDL.LU R22, [R1+0x40c] ;  /* 0x00040c0001167983 */ /* 0x000ea20000300800 */
[----:B------:R-:W-:Y:S01]  /*6d40*/  FADD.FTZ R13, R13, R20 ;  /* 0x000000140d0d7221 */ /* 0x000fe20000010000 */
[----:B------:R-:W-:Y:S01]  /*6d50*/  FADD.FTZ R16, R16, R4 ;  /* 0x0000000410107221 */ /* 0x000fe20000010000 */
[----:B------:R-:W-:Y:S01]  /*6d60*/  FMUL.FTZ R17, R17, UR16 ;  /* 0x0000001011117c20 */ /* 0x000fe20008410000 */
[----:B------:R-:W-:Y:S01]  /*6d70*/  FFMA.FTZ R11, R14, R6, R11 ;  /* 0x000000060e0b7223 */ /* 0x000fe2000001000b */
[----:B------:R-:W2:Y:S01]  /*6d80*/  LDL.LU R4, [R1+0x304] ;  /* 0x0003040001047983 */ /* 0x000ea20000300800 */
[----:B----4-:R-:W-:Y:S01]  /*6d90*/  FMUL.FTZ R20, R5, R28 ;  /* 0x0000001c05147220 */ /* 0x010fe20000410000 */
[----:B---3--:R-:W-:Y:S02]  /*6da0*/  FADD.FTZ R14, R33, -UR28 ;  /* 0x8000001c210e7e21 */ /* 0x008fe40008010000 */
[----:B------:R-:W3:Y:S01]  /*6db0*/  LDL.LU R33, [R1+0x408] ;  /* 0x0004080001217983 */ /* 0x000ee20000300800 */
[----:B------:R-:W-:Y:S01]  /*6dc0*/  FADD.FTZ R13, R20, R13 ;  /* 0x0000000d140d7221 */ /* 0x000fe20000010000 */
[----:B------:R-:W-:Y:S01]  /*6dd0*/  FFMA.FTZ R19, R17, R20, R19 ;  /* 0x0000001411137223 */ /* 0x000fe20000010013 */
[----:B------:R-:W-:Y:S01]  /*6de0*/  FADD.FTZ R18, R18, R6 ;  /* 0x0000000612127221 */ /* 0x000fe20000010000 */
[-C--:B------:R-:W-:Y:S01]  /*6df0*/  FMUL.FTZ R20, R3, R7.reuse ;  /* 0x0000000703147220 */ /* 0x080fe20000410000 */
[----:B------:R-:W-:Y:S01]  /*6e00*/  FMUL.FTZ R14, R14, UR16 ;  /* 0x000000100e0e7c20 */ /* 0x000fe20008410000 */
[----:B------:R-:W4:Y:S01]  /*6e10*/  LDL.LU R6, [R1+0x320] ;  /* 0x0003200001067983 */ /* 0x000f220000300800 */
[----:B------:R-:W-:Y:S01]  /*6e20*/  FADD.FTZ R16, R16, R34 ;  /* 0x0000002210107221 */ /* 0x000fe20000010000 */
[----:B------:R-:W-:Y:S01]  /*6e30*/  FADD.FTZ R13, R13, R20 ;  /* 0x000000140d0d7221 */ /* 0x000fe20000010000 */
[C---:B------:R-:W-:Y:S01]  /*6e40*/  FFMA.FTZ R19, R14.reuse, R20, R19 ;  /* 0x000000140e137223 */ /* 0x040fe20000010013 */
[----:B------:R-:W-:Y:S01]  /*6e50*/  FMUL.FTZ R15, R15, UR16 ;  /* 0x000000100f0f7c20 */ /* 0x000fe20008410000 */
[----:B------:R-:W-:Y:S01]  /*6e60*/  FFMA.FTZ R11, R17, R28, R11 ;  /* 0x0000001c110b7223 */ /* 0x000fe2000001000b */
[----:B------:R-:W-:Y:S01]  /*6e70*/  FFMA.FTZ R12, R14, R7, R12 ;  /* 0x000000070e0c7223 */ /* 0x000fe2000001000c */
[----:B------:R-:W4:Y:S01]  /*6e80*/  LDL.LU R34, [R1+0x338] ;  /* 0x0003380001227983 */ /* 0x000f220000300800 */
[----:B------:R-:W-:Y:S01]  /*6e90*/  FADD.FTZ R18, R18, R28 ;  /* 0x0000001c12127221 */ /* 0x000fe20000010000 */
[----:B------:R-:W-:Y:S01]  /*6ea0*/  FADD.FTZ R17, R29, -UR28 ;  /* 0x8000001c1d117e21 */ /* 0x000fe20008010000 */
[----:B------:R-:W-:Y:S01]  /*6eb0*/  FADD.FTZ R14, R21, -UR28 ;  /* 0x8000001c150e7e21 */ /* 0x000fe20008010000 */
[----:B------:R-:W4:Y:S01]  /*6ec0*/  LDL.LU R28, [R1+0x3f0] ;  /* 0x0003f000011c7983 */ /* 0x000f220000300800 */
[----:B------:R-:W-:-:S03]  /*6ed0*/  FMUL.FTZ R20, R5, R0 ;  /* 0x0000000005147220 */ /* 0x000fc60000410000 */
[----:B------:R-:W4:Y:S01]  /*6ee0*/  LDL.LU R21, [R1+0x3f4] ;  /* 0x0003f40001157983 */ /* 0x000f220000300800 */
[----:B------:R-:W-:Y:S01]  /*6ef0*/  FADD.FTZ R13, R20, R13 ;  /* 0x0000000d140d7221 */ /* 0x000fe20000010000 */
[----:B------:R-:W-:Y:S01]  /*6f00*/  FFMA.FTZ R19, R15, R20, R19 ;  /* 0x000000140f137223 */ /* 0x000fe20000010013 */
[----:B------:R-:W-:Y:S01]  /*6f10*/  FMUL.FTZ R17, R17, UR16 ;  /* 0x0000001011117c20 */ /* 0x000fe20008410000 */
[----:B------:R-:W4:Y:S01]  /*6f20*/  LDL.LU R29, [R1+0x33c] ;  /* 0x00033c00011d7983 */ /* 0x000f220000300800 */
[-C--:B------:R-:W-:Y:S02]  /*6f30*/  FMUL.FTZ R20, R3, R2.reuse ;  /* 0x0000000203147220 */ /* 0x080fe40000410000 */
[C---:B------:R-:W-:Y:S02]  /*6f40*/  FFMA.FTZ R12, R17.reuse, R2, R12 ;  /* 0x00000002110c7223 */ /* 0x040fe4000001000c */
[----:B------:R-:W-:Y:S01]  /*6f50*/  FFMA.FTZ R19, R17, R20, R19 ;  /* 0x0000001411137223 */ /* 0x000fe20000010013 */
[----:B--2---:R-:W-:-:S02]  /*6f60*/  FADD.FTZ R17, R22, -UR28 ;  /* 0x8000001c16117e21 */ /* 0x004fc40008010000 */
[----:B------:R-:W2:Y:S01]  /*6f70*/  LDL.LU R22, [R1+0x3ec] ;  /* 0x0003ec0001167983 */ /* 0x000ea20000300800 */
[----:B------:R-:W-:Y:S01]  /*6f80*/  FADD.FTZ R13, R13, R20 ;  /* 0x000000140d0d7221 */ /* 0x000fe20000010000 */
[----:B------:R-:W-:Y:S01]  /*6f90*/  FADD.FTZ R16, R16, R7 ;  /* 0x0000000710107221 */ /* 0x000fe20000010000 */
[----:B------:R-:W-:Y:S01]  /*6fa0*/  FMUL.FTZ R20, R5, R4 ;  /* 0x0000000405147220 */ /* 0x000fe20000410000 */
[----:B------:R-:W-:Y:S01]  /*6fb0*/  FMUL.FTZ R14, R14, UR16 ;  /* 0x000000100e0e7c20 */ /* 0x000fe20008410000 */
[----:B------:R-:W-:Y:S01]  /*6fc0*/  FFMA.FTZ R11, R15, R0, R11 ;  /* 0x000000000f0b7223 */ /* 0x000fe2000001000b */
[----:B------:R-:W2:Y:S01]  /*6fd0*/  LDL.LU R7, [R1+0x358] ;  /* 0x0003580001077983 */ /* 0x000ea20000300800 */
[----:B---3--:R-:W-:Y:S01]  /*6fe0*/  FADD.FTZ R15, R33, -UR28 ;  /* 0x8000001c210f7e21 */ /* 0x008fe20008010000 */
[----:B------:R-:W-:Y:S02]  /*6ff0*/  FADD.FTZ R13, R20, R13 ;  /* 0x0000000d140d7221 */ /* 0x000fe40000010000 */
[----:B------:R-:W3:Y:S01]  /*7000*/  LDL.LU R33, [R1+0x3e8] ;  /* 0x0003e80001217983 */ /* 0x000ee20000300800 */
[----:B------:R-:W-:Y:S01]  /*7010*/  FFMA.FTZ R19, R14, R20, R19 ;  /* 0x000000140e137223 */ /* 0x000fe20000010013 */
[----:B------:R-:W-:Y:S01]  /*7020*/  FMUL.FTZ R15, R15, UR16 ;  /* 0x000000100f0f7c20 */ /* 0x000fe20008410000 */
[----:B----4-:R-:W-:Y:S01]  /*7030*/  FMUL.FTZ R20, R3, R6 ;  /* 0x0000000603147220 */ /* 0x010fe20000410000 */
[----:B------:R-:W-:-:S02]  /*7040*/  FADD.FTZ R16, R16, R2 ;  /* 0x0000000210107221 */ /* 0x000fc40000010000 */
[----:B------:R-:W4:Y:S01]  /*7050*/  LDL.LU R2, [R1+0x360] ;  /* 0x0003600001027983 */ /* 0x000f220000300800 */
[----:B------:R-:W-:Y:S01]  /*7060*/  FADD.FTZ R13, R13, R20 ;  /* 0x000000140d0d7221 */ /* 0x000fe20000010000 */
[----:B------:R-:W-:Y:S01]  /*7070*/  FFMA.FTZ R19, R15, R20, R19 ;  /* 0x000000140f137223 */ /* 0x000fe20000010013 */
[----:B------:R-:W-:Y:S01]  /*7080*/  FADD.FTZ R18, R18, R0 ;  /* 0x0000000012127221 */ /* 0x000fe20000010000 */
[----:B------:R-:W-:Y:S01]  /*7090*/  FMUL.FTZ R20, R5, R34 ;  /* 0x0000002205147220 */ /* 0x000fe20000410000 */
[----:B------:R-:W-:Y:S01]  /*70a0*/  FMUL.FTZ R17, R17, UR16 ;  /* 0x0000001011117c20 */ /* 0x000fe20008410000 */
[----:B------:R-:W-:Y:S01]  /*70b0*/  FFMA.FTZ R11, R14, R4, R11 ;  /* 0x000000040e0b7223 */ /* 0x000fe2000001000b */
[----:B------:R-:W-:Y:S01]  /*70c0*/  FFMA.FTZ R12, R15, R6, R12 ;  /* 0x000000060f0c7223 */ /* 0x000fe2000001000c */
[----:B------:R-:W4:Y:S01]  /*70d0*/  LDL.LU R0, [R1+0x364] ;  /* 0x0003640001007983 */ /* 0x000f220000300800 */
[----:B------:R-:W-:Y:S01]  /*70e0*/  FADD.FTZ R14, R28, -UR28 ;  /* 0x8000001c1c0e7e21 */ /* 0x000fe20008010000 */
[----:B------:R-:W-:-:S02]  /*70f0*/  FADD.FTZ R15, R21, -UR28 ;  /* 0x8000001c150f7e21 */ /* 0x000fc40008010000 */
[----:B------:R-:W4:Y:S01]  /*7100*/  LDL.LU R28, [R1+0x3e0] ;  /* 0x0003e000011c7983 */ /* 0x000f220000300800 */
[----:B------:R-:W-:Y:S01]  /*7110*/  FADD.FTZ R13, R20, R13 ;  /* 0x0000000d140d7221 */ /* 0x000fe20000010000 */
[----:B------:R-:W-:Y:S02]  /*7120*/  FFMA.FTZ R19, R17, R20, R19 ;  /* 0x0000001411137223 */ /* 0x000fe40000010013 */
[----:B------:R-:W4:Y:S01]  /*7130*/  LDL.LU R21, [R1+0x3e4] ;  /* 0x0003e40001157983 */ /* 0x000f220000300800 */
[-C--:B------:R-:W-:Y:S01]  /*7140*/  FMUL.FTZ R20, R3, R29.reuse ;  /* 0x0000001d03147220 */ /* 0x080fe20000410000 */
[----:B------:R-:W-:Y:S01]  /*7150*/  FMUL.FTZ R14, R14, UR16 ;  /* 0x000000100e0e7c20 */ /* 0x000fe20008410000 */
[----:B------:R-:W-:Y:S01]  /*7160*/  FADD.FTZ R16, R16, R6 ;  /* 0x0000000610107221 */ /* 0x000fe20000010000 */
[----:B------:R-:W-:Y:S01]  /*7170*/  FADD.FTZ R18, R18, R4 ;  /* 0x0000000412127221 */ /* 0x000fe20000010000 */
[----:B------:R-:W4:Y:S01]  /*7180*/  LDL.LU R6, [R1+0x378] ;  /* 0x0003780001067983 */ /* 0x000f220000300800 */
[C---:B------:R-:W-:Y:S01]  /*7190*/  FFMA.FTZ R19, R14.reuse, R20, R19 ;  /* 0x000000140e137223 */ /* 0x040fe20000010013 */
[----:B------:R-:W-:-:S02]  /*71a0*/  FFMA.FTZ R12, R14, R29, R12 ;  /* 0x0000001d0e0c7223 */ /* 0x000fc4000001000c */
[----:B------:R-:W4:Y:S01]  /*71b0*/  LDL.LU R4, [R1+0x3d0] ;  /* 0x0003d00001047983 */ /* 0x000f220000300800 */
[----:B--2---:R-:W-:-:S03]  /*71c0*/  FADD.FTZ R14, R22, -UR28 ;  /* 0x8000001c160e7e21 */ /* 0x004fc60008010000 */
[----:B------:R-:W2:Y:S01]  /*71d0*/  LDL.LU R22, [R1+0x3d4] ;  /* 0x0003d40001167983 */ /* 0x000ea20000300800 */
[----:B------:R-:W-:Y:S01]  /*71e0*/  FADD.FTZ R13, R13, R20 ;  /* 0x000000140d0d7221 */ /* 0x000fe20000010000 */
[----:B------:R-:W-:Y:S01]  /*71f0*/  FMUL.FTZ R15, R15, UR16 ;  /* 0x000000100f0f7c20 */ /* 0x000fe20008410000 */
[----:B------:R-:W-:Y:S01]  /*7200*/  FADD.FTZ R18, R18, R34 ;  /* 0x0000002212127221 */ /* 0x000fe20000010000 */
[-C--:B------:R-:W-:Y:S01]  /*7210*/  FMUL.FTZ R20, R5, R7.reuse ;  /* 0x0000000705147220 */ /* 0x080fe20000410000 */
[----:B------:R-:W-:Y:S02]  /*7220*/  FFMA.FTZ R11, R17, R34, R11 ;  /* 0x00000022110b7223 */ /* 0x000fe4000001000b */
[----:B------:R-:W2:Y:S01]  /*7230*/  LDL.LU R34, [R1+0x388] ;  /* 0x0003880001227983 */ /* 0x000ea20000300800 */
[----:B---3--:R-:W-:Y:S01]  /*7240*/  FADD.FTZ R17, R33, -UR28 ;  /* 0x8000001c21117e21 */ /* 0x008fe20008010000 */
[----:B------:R-:W-:Y:S01]  /*7250*/  FADD.FTZ R13, R20, R13 ;  /* 0x0000000d140d7221 */ /* 0x000fe20000010000 */
[----:B------:R-:W-:Y:S01]  /*7260*/  FFMA.FTZ R19, R15, R20, R19 ;  /* 0x000000140f137223 */ /* 0x000fe20000010013 */
[----:B------:R-:W3:Y:S01]  /*7270*/  LDL.LU R33, [R1+0x38c] ;  /* 0x00038c0001217983 */ /* 0x000ee20000300800 */
[----:B------:R-:W-:Y:S01]  /*7280*/  FMUL.FTZ R17, R17, UR16 ;  /* 0x0000001011117c20 */ /* 0x000fe20008410000 */
[----:B------:R-:W-:Y:S01]  /*7290*/  FADD.FTZ R18, R18, R7 ;  /* 0x0000000712127221 */ /* 0x000fe20000010000 */
[----:B----4-:R-:W-:Y:S01]  /*72a0*/  FMUL.FTZ R20, R3, R2 ;  /* 0x0000000203147220 */ /* 0x010fe20000410000 */
[----:B------:R-:W-:-:S02]  /*72b0*/  FFMA.FTZ R11, R15, R7, R11 ;  /* 0x000000070f0b7223 */ /* 0x000fc4000001000b */
[----:B------:R-:W4:Y:S01]  /*72c0*/  LDL.LU R7, [R1+0x3b8] ;  /* 0x0003b80001077983 */ /* 0x000f220000300800 */
[----:B------:R-:W-:Y:S01]  /*72d0*/  FADD.FTZ R13, R13, R20 ;  /* 0x000000140d0d7221 */ /* 0x000fe20000010000 */
[----:B------:R-:W-:Y:S01]  /*72e0*/  FFMA.FTZ R19, R17, R20, R19 ;  /* 0x0000001411137223 */ /* 0x000fe20000010013 */
[----:B------:R-:W-:Y:S01]  /*72f0*/  FADD.FTZ R16, R16, R29 ;  /* 0x0000001d10107221 */ /* 0x000fe20000010000 */
[----:B------:R-:W-:Y:S01]  /*7300*/  FMUL.FTZ R14, R14, UR16 ;  /* 0x000000100e0e7c20 */ /* 0x000fe20008410000 */
[----:B------:R-:W-:Y:S01]  /*7310*/  FMUL.FTZ R20, R5, R0 ;  /* 0x0000000005147220 */ /* 0x000fe20000410000 */
[----:B------:R-:W-:Y:S01]  /*7320*/  FFMA.FTZ R12, R17, R2, R12 ;  /* 0x00000002110c7223 */ /* 0x000fe2000001000c */
[----:B------:R-:W4:Y:S01]  /*7330*/  LDL.LU R29, [R1+0x3a0] ;  /* 0x0003a000011d7983 */ /* 0x000f220000300800 */
[----:B------:R-:W-:Y:S01]  /*7340*/  FADD.FTZ R15, R28, -UR28 ;  /* 0x8000001c1c0f7e21 */ /* 0x000fe20008010000 */
[----:B------:R-:W-:Y:S01]  /*7350*/  FADD.FTZ R13, R20, R13 ;  /* 0x0000000d140d7221 */ /* 0x000fe20000010000 */
[C---:B------:R-:W-:Y:S01]  /*7360*/  FFMA.FTZ R19, R14.reuse, R20, R19 ;  /* 0x000000140e137223 */ /* 0x040fe20000010013 */
[----:B------:R-:W-:Y:S01]  /*7370*/  FFMA.FTZ R11, R14, R0, R11 ;  /* 0x000000000e0b7223 */ /* 0x000fe2000001000b */
[----:B------:R-:W-:Y:S01]  /*7380*/  FADD.FTZ R17, R21, -UR28 ;  /* 0x8000001c15117e21 */ /* 0x000fe20008010000 */
[----:B------:R-:W4:Y:S01]  /*7390*/  LDL.LU R28, [R1+0x258] ;  /* 0x00025800011c7983 */ /* 0x000f220000300800 */
[----:B------:R-:W-:-:S03]  /*73a0*/  FMUL.FTZ R15, R15, UR16 ;  /* 0x000000100f0f7c20 */ /* 0x000fc60008410000 */
[----:B------:R-:W4:Y:S01]  /*73b0*/  LDL.LU R21, [R1+0x3bc] ;  /* 0x0003bc0001157983 */ /* 0x000f220000300800 */
[----:B------:R-:W-:Y:S01]  /*73c0*/  FMUL.FTZ R20, R3, R6 ;  /* 0x0000000603147220 */ /* 0x000fe20000410000 */
[----:B------:R-:W-:Y:S02]  /*73d0*/  FADD.FTZ R14, R4, -UR28 ;  /* 0x8000001c040e7e21 */ /* 0x000fe40008010000 */
[----:B------:R-:W4:Y:S01]  /*73e0*/  LDL.LU R4, [R1+0x3b0] ;  /* 0x0003b00001047983 */ /* 0x000f220000300800 */
[C---:B------:R-:W-:Y:S01]  /*73f0*/  FFMA.FTZ R19, R15.reuse, R20, R19 ;  /* 0x000000140f137223 */ /* 0x040fe20000010013 */
[----:B------:R-:W-:Y:S01]  /*7400*/  FFMA.FTZ R12, R15, R6, R12 ;  /* 0x000000060f0c7223 */ /* 0x000fe2000001000c */
[----:B--2---:R-:W-:Y:S02]  /*7410*/  FADD.FTZ R15, R22, -UR28 ;  /* 0x8000001c160f7e21 */ /* 0x004fe40008010000 */
[----:B------:R-:W2:Y:S01]  /*7420*/  LDL.LU R22, [R1+0x3b4] ;  /* 0x0003b40001167983 */ /* 0x000ea20000300800 */
[----:B------:R-:W-:-:S03]  /*7430*/  FADD.FTZ R16, R16, R2 ;  /* 0x0000000210107221 */ /* 0x000fc60000010000 */
[----:B------:R-:W2:Y:S01]  /*7440*/  LDL.LU R2, [R1+0x3a4] ;  /* 0x0003a40001027983 */ /* 0x000ea20000300800 */
[----:B------:R-:W-:Y:S01]  /*7450*/  FADD.FTZ R13, R13, R20 ;  /* 0x000000140d0d7221 */ /* 0x000fe20000010000 */
[----:B------:R-:W-:Y:S01]  /*7460*/  FMUL.FTZ R20, R5, R34 ;  /* 0x0000002205147220 */ /* 0x000fe20000410000 */
[----:B------:R-:W-:Y:S01]  /*7470*/  FMUL.FTZ R17, R17, UR16 ;  /* 0x0000001011117c20 */ /* 0x000fe20008410000 */
[----:B------:R-:W-:Y:S01]  /*7480*/  FADD.FTZ R16, R16, R6 ;  /* 0x0000000610107221 */ /* 0x000fe20000010000 */
[----:B------:R-:W-:Y:S01]  /*7490*/  FADD.FTZ R18, R18, R0 ;  /* 0x0000000012127221 */ /* 0x000fe20000010000 */
[----:B------:R-:W2:Y:S01]  /*74a0*/  LDL.LU R6, [R1+0x254] ;  /* 0x0002540001067983 */ /* 0x000ea20000300800 */
[----:B------:R-:W-:Y:S01]  /*74b0*/  FADD.FTZ R13, R20, R13 ;  /* 0x0000000d140d7221 */ /* 0x000fe20000010000 */
[----:B------:R-:W-:Y:S01]  /*74c0*/  FFMA.FTZ R19, R17, R20, R19 ;  /* 0x0000001411137223 */ /* 0x000fe20000010013 */
[----:B---3--:R-:W-:Y:S01]  /*74d0*/  FMUL.FTZ R20, R3, R33 ;  /* 0x0000002103147220 */ /* 0x008fe20000410000 */
[----:B------:R-:W-:Y:S01]  /*74e0*/  FMUL.FTZ R14, R14, UR16 ;  /* 0x000000100e0e7c20 */ /* 0x000fe20008410000 */
[----:B------:R-:W-:Y:S01]  /*74f0*/  FADD.FTZ R18, R18, R34 ;  /* 0x0000002212127221 */ /* 0x000fe20000010000 */
[----:B------:R-:W-:Y:S01]  /*7500*/  FFMA.FTZ R11, R17, R34, R11 ;  /* 0x00000022110b7223 */ /* 0x000fe2000001000b */
[----:B----4-:R-:W-:Y:S01]  /*7510*/  FADD.FTZ R17, R7, -UR28 ;  /* 0x8000001c07117e21 */ /* 0x010fe20008010000 */
[----:B------:R-:W3:Y:S01]  /*7520*/  LDL.LU R34, [R1+0x250] ;  /* 0x0002500001227983 */ /* 0x000ee20000300800 */
[----:B------:R-:W-:Y:S01]  /*7530*/  FADD.FTZ R13, R13, R20 ;  /* 0x000000140d0d7221 */ /* 0x000fe20000010000 */
[----:B------:R-:W-:-:S02]  /*7540*/  FFMA.FTZ R19, R14, R20, R19 ;  /* 0x000000140e137223 */ /* 0x000fc40000010013 */
[----:B------:R-:W4:Y:S01]  /*7550*/  LDL.LU R7, [R1+0x3a8] ;  /* 0x0003a80001077983 */ /* 0x000f220000300800 */
[----:B------:R-:W-:Y:S01]  /*7560*/  FMUL.FTZ R20, R5, R29 ;  /* 0x0000001d05147220 */ /* 0x000fe20000410000 */
[----:B------:R-:W-:Y:S01]  /*7570*/  FMUL.FTZ R15, R15, UR16 ;  /* 0x000000100f0f7c20 */ /* 0x000fe20008410000 */
[----:B------:R-:W-:Y:S01]  /*7580*/  FADD.FTZ R16, R16, R33 ;  /* 0x0000002110107221 */ /* 0x000fe20000010000 */
[----:B------:R-:W-:Y:S01]  /*7590*/  FFMA.FTZ R12, R14, R33, R12 ;  /* 0x000000210e0c7223 */ /* 0x000fe2000001000c */
[----:B------:R-:W4:Y:S01]  /*75a0*/  LDL.LU R0, [R1+0x23c] ;  /* 0x00023c0001007983 */ /* 0x000f220000300800 */
[----:B------:R-:W-:-:S03]  /*75b0*/  FADD.FTZ R13, R20, R13 ;  /* 0x0000000d140d7221 */ /* 0x000fc60000010000 */
[----:B------:R-:W4:Y:S01]  /*75c0*/  LDL.LU R33, [R1+0x24c] ;  /* 0x00024c0001217983 */ /* 0x000f220000300800 */
[----:B------:R-:W-:-:S03]  /*75d0*/  FADD.FTZ R14, R21, -UR28 ;  /* 0x8000001c150e7e21 */ /* 0x000fc60008010000 */
[----:B------:R-:W4:Y:S01]  /*75e0*/  LDL.LU R21, [R1+0x3ac] ;  /* 0x0003ac0001157983 */ /* 0x000f220000300800 */
[----:B------:R-:W-:Y:S01]  /*75f0*/  FFMA.FTZ R19, R15, R20, R19 ;  /* 0x000000140f137223 */ /* 0x000fe20000010013 */
[----:B------:R-:W-:Y:S01]  /*7600*/  FMUL.FTZ R20, R3, R28 ;  /* 0x0000001c03147220 */ /* 0x000fe20000410000 */
[----:B------:R-:W-:Y:S01]  /*7610*/  FMUL.FTZ R17, R17, UR16 ;  /* 0x0000001011117c20 */ /* 0x000fe20008410000 */
[----:B------:R-:W-:Y:S01]  /*7620*/  FADD.FTZ R18, R18, R29 ;  /* 0x0000001d12127221 */ /* 0x000fe20000010000 */
[----:B------:R-:W-:Y:S01]  /*7630*/  FFMA.FTZ R11, R15, R29, R11 ;  /* 0x0000001d0f0b7223 */ /* 0x000fe2000001000b */
[----:B------:R-:W-:Y:S01]  /*7640*/  FADD.FTZ R15, R4, -UR28 ;  /* 0x8000001c040f7e21 */ /* 0x000fe20008010000 */
[----:B------:R-:W4:Y:S01]  /*7650*/  LDL.LU R29, [R1+0x248] ;  /* 0x00024800011d7983 */ /* 0x000f220000300800 */
[C---:B------:R-:W-:Y:S01]  /*7660*/  FFMA.FTZ R19, R17.reuse, R20, R19 ;  /* 0x0000001411137223 */ /* 0x040fe20000010013 */
[----:B------:R-:W-:Y:S02]  /*7670*/  FFMA.FTZ R12, R17, R28, R12 ;  /* 0x0000001c110c7223 */ /* 0x000fe4000001000c */
[----:B------:R-:W4:Y:S01]  /*7680*/  LDL.LU R4, [R1+0x390] ;  /* 0x0003900001047983 */ /* 0x000f220000300800 */
[----:B------:R-:W-:-:S03]  /*7690*/  FADD.FTZ R16, R16, R28 ;  /* 0x0000001c10107221 */ /* 0x000fc60000010000 */
[----:B------:R-:W4:Y:S01]  /*76a0*/  LDL.LU R28, [R1+0x238] ;  /* 0x00023800011c7983 */ /* 0x000f220000300800 */
[----:B--2---:R-:W-:-:S03]  /*76b0*/  FADD.FTZ R17, R22, -UR28 ;  /* 0x8000001c16117e21 */ /* 0x004fc60008010000 */
[----:B------:R-:W2:Y:S01]  /*76c0*/  LDL.LU R22, [R1+0x394] ;  /* 0x0003940001167983 */ /* 0x000ea20000300800 */
[----:B------:R-:W-:Y:S01]  /*76d0*/  FADD.FTZ R13, R13, R20 ;  /* 0x000000140d0d7221 */ /* 0x000fe20000010000 */
[----:B------:R-:W-:Y:S01]  /*76e0*/  FMUL.FTZ R20, R5, R2 ;  /* 0x0000000205147220 */ /* 0x000fe20000410000 */
[----:B------:R-:W-:Y:S01]  /*76f0*/  FMUL.FTZ R14, R14, UR16 ;  /* 0x000000100e0e7c20 */ /* 0x000fe20008410000 */
[----:B------:R-:W-:Y:S02]  /*7700*/  FMUL.FTZ R15, R15, UR16 ;  /* 0x000000100f0f7c20 */ /* 0x000fe40008410000 */
[----:B------:R-:W-:Y:S01]  /*7710*/  FADD.FTZ R13, R20, R13 ;  /* 0x0000000d140d7221 */ /* 0x000fe20000010000 */
[C---:B------:R-:W-:Y:S01]  /*7720*/  FFMA.FTZ R19, R14.reuse, R20, R19 ;  /* 0x000000140e137223 */ /* 0x040fe20000010013 */
[----:B------:R-:W-:Y:S01]  /*7730*/  FMUL.FTZ R20, R3, R6 ;  /* 0x0000000603147220 */ /* 0x000fe20000410000 */
[----:B------:R-:W-:Y:S01]  /*7740*/  FMUL.FTZ R17, R17, UR16 ;  /* 0x0000001011117c20 */ /* 0x000fe20008410000 */
[----:B------:R-:W-:-:S02]  /*7750*/  FFMA.FTZ R11, R14, R2, R11 ;  /* 0x000000020e0b7223 */ /* 0x000fc4000001000b */
[----:B------:R-:W-:Y:S01]  /*7760*/  FADD.FTZ R13, R13, R20 ;  /* 0x000000140d0d7221 */ /* 0x000fe20000010000 */
[----:B------:R-:W-:Y:S01]  /*7770*/  FFMA.FTZ R19, R15, R20, R19 ;  /* 0x000000140f137223 */ /* 0x000fe20000010013 */
[----:B---3--:R-:W-:Y:S01]  /*7780*/  FMUL.FTZ R20, R5, R34 ;  /* 0x0000002205147220 */ /* 0x008fe20000410000 */
[----:B----4-:R-:W-:-:S03]  /*7790*/  FADD.FTZ R14, R7, -UR28 ;  /* 0x8000001c070e7e21 */ /* 0x010fc60008010000 */
[----:B------:R-:W-:Y:S01]  /*77a0*/  FADD.FTZ R13, R20, R13 ;  /* 0x0000000d140d7221 */ /* 0x000fe20000010000 */
[----:B------:R-:W-:Y:S01]  /*77b0*/  FFMA.FTZ R19, R17, R20, R19 ;  /* 0x0000001411137223 */ /* 0x000fe20000010013 */
[----:B------:R-:W-:Y:S01]  /*77c0*/  FFMA.FTZ R12, R15, R6, R12 ;  /* 0x000000060f0c7223 */ /* 0x000fe2000001000c */
[----:B------:R-:W-:Y:S01]  /*77d0*/  FMUL.FTZ R14, R14, UR16 ;  /* 0x000000100e0e7c20 */ /* 0x000fe20008410000 */
[----:B------:R-:W-:Y:S01]  /*77e0*/  FFMA.FTZ R11, R17, R34, R11 ;  /* 0x00000022110b7223 */ /* 0x000fe2000001000b */
[----:B------:R-:W-:Y:S01]  /*77f0*/  FADD.FTZ R18, R18, R2 ;  /* 0x0000000212127221 */ /* 0x000fe20000010000 */
[----:B------:R-:W3:Y:S01]  /*7800*/  LDL.LU R7, [R1+0x224] ;  /* 0x0002240001077983 */ /* 0x000ee20000300800 */
[----:B------:R-:W-:Y:S01]  /*7810*/  FMUL.FTZ R20, R3, R33 ;  /* 0x0000002103147220 */ /* 0x000fe20000410000 */
[----:B------:R-:W-:-:S03]  /*7820*/  FADD.FTZ R15, R21, -UR28 ;  /* 0x8000001c150f7e21 */ /* 0x000fc60008010000 */
[----:B------:R-:W-:Y:S01]  /*7830*/  FADD.FTZ R13, R13, R20 ;  /* 0x000000140d0d7221 */ /* 0x000fe20000010000 */
[C---:B------:R-:W-:Y:S01]  /*7840*/  FFMA.FTZ R19, R14.reuse, R20, R19 ;  /* 0x000000140e137223 */ /* 0x040fe20000010013 */
[----:B------:R-:W-:Y:S01]  /*7850*/  FFMA.FTZ R12, R14, R33, R12 ;  /* 0x000000210e0c7223 */ /* 0x000fe2000001000c */
[----:B------:R-:W-:Y:S01]  /*7860*/  FMUL.FTZ R15, R15, UR16 ;  /* 0x000000100f0f7c20 */ /* 0x000fe20008410000 */
[----:B------:R-:W4:Y:S01]  /*7870*/  LDL.LU R2, [R1+0x380] ;  /* 0x0003800001027983 */ /* 0x000f220000300800 */
[----:B------:R-:W-:-:S03]  /*7880*/  FMUL.FTZ R20, R5, R29 ;  /* 0x0000001d05147220 */ /* 0x000fc60000410000 */
[----:B------:R-:W4:Y:S01]  /*7890*/  LDL.LU R21, [R1+0x384] ;  /* 0x0003840001157983 */ /* 0x000f220000300800 */
[----:B------:R-:W-:Y:S01]  /*78a0*/  FADD.FTZ R17, R4, -UR28 ;  /* 0x8000001c04117e21 */ /* 0x000fe20008010000 */
[----:B------:R-:W-:Y:S01]  /*78b0*/  FADD.FTZ R13, R20, R13 ;  /* 0x0000000d140d7221 */ /* 0x000fe20000010000 */
[----:B------:R-:W-:Y:S01]  /*78c0*/  FFMA.FTZ R19, R15, R20, R19 ;  /* 0x000000140f137223 */ /* 0x000fe20000010013 */
[----:B------:R-:W-:Y:S01]  /*78d0*/  FMUL.FTZ R20, R3, R0 ;  /* 0x0000000003147220 */ /* 0x000fe20000410000 */
[----:B------:R-:W-:Y:S01]  /*78e0*/  FMUL.FTZ R17, R17, UR16 ;  /* 0x0000001011117c20 */ /* 0x000fe20008410000 */
[----:B------:R-:W-:Y:S01]  /*78f0*/  FFMA.FTZ R11, R15, R29, R11 ;  /* 0x0000001d0f0b7223 */ /* 0x000fe2000001000b */
[----:B------:R-:W-:Y:S01]  /*7900*/  FADD.FTZ R16, R16, R6 ;  /* 0x0000000610107221 */ /* 0x000fe20000010000 */
[----:B------:R-:W-:Y:S01]  /*7910*/  FADD.FTZ R13, R13, R20 ;  /* 0x000000140d0d7221 */ /* 0x000fe20000010000 */
[----:B------:R-:W-:Y:S01]  /*7920*/  FFMA.FTZ R19, R17, R20, R19 ;  /* 0x0000001411137223 */ /* 0x000fe20000010013 */
[----:B------:R-:W-:Y:S01]  /*7930*/  FMUL.FTZ R20, R5, R28 ;  /* 0x0000001c05147220 */ /* 0x000fe20000410000 */
[----:B------:R-:W4:Y:S04]  /*7940*/  LDL.LU R6, [R1+0x220] ;  /* 0x0002200001067983 */ /* 0x000f280000300800 */
[----:B------:R-:W4:Y:S01]  /*7950*/  LDL.LU R4, [R1+0x21c] ;  /* 0x00021c0001047983 */ /* 0x000f220000300800 */
[----:B--2---:R-:W-:Y:S01]  /*7960*/  FADD.FTZ R14, R22, -UR28 ;  /* 0x8000001c160e7e21 */ /* 0x004fe20008010000 */
[----:B------:R-:W-:Y:S01]  /*7970*/  FADD.FTZ R13, R20, R13 ;  /* 0x0000000d140d7221 */ /* 0x000fe20000010000 */
[----:B------:R-:W-:Y:S01]  /*7980*/  FFMA.FTZ R12, R17, R0, R12 ;  /* 0x00000000110c7223 */ /* 0x000fe2000001000c */
[----:B------:R-:W2:Y:S01]  /*7990*/  LDL.LU R22, [R1+0x218] ;  /* 0x0002180001167983 */ /* 0x000ea20000300800 */
[----:B------:R-:W-:-:S04]  /*79a0*/  FMUL.FTZ R14, R14, UR16 ;  /* 0x000000100e0e7c20 */ /* 0x000fc80008410000 */
[C---:B------:R-:W-:Y:S01]  /*79b0*/  FFMA.FTZ R19, R14.reuse, R20, R19 ;  /* 0x000000140e137223 */ /* 0x040fe20000010013 */
[----:B------:R-:W-:Y:S02]  /*79c0*/  FFMA.FTZ R11, R14, R28, R11 ;  /* 0x0000001c0e0b7223 */ /* 0x000fe4000001000b */
[----:B------:R-:W2:Y:S01]  /*79d0*/  LDL.LU R14, [R1+0x370] ;  /* 0x00037000010e7983 */ /* 0x000ea20000300800 */
[----:B------:R-:W-:Y:S01]  /*79e0*/  FADD.FTZ R16, R16, R33 ;  /* 0x0000002110107221 */ /* 0x000fe20000010000 */
[----:B------:R-:W-:Y:S02]  /*79f0*/  FADD.FTZ R18, R18, R34 ;  /* 0x0000002212127221 */ /* 0x000fe40000010000 */
[----:B------:R-:W2:Y:S01]  /*7a00*/  LDL.LU R34, [R1+0x4c8] ;  /* 0x0004c80001227983 */ /* 0x000ea20000300800 */
[----:B---3--:R-:W-:-:S03]  /*7a10*/  FMUL.FTZ R20, R3, R7 ;  /* 0x0000000703147220 */ /* 0x008fc60000410000 */
[----:B------:R-:W3:Y:S01]  /*7a20*/  LDL.LU R33, [R1+0x4c4] ;  /* 0x0004c40001217983 */ /* 0x000ee20000300800 */
[----:B----4-:R-:W-:Y:S01]  /*7a30*/  FADD.FTZ R15, R2, -UR28 ;  /* 0x8000001c020f7e21 */ /* 0x010fe20008010000 */
[----:B------:R-:W-:-:S03]  /*7a40*/  FADD.FTZ R17, R21, -UR28 ;  /* 0x8000001c15117e21 */ /* 0x000fc60008010000 */
[----:B------:R-:W-:Y:S01]  /*7a50*/  FMUL.FTZ R15, R15, UR16 ;  /* 0x000000100f0f7c20 */ /* 0x000fe20008410000 */
[----:B------:R-:W-:Y:S01]  /*7a60*/  FADD.FTZ R13, R13, R20 ;  /* 0x000000140d0d7221 */ /* 0x000fe20000010000 */
[----:B------:R-:W4:Y:S01]  /*7a70*/  LDL.LU R2, [R1+0x214] ;  /* 0x0002140001027983 */ /* 0x000f220000300800 */
[----:B------:R-:W-:Y:S01]  /*7a80*/  FMUL.FTZ R17, R17, UR16 ;  /* 0x0000001011117c20 */ /* 0x000fe20008410000 */
[C---:B------:R-:W-:Y:S01]  /*7a90*/  FFMA.FTZ R19, R15.reuse, R20, R19 ;  /* 0x000000140f137223 */ /* 0x040fe20000010013 */
[----:B------:R-:W-:Y:S01]  /*7aa0*/  FFMA.FTZ R12, R15, R7, R12 ;  /* 0x000000070f0c7223 */ /* 0x000fe2000001000c */
[----:B------:R-:W3:Y:S04]  /*7ab0*/  LDL.LU R21, [R1+0x3cc] ;  /* 0x0003cc0001157983 */ /* 0x000ee80000300800 */
[----:B------:R-:W4:Y:S01]  /*7ac0*/  LDL.LU R15, [R1+0x374] ;  /* 0x00037400010f7983 */ /* 0x000f220000300800 */
[-C--:B------:R-:W-:Y:S01]  /*7ad0*/  FMUL.FTZ R20, R5, R6.reuse ;  /* 0x0000000605147220 */ /* 0x080fe20000410000 */
[----:B------:R-:W-:-:S03]  /*7ae0*/  FFMA.FTZ R11, R17, R6, R11 ;  /* 0x00000006110b7223 */ /* 0x000fc6000001000b */
[----:B------:R-:W-:Y:S01]  /*7af0*/  FADD.FTZ R13, R20, R13 ;  /* 0x0000000d140d7221 */ /* 0x000fe20000010000 */
[----:B------:R-:W-:Y:S01]  /*7b00*/  FFMA.FTZ R19, R17, R20, R19 ;  /* 0x0000001411137223 */ /* 0x000fe20000010013 */
[----:B------:R-:W-:Y:S01]  /*7b10*/  FMUL.FTZ R20, R3, R4 ;  /* 0x0000000403147220 */ /* 0x000fe20000410000 */
[----:B------:R-:W3:Y:S01]  /*7b20*/  LDL.LU R17, [R1+0x368] ;  /* 0x0003680001117983 */ /* 0x000ee20000300800 */
[----:B------:R-:W-:-:S03]  /*7b30*/  FADD.FTZ R16, R16, R0 ;  /* 0x0000000010107221 */ /* 0x000fc60000010000 */
[----:B------:R-:W3:Y:S01]  /*7b40*/  LDL.LU R0, [R1+0x210] ;  /* 0x0002100001007983 */ /* 0x000ee20000300800 */
[----:B--2---:R-:W-:-:S04]  /*7b50*/  FADD.FTZ R14, R14, -UR28 ;  /* 0x8000001c0e0e7e21 */ /* 0x004fc80008010000 */
[----:B------:R-:W-:-:S04]  /*7b60*/  FMUL.FTZ R14, R14, UR16 ;  /* 0x000000100e0e7c20 */ /* 0x000fc80008410000 */
[C---:B------:R-:W-:Y:S01]  /*7b70*/  FFMA.FTZ R19, R14.reuse, R20, R19 ;  /* 0x000000140e137223 */ /* 0x040fe20000010013 */
[----:B------:R-:W-:Y:S02]  /*7b80*/  FFMA.FTZ R12, R14, R4, R12 ;  /* 0x000000040e0c7223 */ /* 0x000fe4000001000c */
[----:B------:R-:W2:Y:S01]  /*7b90*/  LDL.LU R14, [R1+0x3c8] ;  /* 0x0003c800010e7983 */ /* 0x000ea20000300800 */
[----:B------:R-:W-:Y:S01]  /*7ba0*/  FADD.FTZ R13, R13, R20 ;  /* 0x000000140d0d7221 */ /* 0x000fe20000010000 */
[----:B------:R-:W-:Y:S01]  /*7bb0*/  FMUL.FTZ R20, R5, R22 ;  /* 0x0000001605147220 */ /* 0x000fe20000410000 */
[----:B------:R-:W-:Y:S01]  /*7bc0*/  FADD.FTZ R16, R16, R7 ;  /* 0x0000000710107221 */ /* 0x000fe20000010000 */
[----:B------:R-:W-:Y:S01]  /*7bd0*/  FADD.FTZ R18, R18, R29 ;  /* 0x0000001d12127221 */ /* 0x000fe20000010000 */
[----:B------:R0:W5:Y:S01]  /*7be0*/  LDL.LU R7, [R1+0x4b8] ;  /* 0x0004b80001077983 */ /* 0x0001620000300800 */
[----:B------:R-:W-:Y:S01]  /*7bf0*/  FADD.FTZ R13, R20, R13 ;  /* 0x0000000d140d7221 */ /* 0x000fe20000010000 */
[----:B------:R-:W-:Y:S01]  /*7c00*/  FADD.FTZ R16, R16, R4 ;  /* 0x0000000410107221 */ /* 0x000fe20000010000 */
[----:B----4-:R-:W-:Y:S01]  /*7c10*/  FADD.FTZ R15, R15, -UR28 ;  /* 0x8000001c0f0f7e21 */ /* 0x010fe20008010000 */
[----:B---3--:R-:W-:-:S03]  /*7c20*/  FADD.FTZ R17, R17, -UR28 ;  /* 0x8000001c11117e21 */ /* 0x008fc60008010000 */
[----:B------:R-:W-:Y:S01]  /*7c30*/  FMUL.FTZ R15, R15, UR16 ;  /* 0x000000100f0f7c20 */ /* 0x000fe20008410000 */
[----:B--2---:R-:W-:-:S03]  /*7c40*/  FADD.FTZ R14, R14, -UR28 ;  /* 0x8000001c0e0e7e21 */ /* 0x004fc60008010000 */
[----:B------:R-:W-:Y:S01]  /*7c50*/  FFMA.FTZ R19, R15, R20, R19 ;  /* 0x000000140f137223 */ /* 0x000fe20000010013 */
[----:B------:R-:W-:Y:S01]  /*7c60*/  FMUL.FTZ R20, R3, R2 ;  /* 0x0000000203147220 */ /* 0x000fe20000410000 */
[----:B------:R-:W-:Y:S01]  /*7c70*/  FMUL.FTZ R17, R17, UR16 ;  /* 0x0000001011117c20 */ /* 0x000fe20008410000 */
[----:B------:R-:W-:Y:S01]  /*7c80*/  FFMA.FTZ R11, R15, R22, R11 ;  /* 0x000000160f0b7223 */ /* 0x000fe2000001000b */
[----:B------:R-:W-:Y:S01]  /*7c90*/  FADD.FTZ R15, R21, -UR28 ;  /* 0x8000001c150f7e21 */ /* 0x000fe20008010000 */
[----:B------:R-:W-:Y:S01]  /*7ca0*/  FADD.FTZ R13, R13, R20 ;  /* 0x000000140d0d7221 */ /* 0x000fe20000010000 */
[----:B------:R-:W-:Y:S01]  /*7cb0*/  FFMA.FTZ R19, R17, R20, R19 ;  /* 0x0000001411137223 */ /* 0x000fe20000010013 */
[----:B------:R-:W-:Y:S01]  /*7cc0*/  FMUL.FTZ R20, R5, R0 ;  /* 0x0000000005147220 */ /* 0x000fe20000410000 */
[----:B------:R-:W-:Y:S01]  /*7cd0*/  FMUL.FTZ R14, R14, UR16 ;  /* 0x000000100e0e7c20 */ /* 0x000fe20008410000 */
[----:B------:R-:W-:Y:S01]  /*7ce0*/  FMUL.FTZ R15, R15, UR16 ;  /* 0x000000100f0f7c20 */ /* 0x000fe20008410000 */
[----:B------:R-:W-:Y:S01]  /*7cf0*/  FADD.FTZ R16, R16, R2 ;  /* 0x0000000210107221 */ /* 0x000fe20000010000 */
[----:B------:R-:W-:Y:S01]  /*7d00*/  FFMA.FTZ R12, R17, R2, R12 ;  /* 0x00000002110c7223 */ /* 0x000fe2000001000c */
[----:B------:R-:W-:Y:S01]  /*7d10*/  FADD.FTZ R13, R20, R13 ;  /* 0x0000000d140d7221 */ /* 0x000fe20000010000 */
[----:B------:R-:W-:Y:S01]  /*7d20*/  FFMA.FTZ R19, R14, R20, R19 ;  /* 0x000000140e137223 */ /* 0x000fe20000010013 */
[-C--:B------:R-:W-:Y:S01]  /*7d30*/  FMUL.FTZ R20, R3, R45.reuse ;  /* 0x0000002d03147220 */ /* 0x080fe20000410000 */
[----:B------:R-:W-:Y:S01]  /*7d40*/  FADD.FTZ R16, R16, R45 ;  /* 0x0000002d10107221 */ /* 0x000fe20000010000 */
[----:B------:R-:W-:Y:S01]  /*7d50*/  FFMA.FTZ R12, R15, R45, R12 ;  /* 0x0000002d0f0c7223 */ /* 0x000fe2000001000c */
[----:B------:R-:W2:Y:S04]  /*7d60*/  LDL.LU R17, [R1+0x3f8] ;  /* 0x0003f80001117983 */ /* 0x000ea80000300800 */
[----:B------:R-:W3:Y:S01]  /*7d70*/  LDL.LU R45, [R1+0x41c] ;  /* 0x00041c00012d7983 */ /* 0x000ee20000300800 */
[----:B------:R-:W-:Y:S01]  /*7d80*/  FFMA.FTZ R11, R14, R0, R11 ;  /* 0x000000000e0b7223 */ /* 0x000fe2000001000b */
[----:B------:R-:W-:-:S02]  /*7d90*/  FADD.FTZ R18, R18, R28 ;  /* 0x0000001c12127221 */ /* 0x000fc40000010000 */
[----:B------:R-:W4:Y:S02]  /*7da0*/  LDL.LU R14, [R1+0x3fc] ;  /* 0x0003fc00010e7983 */ /* 0x000f240000300800 */
[----:B------:R-:W-:Y:S02]  /*7db0*/  FADD.FTZ R18, R18, R6 ;  /* 0x0000000612127221 */ /* 0x000fe40000010000 */
[----:B------:R-:W4:Y:S02]  /*7dc0*/  LDL.LU R21, [R1+0x428] ;  /* 0x0004280001157983 */ /* 0x000f240000300800 */
[----:B------:R-:W-:Y:S02]  /*7dd0*/  FADD.FTZ R18, R18, R22 ;  /* 0x0000001612127221 */ /* 0x000fe40000010000 */
[----:B------:R-:W4:Y:S01]  /*7de0*/  LDL.LU R22, [R1+0x420] ;  /* 0x0004200001167983 */ /* 0x000f220000300800 */
[----:B------:R-:W-:Y:S01]  /*7df0*/  FFMA.FTZ R19, R15, R20, R19 ;  /* 0x000000140f137223 */ /* 0x000fe20000010013 */
[----:B------:R-:W-:Y:S01]  /*7e00*/  FADD.FTZ R13, R13, R20 ;  /* 0x000000140d0d7221 */ /* 0x000fe20000010000 */
[----:B------:R-:W-:Y:S01]  /*7e10*/  FMUL.FTZ R20, R5, R44 ;  /* 0x0000002c05147220 */ /* 0x000fe20000410000 */
[----:B------:R-:W-:Y:S01]  /*7e20*/  FADD.FTZ R16, R16, R36 ;  /* 0x0000002410107221 */ /* 0x000fe20000010000 */
[----:B------:R0:W5:Y:S02]  /*7e30*/  LDL.LU R29, [R1+0x4c0] ;  /* 0x0004c000011d7983 */ /* 0x0001640000300800 */
[----:B------:R-:W-:-:S02]  /*7e40*/  FADD.FTZ R13, R20, R13 ;  /* 0x0000000d140d7221 */ /* 0x000fc40000010000 */
[----:B------:R0:W5:Y:S04]  /*7e50*/  LDL.LU R28, [R1+0x4bc] ;  /* 0x0004bc00011c7983 */ /* 0x0001680000300800 */
[----:B------:R0:W5:Y:S04]  /*7e60*/  LDL.LU R6, [R1+0x4b4] ;  /* 0x0004b40001067983 */ /* 0x0001680000300800 */
[----:B------:R0:W5:Y:S04]  /*7e70*/  LDL.LU R4, [R1+0x4b0] ;  /* 0x0004b00001047983 */ /* 0x0001680000300800 */
[----:B------:R0:W5:Y:S01]  /*7e80*/  LDL.LU R2, [R1+0x4ac] ;  /* 0x0004ac0001027983 */ /* 0x0001620000300800 */
[----:B---3--:R-:W-:-:S03]  /*7e90*/  FADD.FTZ R15, R45, -UR28 ;  /* 0x8000001c2d0f7e21 */ /* 0x008fc60008010000 */
[----:B------:R-:W3:Y:S01]  /*7ea0*/  LDL.LU R45, [R1+0x308] ;  /* 0x00030800012d7983 */ /* 0x000ee20000300800 */
[----:B--2---:R-:W-:Y:S01]  /*7eb0*/  FADD.FTZ R17, R17, -UR28 ;  /* 0x8000001c11117e21 */ /* 0x004fe20008010000 */
[----:B----4-:R-:W-:-:S03]  /*7ec0*/  FADD.FTZ R14, R14, -UR28 ;  /* 0x8000001c0e0e7e21 */ /* 0x010fc60008010000 */
[----:B------:R-:W-:Y:S01]  /*7ed0*/  FMUL.FTZ R17, R17, UR16 ;  /* 0x0000001011117c20 */ /* 0x000fe20008410000 */
[----:B------:R-:W-:-:S03]  /*7ee0*/  FMUL.FTZ R14, R14, UR16 ;  /* 0x000000100e0e7c20 */ /* 0x000fc60008410000 */
[----:B------:R-:W-:Y:S01]  /*7ef0*/  FFMA.FTZ R19, R17, R20, R19 ;  /* 0x0000001411137223 */ /* 0x000fe20000010013 */
[----:B------:R-:W-:Y:S01]  /*7f00*/  FMUL.FTZ R20, R3, R36 ;  /* 0x0000002403147220 */ /* 0x000fe20000410000 */
[----:B------:R-:W-:Y:S01]  /*7f10*/  FMUL.FTZ R15, R15, UR16 ;  /* 0x000000100f0f7c20 */ /* 0x000fe20008410000 */
[----:B------:R-:W-:Y:S02]  /*7f20*/  FFMA.FTZ R11, R17, R44, R11 ;  /* 0x0000002c110b7223 */ /* 0x000fe4000001000b */
        /* <DEDUP_REMOVED lines=8> */
[----:B------:R-:W-:Y:S01]  /*7fb0*/  FMUL.FTZ R20, R3, R38 ;  /* 0x0000002603147220 */ /* 0x000fe20000410000 */
[----:B------:R-:W-:Y:S01]  /*7fc0*/  FMUL.FTZ R17, R17, UR16 ;  /* 0x0000001011117c20 */ /* 0x000fe20008410000 */
[----:B------:R-:W-:Y:S01]  /*7fd0*/  FADD.FTZ R14, R21, -UR28 ;  /* 0x8000001c150e7e21 */ /* 0x000fe20008010000 */
[----:B------:R-:W-:Y:S01]  /*7fe0*/  FADD.FTZ R18, R18, R44 ;  /* 0x0000002c12127221 */ /* 0x000fe20000010000 */
[----:B------:R-:W2:Y:S01]  /*7ff0*/  LDL.LU R21, [R1+0x2e8] ;  /* 0x0002e80001157983 */ /* 0x000ea20000300800 */
[----:B------:R-:W-:Y:S01]  /*8000*/  FADD.FTZ R13, R13, R20 ;  /* 0x000000140d0d7221 */ /* 0x000fe20000010000 */
[----:B------:R-:W-:Y:S01]  /*8010*/  FFMA.FTZ R19, R17, R20, R19 ;  /* 0x0000001411137223 */ /* 0x000fe20000010013 */
[----:B------:R-:W-:Y:S01]  /*8020*/  FMUL.FTZ R20, R5, R39 ;  /* 0x0000002705147220 */ /* 0x000fe20000410000 */
[----:B------:R-:W-:Y:S01]  /*8030*/  FMUL.FTZ R14, R14, UR16 ;  /* 0x000000100e0e7c20 */ /* 0x000fe20008410000 */
[----:B------:R-:W-:Y:S01]  /*8040*/  FFMA.FTZ R11, R15, R37, R11 ;  /* 0x000000250f0b7223 */ /* 0x000fe2000001000b */
[----:B------:R-:W-:Y:S01]  /*8050*/  FADD.FTZ R15, R24, -UR28 ;  /* 0x8000001c180f7e21 */ /* 0x000fe20008010000 */
[----:B------:R-:W-:Y:S01]  /*8060*/  FFMA.FTZ R12, R17, R38, R12 ;  /* 0x00000026110c7223 */ /* 0x000fe2000001000c */
[----:B------:R-:W-:Y:S01]  /*8070*/  FADD.FTZ R18, R18, R37 ;  /* 0x0000002512127221 */ /* 0x000fe20000010000 */
        /* <DEDUP_REMOVED lines=8> */
[----:B------:R-:W4:Y:S01]  /*8100*/  LDL.LU R22, [R1+0x298] ;  /* 0x0002980001167983 */ /* 0x000f220000300800 */
[----:B------:R-:W-:Y:S01]  /*8110*/  FADD.FTZ R13, R13, R20 ;  /* 0x000000140d0d7221 */ /* 0x000fe20000010000 */
[----:B------:R-:W-:-:S02]  /*8120*/  FFMA.FTZ R19, R15, R20, R19 ;  /* 0x000000140f137223 */ /* 0x000fc40000010013 */
[----:B------:R-:W4:Y:S04]  /*8130*/  LDL.LU R24, [R1+0x454] ;  /* 0x0004540001187983 */ /* 0x000f280000300800 */
[----:B------:R-:W4:Y:S04]  /*8140*/  LDL.LU R36, [R1+0x46c] ;  /* 0x00046c0001247983 */ /* 0x000f280000300800 */
[----:B------:R-:W4:Y:S04]  /*8150*/  LDL.LU R44, [R1+0x284] ;  /* 0x00028400012c7983 */ /* 0x000f280000300800 */
[----:B------:R-:W4:Y:S01]  /*8160*/  LDL.LU R37, [R1+0x460] ;  /* 0x0004600001257983 */ /* 0x000f220000300800 */
[----:B------:R-:W-:-:S03]  /*8170*/  FADD.FTZ R16, R16, R38 ;  /* 0x0000002610107221 */ /* 0x000fc60000010000 */
[----:B------:R-:W4:Y:S04]  /*8180*/  LDL.LU R23, [R1+0x2ac] ;  /* 0x0002ac0001177983 */ /* 0x000f280000300800 */
[----:B------:R0:W5:Y:S01]  /*8190*/  LDL.LU R0, [R1+0x4a8] ;  /* 0x0004a80001007983 */ /* 0x0001620000300800 */
[----:B---3--:R-:W-:Y:S01]  /*81a0*/  FADD.FTZ R18, R18, R45 ;  /* 0x0000002d12127221 */ /* 0x008fe20000010000 */
[-C--:B------:R-:W-:Y:S01]  /*81b0*/  FMUL.FTZ R20, R5, R45.reuse ;  /* 0x0000002d05147220 */ /* 0x080fe20000410000 */
[----:B------:R-:W-:Y:S01]  /*81c0*/  FFMA.FTZ R11, R17, R45, R11 ;  /* 0x0000002d110b7223 */ /* 0x000fe2000001000b */
[----:B------:R-:W-:Y:S01]  /*81d0*/  FADD.FTZ R14, R25, -UR28 ;  /* 0x8000001c190e7e21 */ /* 0x000fe20008010000 */
[----:B------:R-:W3:Y:S01]  /*81e0*/  LDL.LU R45, [R1+0x444] ;  /* 0x00044400012d7983 */ /* 0x000ee20000300800 */
[----:B------:R-:W-:Y:S01]  /*81f0*/  FADD.FTZ R13, R20, R13 ;  /* 0x0000000d140d7221 */ /* 0x000fe20000010000 */
[----:B------:R-:W-:Y:S01]  /*8200*/  FFMA.FTZ R19, R17, R20, R19 ;  /* 0x0000001411137223 */ /* 0x000fe20000010013 */
[-C--:B------:R-:W-:Y:S01]  /*8210*/  FMUL.FTZ R20, R3, R41.reuse ;  /* 0x0000002903147220 */ /* 0x080fe20000410000 */
[----:B------:R-:W-:Y:S01]  /*8220*/  FMUL.FTZ R14, R14, UR16 ;  /* 0x000000100e0e7c20 */ /* 0x000fe20008410000 */
[----:B------:R-:W-:Y:S01]  /*8230*/  FFMA.FTZ R12, R15, R40, R12 ;  /* 0x000000280f0c7223 */ /* 0x000fe2000001000c */
[----:B------:R-:W-:Y:S01]  /*8240*/  FADD.FTZ R15, R26, -UR28 ;  /* 0x8000001c1a0f7e21 */ /* 0x000fe20008010000 */
[----:B------:R-:W-:Y:S01]  /*8250*/  FADD.FTZ R13, R13, R20 ;  /* 0x000000140d0d7221 */ /* 0x000fe20000010000 */
[C---:B------:R-:W-:Y:S01]  /*8260*/  FFMA.FTZ R19, R14.reuse, R20, R19 ;  /* 0x000000140e137223 */ /* 0x040fe20000010013 */
[----:B------:R-:W-:Y:S01]  /*8270*/  FADD.FTZ R17, R27, -UR28 ;  /* 0x8000001c1b117e21 */ /* 0x000fe20008010000 */
[----:B------:R-:W-:Y:S01]  /*8280*/  FMUL.FTZ R15, R15, UR16 ;  /* 0x000000100f0f7c20 */ /* 0x000fe20008410000 */
[----:B------:R-:W-:Y:S01]  /*8290*/  FFMA.FTZ R12, R14, R41, R12 ;  /* 0x000000290e0c7223 */ /* 0x000fe2000001000c */
[----:B------:R-:W3:Y:S01]  /*82a0*/  LDL.LU R39, [R1+0x478] ;  /* 0x0004780001277983 */ /* 0x000ee20000300800 */
[----:B------:R-:W-:-:S03]  /*82b0*/  FMUL.FTZ R17, R17, UR16 ;  /* 0x0000001011117c20 */ /* 0x000fc60008410000 */
[----:B------:R-:W3:Y:S01]  /*82c0*/  LDL.LU R38, [R1+0x47c] ;  /* 0x00047c0001267983 */ /* 0x000ee20000300800 */
[----:B--2---:R-:W-:-:S04]  /*82d0*/  FMUL.FTZ R20, R5, R21 ;  /* 0x0000001505147220 */ /* 0x004fc80000410000 */
[----:B------:R-:W-:Y:S01]  /*82e0*/  FADD.FTZ R13, R20, R13 ;  /* 0x0000000d140d7221 */ /* 0x000fe20000010000 */
[----:B------:R-:W-:Y:S01]  /*82f0*/  FFMA.FTZ R19, R15, R20, R19 ;  /* 0x000000140f137223 */ /* 0x000fe20000010013 */
[-C--:B------:R-:W-:Y:S01]  /*8300*/  FMUL.FTZ R20, R3, R42.reuse ;  /* 0x0000002a03147220 */ /* 0x080fe20000410000 */
[----:B------:R-:W-:-:S03]  /*8310*/  FFMA.FTZ R12, R17, R42, R12 ;  /* 0x0000002a110c7223 */ /* 0x000fc6000001000c */
[----:B------:R-:W-:Y:S01]  /*8320*/  FFMA.FTZ R19, R17, R20, R19 ;  /* 0x0000001411137223 */ /* 0x000fe20000010013 */
[----:B------:R-:W-:Y:S01]  /*8330*/  FADD.FTZ R17, R31, -UR28 ;  /* 0x8000001c1f117e21 */ /* 0x000fe20008010000 */
[----:B----4-:R-:W-:-:S03]  /*8340*/  FADD.FTZ R14, R22, -UR28 ;  /* 0x8000001c160e7e21 */ /* 0x010fc60008010000 */
[----:B------:R-:W-:Y:S01]  /*8350*/  FMUL.FTZ R22, R17, UR16 ;  /* 0x0000001011167c20 */ /* 0x000fe20008410000 */
[----:B---3--:R-:W-:Y:S02]  /*8360*/  FADD.FTZ R17, R45, -UR28 ;  /* 0x8000001c2d117e21 */ /* 0x008fe40008010000 */
[----:B------:R-:W2:Y:S01]  /*8370*/  LDL.LU R45, [R1+0x470] ;  /* 0x00047000012d7983 */ /* 0x000ea20000300800 */
[----:B------:R-:W-:Y:S01]  /*8380*/  FADD.FTZ R18, R18, R21 ;  /* 0x0000001512127221 */ /* 0x000fe20000010000 */
[----:B------:R-:W-:Y:S02]  /*8390*/  FFMA.FTZ R11, R15, R21, R11 ;  /* 0x000000150f0b7223 */ /* 0x000fe4000001000b */
[----:B------:R-:W3:Y:S01]  /*83a0*/  LDL.LU R21, [R1+0x290] ;  /* 0x0002900001157983 */ /* 0x000ee20000300800 */
[----:B------:R-:W-:Y:S01]  /*83b0*/  FADD.FTZ R13, R13, R20 ;  /* 0x000000140d0d7221 */ /* 0x000fe20000010000 */
        /* <DEDUP_REMOVED lines=8> */
[----:B------:R-:W-:-:S02]  /*8440*/  FADD.FTZ R16, R16, R41 ;  /* 0x0000002910107221 */ /* 0x000fc40000010000 */
[----:B------:R-:W-:Y:S01]  /*8450*/  FADD.FTZ R13, R13, R20 ;  /* 0x000000140d0d7221 */ /* 0x000fe20000010000 */
[----:B------:R-:W-:Y:S01]  /*8460*/  FFMA.FTZ R19, R15, R20, R19 ;  /* 0x000000140f137223 */ /* 0x000fe20000010013 */
[----:B------:R-:W-:Y:S01]  /*8470*/  FMUL.FTZ R20, R5, R9 ;  /* 0x0000000905147220 */ /* 0x000fe20000410000 */
[----:B------:R-:W-:Y:S01]  /*8480*/  FADD.FTZ R16, R16, R42 ;  /* 0x0000002a10107221 */ /* 0x000fe20000010000 */
[----:B------:R-:W-:Y:S02]  /*8490*/  FMUL.FTZ R17, R17, UR16 ;  /* 0x0000001011117c20 */ /* 0x000fe40008410000 */
[----:B------:R-:W-:Y:S01]  /*84a0*/  FADD.FTZ R13, R20, R13 ;  /* 0x0000000d140d7221 */ /* 0x000fe20000010000 */
[----:B------:R-:W-:Y:S01]  /*84b0*/  FFMA.FTZ R20, R22, R20, R19 ;  /* 0x0000001416147223 */ /* 0x000fe20000010013 */
[----:B------:R-:W-:Y:S01]  /*84c0*/  FADD.FTZ R19, R16, R8 ;  /* 0x0000000810137221 */ /* 0x000fe20000010000 */
[----:B------:R-:W-:Y:S01]  /*84d0*/  FFMA.FTZ R12, R15, R8, R12 ;  /* 0x000000080f0c7223 */ /* 0x000fe2000001000c */
[----:B------:R-:W-:Y:S01]  /*84e0*/  FADD.FTZ R18, R18, R43 ;  /* 0x0000002b12127221 */ /* 0x000fe20000010000 */
[----:B------:R-:W-:Y:S01]  /*84f0*/  FFMA.FTZ R11, R14, R43, R11 ;  /* 0x0000002b0e0b7223 */ /* 0x000fe2000001000b */
[----:B------:R-:W-:Y:S01]  /*8500*/  FADD.FTZ R8, R24, -UR28 ;  /* 0x8000001c18087e21 */ /* 0x000fe20008010000 */
[-C--:B------:R-:W-:Y:S01]  /*8510*/  FMUL.FTZ R14, R3, R10.reuse ;  /* 0x0000000a030e7220 */ /* 0x080fe20000410000 */
[----:B------:R-:W-:Y:S01]  /*8520*/  FADD.FTZ R19, R19, R10 ;  /* 0x0000000a13137221 */ /* 0x000fe20000010000 */
[----:B------:R-:W-:Y:S01]  /*8530*/  FFMA.FTZ R12, R17, R10, R12 ;  /* 0x0000000a110c7223 */ /* 0x000fe2000001000c */
[----:B------:R-:W-:Y:S01]  /*8540*/  FADD.FTZ R10, R36, -UR28 ;  /* 0x8000001c240a7e21 */ /* 0x000fe20008010000 */
[----:B------:R-:W-:Y:S01]  /*8550*/  FMUL.FTZ R8, R8, UR16 ;  /* 0x0000001008087c20 */ /* 0x000fe20008410000 */
[----:B------:R-:W-:Y:S01]  /*8560*/  FADD.FTZ R18, R18, R9 ;  /* 0x0000000912127221 */ /* 0x000fe20000010000 */
[----:B------:R-:W-:Y:S01]  /*8570*/  FFMA.FTZ R11, R22, R9, R11 ;  /* 0x00000009160b7223 */ /* 0x000fe2000001000b */
[----:B------:R-:W4:Y:S01]  /*8580*/  LDL.LU R36, [R1+0x2d4] ;  /* 0x0002d40001247983 */ /* 0x000f220000300800 */
[----:B------:R-:W-:Y:S01]  /*8590*/  FADD.FTZ R13, R13, R14 ;  /* 0x0000000e0d0d7221 */ /* 0x000fe20000010000 */
[----:B------:R-:W-:-:S02]  /*85a0*/  FFMA.FTZ R15, R17, R14, R20 ;  /* 0x0000000e110f7223 */ /* 0x000fc40000010014 */
[----:B------:R-:W4:Y:S01]  /*85b0*/  LDL.LU R24, [R1+0x480] ;  /* 0x0004800001187983 */ /* 0x000f220000300800 */
[-C--:B------:R-:W-:Y:S01]  /*85c0*/  FMUL.FTZ R14, R5, R44.reuse ;  /* 0x0000002c050e7220 */ /* 0x080fe20000410000 */
[----:B------:R-:W-:Y:S01]  /*85d0*/  FADD.FTZ R18, R18, R44 ;  /* 0x0000002c12127221 */ /* 0x000fe20000010000 */
[----:B------:R-:W-:Y:S01]  /*85e0*/  FFMA.FTZ R11, R8, R44, R11 ;  /* 0x0000002c080b7223 */ /* 0x000fe2000001000b */
[----:B------:R-:W-:Y:S01]  /*85f0*/  FADD.FTZ R9, R37, -UR28 ;  /* 0x8000001c25097e21 */ /* 0x000fe20008010000 */
[----:B------:R-:W4:Y:S01]  /*8600*/  LDL.LU R44, [R1+0x2ec] ;  /* 0x0002ec00012c7983 */ /* 0x000f220000300800 */
[----:B------:R-:W-:Y:S01]  /*8610*/  FADD.FTZ R13, R14, R13 ;  /* 0x0000000d0e0d7221 */ /* 0x000fe20000010000 */
[----:B------:R-:W-:Y:S02]  /*8620*/  FFMA.FTZ R14, R8, R14, R15 ;  /* 0x0000000e080e7223 */ /* 0x000fe4000001000f */
[----:B------:R-:W4:Y:S01]  /*8630*/  LDL.LU R37, [R1+0x484] ;  /* 0x0004840001257983 */ /* 0x000f220000300800 */
[----:B--2---:R-:W-:-:S03]  /*8640*/  FADD.FTZ R8, R45, -UR28 ;  /* 0x8000001c2d087e21 */ /* 0x004fc60008010000 */
[----:B------:R-:W2:Y:S01]  /*8650*/  LDL.LU R45, [R1+0x2f8] ;  /* 0x0002f800012d7983 */ /* 0x000ea20000300800 */
[----:B------:R-:W-:Y:S01]  /*8660*/  FMUL.FTZ R9, R9, UR16 ;  /* 0x0000001009097c20 */ /* 0x000fe20008410000 */
[----:B---3--:R-:W-:Y:S01]  /*8670*/  FMUL.FTZ R16, R3, R21 ;  /* 0x0000001503107220 */ /* 0x008fe20000410000 */
[----:B------:R-:W-:-:S03]  /*8680*/  FMUL.FTZ R10, R10, UR16 ;  /* 0x000000100a0a7c20 */ /* 0x000fc60008410000 */
[----:B------:R-:W-:Y:S01]  /*8690*/  FADD.FTZ R20, R13, R16 ;  /* 0x000000100d147221 */ /* 0x000fe20000010000 */
[----:B------:R-:W-:Y:S01]  /*86a0*/  FFMA.FTZ R15, R9, R16, R14 ;  /* 0x00000010090f7223 */ /* 0x000fe2000001000e */
[----:B------:R-:W-:Y:S01]  /*86b0*/  FMUL.FTZ R13, R5, R35 ;  /* 0x00000023050d7220 */ /* 0x000fe20000410000 */
[----:B------:R-:W-:Y:S01]  /*86c0*/  FMUL.FTZ R17, R3, R23 ;  /* 0x0000001703117220 */ /* 0x000fe20000410000 */
[----:B------:R-:W-:Y:S02]  /*86d0*/  FMUL.FTZ R8, R8, UR16 ;  /* 0x0000001008087c20 */ /* 0x000fe40008410000 */
[----:B------:R-:W-:Y:S01]  /*86e0*/  FADD.FTZ R20, R13, R20 ;  /* 0x000000140d147221 */ /* 0x000fe20000010000 */
[----:B------:R-:W-:Y:S01]  /*86f0*/  FFMA.FTZ R15, R10, R13, R15 ;  /* 0x0000000d0a0f7223 */ /* 0x000fe2000001000f */
[----:B------:R-:W-:Y:S01]  /*8700*/  FFMA.FTZ R13, R9, R21, R12 ;  /* 0x00000015090d7223 */ /* 0x000fe2000001000c */
[----:B------:R-:W-:Y:S01]  /*8710*/  FADD.FTZ R9, R32, -UR28 ;  /* 0x8000001c20097e21 */ /* 0x000fe20008010000 */
[----:B------:R-:W-:Y:S01]  /*8720*/  FADD.FTZ R19, R19, R21 ;  /* 0x0000001513137221 */ /* 0x000fe20000010000 */
[----:B------:R-:W-:Y:S01]  /*8730*/  FADD.FTZ R21, R20, R17 ;  /* 0x0000001114157221 */ /* 0x000fe20000010000 */
        /* <DEDUP_REMOVED lines=9> */
[----:B------:R-:W-:Y:S01]  /*87d0*/  FFMA.FTZ R13, R8, R23, R13 ;  /* 0x00000017080d7223 */ /* 0x000fe2000001000d */
[----:B------:R-:W-:Y:S01]  /*87e0*/  FADD.FTZ R8, R38, -UR28 ;  /* 0x8000001c26087e21 */ /* 0x000fe20008010000 */
[----:B------:R-:W-:Y:S01]  /*87f0*/  FADD.FTZ R21, R21, R12 ;  /* 0x0000000c15157221 */ /* 0x000fe20000010000 */
[----:B------:R-:W-:-:S02]  /*8800*/  FFMA.FTZ R14, R11, R12, R14 ;  /* 0x0000000c0b0e7223 */ /* 0x000fc4000001000e */
[----:B------:R-:W-:Y:S01]  /*8810*/  FMUL.FTZ R15, R8, UR16 ;  /* 0x00000010080f7c20 */ /* 0x000fe20008410000 */
[----:B----4-:R-:W-:Y:S01]  /*8820*/  FMUL.FTZ R12, R5, R36 ;  /* 0x00000024050c7220 */ /* 0x010fe20000410000 */
[----:B------:R-:W-:Y:S01]  /*8830*/  FADD.FTZ R18, R18, R35 ;  /* 0x0000002312127221 */ /* 0x000fe20000010000 */
[----:B------:R-:W-:Y:S01]  /*8840*/  FADD.FTZ R8, R24, -UR28 ;  /* 0x8000001c18087e21 */ /* 0x000fe20008010000 */
[----:B------:R-:W-:Y:S01]  /*8850*/  FFMA.FTZ R10, R9, R34, R10 ;  /* 0x00000022090a7223 */ /* 0x000fe2000001000a */
[----:B------:R-:W-:Y:S01]  /*8860*/  FADD.FTZ R21, R12, R21 ;  /* 0x000000150c157221 */ /* 0x000fe20000010000 */
[----:B------:R-:W-:Y:S01]  /*8870*/  FFMA.FTZ R14, R15, R12, R14 ;  /* 0x0000000c0f0e7223 */ /* 0x000fe2000001000e */
[----:B------:R-:W-:Y:S01]  /*8880*/  FMUL.FTZ R12, R8, UR16 ;  /* 0x00000010080c7c20 */ /* 0x000fe20008410000 */
[----:B------:R-:W-:Y:S01]  /*8890*/  FMUL.FTZ R9, R3, R44 ;  /* 0x0000002c03097220 */ /* 0x000fe20000410000 */
[----:B------:R-:W-:Y:S01]  /*88a0*/  FADD.FTZ R19, R19, R23 ;  /* 0x0000001713137221 */ /* 0x000fe20000010000 */
[----:B------:R-:W-:Y:S01]  /*88b0*/  FADD.FTZ R18, R18, R34 ;  /* 0x0000002212127221 */ /* 0x000fe20000010000 */
[----:B------:R-:W-:Y:S01]  /*88c0*/  FADD.FTZ R8, R37, -UR28 ;  /* 0x8000001c25087e21 */ /* 0x000fe20008010000 */
[----:B------:R-:W-:Y:S01]  /*88d0*/  FFMA.FTZ R13, R11, R33, R13 ;  /* 0x000000210b0d7223 */ /* 0x000fe2000001000d */
[----:B------:R-:W-:Y:S01]  /*88e0*/  FFMA.FTZ R17, R12, R9, R14 ;  /* 0x000000090c117223 */ /* 0x000fe2000001000e */
[----:B------:R-:W-:Y:S01]  /*88f0*/  FADD.FTZ R16, R21, R9 ;  /* 0x0000000915107221 */ /* 0x000fe20000010000 */
[----:B------:R-:W-:Y:S01]  /*8900*/  FMUL.FTZ R14, R8, UR16 ;  /* 0x00000010080e7c20 */ /* 0x000fe20008410000 */
[----:B------:R-:W-:Y:S01]  /*8910*/  FADD.FTZ R19, R19, R33 ;  /* 0x0000002113137221 */ /* 0x000fe20000010000 */
[----:B------:R-:W-:Y:S01]  /*8920*/  FADD.FTZ R18, R18, R36 ;  /* 0x0000002412127221 */ /* 0x000fe20000010000 */
[----:B------:R-:W-:Y:S01]  /*8930*/  FFMA.FTZ R9, R15, R36, R10 ;  /* 0x000000240f097223 */ /* 0x000fe2000001000a */
[----:B------:R-:W-:Y:S01]  /*8940*/  FFMA.FTZ R8, R12, R44, R13 ;  /* 0x0000002c0c087223 */ /* 0x000fe2000001000d */
[----:B------:R-:W-:Y:S01]  /*8950*/  FADD.FTZ R10, R19, R44 ;  /* 0x0000002c130a7221 */ /* 0x000fe20000010000 */
[-C--:B--2---:R-:W-:Y:S01]  /*8960*/  FMUL.FTZ R11, R5, R45.reuse ;  /* 0x0000002d050b7220 */ /* 0x084fe20000410000 */
[----:B------:R-:W-:-:S03]  /*8970*/  FFMA.FTZ R9, R14, R45, R9 ;  /* 0x0000002d0e097223 */ /* 0x000fc60000010009 */
[----:B------:R-:W-:Y:S01]  /*8980*/  FADD.FTZ R16, R11, R16 ;  /* 0x000000100b107221 */ /* 0x000fe20000010000 */
[----:B------:R-:W-:Y:S01]  /*8990*/  FFMA.FTZ R17, R14, R11, R17 ;  /* 0x0000000b0e117223 */ /* 0x000fe20000010011 */
[----:B------:R-:W-:Y:S01]  /*89a0*/  FADD.FTZ R11, R18, R45 ;  /* 0x0000002d120b7221 */ /* 0x000fe20000010000 */
[----:B0-----:R-:W-:Y:S06]  /*89b0*/  BRA `(.L_x_1547) ;  /* 0x0000005400107947 */ /* 0x001fec0003800000 */
.L_x_1546:
[----:B------:R-:W2:Y:S04]  /*89c0*/  LDL.LU R12, [R1+0x2e4] ;  /* 0x0002e400010c7983 */ /* 0x000ea80000300800 */
[----:B------:R-:W3:Y:S04]  /*89d0*/  LDL.LU R15, [R1+0x260] ;  /* 0x00026000010f7983 */ /* 0x000ee80000300800 */
        /* <DEDUP_REMOVED lines=8> */
[----:B------:R-:W-:Y:S04]  /*8a60*/  STL [R1+0x4a8], R4 ;  /* 0x0004a80401007387 */ /* 0x000fe80000100800 */
[----:B------:R-:W-:Y:S04]  /*8a70*/  STL [R1+0x4b0], R7 ;  /* 0x0004b00701007387 */ /* 0x000fe80000100800 */
[----:B0-----:R-:W4:Y:S04]  /*8a80*/  LDL.LU R29, [R1+0x37c] ;  /* 0x00037c00011d7983 */ /* 0x001f280000300800 */
[----:B------:R0:W-:Y:S04]  /*8a90*/  STL [R1+0x4ac], R6 ;  /* 0x0004ac0601007387 */ /* 0x0001e80000100800 */
[----:B0-----:R-:W4:Y:S01]  /*8aa0*/  LDL.LU R6, [R1+0x2a0] ;  /* 0x0002a00001067983 */ /* 0x001f220000300800 */
[----:B--2---:R-:W-:-:S04]  /*8ab0*/  FADD.FTZ R11, R12, -UR28 ;  /* 0x8000001c0c0b7e21 */ /* 0x004fc80008010000 */
[----:B------:R-:W-:-:S04]  /*8ac0*/  FMUL.FTZ R11, R11, UR16 ;  /* 0x000000100b0b7c20 */ /* 0x000fc80008410000 */
[----:B------:R-:W-:-:S04]  /*8ad0*/  FFMA.FTZ R12, R3, R11, R0 ;  /* 0x0000000b030c7223 */ /* 0x000fc80000010000 */
[----:B------:R-:W-:-:S06]  /*8ae0*/  FMUL.FTZ R13, R12, -1.4426950216293334961 ;  /* 0xbfb8aa3b0c0d7820 */ /* 0x000fcc0000410000 */
[----:B------:R-:W0:Y:S02]  /*8af0*/  MUFU.EX2 R13, R13 ;  /* 0x0000000d000d7308 */ /* 0x000e240000000800 */
[----:B0-----:R-:W-:-:S06]  /*8b00*/  FADD.FTZ R13, R13, 1 ;  /* 0x3f8000000d0d7421 */ /* 0x001fcc0000010000 */
        /* <DEDUP_REMOVED lines=9> */
[----:B------:R-:W0:Y:S02]  /*8ba0*/  MUFU.EX2 R15, R15 ;  /* 0x0000000f000f7308 */ /* 0x000e240000000800 */
[----:B0-----:R-:W-:-:S06]  /*8bb0*/  FADD.FTZ R15, R15, 1 ;  /* 0x3f8000000f0f7421 */ /* 0x001fcc0000010000 */
[----:B------:R-:W0:Y:S02]  /*8bc0*/  MUFU.RCP R15, R15 ;  /* 0x0000000f000f7308 */ /* 0x000e240000001000 */
[C---:B0-----:R-:W-:Y:S01]  /*8bd0*/  FMUL.FTZ R16, R15.reuse, R19 ;  /* 0x000000130f107220 */ /* 0x041fe20000410000 */
        /* <DEDUP_REMOVED lines=13> */
[----:B------:R-:W0:Y:S02]  /*8cb0*/  MUFU.EX2 R17, R17 ;  /* 0x0000001100117308 */ /* 0x000e240000000800 */
[----:B0-----:R-:W-:-:S06]  /*8cc0*/  FADD.FTZ R17, R17, 1 ;  /* 0x3f80000011117421 */ /* 0x001fcc0000010000 */
[----:B------:R-:W0:Y:S01]  /*8cd0*/  MUFU.RCP R19, R17 ;  /* 0x0000001100137308 */ /* 0x000e220000001000 */
[----:B------:R-:W-:Y:S01]  /*8ce0*/  FFMA.FTZ R11, R11, R13, RZ ;  /* 0x0000000d0b0b7223 */ /* 0x000fe200000100ff */
[----:B------:R-:W-:Y:S01]  /*8cf0*/  FADD.FTZ R13, RZ, R13 ;  /* 0x0000000dff0d7221 */ /* 0x000fe20000010000 */
[C---:B0-----:R-:W-:Y:S01]  /*8d00*/  FMUL.FTZ R17, R19.reuse, R28 ;  /* 0x0000001c13117220 */ /* 0x041fe20000410000 */
[----:B------:R-:W-:Y:S01]  /*8d10*/  FADD.FTZ R19, -R19, 1 ;  /* 0x3f80000013137421 */ /* 0x000fe20000010100 */
[----:B------:R-:W-:Y:S01]  /*8d20*/  FFMA.FTZ R12, R12, R14, RZ ;  /* 0x0000000e0c0c7223 */ /* 0x000fe200000100ff */
[----:B------:R-:W2:Y:S02]  /*8d30*/  LDL.LU R28, [R1+0x274] ;  /* 0x00027400011c7983 */ /* 0x000ea40000300800 */
[----:B------:R-:W-:Y:S01]  /*8d40*/  FFMA.FTZ R19, R18, R19, 1 ;  /* 0x3f80000012137423 */ /* 0x000fe20000010013 */
[----:B------:R-:W-:Y:S02]  /*8d50*/  FADD.FTZ R18, R22, -UR28 ;  /* 0x8000001c16127e21 */ /* 0x000fe40008010000 */
[----:B------:R-:W3:Y:S01]  /*8d60*/  LDL.LU R22, [R1+0x398] ;  /* 0x0003980001167983 */ /* 0x000ee20000300800 */
        /* <DEDUP_REMOVED lines=9> */
[----:B------:R-:W-:-:S04]  /*8e00*/  FMUL.FTZ R17, R3, R17 ;  /* 0x0000001103117220 */ /* 0x000fc80000410000 */
[----:B------:R-:W-:Y:S01]  /*8e10*/  FFMA.FTZ R20, R16, R17, R20 ;  /* 0x0000001110147223 */ /* 0x000fe20000010014 */
[C---:B0-----:R-:W-:Y:S02]  /*8e20*/  FMUL.FTZ R16, R13.reuse, R21 ;  /* 0x000000150d107220 */ /* 0x041fe40000410000 */
[----:B------:R-:W4:Y:S04]  /*8e30*/  LDL.LU R21, [R1+0x39c] ;  /* 0x00039c0001157983 */ /* 0x000f280000300800 */
[----:B------:R0:W-:Y:S04]  /*8e40*/  STL [R1+0x49c], R7 ;  /* 0x00049c0701007387 */ /* 0x0001e80000100800 */
[----:B0-----:R-:W2:Y:S01]  /*8e50*/  LDL.LU R7, [R1+0x2a4] ;  /* 0x0002a40001077983 */ /* 0x001ea20000300800 */
[----:B------:R-:W-:-:S04]  /*8e60*/  FADD.FTZ R13, -R13, 1 ;  /* 0x3f8000000d0d7421 */ /* 0x000fc80000010100 */
[----:B------:R-:W-:Y:S01]  /*8e70*/  FFMA.FTZ R13, R11, R13, 1 ;  /* 0x3f8000000b0d7423 */ /* 0x000fe2000001000d */
[----:B------:R-:W-:Y:S02]  /*8e80*/  FADD.FTZ R11, R29, -UR28 ;  /* 0x8000001c1d0b7e21 */ /* 0x000fe40008010000 */
[----:B------:R-:W2:Y:S01]  /*8e90*/  LDL.LU R29, [R1+0x3c0] ;  /* 0x0003c000011d7983 */ /* 0x000ea20000300800 */
[----:B------:R-:W-:-:S03]  /*8ea0*/  FMUL.FTZ R13, R16, R13 ;  /* 0x0000000d100d7220 */ /* 0x000fc60000410000 */
[----:B------:R0:W-:Y:S01]  /*8eb0*/  STL [R1+0x498], R4 ;  /* 0x0004980401007387 */ /* 0x0001e20000100800 */
[----:B------:R-:W-:Y:S01]  /*8ec0*/  FADD.FTZ R14, RZ, R14 ;  /* 0x0000000eff0e7221 */ /* 0x000fe20000010000 */
[----:B------:R-:W-:Y:S01]  /*8ed0*/  FFMA.FTZ R12, R18, R13, R12 ;  /* 0x0000000d120c7223 */ /* 0x000fe2000001000c */
[----:B0-----:R-:W-:-:S05]  /*8ee0*/  FADD.FTZ R4, R15, R17 ;  /* 0x000000110f047221 */ /* 0x001fca0000010000 */
[----:B------:R0:W-:Y:S04]  /*8ef0*/  STL [R1+0x494], R4 ;  /* 0x0004940401007387 */ /* 0x0001e80000100800 */
[----:B------:R1:W-:Y:S01]  /*8f00*/  STL [R1+0x48c], R12 ;  /* 0x00048c0c01007387 */ /* 0x0003e20000100800 */
[----:B0-----:R-:W-:Y:S01]  /*8f10*/  FADD.FTZ R4, R14, R13 ;  /* 0x0000000d0e047221 */ /* 0x001fe20000010000 */
[----:B------:R-:W-:-:S04]  /*8f20*/  FMUL.FTZ R14, R5, R13 ;  /* 0x0000000d050e7220 */ /* 0x000fc80000410000 */
[----:B-1----:R-:W-:Y:S01]  /*8f30*/  FFMA.FTZ R12, R18, R14, R20 ;  /* 0x0000000e120c7223 */ /* 0x002fe20000010014 */
[----:B------:R-:W-:Y:S04]  /*8f40*/  STL [R1+0x424], R14 ;  /* 0x0004240e01007387 */ /* 0x000fe80000100800 */
[----:B------:R0:W-:Y:S02]  /*8f50*/  STL [R1+0x490], R4 ;  /* 0x0004900401007387 */ /* 0x0001e40000100800 */
[----:B0-----:R-:W-:Y:S02]  /*8f60*/  FMUL.FTZ R4, R11, UR16 ;  /* 0x000000100b047c20 */ /* 0x001fe40008410000 */
[----:B------:R0:W-:Y:S02]  /*8f70*/  STL [R1+0x488], R12 ;  /* 0x0004880c01007387 */ /* 0x0001e40000100800 */
[----:B------:R-:W-:-:S04]  /*8f80*/  FFMA.FTZ R11, R3, R4, R0 ;  /* 0x00000004030b7223 */ /* 0x000fc80000010000 */
[----:B0-----:R-:W-:-:S06]  /*8f90*/  FMUL.FTZ R12, R11, -1.4426950216293334961 ;  /* 0xbfb8aa3b0b0c7820 */ /* 0x001fcc0000410000 */
[----:B------:R-:W0:Y:S01]  /*8fa0*/  MUFU.EX2 R12, R12 ;  /* 0x0000000c000c7308 */ /* 0x000e220000000800 */
[----:B------:R-:W-:Y:S01]  /*8fb0*/  STL [R1+0x468], R4 ;  /* 0x0004680401007387 */ /* 0x000fe20000100800 */
[----:B0-----:R-:W-:-:S06]  /*8fc0*/  FADD.FTZ R12, R12, 1 ;  /* 0x3f8000000c0c7421 */ /* 0x001fcc0000010000 */
[----:B------:R-:W0:Y:S02]  /*8fd0*/  MUFU.RCP R12, R12 ;  /* 0x0000000c000c7308 */ /* 0x000e240000001000 */
[C---:B0-----:R-:W-:Y:S01]  /*8fe0*/  FMUL.FTZ R13, R12.reuse, R6 ;  /* 0x000000060c0d7220 */ /* 0x041fe20000410000 */
[----:B------:R-:W-:-:S04]  /*8ff0*/  FADD.FTZ R12, -R12, 1 ;  /* 0x3f8000000c0c7421 */ /* 0x000fc80000010100 */
[----:B------:R-:W-:-:S04]  /*9000*/  FFMA.FTZ R12, R11, R12, 1 ;  /* 0x3f8000000b0c7423 */ /* 0x000fc8000001000c */
[----:B------:R-:W-:-:S05]  /*9010*/  FMUL.FTZ R6, R13, R12 ;  /* 0x0000000c0d067220 */ /* 0x000fca0000410000 */
[----:B------:R0:W-:Y:S04]  /*9020*/  STL [R1+0x30c], R6 ;  /* 0x00030c0601007387 */ /* 0x0001e80000100800 */
[----:B0-----:R-:W2:Y:S01]  /*9030*/  LDL.LU R6, [R1+0x264] ;  /* 0x0002640001067983 */ /* 0x001ea20000300800 */
[----:B---3--:R-:W-:-:S03]  /*9040*/  FADD.FTZ R14, R22, -UR28 ;  /* 0x8000001c160e7e21 */ /* 0x008fc60008010000 */
[----:B------:R-:W3:Y:S01]  /*9050*/  LDL.LU R22, [R1+0x3c4] ;  /* 0x0003c40001167983 */ /* 0x000ee20000300800 */
[----:B------:R-:W-:-:S04]  /*9060*/  FMUL.FTZ R4, R14, UR16 ;  /* 0x000000100e047c20 */ /* 0x000fc80008410000 */
[----:B------:R-:W-:Y:S01]  /*9070*/  FFMA.FTZ R11, R5, R4, R2 ;  /* 0x00000004050b7223 */ /* 0x000fe20000010002 */
[----:B----4-:R-:W-:Y:S02]  /*9080*/  FADD.FTZ R14, R21, -UR28 ;  /* 0x8000001c150e7e21 */ /* 0x010fe40008010000 */
[----:B------:R-:W4:Y:S01]  /*9090*/  LDL.LU R21, [R1+0x3d8] ;  /* 0x0003d80001157983 */ /* 0x000f220000300800 */
[----:B------:R-:W-:-:S06]  /*90a0*/  FMUL.FTZ R12, R11, -1.4426950216293334961 ;  /* 0xbfb8aa3b0b0c7820 */ /* 0x000fcc0000410000 */
[----:B------:R-:W0:Y:S02]  /*90b0*/  MUFU.EX2 R12, R12 ;  /* 0x0000000c000c7308 */ /* 0x000e240000000800 */
[----:B0-----:R-:W-:-:S06]  /*90c0*/  FADD.FTZ R12, R12, 1 ;  /* 0x3f8000000c0c7421 */ /* 0x001fcc0000010000 */
[----:B------:R-:W2:Y:S02]  /*90d0*/  MUFU.RCP R12, R12 ;  /* 0x0000000c000c7308 */ /* 0x000ea40000001000 */
[C---:B--2---:R-:W-:Y:S01]  /*90e0*/  FMUL.FTZ R13, R12.reuse, R7 ;  /* 0x000000070c0d7220 */ /* 0x044fe20000410000 */
[----:B------:R-:W-:-:S04]  /*90f0*/  FADD.FTZ R12, -R12, 1 ;  /* 0x3f8000000c0c7421 */ /* 0x000fc80000010100 */
[----:B------:R-:W-:-:S04]  /*9100*/  FFMA.FTZ R12, R11, R12, 1 ;  /* 0x3f8000000b0c7423 */ /* 0x000fc8000001000c */
[----:B------:R-:W-:-:S05]  /*9110*/  FMUL.FTZ R7, R13, R12 ;  /* 0x0000000c0d077220 */ /* 0x000fca0000410000 */
[----:B------:R0:W-:Y:S04]  /*9120*/  STL [R1+0x2f4], R7 ;  /* 0x0002f40701007387 */ /* 0x0001e80000100800 */
[----:B0-----:R-:W2:Y:S04]  /*9130*/  LDL.LU R7, [R1+0x2b8] ;  /* 0x0002b80001077983 */ /* 0x001ea80000300800 */
[----:B------:R0:W-:Y:S02]  /*9140*/  STL [R1+0x464], R4 ;  /* 0x0004640401007387 */ /* 0x0001e40000100800 */
[----:B0-----:R-:W-:Y:S01]  /*9150*/  FMUL.FTZ R4, R14, UR16 ;  /* 0x000000100e047c20 */ /* 0x001fe20008410000 */
[----:B------:R-:W-:-:S02]  /*9160*/  FADD.FTZ R14, R29, -UR28 ;  /* 0x8000001c1d0e7e21 */ /* 0x000fc40008010000 */
[----:B------:R-:W2:Y:S01]  /*9170*/  LDL.LU R29, [R1+0x3dc] ;  /* 0x0003dc00011d7983 */ /* 0x000ea20000300800 */
[----:B------:R-:W-:-:S04]  /*9180*/  FFMA.FTZ R11, R3, R4, R0 ;  /* 0x00000004030b7223 */ /* 0x000fc80000010000 */
[----:B------:R-:W-:-:S06]  /*9190*/  FMUL.FTZ R12, R11, -1.4426950216293334961 ;  /* 0xbfb8aa3b0b0c7820 */ /* 0x000fcc0000410000 */
[----:B------:R-:W0:Y:S01]  /*91a0*/  MUFU.EX2 R12, R12 ;  /* 0x0000000c000c7308 */ /* 0x000e220000000800 */
[----:B------:R1:W-:Y:S02]  /*91b0*/  STL [R1+0x45c], R4 ;  /* 0x00045c0401007387 */ /* 0x0003e40000100800 */
[----:B-1----:R-:W-:Y:S01]  /*91c0*/  FMUL.FTZ R4, R14, UR16 ;  /* 0x000000100e047c20 */ /* 0x002fe20008410000 */
[----:B0-----:R-:W-:-:S06]  /*91d0*/  FADD.FTZ R12, R12, 1 ;  /* 0x3f8000000c0c7421 */ /* 0x001fcc0000010000 */
[----:B------:R-:W0:Y:S02]  /*91e0*/  MUFU.RCP R12, R12 ;  /* 0x0000000c000c7308 */ /* 0x000e240000001000 */
[C---:B0-----:R-:W-:Y:S01]  /*91f0*/  FMUL.FTZ R13, R12.reuse, R28 ;  /* 0x0000001c0c0d7220 */ /* 0x041fe20000410000 */
[----:B------:R-:W-:Y:S01]  /*9200*/  FADD.FTZ R12, -R12, 1 ;  /* 0x3f8000000c0c7421 */ /* 0x000fe20000010100 */
[----:B------:R-:W2:Y:S03]  /*9210*/  LDL.LU R28, [R1+0x2c8] ;  /* 0x0002c800011c7983 */ /* 0x000ea60000300800 */
[----:B------:R-:W-:Y:S01]  /*9220*/  FFMA.FTZ R12, R11, R12, 1 ;  /* 0x3f8000000b0c7423 */ /* 0x000fe2000001000c */
[----:B------:R-:W-:-:S03]  /*9230*/  FFMA.FTZ R11, R5, R4, R2 ;  /* 0x00000004050b7223 */ /* 0x000fc60000010002 */
[----:B------:R-:W-:-:S05]  /*9240*/  FMUL.FTZ R12, R13, R12 ;  /* 0x0000000c0d0c7220 */ /* 0x000fca0000410000 */
[----:B------:R0:W-:Y:S02]  /*9250*/  STL [R1+0x2e4], R12 ;  /* 0x0002e40c01007387 */ /* 0x0001e40000100800 */
[----:B0-----:R-:W-:Y:S02]  /*9260*/  FMUL.FTZ R12, R11, -1.4426950216293334961 ;  /* 0xbfb8aa3b0b0c7820 */ /* 0x001fe40000410000 */
[----:B------:R0:W-:Y:S04]  /*9270*/  STL [R1+0x450], R4 ;  /* 0x0004500401007387 */ /* 0x0001e80000100800 */
[----:B------:R-:W1:Y:S01]  /*9280*/  MUFU.EX2 R12, R12 ;  /* 0x0000000c000c7308 */ /* 0x000e620000000800 */
[----:B---3--:R-:W-:Y:S02]  /*9290*/  FADD.FTZ R14, R22, -UR28 ;  /* 0x8000001c160e7e21 */ /* 0x008fe40008010000 */
[----:B------:R-:W3:Y:S02]  /*92a0*/  LDL.LU R22, [R1+0x400] ;  /* 0x0004000001167983 */ /* 0x000ee40000300800 */
[----:B0-----:R-:W-:Y:S01]  /*92b0*/  FMUL.FTZ R4, R14, UR16 ;  /* 0x000000100e047c20 */ /* 0x001fe20008410000 */
[----:B-1----:R-:W-:-:S06]  /*92c0*/  FADD.FTZ R12, R12, 1 ;  /* 0x3f8000000c0c7421 */ /* 0x002fcc0000010000 */
[----:B------:R-:W0:Y:S01]  /*92d0*/  MUFU.RCP R12, R12 ;  /* 0x0000000c000c7308 */ /* 0x000e220000001000 */
[----:B----4-:R-:W-:Y:S02]  /*92e0*/  FADD.FTZ R14, R21, -UR28 ;  /* 0x8000001c150e7e21 */ /* 0x010fe40008010000 */
[----:B------:R-:W4:Y:S01]  /*92f0*/  LDL.LU R21, [R1+0x404] ;  /* 0x0004040001157983 */ /* 0x000f220000300800 */
[C---:B0-----:R-:W-:Y:S01]  /*9300*/  FMUL.FTZ R13, R12.reuse, R6 ;  /* 0x000000060c0d7220 */ /* 0x041fe20000410000 */
[----:B------:R-:W-:-:S04]  /*9310*/  FADD.FTZ R12, -R12, 1 ;  /* 0x3f8000000c0c7421 */ /* 0x000fc80000010100 */
[----:B------:R-:W-:-:S04]  /*9320*/  FFMA.FTZ R12, R11, R12, 1 ;  /* 0x3f8000000b0c7423 */ /* 0x000fc8000001000c */
[----:B------:R-:W-:-:S05]  /*9330*/  FMUL.FTZ R6, R13, R12 ;  /* 0x0000000c0d067220 */ /* 0x000fca0000410000 */
[----:B------:R0:W-:Y:S04]  /*9340*/  STL [R1+0x2dc], R6 ;  /* 0x0002dc0601007387 */ /* 0x0001e80000100800 */
[----:B0-----:R-:W4:Y:S01]  /*9350*/  LDL.LU R6, [R1+0x2bc] ;  /* 0x0002bc0001067983 */ /* 0x001f220000300800 */
[----:B------:R-:W-:-:S04]  /*9360*/  FFMA.FTZ R11, R3, R4, R0 ;  /* 0x00000004030b7223 */ /* 0x000fc80000010000 */
        /* <DEDUP_REMOVED lines=14> */
[----:B------:R-:W-:-:S03]  /*9450*/  FFMA.FTZ R11, R5, R4, R2 ;  /* 0x00000004050b7223 */ /* 0x000fc60000010002 */
[----:B------:R0:W-:Y:S01]  /*9460*/  STL [R1+0x43c], R4 ;  /* 0x00043c0401007387 */ /* 0x0001e20000100800 */
[----:B------:R-:W-:Y:S01]  /*9470*/  FMUL.FTZ R12, R11, -1.4426950216293334961 ;  /* 0xbfb8aa3b0b0c7820 */ /* 0x000fe20000410000 */
[----:B0-----:R-:W-:-:S05]  /*9480*/  FMUL.FTZ R4, R14, UR16 ;  /* 0x000000100e047c20 */ /* 0x001fca0008410000 */
[----:B------:R-:W0:Y:S02]  /*9490*/  MUFU.EX2 R12, R12 ;  /* 0x0000000c000c7308 */ /* 0x000e240000000800 */
[----:B0-----:R-:W-:-:S06]  /*94a0*/  FADD.FTZ R12, R12, 1 ;  /* 0x3f8000000c0c7421 */ /* 0x001fcc0000010000 */
[----:B------:R-:W0:Y:S01]  /*94b0*/  MUFU.RCP R12, R12 ;  /* 0x0000000c000c7308 */ /* 0x000e220000001000 */
[----:B------:R1:W-:Y:S01]  /*94c0*/  STL [R1+0x438], R4 ;  /* 0x0004380401007387 */ /* 0x0003e20000100800 */
[C---:B0-----:R-:W-:Y:S01]  /*94d0*/  FMUL.FTZ R13, R12.reuse, R28 ;  /* 0x0000001c0c0d7220 */ /* 0x041fe20000410000 */
[----:B------:R-:W-:Y:S02]  /*94e0*/  FADD.FTZ R12, -R12, 1 ;  /* 0x3f8000000c0c7421 */ /* 0x000fe40000010100 */
[----:B------:R-:W2:Y:S02]  /*94f0*/  LDL.LU R28, [R1+0x2cc] ;  /* 0x0002cc00011c7983 */ /* 0x000ea40000300800 */
[----:B------:R-:W-:Y:S01]  /*9500*/  FFMA.FTZ R12, R11, R12, 1 ;  /* 0x3f8000000b0c7423 */ /* 0x000fe2000001000c */
[----:B------:R-:W-:-:S03]  /*9510*/  FFMA.FTZ R11, R3, R4, R0 ;  /* 0x00000004030b7223 */ /* 0x000fc60000010000 */
[----:B------:R-:W-:Y:S01]  /*9520*/  FMUL.FTZ R12, R13, R12 ;  /* 0x0000000c0d0c7220 */ /* 0x000fe20000410000 */
[----:B---3--:R-:W-:Y:S02]  /*9530*/  FADD.FTZ R14, R22, -UR28 ;  /* 0x8000001c160e7e21 */ /* 0x008fe40008010000 */
[----:B------:R-:W3:Y:S02]  /*9540*/  LDL.LU R22, [R1+0x414] ;  /* 0x0004140001167983 */ /* 0x000ee40000300800 */
[----:B-1----:R-:W-:Y:S02]  /*9550*/  FMUL.FTZ R4, R14, UR16 ;  /* 0x000000100e047c20 */ /* 0x002fe40008410000 */
[----:B------:R0:W-:Y:S02]  /*9560*/  STL [R1+0x2d0], R12 ;  /* 0x0002d00c01007387 */ /* 0x0001e40000100800 */
[----:B0-----:R-:W-:-:S06]  /*9570*/  FMUL.FTZ R12, R11, -1.4426950216293334961 ;  /* 0xbfb8aa3b0b0c7820 */ /* 0x001fcc0000410000 */
[----:B------:R-:W0:Y:S01]  /*9580*/  MUFU.EX2 R12, R12 ;  /* 0x0000000c000c7308 */ /* 0x000e220000000800 */
[----:B----4-:R-:W-:Y:S02]  /*9590*/  FADD.FTZ R14, R21, -UR28 ;  /* 0x8000001c150e7e21 */ /* 0x010fe40008010000 */
[----:B------:R-:W4:Y:S01]  /*95a0*/  LDL.LU R21, [R1+0x418] ;  /* 0x0004180001157983 */ /* 0x000f220000300800 */
[----:B0-----:R-:W-:-:S06]  /*95b0*/  FADD.FTZ R12, R12, 1 ;  /* 0x3f8000000c0c7421 */ /* 0x001fcc0000010000 */
[----:B------:R-:W0:Y:S02]  /*95c0*/  MUFU.RCP R12, R12 ;  /* 0x0000000c000c7308 */ /* 0x000e240000001000 */
        /* <DEDUP_REMOVED lines=29> */
[----:B---3--:R-:W-:-:S03]  /*97a0*/  FADD.FTZ R14, R22, -UR28 ;  /* 0x8000001c160e7e21 */ /* 0x008fc60008010000 */
[----:B------:R-:W3:Y:S01]  /*97b0*/  LDL.LU R22, [R1+0x40c] ;  /* 0x00040c0001167983 */ /* 0x000ee20000300800 */
[C---:B0-----:R-:W-:Y:S01]  /*97c0*/  FMUL.FTZ R13, R12.reuse, R28 ;  /* 0x0000001c0c0d7220 */ /* 0x041fe20000410000 */
[----:B------:R-:W-:Y:S02]  /*97d0*/  FADD.FTZ R12, -R12, 1 ;  /* 0x3f8000000c0c7421 */ /* 0x000fe40000010100 */
[----:B------:R-:W3:Y:S02]  /*97e0*/  LDL.LU R28, [R1+0x304] ;  /* 0x00030400011c7983 */ /* 0x000ee40000300800 */
[----:B------:R-:W-:Y:S01]  /*97f0*/  FFMA.FTZ R12, R11, R12, 1 ;  /* 0x3f8000000b0c7423 */ /* 0x000fe2000001000c */
[----:B------:R-:W-:Y:S01]  /*9800*/  FFMA.FTZ R11, R5, R4, R2 ;  /* 0x00000004050b7223 */ /* 0x000fe20000010002 */
[----:B-1----:R-:W-:Y:S02]  /*9810*/  FMUL.FTZ R4, R14, UR16 ;  /* 0x000000100e047c20 */ /* 0x002fe40008410000 */
[----:B------:R-:W-:-:S05]  /*9820*/  FMUL.FTZ R12, R13, R12 ;  /* 0x0000000c0d0c7220 */ /* 0x000fca0000410000 */
        /* <DEDUP_REMOVED lines=35> */
[----:B---3--:R-:W-:Y:S02]  /*9a60*/  FADD.FTZ R14, R22, -UR28 ;  /* 0x8000001c160e7e21 */ /* 0x008fe40008010000 */
[----:B------:R-:W3:Y:S01]  /*9a70*/  LDL.LU R22, [R1+0x3e8] ;  /* 0x0003e80001167983 */ /* 0x000ee20000300800 */
[C---:B0-----:R-:W-:Y:S01]  /*9a80*/  FMUL.FTZ R13, R12.reuse, R28 ;  /* 0x0000001c0c0d7220 */ /* 0x041fe20000410000 */
[----:B------:R-:W-:Y:S02]  /*9a90*/  FADD.FTZ R12, -R12, 1 ;  /* 0x3f8000000c0c7421 */ /* 0x000fe40000010100 */
[----:B------:R-:W3:Y:S02]  /*9aa0*/  LDL.LU R28, [R1+0x33c] ;  /* 0x00033c00011c7983 */ /* 0x000ee40000300800 */
[----:B------:R-:W-:Y:S02]  /*9ab0*/  FFMA.FTZ R12, R11, R12, 1 ;  /* 0x3f8000000b0c7423 */ /* 0x000fe4000001000c */
[----:B------:R0:W-:Y:S01]  /*9ac0*/  STL [R1+0x3c4], R4 ;  /* 0x0003c40401007387 */ /* 0x0001e20000100800 */
[----:B------:R-:W-:Y:S01]  /*9ad0*/  FFMA.FTZ R11, R3, R4, R0 ;  /* 0x00000004030b7223 */ /* 0x000fe20000010000 */
[----:B0-----:R-:W-:Y:S01]  /*9ae0*/  FMUL.FTZ R4, R14, UR16 ;  /* 0x000000100e047c20 */ /* 0x001fe20008410000 */
[----:B------:R-:W-:-:S05]  /*9af0*/  FMUL.FTZ R12, R13, R12 ;  /* 0x0000000c0d0c7220 */ /* 0x000fca0000410000 */
[----:B------:R0:W-:Y:S01]  /*9b00*/  STL [R1+0x29c], R12 ;  /* 0x00029c0c01007387 */ /* 0x0001e20000100800 */
[----:B----4-:R-:W-:-:S03]  /*9b10*/  FADD.FTZ R14, R21, -UR28 ;  /* 0x8000001c150e7e21 */ /* 0x010fc60008010000 */
[----:B------:R-:W4:Y:S01]  /*9b20*/  LDL.LU R21, [R1+0x3ec] ;  /* 0x0003ec0001157983 */ /* 0x000f220000300800 */
        /* <DEDUP_REMOVED lines=14> */
[----:B------:R-:W2:Y:S01]  /*9c10*/  MUFU.RCP R12, R12 ;  /* 0x0000000c000c7308 */ /* 0x000ea20000001000 */
[----:B------:R0:W-:Y:S01]  /*9c20*/  STL [R1+0x3c0], R4 ;  /* 0x0003c00401007387 */ /* 0x0001e20000100800 */
[C---:B--2---:R-:W-:Y:S01]  /*9c30*/  FMUL.FTZ R13, R12.reuse, R7 ;  /* 0x000000070c0d7220 */ /* 0x044fe20000410000 */
[----:B------:R-:W-:-:S04]  /*9c40*/  FADD.FTZ R12, -R12, 1 ;  /* 0x3f8000000c0c7421 */ /* 0x000fc80000010100 */
[----:B------:R-:W-:-:S04]  /*9c50*/  FFMA.FTZ R12, R11, R12, 1 ;  /* 0x3f8000000b0c7423 */ /* 0x000fc8000001000c */
[----:B------:R-:W-:Y:S01]  /*9c60*/  FMUL.FTZ R7, R13, R12 ;  /* 0x0000000c0d077220 */ /* 0x000fe20000410000 */
[----:B0-----:R-:W-:-:S04]  /*9c70*/  FMUL.FTZ R4, R14, UR16 ;  /* 0x000000100e047c20 */ /* 0x001fc80008410000 */
[----:B------:R0:W-:Y:S01]  /*9c80*/  STL [R1+0x28c], R7 ;  /* 0x00028c0701007387 */ /* 0x0001e20000100800 */
[----:B------:R-:W-:-:S03]  /*9c90*/  FADD.FTZ R14, R29, -UR28 ;  /* 0x8000001c1d0e7e21 */ /* 0x000fc60008010000 */
[----:B------:R-:W2:Y:S04]  /*9ca0*/  LDL.LU R29, [R1+0x3e0] ;  /* 0x0003e000011d7983 */ /* 0x000ea80000300800 */
[----:B0-----:R-:W2:Y:S01]  /*9cb0*/  LDL.LU R7, [R1+0x360] ;  /* 0x0003600001077983 */ /* 0x001ea20000300800 */
        /* <DEDUP_REMOVED lines=16> */
[----:B----4-:R-:W-:-:S02]  /*9dc0*/  FADD.FTZ R14, R21, -UR28 ;  /* 0x8000001c150e7e21 */ /* 0x010fc40008010000 */
[----:B------:R-:W4:Y:S01]  /*9dd0*/  LDL.LU R21, [R1+0x3d0] ;  /* 0x0003d00001157983 */ /* 0x000f220000300800 */
[----:B------:R-:W-:-:S05]  /*9de0*/  FMUL.FTZ R12, R13, R12 ;  /* 0x0000000c0d0c7220 */ /* 0x000fca0000410000 */
        /* <DEDUP_REMOVED lines=15> */
[----:B------:R-:W0:Y:S01]  /*9ee0*/  MUFU.RCP R12, R12 ;  /* 0x0000000c000c7308 */ /* 0x000e220000001000 */
[----:B------:R1:W-:Y:S02]  /*9ef0*/  STL [R1+0x37c], R4 ;  /* 0x00037c0401007387 */ /* 0x0003e40000100800 */
[----:B-1----:R-:W-:Y:S01]  /*9f00*/  FMUL.FTZ R4, R14, UR16 ;  /* 0x000000100e047c20 */ /* 0x002fe20008410000 */
[----:B--2---:R-:W-:Y:S02]  /*9f10*/  FADD.FTZ R14, R29, -UR28 ;  /* 0x8000001c1d0e7e21 */ /* 0x004fe40008010000 */
[----:B------:R-:W2:Y:S01]  /*9f20*/  LDL.LU R29, [R1+0x3d4] ;  /* 0x0003d400011d7983 */ /* 0x000ea20000300800 */
[C---:B0-----:R-:W-:Y:S01]  /*9f30*/  FMUL.FTZ R13, R12.reuse, R7 ;  /* 0x000000070c0d7220 */ /* 0x041fe20000410000 */
[----:B------:R-:W-:-:S04]  /*9f40*/  FADD.FTZ R12, -R12, 1 ;  /* 0x3f8000000c0c7421 */ /* 0x000fc80000010100 */
[----:B------:R-:W-:-:S04]  /*9f50*/  FFMA.FTZ R12, R11, R12, 1 ;  /* 0x3f8000000b0c7423 */ /* 0x000fc8000001000c */
[----:B------:R-:W-:-:S05]  /*9f60*/  FMUL.FTZ R7, R13, R12 ;  /* 0x0000000c0d077220 */ /* 0x000fca0000410000 */
[----:B------:R0:W-:Y:S04]  /*9f70*/  STL [R1+0x228], R7 ;  /* 0x0002280701007387 */ /* 0x0001e80000100800 */
[----:B0-----:R-:W2:Y:S01]  /*9f80*/  LDL.LU R7, [R1+0x388] ;  /* 0x0003880001077983 */ /* 0x001ea20000300800 */
[----:B------:R-:W-:-:S03]  /*9f90*/  FFMA.FTZ R11, R5, R4, R2 ;  /* 0x00000004050b7223 */ /* 0x000fc60000010002 */
[----:B------:R0:W-:Y:S01]  /*9fa0*/  STL [R1+0x36c], R4 ;  /* 0x00036c0401007387 */ /* 0x0001e20000100800 */
[----:B------:R-:W-:Y:S01]  /*9fb0*/  FMUL.FTZ R12, R11, -1.4426950216293334961 ;  /* 0xbfb8aa3b0b0c7820 */ /* 0x000fe20000410000 */
[----:B0-----:R-:W-:-:S05]  /*9fc0*/  FMUL.FTZ R4, R14, UR16 ;  /* 0x000000100e047c20 */ /* 0x001fca0008410000 */
[----:B------:R-:W0:Y:S01]  /*9fd0*/  MUFU.EX2 R12, R12 ;  /* 0x0000000c000c7308 */ /* 0x000e220000000800 */
[----:B---3--:R-:W-:Y:S02]  /*9fe0*/  FADD.FTZ R14, R22, -UR28 ;  /* 0x8000001c160e7e21 */ /* 0x008fe40008010000 */
[----:B------:R-:W3:Y:S01]  /*9ff0*/  LDL.LU R22, [R1+0x3b8] ;  /* 0x0003b80001167983 */ /* 0x000ee20000300800 */
[----:B0-----:R-:W-:-:S06]  /*a000*/  FADD.FTZ R12, R12, 1 ;  /* 0x3f8000000c0c7421 */ /* 0x001fcc0000010000 */
[----:B------:R-:W0:Y:S01]  /*a010*/  MUFU.RCP R12, R12 ;  /* 0x0000000c000c7308 */ /* 0x000e220000001000 */
[----:B------:R1:W-:Y:S01]  /*a020*/  STL [R1+0x360], R4 ;  /* 0x0003600401007387 */ /* 0x0003e20000100800 */
[C---:B0-----:R-:W-:Y:S01]  /*a030*/  FMUL.FTZ R13, R12.reuse, R28 ;  /* 0x0000001c0c0d7220 */ /* 0x041fe20000410000 */
[----:B------:R-:W-:Y:S02]  /*a040*/  FADD.FTZ R12, -R12, 1 ;  /* 0x3f8000000c0c7421 */ /* 0x000fe40000010100 */
[----:B------:R-:W3:Y:S02]  /*a050*/  LDL.LU R28, [R1+0x38c] ;  /* 0x00038c00011c7983 */ /* 0x000ee40000300800 */
[----:B------:R-:W-:Y:S01]  /*a060*/  FFMA.FTZ R12, R11, R12, 1 ;  /* 0x3f8000000b0c7423 */ /* 0x000fe2000001000c */
[----:B------:R-:W-:Y:S01]  /*a070*/  FFMA.FTZ R11, R3, R4, R0 ;  /* 0x00000004030b7223 */ /* 0x000fe20000010000 */
[----:B-1----:R-:W-:Y:S01]  /*a080*/  FMUL.FTZ R4, R14, UR16 ;  /* 0x000000100e047c20 */ /* 0x002fe20008410000 */
[----:B----4-:R-:W-:-:S02]  /*a090*/  FADD.FTZ R14, R21, -UR28 ;  /* 0x8000001c150e7e21 */ /* 0x010fc40008010000 */
[----:B------:R-:W4:Y:S01]  /*a0a0*/  LDL.LU R21, [R1+0x3bc] ;  /* 0x0003bc0001157983 */ /* 0x000f220000300800 */
[----:B------:R-:W-:-:S05]  /*a0b0*/  FMUL.FTZ R12, R13, R12 ;  /* 0x0000000c0d0c7220 */ /* 0x000fca0000410000 */
[----:B------:R0:W-:Y:S02]  /*a0c0*/  STL [R1+0x22c], R12 ;  /* 0x00022c0c01007387 */ /* 0x0001e40000100800 */
[----:B0-----:R-:W-:-:S06]  /*a0d0*/  FMUL.FTZ R12, R11, -1.4426950216293334961 ;  /* 0xbfb8aa3b0b0c7820 */ /* 0x001fcc0000410000 */
[----:B------:R-:W0:Y:S02]  /*a0e0*/  MUFU.EX2 R12, R12 ;  /* 0x0000000c000c7308 */ /* 0x000e240000000800 */
[----:B0-----:R-:W-:-:S06]  /*a0f0*/  FADD.FTZ R12, R12, 1 ;  /* 0x3f8000000c0c7421 */ /* 0x001fcc0000010000 */
[----:B------:R-:W0:Y:S01]  /*a100*/  MUFU.RCP R12, R12 ;  /* 0x0000000c000c7308 */ /* 0x000e220000001000 */
[----:B------:R-:W-:Y:S01]  /*a110*/  STL [R1+0x35c], R4 ;  /* 0x00035c0401007387 */ /* 0x000fe20000100800 */
        /* <DEDUP_REMOVED lines=8> */
[----:B------:R-:W0:Y:S01]  /*a1a0*/  MUFU.EX2 R12, R12 ;  /* 0x0000000c000c7308 */ /* 0x000e220000000800 */
[----:B------:R-:W-:Y:S01]  /*a1b0*/  FMUL.FTZ R4, R14, UR16 ;  /* 0x000000100e047c20 */ /* 0x000fe20008410000 */
[----:B0-----:R-:W-:Y:S01]  /*a1c0*/  FADD.FTZ R12, R12, 1 ;  /* 0x3f8000000c0c7421 */ /* 0x001fe20000010000 */
[----:B--2---:R-:W-:Y:S02]  /*a1d0*/  FADD.FTZ R14, R29, -UR28 ;  /* 0x8000001c1d0e7e21 */ /* 0x004fe40008010000 */
[----:B------:R-:W2:Y:S03]  /*a1e0*/  LDL.LU R29, [R1+0x3b0] ;  /* 0x0003b000011d7983 */ /* 0x000ea60000300800 */
[----:B------:R-:W0:Y:S02]  /*a1f0*/  MUFU.RCP R12, R12 ;  /* 0x0000000c000c7308 */ /* 0x000e240000001000 */
        /* <DEDUP_REMOVED lines=41> */
[----:B--2---:R-:W-:Y:S02]  /*a490*/  FADD.FTZ R14, R29, -UR28 ;  /* 0x8000001c1d0e7e21 */ /* 0x004fe40008010000 */
[----:B------:R-:W2:Y:S01]  /*a4a0*/  LDL.LU R29, [R1+0x3ac] ;  /* 0x0003ac00011d7983 */ /* 0x000ea20000300800 */
        /* <DEDUP_REMOVED lines=11> */
[----:B0-----:R-:W-:Y:S01]  /*a560*/  FMUL.FTZ R4, R14, UR16 ;  /* 0x000000100e047c20 */ /* 0x001fe20008410000 */
[----:B---3--:R-:W-:Y:S02]  /*a570*/  FADD.FTZ R14, R22, -UR28 ;  /* 0x8000001c160e7e21 */ /* 0x008fe40008010000 */
[----:B------:R-:W3:Y:S02]  /*a580*/  LDL.LU R22, [R1+0x390] ;  /* 0x0003900001167983 */ /* 0x000ee40000300800 */
[----:B------:R-:W0:Y:S02]  /*a590*/  MUFU.EX2 R12, R12 ;  /* 0x0000000c000c7308 */ /* 0x000e240000000800 */
        /* <DEDUP_REMOVED lines=25> */
[----:B------:R-:W-:Y:S01]  /*a730*/  FMUL.FTZ R12, R11, -1.4426950216293334961 ;  /* 0xbfb8aa3b0b0c7820 */ /* 0x000fe20000410000 */
[----:B------:R-:W-:Y:S01]  /*a740*/  FMUL.FTZ R4, R14, UR16 ;  /* 0x000000100e047c20 */ /* 0x000fe20008410000 */
[----:B--2---:R-:W-:Y:S02]  /*a750*/  FADD.FTZ R14, R29, -UR28 ;  /* 0x8000001c1d0e7e21 */ /* 0x004fe40008010000 */
[----:B------:R-:W2:Y:S02]  /*a760*/  LDL.LU R29, [R1+0x380] ;  /* 0x00038000011d7983 */ /* 0x000ea40000300800 */
        /* <DEDUP_REMOVED lines=33> */
[----:B------:R1:W-:Y:S01]  /*a980*/  STL [R1+0x338], R4 ;  /* 0x0003380401007387 */ /* 0x0003e20000100800 */
[C---:B0-----:R-:W-:Y:S01]  /*a990*/  FMUL.FTZ R13, R12.reuse, R6 ;  /* 0x000000060c0d7220 */ /* 0x041fe20000410000 */
[----:B------:R-:W-:-:S04]  /*a9a0*/  FADD.FTZ R12, -R12, 1 ;  /* 0x3f8000000c0c7421 */ /* 0x000fc80000010100 */
[----:B------:R-:W-:-:S04]  /*a9b0*/  FFMA.FTZ R12, R11, R12, 1 ;  /* 0x3f8000000b0c7423 */ /* 0x000fc8000001000c */
[----:B------:R-:W-:-:S05]  /*a9c0*/  FMUL.FTZ R6, R13, R12 ;  /* 0x0000000c0d067220 */ /* 0x000fca0000410000 */
[----:B------:R0:W-:Y:S01]  /*a9d0*/  STL [R1+0x248], R6 ;  /* 0x0002480601007387 */ /* 0x0001e20000100800 */
[----:B------:R-:W-:Y:S01]  /*a9e0*/  FFMA.FTZ R11, R3, R4, R0 ;  /* 0x00000004030b7223 */ /* 0x000fe20000010000 */
[----:B-1----:R-:W-:Y:S01]  /*a9f0*/  FMUL.FTZ R4, R14, UR16 ;  /* 0x000000100e047c20 */ /* 0x002fe20008410000 */
[----:B--2---:R-:W-:Y:S02]  /*aa00*/  FADD.FTZ R14, R29, -UR28 ;  /* 0x8000001c1d0e7e21 */ /* 0x004fe40008010000 */
[----:B------:R-:W2:Y:S04]  /*aa10*/  LDL.LU R29, [R1+0x374] ;  /* 0x00037400011d7983 */ /* 0x000ea80000300800 */
[----:B0-----:R-:W2:Y:S01]  /*aa20*/  LDL.LU R6, [R1+0x224] ;  /* 0x0002240001067983 */ /* 0x001ea20000300800 */
        /* <DEDUP_REMOVED lines=12> */
[----:B---3--:R-:W-:Y:S02]  /*aaf0*/  FADD.FTZ R14, R22, -UR28 ;  /* 0x8000001c160e7e21 */ /* 0x008fe40008010000 */
[----:B------:R-:W3:Y:S04]  /*ab00*/  LDL.LU R22, [R1+0x368] ;  /* 0x0003680001167983 */ /* 0x000ee80000300800 */
[----:B0-----:R-:W3:Y:S01]  /*ab10*/  LDL.LU R7, [R1+0x220] ;  /* 0x0002200001077983 */ /* 0x001ee20000300800 */
[----:B------:R-:W-:-:S06]  /*ab20*/  FMUL.FTZ R12, R11, -1.4426950216293334961 ;  /* 0xbfb8aa3b0b0c7820 */ /* 0x000fcc0000410000 */
[----:B------:R-:W0:Y:S02]  /*ab30*/  MUFU.EX2 R12, R12 ;  /* 0x0000000c000c7308 */ /* 0x000e240000000800 */
[----:B0-----:R-:W-:-:S06]  /*ab40*/  FADD.FTZ R12, R12, 1 ;  /* 0x3f8000000c0c7421 */ /* 0x001fcc0000010000 */
[----:B------:R-:W0:Y:S01]  /*ab50*/  MUFU.RCP R12, R12 ;  /* 0x0000000c000c7308 */ /* 0x000e220000001000 */
[----:B----4-:R-:W-:Y:S02]  /*ab60*/  FADD.FTZ R15, R21, -UR28 ;  /* 0x8000001c150f7e21 */ /* 0x010fe40008010000 */
[----:B------:R-:W4:Y:S01]  /*ab70*/  LDL.LU R21, [R1+0x3c8] ;  /* 0x0003c80001157983 */ /* 0x000f220000300800 */
[----:B0-----:R-:W-:-:S03]  /*ab80*/  FMUL.FTZ R13, R12, R28 ;  /* 0x0000001c0c0d7220 */ /* 0x001fc60000410000 */
[----:B------:R-:W4:Y:S01]  /*ab90*/  LDL.LU R28, [R1+0x21c] ;  /* 0x00021c00011c7983 */ /* 0x000f220000300800 */
[----:B------:R-:W-:-:S04]  /*aba0*/  FADD.FTZ R12, -R12, 1 ;  /* 0x3f8000000c0c7421 */ /* 0x000fc80000010100 */
[----:B------:R-:W-:Y:S01]  /*abb0*/  FFMA.FTZ R12, R11, R12, 1 ;  /* 0x3f8000000b0c7423 */ /* 0x000fe2000001000c */
[----:B------:R-:W-:-:S03]  /*abc0*/  FFMA.FTZ R11, R3, R4, R0 ;  /* 0x00000004030b7223 */ /* 0x000fc60000010000 */
[----:B------:R-:W-:-:S05]  /*abd0*/  FMUL.FTZ R12, R13, R12 ;  /* 0x0000000c0d0c7220 */ /* 0x000fca0000410000 */
[----:B------:R0:W-:Y:S02]  /*abe0*/  STL [R1+0x238], R12 ;  /* 0x0002380c01007387 */ /* 0x0001e40000100800 */
[----:B0-----:R-:W-:-:S06]  /*abf0*/  FMUL.FTZ R12, R11, -1.4426950216293334961 ;  /* 0xbfb8aa3b0b0c7820 */ /* 0x001fcc0000410000 */
[----:B------:R-:W0:Y:S02]  /*ac00*/  MUFU.EX2 R12, R12 ;  /* 0x0000000c000c7308 */ /* 0x000e240000000800 */
[----:B0-----:R-:W-:-:S06]  /*ac10*/  FADD.FTZ R12, R12, 1 ;  /* 0x3f8000000c0c7421 */ /* 0x001fcc0000010000 */
[----:B------:R-:W2:Y:S01]  /*ac20*/  MUFU.RCP R12, R12 ;  /* 0x0000000c000c7308 */ /* 0x000ea20000001000 */
[----:B------:R0:W-:Y:S02]  /*ac30*/  STL [R1+0x330], R4 ;  /* 0x0003300401007387 */ /* 0x0001e40000100800 */
[----:B0-----:R-:W-:-:S05]  /*ac40*/  FMUL.FTZ R4, R14, UR16 ;  /* 0x000000100e047c20 */ /* 0x001fca0008410000 */
[----:B------:R0:W-:Y:S01]  /*ac50*/  STL [R1+0x32c], R4 ;  /* 0x00032c0401007387 */ /* 0x0001e20000100800 */
[----:B--2---:R-:W-:-:S03]  /*ac60*/  FMUL.FTZ R13, R12, R6 ;  /* 0x000000060c0d7220 */ /* 0x004fc60000410000 */
[----:B------:R-:W2:Y:S01]  /*ac70*/  LDL.LU R6, [R1+0x218] ;  /* 0x0002180001067983 */ /* 0x000ea20000300800 */
[----:B------:R-:W-:-:S03]  /*ac80*/  FADD.FTZ R16, R29, -UR28 ;  /* 0x8000001c1d107e21 */ /* 0x000fc60008010000 */
[----:B------:R-:W2:Y:S01]  /*ac90*/  LDL.LU R29, [R1+0x3cc] ;  /* 0x0003cc00011d7983 */ /* 0x000ea20000300800 */
[----:B------:R-:W-:-:S04]  /*aca0*/  FADD.FTZ R12, -R12, 1 ;  /* 0x3f8000000c0c7421 */ /* 0x000fc80000010100 */
[----:B------:R-:W-:Y:S01]  /*acb0*/  FFMA.FTZ R11, R11, R12, 1 ;  /* 0x3f8000000b0b7423 */ /* 0x000fe2000001000c */
[----:B------:R-:W-:-:S03]  /*acc0*/  FFMA.FTZ R12, R5, R4, R2 ;  /* 0x00000004050c7223 */ /* 0x000fc60000010002 */
[----:B------:R-:W-:Y:S01]  /*acd0*/  FMUL.FTZ R11, R13, R11 ;  /* 0x0000000b0d0b7220 */ /* 0x000fe20000410000 */
[----:B------:R-:W-:-:S06]  /*ace0*/  FMUL.FTZ R13, R12, -1.4426950216293334961 ;  /* 0xbfb8aa3b0c0d7820 */ /* 0x000fcc0000410000 */
[----:B------:R-:W1:Y:S02]  /*acf0*/  MUFU.EX2 R13, R13 ;  /* 0x0000000d000d7308 */ /* 0x000e640000000800 */
[----:B-1----:R-:W-:-:S06]  /*ad00*/  FADD.FTZ R13, R13, 1 ;  /* 0x3f8000000d0d7421 */ /* 0x002fcc0000010000 */
[----:B------:R-:W3:Y:S01]  /*ad10*/  MUFU.RCP R13, R13 ;  /* 0x0000000d000d7308 */ /* 0x000ee20000001000 */
[----:B0-----:R-:W-:-:S05]  /*ad20*/  FMUL.FTZ R4, R15, UR16 ;  /* 0x000000100f047c20 */ /* 0x001fca0008410000 */
[----:B------:R0:W-:Y:S01]  /*ad30*/  STL [R1+0x328], R4 ;  /* 0x0003280401007387 */ /* 0x0001e20000100800 */
[C---:B---3--:R-:W-:Y:S01]  /*ad40*/  FMUL.FTZ R14, R13.reuse, R7 ;  /* 0x000000070d0e7220 */ /* 0x048fe20000410000 */
[----:B------:R-:W-:Y:S02]  /*ad50*/  FADD.FTZ R13, -R13, 1 ;  /* 0x3f8000000d0d7421 */ /* 0x000fe40000010100 */
[----:B------:R-:W3:Y:S02]  /*ad60*/  LDL.LU R7, [R1+0x214] ;  /* 0x0002140001077983 */ /* 0x000ee40000300800 */
[----:B------:R-:W-:Y:S01]  /*ad70*/  FFMA.FTZ R12, R12, R13, 1 ;  /* 0x3f8000000c0c7423 */ /* 0x000fe2000001000d */
[----:B------:R-:W-:Y:S01]  /*ad80*/  FFMA.FTZ R13, R3, R4, R0 ;  /* 0x00000004030d7223 */ /* 0x000fe20000010000 */
[----:B0-----:R-:W-:Y:S01]  /*ad90*/  FMUL.FTZ R4, R16, UR16 ;  /* 0x0000001010047c20 */ /* 0x001fe20008410000 */
[----:B------:R-:W-:Y:S02]  /*ada0*/  FADD.FTZ R16, R22, -UR28 ;  /* 0x8000001c16107e21 */ /* 0x000fe40008010000 */
[----:B------:R-:W3:Y:S01]  /*adb0*/  LDL.LU R22, [R1+0x3f8] ;  /* 0x0003f80001167983 */ /* 0x000ee20000300800 */
[----:B------:R-:W-:Y:S01]  /*adc0*/  FMUL.FTZ R12, R14, R12 ;  /* 0x0000000c0e0c7220 */ /* 0x000fe20000410000 */
[----:B------:R-:W-:-:S06]  /*add0*/  FMUL.FTZ R14, R13, -1.4426950216293334961 ;  /* 0xbfb8aa3b0d0e7820 */ /* 0x000fcc0000410000 */
[----:B------:R-:W0:Y:S02]  /*ade0*/  MUFU.EX2 R14, R14 ;  /* 0x0000000e000e7308 */ /* 0x000e240000000800 */
[----:B0-----:R-:W-:Y:S01]  /*adf0*/  FADD.FTZ R14, R14, 1 ;  /* 0x3f8000000e0e7421 */ /* 0x001fe20000010000 */
[----:B----4-:R-:W-:Y:S02]  /*ae00*/  FADD.FTZ R17, R21, -UR28 ;  /* 0x8000001c15117e21 */ /* 0x010fe40008010000 */
[----:B------:R-:W4:Y:S03]  /*ae10*/  LDL.LU R21, [R1+0x3fc] ;  /* 0x0003fc0001157983 */ /* 0x000f260000300800 */
[----:B------:R-:W0:Y:S02]  /*ae20*/  MUFU.RCP R14, R14 ;  /* 0x0000000e000e7308 */ /* 0x000e240000001000 */
[----:B0-----:R-:W-:-:S02]  /*ae30*/  FMUL.FTZ R15, R14, R28 ;  /* 0x0000001c0e0f7220 */ /* 0x001fc40000410000 */
        /* <DEDUP_REMOVED lines=9> */
[----:B------:R-:W2:Y:S01]  /*aed0*/  MUFU.RCP R14, R14 ;  /* 0x0000000e000e7308 */ /* 0x000ea20000001000 */
[----:B------:R0:W-:Y:S02]  /*aee0*/  STL [R1+0x324], R4 ;  /* 0x0003240401007387 */ /* 0x0001e40000100800 */
[----:B0-----:R-:W-:-:S05]  /*aef0*/  FMUL.FTZ R4, R16, UR16 ;  /* 0x0000001010047c20 */ /* 0x001fca0008410000 */
[----:B------:R0:W-:Y:S01]  /*af00*/  STL [R1+0x320], R4 ;  /* 0x0003200401007387 */ /* 0x0001e20000100800 */
[C---:B--2---:R-:W-:Y:S01]  /*af10*/  FMUL.FTZ R15, R14.reuse, R6 ;  /* 0x000000060e0f7220 */ /* 0x044fe20000410000 */
[----:B------:R-:W-:-:S04]  /*af20*/  FADD.FTZ R14, -R14, 1 ;  /* 0x3f8000000e0e7421 */ /* 0x000fc80000010100 */
[----:B------:R-:W-:Y:S01]  /*af30*/  FFMA.FTZ R13, R13, R14, 1 ;  /* 0x3f8000000d0d7423 */ /* 0x000fe2000001000e */
[----:B------:R-:W-:Y:S01]  /*af40*/  FFMA.FTZ R14, R3, R4, R0 ;  /* 0x00000004030e7223 */ /* 0x000fe20000010000 */
[----:B0-----:R-:W-:Y:S01]  /*af50*/  FMUL.FTZ R4, R17, UR16 ;  /* 0x0000001011047c20 */ /* 0x001fe20008410000 */
[----:B------:R-:W-:Y:S02]  /*af60*/  FADD.FTZ R17, R29, -UR28 ;  /* 0x8000001c1d117e21 */ /* 0x000fe40008010000 */
[----:B------:R-:W2:Y:S01]  /*af70*/  LDL.LU R29, [R1+0x41c] ;  /* 0x00041c00011d7983 */ /* 0x000ea20000300800 */
[----:B------:R-:W-:Y:S01]  /*af80*/  FMUL.FTZ R13, R15, R13 ;  /* 0x0000000d0f0d7220 */ /* 0x000fe20000410000 */
[----:B------:R-:W-:-:S06]  /*af90*/  FMUL.FTZ R15, R14, -1.4426950216293334961 ;  /* 0xbfb8aa3b0e0f7820 */ /* 0x000fcc0000410000 */
[----:B------:R-:W0:Y:S02]  /*afa0*/  MUFU.EX2 R15, R15 ;  /* 0x0000000f000f7308 */ /* 0x000e240000000800 */
[----:B0-----:R-:W-:-:S06]  /*afb0*/  FADD.FTZ R15, R15, 1 ;  /* 0x3f8000000f0f7421 */ /* 0x001fcc0000010000 */
[----:B------:R-:W3:Y:S01]  /*afc0*/  MUFU.RCP R15, R15 ;  /* 0x0000000f000f7308 */ /* 0x000ee20000001000 */
[----:B------:R0:W-:Y:S01]  /*afd0*/  STL [R1+0x31c], R4 ;  /* 0x00031c0401007387 */ /* 0x0001e20000100800 */
[C---:B---3--:R-:W-:Y:S01]  /*afe0*/  FMUL.FTZ R16, R15.reuse, R7 ;  /* 0x000000070f107220 */ /* 0x048fe20000410000 */
[----:B------:R-:W-:Y:S01]  /*aff0*/  FADD.FTZ R15, -R15, 1 ;  /* 0x3f8000000f0f7421 */ /* 0x000fe20000010100 */
[----:B------:R-:W-:Y:S01]  /*b000*/  FADD.FTZ R23, R23, -UR28 ;  /* 0x8000001c17177e21 */ /* 0x000fe20008010000 */
[----:B------:R-:W-:Y:S01]  /*b010*/  FADD.FTZ R25, R25, -UR28 ;  /* 0x8000001c19197e21 */ /* 0x000fe20008010000 */
[----:B------:R-:W3:Y:S01]  /*b020*/  LDL.LU R7, [R1+0x454] ;  /* 0x0004540001077983 */ /* 0x000ee20000300800 */
[----:B------:R-:W-:Y:S01]  /*b030*/  FFMA.FTZ R15, R14, R15, 1 ;  /* 0x3f8000000e0f7423 */ /* 0x000fe2000001000f */
[----:B------:R-:W-:Y:S01]  /*b040*/  FFMA.FTZ R14, R5, R4, R2 ;  /* 0x00000004050e7223 */ /* 0x000fe20000010002 */
[----:B0-----:R-:W-:Y:S01]  /*b050*/  FMUL.FTZ R4, R17, UR16 ;  /* 0x0000001011047c20 */ /* 0x001fe20008410000 */
[----:B------:R-:W-:-:S02]  /*b060*/  FADD.FTZ R17, R22, -UR28 ;  /* 0x8000001c16117e21 */ /* 0x000fc40008010000 */
        /* <DEDUP_REMOVED lines=8> */
[C---:B0-----:R-:W-:Y:S01]  /*b0f0*/  FMUL.FTZ R16, R15.reuse, R28 ;  /* 0x0000001c0f107220 */ /* 0x041fe20000410000 */
[----:B------:R-:W-:Y:S01]  /*b100*/  FADD.FTZ R15, -R15, 1 ;  /* 0x3f8000000f0f7421 */ /* 0x000fe20000010100 */
[----:B------:R0:W-:Y:S03]  /*b110*/  STL [R1+0x318], R4 ;  /* 0x0003180401007387 */ /* 0x0001e60000100800 */
[----:B------:R-:W-:Y:S01]  /*b120*/  FFMA.FTZ R14, R14, R15, 1 ;  /* 0x3f8000000e0e7423 */ /* 0x000fe2000001000f */
[----:B------:R-:W-:Y:S01]  /*b130*/  FFMA.FTZ R15, R3, R4, R0 ;  /* 0x00000004030f7223 */ /* 0x000fe20000010000 */
[----:B------:R-:W4:Y:S02]  /*b140*/  LDL.LU R28, [R1+0x2e8] ;  /* 0x0002e800011c7983 */ /* 0x000f240000300800 */
[----:B------:R-:W-:Y:S01]  /*b150*/  FMUL.FTZ R14, R16, R14 ;  /* 0x0000000e100e7220 */ /* 0x000fe20000410000 */
[----:B------:R-:W-:-:S06]  /*b160*/  FMUL.FTZ R16, R15, -1.4426950216293334961 ;  /* 0xbfb8aa3b0f107820 */ /* 0x000fcc0000410000 */
        /* <DEDUP_REMOVED lines=26> */
[----:B------:R0:W-:Y:S02]  /*b310*/  STL [R1+0x310], R4 ;  /* 0x0003100401007387 */ /* 0x0001e40000100800 */
[----:B------:R-:W-:Y:S01]  /*b320*/  FFMA.FTZ R17, R17, R18, 1 ;  /* 0x3f80000011117423 */ /* 0x000fe20000010012 */
        /* <DEDUP_REMOVED lines=8> */
[----:B------:R-:W-:Y:S01]  /*b3b0*/  FADD.FTZ R19, -R19, 1 ;  /* 0x3f80000013137421 */ /* 0x000fe20000010100 */
[----:B---3--:R-:W-:-:S03]  /*b3c0*/  FADD.FTZ R20, R22, -UR28 ;  /* 0x8000001c16147e21 */ /* 0x008fc60008010000 */
[----:B------:R-:W-:Y:S01]  /*b3d0*/  FFMA.FTZ R18, R18, R19, 1 ;  /* 0x3f80000012127423 */ /* 0x000fe20000010013 */
[----:B-1----:R-:W-:-:S04]  /*b3e0*/  FMUL.FTZ R4, R20, UR16 ;  /* 0x0000001014047c20 */ /* 0x002fc80008410000 */
[----:B------:R-:W-:-:S04]  /*b3f0*/  FFMA.FTZ R19, R3, R4, R0 ;  /* 0x0000000403137223 */ /* 0x000fc80000010000 */
[----:B------:R-:W-:-:S06]  /*b400*/  FMUL.FTZ R20, R19, -1.4426950216293334961 ;  /* 0xbfb8aa3b13147820 */ /* 0x000fcc0000410000 */
[----:B------:R-:W0:Y:S02]  /*b410*/  MUFU.EX2 R20, R20 ;  /* 0x0000001400147308 */ /* 0x000e240000000800 */
[----:B0-----:R-:W-:-:S06]  /*b420*/  FADD.FTZ R20, R20, 1 ;  /* 0x3f80000014147421 */ /* 0x001fcc0000010000 */
[----:B------:R-:W0:Y:S01]  /*b430*/  MUFU.RCP R20, R20 ;  /* 0x0000001400147308 */ /* 0x000e220000001000 */
[----:B----4-:R-:W-:Y:S01]  /*b440*/  FADD.FTZ R21, R21, -UR28 ;  /* 0x8000001c15157e21 */ /* 0x010fe20008010000 */
        /* <DEDUP_REMOVED lines=53> */
[----:B------:R-:W0:Y:S02]  /*b7a0*/  MUFU.RCP R26, R25 ;  /* 0x00000019001a7308 */ /* 0x000e240000001000 */
[C---:B0-----:R-:W-:Y:S02]  /*b7b0*/  FMUL.FTZ R25, R26.reuse, R28 ;  /* 0x0000001c1a197220 */ /* 0x041fe40000410000 */
[----:B------:R-:W3:Y:S01]  /*b7c0*/  LDL.LU R28, [R1+0x444] ;  /* 0x00044400011c7983 */ /* 0x000ee20000300800 */
[----:B------:R-:W-:Y:S01]  /*b7d0*/  FADD.FTZ R26, -R26, 1 ;  /* 0x3f8000001a1a7421 */ /* 0x000fe20000010100 */
[----:B------:R-:W-:Y:S02]  /*b7e0*/  FADD.FTZ R27, R27, -UR28 ;  /* 0x8000001c1b1b7e21 */ /* 0x000fe40008010000 */
        /* <DEDUP_REMOVED lines=13> */
[----:B------:R-:W-:Y:S01]  /*b8c0*/  FADD.FTZ R30, R30, -UR28 ;  /* 0x8000001c1e1e7e21 */ /* 0x000fe20008010000 */
[----:B--2---:R-:W-:Y:S01]  /*b8d0*/  FADD.FTZ R27, R29, -UR28 ;  /* 0x8000001c1d1b7e21 */ /* 0x004fe20008010000 */
[----:B------:R-:W-:Y:S01]  /*b8e0*/  FADD.FTZ R31, R31, -UR28 ;  /* 0x8000001c1f1f7e21 */ /* 0x000fe20008010000 */
[----:B------:R-:W2:Y:S02]  /*b8f0*/  LDL.LU R29, [R1+0x460] ;  /* 0x00046000011d7983 */ /* 0x000ea40000300800 */
        /* <DEDUP_REMOVED lines=27> */
[----:B---3--:R-:W-:Y:S01]  /*bab0*/  FADD.FTZ R31, R28, -UR28 ;  /* 0x8000001c1c1f7e21 */ /* 0x008fe20008010000 */
[----:B------:R1:W-:Y:S04]  /*bac0*/  STL [R1+0x21c], R11 ;  /* 0x00021c0b01007387 */ /* 0x0003e80000100800 */
[----:B------:R3:W-:Y:S04]  /*bad0*/  STL [R1+0x278], R4 ;  /* 0x0002780401007387 */ /* 0x0007e80000100800 */
[----:B------:R-:W4:Y:S01]  /*bae0*/  LDL.LU R28, [R1+0x46c] ;  /* 0x00046c00011c7983 */ /* 0x000f220000300800 */
[----:B-1----:R-:W-:-:S03]  /*baf0*/  FMUL.FTZ R11, R31, UR16 ;  /* 0x000000101f0b7c20 */ /* 0x002fc60008410000 */
[----:B---3--:R-:W3:Y:S01]  /*bb00*/  LDL.LU R4, [R1+0x284] ;  /* 0x0002840001047983 */ /* 0x008ee20000300800 */
        /* <DEDUP_REMOVED lines=9> */
[----:B------:R-:W-:Y:S01]  /*bba0*/  FMUL.FTZ R18, R37, R18 ;  /* 0x0000001225127220 */ /* 0x000fe20000410000 */
[----:B0-----:R-:W-:Y:S01]  /*bbb0*/  FMUL.FTZ R37, R30, R10 ;  /* 0x0000000a1e257220 */ /* 0x001fe20000410000 */
[----:B------:R-:W-:-:S04]  /*bbc0*/  FADD.FTZ R10, R7, -UR28 ;  /* 0x8000001c070a7e21 */ /* 0x000fc80008010000 */
[----:B------:R-:W-:-:S04]  /*bbd0*/  FMUL.FTZ R7, R10, UR16 ;  /* 0x000000100a077c20 */ /* 0x000fc80008410000 */
[----:B------:R-:W-:Y:S01]  /*bbe0*/  FFMA.FTZ R10, R5, R7, R2 ;  /* 0x00000007050a7223 */ /* 0x000fe20000010002 */
[----:B------:R0:W-:Y:S04]  /*bbf0*/  STL [R1+0x270], R7 ;  /* 0x0002700701007387 */ /* 0x0001e80000100800 */
[----:B0-----:R-:W4:Y:S04]  /*bc00*/  LDL.LU R7, [R1+0x470] ;  /* 0x0004700001077983 */ /* 0x001f280000300800 */
[----:B------:R0:W-:Y:S04]  /*bc10*/  STL [R1+0x220], R6 ;  /* 0x0002200601007387 */ /* 0x0001e80000100800 */
[----:B0-----:R-:W4:Y:S01]  /*bc20*/  LDL.LU R6, [R1+0x290] ;  /* 0x0002900001067983 */ /* 0x001f220000300800 */
[----:B------:R-:W-:-:S04]  /*bc30*/  FADD.FTZ R30, -R30, 1 ;  /* 0x3f8000001e1e7421 */ /* 0x000fc80000010100 */
[----:B------:R-:W-:-:S04]  /*bc40*/  FFMA.FTZ R30, R26, R30, 1 ;  /* 0x3f8000001a1e7423 */ /* 0x000fc8000001001e */
[----:B------:R-:W-:Y:S01]  /*bc50*/  FMUL.FTZ R37, R37, R30 ;  /* 0x0000001e25257220 */ /* 0x000fe20000410000 */
[----:B------:R-:W-:-:S06]  /*bc60*/  FMUL.FTZ R26, R10, -1.4426950216293334961 ;  /* 0xbfb8aa3b0a1a7820 */ /* 0x000fcc0000410000 */
[----:B------:R-:W0:Y:S01]  /*bc70*/  MUFU.EX2 R26, R26 ;  /* 0x0000001a001a7308 */ /* 0x000e220000000800 */
[----:B--2---:R-:W-:Y:S02]  /*bc80*/  FADD.FTZ R30, R29, -UR28 ;  /* 0x8000001c1d1e7e21 */ /* 0x004fe40008010000 */
[----:B------:R-:W2:Y:S01]  /*bc90*/  LDL.LU R29, [R1+0x2ac] ;  /* 0x0002ac00011d7983 */ /* 0x000ea20000300800 */
[----:B0-----:R-:W-:-:S06]  /*bca0*/  FADD.FTZ R26, R26, 1 ;  /* 0x3f8000001a1a7421 */ /* 0x001fcc0000010000 */
[----:B------:R-:W3:Y:S01]  /*bcb0*/  MUFU.RCP R26, R26 ;  /* 0x0000001a001a7308 */ /* 0x000ee20000001000 */
[----:B------:R-:W-:Y:S01]  /*bcc0*/  FMUL.FTZ R17, R36, R17 ;  /* 0x0000001124117220 */ /* 0x000fe20000410000 */
[----:B------:R0:W-:Y:S04]  /*bcd0*/  STL [R1+0x4c0], R12 ;  /* 0x0004c00c01007387 */ /* 0x0001e80000100800 */
[----:B0-----:R-:W2:Y:S01]  /*bce0*/  LDL.LU R12, [R1+0x2d4] ;  /* 0x0002d400010c7983 */ /* 0x001ea20000300800 */
[----:B---3--:R-:W-:Y:S01]  /*bcf0*/  FMUL.FTZ R31, R26, R4 ;  /* 0x000000041a1f7220 */ /* 0x008fe20000410000 */
[----:B------:R-:W-:Y:S01]  /*bd00*/  FMUL.FTZ R4, R30, UR16 ;  /* 0x000000101e047c20 */ /* 0x000fe20008410000 */
[----:B----4-:R-:W-:Y:S02]  /*bd10*/  FADD.FTZ R30, R28, -UR28 ;  /* 0x8000001c1c1e7e21 */ /* 0x010fe40008010000 */
[----:B------:R-:W3:Y:S01]  /*bd20*/  LDL.LU R28, [R1+0x478] ;  /* 0x00047800011c7983 */ /* 0x000ee20000300800 */
[----:B------:R-:W-:-:S03]  /*bd30*/  FADD.FTZ R26, -R26, 1 ;  /* 0x3f8000001a1a7421 */ /* 0x000fc60000010100 */
[----:B------:R0:W-:Y:S01]  /*bd40*/  STL [R1+0x26c], R4 ;  /* 0x00026c0401007387 */ /* 0x0001e20000100800 */
[----:B------:R-:W-:Y:S01]  /*bd50*/  FFMA.FTZ R26, R10, R26, 1 ;  /* 0x3f8000000a1a7423 */ /* 0x000fe2000001001a */
[----:B------:R-:W-:-:S03]  /*bd60*/  FFMA.FTZ R10, R3, R4, R0 ;  /* 0x00000004030a7223 */ /* 0x000fc60000010000 */
[----:B------:R-:W-:Y:S01]  /*bd70*/  FMUL.FTZ R31, R31, R26 ;  /* 0x0000001a1f1f7220 */ /* 0x000fe20000410000 */
[----:B------:R-:W-:Y:S01]  /*bd80*/  FMUL.FTZ R26, R10, -1.4426950216293334961 ;  /* 0xbfb8aa3b0a1a7820 */ /* 0x000fe20000410000 */
[----:B0-----:R-:W-:-:S05]  /*bd90*/  FMUL.FTZ R4, R30, UR16 ;  /* 0x000000101e047c20 */ /* 0x001fca0008410000 */
[----:B------:R-:W0:Y:S02]  /*bda0*/  MUFU.EX2 R26, R26 ;  /* 0x0000001a001a7308 */ /* 0x000e240000000800 */
[----:B0-----:R-:W-:-:S06]  /*bdb0*/  FADD.FTZ R26, R26, 1 ;  /* 0x3f8000001a1a7421 */ /* 0x001fcc0000010000 */
[----:B------:R-:W0:Y:S01]  /*bdc0*/  MUFU.RCP R26, R26 ;  /* 0x0000001a001a7308 */ /* 0x000e220000001000 */
[----:B------:R-:W-:Y:S02]  /*bdd0*/  FADD.FTZ R30, R7, -UR28 ;  /* 0x8000001c071e7e21 */ /* 0x000fe40008010000 */
[----:B------:R-:W4:Y:S01]  /*bde0*/  LDL.LU R7, [R1+0x47c] ;  /* 0x00047c0001077983 */ /* 0x000f220000300800 */
[C---:B0-----:R-:W-:Y:S01]  /*bdf0*/  FMUL.FTZ R36, R26.reuse, R6 ;  /* 0x000000061a247220 */ /* 0x041fe20000410000 */
[----:B------:R-:W-:Y:S02]  /*be00*/  FADD.FTZ R26, -R26, 1 ;  /* 0x3f8000001a1a7421 */ /* 0x000fe40000010100 */
[----:B------:R-:W4:Y:S02]  /*be10*/  LDL.LU R6, [R1+0x480] ;  /* 0x0004800001067983 */ /* 0x000f240000300800 */
        /* <DEDUP_REMOVED lines=14> */
[----:B------:R1:W-:Y:S04]  /*bf00*/  STL [R1+0x274], R11 ;  /* 0x0002740b01007387 */ /* 0x0003e80000100800 */
[----:B0-----:R-:W4:Y:S04]  /*bf10*/  LDL.LU R4, [R1+0x484] ;  /* 0x0004840001047983 */ /* 0x001f280000300800 */
[----:B-1----:R-:W4:Y:S01]  /*bf20*/  LDL.LU R11, [R1+0x2ec] ;  /* 0x0002ec00010b7983 */ /* 0x002f220000300800 */
[----:B------:R-:W-:Y:S01]  /*bf30*/  FMUL.FTZ R35, R35, R26 ;  /* 0x0000001a23237220 */ /* 0x000fe20000410000 */
[----:B------:R-:W-:-:S06]  /*bf40*/  FMUL.FTZ R26, R10, -1.4426950216293334961 ;  /* 0xbfb8aa3b0a1a7820 */ /* 0x000fcc0000410000 */
[----:B------:R-:W0:Y:S01]  /*bf50*/  MUFU.EX2 R26, R26 ;  /* 0x0000001a001a7308 */ /* 0x000e220000000800 */
[----:B------:R1:W-:Y:S04]  /*bf60*/  STL [R1+0x4c8], R13 ;  /* 0x0004c80d01007387 */ /* 0x0003e80000100800 */
[----:B-1----:R-:W4:Y:S01]  /*bf70*/  LDL.LU R13, [R1+0x2f8] ;  /* 0x0002f800010d7983 */ /* 0x002f220000300800 */
[----:B0-----:R-:W-:-:S06]  /*bf80*/  FADD.FTZ R26, R26, 1 ;  /* 0x3f8000001a1a7421 */ /* 0x001fcc0000010000 */
[----:B------:R-:W2:Y:S01]  /*bf90*/  MUFU.RCP R26, R26 ;  /* 0x0000001a001a7308 */ /* 0x000ea20000001000 */
[----:B------:R-:W-:Y:S01]  /*bfa0*/  FADD.FTZ R32, R32, -UR28 ;  /* 0x8000001c20207e21 */ /* 0x000fe20008010000 */
[C---:B--2---:R-:W-:Y:S01]  /*bfb0*/  FMUL.FTZ R30, R26.reuse, R29 ;  /* 0x0000001d1a1e7220 */ /* 0x044fe20000410000 */
        /* <DEDUP_REMOVED lines=13> */
[----:B---3--:R-:W-:-:S04]  /*c090*/  FADD.FTZ R32, R28, -UR28 ;  /* 0x8000001c1c207e21 */ /* 0x008fc80008010000 */
[----:B------:R-:W-:-:S04]  /*c0a0*/  FMUL.FTZ R28, R32, UR16 ;  /* 0x00000010201c7c20 */ /* 0x000fc80008410000 */
[----:B------:R-:W-:-:S04]  /*c0b0*/  FFMA.FTZ R10, R3, R28, R0 ;  /* 0x0000001c030a7223 */ /* 0x000fc80000010000 */
[----:B------:R-:W-:-:S06]  /*c0c0*/  FMUL.FTZ R26, R10, -1.4426950216293334961 ;  /* 0xbfb8aa3b0a1a7820 */ /* 0x000fcc0000410000 */
[----:B------:R-:W0:Y:S02]  /*c0d0*/  MUFU.EX2 R26, R26 ;  /* 0x0000001a001a7308 */ /* 0x000e240000000800 */
[----:B0-----:R-:W-:-:S06]  /*c0e0*/  FADD.FTZ R26, R26, 1 ;  /* 0x3f8000001a1a7421 */ /* 0x001fcc0000010000 */
[----:B------:R-:W0:Y:S02]  /*c0f0*/  MUFU.RCP R26, R26 ;  /* 0x0000001a001a7308 */ /* 0x000e240000001000 */
[C---:B0-----:R-:W-:Y:S01]  /*c100*/  FMUL.FTZ R33, R26.reuse, R33 ;  /* 0x000000211a217220 */ /* 0x041fe20000410000 */
[----:B------:R-:W-:-:S04]  /*c110*/  FADD.FTZ R26, -R26, 1 ;  /* 0x3f8000001a1a7421 */ /* 0x000fc80000010100 */
[----:B------:R-:W-:Y:S01]  /*c120*/  FFMA.FTZ R26, R10, R26, 1 ;  /* 0x3f8000000a1a7423 */ /* 0x000fe2000001001a */
[----:B----4-:R-:W-:-:S04]  /*c130*/  FADD.FTZ R32, R7, -UR28 ;  /* 0x8000001c07207e21 */ /* 0x010fc80008010000 */
[----:B------:R-:W-:Y:S01]  /*c140*/  FMUL.FTZ R7, R32, UR16 ;  /* 0x0000001020077c20 */ /* 0x000fe20008410000 */
[----:B------:R-:W-:-:S03]  /*c150*/  FMUL.FTZ R33, R33, R26 ;  /* 0x0000001a21217220 */ /* 0x000fc60000410000 */
[----:B------:R-:W-:-:S04]  /*c160*/  FFMA.FTZ R10, R5, R7, R2 ;  /* 0x00000007050a7223 */ /* 0x000fc80000010002 */
[----:B------:R-:W-:-:S06]  /*c170*/  FMUL.FTZ R26, R10, -1.4426950216293334961 ;  /* 0xbfb8aa3b0a1a7820 */ /* 0x000fcc0000410000 */
[----:B------:R-:W0:Y:S02]  /*c180*/  MUFU.EX2 R26, R26 ;  /* 0x0000001a001a7308 */ /* 0x000e240000000800 */
[----:B0-----:R-:W-:-:S06]  /*c190*/  FADD.FTZ R26, R26, 1 ;  /* 0x3f8000001a1a7421 */ /* 0x001fcc0000010000 */
[----:B------:R-:W0:Y:S01]  /*c1a0*/  MUFU.RCP R26, R26 ;  /* 0x0000001a001a7308 */ /* 0x000e220000001000 */
[----:B------:R-:W-:Y:S01]  /*c1b0*/  FMUL.FTZ R19, R38, R19 ;  /* 0x0000001326137220 */ /* 0x000fe20000410000 */
[----:B------:R-:W-:-:S04]  /*c1c0*/  FADD.FTZ R38, R6, -UR28 ;  /* 0x8000001c06267e21 */ /* 0x000fc80008010000 */
[----:B------:R-:W-:Y:S01]  /*c1d0*/  FMUL.FTZ R6, R38, UR16 ;  /* 0x0000001026067c20 */ /* 0x000fe20008410000 */
[C---:B0-----:R-:W-:Y:S01]  /*c1e0*/  FMUL.FTZ R32, R26.reuse, R12 ;  /* 0x0000000c1a207220 */ /* 0x041fe20000410000 */
[----:B------:R-:W-:Y:S01]  /*c1f0*/  FADD.FTZ R26, -R26, 1 ;  /* 0x3f8000001a1a7421 */ /* 0x000fe20000010100 */
[----:B------:R-:W-:Y:S01]  /*c200*/  FMUL.FTZ R20, R39, R20 ;  /* 0x0000001427147220 */ /* 0x000fe20000410000 */
[----:B------:R-:W-:Y:S01]  /*c210*/  FMUL.FTZ R16, R44, R16 ;  /* 0x000000102c107220 */ /* 0x000fe20000410000 */
[----:B------:R-:W-:Y:S01]  /*c220*/  FMUL.FTZ R15, R45, R15 ;  /* 0x0000000f2d0f7220 */ /* 0x000fe20000410000 */
[----:B------:R-:W-:Y:S01]  /*c230*/  FFMA.FTZ R26, R10, R26, 1 ;  /* 0x3f8000000a1a7423 */ /* 0x000fe2000001001a */
[----:B------:R-:W-:Y:S01]  /*c240*/  FFMA.FTZ R10, R3, R6, R0 ;  /* 0x00000006030a7223 */ /* 0x000fe20000010000 */
[----:B------:R-:W-:Y:S01]  /*c250*/  FMUL.FTZ R22, R40, R22 ;  /* 0x0000001628167220 */ /* 0x000fe20000410000 */
[----:B------:R-:W-:Y:S01]  /*c260*/  FMUL.FTZ R25, R42, R25 ;  /* 0x000000192a197220 */ /* 0x000fe20000410000 */
[----:B------:R-:W-:Y:S01]  /*c270*/  FMUL.FTZ R32, R32, R26 ;  /* 0x0000001a20207220 */ /* 0x000fe20000410000 */
[----:B------:R-:W-:Y:S01]  /*c280*/  FMUL.FTZ R26, R10, -1.4426950216293334961 ;  /* 0xbfb8aa3b0a1a7820 */ /* 0x000fe20000410000 */
[----:B------:R-:W-:Y:S01]  /*c290*/  FMUL.FTZ R27, R43, R27 ;  /* 0x0000001b2b1b7220 */ /* 0x000fe20000410000 */
[----:B------:R-:W-:Y:S04]  /*c2a0*/  STL [R1+0x4d4], R17 ;  /* 0x0004d41101007387 */ /* 0x000fe80000100800 */
[----:B------:R-:W0:Y:S01]  /*c2b0*/  MUFU.EX2 R26, R26 ;  /* 0x0000001a001a7308 */ /* 0x000e220000000800 */
[----:B------:R-:W-:Y:S04]  /*c2c0*/  STL [R1+0x4d8], R18 ;  /* 0x0004d81201007387 */ /* 0x000fe80000100800 */
[----:B------:R-:W-:Y:S01]  /*c2d0*/  STL [R1+0x4bc], R14 ;  /* 0x0004bc0e01007387 */ /* 0x000fe20000100800 */
[----:B------:R-:W-:-:S03]  /*c2e0*/  FADD.FTZ R39, R4, -UR28 ;  /* 0x8000001c04277e21 */ /* 0x000fc60008010000 */
[----:B------:R1:W-:Y:S04]  /*c2f0*/  STL [R1+0x4d0], R16 ;  /* 0x0004d01001007387 */ /* 0x0003e80000100800 */
[----:B------:R-:W2:Y:S01]  /*c300*/  LDL.LU R40, [R1+0x30c] ;  /* 0x00030c0001287983 */ /* 0x000ea20000300800 */
[----:B0-----:R-:W-:Y:S01]  /*c310*/  FADD.FTZ R26, R26, 1 ;  /* 0x3f8000001a1a7421 */ /* 0x001fe20000010000 */
[----:B------:R-:W-:Y:S02]  /*c320*/  FMUL.FTZ R4, R39, UR16 ;  /* 0x0000001027047c20 */ /* 0x000fe40008410000 */
[----:B-1----:R-:W2:Y:S01]  /*c330*/  LDL.LU R16, [R1+0x49c] ;  /* 0x00049c0001107983 */ /* 0x002ea20000300800 */
[----:B------:R-:W0:Y:S03]  /*c340*/  MUFU.RCP R38, R26 ;  /* 0x0000001a00267308 */ /* 0x000e260000001000 */
[----:B------:R-:W3:Y:S04]  /*c350*/  LDL.LU R45, [R1+0x468] ;  /* 0x00046800012d7983 */ /* 0x000ee80000300800 */
[----:B------:R1:W-:Y:S04]  /*c360*/  STL [R1+0x4cc], R15 ;  /* 0x0004cc0f01007387 */ /* 0x0003e80000100800 */
[----:B------:R-:W4:Y:S04]  /*c370*/  LDL.LU R43, [R1+0x494] ;  /* 0x00049400012b7983 */ /* 0x000f280000300800 */
[----:B------:R-:W4:Y:S01]  /*c380*/  LDL.LU R42, [R1+0x424] ;  /* 0x00042400012a7983 */ /* 0x000f220000300800 */
[C---:B0-----:R-:W-:Y:S01]  /*c390*/  FMUL.FTZ R26, R38.reuse, R11 ;  /* 0x0000000b261a7220 */ /* 0x041fe20000410000 */
[----:B------:R-:W-:-:S02]  /*c3a0*/  FADD.FTZ R38, -R38, 1 ;  /* 0x3f80000026267421 */ /* 0x000fc40000010100 */
[----:B------:R0:W-:Y:S02]  /*c3b0*/  STL [R1+0x4e0], R20 ;  /* 0x0004e01401007387 */ /* 0x0001e40000100800 */
        /* <DEDUP_REMOVED lines=8> */
[----:B-1----:R-:W3:Y:S04]  /*c440*/  LDL.LU R15, [R1+0x464] ;  /* 0x00046400010f7983 */ /* 0x002ee80000300800 */
[----:B0-----:R-:W3:Y:S04]  /*c450*/  LDL.LU R20, [R1+0x488] ;  /* 0x0004880001147983 */ /* 0x001ee80000300800 */
[----:B------:R0:W-:Y:S04]  /*c460*/  STL [R1+0x4e4], R22 ;  /* 0x0004e41601007387 */ /* 0x0001e80000100800 */
[----:B------:R-:W3:Y:S01]  /*c470*/  LDL.LU R12, [R1+0x45c] ;  /* 0x00045c00010c7983 */ /* 0x000ee20000300800 */
[----:B------:R-:W-:-:S03]  /*c480*/  FADD.FTZ R26, R26, 1 ;  /* 0x3f8000001a1a7421 */ /* 0x000fc60000010000 */
[----:B------:R-:W3:Y:S01]  /*c490*/  LDL.LU R14, [R1+0x2dc] ;  /* 0x0002dc00010e7983 */ /* 0x000ee20000300800 */
[----:B------:R-:W1:Y:S03]  /*c4a0*/  MUFU.RCP R39, R26 ;  /* 0x0000001a00277308 */ /* 0x000e660000001000 */
[----:B0-----:R-:W3:Y:S04]  /*c4b0*/  LDL.LU R22, [R1+0x2e4] ;  /* 0x0002e40001167983 */ /* 0x001ee80000300800 */
[----:B------:R-:W3:Y:S01]  /*c4c0*/  LDL.LU R11, [R1+0x450] ;  /* 0x00045000010b7983 */ /* 0x000ee20000300800 */
[C---:B-1----:R-:W-:Y:S01]  /*c4d0*/  FMUL.FTZ R26, R39.reuse, R13 ;  /* 0x0000000d271a7220 */ /* 0x042fe20000410000 */
[----:B------:R-:W-:-:S02]  /*c4e0*/  FADD.FTZ R39, -R39, 1 ;  /* 0x3f80000027277421 */ /* 0x000fc40000010100 */
[----:B------:R0:W-:Y:S02]  /*c4f0*/  STL [R1+0x4dc], R19 ;  /* 0x0004dc1301007387 */ /* 0x0001e40000100800 */
[----:B------:R-:W-:Y:S02]  /*c500*/  FFMA.FTZ R39, R38, R39, 1 ;  /* 0x3f80000026277423 */ /* 0x000fe40000010027 */
[----:B------:R-:W3:Y:S04]  /*c510*/  LDL.LU R13, [R1+0x2d8] ;  /* 0x0002d800010d7983 */ /* 0x000ee80000300800 */
[----:B------:R-:W3:Y:S04]  /*c520*/  LDL.LU R38, [R1+0x498] ;  /* 0x0004980001267983 */ /* 0x000ee80000300800 */
[----:B0-----:R-:W3:Y:S01]  /*c530*/  LDL.LU R19, [R1+0x448] ;  /* 0x0004480001137983 */ /* 0x001ee20000300800 */
[----:B------:R-:W-:Y:S01]  /*c540*/  FMUL.FTZ R24, R41, R24 ;  /* 0x0000001829187220 */ /* 0x000fe20000410000 */
[----:B------:R-:W-:Y:S01]  /*c550*/  FMUL.FTZ R26, R26, R39 ;  /* 0x000000271a1a7220 */ /* 0x000fe20000410000 */
[----:B--2---:R-:W-:-:S02]  /*c560*/  FADD.FTZ R41, R16, R40 ;  /* 0x0000002810297221 */ /* 0x004fc40000010000 */
[----:B------:R-:W2:Y:S01]  /*c570*/  LDL.LU R16, [R1+0x2d0] ;  /* 0x0002d00001107983 */ /* 0x000ea20000300800 */
[----:B----4-:R-:W-:Y:S01]  /*c580*/  FADD.FTZ R42, R42, R43 ;  /* 0x0000002b2a2a7221 */ /* 0x010fe20000010000 */
[----:B---3--:R-:W-:Y:S02]  /*c590*/  FFMA.FTZ R43, R15, R44, R18 ;  /* 0x0000002c0f2b7223 */ /* 0x008fe40000010012 */
[----:B------:R-:W3:Y:S01]  /*c5a0*/  LDL.LU R18, [R1+0x438] ;  /* 0x0004380001127983 */ /* 0x000ee20000300800 */
[----:B------:R-:W-:Y:S01]  /*c5b0*/  FADD.FTZ R41, R41, R22 ;  /* 0x0000001629297221 */ /* 0x000fe20000010000 */
[----:B------:R-:W-:Y:S01]  /*c5c0*/  FFMA.FTZ R43, R11, R14, R43 ;  /* 0x0000000e0b2b7223 */ /* 0x000fe2000001002b */
[-C--:B------:R-:W-:Y:S01]  /*c5d0*/  FFMA.FTZ R39, R45, R40.reuse, R38 ;  /* 0x000000282d277223 */ /* 0x080fe20000010026 */
[----:B------:R-:W-:Y:S01]  /*c5e0*/  FMUL.FTZ R40, R3, R40 ;  /* 0x0000002803287220 */ /* 0x000fe20000410000 */
[----:B------:R-:W-:Y:S01]  /*c5f0*/  FADD.FTZ R38, R17, R44 ;  /* 0x0000002c11267221 */ /* 0x000fe20000010000 */
[----:B------:R-:W-:Y:S01]  /*c600*/  FMUL.FTZ R44, R5, R44 ;  /* 0x0000002c052c7220 */ /* 0x000fe20000410000 */
[----:B------:R-:W4:Y:S01]  /*c610*/  LDL.LU R17, [R1+0x2bc] ;  /* 0x0002bc0001117983 */ /* 0x000f220000300800 */
[----:B------:R-:W-:Y:S01]  /*c620*/  FFMA.FTZ R45, R45, R40, R20 ;  /* 0x000000282d2d7223 */ /* 0x000fe20000010014 */
[----:B------:R-:W-:-:S02]  /*c630*/  FADD.FTZ R40, R42, R40 ;  /* 0x000000282a287221 */ /* 0x000fc40000010000 */
[----:B------:R-:W3:Y:S01]  /*c640*/  LDL.LU R20, [R1+0x43c] ;  /* 0x00043c0001147983 */ /* 0x000ee20000300800 */
[----:B------:R-:W-:Y:S01]  /*c650*/  FFMA.FTZ R45, R15, R44, R45 ;  /* 0x0000002c0f2d7223 */ /* 0x000fe2000001002d */
[-C--:B------:R-:W-:Y:S02]  /*c660*/  FMUL.FTZ R42, R3, R22.reuse ;  /* 0x00000016032a7220 */ /* 0x080fe40000410000 */
[----:B------:R-:W3:Y:S01]  /*c670*/  LDL.LU R15, [R1+0x2b8] ;  /* 0x0002b800010f7983 */ /* 0x000ee20000300800 */
[----:B------:R-:W-:Y:S01]  /*c680*/  FADD.FTZ R44, R44, R40 ;  /* 0x000000282c2c7221 */ /* 0x000fe20000010000 */
[C---:B------:R-:W-:Y:S01]  /*c690*/  FFMA.FTZ R39, R12.reuse, R22, R39 ;  /* 0x000000160c277223 */ /* 0x040fe20000010027 */
[----:B------:R-:W-:Y:S01]  /*c6a0*/  FFMA.FTZ R45, R12, R42, R45 ;  /* 0x0000002a0c2d7223 */ /* 0x000fe2000001002d */
[----:B------:R-:W-:Y:S01]  /*c6b0*/  FMUL.FTZ R40, R5, R14 ;  /* 0x0000000e05287220 */ /* 0x000fe20000410000 */
[----:B------:R-:W3:Y:S01]  /*c6c0*/  LDL.LU R12, [R1+0x430] ;  /* 0x00043000010c7983 */ /* 0x000ee20000300800 */
[----:B------:R-:W-:-:S03]  /*c6d0*/  FADD.FTZ R38, R38, R14 ;  /* 0x0000000e26267221 */ /* 0x000fc60000010000 */
[----:B------:R-:W3:Y:S01]  /*c6e0*/  LDL.LU R22, [R1+0x2b4] ;  /* 0x0002b40001167983 */ /* 0x000ee20000300800 */
[----:B------:R-:W-:-:S03]  /*c6f0*/  FFMA.FTZ R45, R11, R40, R45 ;  /* 0x000000280b2d7223 */ /* 0x000fc6000001002d */
[----:B------:R-:W3:Y:S01]  /*c700*/  LDL.LU R14, [R1+0x404] ;  /* 0x00040400010e7983 */ /* 0x000ee20000300800 */
[----:B------:R-:W-:-:S03]  /*c710*/  FADD.FTZ R42, R44, R42 ;  /* 0x0000002a2c2a7221 */ /* 0x000fc60000010000 */
[----:B------:R-:W3:Y:S01]  /*c720*/  LDL.LU R11, [R1+0x2a4] ;  /* 0x0002a400010b7983 */ /* 0x000ee20000300800 */
[-C--:B------:R-:W-:Y:S01]  /*c730*/  FMUL.FTZ R44, R3, R13.reuse ;  /* 0x0000000d032c7220 */ /* 0x080fe20000410000 */
[----:B------:R-:W-:Y:S01]  /*c740*/  FFMA.FTZ R39, R19, R13, R39 ;  /* 0x0000000d13277223 */ /* 0x000fe20000010027 */
[----:B------:R-:W-:Y:S02]  /*c750*/  FADD.FTZ R41, R41, R13 ;  /* 0x0000000d29297221 */ /* 0x000fe40000010000 */
[----:B------:R-:W3:Y:S01]  /*c760*/  LDL.LU R13, [R1+0x400] ;  /* 0x00040000010d7983 */ /* 0x000ee20000300800 */
[----:B------:R-:W-:Y:S01]  /*c770*/  FADD.FTZ R40, R40, R42 ;  /* 0x0000002a28287221 */ /* 0x000fe20000010000 */
[----:B------:R-:W-:Y:S02]  /*c780*/  FFMA.FTZ R45, R19, R44, R45 ;  /* 0x0000002c132d7223 */ /* 0x000fe4000001002d */
[----:B------:R-:W3:Y:S01]  /*c790*/  LDL.LU R19, [R1+0x2a0] ;  /* 0x0002a00001137983 */ /* 0x000ee20000300800 */
[----:B------:R-:W-:Y:S01]  /*c7a0*/  FADD.FTZ R44, R40, R44 ;  /* 0x0000002c282c7221 */ /* 0x000fe20000010000 */
[-C--:B--2---:R-:W-:Y:S01]  /*c7b0*/  FMUL.FTZ R42, R5, R16.reuse ;  /* 0x00000010052a7220 */ /* 0x084fe20000410000 */
[----:B------:R-:W-:Y:S01]  /*c7c0*/  FADD.FTZ R38, R38, R16 ;  /* 0x0000001026267221 */ /* 0x000fe20000010000 */
[----:B----4-:R-:W-:Y:S01]  /*c7d0*/  FMUL.FTZ R40, R3, R17 ;  /* 0x0000001103287220 */ /* 0x010fe20000410000 */
[C---:B---3--:R-:W-:Y:S01]  /*c7e0*/  FFMA.FTZ R43, R20.reuse, R16, R43 ;  /* 0x00000010142b7223 */ /* 0x048fe2000001002b */
[----:B------:R-:W-:Y:S01]  /*c7f0*/  FFMA.FTZ R45, R20, R42, R45 ;  /* 0x0000002a142d7223 */ /* 0x000fe2000001002d */
[----:B------:R-:W2:Y:S01]  /*c800*/  LDL.LU R16, [R1+0x29c] ;  /* 0x00029c0001107983 */ /* 0x000ea20000300800 */
[----:B------:R-:W-:-:S03]  /*c810*/  FADD.FTZ R42, R42, R44 ;  /* 0x0000002c2a2a7221 */ /* 0x000fc60000010000 */
[----:B------:R-:W3:Y:S01]  /*c820*/  LDL.LU R20, [R1+0x3dc] ;  /* 0x0003dc0001147983 */ /* 0x000ee20000300800 */
        /* <DEDUP_REMOVED lines=10> */
[----:B------:R-:W-:Y:S01]  /*c8d0*/  FADD.FTZ R38, R38, R15 ;  /* 0x0000000f26267221 */ /* 0x000fe20000010000 */
[----:B------:R-:W4:Y:S01]  /*c8e0*/  LDL.LU R12, [R1+0x3c4] ;  /* 0x0003c400010c7983 */ /* 0x000f220000300800 */
[----:B------:R-:W-:Y:S01]  /*c8f0*/  FADD.FTZ R44, R44, R40 ;  /* 0x000000282c2c7221 */ /* 0x000fe20000010000 */
[C---:B------:R-:W-:Y:S02]  /*c900*/  FFMA.FTZ R39, R14.reuse, R22, R39 ;  /* 0x000000160e277223 */ /* 0x040fe40000010027 */
[----:B------:R-:W4:Y:S01]  /*c910*/  LDL.LU R15, [R1+0x28c] ;  /* 0x00028c00010f7983 */ /* 0x000f220000300800 */
[----:B------:R-:W-:Y:S01]  /*c920*/  FADD.FTZ R41, R41, R22 ;  /* 0x0000001629297221 */ /* 0x000fe20000010000 */
        /* <DEDUP_REMOVED lines=17> */
[----:B----4-:R-:W-:Y:S01]  /*ca40*/  FFMA.FTZ R45, R18, R40, R45 ;  /* 0x00000028122d7223 */ /* 0x010fe2000001002d */
[----:B------:R-:W-:-:S04]  /*ca50*/  FMUL.FTZ R44, R3, R17 ;  /* 0x00000011032c7220 */ /* 0x000fc80000410000 */
[----:B------:R-:W-:Y:S01]  /*ca60*/  FADD.FTZ R42, R42, R44 ;  /* 0x0000002c2a2a7221 */ /* 0x000fe20000010000 */
[----:B------:R-:W-:Y:S01]  /*ca70*/  FFMA.FTZ R45, R12, R44, R45 ;  /* 0x0000002c0c2d7223 */ /* 0x000fe2000001002d */
[----:B------:R-:W-:Y:S01]  /*ca80*/  FMUL.FTZ R40, R5, R15 ;  /* 0x0000000f05287220 */ /* 0x000fe20000410000 */
[----:B------:R-:W-:-:S03]  /*ca90*/  FMUL.FTZ R44, R3, R22 ;  /* 0x00000016032c7220 */ /* 0x000fc60000410000 */
[----:B------:R-:W-:Y:S01]  /*caa0*/  FADD.FTZ R42, R40, R42 ;  /* 0x0000002a282a7221 */ /* 0x000fe20000010000 */
[----:B------:R-:W-:-:S03]  /*cab0*/  FFMA.FTZ R45, R14, R40, R45 ;  /* 0x000000280e2d7223 */ /* 0x000fc6000001002d */
[----:B------:R-:W-:Y:S01]  /*cac0*/  FADD.FTZ R42, R42, R44 ;  /* 0x0000002c2a2a7221 */ /* 0x000fe20000010000 */
[----:B------:R-:W-:Y:S01]  /*cad0*/  FFMA.FTZ R39, R20, R19, R39 ;  /* 0x0000001314277223 */ /* 0x000fe20000010027 */
[----:B------:R-:W-:Y:S01]  /*cae0*/  FFMA.FTZ R45, R13, R44, R45 ;  /* 0x0000002c0d2d7223 */ /* 0x000fe2000001002d */
[----:B------:R-:W2:Y:S04]  /*caf0*/  LDL.LU R20, [R1+0x228] ;  /* 0x0002280001147983 */ /* 0x000ea80000300800 */
[----:B------:R-:W3:Y:S01]  /*cb00*/  LDL.LU R44, [R1+0x398] ;  /* 0x00039800012c7983 */ /* 0x000ee20000300800 */
[----:B------:R-:W-:-:S03]  /*cb10*/  FFMA.FTZ R43, R18, R16, R43 ;  /* 0x00000010122b7223 */ /* 0x000fc6000001002b */
[----:B------:R-:W4:Y:S01]  /*cb20*/  LDL.LU R19, [R1+0x37c] ;  /* 0x00037c0001137983 */ /* 0x000f220000300800 */
[----:B------:R-:W-:-:S03]  /*cb30*/  FADD.FTZ R38, R38, R16 ;  /* 0x0000001026267221 */ /* 0x000fc60000010000 */
[----:B------:R-:W4:Y:S01]  /*cb40*/  LDL.LU R18, [R1+0x22c] ;  /* 0x00022c0001127983 */ /* 0x000f220000300800 */
[----:B------:R-:W-:Y:S01]  /*cb50*/  FFMA.FTZ R39, R12, R17, R39 ;  /* 0x000000110c277223 */ /* 0x000fe20000010027 */
[----:B------:R-:W-:Y:S02]  /*cb60*/  FFMA.FTZ R43, R14, R15, R43 ;  /* 0x0000000f0e2b7223 */ /* 0x000fe4000001002b */
[----:B------:R-:W4:Y:S01]  /*cb70*/  LDL.LU R12, [R1+0x36c] ;  /* 0x00036c00010c7983 */ /* 0x000f220000300800 */
[----:B------:R-:W-:-:S03]  /*cb80*/  FADD.FTZ R41, R41, R17 ;  /* 0x0000001129297221 */ /* 0x000fc60000010000 */
[----:B------:R-:W4:Y:S04]  /*cb90*/  LDL.LU R16, [R1+0x230] ;  /* 0x0002300001107983 */ /* 0x000f280000300800 */
[----:B------:R-:W4:Y:S01]  /*cba0*/  LDL.LU R14, [R1+0x234] ;  /* 0x00023400010e7983 */ /* 0x000f220000300800 */
[----:B------:R-:W-:-:S03]  /*cbb0*/  FADD.FTZ R38, R38, R15 ;  /* 0x0000000f26267221 */ /* 0x000fc60000010000 */
[----:B------:R-:W4:Y:S04]  /*cbc0*/  LDL.LU R17, [R1+0x360] ;  /* 0x0003600001117983 */ /* 0x000f280000300800 */
[----:B------:R-:W4:Y:S01]  /*cbd0*/  LDL.LU R15, [R1+0x35c] ;  /* 0x00035c00010f7983 */ /* 0x000f220000300800 */
[----:B------:R-:W-:-:S04]  /*cbe0*/  FMUL.FTZ R40, R5, R11 ;  /* 0x0000000b05287220 */ /* 0x000fc80000410000 */
[----:B------:R-:W-:Y:S01]  /*cbf0*/  FADD.FTZ R42, R40, R42 ;  /* 0x0000002a282a7221 */ /* 0x000fe20000010000 */
[----:B------:R-:W-:Y:S02]  /*cc00*/  FFMA.FTZ R39, R13, R22, R39 ;  /* 0x000000160d277223 */ /* 0x000fe40000010027 */
        /* <DEDUP_REMOVED lines=22> */
[----:B------:R-:W-:Y:S02]  /*cd70*/  FFMA.FTZ R43, R12, R18, R43 ;  /* 0x000000120c2b7223 */ /* 0x000fe4000001002b */
[----:B------:R-:W4:Y:S01]  /*cd80*/  LDL.LU R12, [R1+0x350] ;  /* 0x00035000010c7983 */ /* 0x000f220000300800 */
[----:B--2---:R-:W-:-:S03]  /*cd90*/  FFMA.FTZ R45, R40, R44, R45 ;  /* 0x0000002c282d7223 */ /* 0x004fc6000001002d */
[----:B------:R-:W2:Y:S01]  /*cda0*/  LDL.LU R44, [R1+0x354] ;  /* 0x00035400012c7983 */ /* 0x000ea20000300800 */
[----:B------:R-:W-:Y:S01]  /*cdb0*/  FFMA.FTZ R39, R17, R16, R39 ;  /* 0x0000001011277223 */ /* 0x000fe20000010027 */
[----:B------:R-:W-:Y:S01]  /*cdc0*/  FFMA.FTZ R43, R15, R14, R43 ;  /* 0x0000000e0f2b7223 */ /* 0x000fe2000001002b */
[----:B------:R-:W-:Y:S01]  /*cdd0*/  FADD.FTZ R38, R38, R18 ;  /* 0x0000001226267221 */ /* 0x000fe20000010000 */
[----:B------:R-:W-:Y:S01]  /*cde0*/  FADD.FTZ R41, R41, R22 ;  /* 0x0000001629297221 */ /* 0x000fe20000010000 */
[----:B------:R-:W-:Y:S01]  /*cdf0*/  FFMA.FTZ R39, R40, R13, R39 ;  /* 0x0000000d28277223 */ /* 0x000fe20000010027 */
[-C--:B---3--:R-:W-:Y:S01]  /*ce00*/  FMUL.FTZ R40, R5, R11.reuse ;  /* 0x0000000b05287220 */ /* 0x088fe20000410000 */
[----:B------:R-:W3:Y:S03]  /*ce10*/  LDL.LU R18, [R1+0x25c] ;  /* 0x00025c0001127983 */ /* 0x000ee60000300800 */
[----:B------:R-:W-:Y:S01]  /*ce20*/  FADD.FTZ R42, R40, R42 ;  /* 0x0000002a282a7221 */ /* 0x000fe20000010000 */
[----:B------:R-:W3:Y:S04]  /*ce30*/  LDL.LU R17, [R1+0x254] ;  /* 0x0002540001117983 */ /* 0x000ee80000300800 */
[----:B------:R-:W3:Y:S01]  /*ce40*/  LDL.LU R15, [R1+0x24c] ;  /* 0x00024c00010f7983 */ /* 0x000ee20000300800 */
[C---:B--2---:R-:W-:Y:S01]  /*ce50*/  FFMA.FTZ R43, R44.reuse, R11, R43 ;  /* 0x0000000b2c2b7223 */ /* 0x044fe2000001002b */
[----:B------:R-:W-:Y:S01]  /*ce60*/  FFMA.FTZ R45, R44, R40, R45 ;  /* 0x000000282c2d7223 */ /* 0x000fe2000001002d */
[----:B----4-:R-:W-:Y:S01]  /*ce70*/  FMUL.FTZ R44, R3, R19 ;  /* 0x00000013032c7220 */ /* 0x010fe20000410000 */
        /* <DEDUP_REMOVED lines=9> */
[----:B------:R-:W-:Y:S01]  /*cf10*/  FADD.FTZ R42, R40, R42 ;  /* 0x0000002a282a7221 */ /* 0x000fe20000010000 */
[----:B------:R-:W-:Y:S01]  /*cf20*/  FFMA.FTZ R39, R12, R19, R39 ;  /* 0x000000130c277223 */ /* 0x000fe20000010027 */
[----:B------:R-:W-:Y:S01]  /*cf30*/  FADD.FTZ R38, R38, R11 ;  /* 0x0000000b26267221 */ /* 0x000fe20000010000 */
[----:B------:R-:W2:Y:S04]  /*cf40*/  LDL.LU R20, [R1+0x4e0] ;  /* 0x0004e00001147983 */ /* 0x000ea80000300800 */
[----:B------:R-:W2:Y:S01]  /*cf50*/  LDL.LU R22, [R1+0x4e4] ;  /* 0x0004e40001167983 */ /* 0x000ea20000300800 */
[C---:B----4-:R-:W-:Y:S01]  /*cf60*/  FFMA.FTZ R45, R44.reuse, R40, R45 ;  /* 0x000000282c2d7223 */ /* 0x050fe2000001002d */
[----:B------:R-:W-:-:S02]  /*cf70*/  FFMA.FTZ R43, R44, R18, R43 ;  /* 0x000000122c2b7223 */ /* 0x000fc4000001002b */
[----:B------:R-:W4:Y:S01]  /*cf80*/  LDL.LU R40, [R1+0x348] ;  /* 0x0003480001287983 */ /* 0x000f220000300800 */
[----:B------:R-:W-:Y:S01]  /*cf90*/  FMUL.FTZ R44, R3, R17 ;  /* 0x00000011032c7220 */ /* 0x000fe20000410000 */
[----:B------:R-:W-:Y:S02]  /*cfa0*/  FADD.FTZ R41, R41, R13 ;  /* 0x0000000d29297221 */ /* 0x000fe40000010000 */
[----:B------:R-:W2:Y:S01]  /*cfb0*/  LDL.LU R13, [R1+0x248] ;  /* 0x00024800010d7983 */ /* 0x000ea20000300800 */
[----:B------:R-:W-:-:S03]  /*cfc0*/  FADD.FTZ R42, R42, R44 ;  /* 0x0000002c2a2a7221 */ /* 0x000fc60000010000 */
[----:B------:R-:W2:Y:S04]  /*cfd0*/  LDL.LU R11, [R1+0x23c] ;  /* 0x00023c00010b7983 */ /* 0x000ea80000300800 */
[----:B------:R-:W2:Y:S01]  /*cfe0*/  LDL.LU R12, [R1+0x238] ;  /* 0x00023800010c7983 */ /* 0x000ea20000300800 */
[C---:B----4-:R-:W-:Y:S01]  /*cff0*/  FFMA.FTZ R39, R40.reuse, R17, R39 ;  /* 0x0000001128277223 */ /* 0x050fe20000010027 */
[----:B------:R-:W-:Y:S01]  /*d000*/  FFMA.FTZ R45, R40, R44, R45 ;  /* 0x0000002c282d7223 */ /* 0x000fe2000001002d */
[----:B---3--:R-:W-:-:S04]  /*d010*/  FMUL.FTZ R40, R5, R16 ;  /* 0x0000001005287220 */ /* 0x008fc80000410000 */
[----:B--2---:R-:W-:Y:S01]  /*d020*/  FFMA.FTZ R45, R14, R40, R45 ;  /* 0x000000280e2d7223 */ /* 0x004fe2000001002d */
[----:B------:R-:W-:Y:S02]  /*d030*/  FADD.FTZ R42, R40, R42 ;  /* 0x0000002a282a7221 */ /* 0x000fe40000010000 */
[----:B------:R-:W2:Y:S01]  /*d040*/  LDL.LU R40, [R1+0x340] ;  /* 0x0003400001287983 */ /* 0x000ea20000300800 */
[----:B------:R-:W-:-:S04]  /*d050*/  FMUL.FTZ R44, R3, R15 ;  /* 0x0000000f032c7220 */ /* 0x000fc80000410000 */
[----:B------:R-:W-:Y:S01]  /*d060*/  FADD.FTZ R42, R42, R44 ;  /* 0x0000002c2a2a7221 */ /* 0x000fe20000010000 */
[C---:B--2---:R-:W-:Y:S02]  /*d070*/  FFMA.FTZ R45, R40.reuse, R44, R45 ;  /* 0x0000002c282d7223 */ /* 0x044fe4000001002d */
[----:B------:R-:W2:Y:S01]  /*d080*/  LDL.LU R44, [R1+0x33c] ;  /* 0x00033c00012c7983 */ /* 0x000ea20000300800 */
[----:B------:R-:W-:Y:S01]  /*d090*/  FFMA.FTZ R39, R40, R15, R39 ;  /* 0x0000000f28277223 */ /* 0x000fe20000010027 */
[----:B------:R-:W-:-:S04]  /*d0a0*/  FMUL.FTZ R40, R5, R13 ;  /* 0x0000000d05287220 */ /* 0x000fc80000410000 */
[----:B------:R-:W-:Y:S01]  /*d0b0*/  FADD.FTZ R42, R40, R42 ;  /* 0x0000002a282a7221 */ /* 0x000fe20000010000 */
[----:B------:R-:W-:Y:S01]  /*d0c0*/  FFMA.FTZ R43, R14, R16, R43 ;  /* 0x000000100e2b7223 */ /* 0x000fe2000001002b */
[----:B------:R-:W-:Y:S01]  /*d0d0*/  FADD.FTZ R41, R41, R19 ;  /* 0x0000001329297221 */ /* 0x000fe20000010000 */
[----:B------:R-:W-:Y:S01]  /*d0e0*/  FADD.FTZ R38, R38, R18 ;  /* 0x0000001226267221 */ /* 0x000fe20000010000 */
[----:B------:R-:W3:Y:S01]  /*d0f0*/  LDL.LU R14, [R1+0x21c] ;  /* 0x00021c00010e7983 */ /* 0x000ee20000300800 */
[C---:B--2---:R-:W-:Y:S01]  /*d100*/  FFMA.FTZ R45, R44.reuse, R40, R45 ;  /* 0x000000282c2d7223 */ /* 0x044fe2000001002d */
[----:B------:R-:W-:Y:S02]  /*d110*/  FFMA.FTZ R43, R44, R13, R43 ;  /* 0x0000000d2c2b7223 */ /* 0x000fe4000001002b */
[----:B------:R-:W2:Y:S01]  /*d120*/  LDL.LU R40, [R1+0x338] ;  /* 0x0003380001287983 */ /* 0x000ea20000300800 */
[----:B------:R-:W-:Y:S01]  /*d130*/  FMUL.FTZ R44, R3, R11 ;  /* 0x0000000b032c7220 */ /* 0x000fe20000410000 */
        /* <DEDUP_REMOVED lines=10> */
[----:B------:R-:W-:Y:S01]  /*d1e0*/  FADD.FTZ R41, R41, R15 ;  /* 0x0000000f29297221 */ /* 0x000fe20000010000 */
[----:B------:R-:W-:Y:S01]  /*d1f0*/  FADD.FTZ R38, R38, R13 ;  /* 0x0000000d26267221 */ /* 0x000fe20000010000 */
[----:B------:R-:W4:Y:S01]  /*d200*/  LDL.LU R15, [R1+0x4cc] ;  /* 0x0004cc00010f7983 */ /* 0x000f220000300800 */
[----:B------:R-:W-:Y:S01]  /*d210*/  FADD.FTZ R42, R40, R42 ;  /* 0x0000002a282a7221 */ /* 0x000fe20000010000 */
[----:B------:R-:W-:-:S02]  /*d220*/  FADD.FTZ R41, R41, R11 ;  /* 0x0000000b29297221 */ /* 0x000fc40000010000 */
[----:B------:R-:W3:Y:S04]  /*d230*/  LDL.LU R11, [R1+0x4c4] ;  /* 0x0004c400010b7983 */ /* 0x000ee80000300800 */
[----:B------:R-:W4:Y:S01]  /*d240*/  LDL.LU R16, [R1+0x4d0] ;  /* 0x0004d00001107983 */ /* 0x000f220000300800 */
[C---:B--2---:R-:W-:Y:S01]  /*d250*/  FFMA.FTZ R45, R44.reuse, R40, R45 ;  /* 0x000000282c2d7223 */ /* 0x044fe2000001002d */
[----:B------:R-:W-:Y:S02]  /*d260*/  FFMA.FTZ R43, R44, R12, R43 ;  /* 0x0000000c2c2b7223 */ /* 0x000fe4000001002b */
[----:B------:R-:W2:Y:S01]  /*d270*/  LDL.LU R40, [R1+0x330] ;  /* 0x0003300001287983 */ /* 0x000ea20000300800 */
[----:B------:R-:W-:-:S03]  /*d280*/  FADD.FTZ R38, R38, R12 ;  /* 0x0000000c26267221 */ /* 0x000fc60000010000 */
[----:B------:R-:W4:Y:S01]  /*d290*/  LDL.LU R12, [R1+0x4c0] ;  /* 0x0004c000010c7983 */ /* 0x000f220000300800 */
[-C--:B---3--:R-:W-:Y:S01]  /*d2a0*/  FMUL.FTZ R44, R3, R11.reuse ;  /* 0x0000000b032c7220 */ /* 0x088fe20000410000 */
[----:B------:R-:W-:Y:S02]  /*d2b0*/  FADD.FTZ R41, R41, R11 ;  /* 0x0000000b29297221 */ /* 0x000fe40000010000 */
[----:B------:R-:W3:Y:S01]  /*d2c0*/  LDL.LU R13, [R1+0x4c8] ;  /* 0x0004c800010d7983 */ /* 0x000ee20000300800 */
[----:B--2---:R-:W-:-:S03]  /*d2d0*/  FFMA.FTZ R39, R40, R11, R39 ;  /* 0x0000000b28277223 */ /* 0x004fc60000010027 */
[----:B------:R-:W2:Y:S01]  /*d2e0*/  LDL.LU R11, [R1+0x32c] ;  /* 0x00032c00010b7983 */ /* 0x000ea20000300800 */
[----:B------:R-:W-:Y:S01]  /*d2f0*/  FFMA.FTZ R45, R40, R44, R45 ;  /* 0x0000002c282d7223 */ /* 0x000fe2000001002d */
[-C--:B----4-:R-:W-:Y:S01]  /*d300*/  FMUL.FTZ R40, R5, R12.reuse ;  /* 0x0000000c05287220 */ /* 0x090fe20000410000 */
[----:B------:R-:W-:Y:S01]  /*d310*/  FADD.FTZ R38, R38, R12 ;  /* 0x0000000c26267221 */ /* 0x000fe20000010000 */
[----:B------:R-:W-:Y:S01]  /*d320*/  FADD.FTZ R42, R42, R44 ;  /* 0x0000002c2a2a7221 */ /* 0x000fe20000010000 */
[----:B------:R-:W-:Y:S01]  /*d330*/  FADD.FTZ R41, R41, R14 ;  /* 0x0000000e29297221 */ /* 0x000fe20000010000 */
[----:B------:R-:W4:Y:S01]  /*d340*/  LDL.LU R44, [R1+0x31c] ;  /* 0x00031c00012c7983 */ /* 0x000f220000300800 */
[----:B--2---:R-:W-:-:S03]  /*d350*/  FFMA.FTZ R43, R11, R12, R43 ;  /* 0x0000000c0b2b7223 */ /* 0x004fc6000001002b */
[----:B------:R-:W2:Y:S01]  /*d360*/  LDL.LU R12, [R1+0x328] ;  /* 0x00032800010c7983 */ /* 0x000ea20000300800 */
[----:B------:R-:W-:Y:S01]  /*d370*/  FFMA.FTZ R45, R11, R40, R45 ;  /* 0x000000280b2d7223 */ /* 0x000fe2000001002d */
[-C--:B------:R-:W-:Y:S01]  /*d380*/  FMUL.FTZ R11, R3, R14.reuse ;  /* 0x0000000e030b7220 */ /* 0x080fe20000410000 */
[----:B------:R-:W-:Y:S02]  /*d390*/  FADD.FTZ R42, R40, R42 ;  /* 0x0000002a282a7221 */ /* 0x000fe40000010000 */
[----:B------:R-:W4:Y:S02]  /*d3a0*/  LDL.LU R40, [R1+0x220] ;  /* 0x0002200001287983 */ /* 0x000f240000300800 */
[----:B------:R-:W-:Y:S01]  /*d3b0*/  FADD.FTZ R42, R42, R11 ;  /* 0x0000000b2a2a7221 */ /* 0x000fe20000010000 */
[C---:B--2---:R-:W-:Y:S02]  /*d3c0*/  FFMA.FTZ R45, R12.reuse, R11, R45 ;  /* 0x0000000b0c2d7223 */ /* 0x044fe4000001002d */
[----:B------:R-:W2:Y:S01]  /*d3d0*/  LDL.LU R11, [R1+0x324] ;  /* 0x00032400010b7983 */ /* 0x000ea20000300800 */
[----:B------:R-:W-:Y:S01]  /*d3e0*/  FFMA.FTZ R39, R12, R14, R39 ;  /* 0x0000000e0c277223 */ /* 0x000fe20000010027 */
[----:B---3--:R-:W-:-:S02]  /*d3f0*/  FMUL.FTZ R12, R5, R13 ;  /* 0x0000000d050c7220 */ /* 0x008fc40000410000 */
[----:B------:R-:W3:Y:S02]  /*d400*/  LDL.LU R14, [R1+0x4bc] ;  /* 0x0004bc00010e7983 */ /* 0x000ee40000300800 */
[----:B------:R-:W-:Y:S01]  /*d410*/  FADD.FTZ R42, R12, R42 ;  /* 0x0000002a0c2a7221 */ /* 0x000fe20000010000 */
[C---:B--2---:R-:W-:Y:S02]  /*d420*/  FFMA.FTZ R45, R11.reuse, R12, R45 ;  /* 0x0000000c0b2d7223 */ /* 0x044fe4000001002d */
[----:B------:R-:W2:Y:S01]  /*d430*/  LDL.LU R12, [R1+0x320] ;  /* 0x00032000010c7983 */ /* 0x000ea20000300800 */
[----:B------:R-:W-:Y:S01]  /*d440*/  FFMA.FTZ R43, R11, R13, R43 ;  /* 0x0000000d0b2b7223 */ /* 0x000fe2000001002b */
[----:B----4-:R-:W-:-:S04]  /*d450*/  FMUL.FTZ R11, R3, R40 ;  /* 0x00000028030b7220 */ /* 0x010fc80000410000 */
[----:B------:R-:W-:Y:S01]  /*d460*/  FADD.FTZ R42, R42, R11 ;  /* 0x0000000b2a2a7221 */ /* 0x000fe20000010000 */
[C---:B--2---:R-:W-:Y:S01]  /*d470*/  FFMA.FTZ R39, R12.reuse, R40, R39 ;  /* 0x000000280c277223 */ /* 0x044fe20000010027 */
[----:B------:R-:W-:Y:S01]  /*d480*/  FFMA.FTZ R45, R12, R11, R45 ;  /* 0x0000000b0c2d7223 */ /* 0x000fe2000001002d */
[----:B---3--:R-:W-:-:S04]  /*d490*/  FMUL.FTZ R12, R5, R14 ;  /* 0x0000000e050c7220 */ /* 0x008fc80000410000 */
[----:B------:R-:W-:Y:S01]  /*d4a0*/  FFMA.FTZ R45, R44, R12, R45 ;  /* 0x0000000c2c2d7223 */ /* 0x000fe2000001002d */
[----:B------:R-:W-:Y:S02]  /*d4b0*/  FADD.FTZ R42, R12, R42 ;  /* 0x0000002a0c2a7221 */ /* 0x000fe40000010000 */
[----:B------:R-:W2:Y:S01]  /*d4c0*/  LDL.LU R12, [R1+0x318] ;  /* 0x00031800010c7983 */ /* 0x000ea20000300800 */
[----:B------:R-:W-:Y:S01]  /*d4d0*/  FADD.FTZ R41, R41, R40 ;  /* 0x0000002829297221 */ /* 0x000fe20000010000 */
[----:B------:R-:W-:Y:S01]  /*d4e0*/  FMUL.FTZ R11, R3, R15 ;  /* 0x0000000f030b7220 */ /* 0x000fe20000410000 */
[----:B------:R-:W-:Y:S01]  /*d4f0*/  FADD.FTZ R38, R38, R13 ;  /* 0x0000000d26267221 */ /* 0x000fe20000010000 */
[----:B------:R-:W-:Y:S01]  /*d500*/  FFMA.FTZ R43, R44, R14, R43 ;  /* 0x0000000e2c2b7223 */ /* 0x000fe2000001002b */
[----:B------:R-:W-:Y:S01]  /*d510*/  FADD.FTZ R41, R41, R15 ;  /* 0x0000000f29297221 */ /* 0x000fe20000010000 */
[----:B------:R-:W3:Y:S01]  /*d520*/  LDL.LU R13, [R1+0x304] ;  /* 0x00030400010d7983 */ /* 0x000ee20000300800 */
[----:B------:R-:W-:-:S03]  /*d530*/  FADD.FTZ R38, R38, R14 ;  /* 0x0000000e26267221 */ /* 0x000fc60000010000 */
[----:B------:R-:W4:Y:S04]  /*d540*/  LDL.LU R14, [R1+0x310] ;  /* 0x00031000010e7983 */ /* 0x000f280000300800 */
[----:B------:R-:W3:Y:S04]  /*d550*/  LDL.LU R40, [R1+0x300] ;  /* 0x0003000001287983 */ /* 0x000ee80000300800 */
[----:B------:R-:W3:Y:S01]  /*d560*/  LDL.LU R44, [R1+0x2fc] ;  /* 0x0002fc00012c7983 */ /* 0x000ee20000300800 */
[----:B--2---:R-:W-:-:S03]  /*d570*/  FFMA.FTZ R39, R12, R15, R39 ;  /* 0x0000000f0c277223 */ /* 0x004fc60000010027 */
[----:B------:R-:W2:Y:S01]  /*d580*/  LDL.LU R15, [R1+0x314] ;  /* 0x00031400010f7983 */ /* 0x000ea20000300800 */
[----:B------:R-:W-:Y:S01]  /*d590*/  FFMA.FTZ R45, R12, R11, R45 ;  /* 0x0000000b0c2d7223 */ /* 0x000fe2000001002d */
[----:B------:R-:W-:Y:S01]  /*d5a0*/  FMUL.FTZ R12, R5, R16 ;  /* 0x00000010050c7220 */ /* 0x000fe20000410000 */
[----:B------:R-:W-:Y:S01]  /*d5b0*/  FADD.FTZ R38, R38, R16 ;  /* 0x0000001026267221 */ /* 0x000fe20000010000 */
[----:B------:R-:W-:Y:S01]  /*d5c0*/  FADD.FTZ R42, R42, R11 ;  /* 0x0000000b2a2a7221 */ /* 0x000fe20000010000 */
[----:B------:R-:W-:-:S03]  /*d5d0*/  FMUL.FTZ R11, R3, R17 ;  /* 0x00000011030b7220 */ /* 0x000fc60000410000 */
[----:B------:R-:W-:Y:S01]  /*d5e0*/  FADD.FTZ R42, R12, R42 ;  /* 0x0000002a0c2a7221 */ /* 0x000fe20000010000 */
[----:B----4-:R-:W-:-:S03]  /*d5f0*/  FFMA.FTZ R39, R14, R17, R39 ;  /* 0x000000110e277223 */ /* 0x010fc60000010027 */
[----:B------:R-:W-:Y:S01]  /*d600*/  FADD.FTZ R42, R42, R11 ;  /* 0x0000000b2a2a7221 */ /* 0x000fe20000010000 */
[----:B---3--:R-:W-:Y:S01]  /*d610*/  FFMA.FTZ R39, R40, R19, R39 ;  /* 0x0000001328277223 */ /* 0x008fe20000010027 */
[C---:B--2---:R-:W-:Y:S02]  /*d620*/  FFMA.FTZ R43, R15.reuse, R16, R43 ;  /* 0x000000100f2b7223 */ /* 0x044fe4000001002b */
[----:B------:R-:W2:Y:S01]  /*d630*/  LDL.LU R16, [R1+0x2f0] ;  /* 0x0002f00001107983 */ /* 0x000ea20000300800 */
[----:B------:R-:W-:-:S03]  /*d640*/  FFMA.FTZ R45, R15, R12, R45 ;  /* 0x0000000c0f2d7223 */ /* 0x000fc6000001002d */
[----:B------:R-:W3:Y:S01]  /*d650*/  LDL.LU R15, [R1+0x2e0] ;  /* 0x0002e000010f7983 */ /* 0x000ee20000300800 */
[----:B------:R-:W-:Y:S01]  /*d660*/  FFMA.FTZ R45, R14, R11, R45 ;  /* 0x0000000b0e2d7223 */ /* 0x000fe2000001002d */
[-C--:B------:R-:W-:Y:S02]  /*d670*/  FMUL.FTZ R12, R5, R18.reuse ;  /* 0x00000012050c7220 */ /* 0x080fe40000410000 */
        /* <DEDUP_REMOVED lines=13> */
[----:B------:R-:W-:Y:S01]  /*d750*/  FADD.FTZ R42, R42, R11 ;  /* 0x0000000b2a2a7221 */ /* 0x000fe20000010000 */
[----:B------:R-:W-:Y:S01]  /*d760*/  FADD.FTZ R38, R38, R18 ;  /* 0x0000001226267221 */ /* 0x000fe20000010000 */
[----:B------:R-:W4:Y:S01]  /*d770*/  LDL.LU R17, [R1+0x270] ;  /* 0x0002700001117983 */ /* 0x000f220000300800 */
[----:B------:R-:W-:Y:S01]  /*d780*/  FADD.FTZ R41, R41, R19 ;  /* 0x0000001329297221 */ /* 0x000fe20000010000 */
[----:B------:R-:W-:Y:S01]  /*d790*/  FMUL.FTZ R11, R3, R22 ;  /* 0x00000016030b7220 */ /* 0x000fe20000410000 */
[----:B------:R-:W-:Y:S01]  /*d7a0*/  FADD.FTZ R42, R12, R42 ;  /* 0x0000002a0c2a7221 */ /* 0x000fe20000010000 */
[----:B------:R-:W-:Y:S01]  /*d7b0*/  FADD.FTZ R38, R38, R20 ;  /* 0x0000001426267221 */ /* 0x000fe20000010000 */
[----:B------:R-:W-:Y:S01]  /*d7c0*/  FADD.FTZ R41, R41, R22 ;  /* 0x0000001629297221 */ /* 0x000fe20000010000 */
[----:B------:R-:W-:Y:S01]  /*d7d0*/  FMUL.FTZ R12, R5, R21 ;  /* 0x00000015050c7220 */ /* 0x000fe20000410000 */
[----:B------:R-:W4:Y:S01]  /*d7e0*/  LDL.LU R20, [R1+0x278] ;  /* 0x0002780001147983 */ /* 0x000f220000300800 */
[----:B------:R-:W-:-:S03]  /*d7f0*/  FADD.FTZ R42, R42, R11 ;  /* 0x0000000b2a2a7221 */ /* 0x000fc60000010000 */
[----:B------:R-:W4:Y:S01]  /*d800*/  LDL.LU R19, [R1+0x274] ;  /* 0x0002740001137983 */ /* 0x000f220000300800 */
[----:B------:R-:W-:Y:S01]  /*d810*/  FADD.FTZ R42, R12, R42 ;  /* 0x0000002a0c2a7221 */ /* 0x000fe20000010000 */
[C---:B--2---:R-:W-:Y:S02]  /*d820*/  FFMA.FTZ R39, R16.reuse, R22, R39 ;  /* 0x0000001610277223 */ /* 0x044fe40000010027 */
[----:B------:R-:W2:Y:S01]  /*d830*/  LDL.LU R22, [R1+0x27c] ;  /* 0x00027c0001167983 */ /* 0x000ea20000300800 */
[----:B------:R-:W-:Y:S01]  /*d840*/  FFMA.FTZ R45, R16, R11, R45 ;  /* 0x0000000b102d7223 */ /* 0x000fe2000001002d */
[----:B------:R-:W-:-:S03]  /*d850*/  FMUL.FTZ R11, R3, R24 ;  /* 0x00000018030b7220 */ /* 0x000fc60000410000 */
[----:B---3--:R-:W-:Y:S01]  /*d860*/  FFMA.FTZ R45, R15, R12, R45 ;  /* 0x0000000c0f2d7223 */ /* 0x008fe2000001002d */
[----:B------:R-:W-:-:S03]  /*d870*/  FMUL.FTZ R12, R5, R23 ;  /* 0x00000017050c7220 */ /* 0x000fc60000410000 */
[----:B----4-:R-:W-:Y:S01]  /*d880*/  FFMA.FTZ R45, R14, R11, R45 ;  /* 0x0000000b0e2d7223 */ /* 0x010fe2000001002d */
[----:B------:R-:W-:Y:S01]  /*d890*/  FADD.FTZ R42, R42, R11 ;  /* 0x0000000b2a2a7221 */ /* 0x000fe20000010000 */
[----:B------:R-:W-:Y:S01]  /*d8a0*/  FFMA.FTZ R43, R15, R21, R43 ;  /* 0x000000150f2b7223 */ /* 0x000fe2000001002b */
[----:B------:R-:W-:Y:S01]  /*d8b0*/  FMUL.FTZ R11, R3, R25 ;  /* 0x00000019030b7220 */ /* 0x000fe20000410000 */
[C---:B------:R-:W-:Y:S01]  /*d8c0*/  FFMA.FTZ R45, R13.reuse, R12, R45 ;  /* 0x0000000c0d2d7223 */ /* 0x040fe2000001002d */
[----:B------:R-:W-:Y:S01]  /*d8d0*/  FFMA.FTZ R39, R14, R24, R39 ;  /* 0x000000180e277223 */ /* 0x000fe20000010027 */
[----:B------:R-:W3:Y:S01]  /*d8e0*/  LDL.LU R15, [R1+0x26c] ;  /* 0x00026c00010f7983 */ /* 0x000ee20000300800 */
[----:B------:R-:W-:Y:S01]  /*d8f0*/  FADD.FTZ R42, R12, R42 ;  /* 0x0000002a0c2a7221 */ /* 0x000fe20000010000 */
[----:B------:R-:W-:Y:S01]  /*d900*/  FFMA.FTZ R43, R13, R23, R43 ;  /* 0x000000170d2b7223 */ /* 0x000fe2000001002b */
[C---:B------:R-:W-:Y:S01]  /*d910*/  FFMA.FTZ R45, R40.reuse, R11, R45 ;  /* 0x0000000b282d7223 */ /* 0x040fe2000001002d */
        /* <DEDUP_REMOVED lines=9> */
[----:B------:R-:W-:Y:S01]  /*d9b0*/  FADD.FTZ R18, R12, R11 ;  /* 0x0000000b0c127221 */ /* 0x000fe20000010000 */
[----:B------:R-:W-:Y:S01]  /*d9c0*/  FMUL.FTZ R11, R5, R9 ;  /* 0x00000009050b7220 */ /* 0x000fe20000410000 */
[----:B------:R-:W-:Y:S01]  /*d9d0*/  FADD.FTZ R38, R38, R23 ;  /* 0x0000001726267221 */ /* 0x000fe20000010000 */
[----:B------:R-:W-:Y:S01]  /*d9e0*/  FADD.FTZ R41, R41, R24 ;  /* 0x0000001829297221 */ /* 0x000fe20000010000 */
[----:B------:R-:W-:-:S02]  /*d9f0*/  FADD.FTZ R18, R18, R13 ;  /* 0x0000000d12127221 */ /* 0x000fc40000010000 */
[----:B------:R-:W-:Y:S01]  /*da00*/  FADD.FTZ R38, R38, R27 ;  /* 0x0000001b26267221 */ /* 0x000fe20000010000 */
[----:B------:R-:W-:Y:S01]  /*da10*/  FADD.FTZ R41, R41, R25 ;  /* 0x0000001929297221 */ /* 0x000fe20000010000 */
[----:B------:R-:W-:Y:S01]  /*da20*/  FADD.FTZ R18, R11, R18 ;  /* 0x000000120b127221 */ /* 0x000fe20000010000 */
[----:B------:R-:W-:Y:S01]  /*da30*/  FFMA.FTZ R14, R20, R9, R14 ;  /* 0x00000009140e7223 */ /* 0x000fe2000001000e */
[----:B------:R-:W-:-:S03]  /*da40*/  FADD.FTZ R38, R38, R9 ;  /* 0x0000000926267221 */ /* 0x000fc60000010000 */
[----:B------:R-:W-:Y:S01]  /*da50*/  FFMA.FTZ R14, R17, R31, R14 ;  /* 0x0000001f110e7223 */ /* 0x000fe2000001000e */
[----:B--2---:R-:W-:Y:S01]  /*da60*/  FFMA.FTZ R16, R22, R13, R16 ;  /* 0x0000000d16107223 */ /* 0x004fe20000010010 */
[----:B------:R-:W-:-:S03]  /*da70*/  FMUL.FTZ R13, R3, R37 ;  /* 0x00000025030d7220 */ /* 0x000fc60000410000 */
[----:B------:R-:W-:Y:S01]  /*da80*/  FFMA.FTZ R16, R20, R11, R16 ;  /* 0x0000000b14107223 */ /* 0x000fe20000010010 */
[----:B------:R-:W-:Y:S01]  /*da90*/  FFMA.FTZ R12, R22, R8, R39 ;  /* 0x00000008160c7223 */ /* 0x000fe20000010027 */
[----:B------:R-:W-:Y:S02]  /*daa0*/  FMUL.FTZ R11, R5, R31 ;  /* 0x0000001f050b7220 */ /* 0x000fe40000410000 */
        /* <DEDUP_REMOVED lines=8> */
[C---:B---3--:R-:W-:Y:S01]  /*db30*/  FFMA.FTZ R9, R15.reuse, R36, R9 ;  /* 0x000000240f097223 */ /* 0x048fe20000010009 */
[----:B------:R-:W-:Y:S01]  /*db40*/  FFMA.FTZ R15, R15, R13, R16 ;  /* 0x0000000d0f0f7223 */ /* 0x000fe20000010010 */
[----:B------:R-:W-:Y:S01]  /*db50*/  FMUL.FTZ R8, R5, R35 ;  /* 0x0000002305087220 */ /* 0x000fe20000410000 */
[----:B------:R-:W-:Y:S01]  /*db60*/  FADD.FTZ R13, R18, R13 ;  /* 0x0000000d120d7221 */ /* 0x000fe20000010000 */
[----:B------:R-:W-:-:S02]  /*db70*/  FMUL.FTZ R12, R3, R30 ;  /* 0x0000001e030c7220 */ /* 0x000fc40000410000 */
[----:B----4-:R-:W-:Y:S01]  /*db80*/  FFMA.FTZ R15, R40, R8, R15 ;  /* 0x00000008280f7223 */ /* 0x010fe2000001000f */
[----:B------:R-:W-:Y:S01]  /*db90*/  FADD.FTZ R13, R8, R13 ;  /* 0x0000000d080d7221 */ /* 0x000fe20000010000 */
[----:B------:R-:W-:Y:S01]  /*dba0*/  FFMA.FTZ R11, R40, R35, R14 ;  /* 0x00000023280b7223 */ /* 0x000fe2000001000e */
[C---:B------:R-:W-:Y:S01]  /*dbb0*/  FFMA.FTZ R8, R44.reuse, R30, R9 ;  /* 0x0000001e2c087223 */ /* 0x040fe20000010009 */
        /* <DEDUP_REMOVED lines=12> */
[----:B------:R-:W-:Y:S01]  /*dc80*/  FFMA.FTZ R9, R28, R33, R8 ;  /* 0x000000211c097223 */ /* 0x000fe20000010008 */
[----:B------:R-:W-:Y:S01]  /*dc90*/  FMUL.FTZ R16, R5, R26 ;  /* 0x0000001a05107220 */ /* 0x000fe20000410000 */
        /* <DEDUP_REMOVED lines=13> */
[----:B------:R-:W-:Y:S01]  /*dd70*/  FADD.FTZ R30, R37, R30 ;  /* 0x0000001e251e7221 */ /* 0x000fe20000010000 */
[----:B------:R-:W-:Y:S02]  /*dd80*/  FADD.FTZ R12, R15, R12 ;  /* 0x0000000c0f0c7221 */ /* 0x000fe40000010000 */
[----:B------:R-:W-:Y:S01]  /*dd90*/  FADD.FTZ R35, R35, R34 ;  /* 0x0000002223237221 */ /* 0x000fe20000010000 */
[----:B------:R-:W-:Y:S01]  /*dda0*/  FADD.FTZ R33, R30, R33 ;  /* 0x000000211e217221 */ /* 0x000fe20000010000 */
[----:B------:R-:W-:Y:S02]  /*ddb0*/  FADD.FTZ R13, R12, R13 ;  /* 0x0000000d0c0d7221 */ /* 0x000fe40000010000 */
[----:B------:R-:W-:Y:S01]  /*ddc0*/  FADD.FTZ R35, R35, R32 ;  /* 0x0000002023237221 */ /* 0x000fe20000010000 */
[----:B------:R-:W-:Y:S01]  /*ddd0*/  FADD.FTZ R10, R33, R10 ;  /* 0x0000000a210a7221 */ /* 0x000fe20000010000 */
[----:B------:R-:W-:-:S02]  /*dde0*/  FADD.FTZ R16, R16, R13 ;  /* 0x0000000d10107221 */ /* 0x000fc40000010000 */
[----:B0-----:R-:W-:-:S07]  /*ddf0*/  FADD.FTZ R11, R35, R26 ;  /* 0x0000001a230b7221 */ /* 0x001fce0000010000 */
.L_x_1547:
        /* <DEDUP_REMOVED lines=47> */
.L_x_1549:
[----:B------:R-:W-:Y:S05]  /*e0f0*/  BSYNC.RECONVERGENT B0 ;  /* 0x0000000000007941 */ /* 0x000fea0003800200 */
.L_x_1548:
        /* <DEDUP_REMOVED lines=52> */
.L_x_1551:
[----:B------:R-:W-:Y:S05]  /*e440*/  BSYNC.RECONVERGENT B0 ;  /* 0x0000000000007941 */ /* 0x000fea0003800200 */
.L_x_1550:
        /* <DEDUP_REMOVED lines=38> */
.L_x_1553:
[----:B------:R-:W-:Y:S05]  /*e6b0*/  BSYNC.RECONVERGENT B0 ;  /* 0x0000000000007941 */ /* 0x000fea0003800200 */
.L_x_1552:
        /* <DEDUP_REMOVED lines=30> */
.L_x_1555:
[----:B------:R-:W-:Y:S05]  /*e8a0*/  BSYNC.RECONVERGENT B0 ;  /* 0x0000000000007941 */ /* 0x000fea0003800200 */
.L_x_1554:
        /* <DEDUP_REMOVED lines=34> */
.L_x_1559:
[----:B------:R-:W3:Y:S04]  /*ead0*/  LDG.E.STRONG.GPU R8, desc[UR10][R14.64] ;  /* 0x0000000a0e087981 */ /* 0x000ee8000c1ef900 */
[----:B---3--:R-:W-:Y:S04]  /*eae0*/  CCTL.IVALL ;  /* 0x00000000ff00798f */ /* 0x008fe80002000000 */
[----:B------:R0:W-:Y:S01]  /*eaf0*/  STL [R1], R8 ;  /* 0x0000000801007387 */ /* 0x0001e20000100800 */
[----:B------:R-:W-:-:S13]  /*eb00*/  ISETP.NE.AND P0, PT, R8, UR5, PT ;  /* 0x0000000508007c0c */ /* 0x000fda000bf05270 */
[----:B0-----:R-:W-:Y:S05]  /*eb10*/  @P0 BRA `(.L_x_1559) ;  /* 0xfffffffc00ec0947 */ /* 0x001fea000383ffff */
.L_x_1558:
[----:B------:R-:W-:Y:S05]  /*eb20*/  BSYNC.RECONVERGENT B0 ;  /* 0x0000000000007941 */ /* 0x000fea0003800200 */
.L_x_1557:
        /* <DEDUP_REMOVED lines=15> */
.L_x_1561:
        /* <DEDUP_REMOVED lines=77> */
.L_x_1560:
        /* <DEDUP_REMOVED lines=52> */
.L_x_1562:
        /* <DEDUP_REMOVED lines=27> */
.L_x_1563:
        /* <DEDUP_REMOVED lines=12> */
.L_x_1564:
[----:B------:R-:W-:Y:S05]  /*f6a0*/  BSYNC.RECONVERGENT B0 ;  /* 0x0000000000007941 */ /* 0x000fea0003800200 */
.L_x_1556:
        /* <DEDUP_REMOVED lines=13> */
[----:B--2---:R-:W1:Y:S01]  /*f780*/  LDS.64 R16, [UR5+0xc0] ;  /* 0x0000c005ff107984 */ /* 0x004e620008000a00 */
[----:B------:R-:W1:Y:S02]  /*f790*/  LDCU UR5, c[0x0][0x42c] ;  /* 0x00008580ff0577ac */ /* 0x000e640008000800 */
[----:B-1----:R-:W-:Y:S01]  /*f7a0*/  FMUL.FTZ R16, R16, UR5 ;  /* 0x0000000510107c20 */ /* 0x002fe20008410000 */
[----:B0---4-:R-:W-:-:S07]  /*f7b0*/  FMUL.FTZ R17, R17, UR5 ;  /* 0x0000000511117c20 */ /* 0x011fce0008410000 */
.L_x_1570:
[----:B------:R-:W-:-:S05]  /*f7c0*/  LEA R21, R19, UR15, 0x3 ;  /* 0x0000000f13157c11 */ /* 0x000fca000f8e18ff */
[----:B-1----:R-:W2:Y:S04]  /*f7d0*/  LDL.128 R8, [R21+0x10] ;  /* 0x0000100015087983 */ /* 0x002ea80000100c00 */
[----:B0--3--:R0:W3:Y:S01]  /*f7e0*/  LDL.128 R12, [R21+0x110] ;  /* 0x00011000150c7983 */ /* 0x0090e20000100c00 */
[----:B------:R-:W-:Y:S01]  /*f7f0*/  BSSY.RECONVERGENT B0, `(.L_x_1565) ;  /* 0x0000036000007945 */ /* 0x000fe20003800200 */
[----:B--2---:R-:W-:Y:S01]  /*f800*/  FADD.FTZ R8, R8, -UR28 ;  /* 0x8000001c08087e21 */ /* 0x004fe20008010000 */
[----:B------:R-:W-:Y:S01]  /*f810*/  FADD.FTZ R9, R9, -UR28 ;  /* 0x8000001c09097e21 */ /* 0x000fe20008010000 */
[----:B------:R-:W-:Y:S02]  /*f820*/  FADD.FTZ R10, R10, -UR28 ;  /* 0x8000001c0a0a7e21 */ /* 0x000fe40008010000 */
[----:B------:R-:W-:Y:S01]  /*f830*/  FMUL.FTZ R26, R8, UR16 ;  /* 0x00000010081a7c20 */ /* 0x000fe20008410000 */
[----:B------:R-:W-:-:S03]  /*f840*/  FMUL.FTZ R18, R9, UR16 ;  /* 0x0000001009127c20 */ /* 0x000fc60008410000 */
[----:B-----5:R-:W-:Y:S01]  /*f850*/  @P2 FFMA.FTZ R8, R3, R26, R0 ;  /* 0x0000001a03082223 */ /* 0x020fe20000010000 */
[-C--:B------:R-:W-:Y:S01]  /*f860*/  @P2 FFMA.FTZ R9, R5, R18.reuse, R2 ;  /* 0x0000001205092223 */ /* 0x080fe20000010002 */
[----:B------:R-:W-:Y:S02]  /*f870*/  FFMA.FTZ R18, R16, R18, R17 ;  /* 0x0000001210127223 */ /* 0x000fe40000010011 */
[----:B------:R-:W-:Y:S01]  /*f880*/  @P2 FMUL.FTZ R20, R8, -1.4426950216293334961 ;  /* 0xbfb8aa3b08142820 */ /* 0x000fe20000410000 */
[----:B------:R-:W-:-:S05]  /*f890*/  @P2 FMUL.FTZ R22, R9, -1.4426950216293334961 ;  /* 0xbfb8aa3b09162820 */ /* 0x000fca0000410000 */
[----:B------:R-:W0:Y:S08]  /*f8a0*/  @P2 MUFU.EX2 R20, R20 ;  /* 0x0000001400142308 */ /* 0x000e300000000800 */
[----:B------:R-:W1:Y:S01]  /*f8b0*/  @P2 MUFU.EX2 R22, R22 ;  /* 0x0000001600162308 */ /* 0x000e620000000800 */
[----:B0-----:R-:W-:-:S07]  /*f8c0*/  @P2 FADD.FTZ R21, R20, 1 ;  /* 0x3f80000014152421 */ /* 0x001fce0000010000 */
[----:B------:R-:W0:Y:S01]  /*f8d0*/  @P2 MUFU.RCP R21, R21 ;  /* 0x0000001500152308 */ /* 0x000e220000001000 */
[----:B-1----:R-:W-:-:S07]  /*f8e0*/  @P2 FADD.FTZ R24, R22, 1 ;  /* 0x3f80000016182421 */ /* 0x002fce0000010000 */
[----:B------:R-:W1:Y:S01]  /*f8f0*/  @P2 MUFU.RCP R24, R24 ;  /* 0x0000001800182308 */ /* 0x000e620000001000 */
[----:B0-----:R-:W-:Y:S01]  /*f900*/  @P2 FADD.FTZ R23, -R21, 1 ;  /* 0x3f80000015172421 */ /* 0x001fe20000010100 */
[----:B---3--:R-:W-:Y:S01]  /*f910*/  @P2 FMUL.FTZ R25, R12, R21 ;  /* 0x000000150c192220 */ /* 0x008fe20000410000 */
[----:B------:R-:W-:Y:S02]  /*f920*/  FADD.FTZ R21, R11, -UR28 ;  /* 0x8000001c0b157e21 */ /* 0x000fe40008010000 */
[----:B------:R-:W-:Y:S01]  /*f930*/  @P2 FFMA.FTZ R8, R8, R23, 1 ;  /* 0x3f80000008082423 */ /* 0x000fe20000010017 */
[----:B------:R-:W-:Y:S01]  /*f940*/  LEA R23, R19, R4, 0x3 ;  /* 0x0000000413177211 */ /* 0x000fe200078e18ff */
[----:B------:R-:W-:Y:S01]  /*f950*/  FMUL.FTZ R30, R21, UR16 ;  /* 0x00000010151e7c20 */ /* 0x000fe20008410000 */
[----:B-1----:R-:W-:Y:S02]  /*f960*/  @P2 FADD.FTZ R20, -R24, 1 ;  /* 0x3f80000018142421 */ /* 0x002fe40000010100 */
[----:B------:R-:W-:Y:S01]  /*f970*/  ISETP.GE.U32.AND P0, PT, R23, UR18, PT ;  /* 0x0000001217007c0c */ /* 0x000fe2000bf06070 */
[----:B------:R-:W-:Y:S01]  /*f980*/  @P2 FMUL.FTZ R12, R25, R8 ;  /* 0x00000008190c2220 */ /* 0x000fe20000410000 */
[----:B------:R-:W-:Y:S01]  /*f990*/  FFMA.FTZ R8, R16, R26, R17 ;  /* 0x0000001a10087223 */ /* 0x000fe20000010011 */
[----:B------:R-:W-:Y:S01]  /*f9a0*/  @P2 FFMA.FTZ R11, R9, R20, 1 ;  /* 0x3f800000090b2423 */ /* 0x000fe20000010014 */
[----:B------:R-:W-:Y:S01]  /*f9b0*/  SHF.R.S32.HI R20, RZ, 0x1f, R23 ;  /* 0x0000001fff147819 */ /* 0x000fe20000011417 */
[----:B------:R-:W-:Y:S01]  /*f9c0*/  @P2 FMUL.FTZ R24, R13, R24 ;  /* 0x000000180d182220 */ /* 0x000fe20000410000 */
[----:B------:R-:W-:Y:S01]  /*f9d0*/  FFMA.FTZ R25, R3, R12, -R8 ;  /* 0x0000000c03197223 */ /* 0x000fe20000010808 */
[----:B------:R-:W-:Y:S01]  /*f9e0*/  IADD3 R8, PT, PT, R23, 0x8, RZ ;  /* 0x0000000817087810 */ /* 0x000fe20007ffe0ff */
[----:B------:R-:W-:Y:S01]  /*f9f0*/  FMUL.FTZ R26, R10, UR16 ;  /* 0x000000100a1a7c20 */ /* 0x000fe20008410000 */
[----:B------:R-:W-:Y:S01]  /*fa00*/  ISETP.GE.AND.EX P0, PT, R20, UR19, PT, P0 ;  /* 0x0000001314007c0c */ /* 0x000fe2000bf06300 */
[----:B------:R-:W-:Y:S01]  /*fa10*/  @P2 FMUL.FTZ R13, R24, R11 ;  /* 0x0000000b180d2220 */ /* 0x000fe20000410000 */
[----:B------:R-:W-:Y:S01]  /*fa20*/  ISETP.GE.U32.AND P1, PT, R8, UR18, PT ;  /* 0x0000001208007c0c */ /* 0x000fe2000bf26070 */
[C-C-:B------:R-:W-:Y:S01]  /*fa30*/  FFMA.FTZ R12, R16.reuse, R26, R17.reuse ;  /* 0x0000001a100c7223 */ /* 0x140fe20000010011 */
[----:B------:R-:W-:Y:S01]  /*fa40*/  SHF.R.S32.HI R9, RZ, 0x1f, R8 ;  /* 0x0000001fff097819 */ /* 0x000fe20000011408 */
[----:B------:R-:W-:Y:S01]  /*fa50*/  FFMA.FTZ R10, R16, R30, R17 ;  /* 0x0000001e100a7223 */ /* 0x000fe20000010011 */
[----:B------:R-:W-:Y:S01]  /*fa60*/  ISETP.NE.AND P2, PT, RZ, UR12, PT ;  /* 0x0000000cff007c0c */ /* 0x000fe2000bf45270 */
[----:B------:R-:W-:Y:S01]  /*fa70*/  FFMA.FTZ R13, R5, R13, -R18 ;  /* 0x0000000d050d7223 */ /* 0x000fe20000010812 */
[----:B------:R-:W-:-:S05]  /*fa80*/  ISETP.GE.AND.EX P1, PT, R9, UR19, PT, P1 ;  /* 0x0000001309007c0c */ /* 0x000fca000bf26310 */
[----:B------:R-:W-:Y:S08]  /*fa90*/  @P0 BRA `(.L_x_1566) ;  /* 0x00000000002c0947 */ /* 0x000ff00003800000 */
        /* <DEDUP_REMOVED lines=11> */
.L_x_1566:
[----:B------:R-:W-:Y:S05]  /*fb50*/  BSYNC.RECONVERGENT B0 ;  /* 0x0000000000007941 */ /* 0x000fea0003800200 */
.L_x_1565:
        /* <DEDUP_REMOVED lines=19> */
.L_x_1567:
        /* <DEDUP_REMOVED lines=9> */
[----:B------:R-:W-:-:S05]  /*fd20*/  IMAD.WIDE.U32 R8, R8, UR20, R10 ;  /* 0x0000001408087c25 */ /* 0x000fca000f8e000a */
[----:B------:R-:W-:Y:S01]  /*fd30*/  IADD3 R9, PT, PT, R9, R13, RZ ;  /* 0x0000000d09097210 */ /* 0x000fe20007ffe0ff */
[----:B------:R-:W-:Y:S01]  /*fd40*/  FMUL.FTZ R13, R15, UR16 ;  /* 0x000000100f0d7c20 */ /* 0x000fe20008410000 */
[----:B------:R-:W-:-:S04]  /*fd50*/  LEA R10, P0, R8, UR6, 0x2 ;  /* 0x00000006080a7c11 */ /* 0x000fc8000f8010ff */
[----:B------:R-:W-:-:S05]  /*fd60*/  LEA.HI.X R11, R8, UR7, R9, 0x2, P0 ;  /* 0x00000007080b7c11 */ /* 0x000fca00080f1409 */
[----:B------:R1:W-:Y:S04]  /*fd70*/  STG.E.64 desc[UR10][R10.64], R12 ;  /* 0x0000000c0a007986 */ /* 0x0003e8000c101b0a */
.L_x_1569:
[----:B------:R-:W-:Y:S05]  /*fd80*/  BSYNC.RECONVERGENT B0 ;  /* 0x0000000000007941 */ /* 0x000fea0003800200 */
.L_x_1568:
        /* <DEDUP_REMOVED lines=10> */
.L_x_1545:
        /* <DEDUP_REMOVED lines=16> */
.L_x_1573:
[----:B------:R-:W-:Y:S05]  /*ff30*/  BSYNC.RECONVERGENT B0 ;  /* 0x0000000000007941 */ /* 0x000fea0003800200 */
.L_x_1572:
        /* <DEDUP_REMOVED lines=11> */
.L_x_1575:
[----:B------:R-:W2:Y:S04]  /*fff0*/  LDG.E.STRONG.GPU R5, desc[UR10][R2.64] ;  /* 0x0000000a02057981 */ /* 0x000ea8000c1ef900 */
[----:B--2---:R-:W-:Y:S01]  /*10000*/  CCTL.IVALL ;  /* 0x00000000ff00798f */ /* 0x004fe20002000000 */
[----:B------:R-:W-:Y:S05]  /*10010*/  YIELD ;  /* 0x0000000000007946 */ /* 0x000fea0003800000 */
[----:B------:R-:W-:-:S13]  /*10020*/  ISETP.NE.AND P0, PT, R5, R0, PT ;  /* 0x000000000500720c */ /* 0x000fda0003f05270 */
[----:B------:R-:W-:Y:S05]  /*10030*/  @P0 BRA `(.L_x_1575) ;  /* 0xfffffffc00ec0947 */ /* 0x000fea000383ffff */
.L_x_1574:
        /* <DEDUP_REMOVED lines=13> */
[----:B-1----:R-:W-:-:S04]  /*10110*/  IADD3 R13, P1, PT, R2, 0x280, RZ ;  /* 0x00000280020d7810 */ /* 0x002fc80007f3e0ff */
        /* <DEDUP_REMOVED lines=35> */
[----:B------:R-:W1:Y:S01]  /*10350*/  LDCU.64 UR8, c[0x0][0x390] ;  /* 0x00007200ff0877ac */ /* 0x000e620008000a00 */
[----:B------:R-:W-:Y:S02]  /*10360*/  IADD3 R11, PT, PT, R4, 0x1, RZ ;  /* 0x00000001040b7810 */ /* 0x000fe40007ffe0ff */
[----:B------:R-:W-:Y:S01]  /*10370*/  MOV R4, R2 ;  /* 0x0000000200047202 */ /* 0x000fe20000000f00 */
[----:B------:R-:W2:Y:S01]  /*10380*/  LDCU.64 UR6, c[0x0][0x3d8] ;  /* 0x00007b00ff0677ac */ /* 0x000ea20008000a00 */
[----:B------:R-:W-:Y:S02]  /*10390*/  LOP3.LUT R11, R11, 0x3, RZ, 0xc0, !PT ;  /* 0x000000030b0b7812 */ /* 0x000fe400078ec0ff */
[----:B------:R-:W-:Y:S01]  /*103a0*/  MOV R5, R9 ;  /* 0x0000000900057202 */ /* 0x000fe20000000f00 */
[----:B------:R-:W3:Y:S01]  /*103b0*/  LDCU.64 UR12, c[0x0][0x388] ;  /* 0x00007100ff0c77ac */ /* 0x000ee20008000a00 */
[C---:B0-----:R-:W-:Y:S02]  /*103c0*/  SHF.L.U32 R24, R2.reuse, 0x2, RZ ;  /* 0x0000000202187819 */ /* 0x041fe400000006ff */
[----:B------:R-:W-:Y:S01]  /*103d0*/  SHF.L.U64.HI R25, R2, 0x2, R9 ;  /* 0x0000000202197819 */ /* 0x000fe20000010209 */
[----:B------:R-:W-:Y:S01]  /*103e0*/  IMAD.WIDE.U32 R4, R11, 0x280, R4 ;  /* 0x000002800b047825 */ /* 0x000fe200078e0004 */
[----:B------:R-:W-:Y:S01]  /*103f0*/  UMOV UR4, URZ ;  /* 0x000000ff00047c82 */ /* 0x000fe20008000000 */
[----:B------:R-:W-:-:S02]  /*10400*/  SHF.L.U64.HI R32, R0, 0x2, R3 ;  /* 0x0000000200207819 */ /* 0x000fc40000010203 */
[----:B------:R-:W-:Y:S02]  /*10410*/  SHF.L.U64.HI R28, R8, 0x2, R17 ;  /* 0x00000002081c7819 */ /* 0x000fe40000010211 */
[C---:B-1----:R-:W-:Y:S02]  /*10420*/  IADD3 R26, P2, PT, R24.reuse, UR8, RZ ;  /* 0x00000008181a7c10 */ /* 0x042fe4000ff5e0ff */
[----:B------:R-:W-:Y:S02]  /*10430*/  IADD3 R9, PT, PT, R5, UR4, RZ ;  /* 0x0000000405097c10 */ /* 0x000fe4000fffe0ff */
[----:B--2---:R-:W-:Y:S02]  /*10440*/  IADD3 R18, P1, PT, R24, UR6, RZ ;  /* 0x0000000618127c10 */ /* 0x004fe4000ff3e0ff */
[----:B------:R-:W-:Y:S01]  /*10450*/  MOV R2, R4 ;  /* 0x0000000400027202 */ /* 0x000fe20000000f00 */
[----:B------:R-:W-:Y:S01]  /*10460*/  IMAD.WIDE.U32 R4, R6, 0x4, RZ ;  /* 0x0000000406047825 */ /* 0x000fe200078e00ff */
[----:B------:R-:W-:-:S02]  /*10470*/  IADD3.X R27, PT, PT, R25, UR9, RZ, P2, !PT ;  /* 0x00000009191b7c10 */ /* 0x000fc400097fe4ff */
[----:B------:R-:W-:Y:S02]  /*10480*/  IADD3.X R19, PT, PT, R25, UR7, RZ, P1, !PT ;  /* 0x0000000719137c10 */ /* 0x000fe40008ffe4ff */
[----:B------:R-:W-:Y:S02]  /*10490*/  IADD3 R20, P2, PT, RZ, -R11, RZ ;  /* 0x8000000bff147210 */ /* 0x000fe40007f5e0ff */
[----:B---3--:R-:W-:Y:S02]  /*104a0*/  IADD3 R24, P1, PT, R24, UR12, RZ ;  /* 0x0000000c18187c10 */ /* 0x008fe4000ff3e0ff */
[----:B------:R-:W-:Y:S02]  /*104b0*/  SHF.L.U32 R11, R7, 0x2, RZ ;  /* 0x00000002070b7819 */ /* 0x000fe400000006ff */
[----:B------:R-:W-:Y:S02]  /*104c0*/  IADD3.X R25, PT, PT, R25, UR13, RZ, P1, !PT ;  /* 0x0000000d19197c10 */ /* 0x000fe40008ffe4ff */
[----:B------:R-:W-:-:S02]  /*104d0*/  IADD3 R30, PT, PT, R5, R11, RZ ;  /* 0x0000000b051e7210 */ /* 0x000fc40007ffe0ff */
[----:B------:R-:W-:-:S07]  /*104e0*/  IADD3.X R22, PT, PT, RZ, -0x1, RZ, P2, !PT ;  /* 0xffffffffff167810 */ /* 0x000fce00017fe4ff */
.L_x_1578:
[-C--:B-1----:R-:W-:Y:S01]  /*104f0*/  LEA R10, P3, R8, R18.reuse, 0x2 ;  /* 0x00000012080a7211 */ /* 0x082fe200078610ff */
        /* <DEDUP_REMOVED lines=28> */
.L_x_1577:
[----:B------:R-:W-:Y:S05]  /*106c0*/  BSYNC.RECONVERGENT B0 ;  /* 0x0000000000007941 */ /* 0x000fea0003800200 */
.L_x_1576:
[----:B------:R-:W-:Y:S05]  /*106d0*/  @!P0 EXIT ;  /* 0x000000000000894d */ /* 0x000fea0003800000 */
[C---:B------:R-:W-:Y:S01]  /*106e0*/  SHF.L.U64.HI R4, R6.reuse, 0x2, R7 ;  /* 0x0000000206047819 */ /* 0x040fe20000010207 */
[----:B------:R-:W2:Y:S01]  /*106f0*/  LDCU.64 UR4, c[0x0][0x3d8] ;  /* 0x00007b00ff0477ac */ /* 0x000ea20008000a00 */
[----:B------:R-:W-:Y:S02]  /*10700*/  SHF.L.U32 R5, R6, 0x2, RZ ;  /* 0x0000000206057819 */ /* 0x000fe400000006ff */
[C---:B------:R-:W-:Y:S01]  /*10710*/  SHF.L.U64.HI R6, R8.reuse, 0x2, R17 ;  /* 0x0000000208067819 */ /* 0x040fe20000010211 */
[----:B------:R-:W3:Y:S01]  /*10720*/  LDCU.64 UR6, c[0x0][0x388] ;  /* 0x00007100ff0677ac */ /* 0x000ee20008000a00 */
[----:B-1----:R-:W-:Y:S02]  /*10730*/  SHF.L.U32 R10, R8, 0x2, RZ ;  /* 0x00000002080a7819 */ /* 0x002fe400000006ff */
[C---:B------:R-:W-:Y:S01]  /*10740*/  SHF.L.U64.HI R7, R0.reuse, 0x2, R3 ;  /* 0x0000000200077819 */ /* 0x040fe20000010203 */
[----:B------:R-:W1:Y:S01]  /*10750*/  LDCU.64 UR8, c[0x0][0x390] ;  /* 0x00007200ff0877ac */ /* 0x000e620008000a00 */
[----:B------:R-:W-:-:S07]  /*10760*/  SHF.L.U32 R8, R0, 0x2, RZ ;  /* 0x0000000200087819 */ /* 0x000fce00000006ff */
.L_x_1579:
[C---:B----4-:R-:W-:Y:S02]  /*10770*/  SHF.L.U32 R11, R2.reuse, 0x2, RZ ;  /* 0x00000002020b7819 */ /* 0x050fe400000006ff */
[----:B------:R-:W-:Y:S02]  /*10780*/  SHF.L.U64.HI R9, R2, 0x2, R9 ;  /* 0x0000000202097819 */ /* 0x000fe40000010209 */
[----:B--2---:R-:W-:-:S04]  /*10790*/  IADD3 R12, P0, PT, R11, UR4, RZ ;  /* 0x000000040b0c7c10 */ /* 0x004fc8000ff1e0ff */
[----:B------:R-:W-:Y:S02]  /*107a0*/  IADD3.X R13, PT, PT, R9, UR5, RZ, P0, !PT ;  /* 0x00000005090d7c10 */ /* 0x000fe400087fe4ff */
[C---:B------:R-:W-:Y:S02]  /*107b0*/  IADD3 R14, P0, PT, R12.reuse, R8, RZ ;  /* 0x000000080c0e7210 */ /* 0x040fe40007f1e0ff */
[C---:B------:R-:W-:Y:S02]  /*107c0*/  IADD3 R18, P2, PT, R12.reuse, R10, RZ ;  /* 0x0000000a0c127210 */ /* 0x040fe40007f5e0ff */
[C---:B------:R-:W-:Y:S02]  /*107d0*/  IADD3.X R15, PT, PT, R13.reuse, R7, RZ, P0, !PT ;  /* 0x000000070d0f7210 */ /* 0x040fe400007fe4ff */
[----:B------:R-:W-:Y:S02]  /*107e0*/  IADD3 R16, P1, PT, R12, R5, RZ ;  /* 0x000000050c107210 */ /* 0x000fe40007f3e0ff */
[C---:B------:R-:W-:Y:S01]  /*107f0*/  IADD3.X R19, PT, PT, R13.reuse, R6, RZ, P2, !PT ;  /* 0x000000060d137210 */ /* 0x040fe200017fe4ff */
[----:B------:R2:W4:Y:S01]  /*10800*/  LDG.E R12, desc[UR10][R12.64] ;  /* 0x0000000a0c0c7981 */ /* 0x000522000c1e1900 */
[----:B------:R-:W-:-:S03]  /*10810*/  IADD3.X R17, PT, PT, R13, R4, RZ, P1, !PT ;  /* 0x000000040d117210 */ /* 0x000fc60000ffe4ff */
[----:B------:R-:W4:Y:S04]  /*10820*/  LDG.E R15, desc[UR10][R14.64] ;  /* 0x0000000a0e0f7981 */ /* 0x000f28000c1e1900 */
[----:B------:R-:W5:Y:S04]  /*10830*/  LDG.E R16, desc[UR10][R16.64] ;  /* 0x0000000a10107981 */ /* 0x000f68000c1e1900 */
[----:B------:R-:W5:Y:S01]  /*10840*/  LDG.E R19, desc[UR10][R18.64] ;  /* 0x0000000a12137981 */ /* 0x000f62000c1e1900 */
[----:B0-----:R-:W-:Y:S02]  /*10850*/  LOP3.LUT R22, R11, 0xfffffffc, RZ, 0xc0, !PT ;  /* 0xfffffffc0b167812 */ /* 0x001fe400078ec0ff */
[----:B------:R-:W-:-:S02]  /*10860*/  LOP3.LUT R25, R9, 0x1, RZ, 0xc0, !PT ;  /* 0x0000000109197812 */ /* 0x000fc400078ec0ff */
[C---:B---3--:R-:W-:Y:S02]  /*10870*/  IADD3 R20, P0, PT, R22.reuse, UR6, RZ ;  /* 0x0000000616147c10 */ /* 0x048fe4000ff1e0ff */
[----:B--2---:R-:W-:Y:S02]  /*10880*/  LOP3.LUT R13, R9, 0x3, RZ, 0xc0, !PT ;  /* 0x00000003090d7812 */ /* 0x004fe400078ec0ff */
[----:B------:R-:W-:Y:S02]  /*10890*/  IADD3.X R21, PT, PT, R25, UR7, RZ, P0, !PT ;  /* 0x0000000719157c10 */ /* 0x000fe400087fe4ff */
[----:B-1----:R-:W-:-:S04]  /*108a0*/  IADD3 R24, P0, PT, R22, UR8, RZ ;  /* 0x0000000816187c10 */ /* 0x002fc8000ff1e0ff */
[----:B------:R-:W-:Y:S02]  /*108b0*/  IADD3.X R25, PT, PT, R25, UR9, RZ, P0, !PT ;  /* 0x0000000919197c10 */ /* 0x000fe400087fe4ff */
[----:B----4-:R-:W-:Y:S02]  /*108c0*/  F2FP.BF16.F32.PACK_AB R23, R15, R12 ;  /* 0x0000000c0f17723e */ /* 0x010fe400000010ff */
[----:B------:R-:W-:-:S04]  /*108d0*/  IADD3 R12, P1, PT, R22, UR4, RZ ;  /* 0x00000004160c7c10 */ /* 0x000fc8000ff3e0ff */
        /* <DEDUP_REMOVED lines=64> */
.L_x_1580:
        /* <DEDUP_REMOVED lines=10> */
.L_x_4910:


//--------------------- .text._Z35group_norm_nhwc_bwd_one_pass_kernelI11Fp32IOBf16WLi512ELi160ELi640EEv26Group_norm_nhwc_bwd_params --------------------------
	.section	.text._Z35group_norm_nhwc_bwd_one_pass_kernelI11Fp32IOBf16WLi512ELi160ELi640EEv26Group_norm_nhwc_bwd_params,"ax",@progbits
	.align	128
        .global         _Z35group_norm_nhwc_bwd_one_pass_kernelI11Fp32IOBf16WLi512ELi160ELi640EEv26Group_norm_nhwc_bwd_params
        .type           _Z35group_norm_nhwc_bwd_one_pass_kernelI11Fp32IOBf16WLi512ELi160ELi640EEv26Group_norm_nhwc_bwd_params,@function
        .size           _Z35group_norm_nhwc_bwd_one_pass_kernelI11Fp32IOBf16WLi512ELi160ELi640EEv26Group_norm_nhwc_bwd_params,(.L_x_4911 - _Z35group_norm_nhwc_bwd_one_pass_kernelI11Fp32IOBf16WLi512ELi160ELi640EEv26Group_norm_nhwc_bwd_params)
        .other          _Z35group_norm_nhwc_bwd_one_pass_kernelI11Fp32IOBf16WLi512ELi160ELi640EEv26Group_norm_nhwc_bwd_params,@"STO_CUDA_ENTRY STV_DEFAULT"
_Z35group_norm_nhwc_bwd_one_pass_kernelI11Fp32IOBf16WLi512ELi160ELi640EEv26Group_norm_nhwc_bwd_params:
.text._Z35group_norm_nhwc_bwd_one_pass_kernelI11Fp32IOBf16WLi512ELi160ELi640EEv26Group_norm_nhwc_bwd_params:
        /* <DEDUP_REMOVED lines=28> */
.L_x_1607:
        /* <DEDUP_REMOVED lines=40> */
[----:B------:R-:W-:-:S04]  /*0440*/  USEL UR7, UR9, UR7, !UP0 ;  /* 0x0000000709077287 */ /* 0x000fc8000c000000 */
[----:B------:R-:W-:Y:S02]  /*0450*/  MOV R2, UR5 ;  /* 0x0000000500027c02 */ /* 0x000fe40008000f00 */
[----:B------:R-:W-:Y:S02]  /*0460*/  ISETP.GE.U32.AND P1, PT, R14, UR16, PT ;  /* 0x000000100e007c0c */ /* 0x000fe4000bf26070 */
[----:B------:R-:W-:Y:S02]  /*0470*/  SHF.R.S32.HI R13, RZ, 0x1f, R14 ;  /* 0x0000001fff0d7819 */ /* 0x000fe4000001140e */
[----:B------:R-:W-:Y:S02]  /*0480*/  MOV R3, UR18 ;  /* 0x0000001200037c02 */ /* 0x000fe40008000f00 */
[----:B------:R-:W-:Y:S02]  /*0490*/  ISETP.GE.AND.EX P4, PT, R13, UR17, PT, P1 ;  /* 0x000000110d007c0c */ /* 0x000fe4000bf86310 */
[----:B------:R-:W-:-:S04]  /*04a0*/  IADD3 R23, PT, PT, R4, 0x10, RZ ;  /* 0x0000001004177810 */ /* 0x000fc80007ffe0ff */
[----:B------:R-:W-:Y:S02]  /*04b0*/  ISETP.GE.U32.AND P1, PT, R23, UR16, PT ;  /* 0x0000001017007c0c */ /* 0x000fe4000bf26070 */
[----:B------:R-:W-:-:S04]  /*04c0*/  SHF.R.S32.HI R25, RZ, 0x1f, R23 ;  /* 0x0000001fff197819 */ /* 0x000fc80000011417 */
[----:B------:R-:W-:Y:S01]  /*04d0*/  ISETP.GE.AND.EX P3, PT, R25, UR17, PT, P1 ;  /* 0x0000001119007c0c */ /* 0x000fe2000bf66310 */
[----:B------:R-:W0:Y:S01]  /*04e0*/  @!P4 LDC.64 R18, c[0x0][0x3f8] ;  /* 0x0000fe00ff12cb82 */ /* 0x000e220000000a00 */
[----:B------:R-:W-:-:S04]  /*04f0*/  LOP3.LUT R0, R0, 0xfeffffff, RZ, 0xc0, !PT ;  /* 0xfeffffff00007812 */ /* 0x000fc800078ec0ff */
[----:B------:R-:W-:Y:S02]  /*0500*/  @P4 LOP3.LUT R0, R0, 0x1000000, RZ, 0xfc, !PT ;  /* 0x0100000000004812 */ /* 0x000fe400078efcff */
[----:B------:R-:W-:Y:S02]  /*0510*/  IADD3 R31, PT, PT, R4, 0x18, RZ ;  /* 0x00000018041f7810 */ /* 0x000fe40007ffe0ff */
[----:B------:R-:W-:-:S03]  /*0520*/  LOP3.LUT R0, R0, 0xff7fffff, RZ, 0xc0, !PT ;  /* 0xff7fffff00007812 */ /* 0x000fc600078ec0ff */
[----:B------:R-:W1:Y:S01]  /*0530*/  @!P3 LDC.64 R20, c[0x0][0x3f8] ;  /* 0x0000fe00ff14bb82 */ /* 0x000e620000000a00 */
[----:B------:R-:W-:Y:S02]  /*0540*/  ISETP.GE.U32.AND P1, PT, R31, UR16, PT ;  /* 0x000000101f007c0c */ /* 0x000fe4000bf26070 */
[----:B------:R-:W-:Y:S02]  /*0550*/  SHF.R.S32.HI R27, RZ, 0x1f, R31 ;  /* 0x0000001fff1b7819 */ /* 0x000fe4000001141f */
[----:B------:R-:W-:Y:S02]  /*0560*/  @P3 LOP3.LUT R0, R0, 0x800000, RZ, 0xfc, !PT ;  /* 0x0080000000003812 */ /* 0x000fe400078efcff */
[----:B------:R-:W-:Y:S02]  /*0570*/  ISETP.GE.AND.EX P6, PT, R27, UR17, PT, P1 ;  /* 0x000000111b007c0c */ /* 0x000fe4000bfc6310 */
[----:B------:R-:W-:-:S04]  /*0580*/  IADD3 R41, PT, PT, R4, 0x20, RZ ;  /* 0x0000002004297810 */ /* 0x000fc80007ffe0ff */
[----:B------:R-:W-:Y:S02]  /*0590*/  ISETP.GE.U32.AND P1, PT, R41, UR16, PT ;  /* 0x0000001029007c0c */ /* 0x000fe4000bf26070 */
[----:B------:R-:W-:-:S04]  /*05a0*/  SHF.R.S32.HI R17, RZ, 0x1f, R41 ;  /* 0x0000001fff117819 */ /* 0x000fc80000011429 */
[----:B------:R-:W-:Y:S02]  /*05b0*/  ISETP.GE.AND.EX P5, PT, R17, UR17, PT, P1 ;  /* 0x0000001111007c0c */ /* 0x000fe4000bfa6310 */
[----:B--2---:R-:W-:-:S13]  /*05c0*/  ISETP.GE.AND.EX P0, PT, R7, UR17, PT, P0 ;  /* 0x0000001107007c0c */ /* 0x004fda000bf06300 */
[----:B------:R-:W2:Y:S01]  /*05d0*/  @!P0 LDC.64 R10, c[0x0][0x3f8] ;  /* 0x0000fe00ff0a8b82 */ /* 0x000ea20000000a00 */
[----:B---3--:R-:W-:Y:S01]  /*05e0*/  IADD3 R28, P2, PT, R8, UR5, RZ ;  /* 0x00000005081c7c10 */ /* 0x008fe2000ff5e0ff */
[----:B------:R-:W-:-:S03]  /*05f0*/  USHF.R.S32.HI UR5, URZ, 0x1f, UR7 ;  /* 0x0000001fff057899 */ /* 0x000fc60008011407 */
[----:B------:R-:W-:Y:S01]  /*0600*/  LEA.HI.X.SX32 R29, R2, RZ, 0x1, P2 ;  /* 0x000000ff021d7211 */ /* 0x000fe200010f0eff */
[----:B------:R-:W-:Y:S01]  /*0610*/  UIMAD UR5, UR5, UR18, URZ ;  /* 0x00000012050572a4 */ /* 0x000fe2000f8e02ff */
[----:B------:R-:W-:Y:S01]  /*0620*/  @!P0 SHF.R.S32.HI R7, RZ, 0x1f, R4 ;  /* 0x0000001fff078819 */ /* 0x000fe20000011404 */
[----:B------:R-:W3:Y:S01]  /*0630*/  @!P0 LDC.64 R8, c[0x0][0x398] ;  /* 0x0000e600ff088b82 */ /* 0x000ee20000000a00 */
[----:B------:R-:W-:Y:S01]  /*0640*/  IMAD.WIDE.U32 R28, R3, UR7, R28 ;  /* 0x00000007031c7c25 */ /* 0x000fe2000f8e001c */
[----:B------:R-:W-:Y:S02]  /*0650*/  UIMAD UR5, UR7, UR19, UR5 ;  /* 0x00000013070572a4 */ /* 0x000fe4000f8e0205 */
[----:B------:R4:W-:Y:S01]  /*0660*/  @!P0 STL [R1+0x974], R7 ;  /* 0x0009740701008387 */ /* 0x0009e20000100800 */
[----:B------:R-:W-:Y:S01]  /*0670*/  IADD3 R16, PT, PT, R4, 0x28, RZ ;  /* 0x0000002804107810 */ /* 0x000fe20007ffe0ff */
[----:B------:R-:W1:Y:S02]  /*0680*/  LDCU.64 UR6, c[0x0][0x3b8] ;  /* 0x00007700ff0677ac */ /* 0x000e640008000a00 */
[----:B------:R-:W0:Y:S01]  /*0690*/  @!P0 LDC.64 R2, c[0x0][0x3a0] ;  /* 0x0000e800ff028b82 */ /* 0x000e220000000a00 */
[----:B--2---:R-:W-:Y:S01]  /*06a0*/  @!P0 IMAD R6, R7, R10, RZ ;  /* 0x0000000a07068224 */ /* 0x004fe200078e02ff */
[----:B----4-:R-:W-:-:S03]  /*06b0*/  IADD3 R7, PT, PT, R29, UR5, RZ ;  /* 0x000000051d077c10 */ /* 0x010fc6000fffe0ff */
[----:B------:R-:W-:Y:S01]  /*06c0*/  @!P0 IMAD R15, R4, R11, R6 ;  /* 0x0000000b040f8224 */ /* 0x000fe200078e0206 */
[----:B------:R-:W-:-:S05]  /*06d0*/  @!P0 MOV R6, R28 ;  /* 0x0000001c00068202 */ /* 0x000fca0000000f00 */
[----:B------:R-:W-:-:S05]  /*06e0*/  @!P0 IMAD.WIDE.U32 R10, R4, R10, R6 ;  /* 0x0000000a040a8225 */ /* 0x000fca00078e0006 */
[----:B------:R-:W-:Y:S02]  /*06f0*/  @!P0 IADD3 R15, PT, PT, R11, R15, RZ ;  /* 0x0000000f0b0f8210 */ /* 0x000fe40007ffe0ff */
[C---:B------:R-:W-:Y:S02]  /*0700*/  @!P0 SHF.L.U32 R11, R10.reuse, 0x2, RZ ;  /* 0x000000020a0b8819 */ /* 0x040fe400000006ff */
[----:B------:R-:W-:Y:S02]  /*0710*/  @!P0 SHF.L.U64.HI R12, R10, 0x2, R15 ;  /* 0x000000020a0c8819 */ /* 0x000fe4000001020f */
[C---:B0-----:R-:W-:Y:S02]  /*0720*/  @!P0 IADD3 R2, P2, PT, R11.reuse, R2, RZ ;  /* 0x000000020b028210 */ /* 0x041fe40007f5e0ff */
[----:B---3--:R-:W-:Y:S02]  /*0730*/  @!P0 IADD3 R8, P3, PT, R11, R8, RZ ;  /* 0x000000080b088210 */ /* 0x008fe40007f7e0ff */
[----:B------:R-:W0:Y:S02]  /*0740*/  @!P4 LDC.64 R10, c[0x0][0x3a0] ;  /* 0x0000e800ff0acb82 */ /* 0x000e240000000a00 */
[----:B------:R-:W-:-:S02]  /*0750*/  @!P0 IADD3.X R9, PT, PT, R12, R9, RZ, P3, !PT ;  /* 0x000000090c098210 */ /* 0x000fc40001ffe4ff */
[C---:B------:R-:W-:Y:S01]  /*0760*/  LOP3.LUT P3, RZ, R0.reuse, 0x800000, RZ, 0xc0, !PT ;  /* 0x0080000000ff7812 */ /* 0x040fe2000786c0ff */
[----:B------:R-:W-:Y:S01]  /*0770*/  @!P4 IMAD R15, R13, R18, RZ ;  /* 0x000000120d0fc224 */ /* 0x000fe200078e02ff */
[----:B------:R-:W-:Y:S02]  /*0780*/  LOP3.LUT R0, R0, 0xffbfffff, RZ, 0xc0, !PT ;  /* 0xffbfffff00007812 */ /* 0x000fe400078ec0ff */
[----:B------:R-:W-:Y:S02]  /*0790*/  @!P4 MOV R32, R28 ;  /* 0x0000001c0020c202 */ /* 0x000fe40000000f00 */
[----:B------:R-:W-:Y:S01]  /*07a0*/  @!P4 MOV R33, R7 ;  /* 0x000000070021c202 */ /* 0x000fe20000000f00 */
[----:B------:R-:W-:Y:S01]  /*07b0*/  @!P4 IMAD R35, R14, R19, R15 ;  /* 0x000000130e23c224 */ /* 0x000fe200078e020f */
[----:B------:R-:W-:Y:S02]  /*07c0*/  @P6 LOP3.LUT R0, R0, 0x400000, RZ, 0xfc, !PT ;  /* 0x0040000000006812 */ /* 0x000fe400078efcff */
[----:B------:R-:W-:Y:S01]  /*07d0*/  @!P0 IADD3.X R3, PT, PT, R12, R3, RZ, P2, !PT ;  /* 0x000000030c038210 */ /* 0x000fe200017fe4ff */
[----:B------:R-:W-:Y:S01]  /*07e0*/  @!P4 IMAD.WIDE.U32 R18, R14, R18, R32 ;  /* 0x000000120e12c225 */ /* 0x000fe200078e0020 */
[----:B------:R-:W2:Y:S01]  /*07f0*/  @!P4 LDC.64 R12, c[0x0][0x398] ;  /* 0x0000e600ff0ccb82 */ /* 0x000ea20000000a00 */
[----:B------:R-:W-:-:S02]  /*0800*/  LOP3.LUT R0, R0, 0xffdfffff, RZ, 0xc0, !PT ;  /* 0xffdfffff00007812 */ /* 0x000fc400078ec0ff */
[----:B-1----:R-:W-:Y:S01]  /*0810*/  @!P3 IMAD R22, R25, R20, RZ ;  /* 0x000000141916b224 */ /* 0x002fe200078e02ff */
[----:B------:R-:W-:Y:S02]  /*0820*/  @!P4 IADD3 R19, PT, PT, R19, R35, RZ ;  /* 0x000000231313c210 */ /* 0x000fe40007ffe0ff */
[----:B------:R-:W-:Y:S02]  /*0830*/  @!P4 SHF.L.U32 R25, R18, 0x2, RZ ;  /* 0x000000021219c819 */ /* 0x000fe400000006ff */
[----:B------:R-:W1:Y:S01]  /*0840*/  @!P3 LDC.64 R14, c[0x0][0x3a0] ;  /* 0x0000e800ff0ebb82 */ /* 0x000e620000000a00 */
[----:B------:R-:W-:Y:S02]  /*0850*/  ISETP.GE.U32.AND P2, PT, R16, UR16, PT ;  /* 0x0000001010007c0c */ /* 0x000fe4000bf46070 */
[----:B------:R-:W-:Y:S02]  /*0860*/  SHF.R.S32.HI R39, RZ, 0x1f, R16 ;  /* 0x0000001fff277819 */ /* 0x000fe40000011410 */
[----:B------:R-:W-:-:S02]  /*0870*/  @P5 LOP3.LUT R0, R0, 0x200000, RZ, 0xfc, !PT ;  /* 0x0020000000005812 */ /* 0x000fc400078efcff */
[----:B------:R-:W-:Y:S01]  /*0880*/  @!P4 SHF.L.U64.HI R24, R18, 0x2, R19 ;  /* 0x000000021218c819 */ /* 0x000fe20000010213 */
[----:B------:R-:W3:Y:S01]  /*0890*/  @!P6 LDC.64 R32, c[0x0][0x3f8] ;  /* 0x0000fe00ff20eb82 */ /* 0x000ee20000000a00 */
[----:B0-----:R-:W-:Y:S02]  /*08a0*/  @!P4 IADD3 R10, P1, PT, R25, R10, RZ ;  /* 0x0000000a190ac210 */ /* 0x001fe40007f3e0ff */
[----:B------:R-:W-:Y:S02]  /*08b0*/  ISETP.GE.AND.EX P4, PT, R39, UR17, PT, P2 ;  /* 0x0000001127007c0c */ /* 0x000fe4000bf86320 */
[----:B------:R-:W-:-:S03]  /*08c0*/  LOP3.LUT P2, RZ, R0, 0x1000000, RZ, 0xc0, !PT ;  /* 0x0100000000ff7812 */ /* 0x000fc6000784c0ff */
[----:B------:R-:W0:Y:S01]  /*08d0*/  @!P3 LDC.64 R36, c[0x0][0x398] ;  /* 0x0000e600ff24bb82 */ /* 0x000e220000000a00 */
[----:B------:R-:W-:Y:S02]  /*08e0*/  @!P3 MOV R18, R28 ;  /* 0x0000001c0012b202 */ /* 0x000fe40000000f00 */
[----:B------:R-:W-:Y:S01]  /*08f0*/  @!P3 MOV R19, R7 ;  /* 0x000000070013b202 */ /* 0x000fe20000000f00 */
[C---:B------:R-:W-:Y:S02]  /*0900*/  @!P3 IMAD R35, R23.reuse, R21, R22 ;  /* 0x000000151723b224 */ /* 0x040fe400078e0216 */
[----:B------:R-:W-:Y:S02]  /*0910*/  @!P3 IMAD.WIDE.U32 R20, R23, R20, R18 ;  /* 0x000000141714b225 */ /* 0x000fe400078e0012 */
[----:B------:R-:W4:Y:S02]  /*0920*/  @!P5 LDC.64 R22, c[0x0][0x3f8] ;  /* 0x0000fe00ff16db82 */ /* 0x000f240000000a00 */
[----:B------:R-:W-:-:S02]  /*0930*/  @!P2 IADD3.X R11, PT, PT, R24, R11, RZ, P1, !PT ;  /* 0x0000000b180ba210 */ /* 0x000fc40000ffe4ff */
[----:B--2---:R-:W-:Y:S02]  /*0940*/  @!P2 IADD3 R12, P1, PT, R25, R12, RZ ;  /* 0x0000000c190ca210 */ /* 0x004fe40007f3e0ff */
[----:B------:R-:W-:Y:S02]  /*0950*/  @!P3 IADD3 R21, PT, PT, R21, R35, RZ ;  /* 0x000000231515b210 */ /* 0x000fe40007ffe0ff */
[----:B------:R-:W-:Y:S01]  /*0960*/  @!P3 SHF.L.U32 R35, R20, 0x2, RZ ;  /* 0x000000021423b819 */ /* 0x000fe200000006ff */
[----:B------:R-:W2:Y:S01]  /*0970*/  @!P6 LDC.64 R18, c[0x0][0x3a0] ;  /* 0x0000e800ff12eb82 */ /* 0x000ea20000000a00 */
[----:B------:R-:W-:Y:S02]  /*0980*/  @!P2 IADD3.X R13, PT, PT, R24, R13, RZ, P1, !PT ;  /* 0x0000000d180da210 */ /* 0x000fe40000ffe4ff */
[----:B------:R-:W-:Y:S02]  /*0990*/  @!P3 SHF.L.U64.HI R30, R20, 0x2, R21 ;  /* 0x00000002141eb819 */ /* 0x000fe40000010215 */
[----:B-1----:R-:W-:Y:S01]  /*09a0*/  @!P3 IADD3 R14, P1, PT, R35, R14, RZ ;  /* 0x0000000e230eb210 */ /* 0x002fe20007f3e0ff */
[----:B---3--:R-:W-:-:S02]  /*09b0*/  @!P6 IMAD R26, R27, R32, RZ ;  /* 0x000000201b1ae224 */ /* 0x008fc400078e02ff */
[----:B------:R-:W1:Y:S01]  /*09c0*/  @!P6 LDC.64 R24, c[0x0][0x398] ;  /* 0x0000e600ff18eb82 */ /* 0x000e620000000a00 */
[----:B------:R-:W-:Y:S02]  /*09d0*/  @!P3 IADD3.X R15, PT, PT, R30, R15, RZ, P1, !PT ;  /* 0x0000000f1e0fb210 */ /* 0x000fe40000ffe4ff */
[----:B0-----:R-:W-:Y:S01]  /*09e0*/  @!P3 IADD3 R36, P1, PT, R35, R36, RZ ;  /* 0x000000242324b210 */ /* 0x001fe20007f3e0ff */
[C---:B------:R-:W-:Y:S01]  /*09f0*/  @!P6 IMAD R35, R31.reuse, R33, R26 ;  /* 0x000000211f23e224 */ /* 0x040fe200078e021a */
[----:B------:R-:W-:Y:S02]  /*0a00*/  @!P6 MOV R26, R28 ;  /* 0x0000001c001ae202 */ /* 0x000fe40000000f00 */
[----:B------:R-:W-:Y:S01]  /*0a10*/  @!P6 MOV R27, R7 ;  /* 0x00000007001be202 */ /* 0x000fe20000000f00 */
[----:B------:R-:W0:Y:S02]  /*0a20*/  @!P4 LDC.64 R20, c[0x0][0x3f8] ;  /* 0x0000fe00ff14cb82 */ /* 0x000e240000000a00 */
[----:B------:R-:W-:-:S06]  /*0a30*/  @!P6 IMAD.WIDE.U32 R32, R31, R32, R26 ;  /* 0x000000201f20e225 */ /* 0x000fcc00078e001a */
[----:B------:R-:W3:Y:S01]  /*0a40*/  @!P5 LDC.64 R26, c[0x0][0x3a0] ;  /* 0x0000e800ff1adb82 */ /* 0x000ee20000000a00 */
[----:B------:R-:W-:Y:S01]  /*0a50*/  @!P3 IADD3.X R37, PT, PT, R30, R37, RZ, P1, !PT ;  /* 0x000000251e25b210 */ /* 0x000fe20000ffe4ff */
[----:B----4-:R-:W-:Y:S01]  /*0a60*/  @!P5 IMAD R38, R17, R22, RZ ;  /* 0x000000161126d224 */ /* 0x010fe200078e02ff */
[----:B------:R-:W-:Y:S02]  /*0a70*/  @!P6 IADD3 R33, PT, PT, R33, R35, RZ ;  /* 0x000000232121e210 */ /* 0x000fe40007ffe0ff */
[C---:B------:R-:W-:Y:S02]  /*0a80*/  @!P6 SHF.L.U32 R40, R32.reuse, 0x2, RZ ;  /* 0x000000022028e819 */ /* 0x040fe400000006ff */
[----:B------:R-:W-:Y:S01]  /*0a90*/  @!P5 MOV R34, R28 ;  /* 0x0000001c0022d202 */ /* 0x000fe20000000f00 */
[----:B------:R-:W4:Y:S01]  /*0aa0*/  @!P5 LDC.64 R30, c[0x0][0x398] ;  /* 0x0000e600ff1edb82 */ /* 0x000f220000000a00 */
[----:B------:R-:W-:Y:S01]  /*0ab0*/  @!P5 MOV R35, R7 ;  /* 0x000000070023d202 */ /* 0x000fe20000000f00 */
[----:B------:R-:W-:Y:S01]  /*0ac0*/  @!P5 IMAD R38, R41, R23, R38 ;  /* 0x000000172926d224 */ /* 0x000fe200078e0226 */
[----:B------:R-:W-:-:S02]  /*0ad0*/  @!P6 SHF.L.U64.HI R17, R32, 0x2, R33 ;  /* 0x000000022011e819 */ /* 0x000fc40000010221 */
[C---:B--2---:R-:W-:Y:S01]  /*0ae0*/  @!P6 IADD3 R18, P1, PT, R40.reuse, R18, RZ ;  /* 0x000000122812e210 */ /* 0x044fe20007f3e0ff */
[----:B------:R-:W-:Y:S02]  /*0af0*/  @!P5 IMAD.WIDE.U32 R22, R41, R22, R34 ;  /* 0x000000162916d225 */ /* 0x000fe400078e0022 */
[----:B------:R-:W2:Y:S01]  /*0b00*/  @!P4 LDC.64 R32, c[0x0][0x3a0] ;  /* 0x0000e800ff20cb82 */ /* 0x000ea20000000a00 */
[----:B------:R-:W-:Y:S02]  /*0b10*/  @!P6 IADD3.X R19, PT, PT, R17, R19, RZ, P1, !PT ;  /* 0x000000131113e210 */ /* 0x000fe40000ffe4ff */
[----:B-1----:R-:W-:Y:S02]  /*0b20*/  @!P6 IADD3 R24, P1, PT, R40, R24, RZ ;  /* 0x000000182818e210 */ /* 0x002fe40007f3e0ff */
[----:B------:R-:W-:-:S03]  /*0b30*/  @!P5 IADD3 R23, PT, PT, R23, R38, RZ ;  /* 0x000000261717d210 */ /* 0x000fc60007ffe0ff */
[----:B------:R-:W1:Y:S01]  /*0b40*/  @!P4 LDC.64 R34, c[0x0][0x398] ;  /* 0x0000e600ff22cb82 */ /* 0x000e620000000a00 */
[----:B------:R-:W-:Y:S02]  /*0b50*/  @!P6 IADD3.X R25, PT, PT, R17, R25, RZ, P1, !PT ;  /* 0x000000191119e210 */ /* 0x000fe40000ffe4ff */
[C---:B------:R-:W-:Y:S02]  /*0b60*/  @!P5 SHF.L.U32 R17, R22.reuse, 0x2, RZ ;  /* 0x000000021611d819 */ /* 0x040fe400000006ff */
[----:B------:R-:W-:Y:S01]  /*0b70*/  @!P5 SHF.L.U64.HI R38, R22, 0x2, R23 ;  /* 0x000000021626d819 */ /* 0x000fe20000010217 */
[----:B0-----:R-:W-:Y:S01]  /*0b80*/  @!P4 IMAD R39, R39, R20, RZ ;  /* 0x000000142727c224 */ /* 0x001fe200078e02ff */
        /* <DEDUP_REMOVED lines=11> */
[C---:B--2---:R-:W-:Y:S02]  /*0c40*/  @!P4 IADD3 R32, P1, PT, R17.reuse, R32, RZ ;  /* 0x000000201120c210 */ /* 0x044fe40007f3e0ff */
        /* <DEDUP_REMOVED lines=388> */
[----:B------:R0:W-:Y:S01]  /*2490*/  STL [R1+0xa7c], R20 ;  /* 0x000a7c1401007387 */ /* 0x0001e20000100800 */
[----:B-1----:R-:W-:-:S04]  /*24a0*/  @!P2 IADD3 R44, P1, PT, R41, R38, RZ ;  /* 0x00000026292ca210 */ /* 0x002fc80007f3e0ff */
[----:B------:R-:W-:Y:S01]  /*24b0*/  @!P2 IADD3.X R45, PT, PT, R40, R39, RZ, P1, !PT ;  /* 0x00000027282da210 */ /* 0x000fe20000ffe4ff */
[----:B------:R1:W-:Y:S01]  /*24c0*/  STL [R1+0xa78], R21 ;  /* 0x000a781501007387 */ /* 0x0003e20000100800 */
[----:B------:R-:W-:Y:S02]  /*24d0*/  LOP3.LUT R0, R0, 0xfffffff7, RZ, 0xc0, !PT ;  /* 0xfffffff700007812 */ /* 0x000fe400078ec0ff */
[----:B0-----:R-:W-:-:S04]  /*24e0*/  @!P2 IADD3 R20, P1, PT, R41, R16, RZ ;  /* 0x000000102914a210 */ /* 0x001fc80007f3e0ff */
[----:B-1----:R-:W-:Y:S02]  /*24f0*/  @!P2 IADD3.X R21, PT, PT, R40, R17, RZ, P1, !PT ;  /* 0x000000112815a210 */ /* 0x002fe40000ffe4ff */
        /* <DEDUP_REMOVED lines=361> */
[----:B------:R1:W-:Y:S01]  /*3b90*/  STL.64 [R1+0xa98], R20 ;  /* 0x000a981401007387 */ /* 0x0003e20000100a00 */
[----:B------:R-:W-:Y:S02]  /*3ba0*/  IADD3 R42, PT, PT, R4, 0x138, RZ ;  /* 0x00000138042a7810 */ /* 0x000fe40007ffe0ff */
[----:B------:R-:W-:-:S02]  /*3bb0*/  @!P2 IADD3.X R3, PT, PT, R40, R39, RZ, P1, !PT ;  /* 0x000000272803a210 */ /* 0x000fc40000ffe4ff */
[----:B------:R-:W-:-:S03]  /*3bc0*/  LOP3.LUT R5, R5, 0xfff7ffff, RZ, 0xc0, !PT ;  /* 0xfff7ffff05057812 */ /* 0x000fc600078ec0ff */
[----:B------:R-:W-:Y:S01]  /*3bd0*/  @!P2 STL.64 [R1+0x6d8], R2 ;  /* 0x0006d8020100a387 */ /* 0x000fe20000100a00 */
[----:B------:R-:W-:Y:S02]  /*3be0*/  @P2 LOP3.LUT R5, R5, 0x80000, RZ, 0xfc, !PT ;  /* 0x0008000005052812 */ /* 0x000fe400078efcff */
        /* <DEDUP_REMOVED lines=16> */
[----:B------:R1:W-:Y:S01]  /*3cf0*/  STL [R1+0xa8c], R32 ;  /* 0x000a8c2001007387 */ /* 0x0003e20000100800 */
[----:B------:R-:W-:-:S03]  /*3d00*/  IADD3 R42, PT, PT, R4, 0x140, RZ ;  /* 0x00000140042a7810 */ /* 0x000fc60007ffe0ff */
[----:B------:R2:W-:Y:S01]  /*3d10*/  STL [R1+0xa88], R33 ;  /* 0x000a882101007387 */ /* 0x0005e20000100800 */
[----:B-1----:R-:W-:-:S03]  /*3d20*/  @!P2 IADD3 R32, P1, PT, R41, R38, RZ ;  /* 0x000000262920a210 */ /* 0x002fc60007f3e0ff */
[----:B------:R0:W-:Y:S01]  /*3d30*/  STL.64 [R1+0xa70], R44 ;  /* 0x000a702c01007387 */ /* 0x0001e20000100a00 */
[----:B--2---:R-:W-:Y:S02]  /*3d40*/  @!P2 IADD3.X R33, PT, PT, R40, R39, RZ, P1, !PT ;  /* 0x000000272821a210 */ /* 0x004fe40000ffe4ff */
        /* <DEDUP_REMOVED lines=426> */
[----:B------:R1:W-:Y:S04]  /*57f0*/  STL [R1+0xaa4], R26 ;  /* 0x000aa41a01007387 */ /* 0x0003e80000100800 */
[----:B------:R-:W-:Y:S02]  /*5800*/  @!P1 IADD3 R42, PT, PT, R39, R42, RZ ;  /* 0x0000002a272a9210 */ /* 0x000fe40007ffe0ff */
[----:B------:R-:W-:Y:S02]  /*5810*/  @!P1 SHF.L.U32 R39, R38, 0x2, RZ ;  /* 0x0000000226279819 */ /* 0x000fe400000006ff */
[----:B------:R-:W-:-:S02]  /*5820*/  @P2 LOP3.LUT R5, R5, 0x1, RZ, 0xfc, !PT ;  /* 0x0000000105052812 */ /* 0x000fc400078efcff */
[----:B------:R-:W-:Y:S02]  /*5830*/  @!P1 SHF.L.U64.HI R38, R38, 0x2, R42 ;  /* 0x0000000226269819 */ /* 0x000fe4000001022a */
[----:B-1----:R-:W-:Y:S01]  /*5840*/  @!P1 IADD3 R26, P2, PT, R39, R16, RZ ;  /* 0x00000010271a9210 */ /* 0x002fe20007f5e0ff */
[----:B------:R0:W-:Y:S03]  /*5850*/  STL [R1+0xaa0], R27 ;  /* 0x000aa01b01007387 */ /* 0x0001e60000100800 */
[----:B0-----:R-:W-:Y:S02]  /*5860*/  @!P1 IADD3.X R27, PT, PT, R38, R17, RZ, P2, !PT ;  /* 0x00000011261b9210 */ /* 0x001fe400017fe4ff */
        /* <DEDUP_REMOVED lines=86> */
[----:B------:R-:W-:-:S03]  /*5dd0*/  MOV R40, R36 ;  /* 0x0000002400287202 */ /* 0x000fc60000000f00 */
[----:B------:R-:W-:Y:S01]  /*5de0*/  STL [R1+0x978], R4 ;  /* 0x0009780401007387 */ /* 0x000fe20000100800 */
[----:B0-----:R-:W-:-:S04]  /*5df0*/  @!P5 IADD3 R42, P6, PT, R39, R16, RZ ;  /* 0x00000010272ad210 */ /* 0x001fc80007fde0ff */
[----:B------:R-:W-:-:S05]  /*5e00*/  @!P5 IADD3.X R43, PT, PT, R38, R17, RZ, P6, !PT ;  /* 0x00000011262bd210 */ /* 0x000fca00037fe4ff */
[----:B------:R0:W-:Y:S02]  /*5e10*/  @!P5 STL.64 [R1+0x488], R42 ;  /* 0x0004882a0100d387 */ /* 0x0001e40000100a00 */
[----:B0-----:R-:W-:Y:S02]  /*5e20*/  IADD3 R42, PT, PT, R4, 0x1f8, RZ ;  /* 0x000001f8042a7810 */ /* 0x001fe40007ffe0ff */
[----:B------:R-:W-:Y:S02]  /*5e30*/  MOV R4, R40 ;  /* 0x0000002800047202 */ /* 0x000fe40000000f00 */
[----:B------:R-:W-:Y:S02]  /*5e40*/  SHF.R.S32.HI R40, RZ, 0x1f, R42 ;  /* 0x0000001fff287819 */ /* 0x000fe4000001142a */
[----:B------:R-:W-:-:S04]  /*5e50*/  ISETP.GE.U32.AND P6, PT, R42, UR16, PT ;  /* 0x000000102a007c0c */ /* 0x000fc8000bfc6070 */
[----:B------:R-:W-:-:S13]  /*5e60*/  ISETP.GE.AND.EX P6, PT, R40, UR17, PT, P6 ;  /* 0x0000001128007c0c */ /* 0x000fda000bfc6360 */
[----:B------:R-:W0:Y:S01]  /*5e70*/  @!P6 LDC.64 R16, c[0x0][0x3f8] ;  /* 0x0000fe00ff10eb82 */ /* 0x000e220000000a00 */
[----:B------:R-:W-:Y:S01]  /*5e80*/  MOV R41, R37 ;  /* 0x0000002500297202 */ /* 0x000fe20000000f00 */
[----:B------:R1:W-:Y:S01]  /*5e90*/  STL [R1+0x9f0], R5 ;  /* 0x0009f00501007387 */ /* 0x0003e20000100800 */
[----:B------:R-:W-:-:S03]  /*5ea0*/  LOP3.LUT R0, R0, 0xfbffffff, RZ, 0xc0, !PT ;  /* 0xfbffffff00007812 */ /* 0x000fc600078ec0ff */
[----:B------:R-:W-:Y:S02]  /*5eb0*/  STL [R1+0x990], R28 ;  /* 0x0009901c01007387 */ /* 0x000fe40000100800 */
[----:B------:R-:W2:Y:S02]  /*5ec0*/  @!P6 LDC.64 R38, c[0x0][0x3a0] ;  /* 0x0000e800ff26eb82 */ /* 0x000ea40000000a00 */
[----:B------:R-:W-:Y:S01]  /*5ed0*/  STL [R1+0x984], R29 ;  /* 0x0009841d01007387 */ /* 0x000fe20000100800 */
[----:B-1----:R-:W-:Y:S02]  /*5ee0*/  MOV R5, R41 ;  /* 0x0000002900057202 */ /* 0x002fe40000000f00 */
[----:B------:R-:W-:Y:S01]  /*5ef0*/  @!P6 MOV R41, R7 ;  /* 0x000000070029e202 */ /* 0x000fe20000000f00 */
[----:B------:R-:W-:Y:S01]  /*5f00*/  STL [R1+0x980], R6 ;  /* 0x0009800601007387 */ /* 0x000fe20000100800 */
[----:B0-----:R-:W-:Y:S01]  /*5f10*/  @!P6 IMAD R40, R40, R16, RZ ;  /* 0x000000102828e224 */ /* 0x001fe200078e02ff */
[----:B------:R-:W-:-:S02]  /*5f20*/  MOV R43, R3 ;  /* 0x00000003002b7202 */ /* 0x000fc40000000f00 */
[----:B------:R-:W-:Y:S01]  /*5f30*/  STL [R1+0x97c], R7 ;  /* 0x00097c0701007387 */ /* 0x000fe20000100800 */
[C---:B------:R-:W-:Y:S01]  /*5f40*/  @!P6 IMAD R17, R42.reuse, R17, R40 ;  /* 0x000000112a11e224 */ /* 0x040fe200078e0228 */
[----:B------:R-:W-:Y:S02]  /*5f50*/  @!P6 MOV R40, R28 ;  /* 0x0000001c0028e202 */ /* 0x000fe40000000f00 */
[----:B------:R-:W3:Y:S03]  /*5f60*/  LDL.LU.64 R36, [R1+0xae0] ;  /* 0x000ae00001247983 */ /* 0x000ee60000300a00 */
[----:B------:R-:W-:Y:S01]  /*5f70*/  @!P6 IMAD.WIDE.U32 R40, R42, R16, R40 ;  /* 0x000000102a28e225 */ /* 0x000fe200078e0028 */
[----:B------:R-:W-:-:S04]  /*5f80*/  @P1 LOP3.LUT R0, R0, 0x4000000, RZ, 0xfc, !PT ;  /* 0x0400000000001812 */ /* 0x000fc800078efcff */
[----:B------:R-:W-:Y:S02]  /*5f90*/  @!P6 IADD3 R17, PT, PT, R41, R17, RZ ;  /* 0x000000112911e210 */ /* 0x000fe40007ffe0ff */
[C---:B------:R-:W-:Y:S02]  /*5fa0*/  @!P6 SHF.L.U32 R41, R40.reuse, 0x2, RZ ;  /* 0x000000022829e819 */ /* 0x040fe400000006ff */
[----:B------:R-:W-:Y:S02]  /*5fb0*/  @!P6 SHF.L.U64.HI R40, R40, 0x2, R17 ;  /* 0x000000022828e819 */ /* 0x000fe40000010211 */
[----:B--2---:R-:W-:-:S04]  /*5fc0*/  @!P6 IADD3 R16, P1, PT, R41, R38, RZ ;  /* 0x000000262910e210 */ /* 0x004fc80007f3e0ff */
[----:B------:R-:W-:-:S05]  /*5fd0*/  @!P6 IADD3.X R17, PT, PT, R40, R39, RZ, P1, !PT ;  /* 0x000000272811e210 */ /* 0x000fca0000ffe4ff */
[----:B------:R0:W-:Y:S02]  /*5fe0*/  @!P6 STL.64 [R1+0x420], R16 ;  /* 0x000420100100e387 */ /* 0x0001e40000100a00 */
[----:B0-----:R-:W0:Y:S01]  /*5ff0*/  @!P6 LDC.64 R16, c[0x0][0x398] ;  /* 0x0000e600ff10eb82 */ /* 0x001e220000000a00 */
[----:B------:R-:W-:Y:S02]  /*6000*/  MOV R28, R14 ;  /* 0x0000000e001c7202 */ /* 0x000fe40000000f00 */
[----:B------:R-:W-:Y:S02]  /*6010*/  MOV R29, R15 ;  /* 0x0000000f001d7202 */ /* 0x000fe40000000f00 */
[----:B------:R-:W-:Y:S01]  /*6020*/  MOV R38, R28 ;  /* 0x0000001c00267202 */ /* 0x000fe20000000f00 */
[----:B------:R-:W2:Y:S01]  /*6030*/  LDL.LU.64 R14, [R1+0xad8] ;  /* 0x000ad800010e7983 */ /* 0x000ea20000300a00 */
[----:B------:R-:W-:Y:S02]  /*6040*/  MOV R42, R2 ;  /* 0x00000002002a7202 */ /* 0x000fe40000000f00 */
[----:B------:R-:W-:Y:S01]  /*6050*/  MOV R39, R29 ;  /* 0x0000001d00277202 */ /* 0x000fe20000000f00 */
[----:B------:R-:W4:Y:S01]  /*6060*/  LDL.LU.64 R2, [R1+0xac8] ;  /* 0x000ac80001027983 */ /* 0x000f220000300a00 */
[----:B0-----:R-:W-:-:S04]  /*6070*/  @!P6 IADD3 R28, P1, PT, R41, R16, RZ ;  /* 0x00000010291ce210 */ /* 0x001fc80007f3e0ff */
[----:B------:R-:W-:Y:S01]  /*6080*/  @!P6 IADD3.X R29, PT, PT, R40, R17, RZ, P1, !PT ;  /* 0x00000011281de210 */ /* 0x000fe20000ffe4ff */
[----:B------:R0:W-:Y:S04]  /*6090*/  STL [R1+0x998], R28 ;  /* 0x0009981c01007387 */ /* 0x0001e80000100800 */
[----:B------:R1:W-:Y:S01]  /*60a0*/  STL [R1+0x994], R29 ;  /* 0x0009941d01007387 */ /* 0x0003e20000100800 */
[----:B0-----:R-:W-:Y:S02]  /*60b0*/  MOV R28, R8 ;  /* 0x00000008001c7202 */ /* 0x001fe40000000f00 */
[----:B-1----:R-:W-:Y:S02]  /*60c0*/  MOV R29, R9 ;  /* 0x00000009001d7202 */ /* 0x002fe40000000f00 */
[----:B------:R-:W3:Y:S01]  /*60d0*/  LDL.LU.64 R8, [R1+0xac0] ;  /* 0x000ac00001087983 */ /* 0x000ee20000300a00 */
[----:B------:R-:W-:-:S02]  /*60e0*/  CS2R R16, SRZ ;  /* 0x0000000000107805 */ /* 0x000fc4000001ff00 */
[----:B------:R-:W-:Y:S02]  /*60f0*/  MOV R40, R10 ;  /* 0x0000000a00287202 */ /* 0x000fe40000000f00 */
[----:B------:R-:W-:Y:S02]  /*6100*/  MOV R41, R11 ;  /* 0x0000000b00297202 */ /* 0x000fe40000000f00 */
[----:B------:R-:W2:Y:S01]  /*6110*/  LDL.LU.64 R10, [R1+0xab8] ;  /* 0x000ab800010a7983 */ /* 0x000ea20000300a00 */
[----:B------:R-:W-:Y:S02]  /*6120*/  MOV R6, R12 ;  /* 0x0000000c00067202 */ /* 0x000fe40000000f00 */
[----:B------:R-:W-:Y:S02]  /*6130*/  MOV R7, R13 ;  /* 0x0000000d00077202 */ /* 0x000fe40000000f00 */
[----:B------:R-:W2:Y:S04]  /*6140*/  LDL.LU.64 R12, [R1+0xad0] ;  /* 0x000ad000010c7983 */ /* 0x000ea80000300a00 */
[----:B----4-:R0:W4:Y:S02]  /*6150*/  @!P0 LDG.E.64 R16, desc[UR10][R2.64] ;  /* 0x0000000a02108981 */ /* 0x010124000c1e1b00 */
[----:B0-----:R-:W-:-:S06]  /*6160*/  CS2R R2, SRZ ;  /* 0x0000000000027805 */ /* 0x001fcc000001ff00 */
[----:B---3--:R0:W3:Y:S01]  /*6170*/  @!P0 LDG.E.64 R2, desc[UR10][R8.64] ;  /* 0x0000000a08028981 */ /* 0x0080e2000c1e1b00 */
[----:B------:R-:W-:-:S04]  /*6180*/  LOP3.LUT R0, R0, 0xf7ffffff, RZ, 0xc0, !PT ;  /* 0xf7ffffff00007812 */ /* 0x000fc800078ec0ff */
[----:B------:R-:W-:-:S04]  /*6190*/  @P2 LOP3.LUT R0, R0, 0x8000000, RZ, 0xfc, !PT ;  /* 0x0800000000002812 */ /* 0x000fc800078efcff */
[----:B------:R-:W-:Y:S02]  /*61a0*/  LOP3.LUT P2, RZ, R0, 0x1000000, RZ, 0xc0, !PT ;  /* 0x0100000000ff7812 */ /* 0x000fe4000784c0ff */
[----:B0-----:R-:W-:Y:S02]  /*61b0*/  CS2R R8, SRZ ;  /* 0x0000000000087805 */ /* 0x001fe4000001ff00 */
[----:B---3--:R-:W-:Y:S02]  /*61c0*/  @!P0 MOV R9, R2 ;  /* 0x0000000200098202 */ /* 0x008fe40000000f00 */
[----:B------:R-:W-:-:S03]  /*61d0*/  @!P0 MOV R8, R3 ;  /* 0x0000000300088202 */ /* 0x000fc60000000f00 */
[----:B------:R-:W-:Y:S04]  /*61e0*/  STL [R1+0x46c], R9 ;  /* 0x00046c0901007387 */ /* 0x000fe80000100800 */
[----:B------:R0:W-:Y:S02]  /*61f0*/  STL [R1+0x468], R8 ;  /* 0x0004680801007387 */ /* 0x0001e40000100800 */
[----:B0-----:R-:W-:-:S06]  /*6200*/  CS2R R8, SRZ ;  /* 0x0000000000087805 */ /* 0x001fcc000001ff00 */
[----:B--2---:R0:W2:Y:S02]  /*6210*/  @!P2 LDG.E.64 R8, desc[UR10][R10.64] ;  /* 0x0000000a0a08a981 */ /* 0x0040a4000c1e1b00 */
[----:B0-----:R-:W-:-:S06]  /*6220*/  CS2R R10, SRZ ;  /* 0x00000000000a7805 */ /* 0x001fcc000001ff00 */
[----:B------:R0:W3:Y:S01]  /*6230*/  @!P2 LDG.E.64 R10, desc[UR10][R12.64] ;  /* 0x0000000a0c0aa981 */ /* 0x0000e2000c1e1b00 */
[----:B------:R-:W-:Y:S02]  /*6240*/  LOP3.LUT P1, RZ, R0, 0x800000, RZ, 0xc0, !PT ;  /* 0x0080000000ff7812 */ /* 0x000fe4000782c0ff */
[----:B0-----:R-:W-:Y:S02]  /*6250*/  CS2R R12, SRZ ;  /* 0x00000000000c7805 */ /* 0x001fe4000001ff00 */
[----:B---3--:R-:W-:Y:S02]  /*6260*/  @!P2 MOV R13, R10 ;  /* 0x0000000a000da202 */ /* 0x008fe40000000f00 */
[----:B------:R-:W-:-:S03]  /*6270*/  @!P2 MOV R12, R11 ;  /* 0x0000000b000ca202 */ /* 0x000fc60000000f00 */
[----:B------:R-:W-:Y:S04]  /*6280*/  STL [R1+0x478], R13 ;  /* 0x0004780d01007387 */ /* 0x000fe80000100800 */
[----:B------:R0:W-:Y:S02]  /*6290*/  STL [R1+0x480], R12 ;  /* 0x0004800c01007387 */ /* 0x0001e40000100800 */
[----:B0-----:R-:W-:-:S06]  /*62a0*/  CS2R R12, SRZ ;  /* 0x00000000000c7805 */ /* 0x001fcc000001ff00 */
[----:B------:R0:W3:Y:S02]  /*62b0*/  @!P1 LDG.E.64 R12, desc[UR10][R14.64] ;  /* 0x0000000a0e0c9981 */ /* 0x0000e4000c1e1b00 */
[----:B0-----:R-:W-:-:S06]  /*62c0*/  CS2R R14, SRZ ;  /* 0x00000000000e7805 */ /* 0x001fcc000001ff00 */
[----:B------:R0:W4:Y:S02]  /*62d0*/  @!P1 LDG.E.64 R14, desc[UR10][R36.64] ;  /* 0x0000000a240e9981 */ /* 0x000124000c1e1b00 */
[----:B0-----:R-:W-:Y:S01]  /*62e0*/  MOV R36, R18 ;  /* 0x0000001200247202 */ /* 0x001fe20000000f00 */
[----:B------:R-:W-:Y:S01]  /*62f0*/  HFMA2 R18, -RZ, RZ, 0, 0 ;  /* 0x00000000ff127431 */ /* 0x000fe200000001ff */
[----:B------:R-:W-:Y:S02]  /*6300*/  MOV R37, R19 ;  /* 0x0000001300257202 */ /* 0x000fe40000000f00 */
[----:B---3--:R-:W-:-:S05]  /*6310*/  @!P1 MOV R18, R12 ;  /* 0x0000000c00129202 */ /* 0x008fca0000000f00 */
[----:B------:R0:W-:Y:S02]  /*6320*/  STL [R1+0x5c0], R18 ;  /* 0x0005c01201007387 */ /* 0x0001e40000100800 */
[----:B0-----:R-:W-:Y:S02]  /*6330*/  CS2R R18, SRZ ;  /* 0x0000000000127805 */ /* 0x001fe4000001ff00 */
[----:B------:R-:W-:Y:S02]  /*6340*/  @!P1 MOV R18, R13 ;  /* 0x0000000d00129202 */ /* 0x000fe40000000f00 */
[----:B----4-:R-:W-:-:S03]  /*6350*/  @!P1 MOV R19, R14 ;  /* 0x0000000e00139202 */ /* 0x010fc60000000f00 */
[----:B------:R0:W-:Y:S04]  /*6360*/  STL [R1+0x5e0], R18 ;  /* 0x0005e01201007387 */ /* 0x0001e80000100800 */
[----:B------:R1:W-:Y:S04]  /*6370*/  STL [R1+0x47c], R19 ;  /* 0x00047c1301007387 */ /* 0x0003e80000100800 */
[----:B0-----:R-:W3:Y:S04]  /*6380*/  LDL.LU R18, [R1+0xab4] ;  /* 0x000ab40001127983 */ /* 0x001ee80000300800 */
[----:B-1----:R-:W3:Y:S04]  /*6390*/  LDL.LU R19, [R1+0xab0] ;  /* 0x000ab00001137983 */ /* 0x002ee80000300800 */
        /* <DEDUP_REMOVED lines=8> */
[----:B0-----:R-:W-:-:S10]  /*6420*/  CS2R R16, SRZ ;  /* 0x0000000000107805 */ /* 0x001fd4000001ff00 */
[----:B---3--:R0:W3:Y:S02]  /*6430*/  @!P0 LDG.E.64 R16, desc[UR10][R18.64] ;  /* 0x0000000a12108981 */ /* 0x0080e4000c1e1b00 */
[----:B0-----:R-:W-:-:S06]  /*6440*/  CS2R R18, SRZ ;  /* 0x0000000000127805 */ /* 0x001fcc000001ff00 */
[----:B------:R0:W4:Y:S04]  /*6450*/  @!P0 LDG.E.64 R18, desc[UR10][R24.64] ;  /* 0x0000000a18128981 */ /* 0x000128000c1e1b00 */
[----:B------:R1:W-:Y:S01]  /*6460*/  STL.64 [R1+0x210], R2 ;  /* 0x0002100201007387 */ /* 0x0003e20000100a00 */
[----:B0-----:R-:W-:-:S04]  /*6470*/  MOV R24, R30 ;  /* 0x0000001e00187202 */ /* 0x001fc80000000f00 */
[----:B-1----:R-:W-:Y:S01]  /*6480*/  MOV R2, R24 ;  /* 0x0000001800027202 */ /* 0x002fe20000000f00 */
[----:B------:R-:W-:Y:S01]  /*6490*/  HFMA2 R24, -RZ, RZ, 0, 0 ;  /* 0x00000000ff187431 */ /* 0x000fe200000001ff */
[----:B------:R-:W-:Y:S02]  /*64a0*/  MOV R25, R31 ;  /* 0x0000001f00197202 */ /* 0x000fe40000000f00 */
[----:B------:R-:W2:Y:S02]  /*64b0*/  LDL.LU.64 R30, [R1+0xaa8] ;  /* 0x000aa800011e7983 */ /* 0x000ea40000300a00 */
[----:B------:R-:W-:Y:S02]  /*64c0*/  MOV R3, R25 ;  /* 0x0000001900037202 */ /* 0x000fe40000000f00 */
[----:B------:R-:W-:Y:S02]  /*64d0*/  MOV R25, R41 ;  /* 0x0000002900197202 */ /* 0x000fe40000000f00 */
[----:B------:R-:W-:-:S02]  /*64e0*/  MOV R41, R27 ;  /* 0x0000001b00297202 */ /* 0x000fc40000000f00 */
[----:B---3--:R-:W-:-:S05]  /*64f0*/  @!P0 MOV R24, R16 ;  /* 0x0000001000188202 */ /* 0x008fca0000000f00 */
[----:B------:R0:W-:Y:S02]  /*6500*/  STL [R1+0x5f0], R24 ;  /* 0x0005f01801007387 */ /* 0x0001e40000100800 */
[----:B0-----:R-:W-:Y:S02]  /*6510*/  MOV R24, R40 ;  /* 0x0000002800187202 */ /* 0x001fe40000000f00 */
[----:B------:R-:W-:Y:S02]  /*6520*/  MOV R40, R26 ;  /* 0x0000001a00287202 */ /* 0x000fe40000000f00 */
[----:B------:R-:W-:Y:S02]  /*6530*/  CS2R R26, SRZ ;  /* 0x00000000001a7805 */ /* 0x000fe4000001ff00 */
        /* <DEDUP_REMOVED lines=8> */
[----:B--2---:R-:W-:-:S05]  /*65c0*/  @!P2 MOV R35, R8 ;  /* 0x000000080023a202 */ /* 0x004fca0000000f00 */
        /* <DEDUP_REMOVED lines=8> */
[----:B---3--:R0:W2:Y:S02]  /*6650*/  @!P2 LDG.E.64 R2, desc[UR10][R26.64] ;  /* 0x0000000a1a02a981 */ /* 0x0080a4000c1e1b00 */
[----:B0-----:R-:W-:Y:S02]  /*6660*/  MOV R26, R8 ;  /* 0x00000008001a7202 */ /* 0x001fe40000000f00 */
[----:B------:R-:W-:Y:S02]  /*6670*/  MOV R27, R9 ;  /* 0x00000009001b7202 */ /* 0x000fe40000000f00 */
[----:B------:R-:W-:-:S06]  /*6680*/  CS2R R8, SRZ ;  /* 0x0000000000087805 */ /* 0x000fcc000001ff00 */
[----:B------:R-:W3:Y:S04]  /*6690*/  @!P2 LDG.E.64 R8, desc[UR10][R30.64] ;  /* 0x0000000a1e08a981 */ /* 0x000ee8000c1e1b00 */
[----:B------:R0:W-:Y:S04]  /*66a0*/  STL [R1+0x5a8], R35 ;  /* 0x0005a82301007387 */ /* 0x0001e80000100800 */
[----:B------:R1:W-:Y:S01]  /*66b0*/  STL.64 [R1+0x218], R10 ;  /* 0x0002180a01007387 */ /* 0x0003e20000100a00 */
[----:B0-----:R-:W-:Y:S01]  /*66c0*/  HFMA2 R35, -RZ, RZ, 0, 0 ;  /* 0x00000000ff237431 */ /* 0x001fe200000001ff */
[----:B------:R-:W-:-:S02]  /*66d0*/  @!P1 MOV R35, R15 ;  /* 0x0000000f00239202 */ /* 0x000fc40000000f00 */
[----:B-1----:R-:W-:Y:S01]  /*66e0*/  MOV R10, R32 ;  /* 0x00000020000a7202 */ /* 0x002fe20000000f00 */
[----:B------:R-:W-:Y:S02]  /*66f0*/  HFMA2 R32, -RZ, RZ, 0, 0 ;  /* 0x00000000ff207431 */ /* 0x000fe400000001ff */
        /* <DEDUP_REMOVED lines=9> */
[----:B---3--:R-:W-:Y:S02]  /*6790*/  @!P2 MOV R32, R8 ;  /* 0x000000080020a202 */ /* 0x008fe40000000f00 */
[----:B------:R-:W-:-:S03]  /*67a0*/  @!P2 MOV R33, R9 ;  /* 0x000000090021a202 */ /* 0x000fc60000000f00 */
[----:B------:R0:W-:Y:S01]  /*67b0*/  STL [R1+0x4b0], R32 ;  /* 0x0004b02001007387 */ /* 0x0001e20000100800 */
[----:B------:R-:W-:-:S03]  /*67c0*/  @!P2 MOV R35, R3 ;  /* 0x000000030023a202 */ /* 0x000fc60000000f00 */
[----:B------:R1:W-:Y:S04]  /*67d0*/  STL [R1+0x4b8], R33 ;  /* 0x0004b82101007387 */ /* 0x0003e80000100800 */
[----:B0-----:R-:W2:Y:S04]  /*67e0*/  LDL.LU R32, [R1+0xa8c] ;  /* 0x000a8c0001207983 */ /* 0x001ea80000300800 */
[----:B-1----:R-:W2:Y:S04]  /*67f0*/  LDL.LU R33, [R1+0xa88] ;  /* 0x000a880001217983 */ /* 0x002ea80000300800 */
[----:B------:R0:W-:Y:S04]  /*6800*/  STL [R1+0x640], R35 ;  /* 0x0006402301007387 */ /* 0x0001e80000100800 */
[----:B0-----:R-:W3:Y:S01]  /*6810*/  LDL.LU R35, [R1+0xa90] ;  /* 0x000a900001237983 */ /* 0x001ee20000300800 */
[----:B------:R-:W-:-:S02]  /*6820*/  LOP3.LUT P1, RZ, R0, 0x100000, RZ, 0xc0, !PT ;  /* 0x0010000000ff7812 */ /* 0x000fc4000782c0ff */
[----:B------:R-:W-:Y:S01]  /*6830*/  MOV R30, R20 ;  /* 0x00000014001e7202 */ /* 0x000fe20000000f00 */
[----:B------:R0:W-:Y:S01]  /*6840*/  STL.64 [R1+0x20], R12 ;  /* 0x0000200c01007387 */ /* 0x0001e20000100a00 */
[----:B------:R-:W-:-:S03]  /*6850*/  MOV R31, R21 ;  /* 0x00000015001f7202 */ /* 0x000fc60000000f00 */
[----:B------:R-:W4:Y:S01]  /*6860*/  LDL.LU.64 R20, [R1+0xa98] ;  /* 0x000a980001147983 */ /* 0x000f220000300a00 */
        /* <DEDUP_REMOVED lines=9> */
[----:B----4-:R-:W-:Y:S01]  /*6900*/  MOV R14, R20 ;  /* 0x00000014000e7202 */ /* 0x010fe20000000f00 */
[----:B------:R-:W-:Y:S01]  /*6910*/  HFMA2 R20, -RZ, RZ, 0, 0 ;  /* 0x00000000ff147431 */ /* 0x000fe200000001ff */
[----:B------:R-:W-:Y:S02]  /*6920*/  MOV R15, R21 ;  /* 0x00000015000f7202 */ /* 0x000fe40000000f00 */
[----:B0-----:R-:W-:-:S02]  /*6930*/  MOV R34, R22 ;  /* 0x0000001600227202 */ /* 0x001fc40000000f00 */
[----:B------:R-:W-:Y:S02]  /*6940*/  MOV R35, R23 ;  /* 0x0000001700237202 */ /* 0x000fe40000000f00 */
[----:B------:R-:W4:Y:S01]  /*6950*/  LDL.LU.64 R22, [R1+0xa80] ;  /* 0x000a800001167983 */ /* 0x000f220000300a00 */
[----:B--2---:R-:W-:-:S05]  /*6960*/  @!P1 MOV R20, R10 ;  /* 0x0000000a00149202 */ /* 0x004fca0000000f00 */
[----:B------:R0:W-:Y:S02]  /*6970*/  STL [R1+0x658], R20 ;  /* 0x0006581401007387 */ /* 0x0001e40000100800 */
[----:B0-----:R-:W-:Y:S02]  /*6980*/  CS2R R20, SRZ ;  /* 0x0000000000147805 */ /* 0x001fe4000001ff00 */
[----:B------:R-:W-:Y:S02]  /*6990*/  @!P1 MOV R20, R11 ;  /* 0x0000000b00149202 */ /* 0x000fe40000000f00 */
[----:B---3--:R-:W-:-:S03]  /*69a0*/  @!P1 MOV R21, R12 ;  /* 0x0000000c00159202 */ /* 0x008fc60000000f00 */
[----:B------:R0:W-:Y:S04]  /*69b0*/  STL [R1+0x674], R20 ;  /* 0x0006741401007387 */ /* 0x0001e80000100800 */
[----:B------:R1:W-:Y:S04]  /*69c0*/  STL [R1+0x470], R21 ;  /* 0x0004701501007387 */ /* 0x0003e80000100800 */
[----:B0-----:R-:W2:Y:S04]  /*69d0*/  LDL.LU R20, [R1+0xa7c] ;  /* 0x000a7c0001147983 */ /* 0x001ea80000300800 */
[----:B-1----:R-:W2:Y:S01]  /*69e0*/  LDL.LU R21, [R1+0xa78] ;  /* 0x000a780001157983 */ /* 0x002ea20000300800 */
        /* <DEDUP_REMOVED lines=17> */
[----:B0-----:R-:W-:Y:S02]  /*6b00*/  HFMA2 R10, -RZ, RZ, 0, 0 ;  /* 0x00000000ff0a7431 */ /* 0x001fe400000001ff */
[----:B------:R0:W-:Y:S02]  /*6b10*/  STL.64 [R1+0x228], R18 ;  /* 0x0002281201007387 */ /* 0x0001e40000100a00 */
[----:B0-----:R-:W-:Y:S02]  /*6b20*/  CS2R R18, SRZ ;  /* 0x0000000000127805 */ /* 0x001fe4000001ff00 */
[----:B--2---:R-:W-:-:S05]  /*6b30*/  @!P0 MOV R10, R14 ;  /* 0x0000000e000a8202 */ /* 0x004fca0000000f00 */
[----:B------:R0:W-:Y:S02]  /*6b40*/  STL [R1+0x68c], R10 ;  /* 0x00068c0a01007387 */ /* 0x0001e40000100800 */
[----:B0-----:R-:W-:Y:S01]  /*6b50*/  HFMA2 R10, -RZ, RZ, 0, 0 ;  /* 0x00000000ff0a7431 */ /* 0x001fe200000001ff */
[----:B---3--:R-:W-:Y:S01]  /*6b60*/  @!P0 MOV R18, R16 ;  /* 0x0000001000128202 */ /* 0x008fe20000000f00 */
[----:B------:R0:W-:Y:S01]  /*6b70*/  STL.64 [R1+0xa50], R16 ;  /* 0x000a501001007387 */ /* 0x0001e20000100a00 */
[----:B------:R-:W-:-:S03]  /*6b80*/  @!P0 MOV R10, R17 ;  /* 0x00000011000a8202 */ /* 0x000fc60000000f00 */
[----:B0-----:R-:W2:Y:S01]  /*6b90*/  LDL.LU.64 R16, [R1+0x510] ;  /* 0x0005100001107983 */ /* 0x001ea20000300a00 */
[----:B------:R-:W-:-:S03]  /*6ba0*/  @!P0 MOV R19, R15 ;  /* 0x0000000f00138202 */ /* 0x000fc60000000f00 */
[----:B------:R4:W-:Y:S04]  /*6bb0*/  STL [R1+0xa58], R14 ;  /* 0x000a580e01007387 */ /* 0x0009e80000100800 */
[----:B------:R0:W-:Y:S01]  /*6bc0*/  STL [R1+0xa5c], R15 ;  /* 0x000a5c0f01007387 */ /* 0x0001e20000100800 */
[----:B----4-:R-:W-:Y:S02]  /*6bd0*/  MOV R14, R44 ;  /* 0x0000002c000e7202 */ /* 0x010fe40000000f00 */
[----:B0-----:R-:W-:Y:S02]  /*6be0*/  MOV R15, R45 ;  /* 0x0000002d000f7202 */ /* 0x001fe40000000f00 */
[----:B------:R-:W3:Y:S01]  /*6bf0*/  LDL.LU.64 R44, [R1+0xa68] ;  /* 0x000a6800012c7983 */ /* 0x000ee20000300a00 */
[----:B------:R-:W-:-:S03]  /*6c00*/  LOP3.LUT P2, RZ, R0, 0x40000, RZ, 0xc0, !PT ;  /* 0x0004000000ff7812 */ /* 0x000fc6000784c0ff */
[----:B------:R0:W-:Y:S02]  /*6c10*/  STL.64 [R1+0x30], R2 ;  /* 0x0000300201007387 */ /* 0x0001e40000100a00 */
[----:B0-----:R-:W-:Y:S02]  /*6c20*/  CS2R R2, SRZ ;  /* 0x0000000000027805 */ /* 0x001fe4000001ff00 */
[----:B------:R-:W-:Y:S04]  /*6c30*/  STL [R1+0x69c], R19 ;  /* 0x00069c1301007387 */ /* 0x000fe80000100800 */
[----:B------:R0:W-:Y:S04]  /*6c40*/  STL [R1+0x4d8], R18 ;  /* 0x0004d81201007387 */ /* 0x0001e80000100800 */
[----:B------:R1:W-:Y:S01]  /*6c50*/  STL.64 [R1+0x230], R8 ;  /* 0x0002300801007387 */ /* 0x0003e20000100a00 */
[----:B0-----:R-:W-:-:S03]  /*6c60*/  CS2R R18, SRZ ;  /* 0x0000000000127805 */ /* 0x001fc6000001ff00 */
[----:B-1----:R-:W4:Y:S04]  /*6c70*/  LDL.LU.64 R8, [R1+0x6e8] ;  /* 0x0006e80001087983 */ /* 0x002f280000300a00 */
[----:B--2---:R-:W2:Y:S04]  /*6c80*/  @!P2 LDG.E.64 R2, desc[UR10][R16.64] ;  /* 0x0000000a1002a981 */ /* 0x004ea8000c1e1b00 */
[----:B------:R-:W4:Y:S04]  /*6c90*/  LDL.LU.64 R16, [R1+0x528] ;  /* 0x0005280001107983 */ /* 0x000f280000300a00 */
[----:B---3--:R0:W3:Y:S01]  /*6ca0*/  @!P2 LDG.E.64 R18, desc[UR10][R44.64] ;  /* 0x0000000a2c12a981 */ /* 0x0080e2000c1e1b00 */
[----:B------:R-:W-:-:S02]  /*6cb0*/  LOP3.LUT P1, RZ, R0, 0x20000, RZ, 0xc0, !PT ;  /* 0x0002000000ff7812 */ /* 0x000fc4000782c0ff */
[----:B0-----:R-:W-:Y:S01]  /*6cc0*/  CS2R R44, SRZ ;  /* 0x00000000002c7805 */ /* 0x001fe2000001ff00 */
[----:B------:R0:W-:Y:S02]  /*6cd0*/  STL [R1+0x4f0], R10 ;  /* 0x0004f00a01007387 */ /* 0x0001e40000100800 */
[----:B0-----:R-:W-:Y:S01]  /*6ce0*/  HFMA2 R10, -RZ, RZ, 0, 0 ;  /* 0x00000000ff0a7431 */ /* 0x001fe200000001ff */
[----:B--2---:R-:W-:Y:S02]  /*6cf0*/  @!P2 MOV R45, R2 ;  /* 0x00000002002da202 */ /* 0x004fe40000000f00 */
[----:B------:R-:W-:-:S03]  /*6d00*/  @!P2 MOV R44, R3 ;  /* 0x00000003002ca202 */ /* 0x000fc60000000f00 */
[----:B------:R0:W-:Y:S04]  /*6d10*/  STL [R1+0x4f4], R45 ;  /* 0x0004f42d01007387 */ /* 0x0001e80000100800 */
[----:B------:R1:W-:Y:S01]  /*6d20*/  STL [R1+0x510], R44 ;  /* 0x0005102c01007387 */ /* 0x0003e20000100800 */
[----:B0-----:R-:W-:Y:S02]  /*6d30*/  MOV R45, R23 ;  /* 0x00000017002d7202 */ /* 0x001fe40000000f00 */
[----:B------:R-:W-:Y:S02]  /*6d40*/  MOV R23, R21 ;  /* 0x0000001500177202 */ /* 0x000fe40000000f00 */
[----:B-1----:R-:W-:Y:S02]  /*6d50*/  MOV R44, R22 ;  /* 0x00000016002c7202 */ /* 0x002fe40000000f00 */
[----:B------:R-:W-:-:S02]  /*6d60*/  MOV R22, R20 ;  /* 0x0000001400167202 */ /* 0x000fc40000000f00 */
[----:B------:R-:W-:-:S06]  /*6d70*/  CS2R R20, SRZ ;  /* 0x0000000000147805 */ /* 0x000fcc000001ff00 */
[----:B----4-:R0:W2:Y:S01]  /*6d80*/  @!P1 LDG.E.64 R20, desc[UR10][R8.64] ;  /* 0x0000000a08149981 */ /* 0x0100a2000c1e1b00 */
[----:B---3--:R-:W-:Y:S02]  /*6d90*/  @!P2 MOV R10, R18 ;  /* 0x00000012000aa202 */ /* 0x008fe40000000f00 */
[----:B0-----:R-:W-:-:S03]  /*6da0*/  CS2R R8, SRZ ;  /* 0x0000000000087805 */ /* 0x001fc6000001ff00 */
[----:B------:R0:W-:Y:S04]  /*6db0*/  STL [R1+0x6c0], R10 ;  /* 0x0006c00a01007387 */ /* 0x0001e80000100800 */
[----:B------:R-:W3:Y:S01]  /*6dc0*/  @!P1 LDG.E.64 R8, desc[UR10][R16.64] ;  /* 0x0000000a10089981 */ /* 0x000ee2000c1e1b00 */
[----:B0-----:R-:W-:-:S03]  /*6dd0*/  HFMA2 R10, -RZ, RZ, 0, 0 ;  /* 0x00000000ff0a7431 */ /* 0x001fc600000001ff */
[----:B------:R-:W-:Y:S04]  /*6de0*/  STL.64 [R1+0x238], R12 ;  /* 0x0002380c01007387 */ /* 0x000fe80000100a00 */
[----:B------:R-:W4:Y:S01]  /*6df0*/  LDL.LU.64 R16, [R1+0x720] ;  /* 0x0007200001107983 */ /* 0x000f220000300a00 */
[----:B------:R-:W-:-:S05]  /*6e00*/  @!P2 MOV R10, R19 ;  /* 0x00000013000aa202 */ /* 0x000fca0000000f00 */
[----:B------:R0:W-:Y:S04]  /*6e10*/  STL [R1+0x6e4], R10 ;  /* 0x0006e40a01007387 */ /* 0x0001e80000100800 */
[----:B0-----:R-:W4:Y:S01]  /*6e20*/  LDL.LU R10, [R1+0xa60] ;  /* 0x000a6000010a7983 */ /* 0x001f220000300800 */
[----:B------:R-:W-:Y:S02]  /*6e30*/  MOV R12, R14 ;  /* 0x0000000e000c7202 */ /* 0x000fe40000000f00 */
[----:B------:R-:W-:Y:S02]  /*6e40*/  MOV R13, R15 ;  /* 0x0000000f000d7202 */ /* 0x000fe40000000f00 */
[----:B------:R-:W-:Y:S02]  /*6e50*/  CS2R R14, SRZ ;  /* 0x00000000000e7805 */ /* 0x000fe4000001ff00 */
        /* <DEDUP_REMOVED lines=8> */
[----:B-1----:R-:W2:Y:S04]  /*6ee0*/  LDL.LU R14, [R1+0xa58] ;  /* 0x000a5800010e7983 */ /* 0x002ea80000300800 */
[----:B----4-:R0:W-:Y:S04]  /*6ef0*/  STL.64 [R1+0x38], R10 ;  /* 0x0000380a01007387 */ /* 0x0101e80000100a00 */
[----:B0-----:R-:W3:Y:S01]  /*6f00*/  LDL.LU.64 R10, [R1+0x738] ;  /* 0x00073800010a7983 */ /* 0x001ee20000300a00 */
[----:B------:R-:W-:-:S03]  /*6f10*/  LOP3.LUT P0, RZ, R0, 0x10000, RZ, 0xc0, !PT ;  /* 0x0001000000ff7812 */ /* 0x000fc6000780c0ff */
[----:B------:R0:W-:Y:S04]  /*6f20*/  STL.64 [R1+0x48], R18 ;  /* 0x0000481201007387 */ /* 0x0001e80000100a00 */
[----:B0-----:R-:W4:Y:S04]  /*6f30*/  LDL.LU.64 R18, [R1+0x750] ;  /* 0x0007500001127983 */ /* 0x001f280000300a00 */
[----:B--2---:R0:W-:Y:S02]  /*6f40*/  STL.64 [R1+0x40], R14 ;  /* 0x0000400e01007387 */ /* 0x0041e40000100a00 */
[----:B0-----:R-:W-:-:S06]  /*6f50*/  CS2R R14, SRZ ;  /* 0x00000000000e7805 */ /* 0x001fcc000001ff00 */
[----:B---3--:R0:W2:Y:S02]  /*6f60*/  @!P0 LDG.E.64 R14, desc[UR10][R10.64] ;  /* 0x0000000a0a0e8981 */ /* 0x0080a4000c1e1b00 */
[----:B0-----:R-:W-:-:S06]  /*6f70*/  CS2R R10, SRZ ;  /* 0x00000000000a7805 */ /* 0x001fcc000001ff00 */
[----:B------:R0:W3:Y:S04]  /*6f80*/  @!P0 LDG.E.64 R10, desc[UR10][R16.64] ;  /* 0x0000000a100a8981 */ /* 0x0000e8000c1e1b00 */
[----:B------:R-:W4:Y:S01]  /*6f90*/  LDL.LU.64 R16, [R1+0xa50] ;  /* 0x000a500001107983 */ /* 0x000f220000300a00 */
[----:B------:R-:W-:-:S03]  /*6fa0*/  LOP3.LUT P2, RZ, R0, 0x8000, RZ, 0xc0, !PT ;  /* 0x0000800000ff7812 */ /* 0x000fc6000784c0ff */
[----:B------:R1:W-:Y:S02]  /*6fb0*/  STL [R1+0xa4c], R20 ;  /* 0x000a4c1401007387 */ /* 0x0003e40000100800 */
[----:B-1----:R-:W-:Y:S02]  /*6fc0*/  MOV R20, RZ ;  /* 0x000000ff00147202 */ /* 0x002fe40000000f00 */
[----:B------:R-:W-:Y:S01]  /*6fd0*/  @!P1 MOV R20, R9 ;  /* 0x0000000900149202 */ /* 0x000fe20000000f00 */
[----:B----4-:R0:W-:Y:S02]  /*6fe0*/  STL.64 [R1+0x240], R16 ;  /* 0x0002401001007387 */ /* 0x0101e40000100a00 */
[----:B0-----:R-:W-:Y:S02]  /*6ff0*/  CS2R R16, SRZ ;  /* 0x0000000000107805 */ /* 0x001fe4000001ff00 */
[----:B---3--:R-:W-:Y:S02]  /*7000*/  @!P0 MOV R17, R10 ;  /* 0x0000000a00118202 */ /* 0x008fe40000000f00 */
[----:B------:R-:W-:-:S03]  /*7010*/  @!P0 MOV R16, R11 ;  /* 0x0000000b00108202 */ /* 0x000fc60000000f00 */
[----:B------:R-:W-:Y:S04]  /*7020*/  STL [R1+0x52c], R17 ;  /* 0x00052c1101007387 */ /* 0x000fe80000100800 */
[----:B------:R0:W-:Y:S02]  /*7030*/  STL [R1+0x544], R16 ;  /* 0x0005441001007387 */ /* 0x0001e40000100800 */
[----:B0-----:R-:W-:-:S06]  /*7040*/  CS2R R16, SRZ ;  /* 0x0000000000107805 */ /* 0x001fcc000001ff00 */
[----:B------:R-:W3:Y:S04]  /*7050*/  @!P2 LDG.E.64 R16, desc[UR10][R18.64] ;  /* 0x0000000a1210a981 */ /* 0x000ee8000c1e1b00 */
[----:B------:R0:W-:Y:S02]  /*7060*/  STL [R1+0x528], R20 ;  /* 0x0005281401007387 */ /* 0x0001e40000100800 */
[----:B0-----:R-:W-:Y:S01]  /*7070*/  HFMA2 R20, -RZ, RZ, 0, 0 ;  /* 0x00000000ff147431 */ /* 0x001fe200000001ff */
[----:B--2---:R-:W-:-:S05]  /*7080*/  @!P0 MOV R20, R14 ;  /* 0x0000000e00148202 */ /* 0x004fca0000000f00 */
[----:B------:R0:W-:Y:S02]  /*7090*/  STL [R1+0x724], R20 ;  /* 0x0007241401007387 */ /* 0x0001e40000100800 */
[----:B0-----:R-:W-:Y:S01]  /*70a0*/  HFMA2 R20, -RZ, RZ, 0, 0 ;  /* 0x00000000ff147431 */ /* 0x001fe200000001ff */
[----:B------:R-:W-:-:S05]  /*70b0*/  @!P0 MOV R20, R15 ;  /* 0x0000000f00148202 */ /* 0x000fca0000000f00 */
[----:B------:R0:W-:Y:S02]  /*70c0*/  STL [R1+0x738], R20 ;  /* 0x0007381401007387 */ /* 0x0001e40000100800 */
[----:B0-----:R-:W-:Y:S02]  /*70d0*/  HFMA2 R20, -RZ, RZ, 0, 0 ;  /* 0x00000000ff147431 */ /* 0x001fe400000001ff */
[----:B------:R0:W-:Y:S04]  /*70e0*/  STL.64 [R1+0xa40], R10 ;  /* 0x000a400a01007387 */ /* 0x0001e80000100a00 */
[----:B0-----:R-:W2:Y:S04]  /*70f0*/  LDL.LU.64 R10, [R1+0x568] ;  /* 0x00056800010a7983 */ /* 0x001ea80000300a00 */
[----:B------:R0:W-:Y:S04]  /*7100*/  STL.64 [R1+0x248], R2 ;  /* 0x0002480201007387 */ /* 0x0001e80000100a00 */
[----:B0-----:R-:W4:Y:S01]  /*7110*/  LDL.LU.64 R2, [R1+0x860] ;  /* 0x0008600001027983 */ /* 0x001f220000300a00 */
[----:B---3--:R-:W-:-:S05]  /*7120*/  @!P2 MOV R20, R17 ;  /* 0x000000110014a202 */ /* 0x008fca0000000f00 */
[----:B------:R0:W-:Y:S04]  /*7130*/  STL [R1+0x770], R20 ;  /* 0x0007701401007387 */ /* 0x0001e80000100800 */
[----:B0-----:R-:W3:Y:S01]  /*7140*/  LDL.LU R20, [R1+0xa4c] ;  /* 0x000a4c0001147983 */ /* 0x001ee20000300800 */
[----:B------:R-:W-:Y:S02]  /*7150*/  MOV R18, R12 ;  /* 0x0000000c00127202 */ /* 0x000fe40000000f00 */
[----:B------:R-:W-:Y:S02]  /*7160*/  MOV R19, R13 ;  /* 0x0000000d00137202 */ /* 0x000fe40000000f00 */
[----:B------:R-:W-:Y:S02]  /*7170*/  CS2R R12, SRZ ;  /* 0x00000000000c7805 */ /* 0x000fe4000001ff00 */
[----:B------:R-:W-:-:S04]  /*7180*/  LOP3.LUT P1, RZ, R0, 0x4000, RZ, 0xc0, !PT ;  /* 0x0000400000ff7812 */ /* 0x000fc8000782c0ff */
[----:B--2---:R-:W2:Y:S04]  /*7190*/  @!P2 LDG.E.64 R12, desc[UR10][R10.64] ;  /* 0x0000000a0a0ca981 */ /* 0x004ea8000c1e1b00 */
[----:B------:R-:W2:Y:S04]  /*71a0*/  LDL.LU.64 R10, [R1+0x788] ;  /* 0x00078800010a7983 */ /* 0x000ea80000300a00 */
[----:B---3--:R0:W-:Y:S02]  /*71b0*/  STL.64 [R1+0x50], R20 ;  /* 0x0000501401007387 */ /* 0x0081e40000100a00 */
[----:B0-----:R-:W-:-:S02]  /*71c0*/  MOV R20, R18 ;  /* 0x0000001200147202 */ /* 0x001fc40000000f00 */
[----:B------:R-:W-:Y:S02]  /*71d0*/  MOV R21, R19 ;  /* 0x0000001300157202 */ /* 0x000fe40000000f00 */
[----:B------:R-:W-:-:S06]  /*71e0*/  CS2R R18, SRZ ;  /* 0x0000000000127805 */ /* 0x000fcc000001ff00 */
[----:B----4-:R0:W3:Y:S04]  /*71f0*/  @!P1 LDG.E.64 R18, desc[UR10][R2.64] ;  /* 0x0000000a02129981 */ /* 0x0100e8000c1e1b00 */
[----:B------:R1:W-:Y:S02]  /*7200*/  STL [R1+0xa48], R14 ;  /* 0x000a480e01007387 */ /* 0x0003e40000100800 */
[----:B-1----:R-:W-:Y:S01]  /*7210*/  HFMA2 R14, -RZ, RZ, 0, 0 ;  /* 0x00000000ff0e7431 */ /* 0x002fe200000001ff */
[----:B------:R-:W-:-:S05]  /*7220*/  @!P2 MOV R14, R16 ;  /* 0x00000010000ea202 */ /* 0x000fca0000000f00 */
[----:B------:R1:W-:Y:S02]  /*7230*/  STL [R1+0x754], R14 ;  /* 0x0007540e01007387 */ /* 0x0003e40000100800 */
[----:B-1----:R-:W-:Y:S01]  /*7240*/  HFMA2 R14, -RZ, RZ, 0, 0 ;  /* 0x00000000ff0e7431 */ /* 0x002fe200000001ff */
[----:B--2---:R-:W-:-:S05]  /*7250*/  @!P2 MOV R14, R13 ;  /* 0x0000000d000ea202 */ /* 0x004fca0000000f00 */
[----:B------:R1:W-:Y:S02]  /*7260*/  STL [R1+0x568], R14 ;  /* 0x0005680e01007387 */ /* 0x0003e40000100800 */
[----:B-1----:R-:W-:Y:S02]  /*7270*/  HFMA2 R14, -RZ, RZ, 0, 0 ;  /* 0x00000000ff0e7431 */ /* 0x002fe400000001ff */
[----:B------:R1:W-:Y:S04]  /*7280*/  STL.64 [R1+0x250], R8 ;  /* 0x0002500801007387 */ /* 0x0003e80000100a00 */
[----:B-1----:R-:W2:Y:S01]  /*7290*/  LDL.LU.64 R8, [R1+0x7b0] ;  /* 0x0007b00001087983 */ /* 0x002ea20000300a00 */
[----:B0-----:R-:W-:-:S06]  /*72a0*/  CS2R R2, SRZ ;  /* 0x0000000000027805 */ /* 0x001fcc000001ff00 */
[----:B------:R-:W4:Y:S04]  /*72b0*/  @!P1 LDG.E.64 R2, desc[UR10][R10.64] ;  /* 0x0000000a0a029981 */ /* 0x000f28000c1e1b00 */
        /* <DEDUP_REMOVED lines=8> */
[----:B------:R0:W-:Y:S02]  /*7340*/  STL [R1+0xa38], R16 ;  /* 0x000a381001007387 */ /* 0x0001e40000100800 */
[----:B0-----:R-:W-:Y:S02]  /*7350*/  MOV R16, RZ ;  /* 0x000000ff00107202 */ /* 0x001fe40000000f00 */
[----:B------:R-:W-:Y:S01]  /*7360*/  @!P2 MOV R16, R12 ;  /* 0x0000000c0010a202 */ /* 0x000fe20000000f00 */
[----:B---3--:R0:W-:Y:S02]  /*7370*/  STL.64 [R1+0x58], R14 ;  /* 0x0000580e01007387 */ /* 0x0081e40000100a00 */
[----:B0-----:R-:W-:-:S06]  /*7380*/  CS2R R14, SRZ ;  /* 0x00000000000e7805 */ /* 0x001fcc000001ff00 */
[----:B--2---:R0:W2:Y:S02]  /*7390*/  @!P0 LDG.E.64 R14, desc[UR10][R8.64] ;  /* 0x0000000a080e8981 */ /* 0x0040a4000c1e1b00 */
[----:B0-----:R-:W-:-:S06]  /*73a0*/  CS2R R8, SRZ ;  /* 0x0000000000087805 */ /* 0x001fcc000001ff00 */
[----:B----4-:R-:W3:Y:S04]  /*73b0*/  @!P0 LDG.E.64 R8, desc[UR10][R10.64] ;  /* 0x0000000a0a088981 */ /* 0x010ee8000c1e1b00 */
[----:B------:R-:W4:Y:S04]  /*73c0*/  LDL.LU.64 R10, [R1+0xa40] ;  /* 0x000a4000010a7983 */ /* 0x000f280000300a00 */
[----:B------:R0:W-:Y:S02]  /*73d0*/  STL [R1+0x55c], R16 ;  /* 0x00055c1001007387 */ /* 0x0001e40000100800 */
[----:B0-----:R-:W-:Y:S01]  /*73e0*/  HFMA2 R16, -RZ, RZ, 0, 0 ;  /* 0x00000000ff107431 */ /* 0x001fe200000001ff */
[----:B------:R-:W-:-:S05]  /*73f0*/  @!P1 MOV R16, R3 ;  /* 0x0000000300109202 */ /* 0x000fca0000000f00 */
[----:B------:R0:W-:Y:S02]  /*7400*/  STL [R1+0x57c], R16 ;  /* 0x00057c1001007387 */ /* 0x0001e40000100800 */
[----:B0-----:R-:W-:Y:S01]  /*7410*/  HFMA2 R16, -RZ, RZ, 0, 0 ;  /* 0x00000000ff107431 */ /* 0x001fe200000001ff */
[----:B--2---:R-:W-:-:S05]  /*7420*/  @!P0 MOV R16, R14 ;  /* 0x0000000e00108202 */ /* 0x004fca0000000f00 */
[----:B------:R0:W-:Y:S02]  /*7430*/  STL [R1+0x7b0], R16 ;  /* 0x0007b01001007387 */ /* 0x0001e40000100800 */
[----:B0-----:R-:W-:Y:S01]  /*7440*/  HFMA2 R16, -RZ, RZ, 0, 0 ;  /* 0x00000000ff107431 */ /* 0x001fe200000001ff */
[----:B------:R-:W-:-:S05]  /*7450*/  @!P0 MOV R16, R15 ;  /* 0x0000000f00108202 */ /* 0x000fca0000000f00 */
[----:B------:R0:W-:Y:S04]  /*7460*/  STL [R1+0x7b4], R16 ;  /* 0x0007b41001007387 */ /* 0x0001e80000100800 */
[----:B----4-:R1:W-:Y:S04]  /*7470*/  STL.64 [R1+0x258], R10 ;  /* 0x0002580a01007387 */ /* 0x0103e80000100a00 */
[----:B0-----:R-:W2:Y:S04]  /*7480*/  LDL.LU R16, [R1+0xa38] ;  /* 0x000a380001107983 */ /* 0x001ea80000300800 */
[----:B-1----:R-:W4:Y:S01]  /*7490*/  LDL.LU.64 R10, [R1+0x858] ;  /* 0x00085800010a7983 */ /* 0x002f220000300a00 */
[----:B------:R-:W-:-:S03]  /*74a0*/  LOP3.LUT P2, RZ, R0, 0x1000, RZ, 0xc0, !PT ;  /* 0x0000100000ff7812 */ /* 0x000fc6000784c0ff */
[----:B------:R-:W-:Y:S04]  /*74b0*/  STL [R1+0xa34], R18 ;  /* 0x000a341201007387 */ /* 0x000fe80000100800 */
[----:B--2---:R0:W-:Y:S02]  /*74c0*/  STL.64 [R1+0x60], R16 ;  /* 0x0000601001007387 */ /* 0x0041e40000100a00 */
[----:B0-----:R-:W-:-:S06]  /*74d0*/  CS2R R16, SRZ ;  /* 0x0000000000107805 */ /* 0x001fcc000001ff00 */
[----:B----4-:R-:W2:Y:S01]  /*74e0*/  @!P2 LDG.E.64 R16, desc[UR10][R10.64] ;  /* 0x0000000a0a10a981 */ /* 0x010ea2000c1e1b00 */
[----:B------:R-:W-:Y:S02]  /*74f0*/  MOV R18, RZ ;  /* 0x000000ff00127202 */ /* 0x000fe40000000f00 */
[----:B------:R-:W-:-:S05]  /*7500*/  @!P1 MOV R18, R2 ;  /* 0x0000000200129202 */ /* 0x000fca0000000f00 */
[----:B------:R0:W-:Y:S02]  /*7510*/  STL [R1+0x56c], R18 ;  /* 0x00056c1201007387 */ /* 0x0001e40000100800 */
[----:B0-----:R-:W-:Y:S01]  /*7520*/  HFMA2 R18, -RZ, RZ, 0, 0 ;  /* 0x00000000ff127431 */ /* 0x001fe200000001ff */
[----:B---3--:R-:W-:-:S05]  /*7530*/  @!P0 MOV R18, R9 ;  /* 0x0000000900128202 */ /* 0x008fca0000000f00 */
[----:B------:R0:W-:Y:S04]  /*7540*/  STL [R1+0x594], R18 ;  /* 0x0005941201007387 */ /* 0x0001e80000100800 */
[----:B------:R1:W-:Y:S01]  /*7550*/  STL [R1+0xa30], R14 ;  /* 0x000a300e01007387 */ /* 0x0003e20000100800 */
[----:B0-----:R-:W-:-:S03]  /*7560*/  HFMA2 R18, -RZ, RZ, 0, 0 ;  /* 0x00000000ff127431 */ /* 0x001fc600000001ff */
[----:B------:R0:W-:Y:S01]  /*7570*/  STL.64 [R1+0xa28], R8 ;  /* 0x000a280801007387 */ /* 0x0001e20000100a00 */
[----:B-1----:R-:W-:Y:S02]  /*7580*/  MOV R14, RZ ;  /* 0x000000ff000e7202 */ /* 0x002fe40000000f00 */
[----:B------:R-:W-:Y:S02]  /*7590*/  @!P0 MOV R14, R8 ;  /* 0x00000008000e8202 */ /* 0x000fe40000000f00 */
[----:B0-----:R-:W3:Y:S04]  /*75a0*/  LDL.LU.64 R8, [R1+0x7e0] ;  /* 0x0007e00001087983 */ /* 0x001ee80000300a00 */
[----:B------:R0:W-:Y:S04]  /*75b0*/  STL.64 [R1+0x260], R12 ;  /* 0x0002600c01007387 */ /* 0x0001e80000100a00 */
[----:B0-----:R-:W4:Y:S01]  /*75c0*/  LDL.LU.64 R12, [R1+0x810] ;  /* 0x00081000010c7983 */ /* 0x001f220000300a00 */
[----:B--2---:R-:W-:-:S05]  /*75d0*/  @!P2 MOV R18, R17 ;  /* 0x000000110012a202 */ /* 0x004fca0000000f00 */
[----:B------:R0:W-:Y:S04]  /*75e0*/  STL [R1+0x7e4], R18 ;  /* 0x0007e41201007387 */ /* 0x0001e80000100800 */
[----:B0-----:R-:W2:Y:S01]  /*75f0*/  LDL.LU R18, [R1+0xa34] ;  /* 0x000a340001127983 */ /* 0x001ea20000300800 */
[----:B------:R-:W-:Y:S02]  /*7600*/  CS2R R10, SRZ ;  /* 0x00000000000a7805 */ /* 0x000fe4000001ff00 */
[----:B------:R-:W-:-:S04]  /*7610*/  LOP3.LUT P1, RZ, R0, 0x800, RZ, 0xc0, !PT ;  /* 0x0000080000ff7812 */ /* 0x000fc8000782c0ff */
[----:B---3--:R-:W3:Y:S04]  /*7620*/  @!P2 LDG.E.64 R10, desc[UR10][R8.64] ;  /* 0x0000000a080aa981 */ /* 0x008ee8000c1e1b00 */
[----:B------:R-:W3:Y:S04]  /*7630*/  LDL.LU.64 R8, [R1+0x5d8] ;  /* 0x0005d80001087983 */ /* 0x000ee80000300a00 */
[----:B--2---:R0:W-:Y:S02]  /*7640*/  STL.64 [R1+0x68], R18 ;  /* 0x0000681201007387 */ /* 0x0041e40000100a00 */
[----:B0-----:R-:W-:-:S06]  /*7650*/  CS2R R18, SRZ ;  /* 0x0000000000127805 */ /* 0x001fcc000001ff00 */
[----:B----4-:R0:W2:Y:S04]  /*7660*/  @!P1 LDG.E.64 R18, desc[UR10][R12.64] ;  /* 0x0000000a0c129981 */ /* 0x0100a8000c1e1b00 */
[----:B------:R1:W-:Y:S02]  /*7670*/  STL [R1+0x590], R14 ;  /* 0x0005900e01007387 */ /* 0x0003e40000100800 */
[----:B-1----:R-:W-:Y:S01]  /*7680*/  HFMA2 R14, -RZ, RZ, 0, 0 ;  /* 0x00000000ff0e7431 */ /* 0x002fe200000001ff */
[----:B------:R-:W-:-:S05]  /*7690*/  @!P2 MOV R14, R16 ;  /* 0x00000010000ea202 */ /* 0x000fca0000000f00 */
[----:B------:R1:W-:Y:S02]  /*76a0*/  STL [R1+0x7e0], R14 ;  /* 0x0007e00e01007387 */ /* 0x0003e40000100800 */
[----:B-1----:R-:W-:Y:S01]  /*76b0*/  HFMA2 R14, -RZ, RZ, 0, 0 ;  /* 0x00000000ff0e7431 */ /* 0x002fe200000001ff */
[----:B---3--:R-:W-:-:S05]  /*76c0*/  @!P2 MOV R14, R11 ;  /* 0x0000000b000ea202 */ /* 0x008fca0000000f00 */
[----:B------:R1:W-:Y:S02]  /*76d0*/  STL [R1+0x5c4], R14 ;  /* 0x0005c40e01007387 */ /* 0x0003e40000100800 */
[----:B-1----:R-:W-:Y:S02]  /*76e0*/  HFMA2 R14, -RZ, RZ, 0, 0 ;  /* 0x00000000ff0e7431 */ /* 0x002fe400000001ff */
[----:B------:R1:W-:Y:S04]  /*76f0*/  STL.64 [R1+0x268], R2 ;  /* 0x0002680201007387 */ /* 0x0003e80000100a00 */
[----:B-1----:R-:W3:Y:S01]  /*7700*/  LDL.LU.64 R2, [R1+0x850] ;  /* 0x0008500001027983 */ /* 0x002ee20000300a00 */
[----:B0-----:R-:W-:-:S06]  /*7710*/  CS2R R12, SRZ ;  /* 0x00000000000c7805 */ /* 0x001fcc000001ff00 */
[----:B------:R-:W4:Y:S04]  /*7720*/  @!P1 LDG.E.64 R12, desc[UR10][R8.64] ;  /* 0x0000000a080c9981 */ /* 0x000f28000c1e1b00 */
[----:B------:R-:W3:Y:S01]  /*7730*/  LDL.LU.64 R8, [R1+0x840] ;  /* 0x0008400001087983 */ /* 0x000ee20000300a00 */
[----:B--2---:R-:W-:-:S05]  /*7740*/  @!P1 MOV R14, R18 ;  /* 0x00000012000e9202 */ /* 0x004fca0000000f00 */
[----:B------:R0:W-:Y:S02]  /*7750*/  STL [R1+0x810], R14 ;  /* 0x0008100e01007387 */ /* 0x0001e40000100800 */
[----:B0-----:R-:W-:Y:S01]  /*7760*/  HFMA2 R14, -RZ, RZ, 0, 0 ;  /* 0x00000000ff0e7431 */ /* 0x001fe200000001ff */
[----:B------:R-:W-:-:S05]  /*7770*/  @!P1 MOV R14, R19 ;  /* 0x00000013000e9202 */ /* 0x000fca0000000f00 */
[----:B------:R0:W-:Y:S04]  /*7780*/  STL [R1+0x814], R14 ;  /* 0x0008140e01007387 */ /* 0x0001e80000100800 */
[----:B0-----:R-:W2:Y:S01]  /*7790*/  LDL.LU R14, [R1+0xa30] ;  /* 0x000a3000010e7983 */ /* 0x001ea20000300800 */
[----:B------:R-:W-:-:S03]  /*77a0*/  LOP3.LUT P0, RZ, R0, 0x400, RZ, 0xc0, !PT ;  /* 0x0000040000ff7812 */ /* 0x000fc6000780c0ff */
[----:B------:R0:W-:Y:S02]  /*77b0*/  STL [R1+0xa20], R16 ;  /* 0x000a201001007387 */ /* 0x0001e40000100800 */
[----:B0-----:R-:W-:Y:S02]  /*77c0*/  MOV R16, RZ ;  /* 0x000000ff00107202 */ /* 0x001fe40000000f00 */
[----:B------:R-:W-:-:S05]  /*77d0*/  @!P2 MOV R16, R10 ;  /* 0x0000000a0010a202 */ /* 0x000fca0000000f00 */
[----:B------:R0:W-:Y:S04]  /*77e0*/  STL [R1+0x5ac], R16 ;  /* 0x0005ac1001007387 */ /* 0x0001e80000100800 */
[----:B------:R1:W-:Y:S01]  /*77f0*/  STL [R1+0xa1c], R18 ;  /* 0x000a1c1201007387 */ /* 0x0003e20000100800 */
[----:B0-----:R-:W-:Y:S01]  /*7800*/  HFMA2 R16, -RZ, RZ, 0, 0 ;  /* 0x00000000ff107431 */ /* 0x001fe200000001ff */
[----:B-1----:R-:W-:Y:S02]  /*7810*/  MOV R18, RZ ;  /* 0x000000ff00127202 */ /* 0x002fe40000000f00 */
[----:B----4-:R-:W-:Y:S02]  /*7820*/  @!P1 MOV R18, R12 ;  /* 0x0000000c00129202 */ /* 0x010fe40000000f00 */
[----:B------:R-:W-:-:S03]  /*7830*/  @!P1 MOV R16, R13 ;  /* 0x0000000d00109202 */ /* 0x000fc60000000f00 */
[----:B------:R-:W-:Y:S04]  /*7840*/  STL [R1+0x5d8], R18 ;  /* 0x0005d81201007387 */ /* 0x000fe80000100800 */
[----:B------:R-:W-:Y:S04]  /*7850*/  STL [R1+0x5dc], R16 ;  /* 0x0005dc1001007387 */ /* 0x000fe80000100800 */
[----:B--2---:R0:W-:Y:S02]  /*7860*/  STL.64 [R1+0x70], R14 ;  /* 0x0000700e01007387 */ /* 0x0041e40000100a00 */
[----:B0-----:R-:W-:-:S06]  /*7870*/  CS2R R14, SRZ ;  /* 0x00000000000e7805 */ /* 0x001fcc000001ff00 */
[----:B---3--:R0:W2:Y:S02]  /*7880*/  @!P0 LDG.E.64 R14, desc[UR10][R2.64] ;  /* 0x0000000a020e8981 */ /* 0x0080a4000c1e1b00 */
[----:B0-----:R-:W-:-:S06]  /*7890*/  CS2R R2, SRZ ;  /* 0x0000000000027805 */ /* 0x001fcc000001ff00 */
[----:B------:R-:W3:Y:S04]  /*78a0*/  @!P0 LDG.E.64 R2, desc[UR10][R8.64] ;  /* 0x0000000a08028981 */ /* 0x000ee8000c1e1b00 */
[----:B------:R-:W4:Y:S01]  /*78b0*/  LDL.LU.64 R8, [R1+0xa28] ;  /* 0x000a280001087983 */ /* 0x000f220000300a00 */
[----:B------:R-:W-:Y:S01]  /*78c0*/  HFMA2 R16, -RZ, RZ, 0, 0 ;  /* 0x00000000ff107431 */ /* 0x000fe200000001ff */
        /* <DEDUP_REMOVED lines=8> */
[----:B------:R-:W-:Y:S01]  /*7950*/  LOP3.LUT P2, RZ, R0, 0x200, RZ, 0xc0, !PT ;  /* 0x0000020000ff7812 */ /* 0x000fe2000784c0ff */
[----:B------:R-:W-:-:S02]  /*7960*/  HFMA2 R18, -RZ, RZ, 0, 0 ;  /* 0x00000000ff127431 */ /* 0x000fc400000001ff */
[----:B--2---:R0:W-:Y:S02]  /*7970*/  STL.64 [R1+0x78], R16 ;  /* 0x0000781001007387 */ /* 0x0041e40000100a00 */
[----:B0-----:R-:W-:-:S08]  /*7980*/  CS2R R16, SRZ ;  /* 0x0000000000107805 */ /* 0x001fd0000001ff00 */
[----:B----4-:R-:W2:Y:S01]  /*7990*/  @!P2 LDG.E.64 R16, desc[UR10][R8.64] ;  /* 0x0000000a0810a981 */ /* 0x010ea2000c1e1b00 */
        /* <DEDUP_REMOVED lines=28> */
[----:B------:R1:W-:Y:S01]  /*7b60*/  STL.64 [R1+0x280], R12 ;  /* 0x0002800c01007387 */ /* 0x0003e20000100a00 */
[----:B0-----:R-:W-:-:S06]  /*7b70*/  CS2R R10, SRZ ;  /* 0x00000000000a7805 */ /* 0x001fcc000001ff00 */
[----:B------:R-:W3:Y:S04]  /*7b80*/  @!P1 LDG.E.64 R10, desc[UR10][R2.64] ;  /* 0x0000000a020a9981 */ /* 0x000ee8000c1e1b00 */
[----:B-1----:R-:W4:Y:S04]  /*7b90*/  LDL.LU.64 R12, [R1+0x828] ;  /* 0x00082800010c7983 */ /* 0x002f280000300a00 */
        /* <DEDUP_REMOVED lines=10> */
[----:B------:R-:W-:Y:S01]  /*7c40*/  @!P2 MOV R16, R8 ;  /* 0x000000080010a202 */ /* 0x000fe20000000f00 */
[----:B--2---:R0:W-:Y:S02]  /*7c50*/  STL.64 [R1+0x88], R14 ;  /* 0x0000880e01007387 */ /* 0x0041e40000100a00 */
[----:B0-----:R-:W-:-:S06]  /*7c60*/  CS2R R14, SRZ ;  /* 0x00000000000e7805 */ /* 0x001fcc000001ff00 */
[----:B----4-:R0:W2:Y:S02]  /*7c70*/  @!P0 LDG.E.64 R14, desc[UR10][R12.64] ;  /* 0x0000000a0c0e8981 */ /* 0x0100a4000c1e1b00 */
[----:B0-----:R-:W-:-:S06]  /*7c80*/  CS2R R12, SRZ ;  /* 0x00000000000c7805 */ /* 0x001fcc000001ff00 */
[----:B---3--:R-:W3:Y:S04]  /*7c90*/  @!P0 LDG.E.64 R12, desc[UR10][R2.64] ;  /* 0x0000000a020c8981 */ /* 0x008ee8000c1e1b00 */
        /* <DEDUP_REMOVED lines=8> */
[----:B0-----:R-:W-:Y:S02]  /*7d20*/  MOV R16, RZ ;  /* 0x000000ff00107202 */ /* 0x001fe40000000f00 */
[----:B---3--:R-:W-:-:S05]  /*7d30*/  @!P0 MOV R16, R12 ;  /* 0x0000000c00108202 */ /* 0x008fca0000000f00 */
[----:B------:R0:W-:Y:S04]  /*7d40*/  STL [R1+0x644], R16 ;  /* 0x0006441001007387 */ /* 0x0001e80000100800 */
[----:B----4-:R1:W-:Y:S04]  /*7d50*/  STL.64 [R1+0x288], R2 ;  /* 0x0002880201007387 */ /* 0x0103e80000100a00 */
[----:B0-----:R-:W2:Y:S04]  /*7d60*/  LDL.LU R16, [R1+0xa0c] ;  /* 0x000a0c0001107983 */ /* 0x001ea80000300800 */
[----:B-1----:R-:W3:Y:S01]  /*7d70*/  LDL.LU.64 R2, [R1+0x818] ;  /* 0x0008180001027983 */ /* 0x002ee20000300a00 */
[----:B------:R-:W-:-:S03]  /*7d80*/  LOP3.LUT P2, RZ, R0, 0x40, RZ, 0xc0, !PT ;  /* 0x0000004000ff7812 */ /* 0x000fc6000784c0ff */
[----:B------:R0:W-:Y:S02]  /*7d90*/  STL [R1+0xa00], R14 ;  /* 0x000a000e01007387 */ /* 0x0001e40000100800 */
[----:B0-----:R-:W-:Y:S02]  /*7da0*/  HFMA2 R14, -RZ, RZ, 0, 0 ;  /* 0x00000000ff0e7431 */ /* 0x001fe400000001ff */
[----:B------:R-:W-:Y:S01]  /*7db0*/  STL [R1+0xa04], R15 ;  /* 0x000a040f01007387 */ /* 0x000fe20000100800 */
[----:B------:R-:W-:-:S05]  /*7dc0*/  @!P0 MOV R14, R15 ;  /* 0x0000000f000e8202 */ /* 0x000fca0000000f00 */
[----:B------:R0:W-:Y:S04]  /*7dd0*/  STL [R1+0x824], R14 ;  /* 0x0008240e01007387 */ /* 0x0001e80000100800 */
[----:B0-----:R-:W4:Y:S04]  /*7de0*/  LDL.LU.64 R14, [R1+0x808] ;  /* 0x00080800010e7983 */ /* 0x001f280000300a00 */
[----:B--2---:R0:W-:Y:S02]  /*7df0*/  STL.64 [R1+0x90], R16 ;  /* 0x0000901001007387 */ /* 0x0041e40000100a00 */
[----:B0-----:R-:W-:-:S06]  /*7e00*/  CS2R R16, SRZ ;  /* 0x0000000000107805 */ /* 0x001fcc000001ff00 */
[----:B---3--:R0:W2:Y:S04]  /*7e10*/  @!P2 LDG.E.64 R16, desc[UR10][R2.64] ;  /* 0x0000000a0210a981 */ /* 0x0080a8000c1e1b00 */
[----:B------:R1:W-:Y:S02]  /*7e20*/  STL [R1+0xa08], R18 ;  /* 0x000a081201007387 */ /* 0x0003e40000100800 */
[----:B-1----:R-:W-:Y:S02]  /*7e30*/  MOV R18, RZ ;  /* 0x000000ff00127202 */ /* 0x002fe40000000f00 */
[----:B------:R-:W-:-:S05]  /*7e40*/  @!P1 MOV R18, R10 ;  /* 0x0000000a00129202 */ /* 0x000fca0000000f00 */
[----:B------:R1:W-:Y:S02]  /*7e50*/  STL [R1+0x630], R18 ;  /* 0x0006301201007387 */ /* 0x0003e40000100800 */
[----:B-1----:R-:W-:Y:S01]  /*7e60*/  HFMA2 R18, -RZ, RZ, 0, 0 ;  /* 0x00000000ff127431 */ /* 0x002fe200000001ff */
[----:B------:R-:W-:-:S05]  /*7e70*/  @!P0 MOV R18, R13 ;  /* 0x0000000d00128202 */ /* 0x000fca0000000f00 */
[----:B------:R1:W-:Y:S02]  /*7e80*/  STL [R1+0x65c], R18 ;  /* 0x00065c1201007387 */ /* 0x0003e40000100800 */
[----:B-1----:R-:W-:Y:S01]  /*7e90*/  HFMA2 R18, -RZ, RZ, 0, 0 ;  /* 0x00000000ff127431 */ /* 0x002fe200000001ff */
[----:B0-----:R-:W-:Y:S01]  /*7ea0*/  CS2R R2, SRZ ;  /* 0x0000000000027805 */ /* 0x001fe2000001ff00 */
[----:B------:R0:W-:Y:S05]  /*7eb0*/  STL.64 [R1+0x9f8], R12 ;  /* 0x0009f80c01007387 */ /* 0x0001ea0000100a00 */
[----:B----4-:R-:W3:Y:S04]  /*7ec0*/  @!P2 LDG.E.64 R2, desc[UR10][R14.64] ;  /* 0x0000000a0e02a981 */ /* 0x010ee8000c1e1b00 */
[----:B0-----:R-:W4:Y:S04]  /*7ed0*/  LDL.LU.64 R12, [R1+0x800] ;  /* 0x00080000010c7983 */ /* 0x001f280000300a00 */
[----:B------:R-:W4:Y:S01]  /*7ee0*/  LDL.LU.64 R14, [R1+0x6a8] ;  /* 0x0006a800010e7983 */ /* 0x000f220000300a00 */
[----:B--2---:R-:W-:-:S05]  /*7ef0*/  @!P2 MOV R18, R16 ;  /* 0x000000100012a202 */ /* 0x004fca0000000f00 */
[----:B------:R0:W-:Y:S02]  /*7f00*/  STL [R1+0x808], R18 ;  /* 0x0008081201007387 */ /* 0x0001e40000100800 */
[----:B0-----:R-:W-:Y:S01]  /*7f10*/  HFMA2 R18, -RZ, RZ, 0, 0 ;  /* 0x00000000ff127431 */ /* 0x001fe200000001ff */
[----:B------:R-:W-:-:S05]  /*7f20*/  @!P2 MOV R18, R17 ;  /* 0x000000110012a202 */ /* 0x000fca0000000f00 */
[----:B------:R0:W-:Y:S04]  /*7f30*/  STL [R1+0x80c], R18 ;  /* 0x00080c1201007387 */ /* 0x0001e80000100800 */
[----:B0-----:R-:W2:Y:S01]  /*7f40*/  LDL.LU R18, [R1+0xa08] ;  /* 0x000a080001127983 */ /* 0x001ea20000300800 */
[----:B------:R-:W-:-:S03]  /*7f50*/  LOP3.LUT P1, RZ, R0, 0x20, RZ, 0xc0, !PT ;  /* 0x0000002000ff7812 */ /* 0x000fc6000782c0ff */
[----:B------:R0:W-:Y:S02]  /*7f60*/  STL.64 [R1+0x290], R8 ;  /* 0x0002900801007387 */ /* 0x0001e40000100a00 */
[----:B0-----:R-:W-:Y:S02]  /*7f70*/  CS2R R8, SRZ ;  /* 0x0000000000087805 */ /* 0x001fe4000001ff00 */
[----:B---3--:R-:W-:Y:S02]  /*7f80*/  @!P2 MOV R9, R2 ;  /* 0x000000020009a202 */ /* 0x008fe40000000f00 */
[----:B------:R-:W-:-:S03]  /*7f90*/  @!P2 MOV R8, R3 ;  /* 0x000000030008a202 */ /* 0x000fc60000000f00 */
[----:B------:R-:W-:Y:S04]  /*7fa0*/  STL [R1+0x670], R9 ;  /* 0x0006700901007387 */ /* 0x000fe80000100800 */
[----:B------:R0:W-:Y:S02]  /*7fb0*/  STL [R1+0x688], R8 ;  /* 0x0006880801007387 */ /* 0x0001e40000100800 */
[----:B0-----:R-:W-:-:S06]  /*7fc0*/  CS2R R8, SRZ ;  /* 0x0000000000087805 */ /* 0x001fcc000001ff00 */
[----:B----4-:R0:W3:Y:S04]  /*7fd0*/  @!P1 LDG.E.64 R8, desc[UR10][R14.64] ;  /* 0x0000000a0e089981 */ /* 0x0100e8000c1e1b00 */
[----:B--2---:R1:W-:Y:S02]  /*7fe0*/  STL.64 [R1+0x98], R18 ;  /* 0x0000981201007387 */ /* 0x0043e40000100a00 */
[----:B-1----:R-:W-:-:S06]  /*7ff0*/  CS2R R18, SRZ ;  /* 0x0000000000127805 */ /* 0x002fcc000001ff00 */
[----:B------:R-:W2:Y:S01]  /*8000*/  @!P1 LDG.E.64 R18, desc[UR10][R12.64] ;  /* 0x0000000a0c129981 */ /* 0x000ea2000c1e1b00 */
[----:B0-----:R-:W-:-:S03]  /*8010*/  CS2R R14, SRZ ;  /* 0x00000000000e7805 */ /* 0x001fc6000001ff00 */
[----:B------:R0:W-:Y:S01]  /*8020*/  STL.64 [R1+0x298], R10 ;  /* 0x0002980a01007387 */ /* 0x0001e20000100a00 */
[C---:B------:R-:W-:Y:S02]  /*8030*/  LOP3.LUT P0, RZ, R0.reuse, 0x10, RZ, 0xc0, !PT ;  /* 0x0000001000ff7812 */ /* 0x040fe4000780c0ff */
[----:B------:R-:W-:Y:S01]  /*8040*/  LOP3.LUT P2, RZ, R0, 0x8, RZ, 0xc0, !PT ;  /* 0x0000000800ff7812 */ /* 0x000fe2000784c0ff */
[----:B------:R-:W-:Y:S04]  /*8050*/  STL.64 [R1+0xa8], R16 ;  /* 0x0000a81001007387 */ /* 0x000fe80000100a00 */
[----:B------:R-:W4:Y:S04]  /*8060*/  LDL.LU.64 R12, [R1+0x7f0] ;  /* 0x0007f000010c7983 */ /* 0x000f280000300a00 */
[----:B0-----:R-:W4:Y:S01]  /*8070*/  LDL.LU.64 R10, [R1+0x7f8] ;  /* 0x0007f800010a7983 */ /* 0x001f220000300a00 */
        /* <DEDUP_REMOVED lines=9> */
[----:B------:R-:W-:-:S06]  /*8110*/  CS2R R16, SRZ ;  /* 0x0000000000107805 */ /* 0x000fcc000001ff00 */
        /* <DEDUP_REMOVED lines=8> */
[----:B----4-:R0:W2:Y:S01]  /*81a0*/  @!P0 LDG.E.64 R14, desc[UR10][R10.64] ;  /* 0x0000000a0a0e8981 */ /* 0x0100a2000c1e1b00 */
[----:B------:R-:W-:-:S05]  /*81b0*/  @!P1 MOV R18, R9 ;  /* 0x0000000900129202 */ /* 0x000fca0000000f00 */
[----:B------:R1:W-:Y:S02]  /*81c0*/  STL [R1+0x6a8], R18 ;  /* 0x0006a81201007387 */ /* 0x0003e40000100800 */
[----:B-1----:R-:W-:Y:S01]  /*81d0*/  HFMA2 R18, -RZ, RZ, 0, 0 ;  /* 0x00000000ff127431 */ /* 0x002fe200000001ff */
[----:B0-----:R-:W-:-:S06]  /*81e0*/  CS2R R10, SRZ ;  /* 0x00000000000a7805 */ /* 0x001fcc000001ff00 */
[----:B------:R0:W4:Y:S04]  /*81f0*/  @!P0 LDG.E.64 R10, desc[UR10][R12.64] ;  /* 0x0000000a0c0a8981 */ /* 0x000128000c1e1b00 */
[----:B------:R-:W4:Y:S01]  /*8200*/  LDL.LU.64 R12, [R1+0x9f8] ;  /* 0x0009f800010c7983 */ /* 0x000f220000300a00 */
[----:B--2---:R-:W-:-:S05]  /*8210*/  @!P0 MOV R18, R14 ;  /* 0x0000000e00128202 */ /* 0x004fca0000000f00 */
[----:B------:R1:W-:Y:S02]  /*8220*/  STL [R1+0x7f0], R18 ;  /* 0x0007f01201007387 */ /* 0x0003e40000100800 */
[----:B-1----:R-:W-:Y:S01]  /*8230*/  HFMA2 R18, -RZ, RZ, 0, 0 ;  /* 0x00000000ff127431 */ /* 0x002fe200000001ff */
[----:B------:R-:W-:-:S05]  /*8240*/  @!P0 MOV R18, R15 ;  /* 0x0000000f00128202 */ /* 0x000fca0000000f00 */
[----:B------:R1:W-:Y:S02]  /*8250*/  STL [R1+0x7f4], R18 ;  /* 0x0007f41201007387 */ /* 0x0003e40000100800 */
[----:B-1----:R-:W-:Y:S01]  /*8260*/  HFMA2 R18, -RZ, RZ, 0, 0 ;  /* 0x00000000ff127431 */ /* 0x002fe200000001ff */
[----:B---3--:R-:W-:-:S05]  /*8270*/  @!P2 MOV R18, R16 ;  /* 0x000000100012a202 */ /* 0x008fca0000000f00 */
[----:B------:R1:W-:Y:S02]  /*8280*/  STL [R1+0x7d8], R18 ;  /* 0x0007d81201007387 */ /* 0x0003e40000100800 */
[----:B-1----:R-:W-:Y:S01]  /*8290*/  HFMA2 R18, -RZ, RZ, 0, 0 ;  /* 0x00000000ff127431 */ /* 0x002fe200000001ff */
[----:B------:R-:W-:-:S05]  /*82a0*/  @!P2 MOV R18, R17 ;  /* 0x000000110012a202 */ /* 0x000fca0000000f00 */
[----:B------:R1:W-:Y:S04]  /*82b0*/  STL [R1+0x7dc], R18 ;  /* 0x0007dc1201007387 */ /* 0x0003e80000100800 */
[----:B-1----:R-:W2:Y:S01]  /*82c0*/  LDL.LU R18, [R1+0x9f4] ;  /* 0x0009f40001127983 */ /* 0x002ea20000300800 */
[----:B------:R-:W-:-:S03]  /*82d0*/  LOP3.LUT P1, RZ, R0, 0x4, RZ, 0xc0, !PT ;  /* 0x0000000400ff7812 */ /* 0x000fc6000782c0ff */
[----:B----4-:R0:W-:Y:S02]  /*82e0*/  STL.64 [R1+0x2a0], R12 ;  /* 0x0002a00c01007387 */ /* 0x0101e40000100a00 */
[----:B0-----:R-:W-:Y:S02]  /*82f0*/  CS2R R12, SRZ ;  /* 0x00000000000c7805 */ /* 0x001fe4000001ff00 */
[----:B------:R-:W-:Y:S02]  /*8300*/  @!P0 MOV R13, R10 ;  /* 0x0000000a000d8202 */ /* 0x000fe40000000f00 */
[----:B------:R-:W-:-:S03]  /*8310*/  @!P0 MOV R12, R11 ;  /* 0x0000000b000c8202 */ /* 0x000fc60000000f00 */
[----:B------:R-:W-:Y:S04]  /*8320*/  STL [R1+0x6ac], R13 ;  /* 0x0006ac0d01007387 */ /* 0x000fe80000100800 */
[----:B------:R0:W-:Y:S02]  /*8330*/  STL [R1+0x6c4], R12 ;  /* 0x0006c40c01007387 */ /* 0x0001e40000100800 */
[----:B0-----:R-:W-:-:S06]  /*8340*/  CS2R R12, SRZ ;  /* 0x00000000000c7805 */ /* 0x001fcc000001ff00 */
[----:B------:R-:W3:Y:S04]  /*8350*/  @!P2 LDG.E.64 R12, desc[UR10][R22.64] ;  /* 0x0000000a160ca981 */ /* 0x000ee8000c1e1b00 */
[----:B------:R0:W-:Y:S04]  /*8360*/  STL.64 [R1+0x2b0], R8 ;  /* 0x0002b00801007387 */ /* 0x0001e80000100a00 */
[----:B0-----:R-:W4:Y:S04]  /*8370*/  LDL.LU.64 R8, [R1+0x7c8] ;  /* 0x0007c80001087983 */ /* 0x001f280000300a00 */
[----:B--2---:R0:W-:Y:S02]  /*8380*/  STL.64 [R1+0xb0], R18 ;  /* 0x0000b01201007387 */ /* 0x0041e40000100a00 */
[----:B0-----:R-:W-:-:S06]  /*8390*/  CS2R R18, SRZ ;  /* 0x0000000000127805 */ /* 0x001fcc000001ff00 */
[----:B------:R0:W2:Y:S02]  /*83a0*/  @!P1 LDG.E.64 R18, desc[UR10][R2.64] ;  /* 0x0000000a02129981 */ /* 0x0000a4000c1e1b00 */
[----:B0-----:R-:W-:Y:S02]  /*83b0*/  CS2R R2, SRZ ;  /* 0x0000000000027805 */ /* 0x001fe4000001ff00 */
[----:B------:R-:W-:-:S04]  /*83c0*/  MOV R22, R30 ;  /* 0x0000001e00167202 */ /* 0x000fc80000000f00 */
[----:B------:R0:W4:Y:S01]  /*83d0*/  @!P1 LDG.E.64 R2, desc[UR10][R20.64] ;  /* 0x0000000a14029981 */ /* 0x000122000c1e1b00 */
[----:B------:R-:W-:Y:S02]  /*83e0*/  MOV R23, R31 ;  /* 0x0000001f00177202 */ /* 0x000fe40000000f00 */
[----:B------:R-:W-:Y:S02]  /*83f0*/  LOP3.LUT P0, RZ, R0, 0x2, RZ, 0xc0, !PT ;  /* 0x0000000200ff7812 */ /* 0x000fe4000780c0ff */
[----:B------:R-:W-:Y:S01]  /*8400*/  MOV R30, R4 ;  /* 0x00000004001e7202 */ /* 0x000fe20000000f00 */
[----:B0-----:R-:W-:Y:S01]  /*8410*/  HFMA2 R20, -RZ, RZ, 0, 0 ;  /* 0x00000000ff147431 */ /* 0x001fe200000001ff */
[----:B------:R-:W-:Y:S02]  /*8420*/  MOV R31, R5 ;  /* 0x00000005001f7202 */ /* 0x000fe40000000f00 */
[----:B------:R-:W-:Y:S01]  /*8430*/  CS2R R4, SRZ ;  /* 0x0000000000047805 */ /* 0x000fe2000001ff00 */
[----:B---3--:R0:W-:Y:S01]  /*8440*/  STL.64 [R1+0x9e8], R12 ;  /* 0x0009e80c01007387 */ /* 0x0081e20000100a00 */
[----:B------:R-:W-:-:S02]  /*8450*/  @!P2 MOV R5, R12 ;  /* 0x0000000c0005a202 */ /* 0x000fc40000000f00 */
[----:B------:R-:W-:Y:S02]  /*8460*/  @!P2 MOV R4, R13 ;  /* 0x0000000d0004a202 */ /* 0x000fe40000000f00 */
[----:B0-----:R-:W-:Y:S02]  /*8470*/  MOV R12, R44 ;  /* 0x0000002c000c7202 */ /* 0x001fe40000000f00 */
[----:B------:R-:W-:Y:S02]  /*8480*/  MOV R13, R45 ;  /* 0x0000002d000d7202 */ /* 0x000fe40000000f00 */
[----:B------:R-:W3:Y:S04]  /*8490*/  LDL.LU.64 R44, [R1+0x7c0] ;  /* 0x0007c000012c7983 */ /* 0x000ee80000300a00 */
[----:B------:R0:W-:Y:S04]  /*84a0*/  STL.64 [R1+0x2b8], R10 ;  /* 0x0002b80a01007387 */ /* 0x0001e80000100a00 */
[----:B0-----:R-:W3:Y:S04]  /*84b0*/  LDL.LU.64 R10, [R1+0x7b8] ;  /* 0x0007b800010a7983 */ /* 0x001ee80000300a00 */
[----:B------:R0:W-:Y:S02]  /*84c0*/  STL.64 [R1+0xb8], R14 ;  /* 0x0000b80e01007387 */ /* 0x0001e40000100a00 */
[----:B0-----:R-:W-:-:S02]  /*84d0*/  MOV R14, R12 ;  /* 0x0000000c000e7202 */ /* 0x001fc40000000f00 */
[----:B------:R-:W-:Y:S02]  /*84e0*/  MOV R15, R13 ;  /* 0x0000000d000f7202 */ /* 0x000fe40000000f00 */
[----:B------:R-:W3:Y:S01]  /*84f0*/  LDL.LU.64 R12, [R1+0x728] ;  /* 0x00072800010c7983 */ /* 0x000ee20000300a00 */
[----:B--2---:R-:W-:-:S05]  /*8500*/  @!P1 MOV R20, R19 ;  /* 0x0000001300149202 */ /* 0x004fca0000000f00 */
[----:B------:R0:W-:Y:S02]  /*8510*/  STL [R1+0x7d4], R20 ;  /* 0x0007d41401007387 */ /* 0x0001e40000100800 */
[----:B0-----:R-:W-:-:S06]  /*8520*/  CS2R R20, SRZ ;  /* 0x0000000000147805 */ /* 0x001fcc000001ff00 */
[----:B----4-:R0:W2:Y:S02]  /*8530*/  @!P0 LDG.E.64 R20, desc[UR10][R8.64] ;  /* 0x0000000a08148981 */ /* 0x0100a4000c1e1b00 */
[----:B0-----:R-:W-:Y:S02]  /*8540*/  CS2R R8, SRZ ;  /* 0x0000000000087805 */ /* 0x001fe4000001ff00 */
[----:B------:R-:W-:-:S04]  /*8550*/  LOP3.LUT P2, RZ, R0, 0x1, RZ, 0xc0, !PT ;  /* 0x0000000100ff7812 */ /* 0x000fc8000784c0ff */
[----:B---3--:R0:W3:Y:S02]  /*8560*/  @!P0 LDG.E.64 R8, desc[UR10][R44.64] ;  /* 0x0000000a2c088981 */ /* 0x0080e4000c1e1b00 */
[----:B0-----:R-:W-:Y:S01]  /*8570*/  MOV R44, R22 ;  /* 0x00000016002c7202 */ /* 0x001fe20000000f00 */
[----:B------:R-:W-:Y:S01]  /*8580*/  HFMA2 R22, -RZ, RZ, 0, 0 ;  /* 0x00000000ff167431 */ /* 0x000fe200000001ff */
[----:B------:R-:W-:Y:S01]  /*8590*/  MOV R45, R23 ;  /* 0x00000017002d7202 */ /* 0x000fe20000000f00 */
[----:B------:R-:W-:Y:S01]  /*85a0*/  STL [R1+0x99c], R0 ;  /* 0x00099c0001007387 */ /* 0x000fe20000100800 */
[----:B--2---:R-:W-:-:S05]  /*85b0*/  @!P0 MOV R22, R21 ;  /* 0x0000001500168202 */ /* 0x004fca0000000f00 */
[----:B------:R0:W-:Y:S02]  /*85c0*/  STL [R1+0x7c4], R22 ;  /* 0x0007c41601007387 */ /* 0x0001e40000100800 */
[----:B0-----:R-:W-:-:S06]  /*85d0*/  CS2R R22, SRZ ;  /* 0x0000000000167805 */ /* 0x001fcc000001ff00 */
[----:B------:R0:W2:Y:S02]  /*85e0*/  @!P2 LDG.E.64 R22, desc[UR10][R10.64] ;  /* 0x0000000a0a16a981 */ /* 0x0000a4000c1e1b00 */
[----:B0-----:R-:W-:-:S06]  /*85f0*/  CS2R R10, SRZ ;  /* 0x00000000000a7805 */ /* 0x001fcc000001ff00 */
[----:B------:R-:W4:Y:S01]  /*8600*/  @!P2 LDG.E.64 R10, desc[UR10][R12.64] ;  /* 0x0000000a0c0aa981 */ /* 0x000f22000c1e1b00 */
[----:B------:R-:W-:Y:S01]  /*8610*/  HFMA2 R0, -RZ, RZ, 0, 0 ;  /* 0x00000000ff007431 */ /* 0x000fe200000001ff */
[----:B------:R-:W-:Y:S02]  /*8620*/  @!P1 MOV R0, R18 ;  /* 0x0000001200009202 */ /* 0x000fe40000000f00 */
        /* <DEDUP_REMOVED lines=8> */
[----:B0-----:R-:W-:Y:S02]  /*86b0*/  HFMA2 R0, -RZ, RZ, 0, 0 ;  /* 0x00000000ff007431 */ /* 0x001fe400000001ff */
[----:B------:R0:W-:Y:S01]  /*86c0*/  STL [R1+0x6e0], R5 ;  /* 0x0006e00501007387 */ /* 0x0001e20000100800 */
[----:B---3--:R-:W-:-:S03]  /*86d0*/  @!P0 MOV R0, R9 ;  /* 0x0000000900008202 */ /* 0x008fc60000000f00 */
[----:B------:R1:W-:Y:S04]  /*86e0*/  STL [R1+0x6e8], R4 ;  /* 0x0006e80401007387 */ /* 0x0003e80000100800 */
[----:B0-----:R-:W3:Y:S04]  /*86f0*/  LDL.LU R5, [R1+0x9f0] ;  /* 0x0009f00001057983 */ /* 0x001ee80000300800 */
[----:B------:R0:W-:Y:S01]  /*8700*/  STL [R1+0x720], R0 ;  /* 0x0007200001007387 */ /* 0x0001e20000100800 */
[----:B-1----:R-:W-:Y:S02]  /*8710*/  MOV R4, RZ ;  /* 0x000000ff00047202 */ /* 0x002fe40000000f00 */
[----:B------:R-:W-:Y:S01]  /*8720*/  @!P1 MOV R4, R2 ;  /* 0x0000000200049202 */ /* 0x000fe20000000f00 */
[----:B0-----:R-:W-:-:S04]  /*8730*/  HFMA2 R0, -RZ, RZ, 0, 0 ;  /* 0x00000000ff007431 */ /* 0x001fc800000001ff */
[----:B------:R0:W-:Y:S04]  /*8740*/  STL [R1+0x6f8], R4 ;  /* 0x0006f80401007387 */ /* 0x0001e80000100800 */
[----:B------:R1:W-:Y:S01]  /*8750*/  STL.64 [R1+0xc0], R16 ;  /* 0x0000c01001007387 */ /* 0x0003e20000100a00 */
[----:B0-----:R-:W-:Y:S02]  /*8760*/  MOV R4, RZ ;  /* 0x000000ff00047202 */ /* 0x001fe40000000f00 */
[----:B------:R-:W-:Y:S02]  /*8770*/  @!P0 MOV R4, R8 ;  /* 0x0000000800048202 */ /* 0x000fe40000000f00 */
[----:B-1----:R-:W-:Y:S02]  /*8780*/  MOV R16, R14 ;  /* 0x0000000e00107202 */ /* 0x002fe40000000f00 */
[----:B------:R-:W-:-:S02]  /*8790*/  MOV R17, R15 ;  /* 0x0000000f00117202 */ /* 0x000fc40000000f00 */
[----:B------:R-:W3:Y:S04]  /*87a0*/  LDL.LU.64 R14, [R1+0x7a8] ;  /* 0x0007a800010e7983 */ /* 0x000ee80000300a00 */
[----:B------:R0:W-:Y:S02]  /*87b0*/  STL [R1+0x710], R4 ;  /* 0x0007100401007387 */ /* 0x0001e40000100800 */
[----:B0-----:R-:W-:Y:S02]  /*87c0*/  MOV R4, RZ ;  /* 0x000000ff00047202 */ /* 0x001fe40000000f00 */
[----:B--2---:R-:W-:-:S05]  /*87d0*/  @!P2 MOV R0, R22 ;  /* 0x000000160000a202 */ /* 0x004fca0000000f00 */
[----:B------:R0:W-:Y:S02]  /*87e0*/  STL [R1+0x7b8], R0 ;  /* 0x0007b80001007387 */ /* 0x0001e40000100800 */
[----:B0-----:R-:W-:Y:S01]  /*87f0*/  HFMA2 R0, -RZ, RZ, 0, 0 ;  /* 0x00000000ff007431 */ /* 0x001fe200000001ff */
[----:B----4-:R-:W-:Y:S01]  /*8800*/  @!P2 MOV R4, R10 ;  /* 0x0000000a0004a202 */ /* 0x010fe20000000f00 */
[----:B------:R0:W-:Y:S01]  /*8810*/  STL.64 [R1+0x9d8], R10 ;  /* 0x0009d80a01007387 */ /* 0x0001e20000100a00 */
[----:B------:R-:W-:-:S03]  /*8820*/  @!P2 MOV R0, R11 ;  /* 0x0000000b0000a202 */ /* 0x000fc60000000f00 */
[----:B0-----:R-:W2:Y:S04]  /*8830*/  LDL.LU.64 R10, [R1+0x7a0] ;  /* 0x0007a000010a7983 */ /* 0x001ea80000300a00 */
[----:B------:R0:W-:Y:S02]  /*8840*/  STL.64 [R1+0x2c0], R12 ;  /* 0x0002c00c01007387 */ /* 0x0001e40000100a00 */
[----:B0-----:R-:W-:Y:S01]  /*8850*/  HFMA2 R12, -RZ, RZ, 0, 0 ;  /* 0x00000000ff0c7431 */ /* 0x001fe200000001ff */
[----:B------:R-:W-:-:S05]  /*8860*/  @!P2 MOV R12, R23 ;  /* 0x00000017000ca202 */ /* 0x000fca0000000f00 */
[----:B------:R0:W-:Y:S02]  /*8870*/  STL [R1+0x7bc], R12 ;  /* 0x0007bc0c01007387 */ /* 0x0001e40000100800 */
[----:B0-----:R-:W-:Y:S02]  /*8880*/  CS2R R12, SRZ ;  /* 0x00000000000c7805 */ /* 0x001fe4000001ff00 */
[----:B---3--:R-:W-:Y:S01]  /*8890*/  LOP3.LUT P1, RZ, R5, 0x80000000, RZ, 0xc0, !PT ;  /* 0x8000000005ff7812 */ /* 0x008fe2000782c0ff */
[----:B------:R0:W-:Y:S02]  /*88a0*/  STL.64 [R1+0xc8], R18 ;  /* 0x0000c81201007387 */ /* 0x0001e40000100a00 */
[----:B0-----:R-:W-:Y:S02]  /*88b0*/  MOV R18, R16 ;  /* 0x0000001000127202 */ /* 0x001fe40000000f00 */
[----:B------:R-:W-:Y:S02]  /*88c0*/  MOV R19, R17 ;  /* 0x0000001100137202 */ /* 0x000fe40000000f00 */
[----:B------:R-:W3:Y:S06]  /*88d0*/  LDL.LU.64 R16, [R1+0x798] ;  /* 0x0007980001107983 */ /* 0x000eec0000300a00 */
[----:B------:R0:W4:Y:S02]  /*88e0*/  @!P1 LDG.E.64 R12, desc[UR10][R14.64] ;  /* 0x0000000a0e0c9981 */ /* 0x000124000c1e1b00 */
[----:B0-----:R-:W-:-:S06]  /*88f0*/  CS2R R14, SRZ ;  /* 0x00000000000e7805 */ /* 0x001fcc000001ff00 */
[----:B--2---:R-:W2:Y:S01]  /*8900*/  @!P1 LDG.E.64 R14, desc[UR10][R10.64] ;  /* 0x0000000a0a0e9981 */ /* 0x004ea2000c1e1b00 */
[----:B------:R-:W-:-:S03]  /*8910*/  LOP3.LUT P0, RZ, R5, 0x40000000, RZ, 0xc0, !PT ;  /* 0x4000000005ff7812 */ /* 0x000fc6000780c0ff */
[----:B------:R0:W-:Y:S04]  /*8920*/  STL.64 [R1+0x2c8], R2 ;  /* 0x0002c80201007387 */ /* 0x0001e80000100a00 */
[----:B------:R-:W3:Y:S01]  /*8930*/  LDL.LU.64 R10, [R1+0x758] ;  /* 0x00075800010a7983 */ /* 0x000ee20000300a00 */
[----:B0-----:R-:W-:Y:S02]  /*8940*/  CS2R R2, SRZ ;  /* 0x0000000000027805 */ /* 0x001fe4000001ff00 */
[----:B----4-:R-:W-:-:S05]  /*8950*/  @!P1 MOV R3, R13 ;  /* 0x0000000d00039202 */ /* 0x010fca0000000f00 */
[----:B------:R-:W-:Y:S01]  /*8960*/  STL [R1+0x7a4], R3 ;  /* 0x0007a40301007387 */ /* 0x000fe20000100800 */
[----:B--2---:R-:W-:-:S05]  /*8970*/  @!P1 MOV R2, R14 ;  /* 0x0000000e00029202 */ /* 0x004fca0000000f00 */
[----:B------:R0:W-:Y:S02]  /*8980*/  STL [R1+0x73c], R2 ;  /* 0x00073c0201007387 */ /* 0x0001e40000100800 */
[----:B0-----:R-:W-:-:S06]  /*8990*/  CS2R R2, SRZ ;  /* 0x0000000000027805 */ /* 0x001fcc000001ff00 */
[----:B---3--:R0:W2:Y:S04]  /*89a0*/  @!P0 LDG.E.64 R2, desc[UR10][R16.64] ;  /* 0x0000000a10028981 */ /* 0x0080a8000c1e1b00 */
[----:B------:R1:W-:Y:S02]  /*89b0*/  STL [R1+0x9e0], R22 ;  /* 0x0009e01601007387 */ /* 0x0003e40000100800 */
[----:B-1----:R-:W-:Y:S02]  /*89c0*/  HFMA2 R22, -RZ, RZ, 0, 0 ;  /* 0x00000000ff167431 */ /* 0x002fe400000001ff */
[----:B------:R1:W-:Y:S01]  /*89d0*/  STL.64 [R1+0xd0], R20 ;  /* 0x0000d01401007387 */ /* 0x0003e20000100a00 */
[----:B0-----:R-:W-:-:S06]  /*89e0*/  CS2R R16, SRZ ;  /* 0x0000000000107805 */ /* 0x001fcc000001ff00 */
[----:B------:R-:W3:Y:S01]  /*89f0*/  @!P0 LDG.E.64 R16, desc[UR10][R10.64] ;  /* 0x0000000a0a108981 */ /* 0x000ee2000c1e1b00 */
[----:B-1----:R-:W-:Y:S02]  /*8a00*/  MOV R20, R18 ;  /* 0x0000001200147202 */ /* 0x002fe40000000f00 */
[----:B------:R-:W-:Y:S02]  /*8a10*/  MOV R21, R19 ;  /* 0x0000001300157202 */ /* 0x000fe40000000f00 */
[----:B------:R-:W4:Y:S04]  /*8a20*/  LDL.LU.64 R18, [R1+0x790] ;  /* 0x0007900001127983 */ /* 0x000f280000300a00 */
[----:B------:R-:W3:Y:S01]  /*8a30*/  LDL.LU.64 R10, [R1+0x780] ;  /* 0x00078000010a7983 */ /* 0x000ee20000300a00 */
[----:B--2---:R-:W-:-:S05]  /*8a40*/  @!P0 MOV R22, R3 ;  /* 0x0000000300168202 */ /* 0x004fca0000000f00 */
[----:B------:R0:W-:Y:S04]  /*8a50*/  STL [R1+0x79c], R22 ;  /* 0x00079c1601007387 */ /* 0x0001e80000100800 */
[----:B0-----:R-:W2:Y:S01]  /*8a60*/  LDL.LU R22, [R1+0x9e0] ;  /* 0x0009e00001167983 */ /* 0x001ea20000300800 */
[----:B------:R-:W-:-:S03]  /*8a70*/  LOP3.LUT P2, RZ, R5, 0x20000000, RZ, 0xc0, !PT ;  /* 0x2000000005ff7812 */ /* 0x000fc6000784c0ff */
[----:B------:R0:W-:Y:S02]  /*8a80*/  STL [R1+0x72c], R0 ;  /* 0x00072c0001007387 */ /* 0x0001e40000100800 */
[----:B0-----:R-:W-:Y:S01]  /*8a90*/  HFMA2 R0, -RZ, RZ, 0, 0 ;  /* 0x00000000ff007431 */ /* 0x001fe200000001ff */
[----:B------:R-:W-:-:S05]  /*8aa0*/  @!P1 MOV R0, R12 ;  /* 0x0000000c00009202 */ /* 0x000fca0000000f00 */
[----:B------:R-:W-:Y:S04]  /*8ab0*/  STL [R1+0x7a0], R0 ;  /* 0x0007a00001007387 */ /* 0x000fe80000100800 */
[----:B--2---:R0:W-:Y:S02]  /*8ac0*/  STL.64 [R1+0xd8], R22 ;  /* 0x0000d81601007387 */ /* 0x0041e40000100a00 */
[----:B0-----:R-:W-:Y:S02]  /*8ad0*/  MOV R22, R20 ;  /* 0x0000001400167202 */ /* 0x001fe40000000f00 */
[----:B------:R-:W-:Y:S02]  /*8ae0*/  MOV R23, R21 ;  /* 0x0000001500177202 */ /* 0x000fe40000000f00 */
[----:B------:R-:W-:-:S06]  /*8af0*/  CS2R R20, SRZ ;  /* 0x0000000000147805 */ /* 0x000fcc000001ff00 */
[----:B----4-:R0:W2:Y:S02]  /*8b00*/  @!P2 LDG.E.64 R20, desc[UR10][R18.64] ;  /* 0x0000000a1214a981 */ /* 0x0100a4000c1e1b00 */
[----:B0-----:R-:W-:-:S06]  /*8b10*/  CS2R R18, SRZ ;  /* 0x0000000000127805 */ /* 0x001fcc000001ff00 */
[----:B---3--:R-:W3:Y:S01]  /*8b20*/  @!P2 LDG.E.64 R18, desc[UR10][R10.64] ;  /* 0x0000000a0a12a981 */ /* 0x008ee2000c1e1b00 */
[----:B------:R-:W-:Y:S01]  /*8b30*/  HFMA2 R0, -RZ, RZ, 0, 0 ;  /* 0x00000000ff007431 */ /* 0x000fe200000001ff */
[----:B------:R-:W-:Y:S02]  /*8b40*/  @!P1 MOV R0, R15 ;  /* 0x0000000f00009202 */ /* 0x000fe40000000f00 */
[----:B------:R-:W4:Y:S04]  /*8b50*/  LDL.LU.64 R10, [R1+0x9d8] ;  /* 0x0009d800010a7983 */ /* 0x000f280000300a00 */
[----:B------:R0:W-:Y:S04]  /*8b60*/  STL [R1+0x750], R0 ;  /* 0x0007500001007387 */ /* 0x0001e80000100800 */
[----:B------:R1:W-:Y:S01]  /*8b70*/  STL.64 [R1+0x2d0], R8 ;  /* 0x0002d00801007387 */ /* 0x0003e20000100a00 */
[----:B0-----:R-:W-:-:S03]  /*8b80*/  HFMA2 R0, -RZ, RZ, 0, 0 ;  /* 0x00000000ff007431 */ /* 0x001fc600000001ff */
[----:B-1----:R-:W4:Y:S01]  /*8b90*/  LDL.LU.64 R8, [R1+0x6d8] ;  /* 0x0006d80001087983 */ /* 0x002f220000300a00 */
[----:B------:R-:W-:-:S03]  /*8ba0*/  @!P0 MOV R0, R2 ;  /* 0x0000000200008202 */ /* 0x000fc60000000f00 */
[----:B------:R0:W-:Y:S04]  /*8bb0*/  STL.64 [R1+0xe0], R12 ;  /* 0x0000e00c01007387 */ /* 0x0001e80000100a00 */
[----:B------:R1:W-:Y:S04]  /*8bc0*/  STL [R1+0x798], R0 ;  /* 0x0007980001007387 */ /* 0x0003e80000100800 */
[----:B0-----:R-:W4:Y:S01]  /*8bd0*/  LDL.LU.64 R12, [R1+0x778] ;  /* 0x00077800010c7983 */ /* 0x001f220000300a00 */
[----:B-1----:R-:W-:Y:S01]  /*8be0*/  HFMA2 R0, -RZ, RZ, 0, 0 ;  /* 0x00000000ff007431 */ /* 0x002fe200000001ff */
[----:B------:R-:W-:-:S02]  /*8bf0*/  @!P0 MOV R0, R17 ;  /* 0x0000001100008202 */ /* 0x000fc40000000f00 */
[----:B------:R0:W-:Y:S04]  /*8c00*/  STL.64 [R1+0x2e0], R14 ;  /* 0x0002e00e01007387 */ /* 0x0001e80000100a00 */
[----:B------:R1:W-:Y:S04]  /*8c10*/  STL [R1+0x75c], R0 ;  /* 0x00075c0001007387 */ /* 0x0003e80000100800 */
[----:B0-----:R-:W4:Y:S01]  /*8c20*/  LDL.LU.64 R14, [R1+0x760] ;  /* 0x00076000010e7983 */ /* 0x001f220000300a00 */
[----:B-1----:R-:W-:-:S03]  /*8c30*/  HFMA2 R0, -RZ, RZ, 0, 0 ;  /* 0x00000000ff007431 */ /* 0x002fc600000001ff */
[----:B------:R0:W-:Y:S02]  /*8c40*/  STL [R1+0x728], R4 ;  /* 0x0007280401007387 */ /* 0x0001e40000100800 */
[----:B0-----:R-:W-:Y:S02]  /*8c50*/  MOV R4, RZ ;  /* 0x000000ff00047202 */ /* 0x001fe40000000f00 */
[----:B------:R-:W-:-:S05]  /*8c60*/  @!P0 MOV R4, R16 ;  /* 0x0000001000048202 */ /* 0x000fca0000000f00 */
[----:B------:R0:W-:Y:S02]  /*8c70*/  STL [R1+0x758], R4 ;  /* 0x0007580401007387 */ /* 0x0001e40000100800 */
[----:B0-----:R-:W-:Y:S02]  /*8c80*/  MOV R4, RZ ;  /* 0x000000ff00047202 */ /* 0x001fe40000000f00 */
[----:B--2---:R-:W-:-:S05]  /*8c90*/  @!P2 MOV R0, R20 ;  /* 0x000000140000a202 */ /* 0x004fca0000000f00 */
[----:B------:R0:W-:Y:S02]  /*8ca0*/  STL [R1+0x784], R0 ;  /* 0x0007840001007387 */ /* 0x0001e40000100800 */
[----:B0-----:R-:W-:Y:S01]  /*8cb0*/  HFMA2 R0, -RZ, RZ, 0, 0 ;  /* 0x00000000ff007431 */ /* 0x001fe200000001ff */
[----:B---3--:R-:W-:Y:S01]  /*8cc0*/  @!P2 MOV R4, R18 ;  /* 0x000000120004a202 */ /* 0x008fe20000000f00 */
[----:B------:R0:W-:Y:S01]  /*8cd0*/  STL.64 [R1+0x9c8], R18 ;  /* 0x0009c81201007387 */ /* 0x0001e20000100a00 */
[----:B------:R-:W-:-:S03]  /*8ce0*/  @!P2 MOV R0, R19 ;  /* 0x000000130000a202 */ /* 0x000fc60000000f00 */
[----:B0-----:R-:W2:Y:S04]  /*8cf0*/  LDL.LU.64 R18, [R1+0x768] ;  /* 0x0007680001127983 */ /* 0x001ea80000300a00 */
[----:B----4-:R0:W-:Y:S01]  /*8d00*/  STL.64 [R1+0x2d8], R10 ;  /* 0x0002d80a01007387 */ /* 0x0101e20000100a00 */
[----:B------:R-:W-:Y:S01]  /*8d10*/  LOP3.LUT P1, RZ, R5, 0x10000000, RZ, 0xc0, !PT ;  /* 0x1000000005ff7812 */ /* 0x000fe2000782c0ff */
[----:B0-----:R-:W-:Y:S01]  /*8d20*/  HFMA2 R10, -RZ, RZ, 0, 0 ;  /* 0x00000000ff0a7431 */ /* 0x001fe200000001ff */
[----:B------:R-:W-:Y:S02]  /*8d30*/  @!P2 MOV R10, R21 ;  /* 0x00000015000aa202 */ /* 0x000fe40000000f00 */
[----:B------:R-:W-:-:S03]  /*8d40*/  MOV R11, R9 ;  /* 0x00000009000b7202 */ /* 0x000fc60000000f00 */
[----:B------:R0:W-:Y:S01]  /*8d50*/  STL [R1+0x790], R10 ;  /* 0x0007900a01007387 */ /* 0x0001e20000100800 */
[----:B------:R-:W-:Y:S02]  /*8d60*/  LOP3.LUT P0, RZ, R5, 0x8000000, RZ, 0xc0, !PT ;  /* 0x0800000005ff7812 */ /* 0x000fe4000780c0ff */
[----:B0-----:R-:W-:Y:S02]  /*8d70*/  MOV R10, R8 ;  /* 0x00000008000a7202 */ /* 0x001fe40000000f00 */
[----:B------:R-:W-:Y:S01]  /*8d80*/  CS2R R8, SRZ ;  /* 0x0000000000087805 */ /* 0x000fe2000001ff00 */
[----:B------:R0:W-:Y:S05]  /*8d90*/  STL.64 [R1+0xe8], R2 ;  /* 0x0000e80201007387 */ /* 0x0001ea0000100a00 */
[----:B------:R1:W3:Y:S01]  /*8da0*/  @!P1 LDG.E.64 R8, desc[UR10][R12.64] ;  /* 0x0000000a0c089981 */ /* 0x0002e2000c1e1b00 */
[----:B0-----:R-:W-:-:S06]  /*8db0*/  CS2R R2, SRZ ;  /* 0x0000000000027805 */ /* 0x001fcc000001ff00 */
[----:B------:R-:W4:Y:S01]  /*8dc0*/  @!P0 LDG.E.64 R2, desc[UR10][R14.64] ;  /* 0x0000000a0e028981 */ /* 0x000f22000c1e1b00 */
[----:B-1----:R-:W-:-:S06]  /*8dd0*/  CS2R R12, SRZ ;  /* 0x00000000000c7805 */ /* 0x002fcc000001ff00 */
[----:B--2---:R-:W2:Y:S04]  /*8de0*/  @!P1 LDG.E.64 R12, desc[UR10][R18.64] ;  /* 0x0000000a120c9981 */ /* 0x004ea8000c1e1b00 */
[----:B------:R-:W2:Y:S04]  /*8df0*/  LDL.LU.64 R18, [R1+0x460] ;  /* 0x0004600001127983 */ /* 0x000ea80000300a00 */
[----:B------:R0:W-:Y:S02]  /*8e00*/  STL [R1+0x9d0], R20 ;  /* 0x0009d01401007387 */ /* 0x0001e40000100800 */
[----:B0-----:R-:W-:Y:S01]  /*8e10*/  HFMA2 R20, -RZ, RZ, 0, 0 ;  /* 0x00000000ff147431 */ /* 0x001fe200000001ff */
[----:B---3--:R-:W-:-:S05]  /*8e20*/  @!P1 MOV R20, R9 ;  /* 0x0000000900149202 */ /* 0x008fca0000000f00 */
[----:B------:R0:W-:Y:S02]  /*8e30*/  STL [R1+0x77c], R20 ;  /* 0x00077c1401007387 */ /* 0x0001e40000100800 */
[----:B0-----:R-:W-:Y:S01]  /*8e40*/  HFMA2 R20, -RZ, RZ, 0, 0 ;  /* 0x00000000ff147431 */ /* 0x001fe200000001ff */
[----:B----4-:R-:W-:-:S05]  /*8e50*/  @!P0 MOV R20, R3 ;  /* 0x0000000300148202 */ /* 0x010fca0000000f00 */
[----:B------:R0:W-:Y:S01]  /*8e60*/  STL [R1+0x764], R20 ;  /* 0x0007641401007387 */ /* 0x0001e20000100800 */
[----:B------:R-:W-:-:S03]  /*8e70*/  CS2R R14, SRZ ;  /* 0x00000000000e7805 */ /* 0x000fc6000001ff00 */
[----:B0-----:R-:W3:Y:S04]  /*8e80*/  LDL.LU R20, [R1+0x9d0] ;  /* 0x0009d00001147983 */ /* 0x001ee80000300800 */
[----:B------:R0:W-:Y:S04]  /*8e90*/  STL.64 [R1+0x2e8], R16 ;  /* 0x0002e81001007387 */ /* 0x0001e80000100a00 */
[----:B0-----:R-:W4:Y:S04]  /*8ea0*/  LDL.LU.64 R16, [R1+0x748] ;  /* 0x0007480001107983 */ /* 0x001f280000300a00 */
[----:B--2---:R-:W2:Y:S04]  /*8eb0*/  @!P0 LDG.E.64 R14, desc[UR10][R18.64] ;  /* 0x0000000a120e8981 */ /* 0x004ea8000c1e1b00 */
[----:B------:R-:W2:Y:S01]  /*8ec0*/  LDL.LU.64 R18, [R1+0x458] ;  /* 0x0004580001127983 */ /* 0x000ea20000300a00 */
[----:B------:R-:W-:-:S03]  /*8ed0*/  LOP3.LUT P2, RZ, R5, 0x4000000, RZ, 0xc0, !PT ;  /* 0x0400000005ff7812 */ /* 0x000fc6000784c0ff */
[----:B---3--:R0:W-:Y:S02]  /*8ee0*/  STL.64 [R1+0xf0], R20 ;  /* 0x0000f01401007387 */ /* 0x0081e40000100a00 */
[----:B0-----:R-:W-:Y:S02]  /*8ef0*/  MOV R20, R10 ;  /* 0x0000000a00147202 */ /* 0x001fe40000000f00 */
[----:B------:R-:W-:Y:S02]  /*8f00*/  MOV R21, R11 ;  /* 0x0000000b00157202 */ /* 0x000fe40000000f00 */
[----:B------:R-:W-:-:S06]  /*8f10*/  CS2R R10, SRZ ;  /* 0x00000000000a7805 */ /* 0x000fcc000001ff00 */
[----:B----4-:R0:W3:Y:S02]  /*8f20*/  @!P2 LDG.E.64 R10, desc[UR10][R16.64] ;  /* 0x0000000a100aa981 */ /* 0x0100e4000c1e1b00 */
[----:B0-----:R-:W-:-:S06]  /*8f30*/  CS2R R16, SRZ ;  /* 0x0000000000107805 */ /* 0x001fcc000001ff00 */
[----:B--2---:R-:W2:Y:S04]  /*8f40*/  @!P2 LDG.E.64 R16, desc[UR10][R18.64] ;  /* 0x0000000a1210a981 */ /* 0x004ea8000c1e1b00 */
        /* <DEDUP_REMOVED lines=13> */
[----:B------:R-:W-:-:S03]  /*9020*/  @!P0 MOV R0, R15 ;  /* 0x0000000f00008202 */ /* 0x000fc60000000f00 */
[----:B------:R1:W-:Y:S01]  /*9030*/  STL.64 [R1+0x2f8], R12 ;  /* 0x0002f80c01007387 */ /* 0x0003e20000100a00 */
[----:B0-----:R-:W-:-:S03]  /*9040*/  MOV R4, RZ ;  /* 0x000000ff00047202 */ /* 0x001fc60000000f00 */
[----:B------:R0:W-:Y:S01]  /*9050*/  STL [R1+0x460], R0 ;  /* 0x0004600001007387 */ /* 0x0001e20000100800 */
[----:B------:R-:W-:-:S03]  /*9060*/  @!P1 MOV R4, R12 ;  /* 0x0000000c00049202 */ /* 0x000fc60000000f00 */
[----:B-1----:R-:W2:Y:S01]  /*9070*/  LDL.LU.64 R12, [R1+0x730] ;  /* 0x00073000010c7983 */ /* 0x002ea20000300a00 */
[----:B0-----:R-:W-:-:S03]  /*9080*/  HFMA2 R0, -RZ, RZ, 0, 0 ;  /* 0x00000000ff007431 */ /* 0x001fc600000001ff */
[----:B------:R0:W-:Y:S01]  /*9090*/  STL [R1+0x768], R4 ;  /* 0x0007680401007387 */ /* 0x0001e20000100800 */
[----:B---3--:R-:W-:Y:S02]  /*90a0*/  @!P2 MOV R0, R10 ;  /* 0x0000000a0000a202 */ /* 0x008fe40000000f00 */
[----:B0-----:R-:W-:-:S03]  /*90b0*/  MOV R4, RZ ;  /* 0x000000ff00047202 */ /* 0x001fc60000000f00 */
[----:B------:R0:W-:Y:S01]  /*90c0*/  STL [R1+0x748], R0 ;  /* 0x0007480001007387 */ /* 0x0001e20000100800 */
[----:B------:R-:W-:-:S05]  /*90d0*/  @!P0 MOV R4, R14 ;  /* 0x0000000e00048202 */ /* 0x000fca0000000f00 */
[----:B------:R1:W-:Y:S01]  /*90e0*/  STL [R1+0x464], R4 ;  /* 0x0004640401007387 */ /* 0x0003e20000100800 */
[----:B0-----:R-:W-:Y:S01]  /*90f0*/  HFMA2 R0, -RZ, RZ, 0, 0 ;  /* 0x00000000ff007431 */ /* 0x001fe200000001ff */
[----:B-1----:R-:W-:Y:S02]  /*9100*/  MOV R4, RZ ;  /* 0x000000ff00047202 */ /* 0x002fe40000000f00 */
[----:B----4-:R0:W-:Y:S04]  /*9110*/  STL.64 [R1+0x2f0], R18 ;  /* 0x0002f01201007387 */ /* 0x0101e80000100a00 */
[----:B0-----:R-:W3:Y:S01]  /*9120*/  LDL.LU.64 R18, [R1+0x740] ;  /* 0x0007400001127983 */ /* 0x001ee20000300a00 */
[----:B--2---:R-:W-:Y:S02]  /*9130*/  @!P2 MOV R4, R16 ;  /* 0x000000100004a202 */ /* 0x004fe40000000f00 */
[----:B------:R-:W-:Y:S01]  /*9140*/  @!P2 MOV R0, R17 ;  /* 0x000000110000a202 */ /* 0x000fe20000000f00 */
[----:B------:R0:W-:Y:S04]  /*9150*/  STL.64 [R1+0x9b8], R16 ;  /* 0x0009b81001007387 */ /* 0x0001e80000100a00 */
[----:B0-----:R-:W2:Y:S01]  /*9160*/  LDL.LU.64 R16, [R1+0x450] ;  /* 0x0004500001107983 */ /* 0x001ea20000300a00 */
[----:B------:R-:W-:-:S03]  /*9170*/  LOP3.LUT P1, RZ, R5, 0x2000000, RZ, 0xc0, !PT ;  /* 0x0200000005ff7812 */ /* 0x000fc6000782c0ff */
[----:B------:R0:W-:Y:S01]  /*9180*/  STL.64 [R1+0xf8], R8 ;  /* 0x0000f80801007387 */ /* 0x0001e20000100a00 */
[----:B------:R-:W-:Y:S02]  /*9190*/  LOP3.LUT P0, RZ, R5, 0x1000000, RZ, 0xc0, !PT ;  /* 0x0100000005ff7812 */ /* 0x000fe4000780c0ff */
[----:B0-----:R-:W-:Y:S01]  /*91a0*/  CS2R R8, SRZ ;  /* 0x0000000000087805 */ /* 0x001fe2000001ff00 */
[----:B------:R0:W-:Y:S02]  /*91b0*/  STL.64 [R1+0x100], R2 ;  /* 0x0001000201007387 */ /* 0x0001e40000100a00 */
[----:B0-----:R-:W-:-:S08]  /*91c0*/  CS2R R2, SRZ ;  /* 0x0000000000027805 */ /* 0x001fd0000001ff00 */
[----:B------:R-:W4:Y:S04]  /*91d0*/  @!P0 LDG.E.64 R2, desc[UR10][R12.64] ;  /* 0x0000000a0c028981 */ /* 0x000f28000c1e1b00 */
[----:B---3--:R0:W3:Y:S02]  /*91e0*/  @!P1 LDG.E.64 R8, desc[UR10][R18.64] ;  /* 0x0000000a12089981 */ /* 0x0080e4000c1e1b00 */
[----:B0-----:R-:W-:-:S06]  /*91f0*/  CS2R R18, SRZ ;  /* 0x0000000000127805 */ /* 0x001fcc000001ff00 */
[----:B--2---:R-:W2:Y:S04]  /*9200*/  @!P1 LDG.E.64 R18, desc[UR10][R16.64] ;  /* 0x0000000a10129981 */ /* 0x004ea8000c1e1b00 */
[----:B------:R-:W2:Y:S04]  /*9210*/  LDL.LU.64 R16, [R1+0x448] ;  /* 0x0004480001107983 */ /* 0x000ea80000300a00 */
[----:B------:R0:W-:Y:S02]  /*9220*/  STL [R1+0x9c0], R10 ;  /* 0x0009c00a01007387 */ /* 0x0001e40000100800 */
[----:B0-----:R-:W-:Y:S01]  /*9230*/  HFMA2 R10, -RZ, RZ, 0, 0 ;  /* 0x00000000ff0a7431 */ /* 0x001fe200000001ff */
[----:B------:R-:W-:-:S05]  /*9240*/  @!P2 MOV R10, R11 ;  /* 0x0000000b000aa202 */ /* 0x000fca0000000f00 */
[----:B------:R0:W-:Y:S02]  /*9250*/  STL [R1+0x74c], R10 ;  /* 0x00074c0a01007387 */ /* 0x0001e40000100800 */
[----:B0-----:R-:W-:Y:S02]  /*9260*/  HFMA2 R10, -RZ, RZ, 0, 0 ;  /* 0x00000000ff0a7431 */ /* 0x001fe400000001ff */
[----:B------:R0:W-:Y:S01]  /*9270*/  STL.64 [R1+0x300], R14 ;  /* 0x0003000e01007387 */ /* 0x0001e20000100a00 */
[----:B------:R-:W-:-:S03]  /*9280*/  CS2R R12, SRZ ;  /* 0x00000000000c7805 */ /* 0x000fc6000001ff00 */
[----:B0-----:R-:W2:Y:S01]  /*9290*/  LDL.LU.64 R14, [R1+0x718] ;  /* 0x00071800010e7983 */ /* 0x001ea20000300a00 */
[----:B---3--:R-:W-:-:S05]  /*92a0*/  @!P1 MOV R10, R9 ;  /* 0x00000009000a9202 */ /* 0x008fca0000000f00 */
[----:B------:R0:W-:Y:S02]  /*92b0*/  STL [R1+0x744], R10 ;  /* 0x0007440a01007387 */ /* 0x0001e40000100800 */
[----:B0-----:R-:W-:Y:S01]  /*92c0*/  HFMA2 R10, -RZ, RZ, 0, 0 ;  /* 0x00000000ff0a7431 */ /* 0x001fe200000001ff */
[----:B----4-:R-:W-:-:S05]  /*92d0*/  @!P0 MOV R10, R3 ;  /* 0x00000003000a8202 */ /* 0x010fca0000000f00 */
[----:B------:R0:W-:Y:S04]  /*92e0*/  STL [R1+0x734], R10 ;  /* 0x0007340a01007387 */ /* 0x0001e80000100800 */
[----:B--2---:R-:W2:Y:S04]  /*92f0*/  @!P0 LDG.E.64 R12, desc[UR10][R16.64] ;  /* 0x0000000a100c8981 */ /* 0x004ea8000c1e1b00 */
[----:B0-----:R-:W3:Y:S04]  /*9300*/  LDL.LU R10, [R1+0x9c0] ;  /* 0x0009c000010a7983 */ /* 0x001ee80000300800 */
[----:B------:R-:W4:Y:S01]  /*9310*/  LDL.LU.64 R16, [R1+0x440] ;  /* 0x0004400001107983 */ /* 0x000f220000300a00 */
[----:B------:R-:W-:-:S03]  /*9320*/  LOP3.LUT P2, RZ, R5, 0x800000, RZ, 0xc0, !PT ;  /* 0x0080000005ff7812 */ /* 0x000fc6000784c0ff */
[----:B------:R0:W-:Y:S02]  /*9330*/  STL [R1+0x458], R0 ;  /* 0x0004580001007387 */ /* 0x0001e40000100800 */
[----:B0-----:R-:W-:Y:S02]  /*9340*/  HFMA2 R0, -RZ, RZ, 0, 0 ;  /* 0x00000000ff007431 */ /* 0x001fe400000001ff */
[----:B---3--:R0:W-:Y:S02]  /*9350*/  STL.64 [R1+0x108], R10 ;  /* 0x0001080a01007387 */ /* 0x0081e40000100a00 */
[----:B0-----:R-:W-:-:S06]  /*9360*/  CS2R R10, SRZ ;  /* 0x00000000000a7805 */ /* 0x001fcc000001ff00 */
[----:B------:R0:W3:Y:S02]  /*9370*/  @!P2 LDG.E.64 R10, desc[UR10][R14.64] ;  /* 0x0000000a0e0aa981 */ /* 0x0000e4000c1e1b00 */
[----:B0-----:R-:W-:-:S06]  /*9380*/  CS2R R14, SRZ ;  /* 0x00000000000e7805 */ /* 0x001fcc000001ff00 */
[----:B----4-:R-:W4:Y:S04]  /*9390*/  @!P2 LDG.E.64 R14, desc[UR10][R16.64] ;  /* 0x0000000a100ea981 */ /* 0x010f28000c1e1b00 */
[----:B------:R-:W4:Y:S01]  /*93a0*/  LDL.LU.64 R16, [R1+0x9b8] ;  /* 0x0009b80001107983 */ /* 0x000f220000300a00 */
        /* <DEDUP_REMOVED lines=10> */
[----:B--2---:R-:W-:-:S03]  /*9450*/  @!P0 MOV R0, R13 ;  /* 0x0000000d00008202 */ /* 0x004fc60000000f00 */
[----:B------:R1:W-:Y:S01]  /*9460*/  STL.64 [R1+0x310], R18 ;  /* 0x0003101201007387 */ /* 0x0003e20000100a00 */
[----:B0-----:R-:W-:-:S03]  /*9470*/  MOV R4, RZ ;  /* 0x000000ff00047202 */ /* 0x001fc60000000f00 */
[----:B------:R0:W-:Y:S01]  /*9480*/  STL [R1+0x448], R0 ;  /* 0x0004480001007387 */ /* 0x0001e20000100800 */
[----:B------:R-:W-:-:S03]  /*9490*/  @!P1 MOV R4, R18 ;  /* 0x0000001200049202 */ /* 0x000fc60000000f00 */
[----:B-1----:R-:W2:Y:S01]  /*94a0*/  LDL.LU.64 R18, [R1+0x700] ;  /* 0x0007000001127983 */ /* 0x002ea20000300a00 */
[----:B0-----:R-:W-:-:S03]  /*94b0*/  HFMA2 R0, -RZ, RZ, 0, 0 ;  /* 0x00000000ff007431 */ /* 0x001fc600000001ff */
[----:B------:R0:W-:Y:S02]  /*94c0*/  STL [R1+0x454], R4 ;  /* 0x0004540401007387 */ /* 0x0001e40000100800 */
[----:B0-----:R-:W-:Y:S02]  /*94d0*/  MOV R4, RZ ;  /* 0x000000ff00047202 */ /* 0x001fe40000000f00 */
[----:B------:R-:W-:-:S05]  /*94e0*/  @!P0 MOV R4, R12 ;  /* 0x0000000c00048202 */ /* 0x000fca0000000f00 */
[----:B------:R0:W-:Y:S02]  /*94f0*/  STL [R1+0x44c], R4 ;  /* 0x00044c0401007387 */ /* 0x0001e40000100800 */
[----:B0-----:R-:W-:Y:S02]  /*9500*/  MOV R4, RZ ;  /* 0x000000ff00047202 */ /* 0x001fe40000000f00 */
[----:B---3--:R-:W-:Y:S01]  /*9510*/  @!P2 MOV R0, R10 ;  /* 0x0000000a0000a202 */ /* 0x008fe20000000f00 */
[----:B----4-:R0:W-:Y:S04]  /*9520*/  STL.64 [R1+0x308], R16 ;  /* 0x0003081001007387 */ /* 0x0101e80000100a00 */
[----:B0-----:R-:W3:Y:S04]  /*9530*/  LDL.LU.64 R16, [R1+0x708] ;  /* 0x0007080001107983 */ /* 0x001ee80000300a00 */
[----:B------:R0:W-:Y:S01]  /*9540*/  STL [R1+0x718], R0 ;  /* 0x0007180001007387 */ /* 0x0001e20000100800 */
[----:B------:R-:W-:-:S03]  /*9550*/  @!P2 MOV R4, R14 ;  /* 0x0000000e0004a202 */ /* 0x000fc60000000f00 */
[----:B------:R1:W-:Y:S01]  /*9560*/  STL.64 [R1+0x9a8], R14 ;  /* 0x0009a80e01007387 */ /* 0x0003e20000100a00 */
[----:B0-----:R-:W-:Y:S01]  /*9570*/  HFMA2 R0, -RZ, RZ, 0, 0 ;  /* 0x00000000ff007431 */ /* 0x001fe200000001ff */
[----:B------:R-:W-:Y:S02]  /*9580*/  @!P2 MOV R0, R15 ;  /* 0x0000000f0000a202 */ /* 0x000fe40000000f00 */
[----:B-1----:R-:W4:Y:S01]  /*9590*/  LDL.LU.64 R14, [R1+0x438] ;  /* 0x00043800010e7983 */ /* 0x002f220000300a00 */
[----:B------:R-:W-:-:S03]  /*95a0*/  LOP3.LUT P1, RZ, R5, 0x400000, RZ, 0xc0, !PT ;  /* 0x0040000005ff7812 */ /* 0x000fc6000782c0ff */
[----:B------:R0:W-:Y:S01]  /*95b0*/  STL.64 [R1+0x110], R8 ;  /* 0x0001100801007387 */ /* 0x0001e20000100a00 */
[----:B------:R-:W-:Y:S02]  /*95c0*/  LOP3.LUT P0, RZ, R5, 0x200000, RZ, 0xc0, !PT ;  /* 0x0020000005ff7812 */ /* 0x000fe4000780c0ff */
[----:B0-----:R-:W-:Y:S01]  /*95d0*/  CS2R R8, SRZ ;  /* 0x0000000000087805 */ /* 0x001fe2000001ff00 */
[----:B------:R0:W-:Y:S02]  /*95e0*/  STL.64 [R1+0x118], R2 ;  /* 0x0001180201007387 */ /* 0x0001e40000100a00 */
[----:B0-----:R-:W-:-:S08]  /*95f0*/  CS2R R2, SRZ ;  /* 0x0000000000027805 */ /* 0x001fd0000001ff00 */
[----:B--2---:R-:W2:Y:S04]  /*9600*/  @!P0 LDG.E.64 R2, desc[UR10][R18.64] ;  /* 0x0000000a12028981 */ /* 0x004ea8000c1e1b00 */
[----:B---3--:R0:W3:Y:S02]  /*9610*/  @!P1 LDG.E.64 R8, desc[UR10][R16.64] ;  /* 0x0000000a10089981 */ /* 0x0080e4000c1e1b00 */
[----:B0-----:R-:W-:-:S06]  /*9620*/  CS2R R16, SRZ ;  /* 0x0000000000107805 */ /* 0x001fcc000001ff00 */
[----:B----4-:R-:W4:Y:S04]  /*9630*/  @!P1 LDG.E.64 R16, desc[UR10][R14.64] ;  /* 0x0000000a0e109981 */ /* 0x010f28000c1e1b00 */
[----:B------:R-:W4:Y:S04]  /*9640*/  LDL.LU.64 R14, [R1+0x430] ;  /* 0x00043000010e7983 */ /* 0x000f280000300a00 */
[----:B------:R0:W-:Y:S02]  /*9650*/  STL [R1+0x9b0], R10 ;  /* 0x0009b00a01007387 */ /* 0x0001e40000100800 */
[----:B0-----:R-:W-:Y:S01]  /*9660*/  HFMA2 R10, -RZ, RZ, 0, 0 ;  /* 0x00000000ff0a7431 */ /* 0x001fe200000001ff */
[----:B------:R-:W-:-:S05]  /*9670*/  @!P2 MOV R10, R11 ;  /* 0x0000000b000aa202 */ /* 0x000fca0000000f00 */
[----:B------:R0:W-:Y:S02]  /*9680*/  STL [R1+0x71c], R10 ;  /* 0x00071c0a01007387 */ /* 0x0001e40000100800 */
[----:B0-----:R-:W-:Y:S02]  /*9690*/  HFMA2 R10, -RZ, RZ, 0, 0 ;  /* 0x00000000ff0a7431 */ /* 0x001fe400000001ff */
[----:B------:R0:W-:Y:S01]  /*96a0*/  STL.64 [R1+0x318], R12 ;  /* 0x0003180c01007387 */ /* 0x0001e20000100a00 */
[----:B------:R-:W-:-:S03]  /*96b0*/  CS2R R18, SRZ ;  /* 0x0000000000127805 */ /* 0x000fc6000001ff00 */
[----:B0-----:R-:W4:Y:S01]  /*96c0*/  LDL.LU.64 R12, [R1+0x6f0] ;  /* 0x0006f000010c7983 */ /* 0x001f220000300a00 */
[----:B---3--:R-:W-:-:S05]  /*96d0*/  @!P1 MOV R10, R9 ;  /* 0x00000009000a9202 */ /* 0x008fca0000000f00 */
[----:B------:R0:W-:Y:S02]  /*96e0*/  STL [R1+0x70c], R10 ;  /* 0x00070c0a01007387 */ /* 0x0001e40000100800 */
[----:B0-----:R-:W-:Y:S01]  /*96f0*/  HFMA2 R10, -RZ, RZ, 0, 0 ;  /* 0x00000000ff0a7431 */ /* 0x001fe200000001ff */
[----:B--2---:R-:W-:-:S05]  /*9700*/  @!P0 MOV R10, R3 ;  /* 0x00000003000a8202 */ /* 0x004fca0000000f00 */
[----:B------:R0:W-:Y:S04]  /*9710*/  STL [R1+0x7a8], R10 ;  /* 0x0007a80a01007387 */ /* 0x0001e80000100800 */
[----:B----4-:R-:W2:Y:S04]  /*9720*/  @!P0 LDG.E.64 R18, desc[UR10][R14.64] ;  /* 0x0000000a0e128981 */ /* 0x010ea8000c1e1b00 */
[----:B0-----:R-:W3:Y:S04]  /*9730*/  LDL.LU R10, [R1+0x9b0] ;  /* 0x0009b000010a7983 */ /* 0x001ee80000300800 */
[----:B------:R-:W4:Y:S01]  /*9740*/  LDL.LU.64 R14, [R1+0x428] ;  /* 0x00042800010e7983 */ /* 0x000f220000300a00 */
[----:B------:R-:W-:-:S03]  /*9750*/  LOP3.LUT P2, RZ, R5, 0x100000, RZ, 0xc0, !PT ;  /* 0x0010000005ff7812 */ /* 0x000fc6000784c0ff */
[----:B---3--:R0:W-:Y:S02]  /*9760*/  STL.64 [R1+0x120], R10 ;  /* 0x0001200a01007387 */ /* 0x0081e40000100a00 */
[----:B0-----:R-:W-:-:S08]  /*9770*/  CS2R R10, SRZ ;  /* 0x00000000000a7805 */ /* 0x001fd0000001ff00 */
[----:B------:R0:W3:Y:S02]  /*9780*/  @!P2 LDG.E.64 R10, desc[UR10][R12.64] ;  /* 0x0000000a0c0aa981 */ /* 0x0000e4000c1e1b00 */
[----:B0-----:R-:W-:-:S06]  /*9790*/  CS2R R12, SRZ ;  /* 0x00000000000c7805 */ /* 0x001fcc000001ff00 */
[----:B----4-:R0:W4:Y:S04]  /*97a0*/  @!P2 LDG.E.64 R12, desc[UR10][R14.64] ;  /* 0x0000000a0e0ca981 */ /* 0x010128000c1e1b00 */
[----:B------:R-:W2:Y:S04]  /*97b0*/  LDL.LU.64 R14, [R1+0x9a8] ;  /* 0x0009a800010e7983 */ /* 0x000ea80000300a00 */
[----:B------:R1:W-:Y:S02]  /*97c0*/  STL [R1+0x440], R0 ;  /* 0x0004400001007387 */ /* 0x0003e40000100800 */
[----:B-1----:R-:W-:Y:S01]  /*97d0*/  HFMA2 R0, -RZ, RZ, 0, 0 ;  /* 0x00000000ff007431 */ /* 0x002fe200000001ff */
[----:B------:R-:W-:-:S05]  /*97e0*/  @!P1 MOV R0, R8 ;  /* 0x0000000800009202 */ /* 0x000fca0000000f00 */
[----:B------:R1:W-:Y:S04]  /*97f0*/  STL [R1+0x708], R0 ;  /* 0x0007080001007387 */ /* 0x0003e80000100800 */
[----:B------:R0:W-:Y:S01]  /*9800*/  STL [R1+0x444], R4 ;  /* 0x0004440401007387 */ /* 0x0001e20000100800 */
[----:B-1----:R-:W-:Y:S01]  /*9810*/  HFMA2 R0, -RZ, RZ, 0, 0 ;  /* 0x00000000ff007431 */ /* 0x002fe200000001ff */
[----:B0-----:R-:W-:Y:S02]  /*9820*/  MOV R4, RZ ;  /* 0x000000ff00047202 */ /* 0x001fe40000000f00 */
[----:B------:R-:W-:Y:S02]  /*9830*/  @!P1 MOV R4, R16 ;  /* 0x0000001000049202 */ /* 0x000fe40000000f00 */
[----:B------:R-:W-:-:S02]  /*9840*/  @!P1 MOV R0, R17 ;  /* 0x0000001100009202 */ /* 0x000fc40000000f00 */
[----:B------:R-:W-:Y:S01]  /*9850*/  LOP3.LUT P1, RZ, R5, 0x80000, RZ, 0xc0, !PT ;  /* 0x0008000005ff7812 */ /* 0x000fe2000782c0ff */
[----:B--2---:R0:W-:Y:S02]  /*9860*/  STL.64 [R1+0x320], R14 ;  /* 0x0003200e01007387 */ /* 0x0041e40000100a00 */
[----:B0-----:R-:W-:Y:S01]  /*9870*/  HFMA2 R14, -RZ, RZ, 0, 0 ;  /* 0x00000000ff0e7431 */ /* 0x001fe200000001ff */
[----:B---3--:R-:W-:-:S05]  /*9880*/  @!P2 MOV R14, R11 ;  /* 0x0000000b000ea202 */ /* 0x008fca0000000f00 */
[----:B------:R0:W-:Y:S02]  /*9890*/  STL [R1+0x7c8], R14 ;  /* 0x0007c80e01007387 */ /* 0x0001e40000100800 */
[----:B0-----:R-:W-:-:S06]  /*98a0*/  CS2R R14, SRZ ;  /* 0x00000000000e7805 */ /* 0x001fcc000001ff00 */
[----:B------:R0:W2:Y:S04]  /*98b0*/  @!P1 LDG.E.64 R14, desc[UR10][R44.64] ;  /* 0x0000000a2c0e9981 */ /* 0x0000a8000c1e1b00 */
[----:B------:R1:W-:Y:S02]  /*98c0*/  STL.64 [R1+0x128], R8 ;  /* 0x0001280801007387 */ /* 0x0003e40000100a00 */
[----:B-1----:R-:W-:-:S06]  /*98d0*/  CS2R R8, SRZ ;  /* 0x0000000000087805 */ /* 0x002fcc000001ff00 */
[----:B------:R-:W3:Y:S01]  /*98e0*/  @!P1 LDG.E.64 R8, desc[UR10][R20.64] ;  /* 0x0000000a14089981 */ /* 0x000ee2000c1e1b00 */
[----:B0-----:R-:W-:-:S03]  /*98f0*/  CS2R R44, SRZ ;  /* 0x00000000002c7805 */ /* 0x001fc6000001ff00 */
[----:B------:R0:W-:Y:S02]  /*9900*/  STL [R1+0x438], R0 ;  /* 0x0004380001007387 */ /* 0x0001e40000100800 */
[----:B0-----:R-:W-:Y:S01]  /*9910*/  HFMA2 R0, -RZ, RZ, 0, 0 ;  /* 0x00000000ff007431 */ /* 0x001fe200000001ff */
[----:B------:R-:W-:-:S05]  /*9920*/  @!P0 MOV R0, R2 ;  /* 0x0000000200008202 */ /* 0x000fca0000000f00 */
[----:B------:R0:W-:Y:S04]  /*9930*/  STL [R1+0x794], R0 ;  /* 0x0007940001007387 */ /* 0x0001e80000100800 */
[----:B------:R-:W-:Y:S01]  /*9940*/  STL [R1+0x43c], R4 ;  /* 0x00043c0401007387 */ /* 0x000fe20000100800 */
[----:B0-----:R-:W-:Y:S01]  /*9950*/  HFMA2 R0, -RZ, RZ, 0, 0 ;  /* 0x00000000ff007431 */ /* 0x001fe200000001ff */
[----:B--2---:R-:W-:Y:S02]  /*9960*/  @!P1 MOV R45, R14 ;  /* 0x0000000e002d9202 */ /* 0x004fe40000000f00 */
[----:B------:R-:W-:-:S05]  /*9970*/  @!P1 MOV R44, R15 ;  /* 0x0000000f002c9202 */ /* 0x000fca0000000f00 */
[----:B------:R0:W-:Y:S04]  /*9980*/  STL.64 [R1+0x988], R44 ;  /* 0x0009882c01007387 */ /* 0x0001e80000100a00 */
[----:B0-----:R-:W2:Y:S01]  /*9990*/  LDL.LU.64 R44, [R1+0x690] ;  /* 0x00069000012c7983 */ /* 0x001ea20000300a00 */
[----:B------:R-:W-:Y:S02]  /*99a0*/  MOV R4, RZ ;  /* 0x000000ff00047202 */ /* 0x000fe40000000f00 */
[----:B------:R-:W-:Y:S02]  /*99b0*/  @!P0 MOV R4, R18 ;  /* 0x0000001200048202 */ /* 0x000fe40000000f00 */
[----:B------:R-:W-:Y:S02]  /*99c0*/  @!P0 MOV R0, R19 ;  /* 0x0000001300008202 */ /* 0x000fe40000000f00 */
[----:B------:R-:W-:Y:S01]  /*99d0*/  LOP3.LUT P0, RZ, R5, 0x40000, RZ, 0xc0, !PT ;  /* 0x0004000005ff7812 */ /* 0x000fe2000780c0ff */
[----:B------:R0:W-:Y:S04]  /*99e0*/  STL.64 [R1+0x130], R2 ;  /* 0x0001300201007387 */ /* 0x0001e80000100a00 */
[----:B------:R1:W-:Y:S01]  /*99f0*/  STL [R1+0x430], R0 ;  /* 0x0004300001007387 */ /* 0x0003e20000100800 */
[----:B0-----:R-:W-:Y:S01]  /*9a00*/  CS2R R2, SRZ ;  /* 0x0000000000027805 */ /* 0x001fe2000001ff00 */
[----:B-1----:R-:W-:-:S06]  /*9a10*/  HFMA2 R0, -RZ, RZ, 0, 0 ;  /* 0x00000000ff007431 */ /* 0x002fcc00000001ff */
[----:B------:R-:W2:Y:S01]  /*9a20*/  @!P0 LDG.E.64 R2, desc[UR10][R32.64] ;  /* 0x0000000a20028981 */ /* 0x000ea2000c1e1b00 */
[----:B------:R-:W-:-:S05]  /*9a30*/  @!P2 MOV R0, R10 ;  /* 0x0000000a0000a202 */ /* 0x000fca0000000f00 */
[----:B------:R0:W-:Y:S04]  /*9a40*/  STL [R1+0x7ac], R0 ;  /* 0x0007ac0001007387 */ /* 0x0001e80000100800 */
[----:B------:R1:W-:Y:S04]  /*9a50*/  STL [R1+0x434], R4 ;  /* 0x0004340401007387 */ /* 0x0003e80000100800 */
[----:B------:R3:W-:Y:S01]  /*9a60*/  STL.64 [R1+0x138], R10 ;  /* 0x0001380a01007387 */ /* 0x0007e20000100a00 */
[----:B0-----:R-:W-:-:S03]  /*9a70*/  HFMA2 R0, -RZ, RZ, 0, 0 ;  /* 0x00000000ff007431 */ /* 0x001fc600000001ff */
[----:B------:R-:W-:Y:S01]  /*9a80*/  STL.64 [R1+0x328], R16 ;  /* 0x0003281001007387 */ /* 0x000fe20000100a00 */
[----:B-1----:R-:W-:Y:S02]  /*9a90*/  MOV R4, RZ ;  /* 0x000000ff00047202 */ /* 0x002fe40000000f00 */
[----:B----4-:R-:W-:Y:S01]  /*9aa0*/  @!P2 MOV R4, R12 ;  /* 0x0000000c0004a202 */ /* 0x010fe20000000f00 */
[----:B------:R-:W-:Y:S01]  /*9ab0*/  STL.64 [R1+0x338], R12 ;  /* 0x0003380c01007387 */ /* 0x000fe20000100a00 */
[----:B------:R-:W-:Y:S02]  /*9ac0*/  @!P2 MOV R0, R13 ;  /* 0x0000000d0000a202 */ /* 0x000fe40000000f00 */
[----:B------:R-:W-:Y:S01]  /*9ad0*/  LOP3.LUT P2, RZ, R5, 0x20000, RZ, 0xc0, !PT ;  /* 0x0002000005ff7812 */ /* 0x000fe2000784c0ff */
[----:B------:R-:W4:Y:S01]  /*9ae0*/  LDL.LU.64 R32, [R1+0x6a0] ;  /* 0x0006a00001207983 */ /* 0x000f220000300a00 */
[----:B---3--:R-:W-:-:S03]  /*9af0*/  CS2R R10, SRZ ;  /* 0x00000000000a7805 */ /* 0x008fc6000001ff00 */
[----:B------:R0:W-:Y:S08]  /*9b00*/  STL [R1+0x428], R0 ;  /* 0x0004280001007387 */ /* 0x0001f00000100800 */
[----:B------:R-:W3:Y:S01]  /*9b10*/  @!P2 LDG.E.64 R10, desc[UR10][R34.64] ;  /* 0x0000000a220aa981 */ /* 0x000ee2000c1e1b00 */
[----:B0-----:R-:W-:Y:S01]  /*9b20*/  HFMA2 R0, -RZ, RZ, 0, 0 ;  /* 0x00000000ff007431 */ /* 0x001fe200000001ff */
[----:B------:R-:W-:-:S02]  /*9b30*/  @!P1 MOV R0, R8 ;  /* 0x0000000800009202 */ /* 0x000fc40000000f00 */
[----:B------:R-:W-:Y:S02]  /*9b40*/  CS2R R16, SRZ ;  /* 0x0000000000107805 */ /* 0x000fe4000001ff00 */
[----:B------:R-:W-:Y:S01]  /*9b50*/  CS2R R12, SRZ ;  /* 0x00000000000c7805 */ /* 0x000fe2000001ff00 */
[----:B------:R-:W4:Y:S04]  /*9b60*/  LDL.LU.64 R34, [R1+0x680] ;  /* 0x0006800001227983 */ /* 0x000f280000300a00 */
[----:B------:R0:W-:Y:S04]  /*9b70*/  STL [R1+0x7cc], R0 ;  /* 0x0007cc0001007387 */ /* 0x0001e80000100800 */
[----:B------:R1:W4:Y:S01]  /*9b80*/  @!P0 LDG.E.64 R16, desc[UR10][R22.64] ;  /* 0x0000000a16108981 */ /* 0x000322000c1e1b00 */
[----:B0-----:R-:W-:Y:S01]  /*9b90*/  HFMA2 R0, -RZ, RZ, 0, 0 ;  /* 0x00000000ff007431 */ /* 0x001fe200000001ff */
[----:B------:R-:W-:-:S02]  /*9ba0*/  @!P1 MOV R0, R9 ;  /* 0x0000000900009202 */ /* 0x000fc40000000f00 */
[----:B------:R-:W-:-:S13]  /*9bb0*/  LOP3.LUT P1, RZ, R5, 0x10000, RZ, 0xc0, !PT ;  /* 0x0001000005ff7812 */ /* 0x000fda000782c0ff */
[----:B--2---:R-:W2:Y:S04]  /*9bc0*/  @!P1 LDG.E.64 R12, desc[UR10][R44.64] ;  /* 0x0000000a2c0c9981 */ /* 0x004ea8000c1e1b00 */
[----:B------:R0:W-:Y:S01]  /*9bd0*/  STL [R1+0x7e8], R0 ;  /* 0x0007e80001007387 */ /* 0x0001e20000100800 */
[----:B-1----:R-:W-:-:S03]  /*9be0*/  MOV R22, R36 ;  /* 0x0000002400167202 */ /* 0x002fc60000000f00 */
[----:B------:R1:W-:Y:S01]  /*9bf0*/  STL.64 [R1+0x140], R8 ;  /* 0x0001400801007387 */ /* 0x0003e20000100a00 */
[----:B------:R-:W-:-:S03]  /*9c00*/  MOV R23, R37 ;  /* 0x0000002500177202 */ /* 0x000fc60000000f00 */
[----:B------:R-:W-:Y:S01]  /*9c10*/  STL.64 [R1+0x330], R18 ;  /* 0x0003301201007387 */ /* 0x000fe20000100a00 */
[----:B0-----:R-:W-:Y:S01]  /*9c20*/  HFMA2 R0, -RZ, RZ, 0, 0 ;  /* 0x00000000ff007431 */ /* 0x001fe200000001ff */
[----:B------:R-:W-:Y:S02]  /*9c30*/  MOV R20, R30 ;  /* 0x0000001e00147202 */ /* 0x000fe40000000f00 */
[----:B------:R-:W-:Y:S01]  /*9c40*/  STL.64 [R1+0x340], R14 ;  /* 0x0003400e01007387 */ /* 0x000fe20000100a00 */
[----:B------:R-:W-:Y:S02]  /*9c50*/  MOV R21, R31 ;  /* 0x0000001f00157202 */ /* 0x000fe40000000f00 */
[----:B-1----:R-:W-:Y:S02]  /*9c60*/  CS2R R8, SRZ ;  /* 0x0000000000087805 */ /* 0x002fe4000001ff00 */
[----:B------:R-:W-:Y:S01]  /*9c70*/  CS2R R36, SRZ ;  /* 0x0000000000247805 */ /* 0x000fe2000001ff00 */
[----:B------:R-:W2:Y:S01]  /*9c80*/  LDL.LU.64 R30, [R1+0x668] ;  /* 0x00066800011e7983 */ /* 0x000ea20000300a00 */
[----:B------:R-:W-:-:S03]  /*9c90*/  @!P0 MOV R0, R2 ;  /* 0x0000000200008202 */ /* 0x000fc60000000f00 */
[----:B------:R-:W2:Y:S04]  /*9ca0*/  LDL.LU.64 R44, [R1+0x650] ;  /* 0x00065000012c7983 */ /* 0x000ea80000300a00 */
[----:B------:R0:W-:Y:S02]  /*9cb0*/  STL [R1+0x7ec], R0 ;  /* 0x0007ec0001007387 */ /* 0x0001e40000100800 */
[----:B0-----:R-:W-:Y:S01]  /*9cc0*/  HFMA2 R0, -RZ, RZ, 0, 0 ;  /* 0x00000000ff007431 */ /* 0x001fe200000001ff */
[----:B------:R-:W-:-:S05]  /*9cd0*/  @!P0 MOV R0, R3 ;  /* 0x0000000300008202 */ /* 0x000fca0000000f00 */
[----:B------:R0:W-:Y:S02]  /*9ce0*/  STL [R1+0x7f8], R0 ;  /* 0x0007f80001007387 */ /* 0x0001e40000100800 */
[----:B0-----:R-:W-:Y:S01]  /*9cf0*/  HFMA2 R0, -RZ, RZ, 0, 0 ;  /* 0x00000000ff007431 */ /* 0x001fe200000001ff */
[----:B---3--:R-:W-:-:S05]  /*9d00*/  @!P2 MOV R0, R10 ;  /* 0x0000000a0000a202 */ /* 0x008fca0000000f00 */
[----:B------:R0:W-:Y:S01]  /*9d10*/  STL [R1+0x7fc], R0 ;  /* 0x0007fc0001007387 */ /* 0x0001e20000100800 */
[----:B------:R-:W-:-:S03]  /*9d20*/  CS2R R18, SRZ ;  /* 0x0000000000127805 */ /* 0x000fc6000001ff00 */
[----:B----4-:R1:W3:Y:S04]  /*9d30*/  @!P1 LDG.E.64 R8, desc[UR10][R34.64] ;  /* 0x0000000a22089981 */ /* 0x0102e8000c1e1b00 */
[----:B------:R4:W3:Y:S01]  /*9d40*/  @!P2 LDG.E.64 R18, desc[UR10][R32.64] ;  /* 0x0000000a2012a981 */ /* 0x0008e2000c1e1b00 */
[----:B0-----:R-:W-:Y:S01]  /*9d50*/  HFMA2 R0, -RZ, RZ, 0, 0 ;  /* 0x00000000ff007431 */ /* 0x001fe200000001ff */
[----:B------:R-:W-:-:S05]  /*9d60*/  @!P2 MOV R0, R11 ;  /* 0x0000000b0000a202 */ /* 0x000fca0000000f00 */
[----:B------:R0:W-:Y:S01]  /*9d70*/  STL [R1+0x818], R0 ;  /* 0x0008180001007387 */ /* 0x0001e20000100800 */
[----:B------:R-:W-:Y:S02]  /*9d80*/  @!P0 MOV R36, R16 ;  /* 0x0000001000248202 */ /* 0x000fe40000000f00 */
[----:B------:R-:W-:Y:S01]  /*9d90*/  @!P0 MOV R37, R17 ;  /* 0x0000001100258202 */ /* 0x000fe20000000f00 */
[----:B0-----:R-:W-:Y:S02]  /*9da0*/  HFMA2 R0, -RZ, RZ, 0, 0 ;  /* 0x00000000ff007431 */ /* 0x001fe400000001ff */
[----:B------:R-:W-:Y:S04]  /*9db0*/  STL [R1+0x9a0], R36 ;  /* 0x0009a02401007387 */ /* 0x000fe80000100800 */
[----:B------:R0:W-:Y:S04]  /*9dc0*/  STL [R1+0x9a4], R37 ;  /* 0x0009a42501007387 */ /* 0x0001e80000100800 */
[----:B0-----:R-:W3:Y:S01]  /*9dd0*/  LDL.LU.64 R36, [R1+0x678] ;  /* 0x0006780001247983 */ /* 0x001ee20000300a00 */
[----:B--2---:R-:W-:-:S05]  /*9de0*/  @!P1 MOV R0, R12 ;  /* 0x0000000c00009202 */ /* 0x004fca0000000f00 */
[----:B------:R0:W-:Y:S04]  /*9df0*/  STL [R1+0x81c], R0 ;  /* 0x00081c0001007387 */ /* 0x0001e80000100800 */
[----:B------:R2:W-:Y:S01]  /*9e00*/  STL.64 [R1+0x158], R12 ;  /* 0x0001580c01007387 */ /* 0x0005e20000100a00 */
[----:B0-----:R-:W-:Y:S01]  /*9e10*/  HFMA2 R0, -RZ, RZ, 0, 0 ;  /* 0x00000000ff007431 */ /* 0x001fe200000001ff */
[----:B------:R-:W-:Y:S02]  /*9e20*/  @!P1 MOV R0, R13 ;  /* 0x0000000d00009202 */ /* 0x000fe40000000f00 */
[----:B--2---:R-:W2:Y:S01]  /*9e30*/  LDL.LU.64 R12, [R1+0x648] ;  /* 0x00064800010c7983 */ /* 0x004ea20000300a00 */
[----:B------:R-:W-:-:S03]  /*9e40*/  LOP3.LUT P0, RZ, R5, 0x8000, RZ, 0xc0, !PT ;  /* 0x0000800005ff7812 */ /* 0x000fc6000780c0ff */
[----:B------:R0:W-:Y:S01]  /*9e50*/  STL.64 [R1+0x150], R10 ;  /* 0x0001500a01007387 */ /* 0x0001e20000100a00 */
[----:B-1----:R-:W-:Y:S02]  /*9e60*/  MOV R34, R40 ;  /* 0x0000002800227202 */ /* 0x002fe40000000f00 */
[----:B------:R-:W-:Y:S02]  /*9e70*/  MOV R35, R41 ;  /* 0x0000002900237202 */ /* 0x000fe40000000f00 */
[----:B------:R-:W-:Y:S02]  /*9e80*/  CS2R R40, SRZ ;  /* 0x0000000000287805 */ /* 0x000fe4000001ff00 */
[----:B------:R-:W-:Y:S01]  /*9e90*/  CS2R R14, SRZ ;  /* 0x00000000000e7805 */ /* 0x000fe2000001ff00 */
[----:B0-----:R-:W2:Y:S01]  /*9ea0*/  LDL.LU.64 R10, [R1+0x660] ;  /* 0x00066000010a7983 */ /* 0x001ea20000300a00 */
[----:B----4-:R-:W-:Y:S02]  /*9eb0*/  MOV R32, R38 ;  /* 0x0000002600207202 */ /* 0x010fe40000000f00 */
[----:B------:R-:W-:-:S02]  /*9ec0*/  MOV R33, R39 ;  /* 0x0000002700217202 */ /* 0x000fc40000000f00 */
[----:B------:R-:W-:Y:S01]  /*9ed0*/  CS2R R38, SRZ ;  /* 0x0000000000267805 */ /* 0x000fe2000001ff00 */
[----:B------:R0:W-:Y:S02]  /*9ee0*/  STL.64 [R1+0x148], R2 ;  /* 0x0001480201007387 */ /* 0x0001e40000100a00 */
[----:B0-----:R-:W-:-:S06]  /*9ef0*/  CS2R R2, SRZ ;  /* 0x0000000000027805 */ /* 0x001fcc000001ff00 */
[----:B------:R-:W4:Y:S01]  /*9f00*/  @!P0 LDG.E.64 R2, desc[UR10][R30.64] ;  /* 0x0000000a1e028981 */ /* 0x000f22000c1e1b00 */
[----:B---3--:R-:W-:Y:S02]  /*9f10*/  @!P1 MOV R40, R8 ;  /* 0x0000000800289202 */ /* 0x008fe40000000f00 */
[----:B------:R-:W-:Y:S02]  /*9f20*/  @!P1 MOV R41, R9 ;  /* 0x0000000900299202 */ /* 0x000fe40000000f00 */
[C---:B------:R-:W-:Y:S01]  /*9f30*/  LOP3.LUT P1, RZ, R5.reuse, 0x2000, RZ, 0xc0, !PT ;  /* 0x0000200005ff7812 */ /* 0x040fe2000782c0ff */
[----:B------:R0:W-:Y:S01]  /*9f40*/  STL.64 [R1+0x350], R18 ;  /* 0x0003501201007387 */ /* 0x0001e20000100a00 */
[----:B------:R-:W-:Y:S02]  /*9f50*/  @!P2 MOV R38, R18 ;  /* 0x000000120026a202 */ /* 0x000fe40000000f00 */
[----:B------:R-:W-:Y:S02]  /*9f60*/  @!P2 MOV R39, R19 ;  /* 0x000000130027a202 */ /* 0x000fe40000000f00 */
[----:B0-----:R-:W-:Y:S01]  /*9f70*/  CS2R R18, SRZ ;  /* 0x0000000000127805 */ /* 0x001fe2000001ff00 */
[----:B------:R-:W3:Y:S04]  /*9f80*/  @!P0 LDG.E.64 R14, desc[UR10][R36.64] ;  /* 0x0000000a240e8981 */ /* 0x000ee8000c1e1b00 */
[----:B------:R-:W3:Y:S04]  /*9f90*/  LDL.LU.64 R36, [R1+0x638] ;  /* 0x0006380001247983 */ /* 0x000ee80000300a00 */
[----:B--2---:R-:W2:Y:S01]  /*9fa0*/  @!P1 LDG.E.64 R18, desc[UR10][R12.64] ;  /* 0x0000000a0c129981 */ /* 0x004ea2000c1e1b00 */
[----:B------:R-:W-:-:S03]  /*9fb0*/  LOP3.LUT P2, RZ, R5, 0x4000, RZ, 0xc0, !PT ;  /* 0x0000400005ff7812 */ /* 0x000fc6000784c0ff */
[----:B------:R0:W-:Y:S04]  /*9fc0*/  STL.64 [R1+0x348], R16 ;  /* 0x0003481001007387 */ /* 0x0001e80000100a00 */
[----:B------:R1:W-:Y:S01]  /*9fd0*/  STL.64 [R1+0x358], R8 ;  /* 0x0003580801007387 */ /* 0x0003e20000100a00 */
[----:B0-----:R-:W-:-:S03]  /*9fe0*/  CS2R R16, SRZ ;  /* 0x0000000000107805 */ /* 0x001fc6000001ff00 */
[----:B------:R0:W-:Y:S04]  /*9ff0*/  STL [R1+0x828], R0 ;  /* 0x0008280001007387 */ /* 0x0001e80000100800 */
[----:B-1----:R-:W2:Y:S04]  /*a000*/  LDL.LU.64 R8, [R1+0x628] ;  /* 0x0006280001087983 */ /* 0x002ea80000300a00 */
[----:B------:R1:W2:Y:S01]  /*a010*/  @!P2 LDG.E.64 R16, desc[UR10][R10.64] ;  /* 0x0000000a0a10a981 */ /* 0x0002a2000c1e1b00 */
[----:B0-----:R-:W-:Y:S01]  /*a020*/  HFMA2 R0, -RZ, RZ, 0, 0 ;  /* 0x00000000ff007431 */ /* 0x001fe200000001ff */
[----:B-1----:R-:W-:-:S02]  /*a030*/  CS2R R10, SRZ ;  /* 0x00000000000a7805 */ /* 0x002fc4000001ff00 */
[----:B------:R-:W-:-:S04]  /*a040*/  CS2R R12, SRZ ;  /* 0x00000000000c7805 */ /* 0x000fc8000001ff00 */
[----:B------:R-:W2:Y:S01]  /*a050*/  @!P2 LDG.E.64 R10, desc[UR10][R44.64] ;  /* 0x0000000a2c0aa981 */ /* 0x000ea2000c1e1b00 */
[----:B------:R-:W-:Y:S02]  /*a060*/  MOV R30, R42 ;  /* 0x0000002a001e7202 */ /* 0x000fe40000000f00 */
[----:B------:R-:W-:Y:S02]  /*a070*/  MOV R31, R43 ;  /* 0x0000002b001f7202 */ /* 0x000fe40000000f00 */
[----:B------:R-:W-:Y:S01]  /*a080*/  CS2R R42, SRZ ;  /* 0x00000000002a7805 */ /* 0x000fe2000001ff00 */
[----:B----4-:R-:W-:Y:S04]  /*a090*/  STL.64 [R1+0x360], R2 ;  /* 0x0003600201007387 */ /* 0x010fe80000100a00 */
[----:B------:R-:W4:Y:S01]  /*a0a0*/  LDL.LU.64 R44, [R1+0x618] ;  /* 0x00061800012c7983 */ /* 0x000f220000300a00 */
[----:B------:R-:W-:-:S02]  /*a0b0*/  @!P0 MOV R42, R2 ;  /* 0x00000002002a8202 */ /* 0x000fc40000000f00 */
[----:B---3--:R-:W-:-:S05]  /*a0c0*/  @!P0 MOV R0, R14 ;  /* 0x0000000e00008202 */ /* 0x008fca0000000f00 */
[----:B------:R0:W-:Y:S04]  /*a0d0*/  STL [R1+0x82c], R0 ;  /* 0x00082c0001007387 */ /* 0x0001e80000100800 */
[----:B------:R1:W3:Y:S01]  /*a0e0*/  @!P1 LDG.E.64 R12, desc[UR10][R36.64] ;  /* 0x0000000a240c9981 */ /* 0x0002e2000c1e1b00 */
[----:B0-----:R-:W-:Y:S01]  /*a0f0*/  MOV R0, RZ ;  /* 0x000000ff00007202 */ /* 0x001fe20000000f00 */
[----:B-1----:R-:W-:Y:S01]  /*a100*/  HFMA2 R36, -RZ, RZ, 0, 0 ;  /* 0x00000000ff247431 */ /* 0x002fe200000001ff */
[----:B------:R-:W-:Y:S02]  /*a110*/  @!P0 MOV R0, R3 ;  /* 0x0000000300008202 */ /* 0x000fe40000000f00 */
[----:B------:R-:W3:Y:S01]  /*a120*/  LDL.LU.64 R2, [R1+0x610] ;  /* 0x0006100001027983 */ /* 0x000ee20000300a00 */
[----:B--2---:R-:W-:-:S05]  /*a130*/  @!P1 MOV R36, R19 ;  /* 0x0000001300249202 */ /* 0x004fca0000000f00 */
[----:B------:R0:W-:Y:S04]  /*a140*/  STL [R1+0x858], R36 ;  /* 0x0008582401007387 */ /* 0x0001e80000100800 */
[----:B0-----:R-:W2:Y:S04]  /*a150*/  LDL.LU.64 R36, [R1+0x600] ;  /* 0x0006000001247983 */ /* 0x001ea80000300a00 */
[----:B------:R0:W-:Y:S02]  /*a160*/  STL [R1+0x42c], R4 ;  /* 0x00042c0401007387 */ /* 0x0001e40000100800 */
[----:B0-----:R-:W-:-:S02]  /*a170*/  HFMA2 R4, -RZ, RZ, 0, 0 ;  /* 0x00000000ff047431 */ /* 0x001fc400000001ff */
[----:B------:R0:W-:Y:S01]  /*a180*/  STL [R1+0x668], R0 ;  /* 0x0006680001007387 */ /* 0x0001e20000100800 */
[----:B------:R-:W-:Y:S02]  /*a190*/  @!P0 MOV R4, R15 ;  /* 0x0000000f00048202 */ /* 0x000fe40000000f00 */
[----:B------:R-:W-:Y:S01]  /*a1a0*/  LOP3.LUT P0, RZ, R5, 0x1000, RZ, 0xc0, !PT ;  /* 0x0000100005ff7812 */ /* 0x000fe2000780c0ff */
[----:B------:R1:W-:Y:S01]  /*a1b0*/  STL.64 [R1+0x160], R14 ;  /* 0x0001600e01007387 */ /* 0x0003e20000100a00 */
[----:B0-----:R-:W-:-:S03]  /*a1c0*/  HFMA2 R0, -RZ, RZ, 0, 0 ;  /* 0x00000000ff007431 */ /* 0x001fc600000001ff */
[----:B------:R0:W-:Y:S01]  /*a1d0*/  STL [R1+0x848], R4 ;  /* 0x0008480401007387 */ /* 0x0001e20000100800 */
[----:B------:R-:W-:Y:S02]  /*a1e0*/  @!P2 MOV R0, R16 ;  /* 0x000000100000a202 */ /* 0x000fe40000000f00 */
[----:B-1----:R-:W-:Y:S01]  /*a1f0*/  CS2R R14, SRZ ;  /* 0x00000000000e7805 */ /* 0x002fe2000001ff00 */
[----:B0-----:R-:W-:Y:S02]  /*a200*/  HFMA2 R4, -RZ, RZ, 0, 0 ;  /* 0x00000000ff047431 */ /* 0x001fe400000001ff */
[----:B------:R0:W-:Y:S04]  /*a210*/  STL [R1+0x84c], R0 ;  /* 0x00084c0001007387 */ /* 0x0001e80000100800 */
[----:B------:R1:W2:Y:S01]  /*a220*/  @!P0 LDG.E.64 R14, desc[UR10][R8.64] ;  /* 0x0000000a080e8981 */ /* 0x0002a2000c1e1b00 */
[----:B------:R-:W-:-:S02]  /*a230*/  @!P2 MOV R4, R17 ;  /* 0x000000110004a202 */ /* 0x000fc40000000f00 */
[----:B------:R-:W-:Y:S02]  /*a240*/  @!P2 MOV R43, R10 ;  /* 0x0000000a002ba202 */ /* 0x000fe40000000f00 */
[----:B0-----:R-:W-:Y:S02]  /*a250*/  MOV R0, RZ ;  /* 0x000000ff00007202 */ /* 0x001fe40000000f00 */
[----:B------:R-:W-:Y:S02]  /*a260*/  @!P2 MOV R0, R11 ;  /* 0x0000000b0000a202 */ /* 0x000fe40000000f00 */
[----:B------:R-:W-:Y:S02]  /*a270*/  LOP3.LUT P2, RZ, R5, 0x800, RZ, 0xc0, !PT ;  /* 0x0000080005ff7812 */ /* 0x000fe4000784c0ff */
[----:B-1----:R-:W-:Y:S01]  /*a280*/  CS2R R8, SRZ ;  /* 0x0000000000087805 */ /* 0x002fe2000001ff00 */
[----:B------:R0:W-:Y:S05]  /*a290*/  STL.64 [R1+0x168], R16 ;  /* 0x0001681001007387 */ /* 0x0001ea0000100a00 */
[----:B----4-:R-:W4:Y:S01]  /*a2a0*/  @!P0 LDG.E.64 R8, desc[UR10][R44.64] ;  /* 0x0000000a2c088981 */ /* 0x010f22000c1e1b00 */
[----:B0-----:R-:W-:-:S03]  /*a2b0*/  CS2R R16, SRZ ;  /* 0x0000000000107805 */ /* 0x001fc6000001ff00 */
[----:B------:R0:W-:Y:S04]  /*a2c0*/  STL.64 [R1+0x368], R10 ;  /* 0x0003680a01007387 */ /* 0x0001e80000100a00 */
[----:B0-----:R-:W4:Y:S04]  /*a2d0*/  LDL.LU.64 R10, [R1+0x5f8] ;  /* 0x0005f800010a7983 */ /* 0x001f280000300a00 */
[----:B---3--:R0:W3:Y:S02]  /*a2e0*/  @!P2 LDG.E.64 R16, desc[UR10][R2.64] ;  /* 0x0000000a0210a981 */ /* 0x0080e4000c1e1b00 */
[----:B0-----:R-:W-:-:S06]  /*a2f0*/  CS2R R2, SRZ ;  /* 0x0000000000027805 */ /* 0x001fcc000001ff00 */
[----:B--2---:R0:W2:Y:S04]  /*a300*/  @!P2 LDG.E.64 R2, desc[UR10][R36.64] ;  /* 0x0000000a2402a981 */ /* 0x0040a8000c1e1b00 */
[----:B------:R1:W-:Y:S02]  /*a310*/  STL [R1+0x650], R0 ;  /* 0x0006500001007387 */ /* 0x0003e40000100800 */
[----:B-1----:R-:W-:Y:S01]  /*a320*/  HFMA2 R0, -RZ, RZ, 0, 0 ;  /* 0x00000000ff007431 */ /* 0x002fe200000001ff */
[----:B------:R-:W-:-:S05]  /*a330*/  @!P1 MOV R0, R18 ;  /* 0x0000001200009202 */ /* 0x000fca0000000f00 */
[----:B------:R1:W-:Y:S02]  /*a340*/  STL [R1+0x854], R0 ;  /* 0x0008540001007387 */ /* 0x0003e40000100800 */
[----:B-1----:R-:W-:Y:S01]  /*a350*/  HFMA2 R0, -RZ, RZ, 0, 0 ;  /* 0x00000000ff007431 */ /* 0x002fe200000001ff */
[----:B------:R-:W-:Y:S01]  /*a360*/  @!P1 MOV R0, R13 ;  /* 0x0000000d00009202 */ /* 0x000fe20000000f00 */
[----:B------:R-:W-:-:S04]  /*a370*/  HFMA2 R44, -RZ, RZ, 0, 0 ;  /* 0x00000000ff2c7431 */ /* 0x000fc800000001ff */
[----:B------:R1:W-:Y:S01]  /*a380*/  STL [R1+0x63c], R0 ;  /* 0x00063c0001007387 */ /* 0x0003e20000100800 */
[----:B------:R-:W-:Y:S01]  /*a390*/  @!P0 MOV R44, R15 ;  /* 0x0000000f002c8202 */ /* 0x000fe20000000f00 */
[----:B-1----:R-:W-:Y:S02]  /*a3a0*/  HFMA2 R0, -RZ, RZ, 0, 0 ;  /* 0x00000000ff007431 */ /* 0x002fe400000001ff */
[----:B------:R1:W-:Y:S01]  /*a3b0*/  STL [R1+0x850], R4 ;  /* 0x0008500401007387 */ /* 0x0003e20000100800 */
[----:B------:R-:W-:-:S03]  /*a3c0*/  @!P0 MOV R0, R14 ;  /* 0x0000000e00008202 */ /* 0x000fc60000000f00 */
[----:B------:R0:W-:Y:S01]  /*a3d0*/  STL [R1+0x864], R44 ;  /* 0x0008642c01007387 */ /* 0x0001e20000100800 */
[----:B-1----:R-:W-:-:S03]  /*a3e0*/  MOV R4, RZ ;  /* 0x000000ff00047202 */ /* 0x002fc60000000f00 */
[----:B------:R1:W-:Y:S01]  /*a3f0*/  STL [R1+0x85c], R0 ;  /* 0x00085c0001007387 */ /* 0x0003e20000100800 */
[----:B------:R-:W-:Y:S02]  /*a400*/  @!P1 MOV R4, R12 ;  /* 0x0000000c00049202 */ /* 0x000fe40000000f00 */
[----:B------:R-:W-:Y:S01]  /*a410*/  LOP3.LUT P1, RZ, R5, 0x400, RZ, 0xc0, !PT ;  /* 0x0000040005ff7812 */ /* 0x000fe2000782c0ff */
[----:B0-----:R-:W2:Y:S01]  /*a420*/  LDL.LU.64 R44, [R1+0x5e8] ;  /* 0x0005e800012c7983 */ /* 0x001ea20000300a00 */
[----:B-1----:R-:W-:-:S03]  /*a430*/  HFMA2 R0, -RZ, RZ, 0, 0 ;  /* 0x00000000ff007431 */ /* 0x002fc600000001ff */
[----:B------:R0:W-:Y:S01]  /*a440*/  STL.64 [R1+0x170], R18 ;  /* 0x0001701201007387 */ /* 0x0001e20000100a00 */
[----:B----4-:R-:W-:-:S03]  /*a450*/  @!P0 MOV R0, R9 ;  /* 0x0000000900008202 */ /* 0x010fc60000000f00 */
[----:B------:R1:W-:Y:S01]  /*a460*/  STL [R1+0x638], R4 ;  /* 0x0006380401007387 */ /* 0x0003e20000100800 */
[----:B------:R-:W-:Y:S01]  /*a470*/  HFMA2 R36, -RZ, RZ, 0, 0 ;  /* 0x00000000ff247431 */ /* 0x000fe200000001ff */
[----:B0-----:R-:W-:Y:S02]  /*a480*/  CS2R R18, SRZ ;  /* 0x0000000000127805 */ /* 0x001fe4000001ff00 */
[----:B------:R0:W-:Y:S01]  /*a490*/  STL [R1+0x61c], R0 ;  /* 0x00061c0001007387 */ /* 0x0001e20000100800 */
[----:B-1----:R-:W-:Y:S02]  /*a4a0*/  MOV R4, RZ ;  /* 0x000000ff00047202 */ /* 0x002fe40000000f00 */
[----:B------:R-:W-:Y:S01]  /*a4b0*/  @!P0 MOV R4, R8 ;  /* 0x0000000800048202 */ /* 0x000fe20000000f00 */
[----:B------:R1:W4:Y:S01]  /*a4c0*/  @!P1 LDG.E.64 R18, desc[UR10][R10.64] ;  /* 0x0000000a0a129981 */ /* 0x000322000c1e1b00 */
[----:B0-----:R-:W-:-:S03]  /*a4d0*/  HFMA2 R0, -RZ, RZ, 0, 0 ;  /* 0x00000000ff007431 */ /* 0x001fc600000001ff */
[----:B------:R0:W-:Y:S01]  /*a4e0*/  STL [R1+0x618], R4 ;  /* 0x0006180401007387 */ /* 0x0001e20000100800 */
[----:B---3--:R-:W-:Y:S02]  /*a4f0*/  @!P2 MOV R36, R17 ;  /* 0x000000110024a202 */ /* 0x008fe40000000f00 */
[----:B------:R-:W-:-:S03]  /*a500*/  @!P2 MOV R0, R16 ;  /* 0x000000100000a202 */ /* 0x000fc60000000f00 */
[----:B------:R3:W-:Y:S01]  /*a510*/  STL [R1+0x878], R36 ;  /* 0x0008782401007387 */ /* 0x0007e20000100800 */
[----:B0-----:R-:W-:-:S03]  /*a520*/  MOV R4, RZ ;  /* 0x000000ff00047202 */ /* 0x001fc60000000f00 */
[----:B------:R-:W-:Y:S04]  /*a530*/  STL [R1+0x86c], R0 ;  /* 0x00086c0001007387 */ /* 0x000fe80000100800 */
[----:B------:R0:W-:Y:S04]  /*a540*/  STL.64 [R1+0x178], R14 ;  /* 0x0001780e01007387 */ /* 0x0001e80000100a00 */
[----:B---3--:R-:W3:Y:S01]  /*a550*/  LDL.LU.64 R36, [R1+0x5d0] ;  /* 0x0005d00001247983 */ /* 0x008ee20000300a00 */
[----:B--2---:R-:W-:-:S05]  /*a560*/  @!P2 MOV R4, R2 ;  /* 0x000000020004a202 */ /* 0x004fca0000000f00 */
[----:B------:R-:W-:Y:S04]  /*a570*/  STL [R1+0x600], R4 ;  /* 0x0006000401007387 */ /* 0x000fe80000100800 */
[----:B0-----:R-:W2:Y:S01]  /*a580*/  LDL.LU.64 R14, [R1+0x5c8] ;  /* 0x0005c800010e7983 */ /* 0x001ea20000300a00 */
[----:B-1----:R-:W-:Y:S01]  /*a590*/  CS2R R10, SRZ ;  /* 0x00000000000a7805 */ /* 0x002fe2000001ff00 */
[----:B------:R-:W-:Y:S02]  /*a5a0*/  HFMA2 R0, -RZ, RZ, 0, 0 ;  /* 0x00000000ff007431 */ /* 0x000fe400000001ff */
[----:B------:R0:W-:Y:S01]  /*a5b0*/  STL.64 [R1+0x370], R12 ;  /* 0x0003700c01007387 */ /* 0x0001e20000100a00 */
[----:B------:R-:W-:Y:S02]  /*a5c0*/  LOP3.LUT P0, RZ, R5, 0x200, RZ, 0xc0, !PT ;  /* 0x0000020005ff7812 */ /* 0x000fe4000780c0ff */
[----:B------:R-:W-:Y:S01]  /*a5d0*/  @!P2 MOV R0, R3 ;  /* 0x000000030000a202 */ /* 0x000fe20000000f00 */
[----:B------:R1:W-:Y:S01]  /*a5e0*/  STL.64 [R1+0x380], R2 ;  /* 0x0003800201007387 */ /* 0x0003e20000100a00 */
[----:B0-----:R-:W-:-:S03]  /*a5f0*/  HFMA2 R12, -RZ, RZ, 0, 0 ;  /* 0x00000000ff0c7431 */ /* 0x001fc600000001ff */
[----:B------:R0:W-:Y:S04]  /*a600*/  STL.64 [R1+0x378], R8 ;  /* 0x0003780801007387 */ /* 0x0001e80000100a00 */
[----:B-1----:R-:W3:Y:S04]  /*a610*/  LDL.LU.64 R2, [R1+0x598] ;  /* 0x0005980001027983 */ /* 0x002ee80000300a00 */
[----:B0-----:R-:W3:Y:S04]  /*a620*/  LDL.LU.64 R8, [R1+0x5b0] ;  /* 0x0005b00001087983 */ /* 0x001ee80000300a00 */
[----:B------:R-:W3:Y:S04]  /*a630*/  @!P1 LDG.E.64 R10, desc[UR10][R44.64] ;  /* 0x0000000a2c0a9981 */ /* 0x000ee8000c1e1b00 */
[----:B------:R-:W-:Y:S01]  /*a640*/  STL [R1+0x604], R0 ;  /* 0x0006040001007387 */ /* 0x000fe20000100800 */
[----:B------:R-:W-:-:S02]  /*a650*/  MOV R4, RZ ;  /* 0x000000ff00047202 */ /* 0x000fc40000000f00 */
[----:B------:R-:W-:Y:S01]  /*a660*/  LOP3.LUT P2, RZ, R5, 0x100, RZ, 0xc0, !PT ;  /* 0x0000010005ff7812 */ /* 0x000fe2000784c0ff */
[----:B------:R-:W-:Y:S04]  /*a670*/  STL.64 [R1+0x180], R16 ;  /* 0x0001801001007387 */ /* 0x000fe80000100a00 */
[----:B------:R-:W3:Y:S01]  /*a680*/  LDL.LU.64 R44, [R1+0x5b8] ;  /* 0x0005b800012c7983 */ /* 0x000ee20000300a00 */
[----:B----4-:R-:W-:-:S05]  /*a690*/  @!P1 MOV R12, R19 ;  /* 0x00000013000c9202 */ /* 0x010fca0000000f00 */
[----:B------:R0:W-:Y:S02]  /*a6a0*/  STL [R1+0x88c], R12 ;  /* 0x00088c0c01007387 */ /* 0x0001e40000100800 */
[----:B0-----:R-:W-:-:S06]  /*a6b0*/  CS2R R12, SRZ ;  /* 0x00000000000c7805 */ /* 0x001fcc000001ff00 */
[----:B--2---:R0:W2:Y:S01]  /*a6c0*/  @!P0 LDG.E.64 R12, desc[UR10][R14.64] ;  /* 0x0000000a0e0c8981 */ /* 0x0040a2000c1e1b00 */
[----:B------:R-:W-:Y:S01]  /*a6d0*/  HFMA2 R0, -RZ, RZ, 0, 0 ;  /* 0x00000000ff007431 */ /* 0x000fe200000001ff */
[----:B------:R-:W-:-:S05]  /*a6e0*/  @!P1 MOV R0, R18 ;  /* 0x0000001200009202 */ /* 0x000fca0000000f00 */
[----:B------:R1:W-:Y:S02]  /*a6f0*/  STL [R1+0x880], R0 ;  /* 0x0008800001007387 */ /* 0x0003e40000100800 */
[----:B-1----:R-:W-:Y:S01]  /*a700*/  HFMA2 R0, -RZ, RZ, 0, 0 ;  /* 0x00000000ff007431 */ /* 0x002fe200000001ff */
[----:B0-----:R-:W-:Y:S01]  /*a710*/  CS2R R14, SRZ ;  /* 0x00000000000e7805 */ /* 0x001fe2000001ff00 */
[----:B------:R0:W-:Y:S01]  /*a720*/  STL.64 [R1+0x188], R18 ;  /* 0x0001881201007387 */ /* 0x0001e20000100a00 */
[----:B------:R-:W-:-:S04]  /*a730*/  CS2R R16, SRZ ;  /* 0x0000000000107805 */ /* 0x000fc8000001ff00 */
[----:B---3--:R1:W3:Y:S04]  /*a740*/  @!P0 LDG.E.64 R14, desc[UR10][R36.64] ;  /* 0x0000000a240e8981 */ /* 0x0082e8000c1e1b00 */
[----:B------:R4:W3:Y:S01]  /*a750*/  @!P2 LDG.E.64 R16, desc[UR10][R8.64] ;  /* 0x0000000a0810a981 */ /* 0x0008e2000c1e1b00 */
[----:B0-----:R-:W-:Y:S01]  /*a760*/  CS2R R18, SRZ ;  /* 0x0000000000127805 */ /* 0x001fe2000001ff00 */
[----:B-1----:R-:W-:Y:S01]  /*a770*/  HFMA2 R36, -RZ, RZ, 0, 0 ;  /* 0x00000000ff247431 */ /* 0x002fe200000001ff */
[----:B------:R-:W-:Y:S02]  /*a780*/  @!P1 MOV R4, R10 ;  /* 0x0000000a00049202 */ /* 0x000fe40000000f00 */
[----:B------:R-:W-:Y:S02]  /*a790*/  @!P1 MOV R0, R11 ;  /* 0x0000000b00009202 */ /* 0x000fe40000000f00 */
[----:B------:R-:W-:-:S03]  /*a7a0*/  LOP3.LUT P1, RZ, R5, 0x80, RZ, 0xc0, !PT ;  /* 0x0000008005ff7812 */ /* 0x000fc6000782c0ff */
[----:B------:R0:W-:Y:S10]  /*a7b0*/  STL [R1+0x5ec], R0 ;  /* 0x0005ec0001007387 */ /* 0x0001f40000100800 */
[----:B------:R-:W3:Y:S01]  /*a7c0*/  @!P1 LDG.E.64 R18, desc[UR10][R2.64] ;  /* 0x0000000a02129981 */ /* 0x000ee2000c1e1b00 */
[----:B0-----:R-:W-:Y:S01]  /*a7d0*/  HFMA2 R0, -RZ, RZ, 0, 0 ;  /* 0x00000000ff007431 */ /* 0x001fe200000001ff */
[----:B--2---:R-:W-:-:S02]  /*a7e0*/  @!P0 MOV R0, R12 ;  /* 0x0000000c00008202 */ /* 0x004fc40000000f00 */
[----:B------:R0:W-:Y:S01]  /*a7f0*/  STL.64 [R1+0x190], R12 ;  /* 0x0001900c01007387 */ /* 0x0001e20000100a00 */
[----:B------:R-:W-:-:S03]  /*a800*/  @!P0 MOV R36, R13 ;  /* 0x0000000d00248202 */ /* 0x000fc60000000f00 */
[----:B0-----:R-:W2:Y:S01]  /*a810*/  LDL.LU.64 R12, [R1+0x580] ;  /* 0x00058000010c7983 */ /* 0x001ea20000300a00 */
[----:B----4-:R-:W-:-:S03]  /*a820*/  CS2R R8, SRZ ;  /* 0x0000000000087805 */ /* 0x010fc6000001ff00 */
[----:B------:R0:W-:Y:S04]  /*a830*/  STL [R1+0x8a0], R36 ;  /* 0x0008a02401007387 */ /* 0x0001e80000100800 */
[----:B------:R1:W-:Y:S04]  /*a840*/  STL [R1+0x894], R0 ;  /* 0x0008940001007387 */ /* 0x0003e80000100800 */
[----:B------:R4:W-:Y:S04]  /*a850*/  STL.64 [R1+0x388], R10 ;  /* 0x0003880a01007387 */ /* 0x0009e80000100a00 */
[----:B0-----:R-:W2:Y:S01]  /*a860*/  LDL.LU.64 R36, [R1+0x5a0] ;  /* 0x0005a00001247983 */ /* 0x001ea20000300a00 */
[----:B-1----:R-:W-:-:S03]  /*a870*/  HFMA2 R0, -RZ, RZ, 0, 0 ;  /* 0x00000000ff007431 */ /* 0x002fc600000001ff */
[----:B------:R0:W-:Y:S01]  /*a880*/  STL [R1+0x5e8], R4 ;  /* 0x0005e80401007387 */ /* 0x0001e20000100800 */
[----:B----4-:R-:W-:-:S03]  /*a890*/  HFMA2 R10, -RZ, RZ, 0, 0 ;  /* 0x00000000ff0a7431 */ /* 0x010fc600000001ff */
[----:B------:R1:W4:Y:S01]  /*a8a0*/  @!P2 LDG.E.64 R8, desc[UR10][R44.64] ;  /* 0x0000000a2c08a981 */ /* 0x000322000c1e1b00 */
[----:B---3--:R-:W-:Y:S02]  /*a8b0*/  @!P0 MOV R0, R15 ;  /* 0x0000000f00008202 */ /* 0x008fe40000000f00 */
[----:B0-----:R-:W-:Y:S02]  /*a8c0*/  MOV R4, RZ ;  /* 0x000000ff00047202 */ /* 0x001fe40000000f00 */
[----:B------:R-:W-:Y:S02]  /*a8d0*/  @!P0 MOV R4, R14 ;  /* 0x0000000e00048202 */ /* 0x000fe40000000f00 */
[----:B------:R-:W-:Y:S01]  /*a8e0*/  LOP3.LUT P0, RZ, R5, 0x40, RZ, 0xc0, !PT ;  /* 0x0000004005ff7812 */ /* 0x000fe2000780c0ff */
[----:B-1----:R-:W-:Y:S01]  /*a8f0*/  HFMA2 R44, -RZ, RZ, 0, 0 ;  /* 0x00000000ff2c7431 */ /* 0x002fe200000001ff */
[----:B------:R-:W-:-:S05]  /*a900*/  @!P2 MOV R44, R17 ;  /* 0x00000011002ca202 */ /* 0x000fca0000000f00 */
[----:B------:R0:W-:Y:S04]  /*a910*/  STL [R1+0x8b8], R44 ;  /* 0x0008b82c01007387 */ /* 0x0001e80000100800 */
[----:B------:R-:W-:Y:S04]  /*a920*/  STL [R1+0x5cc], R0 ;  /* 0x0005cc0001007387 */ /* 0x000fe80000100800 */
[----:B0-----:R-:W3:Y:S01]  /*a930*/  LDL.LU.64 R44, [R1+0x588] ;  /* 0x00058800012c7983 */ /* 0x001ee20000300a00 */
[----:B------:R-:W-:-:S05]  /*a940*/  @!P1 MOV R10, R19 ;  /* 0x00000013000a9202 */ /* 0x000fca0000000f00 */
[----:B------:R0:W-:Y:S02]  /*a950*/  STL [R1+0x8c8], R10 ;  /* 0x0008c80a01007387 */ /* 0x0001e40000100800 */
[----:B0-----:R-:W-:Y:S01]  /*a960*/  CS2R R10, SRZ ;  /* 0x00000000000a7805 */ /* 0x001fe2000001ff00 */
[----:B------:R-:W-:Y:S01]  /*a970*/  HFMA2 R0, -RZ, RZ, 0, 0 ;  /* 0x00000000ff007431 */ /* 0x000fe200000001ff */
[----:B------:R0:W-:Y:S01]  /*a980*/  STL.64 [R1+0x198], R16 ;  /* 0x0001981001007387 */ /* 0x0001e20000100a00 */
[----:B------:R-:W-:-:S03]  /*a990*/  @!P2 MOV R0, R16 ;  /* 0x000000100000a202 */ /* 0x000fc60000000f00 */
[----:B0-----:R-:W3:Y:S04]  /*a9a0*/  LDL.LU.64 R16, [R1+0x560] ;  /* 0x0005600001107983 */ /* 0x001ee80000300a00 */
[----:B--2---:R0:W2:Y:S01]  /*a9b0*/  @!P0 LDG.E.64 R10, desc[UR10][R12.64] ;  /* 0x0000000a0c0a8981 */ /* 0x0040a2000c1e1b00 */
[----:B------:R-:W-:-:S03]  /*a9c0*/  CS2R R2, SRZ ;  /* 0x0000000000027805 */ /* 0x000fc6000001ff00 */
[----:B------:R1:W-:Y:S04]  /*a9d0*/  STL [R1+0x8ac], R0 ;  /* 0x0008ac0001007387 */ /* 0x0003e80000100800 */
[----:B------:R-:W2:Y:S01]  /*a9e0*/  @!P1 LDG.E.64 R2, desc[UR10][R36.64] ;  /* 0x0000000a24029981 */ /* 0x000ea2000c1e1b00 */
[----:B-1----:R-:W-:-:S03]  /*a9f0*/  HFMA2 R0, -RZ, RZ, 0, 0 ;  /* 0x00000000ff007431 */ /* 0x002fc600000001ff */
[----:B------:R1:W-:Y:S01]  /*aa00*/  STL [R1+0x5c8], R4 ;  /* 0x0005c80401007387 */ /* 0x0003e20000100800 */
[----:B0-----:R-:W-:Y:S02]  /*aa10*/  CS2R R12, SRZ ;  /* 0x00000000000c7805 */ /* 0x001fe4000001ff00 */
[----:B----4-:R-:W-:Y:S01]  /*aa20*/  @!P2 MOV R0, R9 ;  /* 0x000000090000a202 */ /* 0x010fe20000000f00 */
[----:B------:R0:W-:Y:S01]  /*aa30*/  STL.64 [R1+0x398], R8 ;  /* 0x0003980801007387 */ /* 0x0001e20000100a00 */
[----:B-1----:R-:W-:-:S03]  /*aa40*/  MOV R4, RZ ;  /* 0x000000ff00047202 */ /* 0x002fc60000000f00 */
[----:B------:R1:W-:Y:S01]  /*aa50*/  STL.64 [R1+0x390], R14 ;  /* 0x0003900e01007387 */ /* 0x0003e20000100a00 */
[----:B------:R-:W-:-:S03]  /*aa60*/  @!P2 MOV R4, R8 ;  /* 0x000000080004a202 */ /* 0x000fc60000000f00 */
[----:B------:R-:W4:Y:S04]  /*aa70*/  LDL.LU.64 R36, [R1+0x570] ;  /* 0x0005700001247983 */ /* 0x000f280000300a00 */
[----:B0-----:R-:W4:Y:S01]  /*aa80*/  LDL.LU.64 R8, [R1+0x548] ;  /* 0x0005480001087983 */ /* 0x001f220000300a00 */
[----:B-1----:R-:W-:Y:S01]  /*aa90*/  HFMA2 R14, -RZ, RZ, 0, 0 ;  /* 0x00000000ff0e7431 */ /* 0x002fe200000001ff */
[----:B------:R-:W-:Y:S02]  /*aaa0*/  LOP3.LUT P2, RZ, R5, 0x20, RZ, 0xc0, !PT ;  /* 0x0000002005ff7812 */ /* 0x000fe4000784c0ff */
[----:B---3--:R-:W3:Y:S04]  /*aab0*/  @!P0 LDG.E.64 R12, desc[UR10][R44.64] ;  /* 0x0000000a2c0c8981 */ /* 0x008ee8000c1e1b00 */
[----:B------:R-:W3:Y:S01]  /*aac0*/  LDL.LU.64 R44, [R1+0x550] ;  /* 0x00055000012c7983 */ /* 0x000ee20000300a00 */
[----:B--2---:R-:W-:-:S05]  /*aad0*/  @!P0 MOV R14, R11 ;  /* 0x0000000b000e8202 */ /* 0x004fca0000000f00 */
[----:B------:R0:W-:Y:S02]  /*aae0*/  STL [R1+0x8d8], R14 ;  /* 0x0008d80e01007387 */ /* 0x0001e40000100800 */
[----:B0-----:R-:W-:-:S06]  /*aaf0*/  CS2R R14, SRZ ;  /* 0x00000000000e7805 */ /* 0x001fcc000001ff00 */
[----:B------:R0:W2:Y:S04]  /*ab00*/  @!P2 LDG.E.64 R14, desc[UR10][R16.64] ;  /* 0x0000000a100ea981 */ /* 0x0000a8000c1e1b00 */
        /* <DEDUP_REMOVED lines=10> */
[----:B------:R0:W-:Y:S02]  /*abb0*/  STL.64 [R1+0x1a0], R18 ;  /* 0x0001a01201007387 */ /* 0x0001e40000100a00 */
[----:B0-----:R-:W-:-:S10]  /*abc0*/  CS2R R18, SRZ ;  /* 0x0000000000127805 */ /* 0x001fd4000001ff00 */
[----:B----4-:R0:W4:Y:S01]  /*abd0*/  @!P1 LDG.E.64 R18, desc[UR10][R8.64] ;  /* 0x0000000a08129981 */ /* 0x010122000c1e1b00 */
[----:B------:R-:W-:-:S03]  /*abe0*/  CS2R R16, SRZ ;  /* 0x0000000000107805 */ /* 0x000fc6000001ff00 */
[----:B------:R1:W-:Y:S04]  /*abf0*/  STL [R1+0x59c], R0 ;  /* 0x00059c0001007387 */ /* 0x0003e80000100800 */
[----:B------:R1:W4:Y:S01]  /*ac00*/  @!P2 LDG.E.64 R16, desc[UR10][R36.64] ;  /* 0x0000000a2410a981 */ /* 0x000322000c1e1b00 */
[----:B0-----:R-:W-:-:S06]  /*ac10*/  CS2R R8, SRZ ;  /* 0x0000000000087805 */ /* 0x001fcc000001ff00 */
[----:B---3--:R0:W3:Y:S01]  /*ac20*/  @!P1 LDG.E.64 R8, desc[UR10][R44.64] ;  /* 0x0000000a2c089981 */ /* 0x0080e2000c1e1b00 */
[----:B-1----:R-:W-:Y:S02]  /*ac30*/  HFMA2 R0, -RZ, RZ, 0, 0 ;  /* 0x00000000ff007431 */ /* 0x002fe400000001ff */
[----:B------:R-:W-:Y:S01]  /*ac40*/  HFMA2 R36, -RZ, RZ, 0, 0 ;  /* 0x00000000ff247431 */ /* 0x000fe200000001ff */
[----:B------:R1:W-:Y:S01]  /*ac50*/  STL.64 [R1+0x1a8], R10 ;  /* 0x0001a80a01007387 */ /* 0x0003e20000100a00 */
[----:B------:R-:W-:-:S03]  /*ac60*/  @!P0 MOV R0, R10 ;  /* 0x0000000a00008202 */ /* 0x000fc60000000f00 */
[----:B-1----:R-:W3:Y:S01]  /*ac70*/  LDL.LU.64 R10, [R1+0x530] ;  /* 0x00053000010a7983 */ /* 0x002ee20000300a00 */
[----:B--2---:R-:W-:-:S05]  /*ac80*/  @!P2 MOV R36, R15 ;  /* 0x0000000f0024a202 */ /* 0x004fca0000000f00 */
[----:B------:R1:W-:Y:S04]  /*ac90*/  STL [R1+0x8ec], R36 ;  /* 0x0008ec2401007387 */ /* 0x0003e80000100800 */
[----:B-1----:R-:W2:Y:S04]  /*aca0*/  LDL.LU.64 R36, [R1+0x538] ;  /* 0x0005380001247983 */ /* 0x002ea80000300a00 */
[----:B------:R1:W-:Y:S04]  /*acb0*/  STL [R1+0x58c], R0 ;  /* 0x00058c0001007387 */ /* 0x0003e80000100800 */
[----:B------:R0:W-:Y:S01]  /*acc0*/  STL [R1+0x598], R4 ;  /* 0x0005980401007387 */ /* 0x0001e20000100800 */
[----:B-1----:R-:W-:-:S03]  /*acd0*/  HFMA2 R0, -RZ, RZ, 0, 0 ;  /* 0x00000000ff007431 */ /* 0x002fc600000001ff */
[----:B------:R1:W-:Y:S01]  /*ace0*/  STL.64 [R1+0x3a0], R2 ;  /* 0x0003a00201007387 */ /* 0x0003e20000100a00 */
[----:B0-----:R-:W-:-:S03]  /*acf0*/  MOV R4, RZ ;  /* 0x000000ff00047202 */ /* 0x001fc60000000f00 */
[----:B------:R0:W-:Y:S01]  /*ad00*/  STL.64 [R1+0x3a8], R12 ;  /* 0x0003a80c01007387 */ /* 0x0001e20000100a00 */
[----:B------:R-:W-:Y:S02]  /*ad10*/  @!P0 MOV R4, R12 ;  /* 0x0000000c00048202 */ /* 0x000fe40000000f00 */
[----:B------:R-:W-:Y:S02]  /*ad20*/  @!P0 MOV R0, R13 ;  /* 0x0000000d00008202 */ /* 0x000fe40000000f00 */
[----:B------:R-:W-:Y:S02]  /*ad30*/  LOP3.LUT P0, RZ, R5, 0x8, RZ, 0xc0, !PT ;  /* 0x0000000805ff7812 */ /* 0x000fe4000780c0ff */
[----:B-1----:R-:W-:Y:S01]  /*ad40*/  CS2R R2, SRZ ;  /* 0x0000000000027805 */ /* 0x002fe2000001ff00 */
[----:B0-----:R-:W2:Y:S01]  /*ad50*/  LDL.LU.64 R12, [R1+0x518] ;  /* 0x00051800010c7983 */ /* 0x001ea20000300a00 */
[----:B------:R-:W-:Y:S02]  /*ad60*/  MOV R44, R34 ;  /* 0x00000022002c7202 */ /* 0x000fe40000000f00 */
[----:B------:R-:W-:-:S02]  /*ad70*/  MOV R45, R35 ;  /* 0x00000023002d7202 */ /* 0x000fc40000000f00 */
[----:B------:R-:W-:Y:S02]  /*ad80*/  MOV R34, R32 ;  /* 0x0000002000227202 */ /* 0x000fe40000000f00 */
[----:B------:R-:W-:Y:S02]  /*ad90*/  MOV R35, R33 ;  /* 0x0000002100237202 */ /* 0x000fe40000000f00 */
[----:B------:R-:W-:Y:S02]  /*ada0*/  MOV R32, R28 ;  /* 0x0000001c00207202 */ /* 0x000fe40000000f00 */
[----:B------:R-:W-:Y:S02]  /*adb0*/  MOV R33, R29 ;  /* 0x0000001d00217202 */ /* 0x000fe40000000f00 */
[----:B------:R-:W2:Y:S01]  /*adc0*/  LDL.LU.64 R28, [R1+0x520] ;  /* 0x00052000011c7983 */ /* 0x000ea20000300a00 */
[----:B----4-:R-:W-:-:S05]  /*add0*/  @!P1 MOV R3, R19 ;  /* 0x0000001300039202 */ /* 0x010fca0000000f00 */
[----:B------:R-:W-:Y:S01]  /*ade0*/  STL [R1+0x8fc], R3 ;  /* 0x0008fc0301007387 */ /* 0x000fe20000100800 */
[----:B---3--:R-:W-:-:S05]  /*adf0*/  @!P1 MOV R2, R8 ;  /* 0x0000000800029202 */ /* 0x008fca0000000f00 */
[----:B------:R0:W-:Y:S02]  /*ae00*/  STL [R1+0x54c], R2 ;  /* 0x00054c0201007387 */ /* 0x0001e40000100800 */
[----:B0-----:R-:W-:-:S06]  /*ae10*/  CS2R R2, SRZ ;  /* 0x0000000000027805 */ /* 0x001fcc000001ff00 */
[----:B------:R0:W3:Y:S02]  /*ae20*/  @!P0 LDG.E.64 R2, desc[UR10][R10.64] ;  /* 0x0000000a0a028981 */ /* 0x0000e4000c1e1b00 */
[----:B0-----:R-:W-:-:S06]  /*ae30*/  CS2R R10, SRZ ;  /* 0x00000000000a7805 */ /* 0x001fcc000001ff00 */
[----:B--2---:R-:W2:Y:S04]  /*ae40*/  @!P0 LDG.E.64 R10, desc[UR10][R36.64] ;  /* 0x0000000a240a8981 */ /* 0x004ea8000c1e1b00 */
[----:B------:R0:W-:Y:S04]  /*ae50*/  STL [R1+0x584], R0 ;  /* 0x0005840001007387 */ /* 0x0001e80000100800 */
[----:B------:R-:W-:Y:S04]  /*ae60*/  STL [R1+0x580], R4 ;  /* 0x0005800401007387 */ /* 0x000fe80000100800 */
[----:B------:R-:W-:Y:S01]  /*ae70*/  STL.64 [R1+0x1b0], R14 ;  /* 0x0001b00e01007387 */ /* 0x000fe20000100a00 */
[----:B0-----:R-:W-:-:S03]  /*ae80*/  HFMA2 R0, -RZ, RZ, 0, 0 ;  /* 0x00000000ff007431 */ /* 0x001fc600000001ff */
[----:B------:R-:W-:Y:S01]  /*ae90*/  STL.64 [R1+0x1b8], R18 ;  /* 0x0001b81201007387 */ /* 0x000fe20000100a00 */
[----:B------:R-:W-:-:S03]  /*aea0*/  @!P2 MOV R0, R14 ;  /* 0x0000000e0000a202 */ /* 0x000fc60000000f00 */
[----:B------:R-:W-:Y:S04]  /*aeb0*/  STL.64 [R1+0x3b0], R16 ;  /* 0x0003b01001007387 */ /* 0x000fe80000100a00 */
[----:B------:R0:W-:Y:S04]  /*aec0*/  STL [R1+0x8e0], R0 ;  /* 0x0008e00001007387 */ /* 0x0001e80000100800 */
[----:B------:R-:W-:Y:S01]  /*aed0*/  STL.64 [R1+0x3b8], R8 ;  /* 0x0003b80801007387 */ /* 0x000fe20000100a00 */
[----:B------:R-:W-:-:S03]  /*aee0*/  UIMAD.WIDE UR6, UR8, 0x8, UR6 ;  /* 0x00000008080678a5 */ /* 0x000fc6000f8e0206 */
[----:B------:R-:W5:Y:S01]  /*aef0*/  LDL.LU R37, [R1+0x9a4] ;  /* 0x0009a40001257983 */ /* 0x000f620000300800 */
[----:B0-----:R-:W-:Y:S01]  /*af00*/  HFMA2 R0, -RZ, RZ, 0, 0 ;  /* 0x00000000ff007431 */ /* 0x001fe200000001ff */
[----:B------:R-:W-:Y:S02]  /*af10*/  MOV R4, RZ ;  /* 0x000000ff00047202 */ /* 0x000fe40000000f00 */
[----:B------:R-:W-:Y:S02]  /*af20*/  @!P2 MOV R0, R17 ;  /* 0x000000110000a202 */ /* 0x000fe40000000f00 */
[----:B------:R-:W-:Y:S02]  /*af30*/  @!P2 MOV R4, R16 ;  /* 0x000000100004a202 */ /* 0x000fe40000000f00 */
[----:B------:R-:W-:Y:S01]  /*af40*/  LOP3.LUT P2, RZ, R5, 0x4, RZ, 0xc0, !PT ;  /* 0x0000000405ff7812 */ /* 0x000fe2000784c0ff */
[----:B------:R0:W-:Y:S01]  /*af50*/  STL [R1+0x570], R0 ;  /* 0x0005700001007387 */ /* 0x0001e20000100800 */
[----:B------:R-:W-:Y:S01]  /*af60*/  CS2R R14, SRZ ;  /* 0x00000000000e7805 */ /* 0x000fe2000001ff00 */
[----:B0-----:R-:W-:-:S10]  /*af70*/  HFMA2 R0, -RZ, RZ, 0, 0 ;  /* 0x00000000ff007431 */ /* 0x001fd400000001ff */
[----:B------:R0:W4:Y:S01]  /*af80*/  @!P2 LDG.E.64 R14, desc[UR10][R12.64] ;  /* 0x0000000a0c0ea981 */ /* 0x000122000c1e1b00 */
[----:B------:R-:W-:-:S03]  /*af90*/  @!P1 MOV R0, R18 ;  /* 0x0000001200009202 */ /* 0x000fc60000000f00 */
[----:B------:R-:W-:Y:S04]  /*afa0*/  STL [R1+0x560], R4 ;  /* 0x0005600401007387 */ /* 0x000fe80000100800 */
[----:B------:R1:W-:Y:S01]  /*afb0*/  STL [R1+0x8f0], R0 ;  /* 0x0008f00001007387 */ /* 0x0003e20000100800 */
[----:B0-----:R-:W-:Y:S01]  /*afc0*/  CS2R R12, SRZ ;  /* 0x00000000000c7805 */ /* 0x001fe2000001ff00 */
[----:B------:R-:W-:Y:S02]  /*afd0*/  HFMA2 R36, -RZ, RZ, 0, 0 ;  /* 0x00000000ff247431 */ /* 0x000fe400000001ff */
[----:B------:R-:W4:Y:S04]  /*afe0*/  LDL.LU.64 R18, [R1+0x500] ;  /* 0x0005000001127983 */ /* 0x000f280000300a00 */
[----:B------:R0:W4:Y:S01]  /*aff0*/  @!P2 LDG.E.64 R12, desc[UR10][R28.64] ;  /* 0x0000000a1c0ca981 */ /* 0x000122000c1e1b00 */
[----:B-1----:R-:W-:Y:S01]  /*b000*/  HFMA2 R0, -RZ, RZ, 0, 0 ;  /* 0x00000000ff007431 */ /* 0x002fe200000001ff */
[----:B------:R-:W-:Y:S01]  /*b010*/  @!P1 MOV R0, R9 ;  /* 0x0000000900009202 */ /* 0x000fe20000000f00 */
[----:B------:R-:W-:Y:S01]  /*b020*/  HFMA2 R4, -RZ, RZ, 0, 0 ;  /* 0x00000000ff047431 */ /* 0x000fe200000001ff */
[----:B------:R-:W-:-:S02]  /*b030*/  CS2R R16, SRZ ;  /* 0x0000000000107805 */ /* 0x000fc4000001ff00 */
[----:B---3--:R-:W-:Y:S01]  /*b040*/  @!P0 MOV R36, R3 ;  /* 0x0000000300248202 */ /* 0x008fe20000000f00 */
[----:B0-----:R-:W-:Y:S01]  /*b050*/  HFMA2 R29, -RZ, RZ, 0, 0 ;  /* 0x00000000ff1d7431 */ /* 0x001fe200000001ff */
[----:B------:R0:W-:Y:S01]  /*b060*/  STL [R1+0x554], R0 ;  /* 0x0005540001007387 */ /* 0x0001e20000100800 */
[----:B------:R-:W-:-:S03]  /*b070*/  HFMA2 R8, -RZ, RZ, 0, 0 ;  /* 0x00000000ff087431 */ /* 0x000fc600000001ff */
[----:B------:R-:W-:Y:S04]  /*b080*/  STL.64 [R1+0x1c0], R2 ;  /* 0x0001c00201007387 */ /* 0x000fe80000100a00 */
[----:B------:R-:W3:Y:S01]  /*b090*/  LDL.LU R28, [R1+0x998] ;  /* 0x00099800011c7983 */ /* 0x000ee20000300800 */
[----:B0-----:R-:W-:Y:S01]  /*b0a0*/  HFMA2 R0, -RZ, RZ, 0, 0 ;  /* 0x00000000ff007431 */ /* 0x001fe200000001ff */
[----:B------:R-:W-:Y:S02]  /*b0b0*/  @!P0 MOV R0, R2 ;  /* 0x0000000200008202 */ /* 0x000fe40000000f00 */
[----:B------:R-:W-:-:S03]  /*b0c0*/  LOP3.LUT P1, RZ, R5, 0x2, RZ, 0xc0, !PT ;  /* 0x0000000205ff7812 */ /* 0x000fc6000782c0ff */
[----:B------:R0:W-:Y:S02]  /*b0d0*/  STL [R1+0x900], R0 ;  /* 0x0009000001007387 */ /* 0x0001e40000100800 */
[----:B0-----:R-:W-:Y:S02]  /*b0e0*/  MOV R0, RZ ;  /* 0x000000ff00007202 */ /* 0x001fe40000000f00 */
[----:B--2---:R-:W-:Y:S02]  /*b0f0*/  @!P0 MOV R4, R11 ;  /* 0x0000000b00048202 */ /* 0x004fe40000000f00 */
[----:B------:R-:W-:Y:S02]  /*b100*/  @!P0 MOV R0, R10 ;  /* 0x0000000a00008202 */ /* 0x000fe40000000f00 */
[----:B------:R-:W-:Y:S01]  /*b110*/  LOP3.LUT P0, RZ, R5, 0x1, RZ, 0xc0, !PT ;  /* 0x0000000105ff7812 */ /* 0x000fe2000780c0ff */
[----:B------:R0:W-:Y:S04]  /*b120*/  STL [R1+0x53c], R4 ;  /* 0x00053c0401007387 */ /* 0x0001e80000100800 */
[----:B0-----:R-:W2:Y:S04]  /*b130*/  LDL.LU.64 R4, [R1+0x508] ;  /* 0x0005080001047983 */ /* 0x001ea80000300a00 */
[----:B------:R0:W-:Y:S04]  /*b140*/  STL [R1+0x530], R0 ;  /* 0x0005300001007387 */ /* 0x0001e80000100800 */
[----:B0-----:R-:W3:Y:S01]  /*b150*/  LDL.LU R0, [R1+0x99c] ;  /* 0x00099c0001007983 */ /* 0x001ee20000300800 */
[----:B----4-:R-:W-:-:S02]  /*b160*/  @!P2 MOV R17, R12 ;  /* 0x0000000c0011a202 */ /* 0x010fc40000000f00 */
[----:B------:R-:W-:-:S03]  /*b170*/  @!P2 MOV R16, R13 ;  /* 0x0000000d0010a202 */ /* 0x000fc60000000f00 */
[----:B------:R-:W-:Y:S04]  /*b180*/  STL [R1+0x51c], R17 ;  /* 0x00051c1101007387 */ /* 0x000fe80000100800 */
[----:B------:R0:W-:Y:S02]  /*b190*/  STL [R1+0x5fc], R16 ;  /* 0x0005fc1001007387 */ /* 0x0001e40000100800 */
[----:B0-----:R-:W-:-:S06]  /*b1a0*/  CS2R R16, SRZ ;  /* 0x0000000000107805 */ /* 0x001fcc000001ff00 */
[----:B------:R0:W4:Y:S02]  /*b1b0*/  @!P1 LDG.E.64 R16, desc[UR10][R18.64] ;  /* 0x0000000a12109981 */ /* 0x000124000c1e1b00 */
[----:B0-----:R-:W-:-:S06]  /*b1c0*/  CS2R R18, SRZ ;  /* 0x0000000000127805 */ /* 0x001fcc000001ff00 */
[----:B--2---:R0:W2:Y:S01]  /*b1d0*/  @!P1 LDG.E.64 R18, desc[UR10][R4.64] ;  /* 0x0000000a04129981 */ /* 0x0040a2000c1e1b00 */
[----:B------:R-:W-:-:S05]  /*b1e0*/  @!P2 MOV R29, R14 ;  /* 0x0000000e001da202 */ /* 0x000fca0000000f00 */
[----:B------:R1:W-:Y:S01]  /*b1f0*/  STL [R1+0x918], R29 ;  /* 0x0009181d01007387 */ /* 0x0003e20000100800 */
[----:B0-----:R-:W-:Y:S01]  /*b200*/  CS2R R4, SRZ ;  /* 0x0000000000047805 */ /* 0x001fe2000001ff00 */
[----:B-1----:R-:W-:Y:S01]  /*b210*/  HFMA2 R29, -RZ, RZ, 0, 0 ;  /* 0x00000000ff1d7431 */ /* 0x002fe200000001ff */
[----:B------:R-:W-:Y:S02]  /*b220*/  @!P2 MOV R29, R15 ;  /* 0x0000000f001da202 */ /* 0x000fe40000000f00 */
[----:B---3--:R-:W-:Y:S01]  /*b230*/  LOP3.LUT P2, RZ, R0, 0x8000000, RZ, 0xc0, !PT ;  /* 0x0800000000ff7812 */ /* 0x008fe2000784c0ff */
[----:B------:R0:W-:Y:S01]  /*b240*/  STL.64 [R1+0x3c8], R12 ;  /* 0x0003c80c01007387 */ /* 0x0001e20000100a00 */
[----:B------:R-:W-:-:S03]  /*b250*/  CS2R R2, SRZ ;  /* 0x0000000000027805 */ /* 0x000fc6000001ff00 */
[----:B------:R1:W-:Y:S04]  /*b260*/  STL.64 [R1+0x1c8], R14 ;  /* 0x0001c80e01007387 */ /* 0x0003e80000100a00 */
[----:B------:R3:W2:Y:S01]  /*b270*/  @!P0 LDG.E.64 R2, desc[UR10][R30.64] ;  /* 0x0000000a1e028981 */ /* 0x0006a2000c1e1b00 */
[----:B0-----:R-:W-:Y:S02]  /*b280*/  CS2R R12, SRZ ;  /* 0x00000000000c7805 */ /* 0x001fe4000001ff00 */
[----:B-1----:R-:W-:Y:S02]  /*b290*/  CS2R R14, SRZ ;  /* 0x00000000000e7805 */ /* 0x002fe4000001ff00 */
[----:B---3--:R-:W-:Y:S02]  /*b2a0*/  MOV R30, R26 ;  /* 0x0000001a001e7202 */ /* 0x008fe40000000f00 */
[----:B------:R-:W-:Y:S01]  /*b2b0*/  MOV R31, R27 ;  /* 0x0000001b001f7202 */ /* 0x000fe20000000f00 */
[----:B------:R0:W-:Y:S04]  /*b2c0*/  STL.64 [R1+0x3c0], R10 ;  /* 0x0003c00a01007387 */ /* 0x0001e80000100a00 */
[----:B------:R-:W3:Y:S04]  /*b2d0*/  LDL.LU.64 R26, [R1+0x498] ;  /* 0x00049800011a7983 */ /* 0x000ee80000300a00 */
[----:B------:R-:W3:Y:S01]  /*b2e0*/  @!P2 LDG.E.64 R14, desc[UR10][R34.64] ;  /* 0x0000000a220ea981 */ /* 0x000ee2000c1e1b00 */
[----:B----4-:R-:W-:-:S02]  /*b2f0*/  @!P1 MOV R4, R16 ;  /* 0x0000001000049202 */ /* 0x010fc40000000f00 */
[----:B------:R-:W-:Y:S01]  /*b300*/  @!P1 MOV R8, R17 ;  /* 0x0000001100089202 */ /* 0x000fe20000000f00 */
[----:B------:R-:W-:Y:S04]  /*b310*/  STL.64 [R1+0x1d0], R16 ;  /* 0x0001d01001007387 */ /* 0x000fe80000100a00 */
[----:B------:R1:W-:Y:S01]  /*b320*/  STL [R1+0x930], R4 ;  /* 0x0009300401007387 */ /* 0x0003e20000100800 */
[----:B0-----:R-:W-:-:S03]  /*b330*/  CS2R R10, SRZ ;  /* 0x00000000000a7805 */ /* 0x001fc6000001ff00 */
[----:B------:R-:W4:Y:S01]  /*b340*/  LDL.LU.64 R34, [R1+0x420] ;  /* 0x0004200001227983 */ /* 0x000f220000300a00 */
[----:B-1----:R-:W-:Y:S02]  /*b350*/  MOV R4, RZ ;  /* 0x000000ff00047202 */ /* 0x002fe40000000f00 */
[----:B------:R-:W-:Y:S01]  /*b360*/  CS2R R16, SRZ ;  /* 0x0000000000107805 */ /* 0x000fe2000001ff00 */
[----:B------:R0:W-:Y:S05]  /*b370*/  STL [R1+0x93c], R8 ;  /* 0x00093c0801007387 */ /* 0x0001ea0000100800 */
[----:B------:R1:W4:Y:S01]  /*b380*/  @!P2 LDG.E.64 R16, desc[UR10][R20.64] ;  /* 0x0000000a1410a981 */ /* 0x000322000c1e1b00 */
[----:B0-----:R-:W-:-:S02]  /*b390*/  CS2R R8, SRZ ;  /* 0x0000000000087805 */ /* 0x001fc4000001ff00 */
[----:B-1----:R-:W-:-:S04]  /*b3a0*/  CS2R R20, SRZ ;  /* 0x0000000000147805 */ /* 0x002fc8000001ff00 */
[----:B------:R-:W4:Y:S04]  /*b3b0*/  @!P0 LDG.E.64 R8, desc[UR10][R6.64] ;  /* 0x0000000a06088981 */ /* 0x000f28000c1e1b00 */
[----:B------:R0:W4:Y:S04]  /*b3c0*/  @!P3 LDG.E.64 R20, desc[UR10][R30.64] ;  /* 0x0000000a1e14b981 */ /* 0x000128000c1e1b00 */
[----:B------:R-:W4:Y:S01]  /*b3d0*/  LDL.LU.64 R6, [R1+0x410] ;  /* 0x0004100001067983 */ /* 0x000f220000300a00 */
[----:B0-----:R-:W-:-:S03]  /*b3e0*/  MOV R30, UR6 ;  /* 0x00000006001e7c02 */ /* 0x001fc60008000f00 */
[----:B------:R0:W-:Y:S01]  /*b3f0*/  STL [R1+0x928], R29 ;  /* 0x0009281d01007387 */ /* 0x0001e20000100800 */
[----:B------:R-:W-:Y:S01]  /*b400*/  MOV R31, UR7 ;  /* 0x00000007001f7c02 */ /* 0x000fe20008000f00 */
[----:B------:R-:W1:Y:S02]  /*b410*/  LDCU.U8 UR6, c[0x0][0x414] ;  /* 0x00008280ff0677ac */ /* 0x000e640008000000 */
[----:B0-----:R-:W4:Y:S01]  /*b420*/  LDL.LU R29, [R1+0x994] ;  /* 0x00099400011d7983 */ /* 0x001f220000300800 */
[----:B--2---:R-:W-:Y:S02]  /*b430*/  @!P1 MOV R5, R18 ;  /* 0x0000001200059202 */ /* 0x004fe40000000f00 */
[----:B------:R-:W-:Y:S02]  /*b440*/  @!P1 MOV R4, R19 ;  /* 0x0000001300049202 */ /* 0x000fe40000000f00 */
[----:B------:R-:W-:-:S13]  /*b450*/  LOP3.LUT P1, RZ, R0, 0x4000000, RZ, 0xc0, !PT ;  /* 0x0400000000ff7812 */ /* 0x000fda000782c0ff */
[----:B------:R-:W2:Y:S04]  /*b460*/  @!P1 LDG.E.64 R12, desc[UR10][R32.64] ;  /* 0x0000000a200c9981 */ /* 0x000ea8000c1e1b00 */
[----:B------:R-:W2:Y:S04]  /*b470*/  @!P1 LDG.E.64 R10, desc[UR10][R44.64] ;  /* 0x0000000a2c0a9981 */ /* 0x000ea8000c1e1b00 */
[----:B------:R-:W2:Y:S04]  /*b480*/  LDL.LU.64 R32, [R1+0x488] ;  /* 0x0004880001207983 */ /* 0x000ea80000300a00 */
[----:B------:R0:W2:Y:S04]  /*b490*/  LDG.E.64 R44, desc[UR10][R30.64] ;  /* 0x0000000a1e2c7981 */ /* 0x0000a8000c1e1b00 */
[----:B------:R1:W-:Y:S02]  /*b4a0*/  STL [R1+0x508], R5 ;  /* 0x0005080501007387 */ /* 0x0003e40000100800 */
[----:B-1----:R-:W1:Y:S02]  /*b4b0*/  S2R R5, SR_TID.X ;  /* 0x0000000000057919 */ /* 0x002e640000002100 */
[----:B------:R3:W-:Y:S01]  /*b4c0*/  STL.64 [R1+0x3d0], R18 ;  /* 0x0003d01201007387 */ /* 0x0007e20000100a00 */
[----:B0-----:R-:W-:-:S02]  /*b4d0*/  CS2R R30, SRZ ;  /* 0x00000000001e7805 */ /* 0x001fc4000001ff00 */
[----:B---3--:R-:W-:-:S06]  /*b4e0*/  CS2R R18, SRZ ;  /* 0x0000000000127805 */ /* 0x008fcc000001ff00 */
[----:B------:R0:W3:Y:S02]  /*b4f0*/  @!P3 LDG.E.64 R18, desc[UR10][R22.64] ;  /* 0x0000000a1612b981 */ /* 0x0000e4000c1e1b00 */
[----:B0-----:R-:W-:Y:S02]  /*b500*/  CS2R R22, SRZ ;  /* 0x0000000000167805 */ /* 0x001fe4000001ff00 */
[----:B------:R0:W-:Y:S01]  /*b510*/  STL [R1+0x628], R4 ;  /* 0x0006280401007387 */ /* 0x0001e20000100800 */
[----:B-1----:R-:W-:-:S03]  /*b520*/  LOP3.LUT R0, R5, 0xffff, RZ, 0xc0, !PT ;  /* 0x0000ffff05007812 */ /* 0x002fc600078ec0ff */
[----:B------:R1:W3:Y:S02]  /*b530*/  @!P4 LDG.E.64 R22, desc[UR10][R24.64] ;  /* 0x0000000a1816c981 */ /* 0x0002e4000c1e1b00 */
[----:B------:R-:W-:Y:S02]  /*b540*/  IMAD R0, R0, 0x334, RZ ;  /* 0x0000033400007824 */ /* 0x000fe400078e02ff */
[----:B0-----:R-:W-:Y:S01]  /*b550*/  HFMA2 R4, -RZ, RZ, 0, 0 ;  /* 0x00000000ff047431 */ /* 0x001fe200000001ff */
[----:B-1----:R-:W-:Y:S02]  /*b560*/  CS2R R24, SRZ ;  /* 0x0000000000187805 */ /* 0x002fe4000001ff00 */
[----:B------:R-:W-:-:S04]  /*b570*/  @!P0 MOV R4, R2 ;  /* 0x0000000200048202 */ /* 0x000fc80000000f00 */
[----:B------:R0:W3:Y:S01]  /*b580*/  @!P4 LDG.E.64 R24, desc[UR10][R26.64] ;  /* 0x0000000a1a18c981 */ /* 0x0000e2000c1e1b00 */
[----:B------:R-:W-:Y:S02]  /*b590*/  SHF.R.U32.HI R0, RZ, 0x10, R0 ;  /* 0x00000010ff007819 */ /* 0x000fe40000011600 */
[----:B0-----:R-:W-:Y:S01]  /*b5a0*/  CS2R R26, SRZ ;  /* 0x00000000001a7805 */ /* 0x001fe2000001ff00 */
[----:B------:R0:W-:Y:S01]  /*b5b0*/  STL [R1+0x4ec], R4 ;  /* 0x0004ec0401007387 */ /* 0x0001e20000100800 */
[----:B------:R-:W-:Y:S01]  /*b5c0*/  PRMT R0, R0, 0x9910, RZ ;  /* 0x0000991000007816 */ /* 0x000fe200000000ff */
[----:B0-----:R-:W-:-:S04]  /*b5d0*/  HFMA2 R4, -RZ, RZ, 0, 0 ;  /* 0x00000000ff047431 */ /* 0x001fc800000001ff */
[----:B------:R-:W-:Y:S01]  /*b5e0*/  IMAD R0, R0, 0x50, RZ ;  /* 0x0000005000007824 */ /* 0x000fe200078e02ff */
[----:B----4-:R-:W4:Y:S01]  /*b5f0*/  @!P5 LDG.E.64 R26, desc[UR10][R6.64] ;  /* 0x0000000a061ad981 */ /* 0x010f22000c1e1b00 */
[----:B------:R-:W-:-:S03]  /*b600*/  @!P0 MOV R4, R9 ;  /* 0x0000000900048202 */ /* 0x000fc60000000f00 */
[----:B------:R-:W-:-:S04]  /*b610*/  IADD3 R0, PT, PT, RZ, -R0, RZ ;  /* 0x80000000ff007210 */ /* 0x000fc80007ffe0ff */
[----:B------:R-:W-:Y:S01]  /*b620*/  PRMT R0, R0, 0x7710, RZ ;  /* 0x0000771000007816 */ /* 0x000fe200000000ff */
[----:B------:R-:W-:Y:S03]  /*b630*/  STL [R1+0x4d4], R4 ;  /* 0x0004d40401007387 */ /* 0x000fe60000100800 */
[----:B------:R-:W-:-:S04]  /*b640*/  IADD3 R0, PT, PT, R0, R5, RZ ;  /* 0x0000000500007210 */ /* 0x000fc80007ffe0ff */
[----:B------:R-:W-:Y:S01]  /*b650*/  SHF.L.U32 R0, R0, 0x1, RZ ;  /* 0x0000000100007819 */ /* 0x000fe200000006ff */
[----:B--2---:R0:W2:Y:S02]  /*b660*/  @!P5 LDG.E.64 R30, desc[UR10][R32.64] ;  /* 0x0000000a201ed981 */ /* 0x0040a4000c1e1b00 */
[----:B0-----:R-:W-:-:S06]  /*b670*/  CS2R R32, SRZ ;  /* 0x0000000000207805 */ /* 0x001fcc000001ff00 */
[----:B------:R0:W2:Y:S01]  /*b680*/  @!P6 LDG.E.64 R32, desc[UR10][R34.64] ;  /* 0x0000000a2220e981 */ /* 0x0000a2000c1e1b00 */
[----:B------:R-:W-:Y:S01]  /*b690*/  MOV R6, R44 ;  /* 0x0000002c00067202 */ /* 0x000fe20000000f00 */
[----:B------:R-:W-:Y:S02]  /*b6a0*/  HFMA2 R44, -RZ, RZ, 0, 0 ;  /* 0x00000000ff2c7431 */ /* 0x000fe400000001ff */
[----:B0-----:R-:W-:Y:S01]  /*b6b0*/  HFMA2 R34, -RZ, RZ, 0, 0 ;  /* 0x00000000ff227431 */ /* 0x001fe200000001ff */
[----:B------:R-:W-:Y:S02]  /*b6c0*/  MOV R35, RZ ;  /* 0x000000ff00237202 */ /* 0x000fe40000000f00 */
[----:B------:R-:W-:-:S04]  /*b6d0*/  @!P0 MOV R44, R3 ;  /* 0x00000003002c8202 */ /* 0x000fc80000000f00 */
[----:B------:R0:W2:Y:S02]  /*b6e0*/  @!P6 LDG.E.64 R34, desc[UR10][R28.64] ;  /* 0x0000000a1c22e981 */ /* 0x0000a4000c1e1b00 */
[----:B0-----:R-:W-:Y:S02]  /*b6f0*/  MOV R29, RZ ;  /* 0x000000ff001d7202 */ /* 0x001fe40000000f00 */
[----:B------:R0:W-:Y:S01]  /*b700*/  STL [R1+0x920], R44 ;  /* 0x0009202c01007387 */ /* 0x0001e20000100800 */
[----:B------:R-:W-:Y:S02]  /*b710*/  @!P0 MOV R29, R8 ;  /* 0x00000008001d8202 */ /* 0x000fe40000000f00 */
[----:B------:R-:W-:Y:S01]  /*b720*/  ISETP.NE.AND P0, PT, RZ, UR6, PT ;  /* 0x00000006ff007c0c */ /* 0x000fe2000bf05270 */
[----:B------:R-:W-:Y:S01]  /*b730*/  STL.64 [R1+0x3d8], R8 ;  /* 0x0003d80801007387 */ /* 0x000fe20000100a00 */
[----:B------:R-:W-:-:S03]  /*b740*/  MOV R7, R45 ;  /* 0x0000002d00077202 */ /* 0x000fc60000000f00 */
[----:B------:R1:W-:Y:S01]  /*b750*/  STL [R1+0x4a8], R29 ;  /* 0x0004a81d01007387 */ /* 0x0003e20000100800 */
[----:B0-----:R-:W0:Y:S03]  /*b760*/  LDC.64 R44, c[0x0][0x3a8] ;  /* 0x0000ea00ff2c7b82 */ /* 0x001e260000000a00 */
[----:B------:R-:W-:Y:S04]  /*b770*/  STL.64 [R1+0x1e0], R10 ;  /* 0x0001e00a01007387 */ /* 0x000fe80000100a00 */
[----:B------:R-:W-:Y:S01]  /*b780*/  STL.64 [R1+0x3f0], R20 ;  /* 0x0003f01401007387 */ /* 0x000fe20000100a00 */
[----:B------:R-:W4:Y:S01]  /*b790*/  @P0 LDC.64 R4, c[0x0][0x3b0] ;  /* 0x0000ec00ff040b82 */ /* 0x000f220000000a00 */
[----:B-1----:R-:W-:-:S02]  /*b7a0*/  LOP3.LUT R29, R0, 0xffff, RZ, 0xc0, !PT ;  /* 0x0000ffff001d7812 */ /* 0x002fc400078ec0ff */
[----:B------:R-:W-:Y:S01]  /*b7b0*/  STL.64 [R1+0x1d8], R2 ;  /* 0x0001d80201007387 */ /* 0x000fe20000100a00 */
[----:B------:R-:W-:-:S03]  /*b7c0*/  MOV R0, UR13 ;  /* 0x0000000d00007c02 */ /* 0x000fc60008000f00 */
[----:B------:R1:W-:Y:S02]  /*b7d0*/  STL [R1+0x914], R36 ;  /* 0x0009142401007387 */ /* 0x0003e40000100800 */
[----:B------:R-:W-:Y:S02]  /*b7e0*/  IMAD R0, R0, 0xa0, R29 ;  /* 0x000000a000007824 */ /* 0x000fe400078e021d */
[----:B------:R4:W-:Y:S01]  /*b7f0*/  STL [R1+0x970], R29 ;  /* 0x0009701d01007387 */ /* 0x0009e20000100800 */
[----:B------:R-:W-:-:S03]  /*b800*/  MOV R8, R7 ;  /* 0x0000000700087202 */ /* 0x000fc60000000f00 */
[----:B---3--:R-:W-:Y:S01]  /*b810*/  STL.64 [R1+0x1f8], R22 ;  /* 0x0001f81601007387 */ /* 0x008fe20000100a00 */
[----:B0-----:R-:W-:-:S03]  /*b820*/  IMAD.WIDE R44, R0, 0x2, R44 ;  /* 0x00000002002c7825 */ /* 0x001fc600078e022c */
[----:B------:R-:W-:Y:S04]  /*b830*/  STL.64 [R1+0x3f8], R24 ;  /* 0x0003f81801007387 */ /* 0x000fe80000100a00 */
[----:B-1----:R-:W5:Y:S01]  /*b840*/  LDL.LU R36, [R1+0x9a0] ;  /* 0x0009a00001247983 */ /* 0x002f620000300800 */
[----:B----4-:R-:W-:-:S03]  /*b850*/  @P0 IMAD.WIDE R4, R0, 0x2, R4 ;  /* 0x0000000200040825 */ /* 0x010fc600078e0204 */
[----:B------:R-:W5:Y:S04]  /*b860*/  LDL.LU R28, [R1+0x990] ;  /* 0x00099000011c7983 */ /* 0x000f680000300800 */
[----:B------:R0:W3:Y:S04]  /*b870*/  @P0 LDG.E.U16 R29, desc[UR10][R4.64] ;  /* 0x0000000a041d0981 */ /* 0x0000e8000c1e1500 */
[----:B------:R1:W5:Y:S04]  /*b880*/  LDL.LU R7, [R1+0x97c] ;  /* 0x00097c0001077983 */ /* 0x0003680000300800 */
[----:B------:R-:W4:Y:S01]  /*b890*/  @P0 LDG.E.U16 R4, desc[UR10][R4.64+0x2] ;  /* 0x0000020a04040981 */ /* 0x000f22000c1e1500 */
[----:B------:R-:W-:-:S03]  /*b8a0*/  MOV R0, R6 ;  /* 0x0000000600007202 */ /* 0x000fc60000000f00 */
[----:B------:R-:W3:Y:S01]  /*b8b0*/  LDG.E.U16 R6, desc[UR10][R44.64] ;  /* 0x0000000a2c067981 */ /* 0x000ee2000c1e1500 */
[----:B------:R-:W-:Y:S01]  /*b8c0*/  R2UR UR28, R0 ;  /* 0x00000000001c72ca */ /* 0x000fe200000e0000 */
[----:B------:R-:W-:Y:S02]  /*b8d0*/  HFMA2 R0, -RZ, RZ, 0, 0 ;  /* 0x00000000ff007431 */ /* 0x000fe400000001ff */
[----:B------:R-:W3:Y:S01]  /*b8e0*/  LDG.E.U16 R5, desc[UR10][R44.64+0x2] ;  /* 0x0000020a2c057981 */ /* 0x000ee2000c1e1500 */
[----:B------:R-:W-:-:S05]  /*b8f0*/  @!P3 MOV R0, R20 ;  /* 0x000000140000b202 */ /* 0x000fca0000000f00 */
[----:B------:R0:W-:Y:S04]  /*b900*/  STL [R1+0x62c], R0 ;  /* 0x00062c0001007387 */ /* 0x0001e80000100800 */
[----:B------:R-:W-:Y:S04]  /*b910*/  STL.64 [R1+0x200], R26 ;  /* 0x0002001a01007387 */ /* 0x000fe80000100a00 */
[----:B------:R1:W5:Y:S01]  /*b920*/  LDL.LU.64 R44, [R1+0x988] ;  /* 0x00098800012c7983 */ /* 0x0003620000300a00 */
[----:B0-----:R-:W-:-:S03]  /*b930*/  HFMA2 R0, -RZ, RZ, 0, 0 ;  /* 0x00000000ff007431 */ /* 0x001fc600000001ff */
[----:B------:R1:W5:Y:S01]  /*b940*/  LDL R20, [R1+0x62c] ;  /* 0x00062c0001147983 */ /* 0x0003620000100800 */
[----:B------:R-:W-:-:S05]  /*b950*/  @!P3 MOV R0, R21 ;  /* 0x000000150000b202 */ /* 0x000fca0000000f00 */
[----:B------:R0:W-:Y:S02]  /*b960*/  STL [R1+0x64c], R0 ;  /* 0x00064c0001007387 */ /* 0x0001e40000100800 */
[----:B0-----:R-:W-:-:S05]  /*b970*/  MOV R0, UR28 ;  /* 0x0000001c00007c02 */ /* 0x001fca0008000f00 */
[----:B------:R-:W-:Y:S01]  /*b980*/  FFMA.FTZ R0, -R0, UR28, R8 ;  /* 0x0000001c00007c23 */ /* 0x000fe20008010108 */
[----:B------:R-:W-:Y:S01]  /*b990*/  HFMA2 R8, -RZ, RZ, 0, 0 ;  /* 0x00000000ff087431 */ /* 0x000fe200000001ff */
[----:B------:R-:W-:-:S05]  /*b9a0*/  @!P4 MOV R8, R23 ;  /* 0x000000170008c202 */ /* 0x000fca0000000f00 */
[----:B------:R0:W-:Y:S02]  /*b9b0*/  STL [R1+0x94c], R8 ;  /* 0x00094c0801007387 */ /* 0x0001e40000100800 */
[----:B0-----:R-:W-:Y:S01]  /*b9c0*/  HFMA2 R8, -RZ, RZ, 0, 0 ;  /* 0x00000000ff087431 */ /* 0x001fe200000001ff */
[----:B------:R-:W-:-:S05]  /*b9d0*/  @!P4 MOV R8, R24 ;  /* 0x000000180008c202 */ /* 0x000fca0000000f00 */
[----:B------:R0:W-:Y:S02]  /*b9e0*/  STL [R1+0x660], R8 ;  /* 0x0006600801007387 */ /* 0x0001e40000100800 */
[----:B0-----:R-:W-:Y:S01]  /*b9f0*/  HFMA2 R8, -RZ, RZ, 0, 0 ;  /* 0x00000000ff087431 */ /* 0x001fe200000001ff */
[----:B------:R-:W-:Y:S01]  /*ba00*/  @!P4 MOV R8, R25 ;  /* 0x000000190008c202 */ /* 0x000fe20000000f00 */
[----:B------:R-:W-:Y:S01]  /*ba10*/  HFMA2 R21, -RZ, RZ, 0, 0 ;  /* 0x00000000ff157431 */ /* 0x000fe200000001ff */
[----:B------:R1:W5:Y:S04]  /*ba20*/  LDL R25, [R1+0x570] ;  /* 0x0005700001197983 */ /* 0x0003680000100800 */
[----:B------:R0:W-:Y:S02]  /*ba30*/  STL [R1+0x66c], R8 ;  /* 0x00066c0801007387 */ /* 0x0001e40000100800 */
[----:B0-----:R-:W-:Y:S01]  /*ba40*/  HFMA2 R8, -RZ, RZ, 0, 0 ;  /* 0x00000000ff087431 */ /* 0x001fe200000001ff */
[----:B------:R-:W-:-:S02]  /*ba50*/  @!P5 MOV R8, R26 ;  /* 0x0000001a0008d202 */ /* 0x000fc40000000f00 */
[----:B------:R-:W-:Y:S01]  /*ba60*/  @!P4 MOV R21, R22 ;  /* 0x000000160015c202 */ /* 0x000fe20000000f00 */
[----:B------:R1:W5:Y:S04]  /*ba70*/  LDL R26, [R1+0x4a8] ;  /* 0x0004a800011a7983 */ /* 0x0003680000100800 */
[----:B------:R0:W-:Y:S02]  /*ba80*/  STL [R1+0x950], R8 ;  /* 0x0009500801007387 */ /* 0x0001e40000100800 */
[----:B0-----:R-:W-:Y:S01]  /*ba90*/  HFMA2 R8, -RZ, RZ, 0, 0 ;  /* 0x00000000ff087431 */ /* 0x001fe200000001ff */
[----:B------:R-:W-:Y:S02]  /*baa0*/  @!P5 MOV R8, R27 ;  /* 0x0000001b0008d202 */ /* 0x000fe40000000f00 */
[----:B------:R1:W5:Y:S04]  /*bab0*/  LDL R27, [R1+0x584] ;  /* 0x00058400011b7983 */ /* 0x0003680000100800 */
[----:B------:R0:W-:Y:S02]  /*bac0*/  STL [R1+0x954], R8 ;  /* 0x0009540801007387 */ /* 0x0001e40000100800 */
[----:B0-----:R-:W-:Y:S01]  /*bad0*/  HFMA2 R8, -RZ, RZ, 0, 0 ;  /* 0x00000000ff087431 */ /* 0x001fe200000001ff */
[----:B--2---:R-:W-:-:S05]  /*bae0*/  @!P5 MOV R8, R30 ;  /* 0x0000001e0008d202 */ /* 0x004fca0000000f00 */
[----:B------:R0:W-:Y:S02]  /*baf0*/  STL [R1+0x67c], R8 ;  /* 0x00067c0801007387 */ /* 0x0001e40000100800 */
[----:B0-----:R-:W-:Y:S01]  /*bb00*/  HFMA2 R8, -RZ, RZ, 0, 0 ;  /* 0x00000000ff087431 */ /* 0x001fe200000001ff */
[----:B------:R-:W-:-:S05]  /*bb10*/  @!P5 MOV R8, R31 ;  /* 0x0000001f0008d202 */ /* 0x000fca0000000f00 */
[----:B------:R0:W-:Y:S02]  /*bb20*/  STL [R1+0x690], R8 ;  /* 0x0006900801007387 */ /* 0x0001e40000100800 */
[----:B0-----:R-:W-:Y:S01]  /*bb30*/  HFMA2 R8, -RZ, RZ, 0, 0 ;  /* 0x00000000ff087431 */ /* 0x001fe200000001ff */
[----:B------:R-:W-:-:S05]  /*bb40*/  @!P6 MOV R8, R32 ;  /* 0x000000200008e202 */ /* 0x000fca0000000f00 */
[----:B------:R-:W-:Y:S01]  /*bb50*/  STL [R1+0x958], R8 ;  /* 0x0009580801007387 */ /* 0x000fe20000100800 */
[----:B----4-:R-:W-:Y:S01]  /*bb60*/  MOV R9, R4 ;  /* 0x0000000400097202 */ /* 0x010fe20000000f00 */
[----:B------:R-:W-:Y:S01]  /*bb70*/  HFMA2 R4, -RZ, RZ, 0, 0 ;  /* 0x00000000ff047431 */ /* 0x000fe200000001ff */
[----:B------:R-:W-:Y:S01]  /*bb80*/  @!P1 MOV R4, R10 ;  /* 0x0000000a00049202 */ /* 0x000fe20000000f00 */
[----:B------:R-:W-:Y:S01]  /*bb90*/  HFMA2 R10, -RZ, RZ, 0, 0 ;  /* 0x00000000ff0a7431 */ /* 0x000fe200000001ff */
[----:B------:R-:W-:-:S05]  /*bba0*/  @!P1 MOV R10, R11 ;  /* 0x0000000b000a9202 */ /* 0x000fca0000000f00 */
[----:B------:R0:W-:Y:S02]  /*bbb0*/  STL [R1+0x924], R10 ;  /* 0x0009240a01007387 */ /* 0x0001e40000100800 */
[----:B0-----:R-:W-:Y:S01]  /*bbc0*/  HFMA2 R10, -RZ, RZ, 0, 0 ;  /* 0x00000000ff0a7431 */ /* 0x001fe200000001ff */
[----:B------:R-:W-:-:S05]  /*bbd0*/  @!P1 MOV R10, R12 ;  /* 0x0000000c000a9202 */ /* 0x000fca0000000f00 */
[----:B------:R0:W-:Y:S01]  /*bbe0*/  STL [R1+0x4c0], R10 ;  /* 0x0004c00a01007387 */ /* 0x0001e20000100800 */
[----:B------:R-:W-:Y:S01]  /*bbf0*/  HFMA2 R8, -RZ, RZ, 0, 0 ;  /* 0x00000000ff087431 */ /* 0x000fe200000001ff */
[----:B---3--:R-:W-:Y:S02]  /*bc00*/  MOV R2, R29 ;  /* 0x0000001d00027202 */ /* 0x008fe40000000f00 */
[----:B------:R-:W-:Y:S01]  /*bc10*/  MOV R3, R6 ;  /* 0x0000000600037202 */ /* 0x000fe20000000f00 */
[----:B------:R-:W-:Y:S01]  /*bc20*/  STL [R1+0x90c], R4 ;  /* 0x00090c0401007387 */ /* 0x000fe20000100800 */
[----:B0-----:R-:W-:Y:S01]  /*bc30*/  HFMA2 R10, -RZ, RZ, 0, 0 ;  /* 0x00000000ff0a7431 */ /* 0x001fe200000001ff */
[----:B------:R-:W-:Y:S02]  /*bc40*/  @!P6 MOV R8, R33 ;  /* 0x000000210008e202 */ /* 0x000fe40000000f00 */
[----:B------:R-:W-:Y:S01]  /*bc50*/  STL.64 [R1+0x400], R30 ;  /* 0x0004001e01007387 */ /* 0x000fe20000100a00 */
[----:B------:R-:W-:-:S03]  /*bc60*/  @!P1 MOV R10, R13 ;  /* 0x0000000d000a9202 */ /* 0x000fc60000000f00 */
[----:B------:R-:W-:Y:S04]  /*bc70*/  STL.64 [R1+0x208], R32 ;  /* 0x0002082001007387 */ /* 0x000fe80000100a00 */
[----:B------:R0:W-:Y:S04]  /*bc80*/  STL [R1+0x4e0], R10 ;  /* 0x0004e00a01007387 */ /* 0x0001e80000100800 */
[----:B------:R2:W-:Y:S04]  /*bc90*/  STL [R1+0x95c], R8 ;  /* 0x00095c0801007387 */ /* 0x0005e80000100800 */
[----:B------:R-:W-:Y:S01]  /*bca0*/  STL.64 [R1+0x408], R34 ;  /* 0x0004082201007387 */ /* 0x000fe20000100a00 */
[----:B0-----:R-:W-:-:S03]  /*bcb0*/  HFMA2 R10, -RZ, RZ, 0, 0 ;  /* 0x00000000ff0a7431 */ /* 0x001fc600000001ff */
[----:B------:R1:W5:Y:S01]  /*bcc0*/  LDL.LU R29, [R1+0x984] ;  /* 0x00098400011d7983 */ /* 0x0003620000300800 */
[----:B------:R-:W-:-:S03]  /*bcd0*/  @!P2 MOV R10, R14 ;  /* 0x0000000e000aa202 */ /* 0x000fc60000000f00 */
[----:B------:R1:W5:Y:S04]  /*bce0*/  LDL.LU R6, [R1+0x980] ;  /* 0x0009800001067983 */ /* 0x0003680000300800 */
[----:B------:R0:W-:Y:S01]  /*bcf0*/  STL [R1+0x92c], R10 ;  /* 0x00092c0a01007387 */ /* 0x0001e20000100800 */
[----:B--2---:R-:W-:-:S03]  /*bd00*/  HFMA2 R8, -RZ, RZ, 0, 0 ;  /* 0x00000000ff087431 */ /* 0x004fc600000001ff */
[----:B------:R1:W5:Y:S04]  /*bd10*/  LDL.LU R4, [R1+0x978] ;  /* 0x0009780001047983 */ /* 0x0003680000300800 */
[----:B------:R1:W5:Y:S01]  /*bd20*/  LDL R31, [R1+0x59c] ;  /* 0x00059c00011f7983 */ /* 0x0003620000100800 */
[----:B0-----:R-:W-:Y:S01]  /*bd30*/  HFMA2 R10, -RZ, RZ, 0, 0 ;  /* 0x00000000ff0a7431 */ /* 0x001fe200000001ff */
[----:B------:R-:W-:Y:S02]  /*bd40*/  @!P6 MOV R8, R34 ;  /* 0x000000220008e202 */ /* 0x000fe40000000f00 */
[----:B------:R1:W5:Y:S01]  /*bd50*/  LDL R33, [R1+0x530] ;  /* 0x0005300001217983 */ /* 0x0003620000100800 */
[----:B------:R-:W-:-:S03]  /*bd60*/  @!P2 MOV R10, R15 ;  /* 0x0000000f000aa202 */ /* 0x000fc60000000f00 */
[----:B------:R1:W5:Y:S04]  /*bd70*/  LDL R34, [R1+0x54c] ;  /* 0x00054c0001227983 */ /* 0x0003680000100800 */
[----:B------:R0:W-:Y:S04]  /*bd80*/  STL [R1+0x934], R10 ;  /* 0x0009340a01007387 */ /* 0x0001e80000100800 */
[----:B------:R2:W-:Y:S04]  /*bd90*/  STL [R1+0x6a0], R8 ;  /* 0x0006a00801007387 */ /* 0x0005e80000100800 */
[----:B------:R1:W5:Y:S01]  /*bda0*/  LDL R32, [R1+0x51c] ;  /* 0x00051c0001207983 */ /* 0x0003620000100800 */
[----:B0-----:R-:W-:-:S03]  /*bdb0*/  HFMA2 R10, -RZ, RZ, 0, 0 ;  /* 0x00000000ff0a7431 */ /* 0x001fc600000001ff */
[----:B------:R1:W5:Y:S01]  /*bdc0*/  LDL R30, [R1+0x508] ;  /* 0x00050800011e7983 */ /* 0x0003620000100800 */
[----:B--2---:R-:W-:Y:S01]  /*bdd0*/  HFMA2 R8, -RZ, RZ, 0, 0 ;  /* 0x00000000ff087431 */ /* 0x004fe200000001ff */
[----:B------:R-:W-:Y:S02]  /*bde0*/  @!P2 MOV R10, R16 ;  /* 0x00000010000aa202 */ /* 0x000fe40000000f00 */
[----:B------:R1:W5:Y:S01]  /*bdf0*/  LDL R24, [R1+0x4c0] ;  /* 0x0004c00001187983 */ /* 0x0003620000100800 */
[----:B------:R-:W-:-:S03]  /*be00*/  @!P6 MOV R8, R35 ;  /* 0x000000230008e202 */ /* 0x000fc60000000f00 */
[----:B------:R0:W-:Y:S04]  /*be10*/  STL [R1+0x4e4], R10 ;  /* 0x0004e40a01007387 */ /* 0x0001e80000100800 */
[----:B------:R1:W5:Y:S04]  /*be20*/  LDL R35, [R1+0x560] ;  /* 0x0005600001237983 */ /* 0x0003680000100800 */
[----:B------:R1:W5:Y:S01]  /*be30*/  LDL R22, [R1+0x4e4] ;  /* 0x0004e40001167983 */ /* 0x0003620000100800 */
[----:B------:R-:W-:Y:S01]  /*be40*/  FSETP.GTU.FTZ.AND P1, PT, R0, RZ, PT ;  /* 0x000000ff0000720b */ /* 0x000fe20003f3c000 */
[----:B0-----:R-:W-:-:S12]  /*be50*/  HFMA2 R10, -RZ, RZ, 0, 0 ;  /* 0x00000000ff0a7431 */ /* 0x001fd800000001ff */
        /* <DEDUP_REMOVED lines=8> */
[----:B------:R0:W-:Y:S05]  /*bee0*/  STL [R1+0x940], R10 ;  /* 0x0009400a01007387 */ /* 0x0001ea0000100800 */
[----:B------:R-:W2:Y:S01]  /*bef0*/  @P1 MUFU.RSQ R0, R0 ;  /* 0x0000000000001308 */ /* 0x000ea20000001400 */
[----:B0-----:R-:W-:Y:S01]  /*bf00*/  HFMA2 R10, -RZ, RZ, 0, 0 ;  /* 0x00000000ff0a7431 */ /* 0x001fe200000001ff */
[----:B------:R1:W-:Y:S01]  /*bf10*/  STL.64 [R1+0x3e0], R12 ;  /* 0x0003e00c01007387 */ /* 0x0003e20000100a00 */
[----:B------:R-:W-:-:S03]  /*bf20*/  @!P3 MOV R10, R19 ;  /* 0x00000013000ab202 */ /* 0x000fc60000000f00 */
[----:B------:R1:W-:Y:S04]  /*bf30*/  STL.64 [R1+0x1e8], R14 ;  /* 0x0001e80e01007387 */ /* 0x0003e80000100a00 */
[----:B------:R1:W-:Y:S04]  /*bf40*/  STL.64 [R1+0x3e8], R16 ;  /* 0x0003e81001007387 */ /* 0x0003e80000100a00 */
[----:B------:R1:W-:Y:S04]  /*bf50*/  STL.64 [R1+0x1f0], R18 ;  /* 0x0001f01201007387 */ /* 0x0003e80000100a00 */
[----:B------:R1:W-:Y:S04]  /*bf60*/  STL [R1+0x944], R10 ;  /* 0x0009440a01007387 */ /* 0x0003e80000100800 */
[----:B------:R1:W-:Y:S04]  /*bf70*/  STL [R1+0x948], R21 ;  /* 0x0009481501007387 */ /* 0x0003e80000100800 */
[----:B------:R1:W-:Y:S01]  /*bf80*/  STL [R1+0x6b4], R8 ;  /* 0x0006b40801007387 */ /* 0x0003e20000100800 */
[----:B------:R-:W-:Y:S01]  /*bf90*/  UISETP.NE.AND UP1, UPT, UR6, URZ, UPT ;  /* 0x000000ff0600728c */ /* 0x000fe2000bf25270 */
[----:B--2---:R-:W-:Y:S01]  /*bfa0*/  @P1 R2UR UR5, R0 ;  /* 0x00000000000512ca */ /* 0x004fe200000e0000 */
[----:B------:R-:W-:Y:S01]  /*bfb0*/  HFMA2 R0, -RZ, RZ, 0, 0 ;  /* 0x00000000ff007431 */ /* 0x000fe200000001ff */
[----:B------:R-:W-:-:S02]  /*bfc0*/  SHF.L.U32 R3, R3, 0x10, RZ ;  /* 0x0000001003037819 */ /* 0x000fc400000006ff */
[----:B------:R-:W-:Y:S02]  /*bfd0*/  SHF.L.U32 R5, R5, 0x10, RZ ;  /* 0x0000001005057819 */ /* 0x000fe400000006ff */
[----:B------:R-:W-:Y:S02]  /*bfe0*/  @P0 SHF.L.U32 R0, R2, 0x10, RZ ;  /* 0x0000001002000819 */ /* 0x000fe400000006ff */
[----:B------:R-:W-:Y:S02]  /*bff0*/  MOV R2, RZ ;  /* 0x000000ff00027202 */ /* 0x000fe40000000f00 */
[----:B------:R-:W-:Y:S01]  /*c000*/  @P0 SHF.L.U32 R2, R9, 0x10, RZ ;  /* 0x0000001009020819 */ /* 0x000fe200000006ff */
[----:B------:R-:W-:Y:S02]  /*c010*/  UMOV UR16, 0x3f800000 ;  /* 0x3f80000000107882 */ /* 0x000fe40000000000 */
        /* <DEDUP_REMOVED lines=13> */
[----:B------:R-:W4:Y:S04]  /*c0f0*/  LDL.LU R16, [R1+0x480] ;  /* 0x0004800001107983 */ /* 0x000f280000300800 */
[----:B------:R-:W4:Y:S04]  /*c100*/  LDL.LU R17, [R1+0x60c] ;  /* 0x00060c0001117983 */ /* 0x000f280000300800 */
[----:B------:R-:W4:Y:S04]  /*c110*/  LDL.LU R19, [R1+0x5f0] ;  /* 0x0005f00001137983 */ /* 0x000f280000300800 */
[----:B------:R0:W-:Y:S04]  /*c120*/  STL [R1+0x98c], R28 ;  /* 0x00098c1c01007387 */ /* 0x0001e80000100800 */
[----:B0-----:R-:W4:Y:S04]  /*c130*/  LDL.LU R28, [R1+0x4b4] ;  /* 0x0004b400011c7983 */ /* 0x001f280000300800 */
[----:B------:R0:W-:Y:S04]  /*c140*/  STL [R1+0x988], R7 ;  /* 0x0009880701007387 */ /* 0x0001e80000100800 */
[----:B------:R1:W-:Y:S01]  /*c150*/  STL [R1+0x994], R21 ;  /* 0x0009941501007387 */ /* 0x0003e20000100800 */
[----:B--2---:R-:W-:Y:S01]  /*c160*/  FADD.FTZ R9, R9, -UR28 ;  /* 0x8000001c09097e21 */ /* 0x004fe20008010000 */
[----:B---3--:R-:W-:-:S03]  /*c170*/  MOV R23, R10 ;  /* 0x0000000a00177202 */ /* 0x008fc60000000f00 */
[----:B------:R-:W-:Y:S01]  /*c180*/  FMUL.FTZ R9, R9, UR16 ;  /* 0x0000001009097c20 */ /* 0x000fe20008410000 */
[----:B----4-:R-:W-:Y:S01]  /*c190*/  FMUL.FTZ R10, R3, R13 ;  /* 0x0000000d030a7220 */ /* 0x010fe20000410000 */
[----:B------:R-:W-:Y:S01]  /*c1a0*/  FADD.FTZ R8, R8, -UR28 ;  /* 0x8000001c08087e21 */ /* 0x000fe20008010000 */
[----:B0-----:R-:W-:Y:S02]  /*c1b0*/  MOV R7, R11 ;  /* 0x0000000b00077202 */ /* 0x001fe40000000f00 */
[----:B------:R-:W-:Y:S01]  /*c1c0*/  FADD.FTZ R11, RZ, R10 ;  /* 0x0000000aff0b7221 */ /* 0x000fe20000010000 */
[----:B------:R-:W-:Y:S01]  /*c1d0*/  FMUL.FTZ R8, R8, UR16 ;  /* 0x0000001008087c20 */ /* 0x000fe20008410000 */
[----:B------:R-:W-:Y:S01]  /*c1e0*/  FFMA.FTZ R10, R9, R10, RZ ;  /* 0x0000000a090a7223 */ /* 0x000fe200000100ff */
[----:B-1----:R-:W-:Y:S01]  /*c1f0*/  MOV R21, R12 ;  /* 0x0000000c00157202 */ /* 0x002fe20000000f00 */
[----:B------:R-:W-:-:S04]  /*c200*/  FMUL.FTZ R12, R5, R15 ;  /* 0x0000000f050c7220 */ /* 0x000fc80000410000 */
[----:B------:R-:W-:Y:S01]  /*c210*/  FFMA.FTZ R10, R8, R12, R10 ;  /* 0x0000000c080a7223 */ /* 0x000fe2000001000a */
[----:B------:R-:W-:Y:S01]  /*c220*/  FADD.FTZ R11, R12, R11 ;  /* 0x0000000b0c0b7221 */ /* 0x000fe20000010000 */
[----:B------:R-:W-:Y:S01]  /*c230*/  FFMA.FTZ R9, R9, R13, RZ ;  /* 0x0000000d09097223 */ /* 0x000fe200000100ff */
[----:B------:R-:W-:Y:S01]  /*c240*/  FADD.FTZ R13, RZ, R13 ;  /* 0x0000000dff0d7221 */ /* 0x000fe20000010000 */
[----:B------:R-:W-:-:S03]  /*c250*/  FADD.FTZ R12, R29, -UR28 ;  /* 0x8000001c1d0c7e21 */ /* 0x000fc60008010000 */
[----:B------:R-:W-:Y:S01]  /*c260*/  FADD.FTZ R13, R13, R14 ;  /* 0x0000000e0d0d7221 */ /* 0x000fe20000010000 */
[----:B------:R-:W-:Y:S01]  /*c270*/  FFMA.FTZ R8, R8, R15, RZ ;  /* 0x0000000f08087223 */ /* 0x000fe200000100ff */
[----:B------:R-:W2:Y:S01]  /*c280*/  LDL.LU R29, [R1+0x484] ;  /* 0x00048400011d7983 */ /* 0x000ea20000300800 */
[----:B------:R-:W-:-:S04]  /*c290*/  FMUL.FTZ R12, R12, UR16 ;  /* 0x000000100c0c7c20 */ /* 0x000fc80008410000 */
[-C--:B------:R-:W-:Y:S01]  /*c2a0*/  FFMA.FTZ R9, R12, R14.reuse, R9 ;  /* 0x0000000e0c097223 */ /* 0x080fe20000010009 */
[----:B------:R-:W-:-:S04]  /*c2b0*/  FMUL.FTZ R14, R3, R14 ;  /* 0x0000000e030e7220 */ /* 0x000fc80000410000 */
[----:B------:R-:W-:Y:S01]  /*c2c0*/  FFMA.FTZ R10, R12, R14, R10 ;  /* 0x0000000e0c0a7223 */ /* 0x000fe2000001000a */
[----:B------:R-:W-:Y:S01]  /*c2d0*/  FADD.FTZ R12, R18, -UR28 ;  /* 0x8000001c120c7e21 */ /* 0x000fe20008010000 */
[----:B------:R-:W-:-:S03]  /*c2e0*/  FADD.FTZ R15, RZ, R15 ;  /* 0x0000000fff0f7221 */ /* 0x000fc60000010000 */
[----:B------:R-:W-:Y:S01]  /*c2f0*/  FMUL.FTZ R12, R12, UR16 ;  /* 0x000000100c0c7c20 */ /* 0x000fe20008410000 */
[----:B------:R-:W-:-:S03]  /*c300*/  FADD.FTZ R15, R15, R16 ;  /* 0x000000100f0f7221 */ /* 0x000fc60000010000 */
[-C--:B------:R-:W-:Y:S01]  /*c310*/  FFMA.FTZ R8, R12, R16.reuse, R8 ;  /* 0x000000100c087223 */ /* 0x080fe20000010008 */
[----:B------:R-:W-:-:S04]  /*c320*/  FMUL.FTZ R16, R5, R16 ;  /* 0x0000001005107220 */ /* 0x000fc80000410000 */
[----:B------:R-:W-:Y:S01]  /*c330*/  FFMA.FTZ R10, R12, R16, R10 ;  /* 0x000000100c0a7223 */ /* 0x000fe2000001000a */
[----:B------:R-:W-:Y:S01]  /*c340*/  FADD.FTZ R12, R23, -UR28 ;  /* 0x8000001c170c7e21 */ /* 0x000fe20008010000 */
[----:B------:R-:W-:Y:S01]  /*c350*/  FADD.FTZ R11, R11, R14 ;  /* 0x0000000e0b0b7221 */ /* 0x000fe20000010000 */
[----:B------:R-:W-:Y:S01]  /*c360*/  MOV R18, R17 ;  /* 0x0000001100127202 */ /* 0x000fe20000000f00 */
[----:B------:R-:W3:Y:S01]  /*c370*/  LDL.LU R23, [R1+0x624] ;  /* 0x0006240001177983 */ /* 0x000ee20000300800 */
[----:B------:R-:W-:Y:S01]  /*c380*/  FMUL.FTZ R14, R12, UR16 ;  /* 0x000000100c0e7c20 */ /* 0x000fe20008410000 */
[-C--:B------:R-:W-:Y:S02]  /*c390*/  FMUL.FTZ R12, R3, R7.reuse ;  /* 0x00000007030c7220 */ /* 0x080fe40000410000 */
[----:B------:R-:W4:Y:S01]  /*c3a0*/  LDL.LU R17, [R1+0x4bc] ;  /* 0x0004bc0001117983 */ /* 0x000f220000300800 */
[C---:B------:R-:W-:Y:S01]  /*c3b0*/  FFMA.FTZ R9, R14.reuse, R7, R9 ;  /* 0x000000070e097223 */ /* 0x040fe20000010009 */
[----:B------:R-:W-:Y:S01]  /*c3c0*/  FFMA.FTZ R10, R14, R12, R10 ;  /* 0x0000000c0e0a7223 */ /* 0x000fe2000001000a */
[----:B------:R-:W-:-:S02]  /*c3d0*/  FADD.FTZ R14, R21, -UR28 ;  /* 0x8000001c150e7e21 */ /* 0x000fc40008010000 */
[----:B------:R-:W4:Y:S01]  /*c3e0*/  LDL.LU R21, [R1+0x4b0] ;  /* 0x0004b00001157983 */ /* 0x000f220000300800 */
[----:B------:R-:W-:Y:S01]  /*c3f0*/  FADD.FTZ R11, R16, R11 ;  /* 0x0000000b100b7221 */ /* 0x000fe20000010000 */
[----:B------:R-:W-:Y:S02]  /*c400*/  FADD.FTZ R16, R19, -UR28 ;  /* 0x8000001c13107e21 */ /* 0x000fe40008010000 */
[----:B------:R-:W4:Y:S01]  /*c410*/  LDL.LU R19, [R1+0x658] ;  /* 0x0006580001137983 */ /* 0x000f220000300800 */
[----:B------:R-:W-:Y:S01]  /*c420*/  FMUL.FTZ R14, R14, UR16 ;  /* 0x000000100e0e7c20 */ /* 0x000fe20008410000 */
[----:B------:R-:W-:Y:S01]  /*c430*/  FADD.FTZ R11, R11, R12 ;  /* 0x0000000c0b0b7221 */ /* 0x000fe20000010000 */
[----:B------:R-:W-:Y:S01]  /*c440*/  FADD.FTZ R15, R15, R28 ;  /* 0x0000001c0f0f7221 */ /* 0x000fe20000010000 */
[-C--:B------:R-:W-:Y:S01]  /*c450*/  FMUL.FTZ R12, R5, R28.reuse ;  /* 0x0000001c050c7220 */ /* 0x080fe20000410000 */
[----:B------:R-:W-:Y:S02]  /*c460*/  FFMA.FTZ R8, R14, R28, R8 ;  /* 0x0000001c0e087223 */ /* 0x000fe40000010008 */
[----:B------:R-:W4:Y:S01]  /*c470*/  LDL.LU R28, [R1+0x640] ;  /* 0x00064000011c7983 */ /* 0x000f220000300800 */
[----:B------:R-:W-:-:S03]  /*c480*/  FADD.FTZ R13, R13, R7 ;  /* 0x000000070d0d7221 */ /* 0x000fc60000010000 */
[----:B------:R-:W4:Y:S01]  /*c490*/  LDL.LU R7, [R1+0x4b8] ;  /* 0x0004b80001077983 */ /* 0x000f220000300800 */
[----:B------:R-:W-:Y:S01]  /*c4a0*/  FFMA.FTZ R10, R14, R12, R10 ;  /* 0x0000000c0e0a7223 */ /* 0x000fe2000001000a */
[----:B------:R-:W-:Y:S01]  /*c4b0*/  FADD.FTZ R11, R12, R11 ;  /* 0x0000000b0c0b7221 */ /* 0x000fe20000010000 */
[----:B------:R-:W-:Y:S02]  /*c4c0*/  FADD.FTZ R12, R18, -UR28 ;  /* 0x8000001c120c7e21 */ /* 0x000fe40008010000 */
[----:B------:R-:W4:Y:S01]  /*c4d0*/  LDL.LU R18, [R1+0x470] ;  /* 0x0004700001127983 */ /* 0x000f220000300800 */
[----:B------:R-:W-:Y:S01]  /*c4e0*/  FMUL.FTZ R16, R16, UR16 ;  /* 0x0000001010107c20 */ /* 0x000fe20008410000 */
[----:B------:R-:W-:Y:S02]  /*c4f0*/  FMUL.FTZ R12, R12, UR16 ;  /* 0x000000100c0c7c20 */ /* 0x000fe40008410000 */
[----:B------:R0:W-:Y:S04]  /*c500*/  STL [R1+0x97c], R2 ;  /* 0x00097c0201007387 */ /* 0x0001e80000100800 */
[----:B0-----:R-:W4:Y:S01]  /*c510*/  LDL.LU R2, [R1+0x4dc] ;  /* 0x0004dc0001027983 */ /* 0x001f220000300800 */
[-C--:B--2---:R-:W-:Y:S01]  /*c520*/  FMUL.FTZ R14, R3, R29.reuse ;  /* 0x0000001d030e7220 */ /* 0x084fe20000410000 */
[----:B------:R-:W-:-:S03]  /*c530*/  FFMA.FTZ R9, R16, R29, R9 ;  /* 0x0000001d10097223 */ /* 0x000fc60000010009 */
[----:B------:R-:W-:Y:S01]  /*c540*/  FFMA.FTZ R10, R16, R14, R10 ;  /* 0x0000000e100a7223 */ /* 0x000fe2000001000a */
[----:B------:R-:W-:Y:S01]  /*c550*/  FADD.FTZ R11, R11, R14 ;  /* 0x0000000e0b0b7221 */ /* 0x000fe20000010000 */
[----:B---3--:R-:W-:Y:S01]  /*c560*/  FADD.FTZ R16, R23, -UR28 ;  /* 0x8000001c17107e21 */ /* 0x008fe20008010000 */
[----:B----4-:R-:W-:Y:S01]  /*c570*/  FADD.FTZ R15, R15, R17 ;  /* 0x000000110f0f7221 */ /* 0x010fe20000010000 */
[-C--:B------:R-:W-:Y:S01]  /*c580*/  FMUL.FTZ R14, R5, R17.reuse ;  /* 0x00000011050e7220 */ /* 0x080fe20000410000 */
[C---:B------:R-:W-:Y:S01]  /*c590*/  FFMA.FTZ R8, R12.reuse, R17, R8 ;  /* 0x000000110c087223 */ /* 0x040fe20000010008 */
[----:B------:R-:W-:Y:S01]  /*c5a0*/  FADD.FTZ R13, R13, R29 ;  /* 0x0000001d0d0d7221 */ /* 0x000fe20000010000 */
[----:B------:R-:W2:Y:S01]  /*c5b0*/  LDL.LU R17, [R1+0x674] ;  /* 0x0006740001117983 */ /* 0x000ea20000300800 */
[----:B------:R-:W-:Y:S01]  /*c5c0*/  FFMA.FTZ R10, R12, R14, R10 ;  /* 0x0000000e0c0a7223 */ /* 0x000fe2000001000a */
[----:B------:R-:W-:Y:S01]  /*c5d0*/  FMUL.FTZ R16, R16, UR16 ;  /* 0x0000001010107c20 */ /* 0x000fe20008410000 */
[-C--:B------:R-:W-:Y:S01]  /*c5e0*/  FMUL.FTZ R12, R3, R21.reuse ;  /* 0x00000015030c7220 */ /* 0x080fe20000410000 */
[----:B------:R-:W-:Y:S01]  /*c5f0*/  FADD.FTZ R11, R14, R11 ;  /* 0x0000000b0e0b7221 */ /* 0x000fe20000010000 */
[----:B------:R-:W3:Y:S01]  /*c600*/  LDL.LU R23, [R1+0x68c] ;  /* 0x00068c0001177983 */ /* 0x000ee20000300800 */
[C---:B------:R-:W-:Y:S01]  /*c610*/  FFMA.FTZ R9, R16.reuse, R21, R9 ;  /* 0x0000001510097223 */ /* 0x040fe20000010009 */
[----:B------:R-:W-:Y:S01]  /*c620*/  FFMA.FTZ R10, R16, R12, R10 ;  /* 0x0000000c100a7223 */ /* 0x000fe2000001000a */
[----:B------:R-:W-:Y:S01]  /*c630*/  FADD.FTZ R16, R19, -UR28 ;  /* 0x8000001c13107e21 */ /* 0x000fe20008010000 */
[----:B------:R-:W4:Y:S04]  /*c640*/  LDL.LU R29, [R1+0x4d8] ;  /* 0x0004d800011d7983 */ /* 0x000f280000300800 */
[----:B------:R-:W3:Y:S01]  /*c650*/  LDL.LU R19, [R1+0x6c0] ;  /* 0x0006c00001137983 */ /* 0x000ee20000300800 */
[----:B------:R-:W-:Y:S01]  /*c660*/  FADD.FTZ R14, R28, -UR28 ;  /* 0x8000001c1c0e7e21 */ /* 0x000fe20008010000 */
[----:B------:R-:W-:Y:S01]  /*c670*/  FADD.FTZ R11, R11, R12 ;  /* 0x0000000c0b0b7221 */ /* 0x000fe20000010000 */
[-C--:B------:R-:W-:Y:S01]  /*c680*/  FMUL.FTZ R12, R5, R7.reuse ;  /* 0x00000007050c7220 */ /* 0x080fe20000410000 */
[----:B------:R-:W-:Y:S01]  /*c690*/  FADD.FTZ R13, R13, R21 ;  /* 0x000000150d0d7221 */ /* 0x000fe20000010000 */
[----:B------:R-:W-:Y:S01]  /*c6a0*/  FMUL.FTZ R14, R14, UR16 ;  /* 0x000000100e0e7c20 */ /* 0x000fe20008410000 */
[----:B------:R-:W-:Y:S01]  /*c6b0*/  FMUL.FTZ R16, R16, UR16 ;  /* 0x0000001010107c20 */ /* 0x000fe20008410000 */
[----:B------:R-:W4:Y:S01]  /*c6c0*/  LDL.LU R21, [R1+0x69c] ;  /* 0x00069c0001157983 */ /* 0x000f220000300800 */
[----:B------:R-:W-:Y:S01]  /*c6d0*/  FADD.FTZ R13, R13, R18 ;  /* 0x000000120d0d7221 */ /* 0x000fe20000010000 */
[C---:B------:R-:W-:Y:S01]  /*c6e0*/  FFMA.FTZ R8, R14.reuse, R7, R8 ;  /* 0x000000070e087223 */ /* 0x040fe20000010008 */
[----:B------:R-:W-:Y:S01]  /*c6f0*/  FFMA.FTZ R10, R14, R12, R10 ;  /* 0x0000000c0e0a7223 */ /* 0x000fe2000001000a */
[-C--:B------:R-:W-:Y:S01]  /*c700*/  FFMA.FTZ R9, R16, R18.reuse, R9 ;  /* 0x0000001210097223 */ /* 0x080fe20000010009 */
[----:B------:R-:W-:Y:S01]  /*c710*/  FMUL.FTZ R14, R3, R18 ;  /* 0x00000012030e7220 */ /* 0x000fe20000410000 */
[----:B------:R-:W4:Y:S04]  /*c720*/  LDL.LU R28, [R1+0x4f0] ;  /* 0x0004f000011c7983 */ /* 0x000f280000300800 */
[----:B------:R-:W4:Y:S01]  /*c730*/  LDL.LU R18, [R1+0x6e4] ;  /* 0x0006e40001127983 */ /* 0x000f220000300800 */
[----:B------:R-:W-:Y:S01]  /*c740*/  FADD.FTZ R15, R15, R7 ;  /* 0x000000070f0f7221 */ /* 0x000fe20000010000 */
[----:B------:R-:W-:-:S02]  /*c750*/  FADD.FTZ R11, R12, R11 ;  /* 0x0000000b0c0b7221 */ /* 0x000fc40000010000 */
[----:B------:R-:W4:Y:S01]  /*c760*/  LDL.LU R7, [R1+0x4f4] ;  /* 0x0004f40001077983 */ /* 0x000f220000300800 */
[----:B------:R-:W-:Y:S01]  /*c770*/  FFMA.FTZ R10, R16, R14, R10 ;  /* 0x0000000e100a7223 */ /* 0x000fe2000001000a */
[----:B------:R-:W-:Y:S01]  /*c780*/  FADD.FTZ R12, R11, R14 ;  /* 0x0000000e0b0c7221 */ /* 0x000fe20000010000 */
[----:B------:R-:W-:Y:S01]  /*c790*/  FMUL.FTZ R11, R5, R2 ;  /* 0x00000002050b7220 */ /* 0x000fe20000410000 */
[----:B------:R0:W-:Y:S04]  /*c7a0*/  STL [R1+0x980], R4 ;  /* 0x0009800401007387 */ /* 0x0001e80000100800 */
[----:B0-----:R-:W4:Y:S04]  /*c7b0*/  LDL.LU R4, [R1+0x510] ;  /* 0x0005100001047983 */ /* 0x001f280000300800 */
[----:B------:R0:W-:Y:S04]  /*c7c0*/  STL [R1+0x984], R6 ;  /* 0x0009840601007387 */ /* 0x0001e80000100800 */
[----:B0-----:R-:W4:Y:S01]  /*c7d0*/  LDL.LU R6, [R1+0x514] ;  /* 0x0005140001067983 */ /* 0x001f220000300800 */
[----:B--2---:R-:W-:-:S04]  /*c7e0*/  FADD.FTZ R17, R17, -UR28 ;  /* 0x8000001c11117e21 */ /* 0x004fc80008010000 */
[----:B------:R-:W-:-:S04]  /*c7f0*/  FMUL.FTZ R17, R17, UR16 ;  /* 0x0000001011117c20 */ /* 0x000fc80008410000 */
[C---:B------:R-:W-:Y:S01]  /*c800*/  FFMA.FTZ R10, R17.reuse, R11, R10 ;  /* 0x0000000b110a7223 */ /* 0x040fe2000001000a */
[----:B------:R-:W-:Y:S01]  /*c810*/  FFMA.FTZ R8, R17, R2, R8 ;  /* 0x0000000211087223 */ /* 0x000fe20000010008 */
[----:B---3--:R-:W-:Y:S02]  /*c820*/  FADD.FTZ R17, R19, -UR28 ;  /* 0x8000001c13117e21 */ /* 0x008fe40008010000 */
[----:B------:R-:W2:Y:S01]  /*c830*/  LDL.LU R19, [R1+0x724] ;  /* 0x0007240001137983 */ /* 0x000ea20000300800 */
[----:B------:R-:W-:-:S03]  /*c840*/  FADD.FTZ R14, R23, -UR28 ;  /* 0x8000001c170e7e21 */ /* 0x000fc60008010000 */
[----:B------:R-:W3:Y:S01]  /*c850*/  LDL.LU R23, [R1+0x6ec] ;  /* 0x0006ec0001177983 */ /* 0x000ee20000300800 */
[----:B----4-:R-:W-:Y:S01]  /*c860*/  FMUL.FTZ R16, R3, R29 ;  /* 0x0000001d03107220 */ /* 0x010fe20000410000 */
[----:B------:R-:W-:-:S04]  /*c870*/  FMUL.FTZ R14, R14, UR16 ;  /* 0x000000100e0e7c20 */ /* 0x000fc80008410000 */
[C---:B------:R-:W-:Y:S01]  /*c880*/  FFMA.FTZ R10, R14.reuse, R16, R10 ;  /* 0x000000100e0a7223 */ /* 0x040fe2000001000a */
[----:B------:R-:W-:Y:S01]  /*c890*/  FFMA.FTZ R9, R14, R29, R9 ;  /* 0x0000001d0e097223 */ /* 0x000fe20000010009 */
[----:B------:R-:W-:Y:S02]  /*c8a0*/  FADD.FTZ R14, R18, -UR28 ;  /* 0x8000001c120e7e21 */ /* 0x000fe40008010000 */
[----:B------:R-:W4:Y:S01]  /*c8b0*/  LDL.LU R18, [R1+0x738] ;  /* 0x0007380001127983 */ /* 0x000f220000300800 */
[----:B------:R-:W-:Y:S01]  /*c8c0*/  FADD.FTZ R12, R11, R12 ;  /* 0x0000000c0b0c7221 */ /* 0x000fe20000010000 */
[----:B------:R-:W-:Y:S02]  /*c8d0*/  FADD.FTZ R11, R21, -UR28 ;  /* 0x8000001c150b7e21 */ /* 0x000fe40008010000 */
[----:B------:R-:W4:Y:S01]  /*c8e0*/  LDL.LU R21, [R1+0x714] ;  /* 0x0007140001157983 */ /* 0x000f220000300800 */
[----:B------:R-:W-:Y:S01]  /*c8f0*/  FADD.FTZ R12, R12, R16 ;  /* 0x000000100c0c7221 */ /* 0x000fe20000010000 */
[----:B------:R-:W-:Y:S01]  /*c900*/  FMUL.FTZ R16, R5, R28 ;  /* 0x0000001c05107220 */ /* 0x000fe20000410000 */
[----:B------:R-:W-:Y:S01]  /*c910*/  FMUL.FTZ R11, R11, UR16 ;  /* 0x000000100b0b7c20 */ /* 0x000fe20008410000 */
[----:B------:R0:W-:Y:S01]  /*c920*/  STL [R1+0x978], R0 ;  /* 0x0009780001007387 */ /* 0x0001e20000100800 */
[----:B------:R-:W-:Y:S01]  /*c930*/  FMUL.FTZ R17, R17, UR16 ;  /* 0x0000001011117c20 */ /* 0x000fe20008410000 */
[----:B------:R-:W-:Y:S01]  /*c940*/  FADD.FTZ R12, R16, R12 ;  /* 0x0000000c100c7221 */ /* 0x000fe20000010000 */
[----:B------:R-:W-:Y:S01]  /*c950*/  FFMA.FTZ R10, R11, R16, R10 ;  /* 0x000000100b0a7223 */ /* 0x000fe2000001000a */
[----:B------:R-:W-:Y:S01]  /*c960*/  FMUL.FTZ R16, R3, R7 ;  /* 0x0000000703107220 */ /* 0x000fe20000410000 */
[----:B------:R-:W-:-:S02]  /*c970*/  FADD.FTZ R13, R13, R29 ;  /* 0x0000001d0d0d7221 */ /* 0x000fc40000010000 */
[----:B------:R-:W4:Y:S04]  /*c980*/  LDL.LU R29, [R1+0x52c] ;  /* 0x00052c00011d7983 */ /* 0x000f280000300800 */
[----:B0-----:R-:W4:Y:S01]  /*c990*/  LDL.LU R0, [R1+0x528] ;  /* 0x0005280001007983 */ /* 0x001f220000300800 */
        /* <DEDUP_REMOVED lines=9> */
[----:B------:R-:W-:Y:S01]  /*ca30*/  FADD.FTZ R12, R16, R12 ;  /* 0x0000000c100c7221 */ /* 0x000fe20000010000 */
[----:B------:R-:W-:Y:S01]  /*ca40*/  FADD.FTZ R15, R15, R28 ;  /* 0x0000001c0f0f7221 */ /* 0x000fe20000010000 */
[----:B------:R-:W-:Y:S01]  /*ca50*/  FMUL.FTZ R16, R3, R6 ;  /* 0x0000000603107220 */ /* 0x000fe20000410000 */
[----:B------:R-:W-:Y:S01]  /*ca60*/  FFMA.FTZ R9, R17, R7, R9 ;  /* 0x0000000711097223 */ /* 0x000fe20000010009 */
[----:B------:R-:W4:Y:S01]  /*ca70*/  LDL.LU R28, [R1+0x55c] ;  /* 0x00055c00011c7983 */ /* 0x000f220000300800 */
[----:B--2---:R-:W-:-:S03]  /*ca80*/  FADD.FTZ R14, R19, -UR28 ;  /* 0x8000001c130e7e21 */ /* 0x004fc60008010000 */
[----:B------:R-:W2:Y:S01]  /*ca90*/  LDL.LU R19, [R1+0x788] ;  /* 0x0007880001137983 */ /* 0x000ea20000300800 */
[----:B---3--:R-:W-:-:S03]  /*caa0*/  FADD.FTZ R11, R23, -UR28 ;  /* 0x8000001c170b7e21 */ /* 0x008fc60008010000 */
[----:B------:R-:W3:Y:S01]  /*cab0*/  LDL.LU R23, [R1+0x754] ;  /* 0x0007540001177983 */ /* 0x000ee20000300800 */
[----:B------:R-:W-:-:S04]  /*cac0*/  FMUL.FTZ R11, R11, UR16 ;  /* 0x000000100b0b7c20 */ /* 0x000fc80008410000 */
[C---:B------:R-:W-:Y:S01]  /*cad0*/  FFMA.FTZ R10, R11.reuse, R16, R10 ;  /* 0x000000100b0a7223 */ /* 0x040fe2000001000a */
[----:B------:R-:W-:Y:S01]  /*cae0*/  FFMA.FTZ R9, R11, R6, R9 ;  /* 0x000000060b097223 */ /* 0x000fe20000010009 */
[----:B----4-:R-:W-:Y:S02]  /*caf0*/  FADD.FTZ R11, R18, -UR28 ;  /* 0x8000001c120b7e21 */ /* 0x010fe40008010000 */
[----:B------:R-:W4:Y:S01]  /*cb00*/  LDL.LU R18, [R1+0x78c] ;  /* 0x00078c0001127983 */ /* 0x000f220000300800 */
[----:B------:R-:W-:-:S03]  /*cb10*/  FADD.FTZ R17, R21, -UR28 ;  /* 0x8000001c15117e21 */ /* 0x000fc60008010000 */
[----:B------:R-:W4:Y:S01]  /*cb20*/  LDL.LU R21, [R1+0x770] ;  /* 0x0007700001157983 */ /* 0x000f220000300800 */
[----:B------:R-:W-:Y:S01]  /*cb30*/  FADD.FTZ R12, R12, R16 ;  /* 0x000000100c0c7221 */ /* 0x000fe20000010000 */
[----:B------:R-:W-:Y:S01]  /*cb40*/  FADD.FTZ R13, R13, R7 ;  /* 0x000000070d0d7221 */ /* 0x000fe20000010000 */
[----:B------:R-:W-:Y:S01]  /*cb50*/  FMUL.FTZ R17, R17, UR16 ;  /* 0x0000001011117c20 */ /* 0x000fe20008410000 */
[----:B------:R-:W4:Y:S01]  /*cb60*/  LDL.LU R7, [R1+0x568] ;  /* 0x0005680001077983 */ /* 0x000f220000300800 */
[----:B------:R-:W-:Y:S01]  /*cb70*/  FADD.FTZ R15, R15, R4 ;  /* 0x000000040f0f7221 */ /* 0x000fe20000010000 */
[----:B------:R-:W-:Y:S02]  /*cb80*/  FMUL.FTZ R14, R14, UR16 ;  /* 0x000000100e0e7c20 */ /* 0x000fe40008410000 */
[----:B------:R-:W4:Y:S01]  /*cb90*/  LDL.LU R4, [R1+0x56c] ;  /* 0x00056c0001047983 */ /* 0x000f220000300800 */
[----:B------:R-:W-:-:S04]  /*cba0*/  FMUL.FTZ R16, R5, R0 ;  /* 0x0000000005107220 */ /* 0x000fc80000410000 */
        /* <DEDUP_REMOVED lines=8> */
[-C--:B------:R-:W-:Y:S01]  /*cc30*/  FMUL.FTZ R16, R5, R2.reuse ;  /* 0x0000000205107220 */ /* 0x080fe20000410000 */
[----:B------:R-:W4:Y:S01]  /*cc40*/  LDL.LU R6, [R1+0x57c] ;  /* 0x00057c0001067983 */ /* 0x000f220000300800 */
[----:B------:R-:W-:-:S02]  /*cc50*/  FFMA.FTZ R8, R11, R2, R8 ;  /* 0x000000020b087223 */ /* 0x000fc40000010008 */
[----:B------:R-:W-:Y:S01]  /*cc60*/  FFMA.FTZ R10, R11, R16, R10 ;  /* 0x000000100b0a7223 */ /* 0x000fe2000001000a */
[----:B------:R-:W-:Y:S01]  /*cc70*/  FADD.FTZ R12, R16, R12 ;  /* 0x0000000c100c7221 */ /* 0x000fe20000010000 */
[----:B------:R-:W-:Y:S01]  /*cc80*/  FMUL.FTZ R16, R3, R28 ;  /* 0x0000001c03107220 */ /* 0x000fe20000410000 */
[----:B------:R-:W-:Y:S01]  /*cc90*/  FADD.FTZ R13, R13, R29 ;  /* 0x0000001d0d0d7221 */ /* 0x000fe20000010000 */
[----:B------:R-:W-:Y:S02]  /*cca0*/  FFMA.FTZ R9, R14, R29, R9 ;  /* 0x0000001d0e097223 */ /* 0x000fe40000010009 */
        /* <DEDUP_REMOVED lines=21> */
[----:B------:R-:W-:-:S02]  /*ce00*/  FADD.FTZ R13, R13, R28 ;  /* 0x0000001c0d0d7221 */ /* 0x000fc40000010000 */
[----:B------:R-:W4:Y:S01]  /*ce10*/  LDL.LU R28, [R1+0x5ac] ;  /* 0x0005ac00011c7983 */ /* 0x000f220000300800 */
[----:B------:R-:W-:Y:S01]  /*ce20*/  FADD.FTZ R12, R12, R16 ;  /* 0x000000100c0c7221 */ /* 0x000fe20000010000 */
[----:B------:R-:W-:Y:S01]  /*ce30*/  FFMA.FTZ R10, R11, R16, R10 ;  /* 0x000000100b0a7223 */ /* 0x000fe2000001000a */
[----:B------:R-:W-:Y:S01]  /*ce40*/  FADD.FTZ R15, R15, R2 ;  /* 0x000000020f0f7221 */ /* 0x000fe20000010000 */
[----:B------:R-:W-:Y:S01]  /*ce50*/  FMUL.FTZ R17, R17, UR16 ;  /* 0x0000001011117c20 */ /* 0x000fe20008410000 */
[----:B------:R-:W-:Y:S01]  /*ce60*/  FFMA.FTZ R8, R14, R7, R8 ;  /* 0x000000070e087223 */ /* 0x000fe20000010008 */
[----:B------:R-:W4:Y:S01]  /*ce70*/  LDL.LU R2, [R1+0x5c4] ;  /* 0x0005c40001027983 */ /* 0x000f220000300800 */
[-C--:B------:R-:W-:Y:S02]  /*ce80*/  FMUL.FTZ R16, R5, R6.reuse ;  /* 0x0000000605107220 */ /* 0x080fe40000410000 */
[C---:B------:R-:W-:Y:S02]  /*ce90*/  FFMA.FTZ R8, R17.reuse, R6, R8 ;  /* 0x0000000611087223 */ /* 0x040fe40000010008 */
[----:B------:R-:W-:Y:S01]  /*cea0*/  FFMA.FTZ R10, R17, R16, R10 ;  /* 0x00000010110a7223 */ /* 0x000fe2000001000a */
[----:B------:R-:W-:Y:S01]  /*ceb0*/  FADD.FTZ R12, R16, R12 ;  /* 0x0000000c100c7221 */ /* 0x000fe20000010000 */
[----:B------:R-:W-:Y:S01]  /*cec0*/  FADD.FTZ R15, R15, R7 ;  /* 0x000000070f0f7221 */ /* 0x000fe20000010000 */
[----:B------:R-:W-:Y:S01]  /*ced0*/  FFMA.FTZ R9, R11, R4, R9 ;  /* 0x000000040b097223 */ /* 0x000fe20000010009 */
[----:B------:R-:W4:Y:S01]  /*cee0*/  LDL.LU R7, [R1+0x5d8] ;  /* 0x0005d80001077983 */ /* 0x000f220000300800 */
[----:B------:R-:W-:Y:S01]  /*cef0*/  FMUL.FTZ R16, R3, R29 ;  /* 0x0000001d03107220 */ /* 0x000fe20000410000 */
[----:B--2---:R-:W-:-:S02]  /*cf00*/  FADD.FTZ R17, R19, -UR28 ;  /* 0x8000001c13117e21 */ /* 0x004fc40008010000 */
        /* <DEDUP_REMOVED lines=20> */
[----:B------:R-:W4:Y:S01]  /*d050*/  LDL.LU R6, [R1+0x5e4] ;  /* 0x0005e40001067983 */ /* 0x000f220000300800 */
[----:B------:R-:W-:Y:S01]  /*d060*/  FADD.FTZ R13, R13, R29 ;  /* 0x0000001d0d0d7221 */ /* 0x000fe20000010000 */
[----:B------:R-:W-:Y:S01]  /*d070*/  FMUL.FTZ R14, R14, UR16 ;  /* 0x000000100e0e7c20 */ /* 0x000fe20008410000 */
[----:B------:R-:W-:Y:S01]  /*d080*/  FADD.FTZ R12, R12, R16 ;  /* 0x000000100c0c7221 */ /* 0x000fe20000010000 */
[----:B------:R-:W-:Y:S01]  /*d090*/  FFMA.FTZ R10, R17, R16, R10 ;  /* 0x00000010110a7223 */ /* 0x000fe2000001000a */
[----:B------:R-:W-:Y:S01]  /*d0a0*/  FMUL.FTZ R16, R5, R2 ;  /* 0x0000000205107220 */ /* 0x000fe20000410000 */
[----:B------:R-:W-:Y:S01]  /*d0b0*/  FFMA.FTZ R8, R11, R0, R8 ;  /* 0x000000000b087223 */ /* 0x000fe20000010008 */
[----:B------:R-:W4:Y:S02]  /*d0c0*/  LDL.LU R29, [R1+0x5f4] ;  /* 0x0005f400011d7983 */ /* 0x000f240000300800 */
[C---:B------:R-:W-:Y:S01]  /*d0d0*/  FFMA.FTZ R10, R14.reuse, R16, R10 ;  /* 0x000000100e0a7223 */ /* 0x040fe2000001000a */
[----:B------:R-:W-:Y:S01]  /*d0e0*/  FFMA.FTZ R8, R14, R2, R8 ;  /* 0x000000020e087223 */ /* 0x000fe20000010008 */
[----:B------:R-:W-:Y:S01]  /*d0f0*/  FADD.FTZ R12, R16, R12 ;  /* 0x0000000c100c7221 */ /* 0x000fe20000010000 */
[----:B------:R-:W-:Y:S01]  /*d100*/  FADD.FTZ R13, R13, R28 ;  /* 0x0000001c0d0d7221 */ /* 0x000fe20000010000 */
[----:B------:R-:W-:-:S02]  /*d110*/  FFMA.FTZ R9, R17, R28, R9 ;  /* 0x0000001c11097223 */ /* 0x000fc40000010009 */
[----:B------:R-:W4:Y:S01]  /*d120*/  LDL.LU R28, [R1+0x608] ;  /* 0x00060800011c7983 */ /* 0x000f220000300800 */
[----:B------:R-:W-:Y:S01]  /*d130*/  FMUL.FTZ R16, R3, R7 ;  /* 0x0000000703107220 */ /* 0x000fe20000410000 */
[----:B--2---:R-:W-:Y:S02]  /*d140*/  FADD.FTZ R14, R19, -UR28 ;  /* 0x8000001c130e7e21 */ /* 0x004fe40008010000 */
        /* <DEDUP_REMOVED lines=24> */
[-C--:B------:R-:W-:Y:S01]  /*d2d0*/  FMUL.FTZ R16, R5, R29.reuse ;  /* 0x0000001d05107220 */ /* 0x080fe20000410000 */
        /* <DEDUP_REMOVED lines=30> */
[-C--:B------:R-:W-:Y:S01]  /*d4c0*/  FMUL.FTZ R16, R3, R7.reuse ;  /* 0x0000000703107220 */ /* 0x080fe20000410000 */
[----:B------:R-:W4:Y:S01]  /*d4d0*/  LDL.LU R29, [R1+0x670] ;  /* 0x00067000011d7983 */ /* 0x000f220000300800 */
[----:B------:R-:W-:Y:S01]  /*d4e0*/  FADD.FTZ R13, R13, R28 ;  /* 0x0000001c0d0d7221 */ /* 0x000fe20000010000 */
[----:B------:R-:W-:Y:S01]  /*d4f0*/  FMUL.FTZ R17, R17, UR16 ;  /* 0x0000001011117c20 */ /* 0x000fe20008410000 */
[----:B------:R-:W-:Y:S01]  /*d500*/  FADD.FTZ R12, R12, R16 ;  /* 0x000000100c0c7221 */ /* 0x000fe20000010000 */
[----:B------:R-:W-:Y:S01]  /*d510*/  FFMA.FTZ R10, R11, R16, R10 ;  /* 0x000000100b0a7223 */ /* 0x000fe2000001000a */
[----:B------:R-:W-:Y:S01]  /*d520*/  FFMA.FTZ R8, R14, R0, R8 ;  /* 0x000000000e087223 */ /* 0x000fe20000010008 */
[-C--:B------:R-:W-:Y:S01]  /*d530*/  FMUL.FTZ R16, R5, R2.reuse ;  /* 0x0000000205107220 */ /* 0x080fe20000410000 */
[----:B------:R-:W4:Y:S02]  /*d540*/  LDL.LU R28, [R1+0x688] ;  /* 0x00068800011c7983 */ /* 0x000f240000300800 */
[C---:B------:R-:W-:Y:S01]  /*d550*/  FFMA.FTZ R8, R17.reuse, R2, R8 ;  /* 0x0000000211087223 */ /* 0x040fe20000010008 */
[----:B------:R-:W-:Y:S01]  /*d560*/  FFMA.FTZ R10, R17, R16, R10 ;  /* 0x00000010110a7223 */ /* 0x000fe2000001000a */
[----:B------:R-:W-:Y:S01]  /*d570*/  FADD.FTZ R12, R16, R12 ;  /* 0x0000000c100c7221 */ /* 0x000fe20000010000 */
[----:B------:R-:W-:Y:S01]  /*d580*/  FADD.FTZ R13, R13, R7 ;  /* 0x000000070d0d7221 */ /* 0x000fe20000010000 */
[----:B------:R-:W-:Y:S01]  /*d590*/  FFMA.FTZ R9, R11, R7, R9 ;  /* 0x000000070b097223 */ /* 0x000fe20000010009 */
[----:B------:R-:W-:Y:S01]  /*d5a0*/  FMUL.FTZ R16, R3, R4 ;  /* 0x0000000403107220 */ /* 0x000fe20000410000 */
        /* <DEDUP_REMOVED lines=101> */
[----:B------:R-:W4:Y:S02]  /*dc00*/  LDL.LU R6, [R1+0x72c] ;  /* 0x00072c0001067983 */ /* 0x000f240000300800 */
[C---:B------:R-:W-:Y:S01]  /*dc10*/  FFMA.FTZ R10, R17.reuse, R16, R10 ;  /* 0x00000010110a7223 */ /* 0x040fe2000001000a */
[----:B------:R-:W-:Y:S01]  /*dc20*/  FFMA.FTZ R8, R17, R7, R8 ;  /* 0x0000000711087223 */ /* 0x000fe20000010008 */
[----:B------:R-:W-:-:S02]  /*dc30*/  FADD.FTZ R15, R15, R29 ;  /* 0x0000001d0f0f7221 */ /* 0x000fc40000010000 */
[----:B------:R-:W4:Y:S01]  /*dc40*/  LDL.LU R29, [R1+0x7a0] ;  /* 0x0007a000011d7983 */ /* 0x000f220000300800 */
[----:B------:R-:W-:Y:S01]  /*dc50*/  FADD.FTZ R12, R16, R12 ;  /* 0x0000000c100c7221 */ /* 0x000fe20000010000 */
[----:B------:R-:W-:Y:S01]  /*dc60*/  FMUL.FTZ R16, R3, R4 ;  /* 0x0000000403107220 */ /* 0x000fe20000410000 */
[----:B------:R-:W-:Y:S01]  /*dc70*/  FFMA.FTZ R9, R11, R28, R9 ;  /* 0x0000001c0b097223 */ /* 0x000fe20000010009 */
        /* <DEDUP_REMOVED lines=9> */
[----:B------:R-:W-:-:S03]  /*dd10*/  FADD.FTZ R13, R13, R28 ;  /* 0x0000001c0d0d7221 */ /* 0x000fc60000010000 */
[----:B------:R-:W4:Y:S01]  /*dd20*/  LDL.LU R28, [R1+0x7a4] ;  /* 0x0007a400011c7983 */ /* 0x000f220000300800 */
[----:B------:R-:W-:Y:S01]  /*dd30*/  FADD.FTZ R11, R21, -UR28 ;  /* 0x8000001c150b7e21 */ /* 0x000fe20008010000 */
[----:B------:R-:W-:Y:S01]  /*dd40*/  FADD.FTZ R12, R12, R16 ;  /* 0x000000100c0c7221 */ /* 0x000fe20000010000 */
[----:B------:R-:W-:Y:S01]  /*dd50*/  FMUL.FTZ R16, R5, R0 ;  /* 0x0000000005107220 */ /* 0x000fe20000410000 */
[----:B------:R-:W4:Y:S01]  /*dd60*/  LDL.LU R21, [R1+0x750] ;  /* 0x0007500001157983 */ /* 0x000f220000300800 */
[----:B------:R-:W-:Y:S01]  /*dd70*/  FMUL.FTZ R11, R11, UR16 ;  /* 0x000000100b0b7c20 */ /* 0x000fe20008410000 */
[----:B------:R-:W-:Y:S01]  /*dd80*/  FADD.FTZ R15, R15, R7 ;  /* 0x000000070f0f7221 */ /* 0x000fe20000010000 */
[----:B------:R-:W-:Y:S01]  /*dd90*/  FADD.FTZ R12, R16, R12 ;  /* 0x0000000c100c7221 */ /* 0x000fe20000010000 */
[----:B------:R-:W-:Y:S01]  /*dda0*/  FMUL.FTZ R17, R17, UR16 ;  /* 0x0000001011117c20 */ /* 0x000fe20008410000 */
[----:B------:R-:W-:Y:S01]  /*ddb0*/  FFMA.FTZ R10, R11, R16, R10 ;  /* 0x000000100b0a7223 */ /* 0x000fe2000001000a */
        /* <DEDUP_REMOVED lines=11> */
[----:B------:R-:W-:-:S02]  /*de70*/  FADD.FTZ R11, R29, -UR28 ;  /* 0x8000001c1d0b7e21 */ /* 0x000fc40008010000 */
[----:B------:R-:W4:Y:S01]  /*de80*/  LDL.LU R29, [R1+0x784] ;  /* 0x00078400011d7983 */ /* 0x000f220000300800 */
[----:B------:R-:W-:Y:S01]  /*de90*/  FADD.FTZ R12, R16, R12 ;  /* 0x0000000c100c7221 */ /* 0x000fe20000010000 */
[----:B------:R-:W-:Y:S01]  /*dea0*/  FMUL.FTZ R11, R11, UR16 ;  /* 0x000000100b0b7c20 */ /* 0x000fe20008410000 */
[----:B------:R-:W-:Y:S01]  /*deb0*/  FADD.FTZ R13, R13, R2 ;  /* 0x000000020d0d7221 */ /* 0x000fe20000010000 */
[----:B------:R-:W-:Y:S02]  /*dec0*/  FFMA.FTZ R9, R17, R2, R9 ;  /* 0x0000000211097223 */ /* 0x000fe40000010009 */
[----:B------:R-:W4:Y:S01]  /*ded0*/  LDL.LU R2, [R1+0x774] ;  /* 0x0007740001027983 */ /* 0x000f220000300800 */
[----:B--2---:R-:W-:-:S03]  /*dee0*/  FADD.FTZ R14, R19, -UR28 ;  /* 0x8000001c130e7e21 */ /* 0x004fc60008010000 */
[----:B------:R-:W2:Y:S01]  /*def0*/  LDL.LU R19, [R1+0x778] ;  /* 0x0007780001137983 */ /* 0x000ea20000300800 */
[-C--:B---3--:R-:W-:Y:S01]  /*df00*/  FMUL.FTZ R16, R3, R23.reuse ;  /* 0x0000001703107220 */ /* 0x088fe20000410000 */
[----:B------:R-:W-:-:S03]  /*df10*/  FFMA.FTZ R9, R11, R23, R9 ;  /* 0x000000170b097223 */ /* 0x000fc60000010009 */
[----:B------:R-:W-:Y:S01]  /*df20*/  FFMA.FTZ R10, R11, R16, R10 ;  /* 0x000000100b0a7223 */ /* 0x000fe2000001000a */
[----:B----4-:R-:W-:Y:S02]  /*df30*/  FADD.FTZ R11, R18, -UR28 ;  /* 0x8000001c120b7e21 */ /* 0x010fe40008010000 */
[----:B------:R-:W3:Y:S01]  /*df40*/  LDL.LU R18, [R1+0x77c] ;  /* 0x00077c0001127983 */ /* 0x000ee20000300800 */
[----:B------:R-:W-:-:S03]  /*df50*/  FADD.FTZ R17, R28, -UR28 ;  /* 0x8000001c1c117e21 */ /* 0x000fc60008010000 */
[----:B------:R-:W4:Y:S01]  /*df60*/  LDL.LU R28, [R1+0x790] ;  /* 0x00079000011c7983 */ /* 0x000f220000300800 */
[----:B------:R-:W-:Y:S01]  /*df70*/  FADD.FTZ R15, R15, R0 ;  /* 0x000000000f0f7221 */ /* 0x000fe20000010000 */
[----:B------:R-:W-:Y:S02]  /*df80*/  FADD.FTZ R12, R12, R16 ;  /* 0x000000100c0c7221 */ /* 0x000fe40000010000 */
[----:B------:R-:W4:Y:S01]  /*df90*/  LDL.LU R0, [R1+0x780] ;  /* 0x0007800001007983 */ /* 0x000f220000300800 */
[----:B------:R-:W-:Y:S01]  /*dfa0*/  FMUL.FTZ R16, R5, R21 ;  /* 0x0000001505107220 */ /* 0x000fe20000410000 */
[----:B------:R-:W-:Y:S01]  /*dfb0*/  FMUL.FTZ R17, R17, UR16 ;  /* 0x0000001011117c20 */ /* 0x000fe20008410000 */
[----:B------:R-:W-:Y:S02]  /*dfc0*/  FADD.FTZ R15, R15, R6 ;  /* 0x000000060f0f7221 */ /* 0x000fe40000010000 */
[----:B------:R-:W4:Y:S01]  /*dfd0*/  LDL.LU R6, [R1+0x760] ;  /* 0x0007600001067983 */ /* 0x000f220000300800 */
[----:B------:R-:W-:Y:S01]  /*dfe0*/  FADD.FTZ R12, R16, R12 ;  /* 0x0000000c100c7221 */ /* 0x000fe20000010000 */
[----:B------:R-:W-:Y:S01]  /*dff0*/  FFMA.FTZ R10, R17, R16, R10 ;  /* 0x00000010110a7223 */ /* 0x000fe2000001000a */
[----:B------:R-:W-:Y:S01]  /*e000*/  FMUL.FTZ R16, R3, R7 ;  /* 0x0000000703107220 */ /* 0x000fe20000410000 */
[----:B------:R-:W-:Y:S01]  /*e010*/  FMUL.FTZ R14, R14, UR16 ;  /* 0x000000100e0e7c20 */ /* 0x000fe20008410000 */
[----:B------:R-:W-:-:S02]  /*e020*/  FADD.FTZ R13, R13, R23 ;  /* 0x000000170d0d7221 */ /* 0x000fc40000010000 */
[----:B------:R-:W4:Y:S01]  /*e030*/  LDL.LU R23, [R1+0x768] ;  /* 0x0007680001177983 */ /* 0x000f220000300800 */
[----:B------:R-:W-:Y:S01]  /*e040*/  FADD.FTZ R12, R12, R16 ;  /* 0x000000100c0c7221 */ /* 0x000fe20000010000 */
[C---:B------:R-:W-:Y:S01]  /*e050*/  FFMA.FTZ R10, R14.reuse, R16, R10 ;  /* 0x000000100e0a7223 */ /* 0x040fe2000001000a */
[----:B------:R-:W-:Y:S01]  /*e060*/  FMUL.FTZ R16, R5, R4 ;  /* 0x0000000405107220 */ /* 0x000fe20000410000 */
[----:B------:R-:W-:Y:S01]  /*e070*/  FMUL.FTZ R11, R11, UR16 ;  /* 0x000000100b0b7c20 */ /* 0x000fe20008410000 */
[----:B------:R-:W-:Y:S01]  /*e080*/  FADD.FTZ R15, R15, R21 ;  /* 0x000000150f0f7221 */ /* 0x000fe20000010000 */
[----:B------:R-:W-:Y:S01]  /*e090*/  FFMA.FTZ R8, R17, R21, R8 ;  /* 0x0000001511087223 */ /* 0x000fe20000010008 */
[----:B------:R-:W-:Y:S01]  /*e0a0*/  FADD.FTZ R13, R13, R7 ;  /* 0x000000070d0d7221 */ /* 0x000fe20000010000 */
[----:B------:R-:W-:Y:S01]  /*e0b0*/  FFMA.FTZ R9, R14, R7, R9 ;  /* 0x000000070e097223 */ /* 0x000fe20000010009 */
[----:B------:R-:W4:Y:S01]  /*e0c0*/  LDL.LU R21, [R1+0x76c] ;  /* 0x00076c0001157983 */ /* 0x000f220000300800 */
[----:B------:R-:W-:-:S03]  /*e0d0*/  FFMA.FTZ R10, R11, R16, R10 ;  /* 0x000000100b0a7223 */ /* 0x000fc6000001000a */
[----:B------:R-:W4:Y:S01]  /*e0e0*/  LDL.LU R7, [R1+0x764] ;  /* 0x0007640001077983 */ /* 0x000f220000300800 */
[----:B------:R-:W-:Y:S01]  /*e0f0*/  FFMA.FTZ R8, R11, R4, R8 ;  /* 0x000000040b087223 */ /* 0x000fe20000010008 */
[----:B------:R-:W-:Y:S01]  /*e100*/  FADD.FTZ R17, R29, -UR28 ;  /* 0x8000001c1d117e21 */ /* 0x000fe20008010000 */
[----:B------:R-:W-:Y:S01]  /*e110*/  FADD.FTZ R12, R16, R12 ;  /* 0x0000000c100c7221 */ /* 0x000fe20000010000 */
[----:B------:R-:W-:Y:S01]  /*e120*/  FMUL.FTZ R16, R3, R2 ;  /* 0x0000000203107220 */ /* 0x000fe20000410000 */
        /* <DEDUP_REMOVED lines=8> */
[----:B----4-:R-:W-:Y:S01]  /*e1b0*/  FADD.FTZ R14, R28, -UR28 ;  /* 0x8000001c1c0e7e21 */ /* 0x010fe20008010000 */
[----:B------:R-:W-:Y:S02]  /*e1c0*/  FADD.FTZ R12, R12, R16 ;  /* 0x000000100c0c7221 */ /* 0x000fe40000010000 */
[----:B------:R-:W4:Y:S01]  /*e1d0*/  LDL.LU R28, [R1+0x460] ;  /* 0x00046000011c7983 */ /* 0x000f220000300800 */
[----:B------:R-:W-:Y:S01]  /*e1e0*/  FMUL.FTZ R16, R5, R0 ;  /* 0x0000000005107220 */ /* 0x000fe20000410000 */
[----:B------:R-:W-:-:S04]  /*e1f0*/  FMUL.FTZ R14, R14, UR16 ;  /* 0x000000100e0e7c20 */ /* 0x000fc80008410000 */
[C---:B------:R-:W-:Y:S01]  /*e200*/  FFMA.FTZ R10, R14.reuse, R16, R10 ;  /* 0x000000100e0a7223 */ /* 0x040fe2000001000a */
[----:B------:R-:W-:Y:S01]  /*e210*/  FFMA.FTZ R8, R14, R0, R8 ;  /* 0x000000000e087223 */ /* 0x000fe20000010008 */
[----:B------:R-:W-:Y:S02]  /*e220*/  FADD.FTZ R14, R6, -UR28 ;  /* 0x8000001c060e7e21 */ /* 0x000fe40008010000 */
[----:B------:R-:W4:Y:S01]  /*e230*/  LDL.LU R6, [R1+0x740] ;  /* 0x0007400001067983 */ /* 0x000f220000300800 */
[----:B------:R-:W-:Y:S01]  /*e240*/  FADD.FTZ R12, R16, R12 ;  /* 0x0000000c100c7221 */ /* 0x000fe20000010000 */
[----:B------:R-:W-:Y:S01]  /*e250*/  FADD.FTZ R15, R15, R4 ;  /* 0x000000040f0f7221 */ /* 0x000fe20000010000 */
[-C--:B------:R-:W-:Y:S01]  /*e260*/  FMUL.FTZ R16, R3, R23.reuse ;  /* 0x0000001703107220 */ /* 0x080fe20000410000 */
[----:B------:R-:W-:Y:S01]  /*e270*/  FMUL.FTZ R11, R11, UR16 ;  /* 0x000000100b0b7c20 */ /* 0x000fe20008410000 */
[----:B------:R-:W4:Y:S01]  /*e280*/  LDL.LU R4, [R1+0x45c] ;  /* 0x00045c0001047983 */ /* 0x000f220000300800 */
[----:B------:R-:W-:Y:S01]  /*e290*/  FADD.FTZ R13, R13, R2 ;  /* 0x000000020d0d7221 */ /* 0x000fe20000010000 */
[----:B------:R-:W-:Y:S01]  /*e2a0*/  FADD.FTZ R12, R12, R16 ;  /* 0x000000100c0c7221 */ /* 0x000fe20000010000 */
[C---:B------:R-:W-:Y:S01]  /*e2b0*/  FFMA.FTZ R10, R11.reuse, R16, R10 ;  /* 0x000000100b0a7223 */ /* 0x040fe2000001000a */
[----:B------:R-:W-:Y:S01]  /*e2c0*/  FFMA.FTZ R9, R11, R23, R9 ;  /* 0x000000170b097223 */ /* 0x000fe20000010009 */
[----:B------:R-:W-:Y:S01]  /*e2d0*/  FMUL.FTZ R17, R17, UR16 ;  /* 0x0000001011117c20 */ /* 0x000fe20008410000 */
[----:B------:R-:W4:Y:S01]  /*e2e0*/  LDL.LU R2, [R1+0x458] ;  /* 0x0004580001027983 */ /* 0x000f220000300800 */
[----:B------:R-:W-:Y:S01]  /*e2f0*/  FMUL.FTZ R16, R5, R21 ;  /* 0x0000001505107220 */ /* 0x000fe20000410000 */
[----:B------:R-:W-:-:S02]  /*e300*/  FADD.FTZ R11, R7, -UR28 ;  /* 0x8000001c070b7e21 */ /* 0x000fc40008010000 */
[----:B------:R-:W4:Y:S01]  /*e310*/  LDL.LU R7, [R1+0x744] ;  /* 0x0007440001077983 */ /* 0x000f220000300800 */
[C---:B------:R-:W-:Y:S01]  /*e320*/  FFMA.FTZ R10, R17.reuse, R16, R10 ;  /* 0x00000010110a7223 */ /* 0x040fe2000001000a */
[----:B------:R-:W-:Y:S01]  /*e330*/  FFMA.FTZ R8, R17, R21, R8 ;  /* 0x0000001511087223 */ /* 0x000fe20000010008 */
[----:B------:R-:W-:Y:S01]  /*e340*/  FADD.FTZ R12, R16, R12 ;  /* 0x0000000c100c7221 */ /* 0x000fe20000010000 */
[-C--:B------:R-:W-:Y:S01]  /*e350*/  FMUL.FTZ R16, R3, R29.reuse ;  /* 0x0000001d03107220 */ /* 0x080fe20000410000 */
[----:B------:R-:W-:Y:S01]  /*e360*/  FMUL.FTZ R14, R14, UR16 ;  /* 0x000000100e0e7c20 */ /* 0x000fe20008410000 */
[----:B------:R-:W-:Y:S02]  /*e370*/  FADD.FTZ R13, R13, R23 ;  /* 0x000000170d0d7221 */ /* 0x000fe40000010000 */
[----:B------:R-:W4:Y:S01]  /*e380*/  LDL.LU R23, [R1+0x454] ;  /* 0x0004540001177983 */ /* 0x000f220000300800 */
        /* <DEDUP_REMOVED lines=8> */
[----:B------:R-:W-:Y:S01]  /*e410*/  FADD.FTZ R13, R13, R29 ;  /* 0x0000001d0d0d7221 */ /* 0x000fe20000010000 */
[----:B------:R-:W-:Y:S01]  /*e420*/  FMUL.FTZ R11, R11, UR16 ;  /* 0x000000100b0b7c20 */ /* 0x000fe20008410000 */
[----:B------:R-:W-:Y:S01]  /*e430*/  FADD.FTZ R15, R15, R21 ;  /* 0x000000150f0f7221 */ /* 0x000fe20000010000 */
[----:B----4-:R-:W-:Y:S01]  /*e440*/  FMUL.FTZ R16, R5, R28 ;  /* 0x0000001c05107220 */ /* 0x010fe20000410000 */
[----:B------:R-:W4:Y:S04]  /*e450*/  LDL.LU R21, [R1+0x450] ;  /* 0x0004500001157983 */ /* 0x000f280000300800 */
[----:B------:R-:W4:Y:S01]  /*e460*/  LDL.LU R29, [R1+0x44c] ;  /* 0x00044c00011d7983 */ /* 0x000f220000300800 */
[----:B------:R-:W-:Y:S01]  /*e470*/  FFMA.FTZ R10, R11, R16, R10 ;  /* 0x000000100b0a7223 */ /* 0x000fe2000001000a */
[----:B------:R-:W-:Y:S01]  /*e480*/  FADD.FTZ R15, R15, R28 ;  /* 0x0000001c0f0f7221 */ /* 0x000fe20000010000 */
[----:B------:R-:W-:Y:S01]  /*e490*/  FFMA.FTZ R8, R11, R28, R8 ;  /* 0x0000001c0b087223 */ /* 0x000fe20000010008 */
[----:B------:R-:W-:Y:S01]  /*e4a0*/  FADD.FTZ R11, R6, -UR28 ;  /* 0x8000001c060b7e21 */ /* 0x000fe20008010000 */
[----:B------:R-:W4:Y:S01]  /*e4b0*/  LDL.LU R28, [R1+0x448] ;  /* 0x00044800011c7983 */ /* 0x000f220000300800 */
[----:B------:R-:W-:Y:S01]  /*e4c0*/  FMUL.FTZ R17, R17, UR16 ;  /* 0x0000001011117c20 */ /* 0x000fe20008410000 */
[----:B------:R-:W-:-:S02]  /*e4d0*/  FADD.FTZ R12, R16, R12 ;  /* 0x0000000c100c7221 */ /* 0x000fc40000010000 */
[----:B------:R-:W4:Y:S01]  /*e4e0*/  LDL.LU R6, [R1+0x718] ;  /* 0x0007180001067983 */ /* 0x000f220000300800 */
[-C--:B------:R-:W-:Y:S01]  /*e4f0*/  FMUL.FTZ R16, R3, R4.reuse ;  /* 0x0000000403107220 */ /* 0x080fe20000410000 */
[----:B------:R-:W-:Y:S01]  /*e500*/  FMUL.FTZ R14, R14, UR16 ;  /* 0x000000100e0e7c20 */ /* 0x000fe20008410000 */
[----:B------:R-:W-:Y:S01]  /*e510*/  FADD.FTZ R13, R13, R4 ;  /* 0x000000040d0d7221 */ /* 0x000fe20000010000 */
[----:B------:R-:W4:Y:S01]  /*e520*/  LDL.LU R0, [R1+0x444] ;  /* 0x0004440001007983 */ /* 0x000f220000300800 */
[C---:B------:R-:W-:Y:S01]  /*e530*/  FFMA.FTZ R9, R17.reuse, R4, R9 ;  /* 0x0000000411097223 */ /* 0x040fe20000010009 */
[----:B------:R-:W-:Y:S02]  /*e540*/  FADD.FTZ R12, R12, R16 ;  /* 0x000000100c0c7221 */ /* 0x000fe40000010000 */
[----:B------:R-:W4:Y:S01]  /*e550*/  LDL.LU R4, [R1+0x71c] ;  /* 0x00071c0001047983 */ /* 0x000f220000300800 */
[----:B------:R-:W-:Y:S01]  /*e560*/  FFMA.FTZ R10, R17, R16, R10 ;  /* 0x00000010110a7223 */ /* 0x000fe2000001000a */
[-C--:B------:R-:W-:Y:S01]  /*e570*/  FMUL.FTZ R16, R5, R2.reuse ;  /* 0x0000000205107220 */ /* 0x080fe20000410000 */
[----:B------:R-:W-:Y:S01]  /*e580*/  FADD.FTZ R17, R7, -UR28 ;  /* 0x8000001c07117e21 */ /* 0x000fe20008010000 */
[----:B------:R-:W-:Y:S01]  /*e590*/  FADD.FTZ R15, R15, R2 ;  /* 0x000000020f0f7221 */ /* 0x000fe20000010000 */
[C---:B------:R-:W-:Y:S01]  /*e5a0*/  FFMA.FTZ R8, R14.reuse, R2, R8 ;  /* 0x000000020e087223 */ /* 0x040fe20000010008 */
[----:B------:R-:W4:Y:S01]  /*e5b0*/  LDL.LU R7, [R1+0x440] ;  /* 0x0004400001077983 */ /* 0x000f220000300800 */
[----:B------:R-:W-:-:S03]  /*e5c0*/  FFMA.FTZ R10, R14, R16, R10 ;  /* 0x000000100e0a7223 */ /* 0x000fc6000001000a */
[----:B------:R-:W4:Y:S01]  /*e5d0*/  LDL.LU R2, [R1+0x708] ;  /* 0x0007080001027983 */ /* 0x000f220000300800 */
[----:B------:R-:W-:Y:S01]  /*e5e0*/  FADD.FTZ R12, R16, R12 ;  /* 0x0000000c100c7221 */ /* 0x000fe20000010000 */
[----:B------:R-:W-:Y:S01]  /*e5f0*/  FMUL.FTZ R16, R3, R23 ;  /* 0x0000001703107220 */ /* 0x000fe20000410000 */
        /* <DEDUP_REMOVED lines=10> */
[----:B------:R-:W-:-:S03]  /*e6a0*/  FMUL.FTZ R14, R14, UR16 ;  /* 0x000000100e0e7c20 */ /* 0x000fc60008410000 */
[----:B------:R-:W-:Y:S01]  /*e6b0*/  FADD.FTZ R12, R16, R12 ;  /* 0x0000000c100c7221 */ /* 0x000fe20000010000 */
[----:B------:R-:W-:Y:S01]  /*e6c0*/  FFMA.FTZ R10, R17, R16, R10 ;  /* 0x00000010110a7223 */ /* 0x000fe2000001000a */
[----:B------:R-:W-:Y:S01]  /*e6d0*/  FMUL.FTZ R16, R3, R29 ;  /* 0x0000001d03107220 */ /* 0x000fe20000410000 */
[----:B------:R-:W-:Y:S01]  /*e6e0*/  FMUL.FTZ R11, R11, UR16 ;  /* 0x000000100b0b7c20 */ /* 0x000fe20008410000 */
[----:B------:R-:W-:Y:S02]  /*e6f0*/  FFMA.FTZ R8, R17, R21, R8 ;  /* 0x0000001511087223 */ /* 0x000fe40000010008 */
[----:B------:R-:W-:Y:S01]  /*e700*/  FADD.FTZ R12, R12, R16 ;  /* 0x000000100c0c7221 */ /* 0x000fe20000010000 */
[----:B------:R-:W-:Y:S01]  /*e710*/  FFMA.FTZ R10, R14, R16, R10 ;  /* 0x000000100e0a7223 */ /* 0x000fe2000001000a */
[-C--:B------:R-:W-:Y:S01]  /*e720*/  FMUL.FTZ R16, R5, R28.reuse ;  /* 0x0000001c05107220 */ /* 0x080fe20000410000 */
[----:B------:R-:W-:Y:S01]  /*e730*/  FADD.FTZ R17, R6, -UR28 ;  /* 0x8000001c06117e21 */ /* 0x000fe20008010000 */
[----:B------:R-:W-:Y:S01]  /*e740*/  FFMA.FTZ R9, R14, R29, R9 ;  /* 0x0000001d0e097223 */ /* 0x000fe20000010009 */
[C---:B------:R-:W-:Y:S01]  /*e750*/  FFMA.FTZ R8, R11.reuse, R28, R8 ;  /* 0x0000001c0b087223 */ /* 0x040fe20000010008 */
[----:B------:R-:W-:Y:S01]  /*e760*/  FADD.FTZ R12, R16, R12 ;  /* 0x0000000c100c7221 */ /* 0x000fe20000010000 */
[----:B------:R-:W-:Y:S01]  /*e770*/  FFMA.FTZ R10, R11, R16, R10 ;  /* 0x000000100b0a7223 */ /* 0x000fe2000001000a */
[----:B------:R-:W-:Y:S01]  /*e780*/  FMUL.FTZ R16, R3, R0 ;  /* 0x0000000003107220 */ /* 0x000fe20000410000 */
[----:B------:R-:W-:Y:S01]  /*e790*/  FMUL.FTZ R17, R17, UR16 ;  /* 0x0000001011117c20 */ /* 0x000fe20008410000 */
[----:B------:R-:W-:Y:S01]  /*e7a0*/  FADD.FTZ R13, R13, R23 ;  /* 0x000000170d0d7221 */ /* 0x000fe20000010000 */
[----:B------:R-:W-:Y:S01]  /*e7b0*/  FADD.FTZ R14, R4, -UR28 ;  /* 0x8000001c040e7e21 */ /* 0x000fe20008010000 */
[----:B------:R-:W-:Y:S01]  /*e7c0*/  FADD.FTZ R12, R12, R16 ;  /* 0x000000100c0c7221 */ /* 0x000fe20000010000 */
[----:B------:R-:W-:Y:S01]  /*e7d0*/  FFMA.FTZ R10, R17, R16, R10 ;  /* 0x00000010110a7223 */ /* 0x000fe2000001000a */
[----:B------:R-:W4:Y:S01]  /*e7e0*/  LDL.LU R23, [R1+0x438] ;  /* 0x0004380001177983 */ /* 0x000f220000300800 */
[----:B------:R-:W-:Y:S01]  /*e7f0*/  FMUL.FTZ R14, R14, UR16 ;  /* 0x000000100e0e7c20 */ /* 0x000fe20008410000 */
[----:B------:R-:W-:-:S02]  /*e800*/  FMUL.FTZ R16, R5, R7 ;  /* 0x0000000705107220 */ /* 0x000fc40000410000 */
[----:B------:R-:W4:Y:S01]  /*e810*/  LDL.LU R6, [R1+0x434] ;  /* 0x0004340001067983 */ /* 0x000f220000300800 */
[----:B------:R-:W-:Y:S01]  /*e820*/  FADD.FTZ R11, R2, -UR28 ;  /* 0x8000001c020b7e21 */ /* 0x000fe20008010000 */
[----:B------:R-:W-:Y:S01]  /*e830*/  FADD.FTZ R12, R16, R12 ;  /* 0x0000000c100c7221 */ /* 0x000fe20000010000 */
[C---:B------:R-:W-:Y:S01]  /*e840*/  FFMA.FTZ R10, R14.reuse, R16, R10 ;  /* 0x000000100e0a7223 */ /* 0x040fe2000001000a */
[----:B------:R-:W-:Y:S01]  /*e850*/  FFMA.FTZ R9, R17, R0, R9 ;  /* 0x0000000011097223 */ /* 0x000fe20000010009 */
[----:B------:R-:W-:Y:S01]  /*e860*/  FMUL.FTZ R11, R11, UR16 ;  /* 0x000000100b0b7c20 */ /* 0x000fe20008410000 */
[----:B------:R-:W-:Y:S01]  /*e870*/  FFMA.FTZ R8, R14, R7, R8 ;  /* 0x000000070e087223 */ /* 0x000fe20000010008 */
[----:B------:R-:W4:Y:S04]  /*e880*/  LDL.LU R4, [R1+0x430] ;  /* 0x0004300001047983 */ /* 0x000f280000300800 */
[----:B------:R-:W4:Y:S01]  /*e890*/  LDL.LU R14, [R1+0x794] ;  /* 0x00079400010e7983 */ /* 0x000f220000300800 */
[----:B------:R-:W-:Y:S01]  /*e8a0*/  FADD.FTZ R15, R15, R21 ;  /* 0x000000150f0f7221 */ /* 0x000fe20000010000 */
[----:B------:R-:W-:-:S02]  /*e8b0*/  FADD.FTZ R13, R13, R29 ;  /* 0x0000001d0d0d7221 */ /* 0x000fc40000010000 */
[----:B------:R-:W4:Y:S01]  /*e8c0*/  LDL.LU R2, [R1+0x42c] ;  /* 0x00042c0001027983 */ /* 0x000f220000300800 */
[-C--:B--2---:R-:W-:Y:S01]  /*e8d0*/  FMUL.FTZ R16, R3, R19.reuse ;  /* 0x0000001303107220 */ /* 0x084fe20000410000 */
[C---:B------:R-:W-:Y:S01]  /*e8e0*/  FFMA.FTZ R9, R11.reuse, R19, R9 ;  /* 0x000000130b097223 */ /* 0x040fe20000010009 */
[----:B---3--:R-:W-:Y:S02]  /*e8f0*/  FADD.FTZ R17, R18, -UR28 ;  /* 0x8000001c12117e21 */ /* 0x008fe40008010000 */
[----:B------:R-:W-:Y:S01]  /*e900*/  FFMA.FTZ R10, R11, R16, R10 ;  /* 0x000000100b0a7223 */ /* 0x000fe2000001000a */
[----:B------:R-:W2:Y:S04]  /*e910*/  LDL.LU R18, [R1+0x7c8] ;  /* 0x0007c80001127983 */ /* 0x000ea80000300800 */
[----:B------:R-:W3:Y:S01]  /*e920*/  LDL.LU R11, [R1+0x7a8] ;  /* 0x0007a800010b7983 */ /* 0x000ee20000300800 */
[----:B------:R-:W-:Y:S01]  /*e930*/  FADD.FTZ R12, R12, R16 ;  /* 0x000000100c0c7221 */ /* 0x000fe20000010000 */
[----:B------:R-:W-:Y:S01]  /*e940*/  FMUL.FTZ R17, R17, UR16 ;  /* 0x0000001011117c20 */ /* 0x000fe20008410000 */
[----:B------:R-:W-:Y:S01]  /*e950*/  FADD.FTZ R15, R15, R28 ;  /* 0x0000001c0f0f7221 */ /* 0x000fe20000010000 */
[----:B------:R-:W-:Y:S01]  /*e960*/  FADD.FTZ R13, R13, R0 ;  /* 0x000000000d0d7221 */ /* 0x000fe20000010000 */
[----:B------:R-:W2:Y:S02]  /*e970*/  LDL.LU R21, [R1+0x994] ;  /* 0x0009940001157983 */ /* 0x000ea40000300800 */
[----:B------:R-:W-:-:S02]  /*e980*/  FADD.FTZ R15, R15, R7 ;  /* 0x000000070f0f7221 */ /* 0x000fc40000010000 */
[----:B------:R-:W2:Y:S04]  /*e990*/  LDL.LU R0, [R1+0x428] ;  /* 0x0004280001007983 */ /* 0x000ea80000300800 */
[----:B------:R0:W5:Y:S01]  /*e9a0*/  LDL.LU R29, [R1+0x990] ;  /* 0x00099000011d7983 */ /* 0x0001620000300800 */
[-C--:B----4-:R-:W-:Y:S01]  /*e9b0*/  FMUL.FTZ R16, R5, R23.reuse ;  /* 0x0000001705107220 */ /* 0x090fe20000410000 */
[----:B------:R-:W-:Y:S01]  /*e9c0*/  FFMA.FTZ R8, R17, R23, R8 ;  /* 0x0000001711087223 */ /* 0x000fe20000010008 */
[----:B------:R-:W-:Y:S01]  /*e9d0*/  FADD.FTZ R13, R13, R19 ;  /* 0x000000130d0d7221 */ /* 0x000fe20000010000 */
[----:B------:R0:W5:Y:S01]  /*e9e0*/  LDL.LU R28, [R1+0x98c] ;  /* 0x00098c00011c7983 */ /* 0x0001620000300800 */
[----:B------:R-:W-:Y:S01]  /*e9f0*/  FFMA.FTZ R10, R17, R16, R10 ;  /* 0x00000010110a7223 */ /* 0x000fe2000001000a */
[----:B------:R-:W-:Y:S01]  /*ea00*/  FADD.FTZ R12, R16, R12 ;  /* 0x0000000c100c7221 */ /* 0x000fe20000010000 */
[----:B------:R-:W-:Y:S01]  /*ea10*/  FMUL.FTZ R16, R3, R6 ;  /* 0x0000000603107220 */ /* 0x000fe20000410000 */
[----:B------:R-:W4:Y:S01]  /*ea20*/  LDL.LU R17, [R1+0x7ac] ;  /* 0x0007ac0001117983 */ /* 0x000f220000300800 */
[----:B------:R-:W-:-:S03]  /*ea30*/  FADD.FTZ R14, R14, -UR28 ;  /* 0x8000001c0e0e7e21 */ /* 0x000fc60008010000 */
[----:B------:R-:W4:Y:S01]  /*ea40*/  LDL.LU R19, [R1+0x7e8] ;  /* 0x0007e80001137983 */ /* 0x000f220000300800 */
[----:B------:R-:W-:Y:S01]  /*ea50*/  FMUL.FTZ R14, R14, UR16 ;  /* 0x000000100e0e7c20 */ /* 0x000fe20008410000 */
[----:B------:R-:W-:Y:S02]  /*ea60*/  FADD.FTZ R12, R12, R16 ;  /* 0x000000100c0c7221 */ /* 0x000fe40000010000 */
[----:B------:R0:W5:Y:S01]  /*ea70*/  LDL.LU R7, [R1+0x988] ;  /* 0x0009880001077983 */ /* 0x0001620000300800 */
[C---:B------:R-:W-:Y:S01]  /*ea80*/  FFMA.FTZ R10, R14.reuse, R16, R10 ;  /* 0x000000100e0a7223 */ /* 0x040fe2000001000a */
[----:B------:R-:W-:Y:S01]  /*ea90*/  FMUL.FTZ R16, R5, R4 ;  /* 0x0000000405107220 */ /* 0x000fe20000410000 */
[----:B------:R-:W-:Y:S02]  /*eaa0*/  FADD.FTZ R15, R15, R23 ;  /* 0x000000170f0f7221 */ /* 0x000fe40000010000 */
[----:B------:R-:W4:Y:S01]  /*eab0*/  LDL.LU R23, [R1+0x7ec] ;  /* 0x0007ec0001177983 */ /* 0x000f220000300800 */
[----:B------:R-:W-:Y:S01]  /*eac0*/  FFMA.FTZ R9, R14, R6, R9 ;  /* 0x000000060e097223 */ /* 0x000fe20000010009 */
[----:B---3--:R-:W-:-:S04]  /*ead0*/  FADD.FTZ R11, R11, -UR28 ;  /* 0x8000001c0b0b7e21 */ /* 0x008fc80008010000 */
[----:B------:R-:W-:-:S04]  /*eae0*/  FMUL.FTZ R11, R11, UR16 ;  /* 0x000000100b0b7c20 */ /* 0x000fc80008410000 */
[C---:B------:R-:W-:Y:S01]  /*eaf0*/  FFMA.FTZ R10, R11.reuse, R16, R10 ;  /* 0x000000100b0a7223 */ /* 0x040fe2000001000a */
[----:B------:R-:W-:Y:S02]  /*eb00*/  FFMA.FTZ R8, R11, R4, R8 ;  /* 0x000000040b087223 */ /* 0x000fe40000010008 */
[----:B------:R-:W3:Y:S01]  /*eb10*/  LDL.LU R11, [R1+0x7cc] ;  /* 0x0007cc00010b7983 */ /* 0x000ee20000300800 */
[----:B--2---:R-:W-:-:S03]  /*eb20*/  FADD.FTZ R14, R18, -UR28 ;  /* 0x8000001c120e7e21 */ /* 0x004fc60008010000 */
[----:B------:R-:W2:Y:S01]  /*eb30*/  LDL.LU R18, [R1+0x7f8] ;  /* 0x0007f80001127983 */ /* 0x000ea20000300800 */
[----:B------:R-:W-:Y:S01]  /*eb40*/  FADD.FTZ R12, R16, R12 ;  /* 0x0000000c100c7221 */ /* 0x000fe20000010000 */
[----:B------:R-:W-:Y:S01]  /*eb50*/  FMUL.FTZ R16, R3, R2 ;  /* 0x0000000203107220 */ /* 0x000fe20000410000 */
[----:B------:R-:W-:-:S03]  /*eb60*/  FMUL.FTZ R14, R14, UR16 ;  /* 0x000000100e0e7c20 */ /* 0x000fc60008410000 */
[----:B------:R-:W-:Y:S01]  /*eb70*/  FADD.FTZ R12, R12, R16 ;  /* 0x000000100c0c7221 */ /* 0x000fe20000010000 */
[----:B----4-:R-:W-:-:S04]  /*eb80*/  FADD.FTZ R17, R17, -UR28 ;  /* 0x8000001c11117e21 */ /* 0x010fc80008010000 */
[----:B------:R-:W-:Y:S01]  /*eb90*/  FMUL.FTZ R17, R17, UR16 ;  /* 0x0000001011117c20 */ /* 0x000fe20008410000 */
[----:B------:R-:W-:Y:S01]  /*eba0*/  FADD.FTZ R13, R13, R6 ;  /* 0x000000060d0d7221 */ /* 0x000fe20000010000 */
[C---:B------:R-:W-:Y:S01]  /*ebb0*/  FFMA.FTZ R8, R14.reuse, R0, R8 ;  /* 0x000000000e087223 */ /* 0x040fe20000010008 */
[----:B------:R-:W-:Y:S01]  /*ebc0*/  FADD.FTZ R15, R15, R4 ;  /* 0x000000040f0f7221 */ /* 0x000fe20000010000 */
[----:B------:R-:W-:Y:S01]  /*ebd0*/  FFMA.FTZ R10, R17, R16, R10 ;  /* 0x00000010110a7223 */ /* 0x000fe2000001000a */
[----:B------:R-:W-:Y:S01]  /*ebe0*/  FMUL.FTZ R16, R5, R0 ;  /* 0x0000000005107220 */ /* 0x000fe20000410000 */
[----:B------:R-:W-:Y:S01]  /*ebf0*/  FFMA.FTZ R9, R17, R2, R9 ;  /* 0x0000000211097223 */ /* 0x000fe20000010009 */
[----:B------:R-:W-:Y:S01]  /*ec00*/  FADD.FTZ R17, R19, -UR28 ;  /* 0x8000001c13117e21 */ /* 0x000fe20008010000 */
[----:B------:R-:W-:Y:S01]  /*ec10*/  FADD.FTZ R13, R13, R2 ;  /* 0x000000020d0d7221 */ /* 0x000fe20000010000 */
[----:B------:R-:W-:Y:S01]  /*ec20*/  FFMA.FTZ R10, R14, R16, R10 ;  /* 0x000000100e0a7223 */ /* 0x000fe2000001000a */
[----:B------:R-:W4:Y:S01]  /*ec30*/  LDL.LU R19, [R1+0x818] ;  /* 0x0008180001137983 */ /* 0x000f220000300800 */
[----:B------:R-:W-:Y:S01]  /*ec40*/  FADD.FTZ R12, R16, R12 ;  /* 0x0000000c100c7221 */ /* 0x000fe20000010000 */
[-C--:B------:R-:W-:Y:S01]  /*ec50*/  FMUL.FTZ R16, R3, R45.reuse ;  /* 0x0000002d03107220 */ /* 0x080fe20000410000 */
[----:B------:R-:W-:Y:S01]  /*ec60*/  FADD.FTZ R13, R13, R45 ;  /* 0x0000002d0d0d7221 */ /* 0x000fe20000010000 */
[----:B---3--:R-:W-:Y:S01]  /*ec70*/  FADD.FTZ R11, R11, -UR28 ;  /* 0x8000001c0b0b7e21 */ /* 0x008fe20008010000 */
[----:B------:R-:W-:Y:S01]  /*ec80*/  FADD.FTZ R14, R23, -UR28 ;  /* 0x8000001c170e7e21 */ /* 0x000fe20008010000 */
[----:B------:R-:W-:Y:S01]  /*ec90*/  FMUL.FTZ R17, R17, UR16 ;  /* 0x0000001011117c20 */ /* 0x000fe20008410000 */
[----:B------:R-:W3:Y:S01]  /*eca0*/  LDL.LU R23, [R1+0x81c] ;  /* 0x00081c0001177983 */ /* 0x000ee20000300800 */
[----:B------:R-:W-:Y:S01]  /*ecb0*/  FMUL.FTZ R11, R11, UR16 ;  /* 0x000000100b0b7c20 */ /* 0x000fe20008410000 */
[----:B------:R-:W-:Y:S01]  /*ecc0*/  FADD.FTZ R15, R15, R0 ;  /* 0x000000000f0f7221 */ /* 0x000fe20000010000 */
[----:B------:R-:W-:Y:S01]  /*ecd0*/  FADD.FTZ R12, R12, R16 ;  /* 0x000000100c0c7221 */ /* 0x000fe20000010000 */
[----:B------:R-:W-:Y:S01]  /*ece0*/  FMUL.FTZ R14, R14, UR16 ;  /* 0x000000100e0e7c20 */ /* 0x000fe20008410000 */
[C---:B------:R-:W-:Y:S01]  /*ecf0*/  FFMA.FTZ R9, R11.reuse, R45, R9 ;  /* 0x0000002d0b097223 */ /* 0x040fe20000010009 */
[----:B------:R-:W-:Y:S01]  /*ed00*/  FFMA.FTZ R10, R11, R16, R10 ;  /* 0x000000100b0a7223 */ /* 0x000fe2000001000a */
[----:B------:R-:W3:Y:S01]  /*ed10*/  LDL.LU R45, [R1+0x7fc] ;  /* 0x0007fc00012d7983 */ /* 0x000ee20000300800 */
[----:B--2---:R-:W-:-:S03]  /*ed20*/  FADD.FTZ R11, R18, -UR28 ;  /* 0x8000001c120b7e21 */ /* 0x004fc60008010000 */
[----:B------:R-:W2:Y:S01]  /*ed30*/  LDL.LU R18, [R1+0x828] ;  /* 0x0008280001127983 */ /* 0x000ea20000300800 */
[-C--:B------:R-:W-:Y:S01]  /*ed40*/  FMUL.FTZ R16, R5, R44.reuse ;  /* 0x0000002c05107220 */ /* 0x080fe20000410000 */
[----:B------:R-:W-:Y:S01]  /*ed50*/  FFMA.FTZ R8, R17, R44, R8 ;  /* 0x0000002c11087223 */ /* 0x000fe20000010008 */
[----:B------:R-:W-:Y:S01]  /*ed60*/  FADD.FTZ R13, R13, R36 ;  /* 0x000000240d0d7221 */ /* 0x000fe20000010000 */
[----:B------:R0:W5:Y:S01]  /*ed70*/  LDL.LU R6, [R1+0x984] ;  /* 0x0009840001067983 */ /* 0x0001620000300800 */
[----:B------:R-:W-:Y:S01]  /*ed80*/  FADD.FTZ R12, R16, R12 ;  /* 0x0000000c100c7221 */ /* 0x000fe20000010000 */
[----:B------:R-:W-:Y:S01]  /*ed90*/  FFMA.FTZ R10, R17, R16, R10 ;  /* 0x00000010110a7223 */ /* 0x000fe2000001000a */
[----:B------:R-:W-:Y:S01]  /*eda0*/  FMUL.FTZ R16, R3, R36 ;  /* 0x0000002403107220 */ /* 0x000fe20000410000 */
[----:B------:R-:W-:Y:S01]  /*edb0*/  FMUL.FTZ R11, R11, UR16 ;  /* 0x000000100b0b7c20 */ /* 0x000fe20008410000 */
[----:B------:R0:W5:Y:S02]  /*edc0*/  LDL.LU R4, [R1+0x980] ;  /* 0x0009800001047983 */ /* 0x0001640000300800 */
[----:B------:R-:W-:Y:S01]  /*edd0*/  FADD.FTZ R12, R12, R16 ;  /* 0x000000100c0c7221 */ /* 0x000fe20000010000 */
[C---:B------:R-:W-:Y:S01]  /*ede0*/  FFMA.FTZ R10, R14.reuse, R16, R10 ;  /* 0x000000100e0a7223 */ /* 0x040fe2000001000a */
[-C--:B------:R-:W-:Y:S01]  /*edf0*/  FMUL.FTZ R16, R5, R37.reuse ;  /* 0x0000002505107220 */ /* 0x080fe20000410000 */
[----:B------:R-:W-:Y:S01]  /*ee00*/  FFMA.FTZ R9, R14, R36, R9 ;  /* 0x000000240e097223 */ /* 0x000fe20000010009 */
[----:B------:R-:W-:Y:S01]  /*ee10*/  FFMA.FTZ R8, R11, R37, R8 ;  /* 0x000000250b087223 */ /* 0x000fe20000010008 */
[----:B------:R-:W-:Y:S01]  /*ee20*/  FADD.FTZ R15, R15, R44 ;  /* 0x0000002c0f0f7221 */ /* 0x000fe20000010000 */
[----:B------:R-:W-:Y:S01]  /*ee30*/  FFMA.FTZ R10, R11, R16, R10 ;  /* 0x000000100b0a7223 */ /* 0x000fe2000001000a */
[----:B------:R-:W-:Y:S01]  /*ee40*/  FADD.FTZ R12, R16, R12 ;  /* 0x0000000c100c7221 */ /* 0x000fe20000010000 */
[----:B----4-:R-:W-:Y:S01]  /*ee50*/  FADD.FTZ R14, R19, -UR28 ;  /* 0x8000001c130e7e21 */ /* 0x010fe20008010000 */
[----:B------:R-:W4:Y:S04]  /*ee60*/  LDL.LU R44, [R1+0x854] ;  /* 0x00085400012c7983 */ /* 0x000f280000300800 */
[----:B------:R-:W4:Y:S01]  /*ee70*/  LDL.LU R19, [R1+0x848] ;  /* 0x0008480001137983 */ /* 0x000f220000300800 */
[----:B------:R-:W-:Y:S01]  /*ee80*/  FMUL.FTZ R16, R3, R38 ;  /* 0x0000002603107220 */ /* 0x000fe20000410000 */
[----:B------:R-:W-:-:S02]  /*ee90*/  FADD.FTZ R15, R15, R37 ;  /* 0x000000250f0f7221 */ /* 0x000fc40000010000 */
[----:B------:R-:W4:Y:S04]  /*eea0*/  LDL.LU R37, [R1+0x668] ;  /* 0x0006680001257983 */ /* 0x000f280000300800 */
[----:B------:R-:W4:Y:S04]  /*eeb0*/  LDL.LU R36, [R1+0x650] ;  /* 0x0006500001247983 */ /* 0x000f280000300800 */
[----:B------:R0:W5:Y:S04]  /*eec0*/  LDL.LU R2, [R1+0x97c] ;  /* 0x00097c0001027983 */ /* 0x0001680000300800 */
[----:B------:R0:W5:Y:S01]  /*eed0*/  LDL.LU R0, [R1+0x978] ;  /* 0x0009780001007983 */ /* 0x0001620000300800 */
[----:B---3--:R-:W-:-:S03]  /*eee0*/  FADD.FTZ R11, R23, -UR28 ;  /* 0x8000001c170b7e21 */ /* 0x008fc60008010000 */
[----:B------:R-:W3:Y:S01]  /*eef0*/  LDL.LU R23, [R1+0x84c] ;  /* 0x00084c0001177983 */ /* 0x000ee20000300800 */
[----:B------:R-:W-:-:S03]  /*ef00*/  FADD.FTZ R17, R45, -UR28 ;  /* 0x8000001c2d117e21 */ /* 0x000fc60008010000 */
[----:B------:R-:W3:Y:S01]  /*ef10*/  LDL.LU R45, [R1+0x82c] ;  /* 0x00082c00012d7983 */ /* 0x000ee20000300800 */
[----:B------:R-:W-:-:S04]  /*ef20*/  FMUL.FTZ R17, R17, UR16 ;  /* 0x0000001011117c20 */ /* 0x000fc80008410000 */
[C---:B------:R-:W-:Y:S01]  /*ef30*/  FFMA.FTZ R10, R17.reuse, R16, R10 ;  /* 0x00000010110a7223 */ /* 0x040fe2000001000a */
[----:B------:R-:W-:Y:S01]  /*ef40*/  FFMA.FTZ R9, R17, R38, R9 ;  /* 0x0000002611097223 */ /* 0x000fe20000010009 */
[----:B--2---:R-:W-:Y:S02]  /*ef50*/  FADD.FTZ R17, R18, -UR28 ;  /* 0x8000001c12117e21 */ /* 0x004fe40008010000 */
[----:B------:R-:W2:Y:S01]  /*ef60*/  LDL.LU R18, [R1+0x850] ;  /* 0x0008500001127983 */ /* 0x000ea20000300800 */
[----:B------:R-:W-:Y:S01]  /*ef70*/  FADD.FTZ R12, R12, R16 ;  /* 0x000000100c0c7221 */ /* 0x000fe20000010000 */
[-C--:B------:R-:W-:Y:S01]  /*ef80*/  FMUL.FTZ R16, R5, R39.reuse ;  /* 0x0000002705107220 */ /* 0x080fe20000410000 */
        /* <DEDUP_REMOVED lines=9> */
[-C--:B------:R-:W-:Y:S01]  /*f020*/  FMUL.FTZ R16, R5, R41.reuse ;  /* 0x0000002905107220 */ /* 0x080fe20000410000 */
[----:B------:R-:W-:Y:S01]  /*f030*/  FFMA.FTZ R9, R11, R40, R9 ;  /* 0x000000280b097223 */ /* 0x000fe20000010009 */
[----:B----4-:R-:W-:Y:S01]  /*f040*/  FADD.FTZ R11, R19, -UR28 ;  /* 0x8000001c130b7e21 */ /* 0x010fe20008010000 */
[C---:B------:R-:W-:Y:S01]  /*f050*/  FFMA.FTZ R8, R17.reuse, R41, R8 ;  /* 0x0000002911087223 */ /* 0x040fe20000010008 */
[----:B------:R-:W-:Y:S01]  /*f060*/  FFMA.FTZ R10, R17, R16, R10 ;  /* 0x00000010110a7223 */ /* 0x000fe2000001000a */
[----:B------:R-:W4:Y:S01]  /*f070*/  LDL.LU R19, [R1+0x858] ;  /* 0x0008580001137983 */ /* 0x000f220000300800 */
[----:B------:R-:W-:Y:S01]  /*f080*/  FADD.FTZ R13, R13, R38 ;  /* 0x000000260d0d7221 */ /* 0x000fe20000010000 */
[----:B------:R-:W-:Y:S01]  /*f090*/  FADD.FTZ R12, R16, R12 ;  /* 0x0000000c100c7221 */ /* 0x000fe20000010000 */
[----:B------:R-:W-:Y:S01]  /*f0a0*/  FMUL.FTZ R16, R3, R42 ;  /* 0x0000002a03107220 */ /* 0x000fe20000410000 */
[----:B------:R-:W-:Y:S01]  /*f0b0*/  FMUL.FTZ R11, R11, UR16 ;  /* 0x000000100b0b7c20 */ /* 0x000fe20008410000 */
[----:B------:R-:W-:Y:S01]  /*f0c0*/  FADD.FTZ R13, R13, R40 ;  /* 0x000000280d0d7221 */ /* 0x000fe20000010000 */
[----:B------:R-:W-:Y:S01]  /*f0d0*/  FADD.FTZ R15, R15, R39 ;  /* 0x000000270f0f7221 */ /* 0x000fe20000010000 */
[----:B------:R-:W4:Y:S01]  /*f0e0*/  LDL.LU R40, [R1+0x638] ;  /* 0x0006380001287983 */ /* 0x000f220000300800 */
[----:B------:R-:W-:Y:S01]  /*f0f0*/  FADD.FTZ R12, R12, R16 ;  /* 0x000000100c0c7221 */ /* 0x000fe20000010000 */
[----:B------:R-:W-:-:S02]  /*f100*/  FFMA.FTZ R8, R11, R37, R8 ;  /* 0x000000250b087223 */ /* 0x000fc40000010008 */
[----:B------:R-:W4:Y:S04]  /*f110*/  LDL.LU R39, [R1+0x618] ;  /* 0x0006180001277983 */ /* 0x000f280000300800 */
[----:B------:R-:W4:Y:S01]  /*f120*/  LDL.LU R38, [R1+0x61c] ;  /* 0x00061c0001267983 */ /* 0x000f220000300800 */
[----:B---3--:R-:W-:-:S03]  /*f130*/  FADD.FTZ R17, R23, -UR28 ;  /* 0x8000001c17117e21 */ /* 0x008fc60008010000 */
[----:B------:R-:W3:Y:S01]  /*f140*/  LDL.LU R23, [R1+0x85c] ;  /* 0x00085c0001177983 */ /* 0x000ee20000300800 */
[----:B------:R-:W-:-:S03]  /*f150*/  FADD.FTZ R14, R45, -UR28 ;  /* 0x8000001c2d0e7e21 */ /* 0x000fc60008010000 */
[----:B------:R-:W3:Y:S01]  /*f160*/  LDL.LU R45, [R1+0x63c] ;  /* 0x00063c00012d7983 */ /* 0x000ee20000300800 */
[----:B------:R-:W-:-:S04]  /*f170*/  FMUL.FTZ R14, R14, UR16 ;  /* 0x000000100e0e7c20 */ /* 0x000fc80008410000 */
[C---:B------:R-:W-:Y:S01]  /*f180*/  FFMA.FTZ R10, R14.reuse, R16, R10 ;  /* 0x000000100e0a7223 */ /* 0x040fe2000001000a */
[----:B------:R-:W-:Y:S01]  /*f190*/  FFMA.FTZ R9, R14, R42, R9 ;  /* 0x0000002a0e097223 */ /* 0x000fe20000010009 */
[----:B------:R-:W-:Y:S01]  /*f1a0*/  FMUL.FTZ R16, R5, R37 ;  /* 0x0000002505107220 */ /* 0x000fe20000410000 */
[----:B--2---:R-:W-:Y:S02]  /*f1b0*/  FADD.FTZ R14, R18, -UR28 ;  /* 0x8000001c120e7e21 */ /* 0x004fe40008010000 */
[----:B------:R-:W2:Y:S01]  /*f1c0*/  LDL.LU R18, [R1+0x864] ;  /* 0x0008640001127983 */ /* 0x000ea20000300800 */
[----:B------:R-:W-:Y:S01]  /*f1d0*/  FFMA.FTZ R10, R11, R16, R10 ;  /* 0x000000100b0a7223 */ /* 0x000fe2000001000a */
[----:B------:R-:W-:Y:S02]  /*f1e0*/  FADD.FTZ R11, R44, -UR28 ;  /* 0x8000001c2c0b7e21 */ /* 0x000fe40008010000 */
[----:B------:R-:W2:Y:S01]  /*f1f0*/  LDL.LU R44, [R1+0x86c] ;  /* 0x00086c00012c7983 */ /* 0x000ea20000300800 */
[----:B------:R-:W-:Y:S01]  /*f200*/  FADD.FTZ R12, R16, R12 ;  /* 0x0000000c100c7221 */ /* 0x000fe20000010000 */
[----:B------:R-:W-:Y:S01]  /*f210*/  FMUL.FTZ R16, R3, R43 ;  /* 0x0000002b03107220 */ /* 0x000fe20000410000 */
[----:B------:R-:W-:Y:S01]  /*f220*/  FMUL.FTZ R17, R17, UR16 ;  /* 0x0000001011117c20 */ /* 0x000fe20008410000 */
[----:B------:R-:W-:-:S02]  /*f230*/  FMUL.FTZ R14, R14, UR16 ;  /* 0x000000100e0e7c20 */ /* 0x000fc40008410000 */
[----:B------:R-:W-:Y:S01]  /*f240*/  FADD.FTZ R12, R12, R16 ;  /* 0x000000100c0c7221 */ /* 0x000fe20000010000 */
[----:B------:R-:W-:Y:S01]  /*f250*/  FFMA.FTZ R10, R17, R16, R10 ;  /* 0x00000010110a7223 */ /* 0x000fe2000001000a */
[-C--:B------:R-:W-:Y:S01]  /*f260*/  FMUL.FTZ R16, R5, R36.reuse ;  /* 0x0000002405107220 */ /* 0x080fe20000410000 */
[----:B------:R-:W-:Y:S01]  /*f270*/  FFMA.FTZ R9, R17, R43, R9 ;  /* 0x0000002b11097223 */ /* 0x000fe20000010009 */
[C---:B------:R-:W-:Y:S02]  /*f280*/  FFMA.FTZ R8, R14.reuse, R36, R8 ;  /* 0x000000240e087223 */ /* 0x040fe40000010008 */
[----:B------:R-:W-:Y:S01]  /*f290*/  FFMA.FTZ R10, R14, R16, R10 ;  /* 0x000000100e0a7223 */ /* 0x000fe2000001000a */
[----:B----4-:R-:W-:Y:S02]  /*f2a0*/  FADD.FTZ R17, R19, -UR28 ;  /* 0x8000001c13117e21 */ /* 0x010fe40008010000 */
[----:B------:R-:W4:Y:S01]  /*f2b0*/  LDL.LU R19, [R1+0x878] ;  /* 0x0008780001137983 */ /* 0x000f220000300800 */
[----:B------:R-:W-:Y:S01]  /*f2c0*/  FADD.FTZ R15, R15, R41 ;  /* 0x000000290f0f7221 */ /* 0x000fe20000010000 */
[----:B------:R-:W-:Y:S01]  /*f2d0*/  FADD.FTZ R12, R16, R12 ;  /* 0x0000000c100c7221 */ /* 0x000fe20000010000 */
[----:B------:R-:W-:Y:S01]  /*f2e0*/  FMUL.FTZ R11, R11, UR16 ;  /* 0x000000100b0b7c20 */ /* 0x000fe20008410000 */
[----:B------:R-:W-:Y:S01]  /*f2f0*/  FMUL.FTZ R16, R3, R40 ;  /* 0x0000002803107220 */ /* 0x000fe20000410000 */
[----:B------:R-:W-:Y:S01]  /*f300*/  FADD.FTZ R15, R15, R37 ;  /* 0x000000250f0f7221 */ /* 0x000fe20000010000 */
[----:B------:R-:W-:Y:S01]  /*f310*/  FMUL.FTZ R17, R17, UR16 ;  /* 0x0000001011117c20 */ /* 0x000fe20008410000 */
[----:B------:R-:W4:Y:S01]  /*f320*/  LDL.LU R37, [R1+0x600] ;  /* 0x0006000001257983 */ /* 0x000f220000300800 */
[----:B------:R-:W-:Y:S01]  /*f330*/  FADD.FTZ R12, R12, R16 ;  /* 0x000000100c0c7221 */ /* 0x000fe20000010000 */
[C---:B------:R-:W-:Y:S01]  /*f340*/  FFMA.FTZ R10, R11.reuse, R16, R10 ;  /* 0x000000100b0a7223 */ /* 0x040fe2000001000a */
[----:B------:R-:W-:Y:S01]  /*f350*/  FFMA.FTZ R9, R11, R40, R9 ;  /* 0x000000280b097223 */ /* 0x000fe20000010009 */
[----:B------:R-:W-:Y:S01]  /*f360*/  FADD.FTZ R15, R15, R36 ;  /* 0x000000240f0f7221 */ /* 0x000fe20000010000 */
[----:B------:R-:W4:Y:S04]  /*f370*/  LDL.LU R41, [R1+0x5e8] ;  /* 0x0005e80001297983 */ /* 0x000f280000300800 */
[----:B------:R-:W4:Y:S01]  /*f380*/  LDL.LU R36, [R1+0x604] ;  /* 0x0006040001247983 */ /* 0x000f220000300800 */
[----:B---3--:R-:W-:-:S03]  /*f390*/  FADD.FTZ R14, R23, -UR28 ;  /* 0x8000001c170e7e21 */ /* 0x008fc60008010000 */
[----:B------:R-:W3:Y:S01]  /*f3a0*/  LDL.LU R23, [R1+0x880] ;  /* 0x0008800001177983 */ /* 0x000ee20000300800 */
[-C--:B------:R-:W-:Y:S01]  /*f3b0*/  FMUL.FTZ R16, R5, R45.reuse ;  /* 0x0000002d05107220 */ /* 0x080fe20000410000 */
[----:B------:R-:W-:-:S03]  /*f3c0*/  FFMA.FTZ R8, R17, R45, R8 ;  /* 0x0000002d11087223 */ /* 0x000fc60000010008 */
[----:B------:R-:W-:Y:S01]  /*f3d0*/  FFMA.FTZ R10, R17, R16, R10 ;  /* 0x00000010110a7223 */ /* 0x000fe2000001000a */
[----:B--2---:R-:W-:Y:S02]  /*f3e0*/  FADD.FTZ R11, R18, -UR28 ;  /* 0x8000001c120b7e21 */ /* 0x004fe40008010000 */
[----:B------:R-:W2:Y:S01]  /*f3f0*/  LDL.LU R18, [R1+0x88c] ;  /* 0x00088c0001127983 */ /* 0x000ea20000300800 */
[----:B------:R-:W-:-:S03]  /*f400*/  FADD.FTZ R17, R44, -UR28 ;  /* 0x8000001c2c117e21 */ /* 0x000fc60008010000 */
[----:B------:R-:W2:Y:S01]  /*f410*/  LDL.LU R44, [R1+0x894] ;  /* 0x00089400012c7983 */ /* 0x000ea20000300800 */
[----:B------:R-:W-:Y:S01]  /*f420*/  FADD.FTZ R12, R16, R12 ;  /* 0x0000000c100c7221 */ /* 0x000fe20000010000 */
[-C--:B------:R-:W-:Y:S01]  /*f430*/  FMUL.FTZ R16, R3, R39.reuse ;  /* 0x0000002703107220 */ /* 0x080fe20000410000 */
[----:B------:R-:W-:Y:S01]  /*f440*/  FMUL.FTZ R14, R14, UR16 ;  /* 0x000000100e0e7c20 */ /* 0x000fe20008410000 */
[----:B------:R-:W-:Y:S01]  /*f450*/  FMUL.FTZ R11, R11, UR16 ;  /* 0x000000100b0b7c20 */ /* 0x000fe20008410000 */
[----:B------:R-:W-:Y:S01]  /*f460*/  FADD.FTZ R15, R15, R45 ;  /* 0x0000002d0f0f7221 */ /* 0x000fe20000010000 */
[----:B------:R-:W-:Y:S01]  /*f470*/  FADD.FTZ R12, R12, R16 ;  /* 0x000000100c0c7221 */ /* 0x000fe20000010000 */
[C---:B------:R-:W-:Y:S01]  /*f480*/  FFMA.FTZ R10, R14.reuse, R16, R10 ;  /* 0x000000100e0a7223 */ /* 0x040fe2000001000a */
[-C--:B------:R-:W-:Y:S01]  /*f490*/  FMUL.FTZ R16, R5, R38.reuse ;  /* 0x0000002605107220 */ /* 0x080fe20000410000 */
[----:B------:R-:W2:Y:S01]  /*f4a0*/  LDL.LU R45, [R1+0x5ec] ;  /* 0x0005ec00012d7983 */ /* 0x000ea20000300800 */
[----:B------:R-:W-:Y:S01]  /*f4b0*/  FFMA.FTZ R9, R14, R39, R9 ;  /* 0x000000270e097223 */ /* 0x000fe20000010009 */
[C---:B------:R-:W-:Y:S01]  /*f4c0*/  FFMA.FTZ R8, R11.reuse, R38, R8 ;  /* 0x000000260b087223 */ /* 0x040fe20000010008 */
[----:B------:R-:W-:Y:S01]  /*f4d0*/  FFMA.FTZ R10, R11, R16, R10 ;  /* 0x000000100b0a7223 */ /* 0x000fe2000001000a */
[----:B----4-:R-:W-:Y:S01]  /*f4e0*/  FADD.FTZ R14, R19, -UR28 ;  /* 0x8000001c130e7e21 */ /* 0x010fe20008010000 */
[----:B------:R-:W-:Y:S01]  /*f4f0*/  FADD.FTZ R13, R13, R42 ;  /* 0x0000002a0d0d7221 */ /* 0x000fe20000010000 */
[----:B------:R-:W4:Y:S03]  /*f500*/  LDL.LU R19, [R1+0x8a0] ;  /* 0x0008a00001137983 */ /* 0x000f260000300800 */
[----:B------:R-:W-:Y:S01]  /*f510*/  FADD.FTZ R13, R13, R43 ;  /* 0x0000002b0d0d7221 */ /* 0x000fe20000010000 */
[----:B------:R-:W-:Y:S01]  /*f520*/  FADD.FTZ R12, R16, R12 ;  /* 0x0000000c100c7221 */ /* 0x000fe20000010000 */
[----:B------:R-:W-:Y:S01]  /*f530*/  FMUL.FTZ R16, R3, R37 ;  /* 0x0000002503107220 */ /* 0x000fe20000410000 */
[----:B------:R-:W-:Y:S01]  /*f540*/  FMUL.FTZ R17, R17, UR16 ;  /* 0x0000001011117c20 */ /* 0x000fe20008410000 */
[----:B------:R-:W-:-:S02]  /*f550*/  FADD.FTZ R13, R13, R40 ;  /* 0x000000280d0d7221 */ /* 0x000fc40000010000 */
[----:B------:R-:W4:Y:S01]  /*f560*/  LDL.LU R40, [R1+0x5c8] ;  /* 0x0005c80001287983 */ /* 0x000f220000300800 */
[----:B------:R-:W-:Y:S01]  /*f570*/  FADD.FTZ R12, R12, R16 ;  /* 0x000000100c0c7221 */ /* 0x000fe20000010000 */
[C---:B------:R-:W-:Y:S01]  /*f580*/  FFMA.FTZ R10, R17.reuse, R16, R10 ;  /* 0x00000010110a7223 */ /* 0x040fe2000001000a */
[----:B------:R-:W-:Y:S01]  /*f590*/  FFMA.FTZ R9, R17, R37, R9 ;  /* 0x0000002511097223 */ /* 0x000fe20000010009 */
[----:B------:R-:W-:Y:S01]  /*f5a0*/  FADD.FTZ R13, R13, R39 ;  /* 0x000000270d0d7221 */ /* 0x000fe20000010000 */
[----:B------:R-:W-:Y:S01]  /*f5b0*/  FMUL.FTZ R16, R5, R36 ;  /* 0x0000002405107220 */ /* 0x000fe20000410000 */
[----:B------:R-:W-:Y:S01]  /*f5c0*/  FMUL.FTZ R14, R14, UR16 ;  /* 0x000000100e0e7c20 */ /* 0x000fe20008410000 */
[----:B------:R-:W4:Y:S03]  /*f5d0*/  LDL.LU R39, [R1+0x5cc] ;  /* 0x0005cc0001277983 */ /* 0x000f260000300800 */
[C---:B------:R-:W-:Y:S01]  /*f5e0*/  FFMA.FTZ R10, R14.reuse, R16, R10 ;  /* 0x000000100e0a7223 */ /* 0x040fe2000001000a */
[----:B------:R-:W-:Y:S01]  /*f5f0*/  FFMA.FTZ R8, R14, R36, R8 ;  /* 0x000000240e087223 */ /* 0x000fe20000010008 */
[----:B---3--:R-:W-:-:S02]  /*f600*/  FADD.FTZ R11, R23, -UR28 ;  /* 0x8000001c170b7e21 */ /* 0x008fc40008010000 */
[----:B------:R-:W3:Y:S01]  /*f610*/  LDL.LU R23, [R1+0x8ac] ;  /* 0x0008ac0001177983 */ /* 0x000ee20000300800 */
[----:B--2---:R-:W-:-:S03]  /*f620*/  FADD.FTZ R17, R18, -UR28 ;  /* 0x8000001c12117e21 */ /* 0x004fc60008010000 */
[----:B------:R-:W2:Y:S01]  /*f630*/  LDL.LU R18, [R1+0x8b8] ;  /* 0x0008b80001127983 */ /* 0x000ea20000300800 */
[----:B------:R-:W-:-:S03]  /*f640*/  FADD.FTZ R14, R44, -UR28 ;  /* 0x8000001c2c0e7e21 */ /* 0x000fc60008010000 */
[----:B------:R-:W2:Y:S01]  /*f650*/  LDL.LU R44, [R1+0x5a4] ;  /* 0x0005a400012c7983 */ /* 0x000ea20000300800 */
[----:B------:R-:W-:Y:S01]  /*f660*/  FADD.FTZ R12, R16, R12 ;  /* 0x0000000c100c7221 */ /* 0x000fe20000010000 */
[----:B------:R-:W-:Y:S01]  /*f670*/  FADD.FTZ R15, R15, R38 ;  /* 0x000000260f0f7221 */ /* 0x000fe20000010000 */
[----:B------:R-:W-:Y:S01]  /*f680*/  FMUL.FTZ R16, R3, R41 ;  /* 0x0000002903107220 */ /* 0x000fe20000410000 */
[----:B------:R-:W-:Y:S01]  /*f690*/  FMUL.FTZ R11, R11, UR16 ;  /* 0x000000100b0b7c20 */ /* 0x000fe20008410000 */
[----:B------:R-:W2:Y:S01]  /*f6a0*/  LDL.LU R38, [R1+0x5b0] ;  /* 0x0005b00001267983 */ /* 0x000ea20000300800 */
[----:B------:R-:W-:Y:S01]  /*f6b0*/  FADD.FTZ R13, R13, R37 ;  /* 0x000000250d0d7221 */ /* 0x000fe20000010000 */
[----:B------:R-:W-:Y:S01]  /*f6c0*/  FADD.FTZ R12, R12, R16 ;  /* 0x000000100c0c7221 */ /* 0x000fe20000010000 */
[----:B------:R-:W-:Y:S01]  /*f6d0*/  FFMA.FTZ R10, R11, R16, R10 ;  /* 0x000000100b0a7223 */ /* 0x000fe2000001000a */
[----:B------:R-:W-:Y:S01]  /*f6e0*/  FMUL.FTZ R16, R5, R45 ;  /* 0x0000002d05107220 */ /* 0x000fe20000410000 */
[----:B------:R-:W-:Y:S01]  /*f6f0*/  FMUL.FTZ R17, R17, UR16 ;  /* 0x0000001011117c20 */ /* 0x000fe20008410000 */
[----:B------:R-:W2:Y:S01]  /*f700*/  LDL.LU R37, [R1+0x5b4] ;  /* 0x0005b40001257983 */ /* 0x000ea20000300800 */
[----:B------:R-:W-:Y:S01]  /*f710*/  FADD.FTZ R15, R15, R36 ;  /* 0x000000240f0f7221 */ /* 0x000fe20000010000 */
[----:B------:R-:W-:Y:S01]  /*f720*/  FFMA.FTZ R9, R11, R41, R9 ;  /* 0x000000290b097223 */ /* 0x000fe20000010009 */
[----:B------:R-:W-:Y:S01]  /*f730*/  FFMA.FTZ R10, R17, R16, R10 ;  /* 0x00000010110a7223 */ /* 0x000fe2000001000a */
[----:B------:R-:W2:Y:S01]  /*f740*/  LDL.LU R36, [R1+0x598] ;  /* 0x0005980001247983 */ /* 0x000ea20000300800 */
[----:B----4-:R-:W-:Y:S01]  /*f750*/  FADD.FTZ R11, R19, -UR28 ;  /* 0x8000001c130b7e21 */ /* 0x010fe20008010000 */
[----:B------:R-:W-:-:S02]  /*f760*/  FFMA.FTZ R8, R17, R45, R8 ;  /* 0x0000002d11087223 */ /* 0x000fc40000010008 */
[----:B------:R-:W4:Y:S01]  /*f770*/  LDL.LU R19, [R1+0x8c8] ;  /* 0x0008c80001137983 */ /* 0x000f220000300800 */
[----:B------:R-:W-:Y:S01]  /*f780*/  FADD.FTZ R12, R16, R12 ;  /* 0x0000000c100c7221 */ /* 0x000fe20000010000 */
[----:B------:R-:W-:Y:S01]  /*f790*/  FMUL.FTZ R14, R14, UR16 ;  /* 0x000000100e0e7c20 */ /* 0x000fe20008410000 */
[-C--:B------:R-:W-:Y:S01]  /*f7a0*/  FMUL.FTZ R16, R3, R40.reuse ;  /* 0x0000002803107220 */ /* 0x080fe20000410000 */
[----:B------:R-:W-:Y:S01]  /*f7b0*/  FMUL.FTZ R11, R11, UR16 ;  /* 0x000000100b0b7c20 */ /* 0x000fe20008410000 */
[----:B------:R-:W-:Y:S01]  /*f7c0*/  FADD.FTZ R15, R15, R45 ;  /* 0x0000002d0f0f7221 */ /* 0x000fe20000010000 */
[----:B------:R-:W-:Y:S01]  /*f7d0*/  FFMA.FTZ R9, R14, R40, R9 ;  /* 0x000000280e097223 */ /* 0x000fe20000010009 */
[----:B------:R-:W-:Y:S01]  /*f7e0*/  FADD.FTZ R12, R12, R16 ;  /* 0x000000100c0c7221 */ /* 0x000fe20000010000 */
[----:B------:R-:W-:Y:S01]  /*f7f0*/  FFMA.FTZ R10, R14, R16, R10 ;  /* 0x000000100e0a7223 */ /* 0x000fe2000001000a */
[----:B------:R-:W4:Y:S01]  /*f800*/  LDL.LU R45, [R1+0x580] ;  /* 0x00058000012d7983 */ /* 0x000f220000300800 */
[-C--:B------:R-:W-:Y:S01]  /*f810*/  FMUL.FTZ R16, R5, R39.reuse ;  /* 0x0000002705107220 */ /* 0x080fe20000410000 */
[----:B------:R-:W-:Y:S01]  /*f820*/  FFMA.FTZ R8, R11, R39, R8 ;  /* 0x000000270b087223 */ /* 0x000fe20000010008 */
[----:B------:R-:W-:Y:S01]  /*f830*/  FADD.FTZ R13, R13, R41 ;  /* 0x000000290d0d7221 */ /* 0x000fe20000010000 */
[----:B------:R-:W4:Y:S01]  /*f840*/  LDL.LU R42, [R1+0x660] ;  /* 0x00066000012a7983 */ /* 0x000f220000300800 */
[----:B------:R-:W-:-:S03]  /*f850*/  FFMA.FTZ R10, R11, R16, R10 ;  /* 0x000000100b0a7223 */ /* 0x000fc6000001000a */
[----:B------:R-:W4:Y:S01]  /*f860*/  LDL.LU R43, [R1+0x950] ;  /* 0x00095000012b7983 */ /* 0x000f220000300800 */
[----:B---3--:R-:W-:Y:S01]  /*f870*/  FADD.FTZ R17, R23, -UR28 ;  /* 0x8000001c17117e21 */ /* 0x008fe20008010000 */
[----:B--2---:R-:W-:Y:S02]  /*f880*/  FADD.FTZ R14, R18, -UR28 ;  /* 0x8000001c120e7e21 */ /* 0x004fe40008010000 */
[----:B------:R-:W2:Y:S04]  /*f890*/  LDL.LU R23, [R1+0x58c] ;  /* 0x00058c0001177983 */ /* 0x000ea80000300800 */
[----:B------:R-:W3:Y:S01]  /*f8a0*/  LDL.LU R18, [R1+0x8d8] ;  /* 0x0008d80001127983 */ /* 0x000ee20000300800 */
[----:B------:R-:W-:-:S03]  /*f8b0*/  FADD.FTZ R11, R44, -UR28 ;  /* 0x8000001c2c0b7e21 */ /* 0x000fc60008010000 */
[----:B------:R-:W3:Y:S01]  /*f8c0*/  LDL.LU R44, [R1+0x8e0] ;  /* 0x0008e000012c7983 */ /* 0x000ee20000300800 */
[----:B------:R-:W-:Y:S01]  /*f8d0*/  FADD.FTZ R12, R16, R12 ;  /* 0x0000000c100c7221 */ /* 0x000fe20000010000 */
[----:B------:R-:W-:Y:S01]  /*f8e0*/  FMUL.FTZ R16, R3, R38 ;  /* 0x0000002603107220 */ /* 0x000fe20000410000 */
[----:B------:R-:W-:Y:S01]  /*f8f0*/  FMUL.FTZ R17, R17, UR16 ;  /* 0x0000001011117c20 */ /* 0x000fe20008410000 */
[----:B------:R-:W-:Y:S01]  /*f900*/  FMUL.FTZ R14, R14, UR16 ;  /* 0x000000100e0e7c20 */ /* 0x000fe20008410000 */
[----:B------:R-:W-:Y:S01]  /*f910*/  FADD.FTZ R15, R15, R39 ;  /* 0x000000270f0f7221 */ /* 0x000fe20000010000 */
[----:B------:R-:W-:Y:S01]  /*f920*/  FADD.FTZ R12, R12, R16 ;  /* 0x000000100c0c7221 */ /* 0x000fe20000010000 */
[----:B------:R-:W-:Y:S01]  /*f930*/  FFMA.FTZ R10, R17, R16, R10 ;  /* 0x00000010110a7223 */ /* 0x000fe2000001000a */
[-C--:B------:R-:W-:Y:S01]  /*f940*/  FMUL.FTZ R16, R5, R37.reuse ;  /* 0x0000002505107220 */ /* 0x080fe20000410000 */
[C---:B------:R-:W-:Y:S01]  /*f950*/  FFMA.FTZ R8, R14.reuse, R37, R8 ;  /* 0x000000250e087223 */ /* 0x040fe20000010008 */
[----:B------:R-:W-:Y:S01]  /*f960*/  FFMA.FTZ R9, R17, R38, R9 ;  /* 0x0000002611097223 */ /* 0x000fe20000010009 */
[----:B------:R-:W-:Y:S01]  /*f970*/  FMUL.FTZ R11, R11, UR16 ;  /* 0x000000100b0b7c20 */ /* 0x000fe20008410000 */
[----:B------:R-:W-:Y:S01]  /*f980*/  FFMA.FTZ R10, R14, R16, R10 ;  /* 0x000000100e0a7223 */ /* 0x000fe2000001000a */
[----:B------:R-:W-:Y:S01]  /*f990*/  FADD.FTZ R13, R13, R40 ;  /* 0x000000280d0d7221 */ /* 0x000fe20000010000 */
[----:B----4-:R-:W-:Y:S01]  /*f9a0*/  FADD.FTZ R17, R19, -UR28 ;  /* 0x8000001c13117e21 */ /* 0x010fe20008010000 */
[----:B------:R-:W-:Y:S01]  /*f9b0*/  FADD.FTZ R12, R16, R12 ;  /* 0x0000000c100c7221 */ /* 0x000fe20000010000 */
[----:B------:R-:W4:Y:S01]  /*f9c0*/  LDL.LU R19, [R1+0x8ec] ;  /* 0x0008ec0001137983 */ /* 0x000f220000300800 */
[-C--:B------:R-:W-:Y:S01]  /*f9d0*/  FMUL.FTZ R16, R3, R36.reuse ;  /* 0x0000002403107220 */ /* 0x080fe20000410000 */
[----:B------:R-:W-:Y:S01]  /*f9e0*/  FFMA.FTZ R9, R11, R36, R9 ;  /* 0x000000240b097223 */ /* 0x000fe20000010009 */
[----:B------:R-:W-:Y:S01]  /*f9f0*/  FMUL.FTZ R17, R17, UR16 ;  /* 0x0000001011117c20 */ /* 0x000fe20008410000 */
[----:B------:R-:W-:Y:S01]  /*fa00*/  FADD.FTZ R15, R15, R37 ;  /* 0x000000250f0f7221 */ /* 0x000fe20000010000 */
[----:B------:R-:W-:Y:S01]  /*fa10*/  FADD.FTZ R12, R12, R16 ;  /* 0x000000100c0c7221 */ /* 0x000fe20000010000 */
[----:B------:R-:W-:Y:S01]  /*fa20*/  FFMA.FTZ R10, R11, R16, R10 ;  /* 0x000000100b0a7223 */ /* 0x000fe2000001000a */
[-C--:B------:R-:W-:Y:S01]  /*fa30*/  FMUL.FTZ R16, R5, R31.reuse ;  /* 0x0000001f05107220 */ /* 0x080fe20000410000 */
[C---:B------:R-:W-:Y:S01]  /*fa40*/  FFMA.FTZ R8, R17.reuse, R31, R8 ;  /* 0x0000001f11087223 */ /* 0x040fe20000010008 */
[----:B------:R-:W4:Y:S02]  /*fa50*/  LDL.LU R41, [R1+0x954] ;  /* 0x0009540001297983 */ /* 0x000f240000300800 */
[----:B------:R-:W-:-:S02]  /*fa60*/  FFMA.FTZ R10, R17, R16, R10 ;  /* 0x00000010110a7223 */ /* 0x000fc4000001000a */
[----:B------:R-:W4:Y:S01]  /*fa70*/  LDL.LU R39, [R1+0x958] ;  /* 0x0009580001277983 */ /* 0x000f220000300800 */
[----:B--2---:R-:W-:Y:S01]  /*fa80*/  FADD.FTZ R14, R23, -UR28 ;  /* 0x8000001c170e7e21 */ /* 0x004fe20008010000 */
[----:B------:R-:W-:Y:S02]  /*fa90*/  FADD.FTZ R13, R13, R38 ;  /* 0x000000260d0d7221 */ /* 0x000fe40000010000 */
[----:B------:R-:W2:Y:S01]  /*faa0*/  LDL.LU R23, [R1+0x8f0] ;  /* 0x0008f00001177983 */ /* 0x000ea20000300800 */
[----:B---3--:R-:W-:-:S03]  /*fab0*/  FADD.FTZ R11, R18, -UR28 ;  /* 0x8000001c120b7e21 */ /* 0x008fc60008010000 */
[----:B------:R-:W3:Y:S01]  /*fac0*/  LDL.LU R18, [R1+0x8fc] ;  /* 0x0008fc0001127983 */ /* 0x000ee20000300800 */
[----:B------:R-:W-:-:S03]  /*fad0*/  FADD.FTZ R17, R44, -UR28 ;  /* 0x8000001c2c117e21 */ /* 0x000fc60008010000 */
[----:B------:R-:W3:Y:S01]  /*fae0*/  LDL.LU R44, [R1+0x900] ;  /* 0x00090000012c7983 */ /* 0x000ee20000300800 */
[----:B------:R-:W-:Y:S01]  /*faf0*/  FADD.FTZ R12, R16, R12 ;  /* 0x0000000c100c7221 */ /* 0x000fe20000010000 */
[----:B------:R-:W-:Y:S01]  /*fb00*/  FMUL.FTZ R16, R3, R45 ;  /* 0x0000002d03107220 */ /* 0x000fe20000410000 */
[----:B------:R-:W-:Y:S01]  /*fb10*/  FMUL.FTZ R14, R14, UR16 ;  /* 0x000000100e0e7c20 */ /* 0x000fe20008410000 */
[----:B------:R-:W-:Y:S01]  /*fb20*/  FMUL.FTZ R11, R11, UR16 ;  /* 0x000000100b0b7c20 */ /* 0x000fe20008410000 */
[----:B------:R-:W3:Y:S01]  /*fb30*/  LDL.LU R38, [R1+0x554] ;  /* 0x0005540001267983 */ /* 0x000ee20000300800 */
[----:B------:R-:W-:Y:S01]  /*fb40*/  FADD.FTZ R12, R12, R16 ;  /* 0x000000100c0c7221 */ /* 0x000fe20000010000 */
[C---:B------:R-:W-:Y:S01]  /*fb50*/  FFMA.FTZ R10, R14.reuse, R16, R10 ;  /* 0x000000100e0a7223 */ /* 0x040fe2000001000a */
[-C--:B------:R-:W-:Y:S01]  /*fb60*/  FMUL.FTZ R16, R5, R27.reuse ;  /* 0x0000001b05107220 */ /* 0x080fe20000410000 */
[C---:B------:R-:W-:Y:S01]  /*fb70*/  FFMA.FTZ R8, R11.reuse, R27, R8 ;  /* 0x0000001b0b087223 */ /* 0x040fe20000010008 */
[----:B------:R-:W3:Y:S02]  /*fb80*/  LDL.LU R37, [R1+0x53c] ;  /* 0x00053c0001257983 */ /* 0x000ee40000300800 */
[----:B------:R-:W-:Y:S01]  /*fb90*/  FFMA.FTZ R10, R11, R16, R10 ;  /* 0x000000100b0a7223 */ /* 0x000fe2000001000a */
[----:B------:R-:W-:Y:S01]  /*fba0*/  FFMA.FTZ R9, R14, R45, R9 ;  /* 0x0000002d0e097223 */ /* 0x000fe20000010009 */
[----:B----4-:R-:W-:Y:S01]  /*fbb0*/  FADD.FTZ R14, R19, -UR28 ;  /* 0x8000001c130e7e21 */ /* 0x010fe20008010000 */
[----:B------:R-:W4:Y:S01]  /*fbc0*/  LDL.LU R40, [R1+0x66c] ;  /* 0x00066c0001287983 */ /* 0x000f220000300800 */
[----:B------:R-:W-:-:S03]  /*fbd0*/  FADD.FTZ R12, R16, R12 ;  /* 0x0000000c100c7221 */ /* 0x000fc60000010000 */
[----:B------:R-:W4:Y:S01]  /*fbe0*/  LDL.LU R19, [R1+0x914] ;  /* 0x0009140001137983 */ /* 0x000f220000300800 */
[-C--:B------:R-:W-:Y:S01]  /*fbf0*/  FMUL.FTZ R16, R3, R35.reuse ;  /* 0x0000002303107220 */ /* 0x080fe20000410000 */
[----:B------:R-:W-:Y:S01]  /*fc00*/  FMUL.FTZ R17, R17, UR16 ;  /* 0x0000001011117c20 */ /* 0x000fe20008410000 */
[----:B------:R-:W-:Y:S02]  /*fc10*/  FMUL.FTZ R14, R14, UR16 ;  /* 0x000000100e0e7c20 */ /* 0x000fe40008410000 */
[----:B------:R-:W-:Y:S01]  /*fc20*/  FADD.FTZ R12, R12, R16 ;  /* 0x000000100c0c7221 */ /* 0x000fe20000010000 */
[C---:B------:R-:W-:Y:S01]  /*fc30*/  FFMA.FTZ R10, R17.reuse, R16, R10 ;  /* 0x00000010110a7223 */ /* 0x040fe2000001000a */
[----:B------:R-:W-:Y:S01]  /*fc40*/  FFMA.FTZ R9, R17, R35, R9 ;  /* 0x0000002311097223 */ /* 0x000fe20000010009 */
[-C--:B------:R-:W-:Y:S01]  /*fc50*/  FMUL.FTZ R16, R5, R25.reuse ;  /* 0x0000001905107220 */ /* 0x080fe20000410000 */
[----:B------:R-:W-:-:S03]  /*fc60*/  FFMA.FTZ R8, R14, R25, R8 ;  /* 0x000000190e087223 */ /* 0x000fc60000010008 */
[----:B------:R-:W-:Y:S01]  /*fc70*/  FFMA.FTZ R10, R14, R16, R10 ;  /* 0x000000100e0a7223 */ /* 0x000fe2000001000a */
[----:B--2---:R-:W-:Y:S02]  /*fc80*/  FADD.FTZ R11, R23, -UR28 ;  /* 0x8000001c170b7e21 */ /* 0x004fe40008010000 */
        /* <DEDUP_REMOVED lines=12> */
[----:B------:R-:W-:Y:S01]  /*fd50*/  FADD.FTZ R13, R13, R45 ;  /* 0x0000002d0d0d7221 */ /* 0x000fe20000010000 */
[-C--:B------:R-:W-:Y:S01]  /*fd60*/  FMUL.FTZ R16, R5, R38.reuse ;  /* 0x0000002605107220 */ /* 0x080fe20000410000 */
[----:B------:R-:W3:Y:S01]  /*fd70*/  LDL.LU R45, [R1+0x5fc] ;  /* 0x0005fc00012d7983 */ /* 0x000ee20000300800 */
[----:B------:R-:W-:-:S02]  /*fd80*/  FFMA.FTZ R8, R17, R38, R8 ;  /* 0x0000002611087223 */ /* 0x000fc40000010008 */
[----:B------:R-:W-:Y:S01]  /*fd90*/  FFMA.FTZ R10, R17, R16, R10 ;  /* 0x00000010110a7223 */ /* 0x000fe2000001000a */
[----:B------:R-:W-:Y:S01]  /*fda0*/  FFMA.FTZ R9, R11, R34, R9 ;  /* 0x000000220b097223 */ /* 0x000fe20000010009 */
[----:B------:R-:W-:Y:S01]  /*fdb0*/  FMUL.FTZ R14, R14, UR16 ;  /* 0x000000100e0e7c20 */ /* 0x000fe20008410000 */
[----:B------:R-:W3:Y:S01]  /*fdc0*/  LDL.LU R36, [R1+0x628] ;  /* 0x0006280001247983 */ /* 0x000ee20000300800 */
[----:B----4-:R-:W-:-:S03]  /*fdd0*/  FADD.FTZ R11, R19, -UR28 ;  /* 0x8000001c130b7e21 */ /* 0x010fc60008010000 */
[----:B------:R-:W4:Y:S01]  /*fde0*/  LDL.LU R19, [R1+0x93c] ;  /* 0x00093c0001137983 */ /* 0x000f220000300800 */
[----:B------:R-:W-:Y:S01]  /*fdf0*/  FADD.FTZ R12, R16, R12 ;  /* 0x0000000c100c7221 */ /* 0x000fe20000010000 */
[-C--:B------:R-:W-:Y:S01]  /*fe00*/  FMUL.FTZ R16, R3, R33.reuse ;  /* 0x0000002103107220 */ /* 0x080fe20000410000 */
[----:B------:R-:W-:Y:S01]  /*fe10*/  FFMA.FTZ R9, R14, R33, R9 ;  /* 0x000000210e097223 */ /* 0x000fe20000010009 */
[----:B------:R-:W-:Y:S02]  /*fe20*/  FMUL.FTZ R11, R11, UR16 ;  /* 0x000000100b0b7c20 */ /* 0x000fe40008410000 */
[----:B------:R-:W-:Y:S01]  /*fe30*/  FADD.FTZ R12, R12, R16 ;  /* 0x000000100c0c7221 */ /* 0x000fe20000010000 */
        /* <DEDUP_REMOVED lines=11> */
[----:B------:R-:W-:Y:S01]  /*fef0*/  FADD.FTZ R12, R16, R12 ;  /* 0x0000000c100c7221 */ /* 0x000fe20000010000 */
[----:B------:R-:W-:Y:S01]  /*ff00*/  FMUL.FTZ R17, R17, UR16 ;  /* 0x0000001011117c20 */ /* 0x000fe20008410000 */
[----:B------:R-:W-:Y:S01]  /*ff10*/  FMUL.FTZ R14, R14, UR16 ;  /* 0x000000100e0e7c20 */ /* 0x000fe20008410000 */
[----:B------:R-:W-:Y:S01]  /*ff20*/  FADD.FTZ R15, R15, R27 ;  /* 0x0000001b0f0f7221 */ /* 0x000fe20000010000 */
[----:B------:R-:W-:Y:S01]  /*ff30*/  FMUL.FTZ R11, R11, UR16 ;  /* 0x000000100b0b7c20 */ /* 0x000fe20008410000 */
[----:B------:R-:W3:Y:S02]  /*ff40*/  LDL.LU R31, [R1+0x64c] ;  /* 0x00064c00011f7983 */ /* 0x000ee40000300800 */
[----:B------:R-:W-:Y:S01]  /*ff50*/  FADD.FTZ R15, R15, R25 ;  /* 0x000000190f0f7221 */ /* 0x000fe20000010000 */
[----:B------:R-:W-:-:S03]  /*ff60*/  FMUL.FTZ R16, R3, R32 ;  /* 0x0000002003107220 */ /* 0x000fc60000410000 */
[----:B------:R-:W-:Y:S02]  /*ff70*/  FADD.FTZ R15, R15, R38 ;  /* 0x000000260f0f7221 */ /* 0x000fe40000010000 */
[----:B------:R-:W3:Y:S01]  /*ff80*/  LDL.LU R38, [R1+0x4d4] ;  /* 0x0004d40001267983 */ /* 0x000ee20000300800 */
[----:B------:R-:W-:Y:S01]  /*ff90*/  FADD.FTZ R12, R12, R16 ;  /* 0x000000100c0c7221 */ /* 0x000fe20000010000 */
[----:B------:R-:W-:Y:S01]  /*ffa0*/  FFMA.FTZ R10, R17, R16, R10 ;  /* 0x00000010110a7223 */ /* 0x000fe2000001000a */
[-C--:B------:R-:W-:Y:S01]  /*ffb0*/  FMUL.FTZ R16, R5, R45.reuse ;  /* 0x0000002d05107220 */ /* 0x080fe20000410000 */
[----:B------:R-:W-:-:S03]  /*ffc0*/  FFMA.FTZ R8, R14, R45, R8 ;  /* 0x0000002d0e087223 */ /* 0x000fc60000010008 */
[----:B------:R-:W-:Y:S01]  /*ffd0*/  FFMA.FTZ R10, R14, R16, R10 ;  /* 0x000000100e0a7223 */ /* 0x000fe2000001000a */
[----:B------:R-:W-:Y:S01]  /*ffe0*/  FFMA.FTZ R9, R17, R32, R9 ;  /* 0x0000002011097223 */ /* 0x000fe20000010009 */
[----:B----4-:R-:W-:Y:S01]  /*fff0*/  FADD.FTZ R17, R19, -UR28 ;  /* 0x8000001c13117e21 */ /* 0x010fe20008010000 */
[----:B------:R-:W-:Y:S01]  /*10000*/  FADD.FTZ R15, R15, R37 ;  /* 0x000000250f0f7221 */ /* 0x000fe20000010000 */
[----:B------:R-:W4:Y:S01]  /*10010*/  LDL.LU R19, [R1+0x924] ;  /* 0x0009240001137983 */ /* 0x000f220000300800 */
[----:B------:R-:W-:Y:S01]  /*10020*/  FADD.FTZ R12, R16, R12 ;  /* 0x0000000c100c7221 */ /* 0x000fe20000010000 */
[----:B------:R-:W-:Y:S02]  /*10030*/  FMUL.FTZ R16, R3, R30 ;  /* 0x0000001e03107220 */ /* 0x000fe40000410000 */
[----:B------:R-:W4:Y:S01]  /*10040*/  LDL.LU R37, [R1+0x4e0] ;  /* 0x0004e00001257983 */ /* 0x000f220000300800 */
[----:B------:R-:W-:Y:S01]  /*10050*/  FMUL.FTZ R17, R17, UR16 ;  /* 0x0000001011117c20 */ /* 0x000fe20008410000 */
[----:B------:R-:W-:Y:S01]  /*10060*/  FADD.FTZ R15, R15, R45 ;  /* 0x0000002d0f0f7221 */ /* 0x000fe20000010000 */
[----:B------:R-:W-:Y:S01]  /*10070*/  FADD.FTZ R12, R12, R16 ;  /* 0x000000100c0c7221 */ /* 0x000fe20000010000 */
[C---:B------:R-:W-:Y:S01]  /*10080*/  FFMA.FTZ R10, R11.reuse, R16, R10 ;  /* 0x000000100b0a7223 */ /* 0x040fe2000001000a */
[----:B------:R-:W-:Y:S01]  /*10090*/  FFMA.FTZ R9, R11, R30, R9 ;  /* 0x0000001e0b097223 */ /* 0x000fe20000010009 */
[-C--:B------:R-:W-:Y:S01]  /*100a0*/  FMUL.FTZ R16, R5, R36.reuse ;  /* 0x0000002405107220 */ /* 0x080fe20000410000 */
[----:B------:R-:W-:Y:S01]  /*100b0*/  FADD.FTZ R15, R15, R36 ;  /* 0x000000240f0f7221 */ /* 0x000fe20000010000 */
[C---:B------:R-:W-:Y:S01]  /*100c0*/  FFMA.FTZ R8, R17.reuse, R36, R8 ;  /* 0x0000002411087223 */ /* 0x040fe20000010008 */
[----:B------:R-:W4:Y:S01]  /*100d0*/  LDL.LU R45, [R1+0x4e8] ;  /* 0x0004e800012d7983 */ /* 0x000f220000300800 */
[----:B------:R-:W-:-:S03]  /*100e0*/  FFMA.FTZ R10, R17, R16, R10 ;  /* 0x00000010110a7223 */ /* 0x000fc6000001000a */
[----:B------:R-:W4:Y:S01]  /*100f0*/  LDL.LU R36, [R1+0x940] ;  /* 0x0009400001247983 */ /* 0x000f220000300800 */
[----:B--2---:R-:W-:-:S03]  /*10100*/  FADD.FTZ R14, R23, -UR28 ;  /* 0x8000001c170e7e21 */ /* 0x004fc60008010000 */
        /* <DEDUP_REMOVED lines=8> */
[----:B------:R-:W-:Y:S02]  /*10190*/  FMUL.FTZ R11, R11, UR16 ;  /* 0x000000100b0b7c20 */ /* 0x000fe40008410000 */
[----:B------:R-:W-:Y:S01]  /*101a0*/  FADD.FTZ R12, R12, R16 ;  /* 0x000000100c0c7221 */ /* 0x000fe20000010000 */
[----:B------:R-:W-:Y:S01]  /*101b0*/  FFMA.FTZ R10, R14, R16, R10 ;  /* 0x000000100e0a7223 */ /* 0x000fe2000001000a */
[----:B------:R-:W-:Y:S01]  /*101c0*/  FMUL.FTZ R17, R17, UR16 ;  /* 0x0000001011117c20 */ /* 0x000fe20008410000 */
[----:B------:R-:W-:-:S04]  /*101d0*/  FMUL.FTZ R16, R5, R38 ;  /* 0x0000002605107220 */ /* 0x000fc80000410000 */
[----:B------:R-:W-:Y:S01]  /*101e0*/  FADD.FTZ R12, R16, R12 ;  /* 0x0000000c100c7221 */ /* 0x000fe20000010000 */
[----:B------:R-:W-:Y:S01]  /*101f0*/  FFMA.FTZ R10, R11, R16, R10 ;  /* 0x000000100b0a7223 */ /* 0x000fe2000001000a */
[----:B------:R-:W-:-:S04]  /*10200*/  FMUL.FTZ R16, R3, R24 ;  /* 0x0000001803107220 */ /* 0x000fc80000410000 */
[----:B------:R-:W-:Y:S01]  /*10210*/  FADD.FTZ R12, R12, R16 ;  /* 0x000000100c0c7221 */ /* 0x000fe20000010000 */
[----:B------:R-:W-:Y:S01]  /*10220*/  FFMA.FTZ R10, R17, R16, R10 ;  /* 0x00000010110a7223 */ /* 0x000fe2000001000a */
[----:B------:R-:W-:Y:S01]  /*10230*/  FFMA.FTZ R14, R14, R26, R9 ;  /* 0x0000001a0e0e7223 */ /* 0x000fe20000010009 */
[----:B----4-:R-:W-:Y:S01]  /*10240*/  FADD.FTZ R9, R19, -UR28 ;  /* 0x8000001c13097e21 */ /* 0x010fe20008010000 */
[----:B------:R-:W-:Y:S01]  /*10250*/  FMUL.FTZ R19, R5, R37 ;  /* 0x0000002505137220 */ /* 0x000fe20000410000 */
[----:B------:R-:W-:Y:S02]  /*10260*/  FADD.FTZ R15, R15, R38 ;  /* 0x000000260f0f7221 */ /* 0x000fe40000010000 */
[----:B------:R-:W-:Y:S01]  /*10270*/  FMUL.FTZ R9, R9, UR16 ;  /* 0x0000001009097c20 */ /* 0x000fe20008410000 */
[----:B------:R-:W-:Y:S01]  /*10280*/  FFMA.FTZ R8, R11, R38, R8 ;  /* 0x000000260b087223 */ /* 0x000fe20000010008 */
[----:B------:R-:W-:Y:S01]  /*10290*/  FADD.FTZ R12, R19, R12 ;  /* 0x0000000c130c7221 */ /* 0x000fe20000010000 */
[----:B------:R-:W4:Y:S01]  /*102a0*/  LDL.LU R38, [R1+0x67c] ;  /* 0x00067c0001267983 */ /* 0x000f220000300800 */
[----:B------:R-:W-:Y:S01]  /*102b0*/  FFMA.FTZ R19, R9, R19, R10 ;  /* 0x0000001309137223 */ /* 0x000fe2000001000a */
[----:B------:R-:W-:Y:S01]  /*102c0*/  FMUL.FTZ R11, R3, R22 ;  /* 0x00000016030b7220 */ /* 0x000fe20000410000 */
[----:B------:R-:W-:Y:S01]  /*102d0*/  FFMA.FTZ R17, R17, R24, R14 ;  /* 0x0000001811117223 */ /* 0x000fe2000001000e */
[----:B------:R-:W-:Y:S01]  /*102e0*/  FFMA.FTZ R8, R9, R37, R8 ;  /* 0x0000002509087223 */ /* 0x000fe20000010008 */
[----:B------:R-:W-:-:S02]  /*102f0*/  FADD.FTZ R9, R36, -UR28 ;  /* 0x8000001c24097e21 */ /* 0x000fc40008010000 */
[----:B------:R-:W4:Y:S01]  /*10300*/  LDL.LU R36, [R1+0x690] ;  /* 0x0006900001247983 */ /* 0x000f220000300800 */
[----:B------:R-:W-:Y:S01]  /*10310*/  FADD.FTZ R12, R12, R11 ;  /* 0x0000000b0c0c7221 */ /* 0x000fe20000010000 */
[----:B------:R-:W-:Y:S02]  /*10320*/  FADD.FTZ R15, R15, R37 ;  /* 0x000000250f0f7221 */ /* 0x000fe40000010000 */
[----:B------:R-:W4:Y:S02]  /*10330*/  LDL.LU R37, [R1+0x95c] ;  /* 0x00095c0001257983 */ /* 0x000f240000300800 */
[----:B------:R-:W-:Y:S01]  /*10340*/  FADD.FTZ R15, R15, R45 ;  /* 0x0000002d0f0f7221 */ /* 0x000fe20000010000 */
[----:B--2---:R-:W-:Y:S02]  /*10350*/  FADD.FTZ R16, R23, -UR28 ;  /* 0x8000001c17107e21 */ /* 0x004fe40008010000 */
[----:B------:R-:W2:Y:S02]  /*10360*/  LDL.LU R23, [R1+0x94c] ;  /* 0x00094c0001177983 */ /* 0x000ea40000300800 */
[----:B------:R-:W-:Y:S01]  /*10370*/  FMUL.FTZ R10, R16, UR16 ;  /* 0x00000010100a7c20 */ /* 0x000fe20008410000 */
[----:B---3--:R-:W-:Y:S01]  /*10380*/  FADD.FTZ R14, R18, -UR28 ;  /* 0x8000001c120e7e21 */ /* 0x008fe20008010000 */
[----:B------:R-:W-:-:S02]  /*10390*/  FMUL.FTZ R16, R5, R45 ;  /* 0x0000002d05107220 */ /* 0x000fc40000410000 */
[----:B------:R-:W-:Y:S01]  /*103a0*/  FFMA.FTZ R18, R10, R11, R19 ;  /* 0x0000000b0a127223 */ /* 0x000fe20000010013 */
[----:B------:R-:W-:Y:S01]  /*103b0*/  FMUL.FTZ R11, R14, UR16 ;  /* 0x000000100e0b7c20 */ /* 0x000fe20008410000 */
[----:B------:R-:W-:Y:S02]  /*103c0*/  FADD.FTZ R14, R44, -UR28 ;  /* 0x8000001c2c0e7e21 */ /* 0x000fe40008010000 */
[----:B------:R-:W3:Y:S01]  /*103d0*/  LDL.LU R44, [R1+0x6a0] ;  /* 0x0006a000012c7983 */ /* 0x000ee20000300800 */
[C---:B------:R-:W-:Y:S01]  /*103e0*/  FFMA.FTZ R18, R11.reuse, R16, R18 ;  /* 0x000000100b127223 */ /* 0x040fe20000010012 */
[----:B------:R-:W-:Y:S02]  /*103f0*/  FFMA.FTZ R11, R11, R45, R8 ;  /* 0x0000002d0b0b7223 */ /* 0x000fe40000010008 */
[----:B------:R-:W3:Y:S01]  /*10400*/  LDL.LU R45, [R1+0x6b4] ;  /* 0x0006b400012d7983 */ /* 0x000ee20000300800 */
[----:B------:R-:W-:Y:S01]  /*10410*/  FADD.FTZ R13, R13, R35 ;  /* 0x000000230d0d7221 */ /* 0x000fe20000010000 */
[----:B------:R-:W-:Y:S01]  /*10420*/  FADD.FTZ R12, R16, R12 ;  /* 0x0000000c100c7221 */ /* 0x000fe20000010000 */
[----:B------:R-:W-:Y:S01]  /*10430*/  FMUL.FTZ R19, R3, R20 ;  /* 0x0000001403137220 */ /* 0x000fe20000410000 */
[----:B------:R-:W-:Y:S01]  /*10440*/  FMUL.FTZ R9, R9, UR16 ;  /* 0x0000001009097c20 */ /* 0x000fe20008410000 */
[----:B------:R-:W-:Y:S01]  /*10450*/  FADD.FTZ R13, R13, R34 ;  /* 0x000000220d0d7221 */ /* 0x000fe20000010000 */
[----:B------:R-:W-:Y:S01]  /*10460*/  FFMA.FTZ R10, R10, R22, R17 ;  /* 0x000000160a0a7223 */ /* 0x000fe20000010011 */
[----:B------:R-:W-:Y:S01]  /*10470*/  FADD.FTZ R16, R12, R19 ;  /* 0x000000130c107221 */ /* 0x000fe20000010000 */
[----:B------:R-:W-:Y:S01]  /*10480*/  FFMA.FTZ R19, R9, R19, R18 ;  /* 0x0000001309137223 */ /* 0x000fe20000010012 */
[----:B------:R-:W-:Y:S01]  /*10490*/  FADD.FTZ R13, R13, R33 ;  /* 0x000000210d0d7221 */ /* 0x000fe20000010000 */
        /* <DEDUP_REMOVED lines=10> */
[----:B------:R-:W-:Y:S01]  /*10540*/  FMUL.FTZ R10, R5, R40 ;  /* 0x00000028050a7220 */ /* 0x000fe20000410000 */
[----:B------:R-:W-:Y:S01]  /*10550*/  FFMA.FTZ R12, R12, R31, R11 ;  /* 0x0000001f0c0c7223 */ /* 0x000fe2000001000b */
[C---:B------:R-:W-:Y:S01]  /*10560*/  FFMA.FTZ R14, R8.reuse, R21, R19 ;  /* 0x00000015080e7223 */ /* 0x040fe20000010013 */
[----:B------:R-:W-:Y:S01]  /*10570*/  FADD.FTZ R13, R13, R26 ;  /* 0x0000001a0d0d7221 */ /* 0x000fe20000010000 */
[----:B------:R-:W-:Y:S01]  /*10580*/  FADD.FTZ R11, R43, -UR28 ;  /* 0x8000001c2b0b7e21 */ /* 0x000fe20008010000 */
[----:B------:R-:W-:Y:S01]  /*10590*/  FFMA.FTZ R17, R8, R42, R17 ;  /* 0x0000002a08117223 */ /* 0x000fe20000010011 */
[----:B------:R-:W-:Y:S01]  /*105a0*/  FADD.FTZ R8, R41, -UR28 ;  /* 0x8000001c29087e21 */ /* 0x000fe20008010000 */
[----:B------:R-:W-:Y:S01]  /*105b0*/  FADD.FTZ R13, R13, R24 ;  /* 0x000000180d0d7221 */ /* 0x000fe20000010000 */
[----:B------:R-:W-:-:S02]  /*105c0*/  FMUL.FTZ R11, R11, UR16 ;  /* 0x000000100b0b7c20 */ /* 0x000fc40008410000 */
[----:B------:R-:W-:Y:S01]  /*105d0*/  FMUL.FTZ R19, R8, UR16 ;  /* 0x0000001008137c20 */ /* 0x000fe20008410000 */
[----:B------:R-:W-:Y:S01]  /*105e0*/  FADD.FTZ R13, R13, R22 ;  /* 0x000000160d0d7221 */ /* 0x000fe20000010000 */
[----:B------:R-:W-:Y:S01]  /*105f0*/  FADD.FTZ R8, R39, -UR28 ;  /* 0x8000001c27087e21 */ /* 0x000fe20008010000 */
[----:B------:R-:W-:Y:S02]  /*10600*/  FADD.FTZ R15, R15, R31 ;  /* 0x0000001f0f0f7221 */ /* 0x000fe40000010000 */
[----:B------:R-:W-:Y:S02]  /*10610*/  FADD.FTZ R13, R13, R20 ;  /* 0x000000140d0d7221 */ /* 0x000fe40000010000 */
[----:B------:R-:W-:Y:S02]  /*10620*/  FADD.FTZ R15, R15, R40 ;  /* 0x000000280f0f7221 */ /* 0x000fe40000010000 */
[----:B------:R-:W-:Y:S01]  /*10630*/  FADD.FTZ R13, R13, R42 ;  /* 0x0000002a0d0d7221 */ /* 0x000fe20000010000 */
[----:B----4-:R-:W-:Y:S01]  /*10640*/  FFMA.FTZ R17, R11, R38, R17 ;  /* 0x000000260b117223 */ /* 0x010fe20000010011 */
[----:B------:R-:W-:-:S02]  /*10650*/  FADD.FTZ R15, R15, R36 ;  /* 0x000000240f0f7221 */ /* 0x000fc40000010000 */
[----:B------:R-:W-:Y:S01]  /*10660*/  FADD.FTZ R13, R13, R38 ;  /* 0x000000260d0d7221 */ /* 0x000fe20000010000 */
[----:B--2---:R-:W-:Y:S01]  /*10670*/  FADD.FTZ R9, R23, -UR28 ;  /* 0x8000001c17097e21 */ /* 0x004fe20008010000 */
[----:B------:R-:W-:-:S03]  /*10680*/  FADD.FTZ R23, R16, R21 ;  /* 0x0000001510177221 */ /* 0x000fc60000010000 */
[----:B------:R-:W-:Y:S01]  /*10690*/  FMUL.FTZ R9, R9, UR16 ;  /* 0x0000001009097c20 */ /* 0x000fe20008410000 */
[----:B------:R-:W-:-:S03]  /*106a0*/  FADD.FTZ R23, R10, R23 ;  /* 0x000000170a177221 */ /* 0x000fc60000010000 */
[----:B------:R-:W-:Y:S01]  /*106b0*/  FFMA.FTZ R14, R9, R10, R14 ;  /* 0x0000000a090e7223 */ /* 0x000fe2000001000e */
[----:B------:R-:W-:-:S04]  /*106c0*/  FMUL.FTZ R10, R3, R38 ;  /* 0x00000026030a7220 */ /* 0x000fc80000410000 */
[----:B------:R-:W-:Y:S01]  /*106d0*/  FADD.FTZ R23, R23, R10 ;  /* 0x0000000a17177221 */ /* 0x000fe20000010000 */
[----:B------:R-:W-:Y:S01]  /*106e0*/  FFMA.FTZ R14, R11, R10, R14 ;  /* 0x0000000a0b0e7223 */ /* 0x000fe2000001000e */
[----:B------:R-:W-:Y:S01]  /*106f0*/  FMUL.FTZ R10, R5, R36 ;  /* 0x00000024050a7220 */ /* 0x000fe20000410000 */
[----:B------:R-:W-:Y:S01]  /*10700*/  FFMA.FTZ R12, R9, R40, R12 ;  /* 0x00000028090c7223 */ /* 0x000fe2000001000c */
[----:B------:R-:W-:Y:S02]  /*10710*/  FMUL.FTZ R9, R8, UR16 ;  /* 0x0000001008097c20 */ /* 0x000fe40008410000 */
[----:B------:R-:W-:Y:S01]  /*10720*/  FADD.FTZ R23, R10, R23 ;  /* 0x000000170a177221 */ /* 0x000fe20000010000 */
[----:B------:R-:W-:Y:S01]  /*10730*/  FFMA.FTZ R14, R19, R10, R14 ;  /* 0x0000000a130e7223 */ /* 0x000fe2000001000e */
[----:B---3--:R-:W-:Y:S01]  /*10740*/  FMUL.FTZ R10, R3, R44 ;  /* 0x0000002c030a7220 */ /* 0x008fe20000410000 */
[----:B------:R-:W-:Y:S01]  /*10750*/  FADD.FTZ R8, R37, -UR28 ;  /* 0x8000001c25087e21 */ /* 0x000fe20008010000 */
[----:B------:R-:W-:-:S02]  /*10760*/  FFMA.FTZ R12, R19, R36, R12 ;  /* 0x00000024130c7223 */ /* 0x000fc4000001000c */
[----:B------:R-:W-:Y:S01]  /*10770*/  FADD.FTZ R23, R23, R10 ;  /* 0x0000000a17177221 */ /* 0x000fe20000010000 */
[----:B------:R-:W-:Y:S01]  /*10780*/  FFMA.FTZ R14, R9, R10, R14 ;  /* 0x0000000a090e7223 */ /* 0x000fe2000001000e */
[-C--:B------:R-:W-:Y:S01]  /*10790*/  FMUL.FTZ R10, R5, R45.reuse ;  /* 0x0000002d050a7220 */ /* 0x080fe20000410000 */
[----:B------:R-:W-:Y:S01]  /*107a0*/  FMUL.FTZ R21, R8, UR16 ;  /* 0x0000001008157c20 */ /* 0x000fe20008410000 */
[----:B------:R-:W-:Y:S01]  /*107b0*/  FFMA.FTZ R8, R9, R44, R17 ;  /* 0x0000002c09087223 */ /* 0x000fe20000010011 */
[----:B------:R-:W-:Y:S01]  /*107c0*/  FADD.FTZ R11, R15, R45 ;  /* 0x0000002d0f0b7221 */ /* 0x000fe20000010000 */
[----:B------:R-:W-:Y:S01]  /*107d0*/  FADD.FTZ R23, R10, R23 ;  /* 0x000000170a177221 */ /* 0x000fe20000010000 */
[----:B------:R-:W-:Y:S01]  /*107e0*/  FFMA.FTZ R14, R21, R10, R14 ;  /* 0x0000000a150e7223 */ /* 0x000fe2000001000e */
[----:B------:R-:W-:Y:S01]  /*107f0*/  FADD.FTZ R10, R13, R44 ;  /* 0x0000002c0d0a7221 */ /* 0x000fe20000010000 */
[----:B------:R-:W-:Y:S01]  /*10800*/  FFMA.FTZ R9, R21, R45, R12 ;  /* 0x0000002d15097223 */ /* 0x000fe2000001000c */
[----:B0-----:R-:W-:Y:S06]  /*10810*/  BRA `(.L_x_1583) ;  /* 0x000000ac00207947 */ /* 0x001fec0003800000 */
.L_x_1582:
        /* <DEDUP_REMOVED lines=9> */
[----:B------:R-:W4:Y:S04]  /*108b0*/  LDL.LU R19, [R1+0x4b4] ;  /* 0x0004b40001137983 */ /* 0x000f280000300800 */
[----:B------:R-:W-:Y:S04]  /*108c0*/  STL [R1+0x980], R7 ;  /* 0x0009800701007387 */ /* 0x000fe80000100800 */
[----:B------:R-:W-:Y:S04]  /*108d0*/  STL [R1+0x988], R29 ;  /* 0x0009881d01007387 */ /* 0x000fe80000100800 */
[----:B------:R-:W-:Y:S01]  /*108e0*/  STL [R1+0x984], R28 ;  /* 0x0009841c01007387 */ /* 0x000fe20000100800 */
[----:B--2---:R-:W-:-:S03]  /*108f0*/  FADD.FTZ R8, R17, -UR28 ;  /* 0x8000001c11087e21 */ /* 0x004fc60008010000 */
[----:B------:R-:W2:Y:S01]  /*10900*/  LDL.LU R17, [R1+0x478] ;  /* 0x0004780001117983 */ /* 0x000ea20000300800 */
[----:B------:R-:W-:-:S04]  /*10910*/  FMUL.FTZ R8, R8, UR16 ;  /* 0x0000001008087c20 */ /* 0x000fc80008410000 */
[----:B------:R-:W-:-:S04]  /*10920*/  FFMA.FTZ R10, R3, R8, R0 ;  /* 0x00000008030a7223 */ /* 0x000fc80000010000 */
[----:B------:R-:W-:-:S06]  /*10930*/  FMUL.FTZ R9, R10, -1.4426950216293334961 ;  /* 0xbfb8aa3b0a097820 */ /* 0x000fcc0000410000 */
[----:B------:R-:W0:Y:S02]  /*10940*/  MUFU.EX2 R9, R9 ;  /* 0x0000000900097308 */ /* 0x000e240000000800 */
[----:B0-----:R-:W-:-:S06]  /*10950*/  FADD.FTZ R9, R9, 1 ;  /* 0x3f80000009097421 */ /* 0x001fcc0000010000 */
[----:B------:R3:W4:Y:S02]  /*10960*/  MUFU.RCP R11, R9 ;  /* 0x00000009000b7308 */ /* 0x0007240000001000 */
[----:B---3--:R-:W-:Y:S02]  /*10970*/  FADD.FTZ R9, R15, -UR28 ;  /* 0x8000001c0f097e21 */ /* 0x008fe40008010000 */
[----:B------:R-:W3:Y:S02]  /*10980*/  LDL.LU R15, [R1+0x5a8] ;  /* 0x0005a800010f7983 */ /* 0x000ee40000300800 */
[----:B------:R-:W-:Y:S01]  /*10990*/  FMUL.FTZ R4, R9, UR16 ;  /* 0x0000001009047c20 */ /* 0x000fe20008410000 */
[C---:B----4-:R-:W-:Y:S01]  /*109a0*/  FMUL.FTZ R12, R11.reuse, R12 ;  /* 0x0000000c0b0c7220 */ /* 0x050fe20000410000 */
[----:B------:R-:W-:Y:S02]  /*109b0*/  FADD.FTZ R11, -R11, 1 ;  /* 0x3f8000000b0b7421 */ /* 0x000fe40000010100 */
[----:B------:R-:W-:-:S02]  /*109c0*/  FFMA.FTZ R9, R5, R4, R2 ;  /* 0x0000000405097223 */ /* 0x000fc40000010002 */
[----:B------:R-:W-:Y:S02]  /*109d0*/  FFMA.FTZ R10, R10, R11, 1 ;  /* 0x3f8000000a0a7423 */ /* 0x000fe4000001000b */
[----:B------:R-:W-:-:S06]  /*109e0*/  FMUL.FTZ R11, R9, -1.4426950216293334961 ;  /* 0xbfb8aa3b090b7820 */ /* 0x000fcc0000410000 */
[----:B------:R-:W0:Y:S02]  /*109f0*/  MUFU.EX2 R11, R11 ;  /* 0x0000000b000b7308 */ /* 0x000e240000000800 */
[----:B0-----:R-:W-:-:S06]  /*10a00*/  FADD.FTZ R11, R11, 1 ;  /* 0x3f8000000b0b7421 */ /* 0x001fcc0000010000 */
[----:B------:R-:W0:Y:S01]  /*10a10*/  MUFU.RCP R11, R11 ;  /* 0x0000000b000b7308 */ /* 0x000e220000001000 */
[----:B------:R-:W-:-:S04]  /*10a20*/  FMUL.FTZ R10, R12, R10 ;  /* 0x0000000a0c0a7220 */ /* 0x000fc80000410000 */
[----:B------:R-:W-:Y:S01]  /*10a30*/  FMUL.FTZ R12, R3, R10 ;  /* 0x0000000a030c7220 */ /* 0x000fe20000410000 */
[C---:B0-----:R-:W-:Y:S01]  /*10a40*/  FMUL.FTZ R13, R11.reuse, R13 ;  /* 0x0000000d0b0d7220 */ /* 0x041fe20000410000 */
[----:B------:R-:W-:-:S04]  /*10a50*/  FADD.FTZ R11, -R11, 1 ;  /* 0x3f8000000b0b7421 */ /* 0x000fc80000010100 */
[----:B------:R-:W-:-:S04]  /*10a60*/  FFMA.FTZ R11, R9, R11, 1 ;  /* 0x3f800000090b7423 */ /* 0x000fc8000001000b */
[----:B-1----:R-:W-:Y:S01]  /*10a70*/  FMUL.FTZ R6, R13, R11 ;  /* 0x0000000b0d067220 */ /* 0x002fe20000410000 */
[----:B------:R-:W-:Y:S01]  /*10a80*/  FADD.FTZ R11, R16, -UR28 ;  /* 0x8000001c100b7e21 */ /* 0x000fe20008010000 */
[----:B------:R-:W-:Y:S01]  /*10a90*/  FFMA.FTZ R9, R8, R12, RZ ;  /* 0x0000000c08097223 */ /* 0x000fe200000100ff */
[----:B------:R-:W-:Y:S01]  /*10aa0*/  FADD.FTZ R12, RZ, R12 ;  /* 0x0000000cff0c7221 */ /* 0x000fe20000010000 */
[----:B------:R-:W-:Y:S01]  /*10ab0*/  FMUL.FTZ R13, R5, R6 ;  /* 0x00000006050d7220 */ /* 0x000fe20000410000 */
[----:B------:R-:W-:Y:S01]  /*10ac0*/  FMUL.FTZ R11, R11, UR16 ;  /* 0x000000100b0b7c20 */ /* 0x000fe20008410000 */
[----:B------:R0:W-:Y:S02]  /*10ad0*/  STL [R1+0x938], R4 ;  /* 0x0009380401007387 */ /* 0x0001e40000100800 */
[----:B------:R-:W-:Y:S02]  /*10ae0*/  FFMA.FTZ R9, R4, R13, R9 ;  /* 0x0000000d04097223 */ /* 0x000fe40000010009 */
[----:B------:R-:W4:Y:S01]  /*10af0*/  LDL.LU R16, [R1+0x5c0] ;  /* 0x0005c00001107983 */ /* 0x000f220000300800 */
[----:B0-----:R-:W-:Y:S01]  /*10b00*/  FADD.FTZ R4, R13, R12 ;  /* 0x0000000c0d047221 */ /* 0x001fe20000010000 */
[----:B------:R-:W-:-:S04]  /*10b10*/  FFMA.FTZ R12, R3, R11, R0 ;  /* 0x0000000b030c7223 */ /* 0x000fc80000010000 */
[----:B------:R-:W-:-:S06]  /*10b20*/  FMUL.FTZ R13, R12, -1.4426950216293334961 ;  /* 0xbfb8aa3b0c0d7820 */ /* 0x000fcc0000410000 */
[----:B------:R-:W0:Y:S02]  /*10b30*/  MUFU.EX2 R13, R13 ;  /* 0x0000000d000d7308 */ /* 0x000e240000000800 */
[----:B0-----:R-:W-:-:S06]  /*10b40*/  FADD.FTZ R13, R13, 1 ;  /* 0x3f8000000d0d7421 */ /* 0x001fcc0000010000 */
[----:B------:R-:W2:Y:S02]  /*10b50*/  MUFU.RCP R13, R13 ;  /* 0x0000000d000d7308 */ /* 0x000ea40000001000 */
[C---:B--2---:R-:W-:Y:S02]  /*10b60*/  FMUL.FTZ R14, R13.reuse, R17 ;  /* 0x000000110d0e7220 */ /* 0x044fe40000410000 */
[----:B------:R-:W2:Y:S01]  /*10b70*/  LDL.LU R17, [R1+0x5e0] ;  /* 0x0005e00001117983 */ /* 0x000ea20000300800 */
[----:B------:R-:W-:Y:S01]  /*10b80*/  FADD.FTZ R13, -R13, 1 ;  /* 0x3f8000000d0d7421 */ /* 0x000fe20000010100 */
[----:B------:R-:W-:-:S03]  /*10b90*/  FFMA.FTZ R8, R8, R10, RZ ;  /* 0x0000000a08087223 */ /* 0x000fc600000100ff */
[----:B------:R-:W-:Y:S01]  /*10ba0*/  FFMA.FTZ R13, R12, R13, 1 ;  /* 0x3f8000000c0d7423 */ /* 0x000fe2000001000d */
[----:B------:R-:W-:-:S03]  /*10bb0*/  FADD.FTZ R10, RZ, R10 ;  /* 0x0000000aff0a7221 */ /* 0x000fc60000010000 */
[----:B------:R-:W-:Y:S01]  /*10bc0*/  FMUL.FTZ R13, R14, R13 ;  /* 0x0000000d0e0d7220 */ /* 0x000fe20000410000 */
[----:B------:R0:W-:Y:S04]  /*10bd0*/  STL [R1+0x96c], R4 ;  /* 0x00096c0401007387 */ /* 0x0001e80000100800 */
[----:B------:R1:W-:Y:S01]  /*10be0*/  STL [R1+0x6b8], R6 ;  /* 0x0006b80601007387 */ /* 0x0003e20000100800 */
[----:B0-----:R-:W-:Y:S01]  /*10bf0*/  FADD.FTZ R4, R10, R13 ;  /* 0x0000000d0a047221 */ /* 0x001fe20000010000 */
[----:B------:R-:W-:-:S04]  /*10c00*/  FFMA.FTZ R7, R11, R13, R8 ;  /* 0x0000000d0b077223 */ /* 0x000fc80000010008 */
[----:B------:R0:W-:Y:S01]  /*10c10*/  STL [R1+0x968], R4 ;  /* 0x0009680401007387 */ /* 0x0001e20000100800 */
[----:B-1----:R-:W-:-:S05]  /*10c20*/  FMUL.FTZ R6, R3, R13 ;  /* 0x0000000d03067220 */ /* 0x002fca0000410000 */
[----:B------:R1:W-:Y:S01]  /*10c30*/  STL [R1+0x8a4], R6 ;  /* 0x0008a40601007387 */ /* 0x0003e20000100800 */
[----:B---3--:R-:W-:-:S03]  /*10c40*/  FADD.FTZ R12, R15, -UR28 ;  /* 0x8000001c0f0c7e21 */ /* 0x008fc60008010000 */
[----:B------:R-:W3:Y:S01]  /*10c50*/  LDL.LU R15, [R1+0x5f0] ;  /* 0x0005f000010f7983 */ /* 0x000ee20000300800 */
[----:B0-----:R-:W-:Y:S01]  /*10c60*/  FMUL.FTZ R4, R12, UR16 ;  /* 0x000000100c047c20 */ /* 0x001fe20008410000 */
[----:B-1----:R-:W-:-:S03]  /*10c70*/  FFMA.FTZ R6, R11, R6, R9 ;  /* 0x000000060b067223 */ /* 0x002fc60000010009 */
[----:B------:R-:W-:-:S04]  /*10c80*/  FFMA.FTZ R8, R5, R4, R2 ;  /* 0x0000000405087223 */ /* 0x000fc80000010002 */
[----:B------:R-:W-:-:S06]  /*10c90*/  FMUL.FTZ R9, R8, -1.4426950216293334961 ;  /* 0xbfb8aa3b08097820 */ /* 0x000fcc0000410000 */
[----:B------:R-:W0:Y:S02]  /*10ca0*/  MUFU.EX2 R9, R9 ;  /* 0x0000000900097308 */ /* 0x000e240000000800 */
[----:B0-----:R-:W-:-:S06]  /*10cb0*/  FADD.FTZ R9, R9, 1 ;  /* 0x3f80000009097421 */ /* 0x001fcc0000010000 */
[----:B------:R-:W0:Y:S01]  /*10cc0*/  MUFU.RCP R9, R9 ;  /* 0x0000000900097308 */ /* 0x000e220000001000 */
[----:B----4-:R-:W-:Y:S02]  /*10cd0*/  FADD.FTZ R11, R16, -UR28 ;  /* 0x8000001c100b7e21 */ /* 0x010fe40008010000 */
[----:B------:R-:W4:Y:S01]  /*10ce0*/  LDL.LU R16, [R1+0x60c] ;  /* 0x00060c0001107983 */ /* 0x000f220000300800 */
[----:B0-----:R-:W-:-:S03]  /*10cf0*/  FMUL.FTZ R10, R9, R18 ;  /* 0x00000012090a7220 */ /* 0x001fc60000410000 */
[----:B------:R-:W4:Y:S04]  /*10d00*/  LDL.LU R18, [R1+0x484] ;  /* 0x0004840001127983 */ /* 0x000f280000300800 */
[----:B------:R0:W-:Y:S02]  /*10d10*/  STL [R1+0x91c], R4 ;  /* 0x00091c0401007387 */ /* 0x0001e40000100800 */
[----:B0-----:R-:W-:Y:S01]  /*10d20*/  FMUL.FTZ R4, R11, UR16 ;  /* 0x000000100b047c20 */ /* 0x001fe20008410000 */
[----:B------:R-:W-:Y:S01]  /*10d30*/  FADD.FTZ R9, -R9, 1 ;  /* 0x3f80000009097421 */ /* 0x000fe20000010100 */
[----:B------:R0:W-:Y:S03]  /*10d40*/  STL [R1+0x960], R6 ;  /* 0x0009600601007387 */ /* 0x0001e60000100800 */
[----:B------:R-:W-:Y:S01]  /*10d50*/  FFMA.FTZ R9, R8, R9, 1 ;  /* 0x3f80000008097423 */ /* 0x000fe20000010009 */
[----:B------:R-:W-:-:S03]  /*10d60*/  FFMA.FTZ R8, R3, R4, R0 ;  /* 0x0000000403087223 */ /* 0x000fc60000010000 */
[----:B0-----:R-:W-:Y:S01]  /*10d70*/  FMUL.FTZ R6, R10, R9 ;  /* 0x000000090a067220 */ /* 0x001fe20000410000 */
[----:B------:R-:W-:Y:S01]  /*10d80*/  FMUL.FTZ R9, R8, -1.4426950216293334961 ;  /* 0xbfb8aa3b08097820 */ /* 0x000fe20000410000 */
[----:B--2---:R-:W-:Y:S02]  /*10d90*/  FADD.FTZ R11, R17, -UR28 ;  /* 0x8000001c110b7e21 */ /* 0x004fe40008010000 */
[----:B------:R-:W2:Y:S03]  /*10da0*/  LDL.LU R17, [R1+0x624] ;  /* 0x0006240001117983 */ /* 0x000ea60000300800 */
        /* <DEDUP_REMOVED lines=8> */
[----:B------:R-:W2:Y:S03]  /*10e30*/  LDL.LU R21, [R1+0x4bc] ;  /* 0x0004bc0001157983 */ /* 0x000ea60000300800 */
[----:B------:R-:W-:Y:S01]  /*10e40*/  FFMA.FTZ R9, R8, R9, 1 ;  /* 0x3f80000008097423 */ /* 0x000fe20000010009 */
[----:B------:R-:W-:-:S03]  /*10e50*/  FFMA.FTZ R8, R5, R4, R2 ;  /* 0x0000000405087223 */ /* 0x000fc60000010002 */
[----:B------:R-:W-:Y:S01]  /*10e60*/  FMUL.FTZ R6, R10, R9 ;  /* 0x000000090a067220 */ /* 0x000fe20000410000 */
[----:B------:R-:W-:-:S06]  /*10e70*/  FMUL.FTZ R9, R8, -1.4426950216293334961 ;  /* 0xbfb8aa3b08097820 */ /* 0x000fcc0000410000 */
[----:B------:R-:W0:Y:S02]  /*10e80*/  MUFU.EX2 R9, R9 ;  /* 0x0000000900097308 */ /* 0x000e240000000800 */
[----:B0-----:R-:W-:-:S06]  /*10e90*/  FADD.FTZ R9, R9, 1 ;  /* 0x3f80000009097421 */ /* 0x001fcc0000010000 */
[----:B------:R-:W0:Y:S01]  /*10ea0*/  MUFU.RCP R9, R9 ;  /* 0x0000000900097308 */ /* 0x000e220000001000 */
[----:B---3--:R-:W-:Y:S02]  /*10eb0*/  FADD.FTZ R11, R15, -UR28 ;  /* 0x8000001c0f0b7e21 */ /* 0x008fe40008010000 */
[----:B------:R-:W3:Y:S04]  /*10ec0*/  LDL.LU R15, [R1+0x640] ;  /* 0x00064000010f7983 */ /* 0x000ee80000300800 */
[----:B------:R1:W-:Y:S01]  /*10ed0*/  STL [R1+0x908], R4 ;  /* 0x0009080401007387 */ /* 0x0003e20000100800 */
[C---:B0-----:R-:W-:Y:S01]  /*10ee0*/  FMUL.FTZ R10, R9.reuse, R19 ;  /* 0x00000013090a7220 */ /* 0x041fe20000410000 */
[----:B------:R-:W-:Y:S02]  /*10ef0*/  FADD.FTZ R9, -R9, 1 ;  /* 0x3f80000009097421 */ /* 0x000fe40000010100 */
[----:B------:R-:W3:Y:S01]  /*10f00*/  LDL.LU R19, [R1+0x4b0] ;  /* 0x0004b00001137983 */ /* 0x000ee20000300800 */
[----:B-1----:R-:W-:Y:S01]  /*10f10*/  FMUL.FTZ R4, R11, UR16 ;  /* 0x000000100b047c20 */ /* 0x002fe20008410000 */
[----:B------:R-:W-:-:S03]  /*10f20*/  FFMA.FTZ R9, R8, R9, 1 ;  /* 0x3f80000008097423 */ /* 0x000fc60000010009 */
[----:B------:R-:W-:Y:S01]  /*10f30*/  FFMA.FTZ R8, R3, R4, R0 ;  /* 0x0000000403087223 */ /* 0x000fe20000010000 */
[----:B------:R0:W-:Y:S02]  /*10f40*/  STL [R1+0x6a4], R6 ;  /* 0x0006a40601007387 */ /* 0x0001e40000100800 */
[----:B0-----:R-:W-:Y:S01]  /*10f50*/  FMUL.FTZ R6, R10, R9 ;  /* 0x000000090a067220 */ /* 0x001fe20000410000 */
[----:B------:R-:W-:Y:S01]  /*10f60*/  FMUL.FTZ R9, R8, -1.4426950216293334961 ;  /* 0xbfb8aa3b08097820 */ /* 0x000fe20000410000 */
[----:B----4-:R-:W-:Y:S02]  /*10f70*/  FADD.FTZ R11, R16, -UR28 ;  /* 0x8000001c100b7e21 */ /* 0x010fe40008010000 */
[----:B------:R-:W4:Y:S03]  /*10f80*/  LDL.LU R16, [R1+0x658] ;  /* 0x0006580001107983 */ /* 0x000f260000300800 */
[----:B------:R-:W0:Y:S02]  /*10f90*/  MUFU.EX2 R9, R9 ;  /* 0x0000000900097308 */ /* 0x000e240000000800 */
[----:B0-----:R-:W-:-:S06]  /*10fa0*/  FADD.FTZ R9, R9, 1 ;  /* 0x3f80000009097421 */ /* 0x001fcc0000010000 */
[----:B------:R-:W0:Y:S01]  /*10fb0*/  MUFU.RCP R9, R9 ;  /* 0x0000000900097308 */ /* 0x000e220000001000 */
[----:B------:R1:W-:Y:S02]  /*10fc0*/  STL [R1+0x904], R4 ;  /* 0x0009040401007387 */ /* 0x0003e40000100800 */
[----:B-1----:R-:W-:Y:S01]  /*10fd0*/  FMUL.FTZ R4, R11, UR16 ;  /* 0x000000100b047c20 */ /* 0x002fe20008410000 */
[C---:B0-----:R-:W-:Y:S02]  /*10fe0*/  FMUL.FTZ R10, R9.reuse, R18 ;  /* 0x00000012090a7220 */ /* 0x041fe40000410000 */
[----:B------:R-:W4:Y:S01]  /*10ff0*/  LDL.LU R18, [R1+0x4b8] ;  /* 0x0004b80001127983 */ /* 0x000f220000300800 */
[----:B------:R-:W-:Y:S01]  /*11000*/  FADD.FTZ R9, -R9, 1 ;  /* 0x3f80000009097421 */ /* 0x000fe20000010100 */
[----:B--2---:R-:W-:Y:S02]  /*11010*/  FADD.FTZ R11, R17, -UR28 ;  /* 0x8000001c110b7e21 */ /* 0x004fe40008010000 */
[----:B------:R-:W2:Y:S01]  /*11020*/  LDL.LU R17, [R1+0x674] ;  /* 0x0006740001117983 */ /* 0x000ea20000300800 */
[----:B------:R-:W-:Y:S01]  /*11030*/  FFMA.FTZ R9, R8, R9, 1 ;  /* 0x3f80000008097423 */ /* 0x000fe20000010009 */
[----:B------:R-:W-:-:S02]  /*11040*/  FFMA.FTZ R8, R5, R4, R2 ;  /* 0x0000000405087223 */ /* 0x000fc40000010002 */
        /* <DEDUP_REMOVED lines=28> */
[----:B------:R0:W-:Y:S01]  /*11210*/  STL [R1+0x680], R6 ;  /* 0x0006800601007387 */ /* 0x0001e20000100800 */
[----:B----4-:R-:W-:-:S03]  /*11220*/  FADD.FTZ R11, R16, -UR28 ;  /* 0x8000001c100b7e21 */ /* 0x010fc60008010000 */
[----:B------:R-:W4:Y:S01]  /*11230*/  LDL.LU R16, [R1+0x69c] ;  /* 0x00069c0001107983 */ /* 0x000f220000300800 */
[----:B0-----:R-:W-:Y:S01]  /*11240*/  FMUL.FTZ R6, R10, R9 ;  /* 0x000000090a067220 */ /* 0x001fe20000410000 */
[----:B------:R-:W-:-:S06]  /*11250*/  FMUL.FTZ R9, R8, -1.4426950216293334961 ;  /* 0xbfb8aa3b08097820 */ /* 0x000fcc0000410000 */
[----:B------:R-:W0:Y:S02]  /*11260*/  MUFU.EX2 R9, R9 ;  /* 0x0000000900097308 */ /* 0x000e240000000800 */
[----:B0-----:R-:W-:-:S06]  /*11270*/  FADD.FTZ R9, R9, 1 ;  /* 0x3f80000009097421 */ /* 0x001fcc0000010000 */
[----:B------:R-:W0:Y:S01]  /*11280*/  MUFU.RCP R9, R9 ;  /* 0x0000000900097308 */ /* 0x000e220000001000 */
[----:B------:R1:W-:Y:S02]  /*11290*/  STL [R1+0x8e8], R4 ;  /* 0x0008e80401007387 */ /* 0x0003e40000100800 */
[----:B-1----:R-:W-:Y:S01]  /*112a0*/  FMUL.FTZ R4, R11, UR16 ;  /* 0x000000100b047c20 */ /* 0x002fe20008410000 */
[----:B0-----:R-:W-:Y:S02]  /*112b0*/  FMUL.FTZ R10, R9, R18 ;  /* 0x00000012090a7220 */ /* 0x001fe40000410000 */
[----:B------:R-:W4:Y:S01]  /*112c0*/  LDL.LU R18, [R1+0x4d8] ;  /* 0x0004d80001127983 */ /* 0x000f220000300800 */
[----:B--2---:R-:W-:-:S03]  /*112d0*/  FADD.FTZ R11, R17, -UR28 ;  /* 0x8000001c110b7e21 */ /* 0x004fc60008010000 */
[----:B------:R-:W2:Y:S01]  /*112e0*/  LDL.LU R17, [R1+0x6c0] ;  /* 0x0006c00001117983 */ /* 0x000ea20000300800 */
        /* <DEDUP_REMOVED lines=699> */
[----:B------:R-:W3:Y:S01]  /*13ea0*/  LDL.LU R15, [R1+0x760] ;  /* 0x00076000010f7983 */ /* 0x000ee20000300800 */
[----:B-1----:R-:W-:Y:S01]  /*13eb0*/  FMUL.FTZ R4, R11, UR16 ;  /* 0x000000100b047c20 */ /* 0x002fe20008410000 */
[C---:B0-----:R-:W-:Y:S01]  /*13ec0*/  FMUL.FTZ R10, R9.reuse, R19 ;  /* 0x00000013090a7220 */ /* 0x041fe20000410000 */
[----:B------:R-:W-:Y:S01]  /*13ed0*/  FADD.FTZ R9, -R9, 1 ;  /* 0x3f80000009097421 */ /* 0x000fe20000010100 */
[----:B------:R-:W3:Y:S03]  /*13ee0*/  LDL.LU R19, [R1+0x76c] ;  /* 0x00076c0001137983 */ /* 0x000ee60000300800 */
[----:B------:R-:W-:Y:S01]  /*13ef0*/  FFMA.FTZ R9, R8, R9, 1 ;  /* 0x3f80000008097423 */ /* 0x000fe20000010009 */
        /* <DEDUP_REMOVED lines=19> */
[----:B------:R1:W-:Y:S04]  /*14030*/  STL [R1+0x964], R7 ;  /* 0x0009640701007387 */ /* 0x0003e80000100800 */
[----:B------:R1:W-:Y:S01]  /*14040*/  STL [R1+0x420], R6 ;  /* 0x0004200601007387 */ /* 0x0003e20000100800 */
[----:B--2---:R-:W-:-:S04]  /*14050*/  FADD.FTZ R11, R17, -UR28 ;  /* 0x8000001c110b7e21 */ /* 0x004fc80008010000 */
[----:B0-----:R-:W-:-:S05]  /*14060*/  FMUL.FTZ R4, R11, UR16 ;  /* 0x000000100b047c20 */ /* 0x001fca0008410000 */
[----:B------:R0:W-:Y:S04]  /*14070*/  STL [R1+0x704], R4 ;  /* 0x0007040401007387 */ /* 0x0001e80000100800 */
[----:B------:R-:W2:Y:S01]  /*14080*/  LDL.LU R17, [R1+0x748] ;  /* 0x0007480001117983 */ /* 0x000ea20000300800 */
[----:B------:R-:W-:-:S03]  /*14090*/  FMUL.FTZ R9, R8, -1.4426950216293334961 ;  /* 0xbfb8aa3b08097820 */ /* 0x000fc60000410000 */
[----:B------:R-:W2:Y:S03]  /*140a0*/  LDL.LU R29, [R1+0x4ec] ;  /* 0x0004ec00011d7983 */ /* 0x000ea60000300800 */
[----:B------:R-:W0:Y:S01]  /*140b0*/  MUFU.EX2 R9, R9 ;  /* 0x0000000900097308 */ /* 0x000e220000000800 */
[----:B-1----:R-:W2:Y:S04]  /*140c0*/  LDL.LU R7, [R1+0x4e0] ;  /* 0x0004e00001077983 */ /* 0x002ea80000300800 */
[----:B------:R-:W2:Y:S01]  /*140d0*/  LDL.LU R28, [R1+0x4e8] ;  /* 0x0004e800011c7983 */ /* 0x000ea20000300800 */
[----:B0-----:R-:W-:-:S06]  /*140e0*/  FADD.FTZ R9, R9, 1 ;  /* 0x3f80000009097421 */ /* 0x001fcc0000010000 */
[----:B------:R-:W0:Y:S02]  /*140f0*/  MUFU.RCP R9, R9 ;  /* 0x0000000900097308 */ /* 0x000e240000001000 */
        /* <DEDUP_REMOVED lines=11> */
[----:B------:R-:W3:Y:S02]  /*141b0*/  LDL.LU R15, [R1+0x74c] ;  /* 0x00074c00010f7983 */ /* 0x000ee40000300800 */
[----:B------:R-:W-:Y:S01]  /*141c0*/  FMUL.FTZ R4, R11, UR16 ;  /* 0x000000100b047c20 */ /* 0x000fe20008410000 */
        /* <DEDUP_REMOVED lines=17> */
[----:B--2---:R-:W-:Y:S02]  /*142e0*/  FADD.FTZ R11, R17, -UR28 ;  /* 0x8000001c110b7e21 */ /* 0x004fe40008010000 */
        /* <DEDUP_REMOVED lines=194> */
[----:B------:R-:W-:-:S03]  /*14f10*/  FADD.FTZ R9, -R9, 1 ;  /* 0x3f80000009097421 */ /* 0x000fc60000010100 */
[----:B------:R0:W-:Y:S01]  /*14f20*/  STL [R1+0x6c8], R4 ;  /* 0x0006c80401007387 */ /* 0x0001e20000100800 */
[----:B------:R-:W-:Y:S01]  /*14f30*/  FFMA.FTZ R9, R8, R9, 1 ;  /* 0x3f80000008097423 */ /* 0x000fe20000010009 */
[----:B------:R-:W-:Y:S02]  /*14f40*/  FFMA.FTZ R8, R3, R4, R0 ;  /* 0x0000000403087223 */ /* 0x000fe40000010000 */
[----:B------:R-:W2:Y:S01]  /*14f50*/  LDL.LU R21, [R1+0x63c] ;  /* 0x00063c0001157983 */ /* 0x000ea20000300800 */
[----:B------:R-:W-:Y:S01]  /*14f60*/  FMUL.FTZ R6, R10, R9 ;  /* 0x000000090a067220 */ /* 0x000fe20000410000 */
[----:B------:R-:W-:-:S06]  /*14f70*/  FMUL.FTZ R9, R8, -1.4426950216293334961 ;  /* 0xbfb8aa3b08097820 */ /* 0x000fcc0000410000 */
[----:B------:R-:W1:Y:S02]  /*14f80*/  MUFU.EX2 R9, R9 ;  /* 0x0000000900097308 */ /* 0x000e640000000800 */
[----:B-1----:R-:W-:-:S06]  /*14f90*/  FADD.FTZ R9, R9, 1 ;  /* 0x3f80000009097421 */ /* 0x002fcc0000010000 */
[----:B------:R-:W1:Y:S01]  /*14fa0*/  MUFU.RCP R9, R9 ;  /* 0x0000000900097308 */ /* 0x000e620000001000 */
[----:B---3--:R-:W-:Y:S02]  /*14fb0*/  FADD.FTZ R11, R15, -UR28 ;  /* 0x8000001c0f0b7e21 */ /* 0x008fe40008010000 */
[----:B------:R-:W3:Y:S02]  /*14fc0*/  LDL.LU R15, [R1+0x7ec] ;  /* 0x0007ec00010f7983 */ /* 0x000ee40000300800 */
[----:B0-----:R-:W-:Y:S02]  /*14fd0*/  FMUL.FTZ R4, R11, UR16 ;  /* 0x000000100b047c20 */ /* 0x001fe40008410000 */
[----:B------:R0:W-:Y:S01]  /*14fe0*/  STL [R1+0x430], R6 ;  /* 0x0004300601007387 */ /* 0x0001e20000100800 */
[C---:B-1----:R-:W-:Y:S01]  /*14ff0*/  FMUL.FTZ R10, R9.reuse, R19 ;  /* 0x00000013090a7220 */ /* 0x042fe20000410000 */
[----:B------:R-:W-:Y:S01]  /*15000*/  FADD.FTZ R9, -R9, 1 ;  /* 0x3f80000009097421 */ /* 0x000fe20000010100 */
[----:B----4-:R-:W-:-:S03]  /*15010*/  FADD.FTZ R11, R16, -UR28 ;  /* 0x8000001c100b7e21 */ /* 0x010fc60008010000 */
[----:B------:R-:W-:Y:S01]  /*15020*/  FFMA.FTZ R9, R8, R9, 1 ;  /* 0x3f80000008097423 */ /* 0x000fe20000010009 */
[----:B------:R-:W-:Y:S01]  /*15030*/  FFMA.FTZ R8, R5, R4, R2 ;  /* 0x0000000405087223 */ /* 0x000fe20000010002 */
[----:B------:R-:W4:Y:S02]  /*15040*/  LDL.LU R16, [R1+0x7f8] ;  /* 0x0007f80001107983 */ /* 0x000f240000300800 */
        /* <DEDUP_REMOVED lines=9> */
[----:B------:R-:W-:Y:S01]  /*150e0*/  FADD.FTZ R9, -R9, 1 ;  /* 0x3f80000009097421 */ /* 0x000fe20000010100 */
[----:B0-----:R-:W-:Y:S01]  /*150f0*/  FMUL.FTZ R4, R11, UR16 ;  /* 0x000000100b047c20 */ /* 0x001fe20008410000 */
[----:B------:R-:W4:Y:S02]  /*15100*/  LDL.LU R18, [R1+0x650] ;  /* 0x0006500001127983 */ /* 0x000f240000300800 */
[----:B------:R-:W-:-:S04]  /*15110*/  FFMA.FTZ R9, R8, R9, 1 ;  /* 0x3f80000008097423 */ /* 0x000fc80000010009 */
[----:B------:R-:W-:Y:S01]  /*15120*/  FMUL.FTZ R6, R10, R9 ;  /* 0x000000090a067220 */ /* 0x000fe20000410000 */
[----:B--2---:R-:W-:Y:S02]  /*15130*/  FADD.FTZ R10, R17, -UR28 ;  /* 0x8000001c110a7e21 */ /* 0x004fe40008010000 */
[----:B------:R-:W2:Y:S01]  /*15140*/  LDL.LU R17, [R1+0x7fc] ;  /* 0x0007fc0001117983 */ /* 0x000ea20000300800 */
        /* <DEDUP_REMOVED lines=9> */
[----:B------:R-:W-:Y:S01]  /*151e0*/  STL [R1+0x6bc], R4 ;  /* 0x0006bc0401007387 */ /* 0x000fe20000100800 */
[----:B------:R-:W-:Y:S01]  /*151f0*/  FFMA.FTZ R9, R8, R9, 1 ;  /* 0x3f80000008097423 */ /* 0x000fe20000010009 */
[----:B------:R-:W-:Y:S02]  /*15200*/  FFMA.FTZ R8, R5, R4, R2 ;  /* 0x0000000405087223 */ /* 0x000fe40000010002 */
[----:B------:R0:W-:Y:S02]  /*15210*/  STL [R1+0x428], R6 ;  /* 0x0004280601007387 */ /* 0x0001e40000100800 */
[----:B0-----:R-:W-:Y:S01]  /*15220*/  FMUL.FTZ R6, R45, R9 ;  /* 0x000000092d067220 */ /* 0x001fe20000410000 */
[----:B------:R-:W-:Y:S01]  /*15230*/  FMUL.FTZ R9, R8, -1.4426950216293334961 ;  /* 0xbfb8aa3b08097820 */ /* 0x000fe20000410000 */
[----:B------:R-:W2:Y:S05]  /*15240*/  LDL.LU R45, [R1+0x6a0] ;  /* 0x0006a000012d7983 */ /* 0x000eaa0000300800 */
[----:B------:R-:W0:Y:S01]  /*15250*/  MUFU.EX2 R9, R9 ;  /* 0x0000000900097308 */ /* 0x000e220000000800 */
[----:B---3--:R-:W-:-:S02]  /*15260*/  FADD.FTZ R10, R15, -UR28 ;  /* 0x8000001c0f0a7e21 */ /* 0x008fc40008010000 */
[----:B------:R-:W3:Y:S02]  /*15270*/  LDL.LU R15, [R1+0x818] ;  /* 0x00081800010f7983 */ /* 0x000ee40000300800 */
[----:B------:R-:W-:Y:S01]  /*15280*/  FMUL.FTZ R4, R10, UR16 ;  /* 0x000000100a047c20 */ /* 0x000fe20008410000 */
[----:B----4-:R-:W-:Y:S02]  /*15290*/  FADD.FTZ R10, R16, -UR28 ;  /* 0x8000001c100a7e21 */ /* 0x010fe40008010000 */
[----:B------:R-:W4:Y:S01]  /*152a0*/  LDL.LU R16, [R1+0x81c] ;  /* 0x00081c0001107983 */ /* 0x000f220000300800 */
        /* <DEDUP_REMOVED lines=8> */
[----:B------:R0:W-:Y:S01]  /*15330*/  STL [R1+0x46c], R6 ;  /* 0x00046c0601007387 */ /* 0x0001e20000100800 */
[----:B--2---:R-:W-:-:S03]  /*15340*/  FADD.FTZ R10, R17, -UR28 ;  /* 0x8000001c110a7e21 */ /* 0x004fc60008010000 */
[----:B------:R-:W2:Y:S01]  /*15350*/  LDL.LU R17, [R1+0x828] ;  /* 0x0008280001117983 */ /* 0x000ea20000300800 */
[----:B0-----:R-:W-:Y:S01]  /*15360*/  FMUL.FTZ R6, R44, R9 ;  /* 0x000000092c067220 */ /* 0x001fe20000410000 */
[----:B------:R-:W-:Y:S02]  /*15370*/  FMUL.FTZ R9, R8, -1.4426950216293334961 ;  /* 0xbfb8aa3b08097820 */ /* 0x000fe40000410000 */
[----:B------:R-:W-:Y:S04]  /*15380*/  STL [R1+0x6a8], R4 ;  /* 0x0006a80401007387 */ /* 0x000fe80000100800 */
[----:B------:R-:W0:Y:S01]  /*15390*/  MUFU.EX2 R9, R9 ;  /* 0x0000000900097308 */ /* 0x000e220000000800 */
[----:B------:R-:W2:Y:S01]  /*153a0*/  LDL.LU R44, [R1+0x690] ;  /* 0x00069000012c7983 */ /* 0x000ea20000300800 */
        /* <DEDUP_REMOVED lines=12> */
[----:B------:R-:W-:Y:S01]  /*15470*/  FMUL.FTZ R4, R10, UR16 ;  /* 0x000000100a047c20 */ /* 0x000fe20008410000 */
[----:B------:R-:W-:Y:S04]  /*15480*/  STL [R1+0x474], R6 ;  /* 0x0004740601007387 */ /* 0x000fe80000100800 */
[----:B------:R1:W-:Y:S01]  /*15490*/  STL [R1+0x69c], R4 ;  /* 0x00069c0401007387 */ /* 0x0003e20000100800 */
[----:B0-----:R-:W-:Y:S01]  /*154a0*/  FMUL.FTZ R37, R9, R37 ;  /* 0x0000002509257220 */ /* 0x001fe20000410000 */
[----:B---3--:R-:W-:Y:S01]  /*154b0*/  FADD.FTZ R10, R15, -UR28 ;  /* 0x8000001c0f0a7e21 */ /* 0x008fe20008010000 */
[----:B------:R-:W-:Y:S01]  /*154c0*/  FADD.FTZ R9, -R9, 1 ;  /* 0x3f80000009097421 */ /* 0x000fe20000010100 */
[----:B------:R-:W3:Y:S03]  /*154d0*/  LDL.LU R15, [R1+0x82c] ;  /* 0x00082c00010f7983 */ /* 0x000ee60000300800 */
[----:B------:R-:W-:Y:S01]  /*154e0*/  FFMA.FTZ R9, R8, R9, 1 ;  /* 0x3f80000008097423 */ /* 0x000fe20000010009 */
[----:B------:R-:W-:Y:S01]  /*154f0*/  FFMA.FTZ R8, R3, R4, R0 ;  /* 0x0000000403087223 */ /* 0x000fe20000010000 */
[----:B-1----:R-:W-:-:S02]  /*15500*/  FMUL.FTZ R4, R10, UR16 ;  /* 0x000000100a047c20 */ /* 0x002fc40008410000 */
[----:B------:R-:W-:Y:S01]  /*15510*/  FMUL.FTZ R6, R37, R9 ;  /* 0x0000000925067220 */ /* 0x000fe20000410000 */
[----:B------:R-:W-:-:S06]  /*15520*/  FMUL.FTZ R9, R8, -1.4426950216293334961 ;  /* 0xbfb8aa3b08097820 */ /* 0x000fcc0000410000 */
[----:B------:R-:W0:Y:S01]  /*15530*/  MUFU.EX2 R9, R9 ;  /* 0x0000000900097308 */ /* 0x000e220000000800 */
        /* <DEDUP_REMOVED lines=30> */
[----:B0-----:R-:W-:Y:S01]  /*15720*/  FMUL.FTZ R40, R9, R40 ;  /* 0x0000002809287220 */ /* 0x001fe20000410000 */
[----:B---3--:R-:W-:Y:S01]  /*15730*/  FADD.FTZ R10, R15, -UR28 ;  /* 0x8000001c0f0a7e21 */ /* 0x008fe20008010000 */
[----:B------:R-:W-:Y:S01]  /*15740*/  FADD.FTZ R9, -R9, 1 ;  /* 0x3f80000009097421 */ /* 0x000fe20000010100 */
[----:B------:R-:W3:Y:S03]  /*15750*/  LDL.LU R15, [R1+0x850] ;  /* 0x00085000010f7983 */ /* 0x000ee60000300800 */
[----:B------:R-:W-:Y:S01]  /*15760*/  FFMA.FTZ R9, R8, R9, 1 ;  /* 0x3f80000008097423 */ /* 0x000fe20000010009 */
[----:B------:R0:W-:Y:S01]  /*15770*/  STL [R1+0x688], R4 ;  /* 0x0006880401007387 */ /* 0x0001e20000100800 */
[----:B------:R-:W-:Y:S01]  /*15780*/  FFMA.FTZ R8, R5, R4, R2 ;  /* 0x0000000405087223 */ /* 0x000fe20000010002 */
[----:B0-----:R-:W-:Y:S01]  /*15790*/  FMUL.FTZ R4, R10, UR16 ;  /* 0x000000100a047c20 */ /* 0x001fe20008410000 */
[----:B----4-:R-:W-:-:S02]  /*157a0*/  FADD.FTZ R10, R16, -UR28 ;  /* 0x8000001c100a7e21 */ /* 0x010fc40008010000 */
        /* <DEDUP_REMOVED lines=14> */
[----:B------:R-:W0:Y:S01]  /*15890*/  MUFU.EX2 R9, R9 ;  /* 0x0000000900097308 */ /* 0x000e220000000800 */
[----:B--2---:R-:W-:Y:S02]  /*158a0*/  FADD.FTZ R11, R17, -UR28 ;  /* 0x8000001c110b7e21 */ /* 0x004fe40008010000 */
[----:B------:R-:W2:Y:S01]  /*158b0*/  LDL.LU R17, [R1+0x858] ;  /* 0x0008580001117983 */ /* 0x000ea20000300800 */
        /* <DEDUP_REMOVED lines=31> */
[----:B------:R-:W-:Y:S01]  /*15ab0*/  FADD.FTZ R9, -R9, 1 ;  /* 0x3f80000009097421 */ /* 0x000fe20000010100 */
[----:B-1----:R-:W-:Y:S01]  /*15ac0*/  FMUL.FTZ R4, R10, UR16 ;  /* 0x000000100a047c20 */ /* 0x002fe20008410000 */
[----:B----4-:R-:W-:-:S02]  /*15ad0*/  FADD.FTZ R11, R16, -UR28 ;  /* 0x8000001c100b7e21 */ /* 0x010fc40008010000 */
[----:B------:R-:W-:Y:S01]  /*15ae0*/  FFMA.FTZ R9, R8, R9, 1 ;  /* 0x3f80000008097423 */ /* 0x000fe20000010009 */
[----:B------:R-:W-:Y:S01]  /*15af0*/  FFMA.FTZ R8, R5, R4, R2 ;  /* 0x0000000405087223 */ /* 0x000fe20000010002 */
        /* <DEDUP_REMOVED lines=44> */
[----:B----4-:R-:W-:Y:S01]  /*15dc0*/  FADD.FTZ R11, R16, -UR28 ;  /* 0x8000001c100b7e21 */ /* 0x010fe20008010000 */
[----:B------:R0:W-:Y:S04]  /*15dd0*/  STL [R1+0x4c8], R6 ;  /* 0x0004c80601007387 */ /* 0x0001e80000100800 */
        /* <DEDUP_REMOVED lines=130> */
[----:B------:R0:W-:Y:S03]  /*16600*/  STL [R1+0x49c], R6 ;  /* 0x00049c0601007387 */ /* 0x0001e60000100800 */
[----:B------:R-:W-:Y:S01]  /*16610*/  FFMA.FTZ R10, R8, R10, 1 ;  /* 0x3f800000080a7423 */ /* 0x000fe2000001000a */
[----:B------:R-:W-:Y:S01]  /*16620*/  FFMA.FTZ R8, R5, R4, R2 ;  /* 0x0000000405087223 */ /* 0x000fe20000010002 */
[----:B----4-:R-:W-:-:S02]  /*16630*/  FADD.FTZ R11, R16, -UR28 ;  /* 0x8000001c100b7e21 */ /* 0x010fc40008010000 */
[----:B------:R-:W4:Y:S01]  /*16640*/  LDL.LU R16, [R1+0x8d8] ;  /* 0x0008d80001107983 */ /* 0x000f220000300800 */
        /* <DEDUP_REMOVED lines=9> */
[----:B------:R-:W-:Y:S02]  /*166e0*/  FFMA.FTZ R10, R8, R10, 1 ;  /* 0x3f800000080a7423 */ /* 0x000fe4000001000a */
[----:B------:R-:W4:Y:S02]  /*166f0*/  LDL.LU R18, [R1+0x580] ;  /* 0x0005800001127983 */ /* 0x000f240000300800 */
[----:B-1----:R-:W-:Y:S01]  /*16700*/  FMUL.FTZ R6, R9, R10 ;  /* 0x0000000a09067220 */ /* 0x002fe20000410000 */
[----:B--2---:R-:W-:-:S02]  /*16710*/  FADD.FTZ R10, R17, -UR28 ;  /* 0x8000001c110a7e21 */ /* 0x004fc40008010000 */
[----:B------:R-:W2:Y:S01]  /*16720*/  LDL.LU R17, [R1+0x8e0] ;  /* 0x0008e00001117983 */ /* 0x000ea20000300800 */
[----:B0-----:R-:W-:-:S04]  /*16730*/  FMUL.FTZ R4, R11, UR16 ;  /* 0x000000100b047c20 */ /* 0x001fc80008410000 */
[----:B------:R-:W-:-:S04]  /*16740*/  FFMA.FTZ R8, R3, R4, R0 ;  /* 0x0000000403087223 */ /* 0x000fc80000010000 */
[----:B------:R-:W-:-:S06]  /*16750*/  FMUL.FTZ R9, R8, -1.4426950216293334961 ;  /* 0xbfb8aa3b08097820 */ /* 0x000fcc0000410000 */
[----:B------:R-:W0:Y:S02]  /*16760*/  MUFU.EX2 R9, R9 ;  /* 0x0000000900097308 */ /* 0x000e240000000800 */
[----:B0-----:R-:W-:-:S06]  /*16770*/  FADD.FTZ R9, R9, 1 ;  /* 0x3f80000009097421 */ /* 0x001fcc0000010000 */
[----:B------:R-:W0:Y:S01]  /*16780*/  MUFU.RCP R9, R9 ;  /* 0x0000000900097308 */ /* 0x000e220000001000 */
[----:B------:R1:W-:Y:S02]  /*16790*/  STL [R1+0x5ac], R4 ;  /* 0x0005ac0401007387 */ /* 0x0003e40000100800 */
[----:B-1----:R-:W-:-:S05]  /*167a0*/  FMUL.FTZ R4, R10, UR16 ;  /* 0x000000100a047c20 */ /* 0x002fca0008410000 */
[----:B------:R1:W-:Y:S01]  /*167b0*/  STL [R1+0x5a4], R4 ;  /* 0x0005a40401007387 */ /* 0x0003e20000100800 */
[C---:B0-----:R-:W-:Y:S01]  /*167c0*/  FMUL.FTZ R37, R9.reuse, R19 ;  /* 0x0000001309257220 */ /* 0x041fe20000410000 */
[----:B------:R-:W-:Y:S02]  /*167d0*/  FADD.FTZ R9, -R9, 1 ;  /* 0x3f80000009097421 */ /* 0x000fe40000010100 */
[----:B------:R-:W2:Y:S02]  /*167e0*/  LDL.LU R19, [R1+0x53c] ;  /* 0x00053c0001137983 */ /* 0x000ea40000300800 */
[----:B------:R-:W-:Y:S01]  /*167f0*/  FFMA.FTZ R9, R8, R9, 1 ;  /* 0x3f80000008097423 */ /* 0x000fe20000010009 */
[----:B------:R-:W-:-:S03]  /*16800*/  FFMA.FTZ R8, R5, R4, R2 ;  /* 0x0000000405087223 */ /* 0x000fc60000010002 */
[----:B------:R-:W-:Y:S01]  /*16810*/  FMUL.FTZ R37, R37, R9 ;  /* 0x0000000925257220 */ /* 0x000fe20000410000 */
[----:B------:R-:W-:-:S06]  /*16820*/  FMUL.FTZ R9, R8, -1.4426950216293334961 ;  /* 0xbfb8aa3b08097820 */ /* 0x000fcc0000410000 */
[----:B------:R-:W0:Y:S01]  /*16830*/  MUFU.EX2 R9, R9 ;  /* 0x0000000900097308 */ /* 0x000e220000000800 */
[----:B---3--:R-:W-:Y:S02]  /*16840*/  FADD.FTZ R10, R15, -UR28 ;  /* 0x8000001c0f0a7e21 */ /* 0x008fe40008010000 */
[----:B------:R-:W3:Y:S02]  /*16850*/  LDL.LU R15, [R1+0x8ec] ;  /* 0x0008ec00010f7983 */ /* 0x000ee40000300800 */
[----:B-1----:R-:W-:Y:S01]  /*16860*/  FMUL.FTZ R4, R10, UR16 ;  /* 0x000000100a047c20 */ /* 0x002fe20008410000 */
        /* <DEDUP_REMOVED lines=10> */
[----:B--2---:R-:W-:Y:S02]  /*16910*/  FADD.FTZ R10, R17, -UR28 ;  /* 0x8000001c110a7e21 */ /* 0x004fe40008010000 */
        /* <DEDUP_REMOVED lines=8> */
[----:B------:R0:W-:Y:S03]  /*169a0*/  STL [R1+0x58c], R4 ;  /* 0x00058c0401007387 */ /* 0x0001e60000100800 */
[----:B------:R-:W-:Y:S01]  /*169b0*/  FFMA.FTZ R9, R8, R9, 1 ;  /* 0x3f80000008097423 */ /* 0x000fe20000010009 */
[----:B------:R-:W-:Y:S01]  /*169c0*/  FFMA.FTZ R8, R5, R4, R2 ;  /* 0x0000000405087223 */ /* 0x000fe20000010002 */
[----:B------:R-:W2:Y:S02]  /*169d0*/  LDL.LU R18, [R1+0x554] ;  /* 0x0005540001127983 */ /* 0x000ea40000300800 */
[----:B------:R-:W-:Y:S01]  /*169e0*/  FMUL.FTZ R36, R36, R9 ;  /* 0x0000000924247220 */ /* 0x000fe20000410000 */
[----:B------:R-:W-:-:S06]  /*169f0*/  FMUL.FTZ R9, R8, -1.4426950216293334961 ;  /* 0xbfb8aa3b08097820 */ /* 0x000fcc0000410000 */
[----:B------:R-:W1:Y:S02]  /*16a00*/  MUFU.EX2 R9, R9 ;  /* 0x0000000900097308 */ /* 0x000e640000000800 */
[----:B-1----:R-:W-:-:S06]  /*16a10*/  FADD.FTZ R9, R9, 1 ;  /* 0x3f80000009097421 */ /* 0x002fcc0000010000 */
[----:B------:R-:W1:Y:S01]  /*16a20*/  MUFU.RCP R9, R9 ;  /* 0x0000000900097308 */ /* 0x000e620000001000 */
[----:B0-----:R-:W-:-:S05]  /*16a30*/  FMUL.FTZ R4, R10, UR16 ;  /* 0x000000100a047c20 */ /* 0x001fca0008410000 */
[----:B------:R0:W-:Y:S01]  /*16a40*/  STL [R1+0x580], R4 ;  /* 0x0005800401007387 */ /* 0x0001e20000100800 */
[C---:B-1----:R-:W-:Y:S01]  /*16a50*/  FMUL.FTZ R27, R9.reuse, R27 ;  /* 0x0000001b091b7220 */ /* 0x042fe20000410000 */
[----:B------:R-:W-:-:S04]  /*16a60*/  FADD.FTZ R9, -R9, 1 ;  /* 0x3f80000009097421 */ /* 0x000fc80000010100 */
[----:B------:R-:W-:Y:S01]  /*16a70*/  FFMA.FTZ R9, R8, R9, 1 ;  /* 0x3f80000008097423 */ /* 0x000fe20000010009 */
[----:B------:R-:W-:-:S03]  /*16a80*/  FFMA.FTZ R8, R3, R4, R0 ;  /* 0x0000000403087223 */ /* 0x000fc60000010000 */
[----:B------:R-:W-:Y:S01]  /*16a90*/  FMUL.FTZ R27, R27, R9 ;  /* 0x000000091b1b7220 */ /* 0x000fe20000410000 */
[----:B---3--:R-:W-:Y:S02]  /*16aa0*/  FADD.FTZ R10, R15, -UR28 ;  /* 0x8000001c0f0a7e21 */ /* 0x008fe40008010000 */
[----:B------:R-:W3:Y:S02]  /*16ab0*/  LDL.LU R15, [R1+0x900] ;  /* 0x00090000010f7983 */ /* 0x000ee40000300800 */
[----:B0-----:R-:W-:Y:S01]  /*16ac0*/  FMUL.FTZ R4, R10, UR16 ;  /* 0x000000100a047c20 */ /* 0x001fe20008410000 */
        /* <DEDUP_REMOVED lines=50> */
[----:B------:R-:W-:Y:S01]  /*16df0*/  FFMA.FTZ R8, R3, R4, R0 ;  /* 0x0000000403087223 */ /* 0x000fe20000010000 */
[----:B-1----:R-:W-:Y:S01]  /*16e00*/  FMUL.FTZ R4, R10, UR16 ;  /* 0x000000100a047c20 */ /* 0x002fe20008410000 */
[----:B--2---:R-:W-:-:S02]  /*16e10*/  FADD.FTZ R10, R17, -UR28 ;  /* 0x8000001c110a7e21 */ /* 0x004fc40008010000 */
        /* <DEDUP_REMOVED lines=23> */
[----:B---3--:R-:W-:Y:S01]  /*16f90*/  FADD.FTZ R10, R15, -UR28 ;  /* 0x8000001c0f0a7e21 */ /* 0x008fe20008010000 */
[----:B------:R-:W-:Y:S01]  /*16fa0*/  FMUL.FTZ R9, R8, -1.4426950216293334961 ;  /* 0xbfb8aa3b08097820 */ /* 0x000fe20000410000 */
[----:B------:R-:W3:Y:S02]  /*16fb0*/  LDL.LU R15, [R1+0x628] ;  /* 0x00062800010f7983 */ /* 0x000ee40000300800 */
[----:B0-----:R-:W-:-:S03]  /*16fc0*/  FMUL.FTZ R4, R10, UR16 ;  /* 0x000000100a047c20 */ /* 0x001fc60008410000 */
        /* <DEDUP_REMOVED lines=23> */
[----:B------:R-:W-:Y:S01]  /*17140*/  FFMA.FTZ R8, R3, R4, R0 ;  /* 0x0000000403087223 */ /* 0x000fe20000010000 */
[----:B-1----:R-:W-:Y:S01]  /*17150*/  FMUL.FTZ R4, R10, UR16 ;  /* 0x000000100a047c20 */ /* 0x002fe20008410000 */
[----:B------:R-:W-:Y:S01]  /*17160*/  FADD.FTZ R10, R29, -UR28 ;  /* 0x8000001c1d0a7e21 */ /* 0x000fe20008010000 */
[----:B------:R-:W-:Y:S01]  /*17170*/  FMUL.FTZ R19, R19, R9 ;  /* 0x0000000913137220 */ /* 0x000fe20000410000 */
[----:B------:R-:W2:Y:S01]  /*17180*/  LDL.LU R29, [R1+0x924] ;  /* 0x00092400011d7983 */ /* 0x000ea20000300800 */
        /* <DEDUP_REMOVED lines=9> */
[----:B-1----:R-:W-:Y:S02]  /*17220*/  FMUL.FTZ R4, R10, UR16 ;  /* 0x000000100a047c20 */ /* 0x002fe40008410000 */
[----:B------:R-:W-:Y:S01]  /*17230*/  FMUL.FTZ R30, R30, R9 ;  /* 0x000000091e1e7220 */ /* 0x000fe20000410000 */
[----:B------:R-:W-:-:S06]  /*17240*/  FMUL.FTZ R9, R8, -1.4426950216293334961 ;  /* 0xbfb8aa3b08097820 */ /* 0x000fcc0000410000 */
[----:B------:R-:W0:Y:S01]  /*17250*/  MUFU.EX2 R9, R9 ;  /* 0x0000000900097308 */ /* 0x000e220000000800 */
[----:B----4-:R-:W-:Y:S02]  /*17260*/  FADD.FTZ R10, R16, -UR28 ;  /* 0x8000001c100a7e21 */ /* 0x010fe40008010000 */
[----:B------:R-:W4:Y:S01]  /*17270*/  LDL.LU R16, [R1+0x92c] ;  /* 0x00092c0001107983 */ /* 0x000f220000300800 */
[----:B0-----:R-:W-:-:S06]  /*17280*/  FADD.FTZ R9, R9, 1 ;  /* 0x3f80000009097421 */ /* 0x001fcc0000010000 */
[----:B------:R-:W3:Y:S01]  /*17290*/  MUFU.RCP R9, R9 ;  /* 0x0000000900097308 */ /* 0x000ee20000001000 */
[----:B------:R0:W-:Y:S01]  /*172a0*/  STL [R1+0x530], R4 ;  /* 0x0005300401007387 */ /* 0x0001e20000100800 */
[C---:B---3--:R-:W-:Y:S01]  /*172b0*/  FMUL.FTZ R15, R9.reuse, R15 ;  /* 0x0000000f090f7220 */ /* 0x048fe20000410000 */
[----:B------:R-:W-:-:S04]  /*172c0*/  FADD.FTZ R9, -R9, 1 ;  /* 0x3f80000009097421 */ /* 0x000fc80000010100 */
[----:B------:R-:W-:Y:S01]  /*172d0*/  FFMA.FTZ R9, R8, R9, 1 ;  /* 0x3f80000008097423 */ /* 0x000fe20000010009 */
[----:B------:R-:W-:Y:S01]  /*172e0*/  FFMA.FTZ R8, R3, R4, R0 ;  /* 0x0000000403087223 */ /* 0x000fe20000010000 */
[----:B0-----:R-:W-:Y:S02]  /*172f0*/  FMUL.FTZ R4, R10, UR16 ;  /* 0x000000100a047c20 */ /* 0x001fe40008410000 */
[----:B------:R-:W-:Y:S01]  /*17300*/  FMUL.FTZ R15, R15, R9 ;  /* 0x000000090f0f7220 */ /* 0x000fe20000410000 */
[----:B------:R-:W-:-:S06]  /*17310*/  FMUL.FTZ R9, R8, -1.4426950216293334961 ;  /* 0xbfb8aa3b08097820 */ /* 0x000fcc0000410000 */
[----:B------:R-:W0:Y:S01]  /*17320*/  MUFU.EX2 R9, R9 ;  /* 0x0000000900097308 */ /* 0x000e220000000800 */
[----:B--2---:R-:W-:Y:S02]  /*17330*/  FADD.FTZ R10, R17, -UR28 ;  /* 0x8000001c110a7e21 */ /* 0x004fe40008010000 */
        /* <DEDUP_REMOVED lines=14> */
[----:B------:R-:W-:Y:S02]  /*17420*/  FADD.FTZ R10, R29, -UR28 ;  /* 0x8000001c1d0a7e21 */ /* 0x000fe40008010000 */
[----:B------:R-:W3:Y:S01]  /*17430*/  LDL.LU R29, [R1+0x940] ;  /* 0x00094000011d7983 */ /* 0x000ee20000300800 */
        /* <DEDUP_REMOVED lines=12> */
[----:B------:R-:W-:Y:S01]  /*17500*/  FADD.FTZ R9, -R9, 1 ;  /* 0x3f80000009097421 */ /* 0x000fe20000010100 */
[----:B----4-:R-:W-:Y:S02]  /*17510*/  FADD.FTZ R10, R16, -UR28 ;  /* 0x8000001c100a7e21 */ /* 0x010fe40008010000 */
[----:B------:R-:W4:Y:S01]  /*17520*/  LDL.LU R16, [R1+0x944] ;  /* 0x0009440001107983 */ /* 0x000f220000300800 */
        /* <DEDUP_REMOVED lines=13> */
[----:B------:R-:W-:-:S03]  /*17600*/  FFMA.FTZ R8, R3, R4, R0 ;  /* 0x0000000403087223 */ /* 0x000fc60000010000 */
[----:B------:R-:W-:Y:S01]  /*17610*/  FMUL.FTZ R13, R13, R9 ;  /* 0x000000090d0d7220 */ /* 0x000fe20000410000 */
[----:B------:R-:W-:Y:S01]  /*17620*/  FMUL.FTZ R9, R8, -1.4426950216293334961 ;  /* 0xbfb8aa3b08097820 */ /* 0x000fe20000410000 */
[----:B--2---:R-:W-:Y:S02]  /*17630*/  FADD.FTZ R10, R17, -UR28 ;  /* 0x8000001c110a7e21 */ /* 0x004fe40008010000 */
[----:B------:R-:W2:Y:S03]  /*17640*/  LDL.LU R17, [R1+0x64c] ;  /* 0x00064c0001117983 */ /* 0x000ea60000300800 */
        /* <DEDUP_REMOVED lines=17> */
[----:B------:R-:W2:Y:S01]  /*17760*/  LDL.LU R29, [R1+0x94c] ;  /* 0x00094c00011d7983 */ /* 0x000ea20000300800 */
[----:B-1----:R-:W-:-:S03]  /*17770*/  FMUL.FTZ R4, R11, UR16 ;  /* 0x000000100b047c20 */ /* 0x002fc60008410000 */
[----:B---3--:R-:W3:Y:S01]  /*17780*/  LDL.LU R6, [R1+0x660] ;  /* 0x0006600001067983 */ /* 0x008ee20000300800 */
[C---:B0-----:R-:W-:Y:S01]  /*17790*/  FMUL.FTZ R9, R10.reuse, R28 ;  /* 0x0000001c0a097220 */ /* 0x041fe20000410000 */
[----:B------:R-:W-:Y:S02]  /*177a0*/  FADD.FTZ R10, -R10, 1 ;  /* 0x3f8000000a0a7421 */ /* 0x000fe40000010100 */
[----:B------:R0:W-:Y:S02]  /*177b0*/  STL [R1+0x4e8], R4 ;  /* 0x0004e80401007387 */ /* 0x0001e40000100800 */
[----:B------:R-:W-:Y:S01]  /*177c0*/  FFMA.FTZ R10, R8, R10, 1 ;  /* 0x3f800000080a7423 */ /* 0x000fe2000001000a */
[----:B------:R-:W-:Y:S01]  /*177d0*/  FFMA.FTZ R8, R3, R4, R0 ;  /* 0x0000000403087223 */ /* 0x000fe20000010000 */
[----:B------:R-:W3:Y:S02]  /*177e0*/  LDL.LU R28, [R1+0x950] ;  /* 0x00095000011c7983 */ /* 0x000ee40000300800 */
[----:B------:R-:W-:Y:S01]  /*177f0*/  FMUL.FTZ R9, R9, R10 ;  /* 0x0000000a09097220 */ /* 0x000fe20000410000 */
[----:B------:R-:W-:-:S06]  /*17800*/  FMUL.FTZ R10, R8, -1.4426950216293334961 ;  /* 0xbfb8aa3b080a7820 */ /* 0x000fcc0000410000 */
[----:B------:R-:W1:Y:S02]  /*17810*/  MUFU.EX2 R10, R10 ;  /* 0x0000000a000a7308 */ /* 0x000e640000000800 */
[----:B-1----:R-:W-:-:S06]  /*17820*/  FADD.FTZ R10, R10, 1 ;  /* 0x3f8000000a0a7421 */ /* 0x002fcc0000010000 */
[----:B------:R-:W1:Y:S01]  /*17830*/  MUFU.RCP R10, R10 ;  /* 0x0000000a000a7308 */ /* 0x000e620000001000 */
[----:B----4-:R-:W-:Y:S02]  /*17840*/  FADD.FTZ R11, R16, -UR28 ;  /* 0x8000001c100b7e21 */ /* 0x010fe40008010000 */
[----:B------:R-:W4:Y:S02]  /*17850*/  LDL.LU R16, [R1+0x66c] ;  /* 0x00066c0001107983 */ /* 0x000f240000300800 */
[----:B0-----:R-:W-:Y:S01]  /*17860*/  FMUL.FTZ R4, R11, UR16 ;  /* 0x000000100b047c20 */ /* 0x001fe20008410000 */
[C---:B-1----:R-:W-:Y:S01]  /*17870*/  FMUL.FTZ R20, R10.reuse, R20 ;  /* 0x000000140a147220 */ /* 0x042fe20000410000 */
        /* <DEDUP_REMOVED lines=8> */
[----:B------:R0:W-:Y:S01]  /*17900*/  STL [R1+0x4e4], R4 ;  /* 0x0004e40401007387 */ /* 0x0001e20000100800 */
[----:B------:R-:W-:-:S03]  /*17910*/  FADD.FTZ R11, R7, -UR28 ;  /* 0x8000001c070b7e21 */ /* 0x000fc60008010000 */
[----:B------:R-:W4:Y:S01]  /*17920*/  LDL.LU R7, [R1+0x954] ;  /* 0x0009540001077983 */ /* 0x000f220000300800 */
[----:B0-----:R-:W-:-:S05]  /*17930*/  FMUL.FTZ R4, R11, UR16 ;  /* 0x000000100b047c20 */ /* 0x001fca0008410000 */
[----:B------:R0:W-:Y:S01]  /*17940*/  STL [R1+0x4e0], R4 ;  /* 0x0004e00401007387 */ /* 0x0001e20000100800 */
[C---:B--2---:R-:W-:Y:S01]  /*17950*/  FMUL.FTZ R17, R10.reuse, R17 ;  /* 0x000000110a117220 */ /* 0x044fe20000410000 */
[----:B------:R-:W-:-:S04]  /*17960*/  FADD.FTZ R10, -R10, 1 ;  /* 0x3f8000000a0a7421 */ /* 0x000fc80000010100 */
[----:B------:R-:W-:Y:S01]  /*17970*/  FFMA.FTZ R10, R8, R10, 1 ;  /* 0x3f800000080a7423 */ /* 0x000fe2000001000a */
[----:B------:R-:W-:Y:S02]  /*17980*/  FFMA.FTZ R8, R3, R4, R0 ;  /* 0x0000000403087223 */ /* 0x000fe40000010000 */
[----:B0-----:R-:W2:Y:S01]  /*17990*/  LDL.LU R4, [R1+0x67c] ;  /* 0x00067c0001047983 */ /* 0x001ea20000300800 */
[----:B------:R-:W-:Y:S01]  /*179a0*/  FMUL.FTZ R17, R17, R10 ;  /* 0x0000000a11117220 */ /* 0x000fe20000410000 */
[----:B------:R-:W-:-:S06]  /*179b0*/  FMUL.FTZ R10, R8, -1.4426950216293334961 ;  /* 0xbfb8aa3b080a7820 */ /* 0x000fcc0000410000 */
[----:B------:R-:W0:Y:S02]  /*179c0*/  MUFU.EX2 R10, R10 ;  /* 0x0000000a000a7308 */ /* 0x000e240000000800 */
[----:B0-----:R-:W-:-:S06]  /*179d0*/  FADD.FTZ R10, R10, 1 ;  /* 0x3f8000000a0a7421 */ /* 0x001fcc0000010000 */
[----:B------:R-:W3:Y:S01]  /*179e0*/  MUFU.RCP R11, R10 ;  /* 0x0000000a000b7308 */ /* 0x000ee20000001000 */
[----:B------:R-:W-:Y:S01]  /*179f0*/  FADD.FTZ R12, R29, -UR28 ;  /* 0x8000001c1d0c7e21 */ /* 0x000fe20008010000 */
[C---:B---3--:R-:W-:Y:S01]  /*17a00*/  FMUL.FTZ R10, R11.reuse, R6 ;  /* 0x000000060b0a7220 */ /* 0x048fe20000410000 */
[----:B------:R-:W-:Y:S02]  /*17a10*/  FADD.FTZ R11, -R11, 1 ;  /* 0x3f8000000b0b7421 */ /* 0x000fe40000010100 */
[----:B------:R-:W-:Y:S01]  /*17a20*/  FMUL.FTZ R29, R12, UR16 ;  /* 0x000000100c1d7c20 */ /* 0x000fe20008410000 */
[----:B------:R-:W3:Y:S01]  /*17a30*/  LDL.LU R6, [R1+0x958] ;  /* 0x0009580001067983 */ /* 0x000ee20000300800 */
[----:B------:R-:W-:-:S04]  /*17a40*/  FFMA.FTZ R8, R8, R11, 1 ;  /* 0x3f80000008087423 */ /* 0x000fc8000001000b */
[----:B------:R-:W-:Y:S01]  /*17a50*/  FMUL.FTZ R8, R10, R8 ;  /* 0x000000080a087220 */ /* 0x000fe20000410000 */
[----:B------:R-:W-:-:S04]  /*17a60*/  FFMA.FTZ R10, R5, R29, R2 ;  /* 0x0000001d050a7223 */ /* 0x000fc80000010002 */
[----:B------:R-:W-:-:S06]  /*17a70*/  FMUL.FTZ R11, R10, -1.4426950216293334961 ;  /* 0xbfb8aa3b0a0b7820 */ /* 0x000fcc0000410000 */
[----:B------:R-:W0:Y:S02]  /*17a80*/  MUFU.EX2 R11, R11 ;  /* 0x0000000b000b7308 */ /* 0x000e240000000800 */
[----:B0-----:R-:W-:-:S06]  /*17a90*/  FADD.FTZ R11, R11, 1 ;  /* 0x3f8000000b0b7421 */ /* 0x001fcc0000010000 */
[----:B------:R-:W4:Y:S01]  /*17aa0*/  MUFU.RCP R11, R11 ;  /* 0x0000000b000b7308 */ /* 0x000f220000001000 */
[----:B------:R-:W-:-:S04]  /*17ab0*/  FADD.FTZ R12, R28, -UR28 ;  /* 0x8000001c1c0c7e21 */ /* 0x000fc80008010000 */
[----:B------:R-:W-:Y:S01]  /*17ac0*/  FMUL.FTZ R28, R12, UR16 ;  /* 0x000000100c1c7c20 */ /* 0x000fe20008410000 */
[C---:B----4-:R-:W-:Y:S01]  /*17ad0*/  FMUL.FTZ R16, R11.reuse, R16 ;  /* 0x000000100b107220 */ /* 0x050fe20000410000 */
        /* <DEDUP_REMOVED lines=8> */
[----:B------:R0:W-:Y:S04]  /*17b60*/  STL [R1+0x9a4], R34 ;  /* 0x0009a42201007387 */ /* 0x0001e80000100800 */
[----:B0-----:R-:W4:Y:S01]  /*17b70*/  LDL.LU R34, [R1+0x6b4] ;  /* 0x0006b40001227983 */ /* 0x001f220000300800 */
[----:B--2---:R-:W-:-:S03]  /*17b80*/  FMUL.FTZ R14, R11, R4 ;  /* 0x000000040b0e7220 */ /* 0x004fc60000410000 */
[----:B------:R-:W2:Y:S04]  /*17b90*/  LDL.LU R4, [R1+0x95c] ;  /* 0x00095c0001047983 */ /* 0x000ea80000300800 */
        /* <DEDUP_REMOVED lines=8> */
[----:B------:R1:W-:Y:S04]  /*17c20*/  STL [R1+0x9b0], R21 ;  /* 0x0009b01501007387 */ /* 0x0003e80000100800 */
[----:B0-----:R-:W4:Y:S04]  /*17c30*/  LDL.LU R25, [R1+0x938] ;  /* 0x0009380001197983 */ /* 0x001f280000300800 */
[----:B------:R-:W4:Y:S04]  /*17c40*/  LDL.LU R41, [R1+0x6b8] ;  /* 0x0006b80001297983 */ /* 0x000f280000300800 */
[----:B------:R-:W4:Y:S04]  /*17c50*/  LDL.LU R31, [R1+0x8a4] ;  /* 0x0008a400011f7983 */ /* 0x000f280000300800 */
[----:B------:R-:W4:Y:S01]  /*17c60*/  LDL.LU R42, [R1+0x96c] ;  /* 0x00096c00012a7983 */ /* 0x000f220000300800 */
[----:B------:R-:W-:Y:S01]  /*17c70*/  FADD.FTZ R12, R7, -UR28 ;  /* 0x8000001c070c7e21 */ /* 0x000fe20008010000 */
[----:B------:R-:W-:-:S02]  /*17c80*/  FADD.FTZ R11, -R11, 1 ;  /* 0x3f8000000b0b7421 */ /* 0x000fc40000010100 */
[----:B------:R-:W4:Y:S01]  /*17c90*/  LDL.LU R40, [R1+0x6b0] ;  /* 0x0006b00001287983 */ /* 0x000f220000300800 */
[----:B------:R-:W-:Y:S01]  /*17ca0*/  FMUL.FTZ R7, R12, UR16 ;  /* 0x000000100c077c20 */ /* 0x000fe20008410000 */
[----:B------:R-:W-:Y:S02]  /*17cb0*/  FFMA.FTZ R11, R10, R11, 1 ;  /* 0x3f8000000a0b7423 */ /* 0x000fe4000001000b */
[----:B-1----:R-:W4:Y:S01]  /*17cc0*/  LDL.LU R21, [R1+0x968] ;  /* 0x0009680001157983 */ /* 0x002f220000300800 */
[----:B------:R-:W-:Y:S01]  /*17cd0*/  FFMA.FTZ R10, R5, R7, R2 ;  /* 0x00000007050a7223 */ /* 0x000fe20000010002 */
[----:B------:R-:W-:Y:S02]  /*17ce0*/  FMUL.FTZ R14, R14, R11 ;  /* 0x0000000b0e0e7220 */ /* 0x000fe40000410000 */
[----:B------:R-:W4:Y:S01]  /*17cf0*/  LDL.LU R43, [R1+0x964] ;  /* 0x00096400012b7983 */ /* 0x000f220000300800 */
[----:B------:R-:W-:-:S03]  /*17d00*/  FMUL.FTZ R11, R10, -1.4426950216293334961 ;  /* 0xbfb8aa3b0a0b7820 */ /* 0x000fc60000410000 */
[----:B------:R-:W4:Y:S03]  /*17d10*/  LDL.LU R33, [R1+0x910] ;  /* 0x0009100001217983 */ /* 0x000f260000300800 */
[----:B------:R-:W0:Y:S01]  /*17d20*/  MUFU.EX2 R11, R11 ;  /* 0x0000000b000b7308 */ /* 0x000e220000000800 */
[----:B------:R-:W4:Y:S04]  /*17d30*/  LDL.LU R35, [R1+0x694] ;  /* 0x0006940001237983 */ /* 0x000f280000300800 */
[----:B------:R-:W4:Y:S04]  /*17d40*/  LDL.LU R27, [R1+0x908] ;  /* 0x00090800011b7983 */ /* 0x000f280000300800 */
[----:B------:R-:W4:Y:S04]  /*17d50*/  LDL.LU R36, [R1+0x684] ;  /* 0x0006840001247983 */ /* 0x000f280000300800 */
[----:B------:R-:W4:Y:S01]  /*17d60*/  LDL.LU R37, [R1+0x904] ;  /* 0x0009040001257983 */ /* 0x000f220000300800 */
[----:B0-----:R-:W-:Y:S01]  /*17d70*/  FADD.FTZ R11, R11, 1 ;  /* 0x3f8000000b0b7421 */ /* 0x001fe20000010000 */
[----:B---3--:R-:W-:-:S02]  /*17d80*/  FADD.FTZ R38, R6, -UR28 ;  /* 0x8000001c06267e21 */ /* 0x008fc40008010000 */
[----:B------:R-:W3:Y:S03]  /*17d90*/  LDL.LU R23, [R1+0x680] ;  /* 0x0006800001177983 */ /* 0x000ee60000300800 */
[----:B------:R-:W0:Y:S01]  /*17da0*/  MUFU.RCP R11, R11 ;  /* 0x0000000b000b7308 */ /* 0x000e220000001000 */
[----:B------:R-:W-:Y:S01]  /*17db0*/  FMUL.FTZ R6, R38, UR16 ;  /* 0x0000001026067c20 */ /* 0x000fe20008410000 */
[C---:B0-----:R-:W-:Y:S01]  /*17dc0*/  FMUL.FTZ R12, R11.reuse, R44 ;  /* 0x0000002c0b0c7220 */ /* 0x041fe20000410000 */
[----:B------:R-:W-:Y:S01]  /*17dd0*/  FADD.FTZ R11, -R11, 1 ;  /* 0x3f8000000b0b7421 */ /* 0x000fe20000010100 */
[----:B------:R-:W3:Y:S03]  /*17de0*/  LDL.LU R44, [R1+0x91c] ;  /* 0x00091c00012c7983 */ /* 0x000ee60000300800 */
        /* <DEDUP_REMOVED lines=9> */
[----:B------:R-:W3:Y:S03]  /*17e80*/  LDL.LU R45, [R1+0x6a4] ;  /* 0x0006a400012d7983 */ /* 0x000ee60000300800 */
        /* <DEDUP_REMOVED lines=8> */
[----:B------:R-:W4:Y:S02]  /*17f10*/  MUFU.RCP R39, R11 ;  /* 0x0000000b00277308 */ /* 0x000f240000001000 */
[C---:B----4-:R-:W-:Y:S01]  /*17f20*/  FMUL.FTZ R11, R39.reuse, R34 ;  /* 0x00000022270b7220 */ /* 0x050fe20000410000 */
[----:B------:R-:W-:Y:S01]  /*17f30*/  FADD.FTZ R39, -R39, 1 ;  /* 0x3f80000027277421 */ /* 0x000fe20000010100 */
[----:B------:R-:W2:Y:S03]  /*17f40*/  LDL.LU R34, [R1+0x8f8] ;  /* 0x0008f80001227983 */ /* 0x000ea60000300800 */
[----:B------:R-:W-:-:S04]  /*17f50*/  FFMA.FTZ R38, R38, R39, 1 ;  /* 0x3f80000026267423 */ /* 0x000fc80000010027 */
[----:B------:R-:W-:Y:S02]  /*17f60*/  FMUL.FTZ R11, R11, R38 ;  /* 0x000000260b0b7220 */ /* 0x000fe40000410000 */
[----:B------:R-:W4:Y:S01]  /*17f70*/  LDL.LU R38, [R1+0x960] ;  /* 0x0009600001267983 */ /* 0x000f220000300800 */
[----:B------:R-:W-:Y:S01]  /*17f80*/  FFMA.FTZ R39, R25, R41, RZ ;  /* 0x0000002919277223 */ /* 0x000fe200000100ff */
[----:B------:R-:W-:Y:S02]  /*17f90*/  FADD.FTZ R42, R42, R31 ;  /* 0x0000001f2a2a7221 */ /* 0x000fe40000010000 */
[----:B------:R-:W2:Y:S04]  /*17fa0*/  LDL.LU R25, [R1+0x678] ;  /* 0x0006780001197983 */ /* 0x000ea80000300800 */
[----:B------:R-:W2:Y:S01]  /*17fb0*/  LDL.LU R31, [R1+0x8f4] ;  /* 0x0008f400011f7983 */ /* 0x000ea20000300800 */
[----:B------:R-:W-:-:S04]  /*17fc0*/  FADD.FTZ R41, RZ, R41 ;  /* 0x00000029ff297221 */ /* 0x000fc80000010000 */
[----:B------:R-:W-:Y:S01]  /*17fd0*/  FADD.FTZ R41, R41, R40 ;  /* 0x0000002829297221 */ /* 0x000fe20000010000 */
[-C--:B---3--:R-:W-:Y:S01]  /*17fe0*/  FFMA.FTZ R39, R44, R40.reuse, R39 ;  /* 0x000000282c277223 */ /* 0x088fe20000010027 */
[----:B------:R-:W-:Y:S02]  /*17ff0*/  FMUL.FTZ R40, R5, R40 ;  /* 0x0000002805287220 */ /* 0x000fe40000410000 */
[----:B------:R-:W-:Y:S01]  /*18000*/  FADD.FTZ R41, R41, R35 ;  /* 0x0000002329297221 */ /* 0x000fe20000010000 */
[----:B------:R-:W-:-:S03]  /*18010*/  FFMA.FTZ R39, R27, R35, R39 ;  /* 0x000000231b277223 */ /* 0x000fc60000010027 */
[----:B------:R-:W-:Y:S01]  /*18020*/  FADD.FTZ R41, R41, R23 ;  /* 0x0000001729297221 */ /* 0x000fe20000010000 */
[----:B------:R-:W-:-:S04]  /*18030*/  FFMA.FTZ R43, R33, R45, R43 ;  /* 0x0000002d212b7223 */ /* 0x000fc8000001002b */
[----:B------:R-:W-:Y:S01]  /*18040*/  FFMA.FTZ R43, R37, R36, R43 ;  /* 0x00000024252b7223 */ /* 0x000fe2000001002b */
[----:B----4-:R-:W-:Y:S01]  /*18050*/  FFMA.FTZ R44, R44, R40, R38 ;  /* 0x000000282c2c7223 */ /* 0x010fe20000010026 */
[----:B------:R-:W-:Y:S01]  /*18060*/  FADD.FTZ R38, R21, R45 ;  /* 0x0000002d15267221 */ /* 0x000fe20000010000 */
[----:B------:R-:W-:Y:S01]  /*18070*/  FMUL.FTZ R45, R3, R45 ;  /* 0x0000002d032d7220 */ /* 0x000fe20000410000 */
        /* <DEDUP_REMOVED lines=8> */
[----:B------:R-:W-:Y:S01]  /*18100*/  FADD.FTZ R42, R42, R45 ;  /* 0x0000002d2a2a7221 */ /* 0x000fe20000010000 */
[----:B------:R-:W-:Y:S01]  /*18110*/  FMUL.FTZ R45, R5, R23 ;  /* 0x00000017052d7220 */ /* 0x000fe20000410000 */
[----:B------:R-:W3:Y:S01]  /*18120*/  LDL.LU R35, [R1+0x8e4] ;  /* 0x0008e40001237983 */ /* 0x000ee20000300800 */
[----:B------:R-:W-:Y:S01]  /*18130*/  FFMA.FTZ R44, R37, R40, R44 ;  /* 0x00000028252c7223 */ /* 0x000fe2000001002c */
[----:B------:R-:W-:-:S02]  /*18140*/  FADD.FTZ R40, R42, R40 ;  /* 0x000000282a287221 */ /* 0x000fc40000010000 */
[----:B------:R-:W3:Y:S01]  /*18150*/  LDL.LU R27, [R1+0x654] ;  /* 0x00065400011b7983 */ /* 0x000ee20000300800 */
[----:B--2---:R-:W-:Y:S01]  /*18160*/  FFMA.FTZ R44, R34, R45, R44 ;  /* 0x0000002d222c7223 */ /* 0x004fe2000001002c */
[----:B------:R-:W-:Y:S02]  /*18170*/  FADD.FTZ R45, R45, R40 ;  /* 0x000000282d2d7221 */ /* 0x000fe40000010000 */
[----:B------:R-:W2:Y:S01]  /*18180*/  LDL.LU R40, [R1+0x664] ;  /* 0x0006640001287983 */ /* 0x000ea20000300800 */
[----:B------:R-:W-:-:S03]  /*18190*/  FADD.FTZ R38, R38, R36 ;  /* 0x0000002426267221 */ /* 0x000fc60000010000 */
[----:B------:R-:W3:Y:S01]  /*181a0*/  LDL.LU R37, [R1+0x8dc] ;  /* 0x0008dc0001257983 */ /* 0x000ee20000300800 */
[----:B------:R-:W-:-:S03]  /*181b0*/  FFMA.FTZ R39, R34, R23, R39 ;  /* 0x0000001722277223 */ /* 0x000fc60000010027 */
[----:B------:R-:W3:Y:S04]  /*181c0*/  LDL.LU R36, [R1+0x648] ;  /* 0x0006480001247983 */ /* 0x000ee80000300800 */
[----:B------:R-:W3:Y:S01]  /*181d0*/  LDL.LU R34, [R1+0x8d4] ;  /* 0x0008d40001227983 */ /* 0x000ee20000300800 */
[----:B------:R-:W-:-:S03]  /*181e0*/  FADD.FTZ R38, R38, R25 ;  /* 0x0000001926267221 */ /* 0x000fc60000010000 */
[----:B------:R-:W3:Y:S01]  /*181f0*/  LDL.LU R23, [R1+0x640] ;  /* 0x0006400001177983 */ /* 0x000ee20000300800 */
[-C--:B------:R-:W-:Y:S01]  /*18200*/  FFMA.FTZ R43, R31, R25.reuse, R43 ;  /* 0x000000191f2b7223 */ /* 0x080fe2000001002b */
[----:B------:R-:W-:Y:S02]  /*18210*/  FMUL.FTZ R42, R3, R25 ;  /* 0x00000019032a7220 */ /* 0x000fe40000410000 */
[----:B------:R-:W3:Y:S02]  /*18220*/  LDL.LU R25, [R1+0x8d0] ;  /* 0x0008d00001197983 */ /* 0x000ee40000300800 */
[----:B------:R-:W-:Y:S01]  /*18230*/  FFMA.FTZ R44, R31, R42, R44 ;  /* 0x0000002a1f2c7223 */ /* 0x000fe2000001002c */
[----:B------:R-:W-:Y:S01]  /*18240*/  FADD.FTZ R42, R45, R42 ;  /* 0x0000002a2d2a7221 */ /* 0x000fe20000010000 */
[----:B------:R-:W3:Y:S01]  /*18250*/  LDL.LU R31, [R1+0x624] ;  /* 0x00062400011f7983 */ /* 0x000ee20000300800 */
[----:B----4-:R-:W-:Y:S01]  /*18260*/  FMUL.FTZ R45, R3, R33 ;  /* 0x00000021032d7220 */ /* 0x010fe20000410000 */
[----:B--2---:R-:W-:Y:S01]  /*18270*/  FADD.FTZ R41, R41, R40 ;  /* 0x0000002829297221 */ /* 0x004fe20000010000 */
[-C--:B---3--:R-:W-:Y:S01]  /*18280*/  FFMA.FTZ R39, R21, R40.reuse, R39 ;  /* 0x0000002815277223 */ /* 0x088fe20000010027 */
[----:B------:R-:W-:-:S04]  /*18290*/  FMUL.FTZ R40, R5, R40 ;  /* 0x0000002805287220 */ /* 0x000fc80000410000 */
[----:B------:R-:W-:Y:S01]  /*182a0*/  FFMA.FTZ R44, R21, R40, R44 ;  /* 0x00000028152c7223 */ /* 0x000fe2000001002c */
[----:B------:R-:W-:Y:S01]  /*182b0*/  FADD.FTZ R40, R40, R42 ;  /* 0x0000002a28287221 */ /* 0x000fe20000010000 */
[----:B------:R-:W-:Y:S01]  /*182c0*/  FMUL.FTZ R42, R5, R27 ;  /* 0x0000001b052a7220 */ /* 0x000fe20000410000 */
        /* <DEDUP_REMOVED lines=567> */
[----:B------:R-:W-:Y:S01]  /*1a640*/  FADD.FTZ R41, R41, R21 ;  /* 0x0000001529297221 */ /* 0x000fe20000010000 */
[----:B------:R-:W-:Y:S01]  /*1a650*/  FADD.FTZ R38, R38, R35 ;  /* 0x0000002326267221 */ /* 0x000fe20000010000 */
[----:B------:R-:W-:Y:S01]  /*1a660*/  FFMA.FTZ R39, R37, R33, R39 ;  /* 0x0000002125277223 */ /* 0x000fe20000010027 */
[----:B------:R-:W-:Y:S01]  /*1a670*/  FFMA.FTZ R43, R31, R23, R43 ;  /* 0x000000171f2b7223 */ /* 0x000fe2000001002b */
[----:B--2---:R-:W-:Y:S01]  /*1a680*/  FFMA.FTZ R44, R40, R45, R44 ;  /* 0x0000002d282c7223 */ /* 0x004fe2000001002c */
[----:B------:R-:W-:Y:S01]  /*1a690*/  FADD.FTZ R41, R41, R27 ;  /* 0x0000001b29297221 */ /* 0x000fe20000010000 */
[----:B------:R-:W2:Y:S01]  /*1a6a0*/  LDL.LU R45, [R1+0x5e4] ;  /* 0x0005e400012d7983 */ /* 0x000ea20000300800 */
[----:B------:R-:W-:Y:S01]  /*1a6b0*/  FADD.FTZ R38, R38, R36 ;  /* 0x0000002426267221 */ /* 0x000fe20000010000 */
[----:B------:R-:W-:Y:S01]  /*1a6c0*/  FFMA.FTZ R39, R40, R34, R39 ;  /* 0x0000002228277223 */ /* 0x000fe20000010027 */
[----:B------:R-:W-:Y:S01]  /*1a6d0*/  FADD.FTZ R41, R41, R33 ;  /* 0x0000002129297221 */ /* 0x000fe20000010000 */
[-C--:B---3--:R-:W-:Y:S01]  /*1a6e0*/  FMUL.FTZ R40, R3, R25.reuse ;  /* 0x0000001903287220 */ /* 0x088fe20000410000 */
[----:B------:R-:W-:Y:S01]  /*1a6f0*/  FADD.FTZ R38, R38, R23 ;  /* 0x0000001726267221 */ /* 0x000fe20000010000 */
[----:B------:R-:W3:Y:S01]  /*1a700*/  LDL.LU R35, [R1+0x4a4] ;  /* 0x0004a40001237983 */ /* 0x000ee20000300800 */
[----:B------:R-:W-:Y:S01]  /*1a710*/  FADD.FTZ R41, R41, R34 ;  /* 0x0000002229297221 */ /* 0x000fe20000010000 */
[----:B------:R-:W-:Y:S01]  /*1a720*/  FADD.FTZ R42, R42, R40 ;  /* 0x000000282a2a7221 */ /* 0x000fe20000010000 */
[----:B------:R-:W-:Y:S01]  /*1a730*/  FADD.FTZ R38, R38, R25 ;  /* 0x0000001926267221 */ /* 0x000fe20000010000 */
[----:B------:R-:W4:Y:S04]  /*1a740*/  LDL.LU R21, [R1+0x9b0] ;  /* 0x0009b00001157983 */ /* 0x000f280000300800 */
[----:B------:R-:W4:Y:S04]  /*1a750*/  LDL.LU R27, [R1+0x4a0] ;  /* 0x0004a000011b7983 */ /* 0x000f280000300800 */
[----:B------:R-:W4:Y:S04]  /*1a760*/  LDL.LU R36, [R1+0x49c] ;  /* 0x00049c0001247983 */ /* 0x000f280000300800 */
[----:B------:R-:W4:Y:S04]  /*1a770*/  LDL.LU R37, [R1+0x498] ;  /* 0x0004980001257983 */ /* 0x000f280000300800 */
[----:B------:R-:W4:Y:S04]  /*1a780*/  LDL.LU R33, [R1+0x9ac] ;  /* 0x0009ac0001217983 */ /* 0x000f280000300800 */
[----:B------:R-:W4:Y:S04]  /*1a790*/  LDL.LU R31, [R1+0x494] ;  /* 0x00049400011f7983 */ /* 0x000f280000300800 */
[----:B------:R-:W4:Y:S04]  /*1a7a0*/  LDL.LU R23, [R1+0x9a8] ;  /* 0x0009a80001177983 */ /* 0x000f280000300800 */
[----:B------:R-:W4:Y:S01]  /*1a7b0*/  LDL.LU R34, [R1+0x9a4] ;  /* 0x0009a40001227983 */ /* 0x000f220000300800 */
[C---:B--2---:R-:W-:Y:S01]  /*1a7c0*/  FFMA.FTZ R43, R45.reuse, R25, R43 ;  /* 0x000000192d2b7223 */ /* 0x044fe2000001002b */
[----:B------:R-:W-:-:S02]  /*1a7d0*/  FFMA.FTZ R44, R45, R40, R44 ;  /* 0x000000282d2c7223 */ /* 0x000fc4000001002c */
[----:B------:R-:W2:Y:S04]  /*1a7e0*/  LDL.LU R25, [R1+0x9a0] ;  /* 0x0009a00001197983 */ /* 0x000ea80000300800 */
[----:B------:R-:W4:Y:S01]  /*1a7f0*/  LDL.LU R40, [R1+0x5dc] ;  /* 0x0005dc0001287983 */ /* 0x000f220000300800 */
[----:B---3--:R-:W-:-:S04]  /*1a800*/  FMUL.FTZ R45, R5, R35 ;  /* 0x00000023052d7220 */ /* 0x008fc80000410000 */
[----:B------:R-:W-:Y:S01]  /*1a810*/  FADD.FTZ R42, R45, R42 ;  /* 0x0000002a2d2a7221 */ /* 0x000fe20000010000 */
[C---:B----4-:R-:W-:Y:S02]  /*1a820*/  FFMA.FTZ R44, R40.reuse, R45, R44 ;  /* 0x0000002d282c7223 */ /* 0x050fe4000001002c */
[----:B------:R-:W3:Y:S01]  /*1a830*/  LDL.LU R45, [R1+0x5d8] ;  /* 0x0005d800012d7983 */ /* 0x000ee20000300800 */
[----:B------:R-:W-:Y:S01]  /*1a840*/  FFMA.FTZ R39, R40, R35, R39 ;  /* 0x0000002328277223 */ /* 0x000fe20000010027 */
        /* <DEDUP_REMOVED lines=16> */
[----:B------:R-:W-:Y:S01]  /*1a950*/  FADD.FTZ R38, R38, R27 ;  /* 0x0000001b26267221 */ /* 0x000fe20000010000 */
[----:B------:R-:W-:Y:S01]  /*1a960*/  FADD.FTZ R41, R41, R35 ;  /* 0x0000002329297221 */ /* 0x000fe20000010000 */
[----:B------:R-:W4:Y:S01]  /*1a970*/  LDL.LU R27, [R1+0x998] ;  /* 0x00099800011b7983 */ /* 0x000f220000300800 */
[----:B------:R-:W-:Y:S01]  /*1a980*/  FADD.FTZ R42, R45, R42 ;  /* 0x0000002a2d2a7221 */ /* 0x000fe20000010000 */
[----:B------:R-:W-:-:S02]  /*1a990*/  FADD.FTZ R38, R38, R37 ;  /* 0x0000002526267221 */ /* 0x000fc40000010000 */
[----:B------:R-:W2:Y:S01]  /*1a9a0*/  LDL.LU R37, [R1+0x990] ;  /* 0x0009900001257983 */ /* 0x000ea20000300800 */
[C---:B---3--:R-:W-:Y:S01]  /*1a9b0*/  FFMA.FTZ R44, R40.reuse, R45, R44 ;  /* 0x0000002d282c7223 */ /* 0x048fe2000001002c */
[----:B------:R-:W-:Y:S02]  /*1a9c0*/  FFMA.FTZ R39, R40, R31, R39 ;  /* 0x0000001f28277223 */ /* 0x000fe40000010027 */
[----:B------:R-:W3:Y:S01]  /*1a9d0*/  LDL.LU R45, [R1+0x5ac] ;  /* 0x0005ac00012d7983 */ /* 0x000ee20000300800 */
[----:B------:R-:W-:-:S03]  /*1a9e0*/  FADD.FTZ R41, R41, R36 ;  /* 0x0000002429297221 */ /* 0x000fc60000010000 */
[----:B------:R-:W4:Y:S01]  /*1a9f0*/  LDL.LU R36, [R1+0x994] ;  /* 0x0009940001247983 */ /* 0x000f220000300800 */
[----:B------:R-:W-:Y:S01]  /*1aa00*/  FADD.FTZ R41, R41, R31 ;  /* 0x0000001f29297221 */ /* 0x000fe20000010000 */
[-C--:B--2---:R-:W-:Y:S01]  /*1aa10*/  FMUL.FTZ R40, R3, R37.reuse ;  /* 0x0000002503287220 */ /* 0x084fe20000410000 */
[----:B------:R-:W-:Y:S01]  /*1aa20*/  FADD.FTZ R38, R38, R37 ;  /* 0x0000002526267221 */ /* 0x000fe20000010000 */
[----:B------:R-:W2:Y:S04]  /*1aa30*/  LDL.LU R31, [R1+0x98c] ;  /* 0x00098c00011f7983 */ /* 0x000ea80000300800 */
[----:B------:R-:W4:Y:S01]  /*1aa40*/  LDL.LU R35, [R1+0x99c] ;  /* 0x00099c0001237983 */ /* 0x000f220000300800 */
        /* <DEDUP_REMOVED lines=104> */
[----:B------:R-:W-:Y:S02]  /*1b0d0*/  FMUL.FTZ R21, R3, R22 ;  /* 0x0000001603157220 */ /* 0x000fe40000410000 */
[----:B------:R-:W-:Y:S01]  /*1b0e0*/  FADD.FTZ R42, R15, R42 ;  /* 0x0000002a0f2a7221 */ /* 0x000fe20000010000 */
[----:B------:R-:W-:-:S03]  /*1b0f0*/  FADD.FTZ R18, R18, R13 ;  /* 0x0000000d12127221 */ /* 0x000fc60000010000 */
[----:B------:R-:W-:Y:S01]  /*1b100*/  FADD.FTZ R42, R42, R21 ;  /* 0x000000152a2a7221 */ /* 0x000fe20000010000 */
[----:B------:R-:W-:Y:S01]  /*1b110*/  FFMA.FTZ R43, R31, R24, R43 ;  /* 0x000000181f2b7223 */ /* 0x000fe2000001002b */
[----:B------:R-:W-:-:S04]  /*1b120*/  FADD.FTZ R19, R19, R24 ;  /* 0x0000001813137221 */ /* 0x000fc80000010000 */
[----:B------:R-:W-:Y:S01]  /*1b130*/  FADD.FTZ R19, R19, R22 ;  /* 0x0000001613137221 */ /* 0x000fe20000010000 */
[----:B------:R-:W-:-:S03]  /*1b140*/  FADD.FTZ R18, R18, R9 ;  /* 0x0000000912127221 */ /* 0x000fc60000010000 */
[----:B------:R-:W-:-:S04]  /*1b150*/  FADD.FTZ R19, R19, R20 ;  /* 0x0000001413137221 */ /* 0x000fc80000010000 */
[----:B------:R-:W-:Y:S01]  /*1b160*/  FADD.FTZ R19, R19, R8 ;  /* 0x0000000813137221 */ /* 0x000fe20000010000 */
[----:B------:R-:W-:-:S03]  /*1b170*/  FMUL.FTZ R23, R5, R11 ;  /* 0x0000000b05177220 */ /* 0x000fc60000410000 */
[----:B------:R-:W-:Y:S01]  /*1b180*/  FADD.FTZ R19, R19, R14 ;  /* 0x0000000e13137221 */ /* 0x000fe20000010000 */
[C---:B--2---:R-:W-:Y:S01]  /*1b190*/  FFMA.FTZ R44, R34.reuse, R15, R44 ;  /* 0x0000000f222c7223 */ /* 0x044fe2000001002c */
[----:B------:R-:W-:Y:S01]  /*1b1a0*/  FFMA.FTZ R26, R34, R13, R26 ;  /* 0x0000000d221a7223 */ /* 0x000fe2000001001a */
[----:B------:R-:W-:Y:S02]  /*1b1b0*/  FMUL.FTZ R13, R5, R9 ;  /* 0x00000009050d7220 */ /* 0x000fe40000410000 */
[----:B---3--:R-:W-:Y:S01]  /*1b1c0*/  FFMA.FTZ R44, R36, R21, R44 ;  /* 0x00000015242c7223 */ /* 0x008fe2000001002c */
[----:B------:R-:W-:Y:S01]  /*1b1d0*/  FMUL.FTZ R15, R3, R20 ;  /* 0x00000014030f7220 */ /* 0x000fe20000410000 */
[----:B------:R-:W-:Y:S02]  /*1b1e0*/  FADD.FTZ R42, R13, R42 ;  /* 0x0000002a0d2a7221 */ /* 0x000fe40000010000 */
[----:B----4-:R-:W-:Y:S01]  /*1b1f0*/  FFMA.FTZ R44, R35, R13, R44 ;  /* 0x0000000d232c7223 */ /* 0x010fe2000001002c */
[----:B------:R-:W-:Y:S01]  /*1b200*/  FMUL.FTZ R13, R5, R17 ;  /* 0x00000011050d7220 */ /* 0x000fe20000410000 */
[----:B------:R-:W-:-:S02]  /*1b210*/  FADD.FTZ R42, R42, R15 ;  /* 0x0000000f2a2a7221 */ /* 0x000fc40000010000 */
[----:B------:R-:W-:Y:S01]  /*1b220*/  FFMA.FTZ R44, R37, R15, R44 ;  /* 0x0000000f252c7223 */ /* 0x000fe2000001002c */
[----:B------:R-:W-:Y:S01]  /*1b230*/  FMUL.FTZ R15, R3, R8 ;  /* 0x00000008030f7220 */ /* 0x000fe20000410000 */
[----:B------:R-:W-:Y:S02]  /*1b240*/  FADD.FTZ R42, R13, R42 ;  /* 0x0000002a0d2a7221 */ /* 0x000fe40000010000 */
        /* <DEDUP_REMOVED lines=37> */
.L_x_1583:
        /* <DEDUP_REMOVED lines=47> */
.L_x_1585:
[----:B------:R-:W-:Y:S05]  /*1b790*/  BSYNC.RECONVERGENT B0 ;  /* 0x0000000000007941 */ /* 0x000fea0003800200 */
.L_x_1584:
        /* <DEDUP_REMOVED lines=52> */
.L_x_1587:
[----:B------:R-:W-:Y:S05]  /*1bae0*/  BSYNC.RECONVERGENT B0 ;  /* 0x0000000000007941 */ /* 0x000fea0003800200 */
.L_x_1586:
        /* <DEDUP_REMOVED lines=38> */
.L_x_1589:
[----:B------:R-:W-:Y:S05]  /*1bd50*/  BSYNC.RECONVERGENT B0 ;  /* 0x0000000000007941 */ /* 0x000fea0003800200 */
.L_x_1588:
        /* <DEDUP_REMOVED lines=30> */
.L_x_1591:
[----:B------:R-:W-:Y:S05]  /*1bf40*/  BSYNC.RECONVERGENT B0 ;  /* 0x0000000000007941 */ /* 0x000fea0003800200 */
.L_x_1590:
        /* <DEDUP_REMOVED lines=34> */
.L_x_1595:
[----:B------:R-:W2:Y:S04]  /*1c170*/  LDG.E.STRONG.GPU R8, desc[UR10][R14.64] ;  /* 0x0000000a0e087981 */ /* 0x000ea8000c1ef900 */
[----:B--2---:R-:W-:Y:S04]  /*1c180*/  CCTL.IVALL ;  /* 0x00000000ff00798f */ /* 0x004fe80002000000 */
[----:B------:R0:W-:Y:S01]  /*1c190*/  STL [R1], R8 ;  /* 0x0000000801007387 */ /* 0x0001e20000100800 */
[----:B------:R-:W-:-:S13]  /*1c1a0*/  ISETP.NE.AND P0, PT, R8, UR5, PT ;  /* 0x0000000508007c0c */ /* 0x000fda000bf05270 */
[----:B0-----:R-:W-:Y:S05]  /*1c1b0*/  @P0 BRA `(.L_x_1595) ;  /* 0xfffffffc00ec0947 */ /* 0x001fea000383ffff */
.L_x_1594:
[----:B------:R-:W-:Y:S05]  /*1c1c0*/  BSYNC.RECONVERGENT B0 ;  /* 0x0000000000007941 */ /* 0x000fea0003800200 */
.L_x_1593:
        /* <DEDUP_REMOVED lines=15> */
.L_x_1597:
        /* <DEDUP_REMOVED lines=77> */
.L_x_1596:
        /* <DEDUP_REMOVED lines=52> */
.L_x_1598:
        /* <DEDUP_REMOVED lines=27> */
.L_x_1599:
        /* <DEDUP_REMOVED lines=12> */
.L_x_1600:
[----:B------:R-:W-:Y:S05]  /*1cd40*/  BSYNC.RECONVERGENT B0 ;  /* 0x0000000000007941 */ /* 0x000fea0003800200 */
.L_x_1592:
        /* <DEDUP_REMOVED lines=17> */
.L_x_1606:
[----:B------:R-:W-:-:S05]  /*1ce60*/  LEA R21, R19, UR15, 0x3 ;  /* 0x0000000f13157c11 */ /* 0x000fca000f8e18ff */
[----:B-1----:R-:W4:Y:S04]  /*1ce70*/  LDL.128 R8, [R21+0x10] ;  /* 0x0000100015087983 */ /* 0x002f280000100c00 */
[----:B0-23--:R0:W2:Y:S01]  /*1ce80*/  LDL.128 R12, [R21+0x210] ;  /* 0x00021000150c7983 */ /* 0x00d0a20000100c00 */
[----:B------:R-:W-:Y:S01]  /*1ce90*/  BSSY.RECONVERGENT B0, `(.L_x_1601) ;  /* 0x0000036000007945 */ /* 0x000fe20003800200 */
[----:B----4-:R-:W-:Y:S01]  /*1cea0*/  FADD.FTZ R8, R8, -UR28 ;  /* 0x8000001c08087e21 */ /* 0x010fe20008010000 */
        /* <DEDUP_REMOVED lines=16> */
[----:B--2---:R-:W-:Y:S01]  /*1cfb0*/  @P2 FMUL.FTZ R25, R12, R21 ;  /* 0x000000150c192220 */ /* 0x004fe20000410000 */
        /* <DEDUP_REMOVED lines=35> */
.L_x_1602:
[----:B------:R-:W-:Y:S05]  /*1d1f0*/  BSYNC.RECONVERGENT B0 ;  /* 0x0000000000007941 */ /* 0x000fea0003800200 */
.L_x_1601:
        /* <DEDUP_REMOVED lines=19> */
.L_x_1603:
        /* <DEDUP_REMOVED lines=15> */
.L_x_1605:
[----:B------:R-:W-:Y:S05]  /*1d420*/  BSYNC.RECONVERGENT B0 ;  /* 0x0000000000007941 */ /* 0x000fea0003800200 */
.L_x_1604:
        /* <DEDUP_REMOVED lines=10> */
.L_x_1581:
        /* <DEDUP_REMOVED lines=16> */
.L_x_1609:
[----:B------:R-:W-:Y:S05]  /*1d5d0*/  BSYNC.RECONVERGENT B0 ;  /* 0x0000000000007941 */ /* 0x000fea0003800200 */
.L_x_1608:
        /* <DEDUP_REMOVED lines=11> */
.L_x_1611:
[----:B------:R-:W2:Y:S04]  /*1d690*/  LDG.E.STRONG.GPU R5, desc[UR10][R2.64] ;  /* 0x0000000a02057981 */ /* 0x000ea8000c1ef900 */
[----:B--2---:R-:W-:Y:S01]  /*1d6a0*/  CCTL.IVALL ;  /* 0x00000000ff00798f */ /* 0x004fe20002000000 */
[----:B------:R-:W-:Y:S05]  /*1d6b0*/  YIELD ;  /* 0x0000000000007946 */ /* 0x000fea0003800000 */
[----:B------:R-:W-:-:S13]  /*1d6c0*/  ISETP.NE.AND P0, PT, R5, R0, PT ;  /* 0x000000000500720c */ /* 0x000fda0003f05270 */
[----:B------:R-:W-:Y:S05]  /*1d6d0*/  @P0 BRA `(.L_x_1611) ;  /* 0xfffffffc00ec0947 */ /* 0x000fea000383ffff */
.L_x_1610:
        /* <DEDUP_REMOVED lines=75> */
.L_x_1614:
        /* <DEDUP_REMOVED lines=29> */
.L_x_1613:
[----:B------:R-:W-:Y:S05]  /*1dd60*/  BSYNC.RECONVERGENT B0 ;  /* 0x0000000000007941 */ /* 0x000fea0003800200 */
.L_x_1612:
        /* <DEDUP_REMOVED lines=10> */
.L_x_1615:
        /* <DEDUP_REMOVED lines=87> */
.L_x_1616:
        /* <DEDUP_REMOVED lines=16> */
.L_x_4911:


//--------------------- .text._Z35group_norm_nhwc_bwd_one_pass_kernelI11Fp32IOFp16WLi64ELi160ELi640EEv26Group_norm_nhwc_bwd_params --------------------------
	.section	.text._Z35group_norm_nhwc_bwd_one_pass_kernelI11Fp32IOFp16WLi64ELi160ELi640EEv26Group_norm_nhwc_bwd_params,"ax",@progbits
	.align	128
        .global         _Z35group_norm_nhwc_bwd_one_pass_kernelI11Fp32IOFp16WLi64ELi160ELi640EEv26Group_norm_nhwc_bwd_params
        .type           _Z35group_norm_nhwc_bwd_one_pass_kernelI11Fp32IOFp16WLi64ELi160ELi640EEv26Group_norm_nhwc_bwd_params,@function
        .size           _Z35group_norm_nhwc_bwd_one_pass_kernelI11Fp32IOFp16WLi64ELi160ELi640EEv26Group_norm_nhwc_bwd_params,(.L_x_4912 - _Z35group_norm_nhwc_bwd_one_pass_kernelI11Fp32IOFp16WLi64ELi160ELi640EEv26Group_norm_nhwc_bwd_params)
        .other          _Z35group_norm_nhwc_bwd_one_pass_kernelI11Fp32IOFp16WLi64ELi160ELi640EEv26Group_norm_nhwc_bwd_params,@"STO_CUDA_ENTRY STV_DEFAULT"
_Z35group_norm_nhwc_bwd_one_pass_kernelI11Fp32IOFp16WLi64ELi160ELi640EEv26Group_norm_nhwc_bwd_params:
.text._Z35group_norm_nhwc_bwd_one_pass_kernelI11Fp32IOFp16WLi64ELi160ELi640EEv26Group_norm_nhwc_bwd_params:
        /* <DEDUP_REMOVED lines=54> */
.L_x_1660:
        /* <DEDUP_REMOVED lines=237> */
[----:B--2---:R-:W-:Y:S02]  /*1230*/  @P6 HADD2.F32 R5, -RZ, R42.H0_H0 ;  /* 0x2000002aff056230 */ /* 0x004fe40000004100 */
[----:B---3--:R-:W-:Y:S02]  /*1240*/  @P6 HADD2.F32 R6, -RZ, R43.H0_H0 ;  /* 0x2000002bff066230 */ /* 0x008fe40000004100 */
[----:B------:R-:W-:Y:S02]  /*1250*/  HADD2.F32 R7, -RZ, R44.H0_H0 ;  /* 0x2000002cff077230 */ /* 0x000fe40000004100 */
[----:B------:R-:W-:Y:S01]  /*1260*/  HADD2.F32 R58, -RZ, R58.H0_H0 ;  /* 0x2000003aff3a7230 */ /* 0x000fe20000004100 */
        /* <DEDUP_REMOVED lines=114> */
.L_x_1618:
        /* <DEDUP_REMOVED lines=256> */
.L_x_1619:
        /* <DEDUP_REMOVED lines=39> */
.L_x_1621:
[----:B------:R-:W-:Y:S05]  /*2c00*/  BSYNC.RECONVERGENT B0 ;  /* 0x0000000000007941 */ /* 0x000fea0003800200 */
.L_x_1620:
        /* <DEDUP_REMOVED lines=54> */
.L_x_1623:
[----:B------:R-:W-:Y:S05]  /*2f70*/  BSYNC.RECONVERGENT B0 ;  /* 0x0000000000007941 */ /* 0x000fea0003800200 */
.L_x_1622:
        /* <DEDUP_REMOVED lines=38> */
.L_x_1625:
[----:B------:R-:W-:Y:S05]  /*31e0*/  BSYNC.RECONVERGENT B0 ;  /* 0x0000000000007941 */ /* 0x000fea0003800200 */
.L_x_1624:
        /* <DEDUP_REMOVED lines=30> */
.L_x_1627:
[----:B------:R-:W-:Y:S05]  /*33d0*/  BSYNC.RECONVERGENT B0 ;  /* 0x0000000000007941 */ /* 0x000fea0003800200 */
.L_x_1626:
        /* <DEDUP_REMOVED lines=24> */
.L_x_1630:
[----:B----4-:R-:W3:Y:S04]  /*3560*/  LDG.E.STRONG.GPU R38, desc[UR8][R36.64] ;  /* 0x0000000824267981 */ /* 0x010ee8000c1ef900 */
[----:B---3--:R-:W-:Y:S01]  /*3570*/  CCTL.IVALL ;  /* 0x00000000ff00798f */ /* 0x008fe20002000000 */
[----:B------:R-:W-:Y:S05]  /*3580*/  YIELD ;  /* 0x0000000000007946 */ /* 0x000fea0003800000 */
[----:B------:R-:W-:-:S13]  /*3590*/  ISETP.NE.AND P0, PT, R38, R43, PT ;  /* 0x0000002b2600720c */ /* 0x000fda0003f05270 */
[----:B------:R-:W-:Y:S05]  /*35a0*/  @P0 BRA `(.L_x_1630) ;  /* 0xfffffffc00ec0947 */ /* 0x000fea000383ffff */
.L_x_1629:
        /* <DEDUP_REMOVED lines=14> */
.L_x_1632:
        /* <DEDUP_REMOVED lines=60> */
.L_x_1631:
        /* <DEDUP_REMOVED lines=34> */
.L_x_1633:
        /* <DEDUP_REMOVED lines=18> */
.L_x_1634:
        /* <DEDUP_REMOVED lines=9> */
.L_x_1635:
[----:B------:R-:W-:Y:S05]  /*3e20*/  BSYNC.RECONVERGENT B0 ;  /* 0x0000000000007941 */ /* 0x000fea0003800200 */
.L_x_1628:
        /* <DEDUP_REMOVED lines=38> */
.L_x_1636:
        /* <DEDUP_REMOVED lines=21> */
.L_x_1638:
[----:B------:R-:W-:Y:S05]  /*41e0*/  BSYNC.RECONVERGENT B0 ;  /* 0x0000000000007941 */ /* 0x000fea0003800200 */
.L_x_1637:
        /* <DEDUP_REMOVED lines=21> */
.L_x_1639:
        /* <DEDUP_REMOVED lines=20> */
.L_x_1641:
[----:B------:R-:W-:Y:S05]  /*4480*/  BSYNC.RECONVERGENT B0 ;  /* 0x0000000000007941 */ /* 0x000fea0003800200 */
.L_x_1640:
        /* <DEDUP_REMOVED lines=23> */
.L_x_1642:
        /* <DEDUP_REMOVED lines=19> */
.L_x_1644:
[----:B------:R-:W-:Y:S05]  /*4730*/  BSYNC.RECONVERGENT B0 ;  /* 0x0000000000007941 */ /* 0x000fea0003800200 */
.L_x_1643:
        /* <DEDUP_REMOVED lines=57> */
.L_x_1645:
        /* <DEDUP_REMOVED lines=17> */
.L_x_1647:
[----:B------:R-:W-:Y:S05]  /*4be0*/  BSYNC.RECONVERGENT B0 ;  /* 0x0000000000007941 */ /* 0x000fea0003800200 */
.L_x_1646:
        /* <DEDUP_REMOVED lines=19> */
.L_x_1648:
        /* <DEDUP_REMOVED lines=17> */
.L_x_1650:
[----:B------:R-:W-:Y:S05]  /*4e30*/  BSYNC.RECONVERGENT B0 ;  /* 0x0000000000007941 */ /* 0x000fea0003800200 */
.L_x_1649:
        /* <DEDUP_REMOVED lines=19> */
.L_x_1651:
        /* <DEDUP_REMOVED lines=17> */
.L_x_1653:
[----:B------:R-:W-:Y:S05]  /*5080*/  BSYNC.RECONVERGENT B0 ;  /* 0x0000000000007941 */ /* 0x000fea0003800200 */
.L_x_1652:
        /* <DEDUP_REMOVED lines=19> */
.L_x_1654:
        /* <DEDUP_REMOVED lines=17> */
.L_x_1656:
[----:B------:R-:W-:Y:S05]  /*52d0*/  BSYNC.RECONVERGENT B0 ;  /* 0x0000000000007941 */ /* 0x000fea0003800200 */
.L_x_1655:
        /* <DEDUP_REMOVED lines=19> */
.L_x_1657:
        /* <DEDUP_REMOVED lines=17> */
.L_x_1659:
[----:B------:R-:W-:Y:S05]  /*5520*/  BSYNC.RECONVERGENT B0 ;  /* 0x0000000000007941 */ /* 0x000fea0003800200 */
.L_x_1658:
[----:B------:R-:W-:Y:S02]  /*5530*/  IADD3 R68, PT, PT, R0, R68, RZ ;  /* 0x0000004400447210 */ /* 0x000fe40007ffe0ff */
[----:B------:R-:W-:Y:S02]  /*5540*/  IADD3 R70, PT, PT, R70, 0x1, RZ ;  /* 0x0000000146467810 */ /* 0x000fe40007ffe0ff */
[----:B------:R-:W-:-:S13]  /*5550*/  ISETP.GE.AND P0, PT, R68, UR4, PT ;  /* 0x0000000444007c0c */ /* 0x000fda000bf06270 */
[----:B------:R-:W-:Y:S05]  /*5560*/  @!P0 BRA `(.L_x_1660) ;  /* 0xffffffac007c8947 */ /* 0x000fea000383ffff */
.L_x_1617:
        /* <DEDUP_REMOVED lines=20> */
.L_x_1662:
[----:B------:R-:W-:Y:S05]  /*56b0*/  BSYNC.RECONVERGENT B0 ;  /* 0x0000000000007941 */ /* 0x000fea0003800200 */
.L_x_1661:
[----:B------:R-:W-:Y:S05]  /*56c0*/  @P0 EXIT ;  /* 0x000000000000094d */ /* 0x000fea0003800000 */
[----:B------:R-:W-:Y:S05]  /*56d0*/  @P2 BRA `(.L_x_1663) ;  /* 0x0000000000202947 */ /* 0x000fea0003800000 */
[----:B------:R-:W-:-:S05]  /*56e0*/  IMAD R0, R4, R7, RZ ;  /* 0x0000000704007224 */ /* 0x000fca00078e02ff */
[----:B------:R-:W-:-:S13]  /*56f0*/  ISETP.NE.AND P0, PT, R0, -0x1, PT ;  /* 0xffffffff0000780c */ /* 0x000fda0003f05270 */
[----:B------:R-:W-:Y:S05]  /*5700*/  @!P0 BRA `(.L_x_1663) ;  /* 0x0000000000148947 */ /* 0x000fea0003800000 */
.L_x_1664:
[----:B-1----:R-:W2:Y:S04]  /*5710*/  LDG.E.STRONG.GPU R5, desc[UR8][R2.64] ;  /* 0x0000000802057981 */ /* 0x002ea8000c1ef900 */
[----:B--2---:R-:W-:Y:S01]  /*5720*/  CCTL.IVALL ;  /* 0x00000000ff00798f */ /* 0x004fe20002000000 */
[----:B------:R-:W-:Y:S05]  /*5730*/  YIELD ;  /* 0x0000000000007946 */ /* 0x000fea0003800000 */
[----:B------:R-:W-:-:S13]  /*5740*/  ISETP.NE.AND P0, PT, R5, R0, PT ;  /* 0x000000000500720c */ /* 0x000fda0003f05270 */
[----:B------:R-:W-:Y:S05]  /*5750*/  @P0 BRA `(.L_x_1664) ;  /* 0xfffffffc00ec0947 */ /* 0x000fea000383ffff */
.L_x_1663:
        /* <DEDUP_REMOVED lines=76> */
.L_x_1667:
        /* <DEDUP_REMOVED lines=24> */
[----:B----4-:R-:W-:Y:S01]  /*5da0*/  F2FP.F16.F32.PACK_AB R19, R15, R12 ;  /* 0x0000000c0f13723e */ /* 0x010fe200000000ff */
[----:B------:R0:W-:Y:S04]  /*5db0*/  STG.E desc[UR8][R8.64], R17 ;  /* 0x0000001108007986 */ /* 0x0001e8000c101908 */
[----:B------:R0:W-:Y:S01]  /*5dc0*/  STG.E desc[UR8][R10.64], R19 ;  /* 0x000000130a007986 */ /* 0x0001e2000c101908 */
[----:B------:R-:W-:Y:S02]  /*5dd0*/  IADD3 R20, P4, PT, R20, 0xa00, RZ ;  /* 0x00000a0014147810 */ /* 0x000fe40007f9e0ff */
[----:B------:R-:W-:-:S02]  /*5de0*/  IADD3.X R23, PT, PT, RZ, R23, RZ, P3, !PT ;  /* 0x00000017ff177210 */ /* 0x000fc40001ffe4ff */
[----:B------:R-:W-:Y:S01]  /*5df0*/  IADD3.X R21, PT, PT, RZ, R21, RZ, P4, !PT ;  /* 0x00000015ff157210 */ /* 0x000fe200027fe4ff */
[----:B------:R-:W-:Y:S08]  /*5e00*/  @P1 BRA `(.L_x_1667) ;  /* 0xfffffffc00841947 */ /* 0x000ff0000383ffff */
.L_x_1666:
[----:B------:R-:W-:Y:S05]  /*5e10*/  BSYNC.RECONVERGENT B0 ;  /* 0x0000000000007941 */ /* 0x000fea0003800200 */
.L_x_1665:
        /* <DEDUP_REMOVED lines=10> */
.L_x_1668:
        /* <DEDUP_REMOVED lines=21> */
[----:B-----5:R-:W-:Y:S02]  /*6010*/  F2FP.F16.F32.PACK_AB R19, R7, R4 ;  /* 0x000000040713723e */ /* 0x020fe400000000ff */
[----:B------:R-:W-:-:S04]  /*6020*/  LOP3.LUT R4, R26, 0x3, RZ, 0xc0, !PT ;  /* 0x000000031a047812 */ /* 0x000fc800078ec0ff */
[----:B------:R-:W-:Y:S02]  /*6030*/  IADD3.X R17, PT, PT, R4, UR5, RZ, P1, !PT ;  /* 0x0000000504117c10 */ /* 0x000fe40008ffe4ff */
[----:B---3--:R-:W-:Y:S02]  /*6040*/  F2FP.F16.F32.PACK_AB R21, R11, R8 ;  /* 0x000000080b15723e */ /* 0x008fe400000000ff */
        /* <DEDUP_REMOVED lines=57> */
[----:B----4-:R-:W-:-:S03]  /*63e0*/  F2FP.F16.F32.PACK_AB R7, R9, R6 ;  /* 0x000000060907723e */ /* 0x010fc600000000ff */
[----:B------:R1:W-:Y:S04]  /*63f0*/  STG.E desc[UR8][R12.64], R5 ;  /* 0x000000050c007986 */ /* 0x0003e8000c101908 */
[----:B------:R1:W-:Y:S02]  /*6400*/  STG.E desc[UR8][R14.64], R7 ;  /* 0x000000070e007986 */ /* 0x0003e4000c101908 */
[----:B------:R-:W-:Y:S05]  /*6410*/  @P0 BRA `(.L_x_1668) ;  /* 0xfffffff800a80947 */ /* 0x000fea000383ffff */
[----:B------:R-:W-:Y:S05]  /*6420*/  EXIT ;  /* 0x000000000000794d */ /* 0x000fea0003800000 */
.L_x_1669:
        /* <DEDUP_REMOVED lines=13> */
.L_x_4912:


//--------------------- .text._Z35group_norm_nhwc_bwd_one_pass_kernelI11Fp32IOFp16WLi128ELi160ELi640EEv26Group_norm_nhwc_bwd_params --------------------------
	.section	.text._Z35group_norm_nhwc_bwd_one_pass_kernelI11Fp32IOFp16WLi128ELi160ELi640EEv26Group_norm_nhwc_bwd_params,"ax",@progbits
	.align	128
        .global         _Z35group_norm_nhwc_bwd_one_pass_kernelI11Fp32IOFp16WLi128ELi160ELi640EEv26Group_norm_nhwc_bwd_params
        .type           _Z35group_norm_nhwc_bwd_one_pass_kernelI11Fp32IOFp16WLi128ELi160ELi640EEv26Group_norm_nhwc_bwd_params,@function
        .size           _Z35group_norm_nhwc_bwd_one_pass_kernelI11Fp32IOFp16WLi128ELi160ELi640EEv26Group_norm_nhwc_bwd_params,(.L_x_4913 - _Z35group_norm_nhwc_bwd_one_pass_kernelI11Fp32IOFp16WLi128ELi160ELi640EEv26Group_norm_nhwc_bwd_params)
        .other          _Z35group_norm_nhwc_bwd_one_pass_kernelI11Fp32IOFp16WLi128ELi160ELi640EEv26Group_norm_nhwc_bwd_params,@"STO_CUDA_ENTRY STV_DEFAULT"
_Z35group_norm_nhwc_bwd_one_pass_kernelI11Fp32IOFp16WLi128ELi160ELi640EEv26Group_norm_nhwc_bwd_params:
.text._Z35group_norm_nhwc_bwd_one_pass_kernelI11Fp32IOFp16WLi128ELi160ELi640EEv26Group_norm_nhwc_bwd_params:
        /* <DEDUP_REMOVED lines=20> */
.L_x_1737:
        /* <DEDUP_REMOVED lines=442> */
[----:B---3--:R-:W-:Y:S02]  /*1ce0*/  @P0 HADD2.F32 R82, -RZ, R88.H0_H0 ;  /* 0x20000058ff520230 */ /* 0x008fe40000004100 */
[----:B----4-:R-:W-:Y:S02]  /*1cf0*/  @P0 HADD2.F32 R87, -RZ, R0.H0_H0 ;  /* 0x20000000ff570230 */ /* 0x010fe40000004100 */
[----:B------:R-:W-:Y:S02]  /*1d00*/  HADD2.F32 R81, -RZ, R81.H0_H0 ;  /* 0x20000051ff517230 */ /* 0x000fe40000004100 */
[----:B------:R-:W-:Y:S01]  /*1d10*/  HADD2.F32 R0, -RZ, R85.H0_H0 ;  /* 0x20000055ff007230 */ /* 0x000fe20000004100 */
        /* <DEDUP_REMOVED lines=226> */
.L_x_1671:
        /* <DEDUP_REMOVED lines=512> */
.L_x_1672:
        /* <DEDUP_REMOVED lines=46> */
.L_x_1674:
[----:B------:R-:W-:Y:S05]  /*4e20*/  BSYNC.RECONVERGENT B0 ;  /* 0x0000000000007941 */ /* 0x000fea0003800200 */
.L_x_1673:
        /* <DEDUP_REMOVED lines=52> */
.L_x_1676:
[----:B------:R-:W-:Y:S05]  /*5170*/  BSYNC.RECONVERGENT B0 ;  /* 0x0000000000007941 */ /* 0x000fea0003800200 */
.L_x_1675:
        /* <DEDUP_REMOVED lines=38> */
.L_x_1678:
[----:B------:R-:W-:Y:S05]  /*53e0*/  BSYNC.RECONVERGENT B0 ;  /* 0x0000000000007941 */ /* 0x000fea0003800200 */
.L_x_1677:
        /* <DEDUP_REMOVED lines=29> */
.L_x_1680:
[----:B------:R-:W-:Y:S05]  /*55c0*/  BSYNC.RECONVERGENT B0 ;  /* 0x0000000000007941 */ /* 0x000fea0003800200 */
.L_x_1679:
        /* <DEDUP_REMOVED lines=30> */
.L_x_1683:
        /* <DEDUP_REMOVED lines=10> */
.L_x_1682:
        /* <DEDUP_REMOVED lines=18> */
.L_x_1685:
        /* <DEDUP_REMOVED lines=153> */
.L_x_1684:
        /* <DEDUP_REMOVED lines=72> */
.L_x_1686:
        /* <DEDUP_REMOVED lines=38> */
.L_x_1687:
        /* <DEDUP_REMOVED lines=19> */
.L_x_1688:
[----:B------:R-:W-:Y:S05]  /*6b10*/  BSYNC.RECONVERGENT B0 ;  /* 0x0000000000007941 */ /* 0x000fea0003800200 */
.L_x_1681:
        /* <DEDUP_REMOVED lines=44> */
.L_x_1689:
        /* <DEDUP_REMOVED lines=23> */
.L_x_1691:
[----:B------:R-:W-:Y:S05]  /*6f50*/  BSYNC.RECONVERGENT B0 ;  /* 0x0000000000007941 */ /* 0x000fea0003800200 */
.L_x_1690:
        /* <DEDUP_REMOVED lines=19> */
.L_x_1692:
        /* <DEDUP_REMOVED lines=48> */
.L_x_1694:
[----:B------:R-:W-:Y:S05]  /*7390*/  BSYNC.RECONVERGENT B0 ;  /* 0x0000000000007941 */ /* 0x000fea0003800200 */
.L_x_1693:
        /* <DEDUP_REMOVED lines=21> */
.L_x_1695:
        /* <DEDUP_REMOVED lines=21> */
.L_x_1697:
[----:B------:R-:W-:Y:S05]  /*7640*/  BSYNC.RECONVERGENT B0 ;  /* 0x0000000000007941 */ /* 0x000fea0003800200 */
.L_x_1696:
        /* <DEDUP_REMOVED lines=21> */
.L_x_1698:
        /* <DEDUP_REMOVED lines=21> */
.L_x_1700:
[----:B------:R-:W-:Y:S05]  /*78f0*/  BSYNC.RECONVERGENT B0 ;  /* 0x0000000000007941 */ /* 0x000fea0003800200 */
.L_x_1699:
        /* <DEDUP_REMOVED lines=21> */
.L_x_1701:
        /* <DEDUP_REMOVED lines=21> */
.L_x_1703:
[----:B------:R-:W-:Y:S05]  /*7ba0*/  BSYNC.RECONVERGENT B0 ;  /* 0x0000000000007941 */ /* 0x000fea0003800200 */
.L_x_1702:
        /* <DEDUP_REMOVED lines=21> */
.L_x_1704:
        /* <DEDUP_REMOVED lines=21> */
.L_x_1706:
[----:B------:R-:W-:Y:S05]  /*7e50*/  BSYNC.RECONVERGENT B0 ;  /* 0x0000000000007941 */ /* 0x000fea0003800200 */
.L_x_1705:
        /* <DEDUP_REMOVED lines=21> */
.L_x_1707:
        /* <DEDUP_REMOVED lines=21> */
.L_x_1709:
[----:B------:R-:W-:Y:S05]  /*8100*/  BSYNC.RECONVERGENT B0 ;  /* 0x0000000000007941 */ /* 0x000fea0003800200 */
.L_x_1708:
        /* <DEDUP_REMOVED lines=21> */
.L_x_1710:
        /* <DEDUP_REMOVED lines=20> */
.L_x_1712:
[----:B------:R-:W-:Y:S05]  /*83a0*/  BSYNC.RECONVERGENT B0 ;  /* 0x0000000000007941 */ /* 0x000fea0003800200 */
.L_x_1711:
        /* <DEDUP_REMOVED lines=48> */
.L_x_1713:
        /* <DEDUP_REMOVED lines=21> */
.L_x_1715:
[----:B------:R-:W-:Y:S05]  /*8800*/  BSYNC.RECONVERGENT B0 ;  /* 0x0000000000007941 */ /* 0x000fea0003800200 */
.L_x_1714:
        /* <DEDUP_REMOVED lines=21> */
.L_x_1716:
        /* <DEDUP_REMOVED lines=21> */
.L_x_1718:
[----:B------:R-:W-:Y:S05]  /*8ab0*/  BSYNC.RECONVERGENT B0 ;  /* 0x0000000000007941 */ /* 0x000fea0003800200 */
.L_x_1717:
        /* <DEDUP_REMOVED lines=21> */
.L_x_1719:
        /* <DEDUP_REMOVED lines=21> */
.L_x_1721:
[----:B------:R-:W-:Y:S05]  /*8d60*/  BSYNC.RECONVERGENT B0 ;  /* 0x0000000000007941 */ /* 0x000fea0003800200 */
.L_x_1720:
        /* <DEDUP_REMOVED lines=21> */
.L_x_1722:
        /* <DEDUP_REMOVED lines=21> */
.L_x_1724:
[----:B------:R-:W-:Y:S05]  /*9010*/  BSYNC.RECONVERGENT B0 ;  /* 0x0000000000007941 */ /* 0x000fea0003800200 */
.L_x_1723:
        /* <DEDUP_REMOVED lines=21> */
.L_x_1725:
        /* <DEDUP_REMOVED lines=21> */
.L_x_1727:
[----:B------:R-:W-:Y:S05]  /*92c0*/  BSYNC.RECONVERGENT B0 ;  /* 0x0000000000007941 */ /* 0x000fea0003800200 */
.L_x_1726:
        /* <DEDUP_REMOVED lines=21> */
.L_x_1728:
        /* <DEDUP_REMOVED lines=21> */
.L_x_1730:
[----:B------:R-:W-:Y:S05]  /*9570*/  BSYNC.RECONVERGENT B0 ;  /* 0x0000000000007941 */ /* 0x000fea0003800200 */
.L_x_1729:
        /* <DEDUP_REMOVED lines=21> */
.L_x_1731:
        /* <DEDUP_REMOVED lines=29> */
.L_x_1733:
[----:B------:R-:W-:Y:S05]  /*98a0*/  BSYNC.RECONVERGENT B0 ;  /* 0x0000000000007941 */ /* 0x000fea0003800200 */
.L_x_1732:
        /* <DEDUP_REMOVED lines=19> */
.L_x_1734:
        /* <DEDUP_REMOVED lines=17> */
.L_x_1736:
[----:B------:R-:W-:Y:S05]  /*9af0*/  BSYNC.RECONVERGENT B0 ;  /* 0x0000000000007941 */ /* 0x000fea0003800200 */
.L_x_1735:
        /* <DEDUP_REMOVED lines=8> */
.L_x_1670:
        /* <DEDUP_REMOVED lines=15> */
.L_x_1739:
[----:B------:R-:W-:Y:S05]  /*9c70*/  BSYNC.RECONVERGENT B0 ;  /* 0x0000000000007941 */ /* 0x000fea0003800200 */
.L_x_1738:
        /* <DEDUP_REMOVED lines=11> */
.L_x_1741:
[----:B------:R-:W2:Y:S04]  /*9d30*/  LDG.E.STRONG.GPU R5, desc[UR12][R2.64] ;  /* 0x0000000c02057981 */ /* 0x000ea8000c1ef900 */
[----:B--2---:R-:W-:Y:S01]  /*9d40*/  CCTL.IVALL ;  /* 0x00000000ff00798f */ /* 0x004fe20002000000 */
[----:B------:R-:W-:Y:S05]  /*9d50*/  YIELD ;  /* 0x0000000000007946 */ /* 0x000fea0003800000 */
[----:B------:R-:W-:-:S13]  /*9d60*/  ISETP.NE.AND P0, PT, R5, R0, PT ;  /* 0x000000000500720c */ /* 0x000fda0003f05270 */
[----:B------:R-:W-:Y:S05]  /*9d70*/  @P0 BRA `(.L_x_1741) ;  /* 0xfffffffc00ec0947 */ /* 0x000fea000383ffff */
.L_x_1740:
        /* <DEDUP_REMOVED lines=74> */
.L_x_1744:
        /* <DEDUP_REMOVED lines=31> */
.L_x_1743:
[----:B------:R-:W-:Y:S05]  /*a410*/  BSYNC.RECONVERGENT B0 ;  /* 0x0000000000007941 */ /* 0x000fea0003800200 */
.L_x_1742:
        /* <DEDUP_REMOVED lines=10> */
.L_x_1745:
        /* <DEDUP_REMOVED lines=87> */
.L_x_1746:
        /* <DEDUP_REMOVED lines=13> */
.L_x_4913:


//--------------------- .text._Z35group_norm_nhwc_bwd_one_pass_kernelI11Fp32IOFp16WLi256ELi160ELi640EEv26Group_norm_nhwc_bwd_params --------------------------
	.section	.text._Z35group_norm_nhwc_bwd_one_pass_kernelI11Fp32IOFp16WLi256ELi160ELi640EEv26Group_norm_nhwc_bwd_params,"ax",@progbits
	.align	128
        .global         _Z35group_norm_nhwc_bwd_one_pass_kernelI11Fp32IOFp16WLi256ELi160ELi640EEv26Group_norm_nhwc_bwd_params
        .type           _Z35group_norm_nhwc_bwd_one_pass_kernelI11Fp32IOFp16WLi256ELi160ELi640EEv26Group_norm_nhwc_bwd_params,@function
        .size           _Z35group_norm_nhwc_bwd_one_pass_kernelI11Fp32IOFp16WLi256ELi160ELi640EEv26Group_norm_nhwc_bwd_params,(.L_x_4914 - _Z35group_norm_nhwc_bwd_one_pass_kernelI11Fp32IOFp16WLi256ELi160ELi640EEv26Group_norm_nhwc_bwd_params)
        .other          _Z35group_norm_nhwc_bwd_one_pass_kernelI11Fp32IOFp16WLi256ELi160ELi640EEv26Group_norm_nhwc_bwd_params,@"STO_CUDA_ENTRY STV_DEFAULT"
_Z35group_norm_nhwc_bwd_one_pass_kernelI11Fp32IOFp16WLi256ELi160ELi640EEv26Group_norm_nhwc_bwd_params:
.text._Z35group_norm_nhwc_bwd_one_pass_kernelI11Fp32IOFp16WLi256ELi160ELi640EEv26Group_norm_nhwc_bwd_params:
        /* <DEDUP_REMOVED lines=28> */
.L_x_1773:
        /* <DEDUP_REMOVED lines=466> */
[----:B------:R-:W-:-:S03]  /*1ee0*/  LOP3.LUT R0, R0, 0xffffff7f, RZ, 0xc0, !PT ;  /* 0xffffff7f00007812 */ /* 0x000fc600078ec0ff */
[----:B------:R1:W-:Y:S01]  /*1ef0*/  @!P2 STL.64 [R1+0x218], R2 ;  /* 0x000218020100a387 */ /* 0x0003e20000100a00 */
        /* <DEDUP_REMOVED lines=175> */
[----:B------:R1:W-:Y:S03]  /*29f0*/  STL [R1+0x50c], R30 ;  /* 0x00050c1e01007387 */ /* 0x0003e60000100800 */
[----:B------:R-:W-:Y:S02]  /*2a00*/  @!P1 IADD3 R5, PT, PT, R43, R17, RZ ;  /* 0x000000112b059210 */ /* 0x000fe40007ffe0ff */
[----:B------:R-:W-:Y:S01]  /*2a10*/  @!P1 SHF.L.U32 R16, R42, 0x2, RZ ;  /* 0x000000022a109819 */ /* 0x000fe200000006ff */
[----:B------:R-:W-:Y:S01]  /*2a20*/  @!P2 STL.64 [R1+0x2d0], R2 ;  /* 0x0002d0020100a387 */ /* 0x000fe20000100a00 */
[----:B------:R-:W-:Y:S02]  /*2a30*/  @P2 LOP3.LUT R0, R0, 0x1, RZ, 0xfc, !PT ;  /* 0x0000000100002812 */ /* 0x000fe400078efcff */
[----:B------:R-:W-:-:S02]  /*2a40*/  @!P1 SHF.L.U64.HI R5, R42, 0x2, R5 ;  /* 0x000000022a059819 */ /* 0x000fc40000010205 */
[C---:B-1----:R-:W-:Y:S01]  /*2a50*/  @!P1 IADD3 R30, P2, PT, R16.reuse, R14, RZ ;  /* 0x0000000e101e9210 */ /* 0x042fe20007f5e0ff */
[----:B------:R0:W-:Y:S03]  /*2a60*/  STL [R1+0x508], R31 ;  /* 0x0005081f01007387 */ /* 0x0001e60000100800 */
[----:B0-----:R-:W-:Y:S02]  /*2a70*/  @!P1 IADD3.X R31, PT, PT, R5, R15, RZ, P2, !PT ;  /* 0x0000000f051f9210 */ /* 0x001fe400017fe4ff */
        /* <DEDUP_REMOVED lines=175> */
[----:B0-----:R-:W-:Y:S02]  /*3570*/  MOV R38, R18 ;  /* 0x0000001200267202 */ /* 0x001fe40000000f00 */
[----:B------:R-:W-:Y:S02]  /*3580*/  MOV R39, R19 ;  /* 0x0000001300277202 */ /* 0x000fe40000000f00 */
[----:B------:R-:W-:Y:S02]  /*3590*/  CS2R R18, SRZ ;  /* 0x0000000000127805 */ /* 0x000fe4000001ff00 */
[----:B--2---:R-:W-:-:S05]  /*35a0*/  @!P2 MOV R18, R11 ;  /* 0x0000000b0012a202 */ /* 0x004fca0000000f00 */
[----:B------:R0:W-:Y:S04]  /*35b0*/  STL [R1+0x398], R18 ;  /* 0x0003981201007387 */ /* 0x0001e80000100800 */
[----:B0-----:R-:W2:Y:S01]  /*35c0*/  LDL.LU R18, [R1+0x53c] ;  /* 0x00053c0001127983 */ /* 0x001ea20000300800 */
[----:B----4-:R-:W-:-:S05]  /*35d0*/  @!P2 MOV R19, R12 ;  /* 0x0000000c0013a202 */ /* 0x010fca0000000f00 */
[----:B------:R0:W-:Y:S04]  /*35e0*/  STL [R1+0x2a0], R19 ;  /* 0x0002a01301007387 */ /* 0x0001e80000100800 */
[----:B0-----:R-:W2:Y:S01]  /*35f0*/  LDL.LU R19, [R1+0x538] ;  /* 0x0005380001137983 */ /* 0x001ea20000300800 */
[----:B------:R-:W-:-:S03]  /*3600*/  LOP3.LUT P1, RZ, R0, 0x400000, RZ, 0xc0, !PT ;  /* 0x0040000000ff7812 */ /* 0x000fc6000782c0ff */
[----:B------:R0:W-:Y:S02]  /*3610*/  STL.64 [R1+0x10], R16 ;  /* 0x0000101001007387 */ /* 0x0001e40000100a00 */
[----:B0-----:R-:W-:-:S08]  /*3620*/  CS2R R16, SRZ ;  /* 0x0000000000107805 */ /* 0x001fd0000001ff00 */
[----:B--2---:R0:W2:Y:S02]  /*3630*/  @!P1 LDG.E.64 R16, desc[UR10][R18.64] ;  /* 0x0000000a12109981 */ /* 0x0040a4000c1e1b00 */
[----:B0-----:R-:W-:-:S06]  /*3640*/  CS2R R18, SRZ ;  /* 0x0000000000127805 */ /* 0x001fcc000001ff00 */
[----:B------:R0:W4:Y:S04]  /*3650*/  @!P1 LDG.E.64 R18, desc[UR10][R36.64] ;  /* 0x0000000a24129981 */ /* 0x000128000c1e1b00 */
[----:B------:R1:W-:Y:S02]  /*3660*/  STL.64 [R1+0x110], R14 ;  /* 0x0001100e01007387 */ /* 0x0003e40000100a00 */
[----:B-1----:R-:W-:Y:S02]  /*3670*/  MOV R14, R40 ;  /* 0x00000028000e7202 */ /* 0x002fe40000000f00 */
[----:B------:R-:W-:Y:S02]  /*3680*/  MOV R15, R41 ;  /* 0x00000029000f7202 */ /* 0x000fe40000000f00 */
[----:B------:R-:W-:-:S02]  /*3690*/  MOV R40, R20 ;  /* 0x0000001400287202 */ /* 0x000fc40000000f00 */
[----:B------:R-:W-:Y:S02]  /*36a0*/  MOV R41, R21 ;  /* 0x0000001500297202 */ /* 0x000fe40000000f00 */
[----:B------:R-:W-:Y:S02]  /*36b0*/  CS2R R20, SRZ ;  /* 0x0000000000147805 */ /* 0x000fe4000001ff00 */
[----:B0-----:R-:W-:Y:S02]  /*36c0*/  MOV R36, R22 ;  /* 0x0000001600247202 */ /* 0x001fe40000000f00 */
[----:B------:R-:W-:Y:S02]  /*36d0*/  MOV R37, R23 ;  /* 0x0000001700257202 */ /* 0x000fe40000000f00 */
[----:B------:R-:W3:Y:S01]  /*36e0*/  LDL.LU.64 R22, [R1+0x530] ;  /* 0x0005300001167983 */ /* 0x000ee20000300a00 */
[----:B--2---:R-:W-:-:S05]  /*36f0*/  @!P1 MOV R20, R17 ;  /* 0x0000001100149202 */ /* 0x004fca0000000f00 */
[----:B------:R0:W-:Y:S04]  /*3700*/  STL [R1+0x3c0], R20 ;  /* 0x0003c01401007387 */ /* 0x0001e80000100800 */
[----:B0-----:R-:W2:Y:S01]  /*3710*/  LDL.LU R20, [R1+0x52c] ;  /* 0x00052c0001147983 */ /* 0x001ea20000300800 */
[----:B----4-:R-:W-:-:S05]  /*3720*/  @!P1 MOV R21, R18 ;  /* 0x0000001200159202 */ /* 0x010fca0000000f00 */
[----:B------:R0:W-:Y:S04]  /*3730*/  STL [R1+0x274], R21 ;  /* 0x0002741501007387 */ /* 0x0001e80000100800 */
[----:B0-----:R-:W2:Y:S04]  /*3740*/  LDL.LU R21, [R1+0x528] ;  /* 0x0005280001157983 */ /* 0x001ea80000300800 */
[----:B------:R0:W-:Y:S02]  /*3750*/  STL [R1+0x25c], R35 ;  /* 0x00025c2301007387 */ /* 0x0001e40000100800 */
[----:B0-----:R-:W-:Y:S01]  /*3760*/  HFMA2 R35, -RZ, RZ, 0, 0 ;  /* 0x00000000ff237431 */ /* 0x001fe200000001ff */
[----:B---3--:R-:W-:-:S05]  /*3770*/  @!P0 MOV R35, R2 ;  /* 0x0000000200238202 */ /* 0x008fca0000000f00 */
[----:B------:R0:W-:Y:S02]  /*3780*/  STL [R1+0x324], R35 ;  /* 0x0003242301007387 */ /* 0x0001e40000100800 */
[----:B0-----:R-:W-:Y:S01]  /*3790*/  HFMA2 R35, -RZ, RZ, 0, 0 ;  /* 0x00000000ff237431 */ /* 0x001fe200000001ff */
[----:B------:R-:W-:Y:S02]  /*37a0*/  @!P0 MOV R35, R3 ;  /* 0x0000000300238202 */ /* 0x000fe40000000f00 */
[----:B------:R-:W-:Y:S01]  /*37b0*/  LOP3.LUT P0, RZ, R0, 0x200000, RZ, 0xc0, !PT ;  /* 0x0020000000ff7812 */ /* 0x000fe2000780c0ff */
[----:B------:R0:W-:Y:S02]  /*37c0*/  STL.64 [R1+0x18], R2 ;  /* 0x0000180201007387 */ /* 0x0001e40000100a00 */
[----:B0-----:R-:W-:-:S10]  /*37d0*/  CS2R R2, SRZ ;  /* 0x0000000000027805 */ /* 0x001fd4000001ff00 */
[----:B--2---:R0:W2:Y:S02]  /*37e0*/  @!P0 LDG.E.64 R2, desc[UR10][R20.64] ;  /* 0x0000000a14028981 */ /* 0x0040a4000c1e1b00 */
[----:B0-----:R-:W-:Y:S02]  /*37f0*/  MOV R20, R14 ;  /* 0x0000000e00147202 */ /* 0x001fe40000000f00 */
[----:B------:R-:W-:Y:S02]  /*3800*/  MOV R21, R15 ;  /* 0x0000000f00157202 */ /* 0x000fe40000000f00 */
[----:B------:R-:W-:-:S06]  /*3810*/  CS2R R14, SRZ ;  /* 0x00000000000e7805 */ /* 0x000fcc000001ff00 */
[----:B------:R0:W3:Y:S04]  /*3820*/  @!P0 LDG.E.64 R14, desc[UR10][R22.64] ;  /* 0x0000000a160e8981 */ /* 0x0000e8000c1e1b00 */
[----:B------:R1:W-:Y:S02]  /*3830*/  STL.64 [R1+0x118], R8 ;  /* 0x0001180801007387 */ /* 0x0003e40000100a00 */
[----:B-1----:R-:W-:Y:S01]  /*3840*/  MOV R8, R24 ;  /* 0x0000001800087202 */ /* 0x002fe20000000f00 */
        /* <DEDUP_REMOVED lines=13> */
[----:B-1----:R-:W2:Y:S04]  /*3920*/  LDL.LU R25, [R1+0x518] ;  /* 0x0005180001197983 */ /* 0x002ea80000300800 */
[----:B------:R0:W-:Y:S02]  /*3930*/  STL [R1+0x35c], R35 ;  /* 0x00035c2301007387 */ /* 0x0001e40000100800 */
[----:B0-----:R-:W-:Y:S01]  /*3940*/  HFMA2 R35, -RZ, RZ, 0, 0 ;  /* 0x00000000ff237431 */ /* 0x001fe200000001ff */
[----:B------:R-:W-:-:S05]  /*3950*/  @!P2 MOV R35, R10 ;  /* 0x0000000a0023a202 */ /* 0x000fca0000000f00 */
[----:B------:R0:W-:Y:S02]  /*3960*/  STL [R1+0x37c], R35 ;  /* 0x00037c2301007387 */ /* 0x0001e40000100800 */
[----:B0-----:R-:W-:Y:S02]  /*3970*/  HFMA2 R35, -RZ, RZ, 0, 0 ;  /* 0x00000000ff237431 */ /* 0x001fe400000001ff */
[----:B------:R0:W-:Y:S01]  /*3980*/  STL.64 [R1+0x20], R10 ;  /* 0x0000200a01007387 */ /* 0x0001e20000100a00 */
[----:B------:R-:W-:Y:S02]  /*3990*/  @!P2 MOV R35, R13 ;  /* 0x0000000d0023a202 */ /* 0x000fe40000000f00 */
[----:B------:R-:W-:Y:S02]  /*39a0*/  LOP3.LUT P2, RZ, R0, 0x100000, RZ, 0xc0, !PT ;  /* 0x0010000000ff7812 */ /* 0x000fe4000784c0ff */
[----:B0-----:R-:W-:Y:S01]  /*39b0*/  MOV R10, R8 ;  /* 0x00000008000a7202 */ /* 0x001fe20000000f00 */
[----:B------:R-:W-:Y:S01]  /*39c0*/  HFMA2 R8, -RZ, RZ, 0, 0 ;  /* 0x00000000ff087431 */ /* 0x000fe200000001ff */
[----:B------:R-:W-:-:S02]  /*39d0*/  MOV R11, R9 ;  /* 0x00000009000b7202 */ /* 0x000fc40000000f00 */
[----:B------:R-:W-:-:S07]  /*39e0*/  MOV R9, RZ ;  /* 0x000000ff00097202 */ /* 0x000fce0000000f00 */
[----:B--2---:R0:W2:Y:S02]  /*39f0*/  @!P2 LDG.E.64 R8, desc[UR10][R24.64] ;  /* 0x0000000a1808a981 */ /* 0x0040a4000c1e1b00 */
[----:B0-----:R-:W-:Y:S02]  /*3a00*/  MOV R24, R10 ;  /* 0x0000000a00187202 */ /* 0x001fe40000000f00 */
[----:B------:R-:W-:Y:S02]  /*3a10*/  MOV R25, R11 ;  /* 0x0000000b00197202 */ /* 0x000fe40000000f00 */
[----:B------:R-:W-:-:S06]  /*3a20*/  CS2R R10, SRZ ;  /* 0x00000000000a7805 */ /* 0x000fcc000001ff00 */
[----:B----4-:R0:W3:Y:S04]  /*3a30*/  @!P2 LDG.E.64 R10, desc[UR10][R26.64] ;  /* 0x0000000a1a0aa981 */ /* 0x0100e8000c1e1b00 */
[----:B------:R1:W-:Y:S01]  /*3a40*/  STL.64 [R1+0x120], R12 ;  /* 0x0001200c01007387 */ /* 0x0003e20000100a00 */
[----:B0-----:R-:W-:-:S04]  /*3a50*/  MOV R26, R32 ;  /* 0x00000020001a7202 */ /* 0x001fc80000000f00 */
[----:B-1----:R-:W-:Y:S01]  /*3a60*/  MOV R12, R26 ;  /* 0x0000001a000c7202 */ /* 0x002fe20000000f00 */
[----:B------:R-:W-:Y:S01]  /*3a70*/  HFMA2 R26, -RZ, RZ, 0, 0 ;  /* 0x00000000ff1a7431 */ /* 0x000fe200000001ff */
[----:B------:R-:W-:Y:S01]  /*3a80*/  MOV R27, R33 ;  /* 0x00000021001b7202 */ /* 0x000fe20000000f00 */
[----:B------:R-:W-:Y:S03]  /*3a90*/  STL [R1+0x2a4], R35 ;  /* 0x0002a42301007387 */ /* 0x000fe60000100800 */
[----:B------:R-:W-:Y:S01]  /*3aa0*/  MOV R13, R27 ;  /* 0x0000001b000d7202 */ /* 0x000fe20000000f00 */
[----:B------:R-:W-:Y:S01]  /*3ab0*/  STL.64 [R1+0x28], R16 ;  /* 0x0000281001007387 */ /* 0x000fe20000100a00 */
[----:B------:R-:W-:Y:S02]  /*3ac0*/  MOV R27, R37 ;  /* 0x00000025001b7202 */ /* 0x000fe40000000f00 */
[----:B------:R-:W-:Y:S01]  /*3ad0*/  MOV R37, R39 ;  /* 0x0000002700257202 */ /* 0x000fe20000000f00 */
[----:B------:R-:W4:Y:S01]  /*3ae0*/  LDL.LU.64 R32, [R1+0x510] ;  /* 0x0005100001207983 */ /* 0x000f220000300a00 */
[----:B------:R-:W-:-:S02]  /*3af0*/  MOV R39, R31 ;  /* 0x0000001f00277202 */ /* 0x000fc40000000f00 */
        /* <DEDUP_REMOVED lines=12> */
[----:B------:R-:W-:Y:S01]  /*3bc0*/  HFMA2 R35, -RZ, RZ, 0, 0 ;  /* 0x00000000ff237431 */ /* 0x000fe200000001ff */
[----:B------:R-:W-:-:S05]  /*3bd0*/  @!P1 MOV R35, R16 ;  /* 0x0000001000239202 */ /* 0x000fca0000000f00 */
[----:B------:R0:W-:Y:S02]  /*3be0*/  STL [R1+0x39c], R35 ;  /* 0x00039c2301007387 */ /* 0x0001e40000100800 */
[----:B0-----:R-:W-:Y:S01]  /*3bf0*/  HFMA2 R35, -RZ, RZ, 0, 0 ;  /* 0x00000000ff237431 */ /* 0x001fe200000001ff */
[----:B------:R-:W-:Y:S02]  /*3c00*/  @!P1 MOV R35, R19 ;  /* 0x0000001300239202 */ /* 0x000fe40000000f00 */
[----:B------:R-:W-:Y:S02]  /*3c10*/  LOP3.LUT P1, RZ, R0, 0x80000, RZ, 0xc0, !PT ;  /* 0x0008000000ff7812 */ /* 0x000fe4000782c0ff */
[----:B------:R-:W-:Y:S02]  /*3c20*/  MOV R16, R12 ;  /* 0x0000000c00107202 */ /* 0x000fe40000000f00 */
[----:B------:R-:W-:Y:S02]  /*3c30*/  MOV R17, R13 ;  /* 0x0000000d00117202 */ /* 0x000fe40000000f00 */
[----:B------:R-:W-:-:S07]  /*3c40*/  CS2R R12, SRZ ;  /* 0x00000000000c7805 */ /* 0x000fce000001ff00 */
[----:B--2---:R-:W2:Y:S04]  /*3c50*/  @!P1 LDG.E.64 R12, desc[UR10][R30.64] ;  /* 0x0000000a1e0c9981 */ /* 0x004ea8000c1e1b00 */
        /* <DEDUP_REMOVED lines=13> */
[----:B0-----:R-:W2:Y:S01]  /*3d30*/  LDL.LU R35, [R1+0x504] ;  /* 0x0005040001237983 */ /* 0x001ea20000300800 */
[----:B------:R-:W-:Y:S02]  /*3d40*/  MOV R30, R16 ;  /* 0x00000010001e7202 */ /* 0x000fe40000000f00 */
[----:B------:R-:W-:Y:S02]  /*3d50*/  MOV R31, R17 ;  /* 0x00000011001f7202 */ /* 0x000fe40000000f00 */
[----:B------:R-:W-:Y:S02]  /*3d60*/  CS2R R16, SRZ ;  /* 0x0000000000107805 */ /* 0x000fe4000001ff00 */
[----:B------:R-:W-:Y:S01]  /*3d70*/  LOP3.LUT P0, RZ, R0, 0x40000, RZ, 0xc0, !PT ;  /* 0x0004000000ff7812 */ /* 0x000fe2000780c0ff */
[----:B------:R0:W-:Y:S04]  /*3d80*/  STL.64 [R1+0x30], R2 ;  /* 0x0000300201007387 */ /* 0x0001e80000100a00 */
[----:B----4-:R-:W3:Y:S01]  /*3d90*/  @!P1 LDG.E.64 R16, desc[UR10][R32.64] ;  /* 0x0000000a20109981 */ /* 0x010ee2000c1e1b00 */
[----:B0-----:R-:W-:-:S03]  /*3da0*/  CS2R R2, SRZ ;  /* 0x0000000000027805 */ /* 0x001fc6000001ff00 */
[----:B------:R0:W-:Y:S04]  /*3db0*/  STL.64 [R1+0x128], R18 ;  /* 0x0001281201007387 */ /* 0x0001e80000100a00 */
[----:B------:R1:W-:Y:S04]  /*3dc0*/  STL.64 [R1+0x38], R8 ;  /* 0x0000380801007387 */ /* 0x0003e80000100a00 */
[----:B------:R4:W-:Y:S01]  /*3dd0*/  STL.64 [R1+0x130], R14 ;  /* 0x0001300e01007387 */ /* 0x0009e20000100a00 */
[----:B------:R-:W-:-:S03]  /*3de0*/  LOP3.LUT P2, RZ, R0, 0x20000, RZ, 0xc0, !PT ;  /* 0x0002000000ff7812 */ /* 0x000fc6000784c0ff */
[----:B------:R4:W-:Y:S04]  /*3df0*/  STL.64 [R1+0x138], R10 ;  /* 0x0001380a01007387 */ /* 0x0009e80000100a00 */
[----:B------:R3:W-:Y:S04]  /*3e00*/  STL.64 [R1+0x40], R12 ;  /* 0x0000400c01007387 */ /* 0x0007e80000100a00 */
[----:B------:R-:W3:Y:S04]  /*3e10*/  LDL.LU.64 R32, [R1+0x2d0] ;  /* 0x0002d00001207983 */ /* 0x000ee80000300a00 */
[----:B--2---:R-:W2:Y:S01]  /*3e20*/  @!P0 LDG.E.64 R2, desc[UR10][R34.64] ;  /* 0x0000000a22028981 */ /* 0x004ea2000c1e1b00 */
[----:B0-----:R-:W-:-:S03]  /*3e30*/  CS2R R18, SRZ ;  /* 0x0000000000127805 */ /* 0x001fc6000001ff00 */
[----:B-1----:R-:W2:Y:S01]  /*3e40*/  LDL.LU.64 R8, [R1+0x338] ;  /* 0x0003380001087983 */ /* 0x002ea20000300a00 */
[----:B----4-:R-:W-:-:S03]  /*3e50*/  HFMA2 R15, -RZ, RZ, 0, 0 ;  /* 0x00000000ff0f7431 */ /* 0x010fc600000001ff */
[----:B------:R-:W4:Y:S04]  /*3e60*/  LDL.LU.64 R10, [R1+0x3f0] ;  /* 0x0003f000010a7983 */ /* 0x000f280000300a00 */
[----:B------:R-:W2:Y:S01]  /*3e70*/  LDL.LU.64 R34, [R1+0x300] ;  /* 0x0003000001227983 */ /* 0x000ea20000300a00 */
[----:B---3--:R-:W-:Y:S02]  /*3e80*/  @!P1 MOV R19, R16 ;  /* 0x0000001000139202 */ /* 0x008fe40000000f00 */
[----:B------:R-:W-:Y:S01]  /*3e90*/  @!P1 MOV R18, R17 ;  /* 0x0000001100129202 */ /* 0x000fe20000000f00 */
[----:B------:R-:W3:Y:S04]  /*3ea0*/  LDL.LU.64 R12, [R1+0x360] ;  /* 0x00036000010c7983 */ /* 0x000ee80000300a00 */
[----:B------:R-:W-:Y:S04]  /*3eb0*/  STL [R1+0x2cc], R19 ;  /* 0x0002cc1301007387 */ /* 0x000fe80000100800 */
[----:B------:R0:W-:Y:S02]  /*3ec0*/  STL [R1+0x2f0], R18 ;  /* 0x0002f01201007387 */ /* 0x0001e40000100800 */
[----:B0-----:R-:W-:-:S06]  /*3ed0*/  CS2R R18, SRZ ;  /* 0x0000000000127805 */ /* 0x001fcc000001ff00 */
[----:B--2---:R-:W2:Y:S04]  /*3ee0*/  @!P0 LDG.E.64 R18, desc[UR10][R34.64] ;  /* 0x0000000a22128981 */ /* 0x004ea8000c1e1b00 */
[----:B------:R-:W4:Y:S01]  /*3ef0*/  LDL.LU.64 R34, [R1+0x408] ;  /* 0x0004080001227983 */ /* 0x000f220000300a00 */
[----:B------:R-:W-:-:S05]  /*3f00*/  @!P0 MOV R15, R2 ;  /* 0x00000002000f8202 */ /* 0x000fca0000000f00 */
        /* <DEDUP_REMOVED lines=9> */
[----:B------:R-:W-:-:S06]  /*3fa0*/  MOV R9, RZ ;  /* 0x000000ff00097202 */ /* 0x000fcc0000000f00 */
[----:B----4-:R0:W4:Y:S01]  /*3fb0*/  @!P2 LDG.E.64 R8, desc[UR10][R34.64] ;  /* 0x0000000a2208a981 */ /* 0x010122000c1e1b00 */
[----:B------:R-:W-:Y:S02]  /*3fc0*/  LOP3.LUT P1, RZ, R0, 0x10000, RZ, 0xc0, !PT ;  /* 0x0001000000ff7812 */ /* 0x000fe4000782c0ff */
[----:B0-----:R-:W-:Y:S02]  /*3fd0*/  MOV R34, R22 ;  /* 0x0000001600227202 */ /* 0x001fe40000000f00 */
[----:B------:R-:W-:Y:S02]  /*3fe0*/  MOV R35, R23 ;  /* 0x0000001700237202 */ /* 0x000fe40000000f00 */
[----:B------:R-:W-:Y:S01]  /*3ff0*/  CS2R R22, SRZ ;  /* 0x0000000000167805 */ /* 0x000fe2000001ff00 */
[----:B------:R0:W-:Y:S02]  /*4000*/  STL [R1+0x500], R2 ;  /* 0x0005000201007387 */ /* 0x0001e40000100800 */
[----:B0-----:R-:W-:Y:S01]  /*4010*/  HFMA2 R2, -RZ, RZ, 0, 0 ;  /* 0x00000000ff027431 */ /* 0x001fe200000001ff */
[----:B------:R-:W-:-:S05]  /*4020*/  @!P0 MOV R2, R3 ;  /* 0x0000000300028202 */ /* 0x000fca0000000f00 */
[----:B------:R0:W-:Y:S02]  /*4030*/  STL [R1+0x418], R2 ;  /* 0x0004180201007387 */ /* 0x0001e40000100800 */
[----:B0-----:R-:W-:Y:S01]  /*4040*/  HFMA2 R2, -RZ, RZ, 0, 0 ;  /* 0x00000000ff027431 */ /* 0x001fe200000001ff */
[----:B--2---:R-:W-:-:S05]  /*4050*/  @!P2 MOV R23, R15 ;  /* 0x0000000f0017a202 */ /* 0x004fca0000000f00 */
[----:B------:R-:W-:Y:S01]  /*4060*/  STL [R1+0x40c], R23 ;  /* 0x00040c1701007387 */ /* 0x000fe20000100800 */
[----:B----4-:R-:W-:-:S05]  /*4070*/  @!P2 MOV R22, R8 ;  /* 0x000000080016a202 */ /* 0x010fca0000000f00 */
[----:B------:R0:W-:Y:S02]  /*4080*/  STL [R1+0x320], R22 ;  /* 0x0003201601007387 */ /* 0x0001e40000100800 */
[----:B0-----:R-:W-:-:S06]  /*4090*/  CS2R R22, SRZ ;  /* 0x0000000000167805 */ /* 0x001fcc000001ff00 */
[----:B------:R0:W2:Y:S01]  /*40a0*/  @!P1 LDG.E.64 R22, desc[UR10][R10.64] ;  /* 0x0000000a0a169981 */ /* 0x0000a2000c1e1b00 */
[----:B------:R-:W-:-:S03]  /*40b0*/  @!P2 MOV R2, R14 ;  /* 0x0000000e0002a202 */ /* 0x000fc60000000f00 */
[----:B------:R-:W-:Y:S04]  /*40c0*/  STL [R1+0x4f8], R14 ;  /* 0x0004f80e01007387 */ /* 0x000fe80000100800 */
[----:B------:R1:W-:Y:S04]  /*40d0*/  STL [R1+0x4fc], R15 ;  /* 0x0004fc0f01007387 */ /* 0x0003e80000100800 */
[----:B-1----:R-:W4:Y:S04]  /*40e0*/  LDL.LU.64 R14, [R1+0x3f8] ;  /* 0x0003f800010e7983 */ /* 0x002f280000300a00 */
[----:B------:R1:W-:Y:S02]  /*40f0*/  STL [R1+0x408], R2 ;  /* 0x0004080201007387 */ /* 0x0003e40000100800 */
[----:B-1----:R-:W-:Y:S01]  /*4100*/  HFMA2 R2, -RZ, RZ, 0, 0 ;  /* 0x00000000ff027431 */ /* 0x002fe200000001ff */
[----:B------:R-:W-:-:S05]  /*4110*/  @!P2 MOV R2, R9 ;  /* 0x000000090002a202 */ /* 0x000fca0000000f00 */
[----:B------:R1:W-:Y:S02]  /*4120*/  STL [R1+0x338], R2 ;  /* 0x0003380201007387 */ /* 0x0003e40000100800 */
[----:B-1----:R-:W-:Y:S01]  /*4130*/  HFMA2 R2, -RZ, RZ, 0, 0 ;  /* 0x00000000ff027431 */ /* 0x002fe200000001ff */
[----:B0-----:R-:W-:Y:S02]  /*4140*/  CS2R R10, SRZ ;  /* 0x00000000000a7805 */ /* 0x001fe4000001ff00 */
[----:B--2---:R-:W-:-:S05]  /*4150*/  @!P1 MOV R2, R22 ;  /* 0x0000001600029202 */ /* 0x004fca0000000f00 */
[----:B------:R0:W-:Y:S02]  /*4160*/  STL [R1+0x3f0], R2 ;  /* 0x0003f00201007387 */ /* 0x0001e40000100800 */
[----:B0-----:R-:W-:Y:S02]  /*4170*/  HFMA2 R2, -RZ, RZ, 0, 0 ;  /* 0x00000000ff027431 */ /* 0x001fe400000001ff */
[----:B----4-:R-:W2:Y:S01]  /*4180*/  @!P1 LDG.E.64 R10, desc[UR10][R14.64] ;  /* 0x0000000a0e0a9981 */ /* 0x010ea2000c1e1b00 */
[----:B------:R-:W-:-:S05]  /*4190*/  @!P1 MOV R2, R23 ;  /* 0x0000001700029202 */ /* 0x000fca0000000f00 */
[----:B------:R0:W-:Y:S04]  /*41a0*/  STL [R1+0x3f4], R2 ;  /* 0x0003f40201007387 */ /* 0x0001e80000100800 */
[----:B------:R-:W4:Y:S04]  /*41b0*/  LDL.LU.64 R14, [R1+0x3e8] ;  /* 0x0003e800010e7983 */ /* 0x000f280000300a00 */
[----:B0-----:R-:W3:Y:S01]  /*41c0*/  LDL.LU R2, [R1+0x500] ;  /* 0x0005000001027983 */ /* 0x001ee20000300800 */
[----:B------:R-:W-:-:S03]  /*41d0*/  LOP3.LUT P0, RZ, R0, 0x8000, RZ, 0xc0, !PT ;  /* 0x0000800000ff7812 */ /* 0x000fc6000780c0ff */
[----:B---3--:R0:W-:Y:S02]  /*41e0*/  STL.64 [R1+0x48], R2 ;  /* 0x0000480201007387 */ /* 0x0081e40000100a00 */
[----:B0-----:R-:W-:-:S08]  /*41f0*/  CS2R R2, SRZ ;  /* 0x0000000000027805 */ /* 0x001fd0000001ff00 */
[----:B------:R0:W3:Y:S02]  /*4200*/  @!P0 LDG.E.64 R2, desc[UR10][R12.64] ;  /* 0x0000000a0c028981 */ /* 0x0000e4000c1e1b00 */
[----:B0-----:R-:W-:-:S06]  /*4210*/  CS2R R12, SRZ ;  /* 0x00000000000c7805 */ /* 0x001fcc000001ff00 */
[----:B----4-:R0:W4:Y:S02]  /*4220*/  @!P0 LDG.E.64 R12, desc[UR10][R14.64] ;  /* 0x0000000a0e0c8981 */ /* 0x010124000c1e1b00 */
[----:B0-----:R-:W-:Y:S02]  /*4230*/  CS2R R14, SRZ ;  /* 0x00000000000e7805 */ /* 0x001fe4000001ff00 */
[----:B------:R0:W-:Y:S04]  /*4240*/  STL.64 [R1+0x140], R16 ;  /* 0x0001401001007387 */ /* 0x0001e80000100a00 */
[----:B------:R1:W-:Y:S01]  /*4250*/  STL.64 [R1+0x148], R18 ;  /* 0x0001481201007387 */ /* 0x0003e20000100a00 */
[----:B0-----:R-:W-:Y:S02]  /*4260*/  CS2R R16, SRZ ;  /* 0x0000000000107805 */ /* 0x001fe4000001ff00 */
[----:B--2---:R-:W-:Y:S01]  /*4270*/  @!P1 MOV R17, R10 ;  /* 0x0000000a00119202 */ /* 0x004fe20000000f00 */
[----:B-1----:R-:W2:Y:S01]  /*4280*/  LDL.LU.64 R18, [R1+0x388] ;  /* 0x0003880001127983 */ /* 0x002ea20000300a00 */
[----:B------:R-:W-:-:S03]  /*4290*/  @!P1 MOV R16, R11 ;  /* 0x0000000b00109202 */ /* 0x000fc60000000f00 */
[----:B------:R-:W-:Y:S04]  /*42a0*/  STL [R1+0x33c], R17 ;  /* 0x00033c1101007387 */ /* 0x000fe80000100800 */
[----:B------:R0:W-:Y:S04]  /*42b0*/  STL [R1+0x358], R16 ;  /* 0x0003581001007387 */ /* 0x0001e80000100800 */
[----:B0-----:R-:W2:Y:S01]  /*42c0*/  LDL.LU.64 R16, [R1+0x3e0] ;  /* 0x0003e00001107983 */ /* 0x001ea20000300a00 */
[----:B---3--:R-:W-:-:S05]  /*42d0*/  @!P0 MOV R14, R2 ;  /* 0x00000002000e8202 */ /* 0x008fca0000000f00 */
[----:B------:R0:W-:Y:S01]  /*42e0*/  STL [R1+0x3e8], R14 ;  /* 0x0003e80e01007387 */ /* 0x0001e20000100800 */
[----:B------:R-:W-:Y:S01]  /*42f0*/  @!P0 MOV R15, R3 ;  /* 0x00000003000f8202 */ /* 0x000fe20000000f00 */
[----:B0-----:R-:W-:-:S04]  /*4300*/  HFMA2 R14, -RZ, RZ, 0, 0 ;  /* 0x00000000ff0e7431 */ /* 0x001fc800000001ff */
[----:B------:R0:W-:Y:S01]  /*4310*/  STL [R1+0x3ec], R15 ;  /* 0x0003ec0f01007387 */ /* 0x0001e20000100800 */
[----:B----4-:R-:W-:-:S05]  /*4320*/  @!P0 MOV R14, R12 ;  /* 0x0000000c000e8202 */ /* 0x010fca0000000f00 */
[----:B------:R1:W-:Y:S04]  /*4330*/  STL [R1+0x360], R14 ;  /* 0x0003600e01007387 */ /* 0x0003e80000100800 */
[----:B0-----:R-:W3:Y:S04]  /*4340*/  LDL.LU R15, [R1+0x4fc] ;  /* 0x0004fc00010f7983 */ /* 0x001ee80000300800 */
[----:B-1----:R-:W3:Y:S01]  /*4350*/  LDL.LU R14, [R1+0x4f8] ;  /* 0x0004f800010e7983 */ /* 0x002ee20000300800 */
[----:B------:R-:W-:-:S03]  /*4360*/  LOP3.LUT P2, RZ, R0, 0x4000, RZ, 0xc0, !PT ;  /* 0x0000400000ff7812 */ /* 0x000fc6000784c0ff */
[----:B---3--:R0:W-:Y:S02]  /*4370*/  STL.64 [R1+0x50], R14 ;  /* 0x0000500e01007387 */ /* 0x0081e40000100a00 */
[----:B0-----:R-:W-:Y:S02]  /*4380*/  MOV R14, R20 ;  /* 0x00000014000e7202 */ /* 0x001fe40000000f00 */
[----:B------:R-:W-:Y:S02]  /*4390*/  MOV R15, R21 ;  /* 0x00000015000f7202 */ /* 0x000fe40000000f00 */
[----:B------:R-:W-:-:S06]  /*43a0*/  CS2R R20, SRZ ;  /* 0x0000000000147805 */ /* 0x000fcc000001ff00 */
[----:B--2---:R0:W2:Y:S02]  /*43b0*/  @!P2 LDG.E.64 R20, desc[UR10][R18.64] ;  /* 0x0000000a1214a981 */ /* 0x0040a4000c1e1b00 */
[----:B0-----:R-:W-:-:S06]  /*43c0*/  CS2R R18, SRZ ;  /* 0x0000000000127805 */ /* 0x001fcc000001ff00 */
[----:B------:R-:W3:Y:S04]  /*43d0*/  @!P2 LDG.E.64 R18, desc[UR10][R16.64] ;  /* 0x0000000a1012a981 */ /* 0x000ee8000c1e1b00 */
[----:B------:R-:W4:Y:S01]  /*43e0*/  LDL.LU.64 R16, [R1+0x3a0] ;  /* 0x0003a00001107983 */ /* 0x000f220000300a00 */
[----:B------:R-:W-:-:S03]  /*43f0*/  LOP3.LUT P1, RZ, R0, 0x2000, RZ, 0xc0, !PT ;  /* 0x0000200000ff7812 */ /* 0x000fc6000782c0ff */
[----:B------:R0:W-:Y:S02]  /*4400*/  STL.64 [R1+0x150], R8 ;  /* 0x0001500801007387 */ /* 0x0001e40000100a00 */
[----:B0-----:R-:W-:Y:S02]  /*4410*/  CS2R R8, SRZ ;  /* 0x0000000000087805 */ /* 0x001fe4000001ff00 */
[----:B------:R0:W-:Y:S04]  /*4420*/  STL.64 [R1+0x58], R22 ;  /* 0x0000581601007387 */ /* 0x0001e80000100a00 */
[----:B0-----:R-:W4:Y:S01]  /*4430*/  LDL.LU.64 R22, [R1+0x3d0] ;  /* 0x0003d00001167983 */ /* 0x001f220000300a00 */
[----:B--2---:R-:W-:-:S05]  /*4440*/  @!P2 MOV R9, R21 ;  /* 0x000000150009a202 */ /* 0x004fca0000000f00 */
[----:B------:R-:W-:Y:S01]  /*4450*/  STL [R1+0x3e4], R9 ;  /* 0x0003e40901007387 */ /* 0x000fe20000100800 */
[----:B---3--:R-:W-:-:S05]  /*4460*/  @!P2 MOV R8, R18 ;  /* 0x000000120008a202 */ /* 0x008fca0000000f00 */
[----:B------:R0:W-:Y:S02]  /*4470*/  STL [R1+0x378], R8 ;  /* 0x0003780801007387 */ /* 0x0001e40000100800 */
[----:B0-----:R-:W-:-:S06]  /*4480*/  CS2R R8, SRZ ;  /* 0x0000000000087805 */ /* 0x001fcc000001ff00 */
[----:B----4-:R0:W2:Y:S04]  /*4490*/  @!P1 LDG.E.64 R8, desc[UR10][R16.64] ;  /* 0x0000000a10089981 */ /* 0x0100a8000c1e1b00 */
        /* <DEDUP_REMOVED lines=11> */
[----:B0-----:R-:W-:-:S06]  /*4550*/  CS2R R16, SRZ ;  /* 0x0000000000107805 */ /* 0x001fcc000001ff00 */
[----:B------:R-:W3:Y:S04]  /*4560*/  @!P1 LDG.E.64 R16, desc[UR10][R22.64] ;  /* 0x0000000a16109981 */ /* 0x000ee8000c1e1b00 */
[----:B------:R-:W4:Y:S04]  /*4570*/  LDL.LU.64 R22, [R1+0x3b8] ;  /* 0x0003b80001167983 */ /* 0x000f280000300a00 */
[----:B------:R0:W-:Y:S02]  /*4580*/  STL.64 [R1+0x158], R10 ;  /* 0x0001580a01007387 */ /* 0x0001e40000100a00 */
[----:B0-----:R-:W-:-:S02]  /*4590*/  MOV R10, R34 ;  /* 0x00000022000a7202 */ /* 0x001fc40000000f00 */
[----:B------:R-:W-:Y:S02]  /*45a0*/  MOV R11, R35 ;  /* 0x00000023000b7202 */ /* 0x000fe40000000f00 */
        /* <DEDUP_REMOVED lines=8> */
[----:B------:R0:W-:Y:S04]  /*4630*/  STL [R1+0x4e0], R8 ;  /* 0x0004e00801007387 */ /* 0x0001e80000100800 */
[----:B------:R-:W-:Y:S01]  /*4640*/  STL [R1+0x4e8], R20 ;  /* 0x0004e81401007387 */ /* 0x000fe20000100800 */
[----:B0-----:R-:W-:-:S03]  /*4650*/  HFMA2 R8, -RZ, RZ, 0, 0 ;  /* 0x00000000ff087431 */ /* 0x001fc600000001ff */
[----:B------:R0:W-:Y:S04]  /*4660*/  STL [R1+0x4ec], R21 ;  /* 0x0004ec1501007387 */ /* 0x0001e80000100800 */
[----:B------:R1:W-:Y:S04]  /*4670*/  STL [R1+0x4e4], R9 ;  /* 0x0004e40901007387 */ /* 0x0003e80000100800 */
[----:B0-----:R-:W2:Y:S01]  /*4680*/  LDL.LU.64 R20, [R1+0x218] ;  /* 0x0002180001147983 */ /* 0x001ea20000300a00 */
[----:B-1----:R-:W-:Y:S02]  /*4690*/  MOV R9, R11 ;  /* 0x0000000b00097202 */ /* 0x002fe40000000f00 */
[----:B------:R-:W-:-:S02]  /*46a0*/  MOV R11, R15 ;  /* 0x0000000f000b7202 */ /* 0x000fc40000000f00 */
[----:B---3--:R-:W-:-:S05]  /*46b0*/  @!P1 MOV R8, R17 ;  /* 0x0000001100089202 */ /* 0x008fca0000000f00 */
[----:B------:R0:W-:Y:S02]  /*46c0*/  STL [R1+0x3a0], R8 ;  /* 0x0003a00801007387 */ /* 0x0001e40000100800 */
[----:B0-----:R-:W-:Y:S02]  /*46d0*/  MOV R8, R10 ;  /* 0x0000000a00087202 */ /* 0x001fe40000000f00 */
[----:B------:R-:W-:Y:S02]  /*46e0*/  MOV R10, R14 ;  /* 0x0000000e000a7202 */ /* 0x000fe40000000f00 */
[----:B------:R-:W-:Y:S01]  /*46f0*/  CS2R R14, SRZ ;  /* 0x00000000000e7805 */ /* 0x000fe2000001ff00 */
[----:B------:R0:W-:Y:S05]  /*4700*/  STL [R1+0x4f0], R12 ;  /* 0x0004f00c01007387 */ /* 0x0001ea0000100800 */
[----:B----4-:R-:W3:Y:S01]  /*4710*/  @!P0 LDG.E.64 R14, desc[UR10][R34.64] ;  /* 0x0000000a220e8981 */ /* 0x010ee2000c1e1b00 */
[----:B0-----:R-:W-:-:S02]  /*4720*/  MOV R12, RZ ;  /* 0x000000ff000c7202 */ /* 0x001fc40000000f00 */
[----:B------:R-:W-:-:S05]  /*4730*/  @!P1 MOV R12, R16 ;  /* 0x00000010000c9202 */ /* 0x000fca0000000f00 */
[----:B------:R0:W-:Y:S04]  /*4740*/  STL [R1+0x38c], R12 ;  /* 0x00038c0c01007387 */ /* 0x0001e80000100800 */
[----:B------:R-:W4:Y:S04]  /*4750*/  LDL.LU.64 R34, [R1+0x3b0] ;  /* 0x0003b00001227983 */ /* 0x000f280000300a00 */
[----:B0-----:R-:W3:Y:S04]  /*4760*/  LDL.LU R12, [R1+0x4f0] ;  /* 0x0004f000010c7983 */ /* 0x001ee80000300800 */
[----:B--2---:R0:W-:Y:S02]  /*4770*/  STL.64 [R1+0x60], R2 ;  /* 0x0000600201007387 */ /* 0x0041e40000100a00 */
[----:B0-----:R-:W-:-:S06]  /*4780*/  CS2R R2, SRZ ;  /* 0x0000000000027805 */ /* 0x001fcc000001ff00 */
[----:B------:R0:W2:Y:S02]  /*4790*/  @!P0 LDG.E.64 R2, desc[UR10][R22.64] ;  /* 0x0000000a16028981 */ /* 0x0000a4000c1e1b00 */
[----:B0-----:R-:W-:Y:S02]  /*47a0*/  MOV R22, R20 ;  /* 0x0000001400167202 */ /* 0x001fe40000000f00 */
[----:B------:R-:W-:Y:S02]  /*47b0*/  MOV R23, R21 ;  /* 0x0000001500177202 */ /* 0x000fe40000000f00 */
[----:B------:R-:W-:Y:S01]  /*47c0*/  CS2R R20, SRZ ;  /* 0x0000000000147805 */ /* 0x000fe2000001ff00 */
[----:B---3--:R0:W-:Y:S04]  /*47d0*/  STL.64 [R1+0x160], R12 ;  /* 0x0001600c01007387 */ /* 0x0081e80000100a00 */
[----:B0-----:R-:W3:Y:S01]  /*47e0*/  LDL.LU.64 R12, [R1+0x250] ;  /* 0x00025000010c7983 */ /* 0x001ee20000300a00 */
[----:B--2---:R-:W-:-:S05]  /*47f0*/  @!P0 MOV R20, R2 ;  /* 0x0000000200148202 */ /* 0x004fca0000000f00 */
[----:B------:R0:W-:Y:S01]  /*4800*/  STL [R1+0x3b8], R20 ;  /* 0x0003b81401007387 */ /* 0x0001e20000100800 */
[----:B------:R-:W-:Y:S01]  /*4810*/  @!P0 MOV R21, R3 ;  /* 0x0000000300158202 */ /* 0x000fe20000000f00 */
[----:B0-----:R-:W-:-:S04]  /*4820*/  HFMA2 R20, -RZ, RZ, 0, 0 ;  /* 0x00000000ff147431 */ /* 0x001fc800000001ff */
[----:B------:R0:W-:Y:S01]  /*4830*/  STL [R1+0x3bc], R21 ;  /* 0x0003bc1501007387 */ /* 0x0001e20000100800 */
[----:B------:R-:W-:-:S05]  /*4840*/  @!P0 MOV R20, R14 ;  /* 0x0000000e00148202 */ /* 0x000fca0000000f00 */
[----:B------:R1:W-:Y:S04]  /*4850*/  STL [R1+0x258], R20 ;  /* 0x0002581401007387 */ /* 0x0003e80000100800 */
[----:B0-----:R-:W2:Y:S04]  /*4860*/  LDL.LU R21, [R1+0x4ec] ;  /* 0x0004ec0001157983 */ /* 0x001ea80000300800 */
[----:B-1----:R-:W2:Y:S01]  /*4870*/  LDL.LU R20, [R1+0x4e8] ;  /* 0x0004e80001147983 */ /* 0x002ea20000300800 */
[----:B------:R-:W-:-:S03]  /*4880*/  LOP3.LUT P2, RZ, R0, 0x800, RZ, 0xc0, !PT ;  /* 0x0000080000ff7812 */ /* 0x000fc6000784c0ff */
[----:B------:R-:W-:Y:S04]  /*4890*/  STL [R1+0x4d8], R2 ;  /* 0x0004d80201007387 */ /* 0x000fe80000100800 */
[----:B--2---:R0:W-:Y:S02]  /*48a0*/  STL.64 [R1+0x68], R20 ;  /* 0x0000681401007387 */ /* 0x0041e40000100a00 */
[----:B0-----:R-:W-:Y:S02]  /*48b0*/  MOV R20, R10 ;  /* 0x0000000a00147202 */ /* 0x001fe40000000f00 */
[----:B------:R-:W-:Y:S02]  /*48c0*/  MOV R21, R11 ;  /* 0x0000000b00157202 */ /* 0x000fe40000000f00 */
[----:B------:R-:W-:-:S06]  /*48d0*/  CS2R R10, SRZ ;  /* 0x00000000000a7805 */ /* 0x000fcc000001ff00 */
[----:B---3--:R0:W2:Y:S02]  /*48e0*/  @!P2 LDG.E.64 R10, desc[UR10][R12.64] ;  /* 0x0000000a0c0aa981 */ /* 0x0080a4000c1e1b00 */
[----:B0-----:R-:W-:-:S06]  /*48f0*/  CS2R R12, SRZ ;  /* 0x00000000000c7805 */ /* 0x001fcc000001ff00 */
[----:B----4-:R0:W3:Y:S01]  /*4900*/  @!P2 LDG.E.64 R12, desc[UR10][R34.64] ;  /* 0x0000000a220ca981 */ /* 0x0100e2000c1e1b00 */
[----:B------:R-:W-:Y:S02]  /*4910*/  MOV R2, RZ ;  /* 0x000000ff00027202 */ /* 0x000fe40000000f00 */
[----:B------:R-:W-:-:S05]  /*4920*/  @!P0 MOV R2, R15 ;  /* 0x0000000f00028202 */ /* 0x000fca0000000f00 */
[----:B------:R1:W-:Y:S04]  /*4930*/  STL [R1+0x3a4], R2 ;  /* 0x0003a40201007387 */ /* 0x0003e80000100800 */
[----:B------:R4:W-:Y:S01]  /*4940*/  STL [R1+0x4dc], R3 ;  /* 0x0004dc0301007387 */ /* 0x0009e20000100800 */
[----:B-1----:R-:W-:Y:S01]  /*4950*/  HFMA2 R2, -RZ, RZ, 0, 0 ;  /* 0x00000000ff027431 */ /* 0x002fe200000001ff */
[----:B----4-:R-:W-:Y:S01]  /*4960*/  MOV R3, R9 ;  /* 0x0000000900037202 */ /* 0x010fe20000000f00 */
[----:B------:R-:W-:Y:S01]  /*4970*/  HFMA2 R9, -RZ, RZ, 0, 0 ;  /* 0x00000000ff097431 */ /* 0x000fe200000001ff */
[----:B------:R1:W-:Y:S01]  /*4980*/  STL.64 [R1+0x168], R18 ;  /* 0x0001681201007387 */ /* 0x0003e20000100a00 */
[----:B0-----:R-:W-:-:S03]  /*4990*/  MOV R34, R28 ;  /* 0x0000001c00227202 */ /* 0x001fc60000000f00 */
[----:B-1----:R-:W4:Y:S01]  /*49a0*/  LDL.LU.64 R18, [R1+0x248] ;  /* 0x0002480001127983 */ /* 0x002f220000300a00 */
[----:B------:R-:W-:-:S03]  /*49b0*/  MOV R35, R29 ;  /* 0x0000001d00237202 */ /* 0x000fc60000000f00 */
[----:B------:R-:W4:Y:S01]  /*49c0*/  LDL.LU.64 R28, [R1+0x3a8] ;  /* 0x0003a800011c7983 */ /* 0x000f220000300a00 */
[----:B--2---:R-:W-:Y:S02]  /*49d0*/  @!P2 MOV R2, R10 ;  /* 0x0000000a0002a202 */ /* 0x004fe40000000f00 */
[----:B------:R-:W-:-:S03]  /*49e0*/  @!P2 MOV R9, R11 ;  /* 0x0000000b0009a202 */ /* 0x000fc60000000f00 */
[----:B------:R0:W-:Y:S02]  /*49f0*/  STL [R1+0x3b0], R2 ;  /* 0x0003b00201007387 */ /* 0x0001e40000100800 */
[----:B0-----:R-:W-:Y:S02]  /*4a00*/  MOV R2, R8 ;  /* 0x0000000800027202 */ /* 0x001fe40000000f00 */
[----:B------:R-:W-:Y:S02]  /*4a10*/  MOV R8, RZ ;  /* 0x000000ff00087202 */ /* 0x000fe40000000f00 */
[----:B---3--:R-:W-:Y:S01]  /*4a20*/  @!P2 MOV R8, R12 ;  /* 0x0000000c0008a202 */ /* 0x008fe20000000f00 */
[----:B------:R0:W-:Y:S04]  /*4a30*/  STL [R1+0x3b4], R9 ;  /* 0x0003b40901007387 */ /* 0x0001e80000100800 */
[----:B------:R1:W-:Y:S04]  /*4a40*/  STL [R1+0x254], R8 ;  /* 0x0002540801007387 */ /* 0x0003e80000100800 */
[----:B0-----:R-:W2:Y:S04]  /*4a50*/  LDL.LU R9, [R1+0x4e4] ;  /* 0x0004e40001097983 */ /* 0x001ea80000300800 */
[----:B-1----:R-:W2:Y:S01]  /*4a60*/  LDL.LU R8, [R1+0x4e0] ;  /* 0x0004e00001087983 */ /* 0x002ea20000300800 */
[----:B------:R-:W-:-:S03]  /*4a70*/  LOP3.LUT P1, RZ, R0, 0x400, RZ, 0xc0, !PT ;  /* 0x0000040000ff7812 */ /* 0x000fc6000782c0ff */
[----:B--2---:R0:W-:Y:S02]  /*4a80*/  STL.64 [R1+0x70], R8 ;  /* 0x0000700801007387 */ /* 0x0041e40000100a00 */
[----:B0-----:R-:W-:-:S08]  /*4a90*/  CS2R R8, SRZ ;  /* 0x0000000000087805 */ /* 0x001fd0000001ff00 */
[----:B----4-:R0:W2:Y:S02]  /*4aa0*/  @!P1 LDG.E.64 R8, desc[UR10][R18.64] ;  /* 0x0000000a12089981 */ /* 0x0100a4000c1e1b00 */
[----:B0-----:R-:W-:-:S06]  /*4ab0*/  CS2R R18, SRZ ;  /* 0x0000000000127805 */ /* 0x001fcc000001ff00 */
[----:B------:R-:W3:Y:S04]  /*4ac0*/  @!P1 LDG.E.64 R18, desc[UR10][R28.64] ;  /* 0x0000000a1c129981 */ /* 0x000ee8000c1e1b00 */
[----:B------:R0:W-:Y:S01]  /*4ad0*/  STL.64 [R1+0x170], R16 ;  /* 0x0001701001007387 */ /* 0x0001e20000100a00 */
[----:B------:R-:W-:-:S03]  /*4ae0*/  LOP3.LUT P0, RZ, R0, 0x200, RZ, 0xc0, !PT ;  /* 0x0000020000ff7812 */ /* 0x000fc6000780c0ff */
[----:B------:R-:W-:Y:S04]  /*4af0*/  STL [R1+0x4d4], R10 ;  /* 0x0004d40a01007387 */ /* 0x000fe80000100800 */
[----:B------:R-:W4:Y:S01]  /*4b00*/  LDL.LU.64 R28, [R1+0x390] ;  /* 0x00039000011c7983 */ /* 0x000f220000300a00 */
[----:B0-----:R-:W-:Y:S02]  /*4b10*/  MOV R16, R2 ;  /* 0x0000000200107202 */ /* 0x001fe40000000f00 */
        /* <DEDUP_REMOVED lines=11> */
[----:B------:R-:W-:Y:S01]  /*4bd0*/  HFMA2 R10, -RZ, RZ, 0, 0 ;  /* 0x00000000ff0a7431 */ /* 0x000fe200000001ff */
[----:B------:R-:W-:-:S02]  /*4be0*/  @!P2 MOV R10, R13 ;  /* 0x0000000d000aa202 */ /* 0x000fc40000000f00 */
[----:B--2---:R0:W-:Y:S02]  /*4bf0*/  STL.64 [R1+0x78], R2 ;  /* 0x0000780201007387 */ /* 0x0041e40000100a00 */
[----:B0-----:R-:W-:-:S06]  /*4c00*/  CS2R R2, SRZ ;  /* 0x0000000000027805 */ /* 0x001fcc000001ff00 */
[----:B------:R-:W2:Y:S04]  /*4c10*/  @!P0 LDG.E.64 R2, desc[UR10][R16.64] ;  /* 0x0000000a10028981 */ /* 0x000ea8000c1e1b00 */
[----:B------:R0:W-:Y:S02]  /*4c20*/  STL [R1+0x250], R10 ;  /* 0x0002500a01007387 */ /* 0x0001e40000100800 */
[----:B0-----:R-:W-:Y:S02]  /*4c30*/  MOV R10, RZ ;  /* 0x000000ff000a7202 */ /* 0x001fe40000000f00 */
        /* <DEDUP_REMOVED lines=9> */
[----:B------:R-:W-:-:S06]  /*4cd0*/  CS2R R16, SRZ ;  /* 0x0000000000107805 */ /* 0x000fcc000001ff00 */
[----:B----4-:R-:W3:Y:S01]  /*4ce0*/  @!P0 LDG.E.64 R16, desc[UR10][R28.64] ;  /* 0x0000000a1c108981 */ /* 0x010ee2000c1e1b00 */
[----:B------:R-:W-:-:S03]  /*4cf0*/  LOP3.LUT P1, RZ, R0, 0x80, RZ, 0xc0, !PT ;  /* 0x0000008000ff7812 */ /* 0x000fc6000782c0ff */
[----:B------:R0:W-:Y:S04]  /*4d00*/  STL.64 [R1+0x88], R8 ;  /* 0x0000880801007387 */ /* 0x0001e80000100a00 */
[----:B------:R1:W-:Y:S04]  /*4d10*/  STL.64 [R1+0x188], R18 ;  /* 0x0001881201007387 */ /* 0x0003e80000100a00 */
[----:B------:R-:W4:Y:S01]  /*4d20*/  LDL.LU.64 R28, [R1+0x380] ;  /* 0x00038000011c7983 */ /* 0x000f220000300a00 */
[----:B0-----:R-:W-:-:S03]  /*4d30*/  CS2R R8, SRZ ;  /* 0x0000000000087805 */ /* 0x001fc6000001ff00 */
[----:B-1----:R-:W4:Y:S04]  /*4d40*/  LDL.LU.64 R18, [R1+0x210] ;  /* 0x0002100001127983 */ /* 0x002f280000300a00 */
[----:B------:R-:W4:Y:S04]  /*4d50*/  @!P1 LDG.E.64 R8, desc[UR10][R22.64] ;  /* 0x0000000a16089981 */ /* 0x000f28000c1e1b00 */
[----:B------:R-:W4:Y:S04]  /*4d60*/  LDL.LU.64 R22, [R1+0x368] ;  /* 0x0003680001167983 */ /* 0x000f280000300a00 */
[----:B--2---:R0:W-:Y:S04]  /*4d70*/  STL.64 [R1+0x80], R10 ;  /* 0x0000800a01007387 */ /* 0x0041e80000100a00 */
[----:B0-----:R-:W2:Y:S01]  /*4d80*/  LDL.LU.64 R10, [R1+0x220] ;  /* 0x00022000010a7983 */ /* 0x001ea20000300a00 */
[----:B------:R-:W-:-:S03]  /*4d90*/  LOP3.LUT P2, RZ, R0, 0x100, RZ, 0xc0, !PT ;  /* 0x0000010000ff7812 */ /* 0x000fc6000784c0ff */
[----:B------:R0:W-:Y:S02]  /*4da0*/  STL.64 [R1+0x178], R14 ;  /* 0x0001780e01007387 */ /* 0x0001e40000100a00 */
[----:B0-----:R-:W-:Y:S02]  /*4db0*/  CS2R R14, SRZ ;  /* 0x00000000000e7805 */ /* 0x001fe4000001ff00 */
[----:B---3--:R-:W-:Y:S02]  /*4dc0*/  @!P0 MOV R15, R16 ;  /* 0x00000010000f8202 */ /* 0x008fe40000000f00 */
[----:B------:R-:W-:Y:S02]  /*4dd0*/  @!P0 MOV R14, R17 ;  /* 0x00000011000e8202 */ /* 0x000fe40000000f00 */
[----:B------:R-:W-:Y:S01]  /*4de0*/  LOP3.LUT P0, RZ, R0, 0x40, RZ, 0xc0, !PT ;  /* 0x0000004000ff7812 */ /* 0x000fe2000780c0ff */
[----:B------:R-:W-:Y:S04]  /*4df0*/  STL [R1+0x23c], R15 ;  /* 0x00023c0f01007387 */ /* 0x000fe80000100800 */
[----:B------:R0:W-:Y:S04]  /*4e00*/  STL [R1+0x238], R14 ;  /* 0x0002380e01007387 */ /* 0x0001e80000100800 */
[----:B------:R1:W-:Y:S01]  /*4e10*/  STL.64 [R1+0x90], R2 ;  /* 0x0000900201007387 */ /* 0x0003e20000100a00 */
[----:B0-----:R-:W-:-:S02]  /*4e20*/  CS2R R14, SRZ ;  /* 0x00000000000e7805 */ /* 0x001fc4000001ff00 */
[----:B-1----:R-:W-:-:S06]  /*4e30*/  CS2R R2, SRZ ;  /* 0x0000000000027805 */ /* 0x002fcc000001ff00 */
[----:B----4-:R0:W3:Y:S02]  /*4e40*/  @!P0 LDG.E.64 R2, desc[UR10][R18.64] ;  /* 0x0000000a12028981 */ /* 0x0100e4000c1e1b00 */
[----:B0-----:R-:W-:-:S06]  /*4e50*/  CS2R R18, SRZ ;  /* 0x0000000000127805 */ /* 0x001fcc000001ff00 */
[----:B------:R-:W4:Y:S04]  /*4e60*/  @!P0 LDG.E.64 R18, desc[UR10][R22.64] ;  /* 0x0000000a16128981 */ /* 0x000f28000c1e1b00 */
[----:B--2---:R0:W2:Y:S02]  /*4e70*/  @!P2 LDG.E.64 R14, desc[UR10][R10.64] ;  /* 0x0000000a0a0ea981 */ /* 0x0040a4000c1e1b00 */
[----:B0-----:R-:W-:-:S06]  /*4e80*/  CS2R R10, SRZ ;  /* 0x00000000000a7805 */ /* 0x001fcc000001ff00 */
[----:B------:R0:W2:Y:S02]  /*4e90*/  @!P2 LDG.E.64 R10, desc[UR10][R28.64] ;  /* 0x0000000a1c0aa981 */ /* 0x0000a4000c1e1b00 */
[----:B0-----:R-:W-:Y:S02]  /*4ea0*/  HFMA2 R29, -RZ, RZ, 0, 0 ;  /* 0x00000000ff1d7431 */ /* 0x001fe400000001ff */
[----:B------:R0:W-:Y:S04]  /*4eb0*/  STL.64 [R1+0x180], R12 ;  /* 0x0001800c01007387 */ /* 0x0001e80000100a00 */
[----:B------:R1:W-:Y:S01]  /*4ec0*/  STL.64 [R1+0x190], R16 ;  /* 0x0001901001007387 */ /* 0x0003e20000100a00 */
[----:B------:R-:W-:-:S03]  /*4ed0*/  HFMA2 R22, -RZ, RZ, 0, 0 ;  /* 0x00000000ff167431 */ /* 0x000fc600000001ff */
[----:B------:R-:W-:Y:S01]  /*4ee0*/  STL.64 [R1+0xa0], R8 ;  /* 0x0000a00801007387 */ /* 0x000fe20000100a00 */
[----:B0-----:R-:W-:Y:S01]  /*4ef0*/  CS2R R12, SRZ ;  /* 0x00000000000c7805 */ /* 0x001fe2000001ff00 */
[----:B------:R-:W-:Y:S02]  /*4f00*/  UIMAD.WIDE UR6, UR8, 0x8, UR6 ;  /* 0x00000008080678a5 */ /* 0x000fe4000f8e0206 */
[----:B------:R-:W2:Y:S01]  /*4f10*/  LDL.LU R28, [R1+0x4d0] ;  /* 0x0004d000011c7983 */ /* 0x000ea20000300800 */
[----:B-1----:R-:W-:Y:S02]  /*4f20*/  CS2R R16, SRZ ;  /* 0x0000000000107805 */ /* 0x002fe4000001ff00 */
[----:B---3--:R-:W-:Y:S02]  /*4f30*/  @!P0 MOV R22, R2 ;  /* 0x0000000200168202 */ /* 0x008fe40000000f00 */
[----:B----4-:R-:W-:Y:S02]  /*4f40*/  @!P0 MOV R17, R18 ;  /* 0x0000001200118202 */ /* 0x010fe40000000f00 */
[----:B------:R-:W-:-:S03]  /*4f50*/  @!P0 MOV R16, R19 ;  /* 0x0000001300108202 */ /* 0x000fc60000000f00 */
[----:B------:R-:W-:Y:S04]  /*4f60*/  STL [R1+0x214], R17 ;  /* 0x0002141101007387 */ /* 0x000fe80000100800 */
[----:B------:R0:W-:Y:S04]  /*4f70*/  STL [R1+0x210], R16 ;  /* 0x0002101001007387 */ /* 0x0001e80000100800 */
[----:B------:R1:W-:Y:S01]  /*4f80*/  STL [R1+0x368], R22 ;  /* 0x0003681601007387 */ /* 0x0003e20000100800 */
[----:B0-----:R-:W-:Y:S01]  /*4f90*/  CS2R R16, SRZ ;  /* 0x0000000000107805 */ /* 0x001fe2000001ff00 */
[----:B-1----:R-:W-:Y:S01]  /*4fa0*/  HFMA2 R22, -RZ, RZ, 0, 0 ;  /* 0x00000000ff167431 */ /* 0x002fe200000001ff */
[----:B------:R-:W-:-:S05]  /*4fb0*/  @!P0 MOV R22, R3 ;  /* 0x0000000300168202 */ /* 0x000fca0000000f00 */
[----:B------:R0:W-:Y:S04]  /*4fc0*/  STL [R1+0x3c8], R22 ;  /* 0x0003c81601007387 */ /* 0x0001e80000100800 */
[----:B0-----:R-:W3:Y:S01]  /*4fd0*/  LDL.LU.64 R22, [R1+0x330] ;  /* 0x0003300001167983 */ /* 0x001ee20000300a00 */
[----:B--2---:R-:W-:-:S05]  /*4fe0*/  @!P2 MOV R29, R14 ;  /* 0x0000000e001da202 */ /* 0x004fca0000000f00 */
[----:B------:R0:W-:Y:S02]  /*4ff0*/  STL [R1+0x380], R29 ;  /* 0x0003801d01007387 */ /* 0x0001e40000100800 */
[----:B0-----:R-:W-:Y:S01]  /*5000*/  HFMA2 R29, -RZ, RZ, 0, 0 ;  /* 0x00000000ff1d7431 */ /* 0x001fe200000001ff */
[----:B------:R-:W-:Y:S02]  /*5010*/  @!P2 MOV R13, R10 ;  /* 0x0000000a000da202 */ /* 0x000fe40000000f00 */
[----:B------:R-:W-:Y:S02]  /*5020*/  @!P2 MOV R12, R11 ;  /* 0x0000000b000ca202 */ /* 0x000fe40000000f00 */
[----:B------:R-:W-:Y:S02]  /*5030*/  @!P2 MOV R29, R15 ;  /* 0x0000000f001da202 */ /* 0x000fe40000000f00 */
[----:B------:R-:W-:Y:S01]  /*5040*/  LOP3.LUT P2, RZ, R0, 0x20, RZ, 0xc0, !PT ;  /* 0x0000002000ff7812 */ /* 0x000fe2000784c0ff */
[----:B------:R-:W-:Y:S04]  /*5050*/  STL [R1+0x224], R13 ;  /* 0x0002240d01007387 */ /* 0x000fe80000100800 */
[----:B------:R0:W-:Y:S08]  /*5060*/  STL [R1+0x220], R12 ;  /* 0x0002200c01007387 */ /* 0x0001f00000100800 */
[----:B------:R-:W2:Y:S01]  /*5070*/  @!P2 LDG.E.64 R16, desc[UR10][R20.64] ;  /* 0x0000000a1410a981 */ /* 0x000ea2000c1e1b00 */
[----:B0-----:R-:W-:-:S06]  /*5080*/  CS2R R12, SRZ ;  /* 0x00000000000c7805 */ /* 0x001fcc000001ff00 */
[----:B------:R0:W4:Y:S04]  /*5090*/  @!P1 LDG.E.64 R12, desc[UR10][R34.64] ;  /* 0x0000000a220c9981 */ /* 0x000128000c1e1b00 */
[----:B------:R1:W-:Y:S02]  /*50a0*/  STL.64 [R1+0x98], R14 ;  /* 0x0000980e01007387 */ /* 0x0003e40000100a00 */
[----:B-1----:R-:W-:Y:S02]  /*50b0*/  CS2R R14, SRZ ;  /* 0x00000000000e7805 */ /* 0x002fe4000001ff00 */
[----:B------:R1:W-:Y:S04]  /*50c0*/  STL [R1+0x384], R29 ;  /* 0x0003841d01007387 */ /* 0x0003e80000100800 */
[----:B------:R-:W3:Y:S01]  /*50d0*/  @!P2 LDG.E.64 R14, desc[UR10][R36.64] ;  /* 0x0000000a240ea981 */ /* 0x000ee2000c1e1b00 */
[----:B-1----:R-:W-:Y:S01]  /*50e0*/  HFMA2 R29, -RZ, RZ, 0, 0 ;  /* 0x00000000ff1d7431 */ /* 0x002fe200000001ff */
[----:B0-----:R-:W-:-:S02]  /*50f0*/  MOV R34, R40 ;  /* 0x0000002800227202 */ /* 0x001fc40000000f00 */
[----:B------:R0:W-:Y:S01]  /*5100*/  STL.64 [R1+0x198], R10 ;  /* 0x0001980a01007387 */ /* 0x0001e20000100a00 */
[----:B------:R-:W-:Y:S01]  /*5110*/  @!P1 MOV R29, R8 ;  /* 0x00000008001d9202 */ /* 0x000fe20000000f00 */
[----:B------:R-:W-:Y:S01]  /*5120*/  HFMA2 R20, -RZ, RZ, 0, 0 ;  /* 0x00000000ff147431 */ /* 0x000fe200000001ff */
[----:B------:R-:W-:Y:S01]  /*5130*/  MOV R35, R41 ;  /* 0x0000002900237202 */ /* 0x000fe20000000f00 */
[----:B------:R-:W-:Y:S04]  /*5140*/  STL.64 [R1+0xa8], R2 ;  /* 0x0000a80201007387 */ /* 0x000fe80000100a00 */
[----:B------:R1:W-:Y:S01]  /*5150*/  STL [R1+0x370], R29 ;  /* 0x0003701d01007387 */ /* 0x0003e20000100800 */
[----:B------:R-:W-:Y:S02]  /*5160*/  MOV R40, R42 ;  /* 0x0000002a00287202 */ /* 0x000fe40000000f00 */
[----:B------:R-:W-:-:S02]  /*5170*/  MOV R41, R43 ;  /* 0x0000002b00297202 */ /* 0x000fc40000000f00 */
[----:B------:R-:W-:Y:S02]  /*5180*/  CS2R R42, SRZ ;  /* 0x00000000002a7805 */ /* 0x000fe4000001ff00 */
[----:B0-----:R-:W-:Y:S01]  /*5190*/  MOV R10, R44 ;  /* 0x0000002c000a7202 */ /* 0x001fe20000000f00 */
[----:B------:R-:W3:Y:S01]  /*51a0*/  LDL.LU.64 R36, [R1+0x340] ;  /* 0x0003400001247983 */ /* 0x000ee20000300a00 */
[----:B-1----:R-:W-:Y:S01]  /*51b0*/  HFMA2 R29, -RZ, RZ, 0, 0 ;  /* 0x00000000ff1d7431 */ /* 0x002fe200000001ff */
[----:B------:R-:W-:Y:S02]  /*51c0*/  MOV R11, R45 ;  /* 0x0000002d000b7202 */ /* 0x000fe40000000f00 */
[----:B------:R-:W-:Y:S02]  /*51d0*/  CS2R R44, SRZ ;  /* 0x00000000002c7805 */ /* 0x000fe4000001ff00 */
[----:B------:R-:W-:Y:S02]  /*51e0*/  @!P1 MOV R29, R9 ;  /* 0x00000009001d9202 */ /* 0x000fe40000000f00 */
[----:B--2---:R-:W-:-:S02]  /*51f0*/  @!P2 MOV R45, R16 ;  /* 0x00000010002da202 */ /* 0x004fc40000000f00 */
[----:B------:R-:W-:Y:S02]  /*5200*/  @!P2 MOV R44, R17 ;  /* 0x00000011002ca202 */ /* 0x000fe40000000f00 */
[----:B----4-:R-:W-:Y:S02]  /*5210*/  @!P1 MOV R42, R12 ;  /* 0x0000000c002a9202 */ /* 0x010fe40000000f00 */
[----:B------:R-:W-:Y:S02]  /*5220*/  @!P1 MOV R43, R13 ;  /* 0x0000000d002b9202 */ /* 0x000fe40000000f00 */
[----:B------:R-:W-:Y:S01]  /*5230*/  LOP3.LUT P1, RZ, R0, 0x10, RZ, 0xc0, !PT ;  /* 0x0000001000ff7812 */ /* 0x000fe2000782c0ff */
[----:B------:R0:W-:Y:S02]  /*5240*/  STL.64 [R1+0x4b8], R44 ;  /* 0x0004b82c01007387 */ /* 0x0001e40000100a00 */
[----:B0-----:R-:W-:Y:S02]  /*5250*/  MOV R44, R10 ;  /* 0x0000000a002c7202 */ /* 0x001fe40000000f00 */
[----:B------:R-:W-:-:S02]  /*5260*/  MOV R45, R11 ;  /* 0x0000000b002d7202 */ /* 0x000fc40000000f00 */
[----:B------:R-:W-:-:S06]  /*5270*/  CS2R R10, SRZ ;  /* 0x00000000000a7805 */ /* 0x000fcc000001ff00 */
[----:B---3--:R0:W2:Y:S01]  /*5280*/  @!P1 LDG.E.64 R10, desc[UR10][R22.64] ;  /* 0x0000000a160a9981 */ /* 0x0080a2000c1e1b00 */
[----:B------:R-:W-:-:S05]  /*5290*/  @!P2 MOV R20, R14 ;  /* 0x0000000e0014a202 */ /* 0x000fca0000000f00 */
[----:B------:R1:W-:Y:S01]  /*52a0*/  STL [R1+0x3cc], R20 ;  /* 0x0003cc1401007387 */ /* 0x0003e20000100800 */
[----:B------:R-:W-:Y:S01]  /*52b0*/  LOP3.LUT P0, RZ, R0, 0x8, RZ, 0xc0, !PT ;  /* 0x0000000800ff7812 */ /* 0x000fe2000780c0ff */
[----:B-1----:R-:W-:Y:S01]  /*52c0*/  HFMA2 R20, -RZ, RZ, 0, 0 ;  /* 0x00000000ff147431 */ /* 0x002fe200000001ff */
[----:B------:R-:W-:Y:S02]  /*52d0*/  @!P2 MOV R20, R15 ;  /* 0x0000000f0014a202 */ /* 0x000fe40000000f00 */
[----:B------:R-:W-:-:S03]  /*52e0*/  CS2R R2, SRZ ;  /* 0x0000000000027805 */ /* 0x000fc6000001ff00 */
[----:B------:R1:W-:Y:S06]  /*52f0*/  STL [R1+0x3f8], R20 ;  /* 0x0003f81401007387 */ /* 0x0003ec0000100800 */
[----:B------:R-:W3:Y:S04]  /*5300*/  @!P0 LDG.E.64 R2, desc[UR10][R44.64] ;  /* 0x0000000a2c028981 */ /* 0x000ee8000c1e1b00 */
[----:B-1----:R-:W4:Y:S01]  /*5310*/  LDL.LU.64 R20, [R1+0x328] ;  /* 0x0003280001147983 */ /* 0x002f220000300a00 */
[----:B0-----:R-:W-:-:S03]  /*5320*/  HFMA2 R22, -RZ, RZ, 0, 0 ;  /* 0x00000000ff167431 */ /* 0x001fc600000001ff */
[----:B------:R0:W-:Y:S04]  /*5330*/  STL.64 [R1+0xb0], R14 ;  /* 0x0000b00e01007387 */ /* 0x0001e80000100a00 */
[----:B0-----:R-:W3:Y:S01]  /*5340*/  LDL.LU.64 R14, [R1+0x308] ;  /* 0x00030800010e7983 */ /* 0x001ee20000300a00 */
[----:B--2---:R-:W-:-:S05]  /*5350*/  @!P1 MOV R22, R10 ;  /* 0x0000000a00169202 */ /* 0x004fca0000000f00 */
[----:B------:R0:W-:Y:S04]  /*5360*/  STL [R1+0x3fc], R22 ;  /* 0x0003fc1601007387 */ /* 0x0001e80000100800 */
[----:B0-----:R-:W2:Y:S04]  /*5370*/  LDL.LU.64 R22, [R1+0x310] ;  /* 0x0003100001167983 */ /* 0x001ea80000300a00 */
[----:B------:R0:W-:Y:S02]  /*5380*/  STL.64 [R1+0x1a0], R12 ;  /* 0x0001a00c01007387 */ /* 0x0001e40000100a00 */
[----:B0-----:R-:W-:Y:S01]  /*5390*/  HFMA2 R12, -RZ, RZ, 0, 0 ;  /* 0x00000000ff0c7431 */ /* 0x001fe200000001ff */
[----:B------:R-:W-:-:S05]  /*53a0*/  @!P1 MOV R12, R11 ;  /* 0x0000000b000c9202 */ /* 0x000fca0000000f00 */
[----:B------:R0:W-:Y:S02]  /*53b0*/  STL [R1+0x41c], R12 ;  /* 0x00041c0c01007387 */ /* 0x0001e40000100800 */
[----:B0-----:R-:W-:-:S06]  /*53c0*/  CS2R R12, SRZ ;  /* 0x00000000000c7805 */ /* 0x001fcc000001ff00 */
[----:B----4-:R0:W4:Y:S01]  /*53d0*/  @!P0 LDG.E.64 R12, desc[UR10][R20.64] ;  /* 0x0000000a140c8981 */ /* 0x010122000c1e1b00 */
[----:B------:R-:W-:Y:S01]  /*53e0*/  LOP3.LUT P2, RZ, R0, 0x4, RZ, 0xc0, !PT ;  /* 0x0000000400ff7812 */ /* 0x000fe2000784c0ff */
[----:B0-----:R-:W-:Y:S01]  /*53f0*/  HFMA2 R20, -RZ, RZ, 0, 0 ;  /* 0x00000000ff147431 */ /* 0x001fe200000001ff */
[----:B---3--:R-:W-:-:S05]  /*5400*/  @!P0 MOV R20, R2 ;  /* 0x0000000200148202 */ /* 0x008fca0000000f00 */
[----:B------:R0:W-:Y:S01]  /*5410*/  STL [R1+0x420], R20 ;  /* 0x0004201401007387 */ /* 0x0001e20000100800 */
[----:B------:R-:W-:-:S03]  /*5420*/  CS2R R8, SRZ ;  /* 0x0000000000087805 */ /* 0x000fc6000001ff00 */
[----:B------:R1:W-:Y:S04]  /*5430*/  STL.64 [R1+0x1a8], R18 ;  /* 0x0001a81201007387 */ /* 0x0003e80000100a00 */
[----:B------:R-:W3:Y:S01]  /*5440*/  @!P1 LDG.E.64 R8, desc[UR10][R36.64] ;  /* 0x0000000a24089981 */ /* 0x000ee2000c1e1b00 */
[----:B0-----:R-:W-:-:S06]  /*5450*/  CS2R R20, SRZ ;  /* 0x0000000000147805 */ /* 0x001fcc000001ff00 */
[----:B------:R0:W4:Y:S01]  /*5460*/  @!P2 LDG.E.64 R20, desc[UR10][R14.64] ;  /* 0x0000000a0e14a981 */ /* 0x000122000c1e1b00 */
[----:B-1----:R-:W-:Y:S01]  /*5470*/  HFMA2 R18, -RZ, RZ, 0, 0 ;  /* 0x00000000ff127431 */ /* 0x002fe200000001ff */
[----:B0-----:R-:W-:Y:S02]  /*5480*/  CS2R R14, SRZ ;  /* 0x00000000000e7805 */ /* 0x001fe4000001ff00 */
[----:B------:R-:W-:-:S05]  /*5490*/  @!P0 MOV R18, R3 ;  /* 0x0000000300128202 */ /* 0x000fca0000000f00 */
[----:B------:R0:W-:Y:S04]  /*54a0*/  STL [R1+0x428], R18 ;  /* 0x0004281201007387 */ /* 0x0001e80000100800 */
[----:B------:R1:W-:Y:S04]  /*54b0*/  STL.64 [R1+0xb8], R10 ;  /* 0x0000b80a01007387 */ /* 0x0003e80000100a00 */
[----:B0-----:R-:W4:Y:S04]  /*54c0*/  LDL.LU.64 R18, [R1+0x2e8] ;  /* 0x0002e80001127983 */ /* 0x001f280000300a00 */
[----:B-1----:R-:W4:Y:S04]  /*54d0*/  LDL.LU.64 R10, [R1+0x2f8] ;  /* 0x0002f800010a7983 */ /* 0x002f280000300a00 */
[----:B--2---:R-:W2:Y:S01]  /*54e0*/  @!P2 LDG.E.64 R14, desc[UR10][R22.64] ;  /* 0x0000000a160ea981 */ /* 0x004ea2000c1e1b00 */
[----:B------:R-:W-:-:S03]  /*54f0*/  CS2R R36, SRZ ;  /* 0x0000000000247805 */ /* 0x000fc6000001ff00 */
[----:B------:R0:W-:Y:S02]  /*5500*/  STL.64 [R1+0x1b0], R16 ;  /* 0x0001b01001007387 */ /* 0x0001e40000100a00 */
[----:B0-----:R-:W-:Y:S02]  /*5510*/  CS2R R16, SRZ ;  /* 0x0000000000107805 */ /* 0x001fe4000001ff00 */
[----:B---3--:R-:W-:Y:S02]  /*5520*/  @!P1 MOV R36, R8 ;  /* 0x0000000800249202 */ /* 0x008fe40000000f00 */
[----:B------:R-:W-:Y:S02]  /*5530*/  @!P1 MOV R37, R9 ;  /* 0x0000000900259202 */ /* 0x000fe40000000f00 */
[----:B------:R-:W-:Y:S02]  /*5540*/  LOP3.LUT P1, RZ, R0, 0x2, RZ, 0xc0, !PT ;  /* 0x0000000200ff7812 */ /* 0x000fe4000782c0ff */
[----:B----4-:R-:W-:-:S05]  /*5550*/  @!P2 MOV R17, R21 ;  /* 0x000000150011a202 */ /* 0x010fca0000000f00 */
[----:B------:R-:W-:Y:S01]  /*5560*/  STL [R1+0x440], R17 ;  /* 0x0004401101007387 */ /* 0x000fe20000100800 */
[----:B--2---:R-:W-:-:S05]  /*5570*/  @!P2 MOV R16, R15 ;  /* 0x0000000f0010a202 */ /* 0x004fca0000000f00 */
[----:B------:R0:W-:Y:S02]  /*5580*/  STL [R1+0x308], R16 ;  /* 0x0003081001007387 */ /* 0x0001e40000100800 */
[----:B0-----:R-:W-:-:S06]  /*5590*/  CS2R R16, SRZ ;  /* 0x0000000000107805 */ /* 0x001fcc000001ff00 */
[----:B------:R0:W2:Y:S02]  /*55a0*/  @!P1 LDG.E.64 R16, desc[UR10][R18.64] ;  /* 0x0000000a12109981 */ /* 0x0000a4000c1e1b00 */
[----:B0-----:R-:W-:-:S06]  /*55b0*/  CS2R R18, SRZ ;  /* 0x0000000000127805 */ /* 0x001fcc000001ff00 */
[----:B------:R0:W3:Y:S01]  /*55c0*/  @!P1 LDG.E.64 R18, desc[UR10][R10.64] ;  /* 0x0000000a0a129981 */ /* 0x0000e2000c1e1b00 */
[----:B------:R-:W-:Y:S02]  /*55d0*/  MOV R44, R32 ;  /* 0x00000020002c7202 */ /* 0x000fe40000000f00 */
[----:B------:R-:W-:Y:S02]  /*55e0*/  MOV R45, R33 ;  /* 0x00000021002d7202 */ /* 0x000fe40000000f00 */
[----:B------:R-:W-:Y:S02]  /*55f0*/  MOV R32, R30 ;  /* 0x0000001e00207202 */ /* 0x000fe40000000f00 */
[----:B------:R-:W-:Y:S02]  /*5600*/  MOV R33, R31 ;  /* 0x0000001f00217202 */ /* 0x000fe40000000f00 */
[----:B------:R-:W-:Y:S02]  /*5610*/  MOV R30, R38 ;  /* 0x00000026001e7202 */ /* 0x000fe40000000f00 */
[----:B------:R-:W-:-:S02]  /*5620*/  MOV R31, R39 ;  /* 0x00000027001f7202 */ /* 0x000fc40000000f00 */
[----:B------:R-:W-:Y:S01]  /*5630*/  CS2R R38, SRZ ;  /* 0x0000000000267805 */ /* 0x000fe2000001ff00 */
[----:B------:R1:W-:Y:S01]  /*5640*/  STL.64 [R1+0x1b8], R8 ;  /* 0x0001b80801007387 */ /* 0x0003e20000100a00 */
[----:B------:R-:W-:Y:S02]  /*5650*/  @!P0 MOV R38, R12 ;  /* 0x0000000c00268202 */ /* 0x000fe40000000f00 */
[----:B------:R-:W-:Y:S02]  /*5660*/  @!P0 MOV R39, R13 ;  /* 0x0000000d00278202 */ /* 0x000fe40000000f00 */
[----:B------:R-:W-:Y:S01]  /*5670*/  LOP3.LUT P0, RZ, R0, 0x1, RZ, 0xc0, !PT ;  /* 0x0000000100ff7812 */ /* 0x000fe2000780c0ff */
[----:B------:R-:W-:Y:S01]  /*5680*/  HFMA2 R22, -RZ, RZ, 0, 0 ;  /* 0x00000000ff167431 */ /* 0x000fe200000001ff */
[----:B-1----:R-:W-:Y:S02]  /*5690*/  CS2R R8, SRZ ;  /* 0x0000000000087805 */ /* 0x002fe4000001ff00 */
[----:B------:R-:W-:Y:S01]  /*56a0*/  @!P2 MOV R22, R20 ;  /* 0x000000140016a202 */ /* 0x000fe20000000f00 */
[----:B0-----:R-:W-:Y:S01]  /*56b0*/  HFMA2 R10, -RZ, RZ, 0, 0 ;  /* 0x00000000ff0a7431 */ /* 0x001fe200000001ff */
[----:B------:R-:W-:-:S03]  /*56c0*/  MOV R23, R41 ;  /* 0x0000002900177202 */ /* 0x000fc60000000f00 */
[----:B------:R0:W-:Y:S02]  /*56d0*/  STL [R1+0x42c], R22 ;  /* 0x00042c1601007387 */ /* 0x0001e40000100800 */
[----:B0-----:R-:W-:Y:S02]  /*56e0*/  MOV R22, R40 ;  /* 0x0000002800167202 */ /* 0x001fe40000000f00 */
[----:B------:R-:W-:Y:S01]  /*56f0*/  CS2R R40, SRZ ;  /* 0x0000000000287805 */ /* 0x000fe2000001ff00 */
[----:B------:R0:W-:Y:S04]  /*5700*/  STL.64 [R1+0x1c0], R12 ;  /* 0x0001c00c01007387 */ /* 0x0001e80000100a00 */
[----:B------:R1:W-:Y:S01]  /*5710*/  STL.64 [R1+0xc0], R2 ;  /* 0x0000c00201007387 */ /* 0x0003e20000100a00 */
[----:B0-----:R-:W-:-:S02]  /*5720*/  CS2R R12, SRZ ;  /* 0x00000000000c7805 */ /* 0x001fc4000001ff00 */
[----:B-1----:R-:W-:-:S06]  /*5730*/  CS2R R2, SRZ ;  /* 0x0000000000027805 */ /* 0x002fcc000001ff00 */
[----:B------:R0:W4:Y:S04]  /*5740*/  @!P0 LDG.E.64 R2, desc[UR10][R44.64] ;  /* 0x0000000a2c028981 */ /* 0x000128000c1e1b00 */
[----:B------:R1:W-:Y:S04]  /*5750*/  STL [R1+0x21c], R42 ;  /* 0x00021c2a01007387 */ /* 0x0003e80000100800 */
[----:B------:R0:W-:Y:S04]  /*5760*/  STL [R1+0x218], R43 ;  /* 0x0002182b01007387 */ /* 0x0001e80000100800 */
[----:B------:R-:W-:Y:S01]  /*5770*/  STL [R1+0x374], R29 ;  /* 0x0003741d01007387 */ /* 0x000fe20000100800 */
[----:B--2---:R-:W-:-:S03]  /*5780*/  @!P1 MOV R9, R17 ;  /* 0x0000001100099202 */ /* 0x004fc60000000f00 */
[----:B-1----:R-:W2:Y:S01]  /*5790*/  LDL.LU R42, [R1+0x4c8] ;  /* 0x0004c800012a7983 */ /* 0x002ea20000300800 */
[----:B---3--:R-:W-:-:S03]  /*57a0*/  @!P1 MOV R8, R19 ;  /* 0x0000001300089202 */ /* 0x008fc60000000f00 */
[----:B------:R-:W-:Y:S01]  /*57b0*/  STL [R1+0x458], R9 ;  /* 0x0004580901007387 */ /* 0x000fe20000100800 */
[----:B------:R-:W-:Y:S01]  /*57c0*/  @!P1 MOV R10, R16 ;  /* 0x00000010000a9202 */ /* 0x000fe20000000f00 */
[----:B0-----:R-:W0:Y:S02]  /*57d0*/  LDC.64 R44, c[0x0][0x3a8] ;  /* 0x0000ea00ff2c7b82 */ /* 0x001e240000000a00 */
[----:B------:R1:W-:Y:S01]  /*57e0*/  STL [R1+0x2e8], R8 ;  /* 0x0002e80801007387 */ /* 0x0003e20000100800 */
[----:B------:R-:W-:-:S03]  /*57f0*/  @!P1 MOV R41, R18 ;  /* 0x0000001200299202 */ /* 0x000fc60000000f00 */
[----:B------:R3:W-:Y:S04]  /*5800*/  STL.64 [R1+0x1d0], R18 ;  /* 0x0001d01201007387 */ /* 0x0007e80000100a00 */
[----:B------:R-:W2:Y:S01]  /*5810*/  LDL.LU R43, [R1+0x4c4] ;  /* 0x0004c400012b7983 */ /* 0x000ea20000300800 */
[----:B-1----:R-:W-:-:S03]  /*5820*/  CS2R R8, SRZ ;  /* 0x0000000000087805 */ /* 0x002fc6000001ff00 */
[----:B------:R-:W4:Y:S04]  /*5830*/  LDL.LU R29, [R1+0x4cc] ;  /* 0x0004cc00011d7983 */ /* 0x000f280000300800 */
[----:B------:R1:W2:Y:S01]  /*5840*/  @!P0 LDG.E.64 R8, desc[UR10][R26.64] ;  /* 0x0000000a1a088981 */ /* 0x0002a2000c1e1b00 */
[----:B------:R-:W-:Y:S02]  /*5850*/  LOP3.LUT P1, RZ, R0, 0x4000000, RZ, 0xc0, !PT ;  /* 0x0400000000ff7812 */ /* 0x000fe4000782c0ff */
[----:B-1----:R-:W-:Y:S02]  /*5860*/  MOV R26, R4 ;  /* 0x00000004001a7202 */ /* 0x002fe40000000f00 */
[----:B------:R-:W-:Y:S02]  /*5870*/  MOV R27, R5 ;  /* 0x00000005001b7202 */ /* 0x000fe40000000f00 */
[----:B------:R-:W2:Y:S04]  /*5880*/  LDL.LU.64 R4, [R1+0x278] ;  /* 0x0002780001047983 */ /* 0x000ea80000300a00 */
[----:B------:R1:W-:Y:S01]  /*5890*/  STL [R1+0x44c], R10 ;  /* 0x00044c0a01007387 */ /* 0x0003e20000100800 */
[----:B---3--:R-:W-:-:S03]  /*58a0*/  CS2R R18, SRZ ;  /* 0x0000000000127805 */ /* 0x008fc6000001ff00 */
[----:B------:R-:W3:Y:S04]  /*58b0*/  @!P1 LDG.E.64 R12, desc[UR10][R6.64] ;  /* 0x0000000a060c9981 */ /* 0x000ee8000c1e1b00 */
[----:B------:R0:W3:Y:S01]  /*58c0*/  @!P3 LDG.E.64 R18, desc[UR10][R32.64] ;  /* 0x0000000a2012b981 */ /* 0x0000e2000c1e1b00 */
[----:B-1----:R-:W-:-:S03]  /*58d0*/  CS2R R10, SRZ ;  /* 0x00000000000a7805 */ /* 0x002fc6000001ff00 */
[----:B------:R-:W3:Y:S04]  /*58e0*/  LDL.LU.64 R6, [R1+0x240] ;  /* 0x0002400001067983 */ /* 0x000ee80000300a00 */
[----:B------:R-:W3:Y:S04]  /*58f0*/  @!P1 LDG.E.64 R10, desc[UR10][R30.64] ;  /* 0x0000000a1e0a9981 */ /* 0x000ee8000c1e1b00 */
[----:B------:R-:W3:Y:S01]  /*5900*/  LDL.LU.64 R30, [R1+0x230] ;  /* 0x00023000011e7983 */ /* 0x000ee20000300a00 */
[----:B0-----:R-:W-:Y:S01]  /*5910*/  MOV R32, UR6 ;  /* 0x0000000600207c02 */ /* 0x001fe20008000f00 */
[----:B------:R-:W0:Y:S01]  /*5920*/  LDCU.U8 UR6, c[0x0][0x414] ;  /* 0x00008280ff0677ac */ /* 0x000e220008000000 */
[----:B------:R-:W-:-:S06]  /*5930*/  MOV R33, UR7 ;  /* 0x0000000700217c02 */ /* 0x000fcc0008000f00 */
[----:B------:R-:W3:Y:S04]  /*5940*/  LDG.E.64 R32, desc[UR10][R32.64] ;  /* 0x0000000a20207981 */ /* 0x000ee8000c1e1b00 */
[----:B------:R1:W-:Y:S01]  /*5950*/  STL.64 [R1+0xc8], R20 ;  /* 0x0000c81401007387 */ /* 0x0003e20000100a00 */
[----:B------:R-:W-:Y:S02]  /*5960*/  @!P2 MOV R40, R14 ;  /* 0x0000000e0028a202 */ /* 0x000fe40000000f00 */
[----:B------:R-:W-:Y:S02]  /*5970*/  LOP3.LUT P2, RZ, R0, 0x8000000, RZ, 0xc0, !PT ;  /* 0x0800000000ff7812 */ /* 0x000fe4000784c0ff */
[----:B-1----:R-:W-:Y:S01]  /*5980*/  CS2R R20, SRZ ;  /* 0x0000000000147805 */ /* 0x002fe2000001ff00 */
[----:B------:R1:W-:Y:S05]  /*5990*/  STL.64 [R1+0x1c8], R14 ;  /* 0x0001c80e01007387 */ /* 0x0003ea0000100a00 */
[----:B------:R0:W3:Y:S02]  /*59a0*/  @!P3 LDG.E.64 R20, desc[UR10][R24.64] ;  /* 0x0000000a1814b981 */ /* 0x0000e4000c1e1b00 */
[----:B0-----:R-:W-:-:S02]  /*59b0*/  CS2R R24, SRZ ;  /* 0x0000000000187805 */ /* 0x001fc4000001ff00 */
[----:B-1----:R-:W-:-:S06]  /*59c0*/  CS2R R14, SRZ ;  /* 0x00000000000e7805 */ /* 0x002fcc000001ff00 */
[----:B------:R0:W3:Y:S02]  /*59d0*/  @!P2 LDG.E.64 R14, desc[UR10][R22.64] ;  /* 0x0000000a160ea981 */ /* 0x0000e4000c1e1b00 */
[----:B0-----:R-:W-:-:S06]  /*59e0*/  CS2R R22, SRZ ;  /* 0x0000000000167805 */ /* 0x001fcc000001ff00 */
[----:B------:R0:W3:Y:S02]  /*59f0*/  @!P4 LDG.E.64 R22, desc[UR10][R26.64] ;  /* 0x0000000a1a16c981 */ /* 0x0000e4000c1e1b00 */
[----:B0-----:R-:W-:Y:S02]  /*5a00*/  CS2R R26, SRZ ;  /* 0x00000000001a7805 */ /* 0x001fe4000001ff00 */
[----:B------:R0:W-:Y:S02]  /*5a10*/  STL.64 [R1+0xd0], R16 ;  /* 0x0000d01001007387 */ /* 0x0001e40000100a00 */
[----:B0-----:R-:W-:-:S06]  /*5a20*/  CS2R R16, SRZ ;  /* 0x0000000000107805 */ /* 0x001fcc000001ff00 */
[----:B------:R0:W3:Y:S02]  /*5a30*/  @!P2 LDG.E.64 R16, desc[UR10][R34.64] ;  /* 0x0000000a2210a981 */ /* 0x0000e4000c1e1b00 */
[----:B0-----:R-:W-:Y:S01]  /*5a40*/  HFMA2 R34, -RZ, RZ, 0, 0 ;  /* 0x00000000ff227431 */ /* 0x001fe200000001ff */
[----:B------:R-:W-:-:S06]  /*5a50*/  MOV R35, RZ ;  /* 0x000000ff00237202 */ /* 0x000fcc0000000f00 */
[----:B----4-:R-:W4:Y:S04]  /*5a60*/  @!P6 LDG.E.64 R34, desc[UR10][R28.64] ;  /* 0x0000000a1c22e981 */ /* 0x010f28000c1e1b00 */
[----:B--2---:R0:W2:Y:S02]  /*5a70*/  @!P4 LDG.E.64 R24, desc[UR10][R4.64] ;  /* 0x0000000a0418c981 */ /* 0x0040a4000c1e1b00 */
[----:B0-----:R-:W0:Y:S02]  /*5a80*/  S2R R5, SR_TID.X ;  /* 0x0000000000057919 */ /* 0x001e240000002100 */
[----:B---3--:R1:W3:Y:S02]  /*5a90*/  @!P5 LDG.E.64 R26, desc[UR10][R30.64] ;  /* 0x0000000a1e1ad981 */ /* 0x0082e4000c1e1b00 */
[----:B-1----:R-:W-:-:S06]  /*5aa0*/  CS2R R30, SRZ ;  /* 0x00000000001e7805 */ /* 0x002fcc000001ff00 */
[----:B------:R1:W3:Y:S01]  /*5ab0*/  @!P5 LDG.E.64 R30, desc[UR10][R6.64] ;  /* 0x0000000a061ed981 */ /* 0x0002e2000c1e1b00 */
[----:B0-----:R-:W-:Y:S01]  /*5ac0*/  LOP3.LUT R0, R5, 0xffff, RZ, 0xc0, !PT ;  /* 0x0000ffff05007812 */ /* 0x001fe200078ec0ff */
[----:B-1----:R-:W-:Y:S01]  /*5ad0*/  HFMA2 R7, -RZ, RZ, 0, 0 ;  /* 0x00000000ff077431 */ /* 0x002fe200000001ff */
[----:B------:R-:W-:Y:S02]  /*5ae0*/  MOV R6, R32 ;  /* 0x0000002000067202 */ /* 0x000fe40000000f00 */
[----:B------:R-:W-:Y:S02]  /*5af0*/  MOV R4, R33 ;  /* 0x0000002100047202 */ /* 0x000fe40000000f00 */
[----:B------:R-:W-:Y:S02]  /*5b00*/  @!P0 MOV R7, R2 ;  /* 0x0000000200078202 */ /* 0x000fe40000000f00 */
[----:B------:R-:W-:Y:S01]  /*5b10*/  CS2R R32, SRZ ;  /* 0x0000000000207805 */ /* 0x000fe2000001ff00 */
[----:B------:R-:W-:-:S02]  /*5b20*/  IMAD R0, R0, 0x334, RZ ;  /* 0x0000033400007824 */ /* 0x000fc400078e02ff */
[----:B------:R0:W-:Y:S03]  /*5b30*/  STL [R1+0x278], R7 ;  /* 0x0002780701007387 */ /* 0x0001e60000100800 */
[----:B------:R-:W-:Y:S01]  /*5b40*/  SHF.R.U32.HI R0, RZ, 0x10, R0 ;  /* 0x00000010ff007819 */ /* 0x000fe20000011600 */
[----:B------:R1:W3:Y:S01]  /*5b50*/  @!P6 LDG.E.64 R32, desc[UR10][R42.64] ;  /* 0x0000000a2a20e981 */ /* 0x0002e2000c1e1b00 */
[----:B0-----:R-:W-:Y:S01]  /*5b60*/  HFMA2 R7, -RZ, RZ, 0, 0 ;  /* 0x00000000ff077431 */ /* 0x001fe200000001ff */
[----:B-1----:R-:W-:Y:S02]  /*5b70*/  CS2R R42, SRZ ;  /* 0x00000000002a7805 */ /* 0x002fe4000001ff00 */
[----:B------:R-:W-:Y:S02]  /*5b80*/  @!P0 MOV R7, R3 ;  /* 0x0000000300078202 */ /* 0x000fe40000000f00 */
[----:B------:R-:W-:-:S02]  /*5b90*/  @!P0 MOV R42, R8 ;  /* 0x00000008002a8202 */ /* 0x000fc40000000f00 */
[----:B------:R-:W-:Y:S02]  /*5ba0*/  @!P0 MOV R43, R9 ;  /* 0x00000009002b8202 */ /* 0x000fe40000000f00 */
[----:B------:R-:W-:Y:S02]  /*5bb0*/  ISETP.NE.AND P0, PT, RZ, UR6, PT ;  /* 0x00000006ff007c0c */ /* 0x000fe4000bf05270 */
[----:B------:R-:W-:-:S05]  /*5bc0*/  PRMT R0, R0, 0x9910, RZ ;  /* 0x0000991000007816 */ /* 0x000fca00000000ff */
[----:B------:R-:W-:-:S05]  /*5bd0*/  IMAD R0, R0, 0x50, RZ ;  /* 0x0000005000007824 */ /* 0x000fca00078e02ff */
[----:B------:R-:W-:Y:S01]  /*5be0*/  IADD3 R0, PT, PT, RZ, -R0, RZ ;  /* 0x80000000ff007210 */ /* 0x000fe20007ffe0ff */
[----:B------:R-:W0:Y:S03]  /*5bf0*/  @P0 LDC.64 R28, c[0x0][0x3b0] ;  /* 0x0000ec00ff1c0b82 */ /* 0x000e260000000a00 */
[----:B------:R-:W-:-:S04]  /*5c00*/  PRMT R0, R0, 0x7710, RZ ;  /* 0x0000771000007816 */ /* 0x000fc800000000ff */
[----:B------:R-:W-:Y:S01]  /*5c10*/  IADD3 R0, PT, PT, R0, R5, RZ ;  /* 0x0000000500007210 */ /* 0x000fe20007ffe0ff */
[----:B------:R1:W-:Y:S03]  /*5c20*/  STL [R1+0x298], R7 ;  /* 0x0002980701007387 */ /* 0x0003e60000100800 */
[----:B------:R-:W-:-:S04]  /*5c30*/  SHF.L.U32 R0, R0, 0x1, RZ ;  /* 0x0000000100007819 */ /* 0x000fc800000006ff */
[----:B-1----:R-:W-:Y:S02]  /*5c40*/  LOP3.LUT R7, R0, 0xffff, RZ, 0xc0, !PT ;  /* 0x0000ffff00077812 */ /* 0x002fe400078ec0ff */
[----:B------:R-:W-:-:S05]  /*5c50*/  MOV R0, UR13 ;  /* 0x0000000d00007c02 */ /* 0x000fca0008000f00 */
[----:B------:R-:W-:-:S04]  /*5c60*/  IMAD R0, R0, 0xa0, R7 ;  /* 0x000000a000007824 */ /* 0x000fc800078e0207 */
[C---:B0-----:R-:W-:Y:S01]  /*5c70*/  @P0 IMAD.WIDE R28, R0.reuse, 0x2, R28 ;  /* 0x00000002001c0825 */ /* 0x041fe200078e021c */
[----:B------:R0:W-:Y:S04]  /*5c80*/  STL [R1+0x4a0], R7 ;  /* 0x0004a00701007387 */ /* 0x0001e80000100800 */
[----:B0-----:R-:W3:Y:S01]  /*5c90*/  @P0 LDG.E.U16 R7, desc[UR10][R28.64] ;  /* 0x0000000a1c070981 */ /* 0x001ee2000c1e1500 */
[----:B------:R-:W-:Y:S01]  /*5ca0*/  IMAD.WIDE R44, R0, 0x2, R44 ;  /* 0x00000002002c7825 */ /* 0x000fe200078e022c */
[----:B------:R-:W-:Y:S02]  /*5cb0*/  MOV R0, R6 ;  /* 0x0000000600007202 */ /* 0x000fe40000000f00 */
[----:B------:R-:W3:Y:S04]  /*5cc0*/  @P0 LDG.E.U16 R6, desc[UR10][R28.64+0x2] ;  /* 0x0000020a1c060981 */ /* 0x000ee8000c1e1500 */
[----:B------:R0:W-:Y:S04]  /*5cd0*/  STL.64 [R1+0x1d8], R8 ;  /* 0x0001d80801007387 */ /* 0x0001e80000100a00 */
[----:B------:R-:W-:Y:S04]  /*5ce0*/  STL.64 [R1+0xe0], R10 ;  /* 0x0000e00a01007387 */ /* 0x000fe80000100a00 */
[----:B------:R-:W3:Y:S01]  /*5cf0*/  LDG.E.U16 R29, desc[UR10][R44.64] ;  /* 0x0000000a2c1d7981 */ /* 0x000ee2000c1e1500 */
[----:B------:R-:W-:Y:S01]  /*5d00*/  R2UR UR28, R0 ;  /* 0x00000000001c72ca */ /* 0x000fe200000e0000 */
[----:B------:R-:W-:Y:S01]  /*5d10*/  HFMA2 R0, -RZ, RZ, 0, 0 ;  /* 0x00000000ff007431 */ /* 0x000fe200000001ff */
[----:B0-----:R-:W-:Y:S01]  /*5d20*/  MOV R9, R4 ;  /* 0x0000000400097202 */ /* 0x001fe20000000f00 */
[----:B------:R-:W-:Y:S01]  /*5d30*/  HFMA2 R4, -RZ, RZ, 0, 0 ;  /* 0x00000000ff047431 */ /* 0x000fe200000001ff */
[----:B------:R-:W-:Y:S01]  /*5d40*/  STL.64 [R1+0x1e0], R12 ;  /* 0x0001e00c01007387 */ /* 0x000fe20000100a00 */
[----:B------:R-:W-:-:S03]  /*5d50*/  @!P3 MOV R0, R21 ;  /* 0x000000150000b202 */ /* 0x000fc60000000f00 */
[----:B------:R-:W-:Y:S04]  /*5d60*/  STL.64 [R1+0xd8], R2 ;  /* 0x0000d80201007387 */ /* 0x000fe80000100a00 */
[----:B------:R0:W-:Y:S01]  /*5d70*/  STL [R1+0x2a8], R0 ;  /* 0x0002a80001007387 */ /* 0x0001e20000100800 */
[----:B------:R-:W-:-:S03]  /*5d80*/  @!P1 MOV R4, R10 ;  /* 0x0000000a00049202 */ /* 0x000fc60000000f00 */
[----:B------:R-:W3:Y:S04]  /*5d90*/  LDG.E.U16 R5, desc[UR10][R44.64+0x2] ;  /* 0x0000020a2c057981 */ /* 0x000ee8000c1e1500 */
[----:B------:R-:W-:Y:S01]  /*5da0*/  STL.64 [R1+0xf8], R22 ;  /* 0x0000f81601007387 */ /* 0x000fe20000100a00 */
[----:B0-----:R-:W-:-:S03]  /*5db0*/  HFMA2 R0, -RZ, RZ, 0, 0 ;  /* 0x00000000ff007431 */ /* 0x001fc600000001ff */
[----:B------:R0:W-:Y:S01]  /*5dc0*/  STL [R1+0x27c], R4 ;  /* 0x00027c0401007387 */ /* 0x0001e20000100800 */
[----:B------:R-:W-:-:S03]  /*5dd0*/  @!P4 MOV R0, R22 ;  /* 0x000000160000c202 */ /* 0x000fc60000000f00 */
[----:B------:R1:W5:Y:S04]  /*5de0*/  LDL.LU R28, [R1+0x4c0] ;  /* 0x0004c000011c7983 */ /* 0x0003680000300800 */
[----:B------:R1:W-:Y:S04]  /*5df0*/  STL [R1+0x470], R0 ;  /* 0x0004700001007387 */ /* 0x0003e80000100800 */
[----:B------:R2:W5:Y:S04]  /*5e00*/  LDL.LU.64 R44, [R1+0x4b8] ;  /* 0x0004b800012c7983 */ /* 0x0005680000300a00 */
[----:B0-----:R0:W5:Y:S01]  /*5e10*/  LDL.LU R4, [R1+0x4a8] ;  /* 0x0004a80001047983 */ /* 0x0011620000300800 */
[----:B-1----:R-:W-:Y:S01]  /*5e20*/  HFMA2 R0, -RZ, RZ, 0, 0 ;  /* 0x00000000ff007431 */ /* 0x002fe200000001ff */
[----:B------:R-:W-:-:S02]  /*5e30*/  @!P4 MOV R0, R23 ;  /* 0x000000170000c202 */ /* 0x000fc40000000f00 */
[----:B------:R0:W5:Y:S04]  /*5e40*/  LDL R23, [R1+0x440] ;  /* 0x0004400001177983 */ /* 0x0001680000100800 */
[----:B------:R1:W-:Y:S02]  /*5e50*/  STL [R1+0x474], R0 ;  /* 0x0004740001007387 */ /* 0x0003e40000100800 */
[----:B-1----:R-:W-:Y:S02]  /*5e60*/  MOV R0, UR28 ;  /* 0x0000001c00007c02 */ /* 0x002fe40008000f00 */
[----:B----4-:R-:W-:Y:S04]  /*5e70*/  STL.64 [R1+0x208], R34 ;  /* 0x0002082201007387 */ /* 0x010fe80000100a00 */
[----:B--2---:R-:W-:Y:S01]  /*5e80*/  STL.64 [R1+0x1f8], R24 ;  /* 0x0001f81801007387 */ /* 0x004fe20000100a00 */
        /* <DEDUP_REMOVED lines=9> */
[----:B------:R-:W-:Y:S01]  /*5f20*/  HFMA2 R11, -RZ, RZ, 0, 0 ;  /* 0x00000000ff0b7431 */ /* 0x000fe200000001ff */
[----:B------:R-:W-:Y:S02]  /*5f30*/  MOV R3, R29 ;  /* 0x0000001d00037202 */ /* 0x000fe40000000f00 */
[----:B------:R0:W5:Y:S04]  /*5f40*/  LDL.LU R29, [R1+0x4b4] ;  /* 0x0004b400011d7983 */ /* 0x0001680000300800 */
[----:B------:R0:W5:Y:S01]  /*5f50*/  LDL.LU R6, [R1+0x4b0] ;  /* 0x0004b00001067983 */ /* 0x0001620000300800 */
[----:B-1----:R-:W-:-:S03]  /*5f60*/  HFMA2 R8, -RZ, RZ, 0, 0 ;  /* 0x00000000ff087431 */ /* 0x002fc600000001ff */
[----:B------:R0:W5:Y:S01]  /*5f70*/  LDL.LU R7, [R1+0x4ac] ;  /* 0x0004ac0001077983 */ /* 0x0001620000300800 */
[----:B------:R-:W-:Y:S02]  /*5f80*/  @!P1 MOV R8, R12 ;  /* 0x0000000c00089202 */ /* 0x000fe40000000f00 */
[----:B------:R-:W-:Y:S02]  /*5f90*/  MOV R12, R9 ;  /* 0x00000009000c7202 */ /* 0x000fe40000000f00 */
[----:B------:R-:W-:-:S03]  /*5fa0*/  @!P2 MOV R11, R14 ;  /* 0x0000000e000ba202 */ /* 0x000fc60000000f00 */
[----:B------:R-:W-:Y:S01]  /*5fb0*/  FFMA.FTZ R0, -R0, UR28, R12 ;  /* 0x0000001c00007c23 */ /* 0x000fe2000801010c */
[----:B------:R-:W-:Y:S01]  /*5fc0*/  HFMA2 R12, -RZ, RZ, 0, 0 ;  /* 0x00000000ff0c7431 */ /* 0x000fe200000001ff */
[----:B------:R1:W-:Y:S01]  /*5fd0*/  STL [R1+0x444], R11 ;  /* 0x0004440b01007387 */ /* 0x0003e20000100800 */
[----:B------:R-:W-:Y:S01]  /*5fe0*/  @!P4 MOV R12, R24 ;  /* 0x00000018000cc202 */ /* 0x000fe20000000f00 */
[----:B------:R-:W-:Y:S02]  /*5ff0*/  HFMA2 R9, -RZ, RZ, 0, 0 ;  /* 0x00000000ff097431 */ /* 0x000fe400000001ff */
[----:B------:R0:W5:Y:S01]  /*6000*/  LDL R24, [R1+0x42c] ;  /* 0x00042c0001187983 */ /* 0x0001620000100800 */
[----:B-1----:R-:W-:-:S03]  /*6010*/  MOV R11, R10 ;  /* 0x0000000a000b7202 */ /* 0x002fc60000000f00 */
[----:B------:R1:W-:Y:S02]  /*6020*/  STL [R1+0x2ac], R12 ;  /* 0x0002ac0c01007387 */ /* 0x0003e40000100800 */
[----:B-1----:R-:W-:Y:S01]  /*6030*/  MOV R12, R11 ;  /* 0x0000000b000c7202 */ /* 0x002fe20000000f00 */
[----:B------:R-:W-:Y:S01]  /*6040*/  HFMA2 R11, -RZ, RZ, 0, 0 ;  /* 0x00000000ff0b7431 */ /* 0x000fe200000001ff */
[----:B------:R-:W-:Y:S02]  /*6050*/  @!P4 MOV R11, R25 ;  /* 0x00000019000bc202 */ /* 0x000fe40000000f00 */
[----:B------:R-:W-:Y:S01]  /*6060*/  @!P1 MOV R9, R13 ;  /* 0x0000000d00099202 */ /* 0x000fe20000000f00 */
[----:B------:R0:W5:Y:S04]  /*6070*/  LDL R25, [R1+0x44c] ;  /* 0x00044c0001197983 */ /* 0x0001680000100800 */
[----:B------:R1:W-:Y:S02]  /*6080*/  STL [R1+0x2c0], R11 ;  /* 0x0002c00b01007387 */ /* 0x0003e40000100800 */
[----:B-1----:R-:W-:Y:S01]  /*6090*/  MOV R11, R2 ;  /* 0x00000002000b7202 */ /* 0x002fe20000000f00 */
[----:B------:R-:W-:Y:S01]  /*60a0*/  HFMA2 R2, -RZ, RZ, 0, 0 ;  /* 0x00000000ff027431 */ /* 0x000fe200000001ff */
[----:B------:R-:W-:Y:S01]  /*60b0*/  @!P5 MOV R2, R26 ;  /* 0x0000001a0002d202 */ /* 0x000fe20000000f00 */
[----:B------:R-:W-:Y:S01]  /*60c0*/  HFMA2 R13, -RZ, RZ, 0, 0 ;  /* 0x00000000ff0d7431 */ /* 0x000fe200000001ff */
[----:B------:R-:W-:Y:S01]  /*60d0*/  FSETP.GTU.FTZ.AND P1, PT, R0, RZ, PT ;  /* 0x000000ff0000720b */ /* 0x000fe20003f3c000 */
[----:B------:R0:W5:Y:S04]  /*60e0*/  LDL R26, [R1+0x458] ;  /* 0x00045800011a7983 */ /* 0x0001680000100800 */
[----:B------:R1:W-:Y:S02]  /*60f0*/  STL [R1+0x478], R2 ;  /* 0x0004780201007387 */ /* 0x0003e40000100800 */
[----:B-1----:R-:W-:Y:S01]  /*6100*/  HFMA2 R2, -RZ, RZ, 0, 0 ;  /* 0x00000000ff027431 */ /* 0x002fe200000001ff */
[----:B------:R-:W-:-:S02]  /*6110*/  @!P5 MOV R2, R27 ;  /* 0x0000001b0002d202 */ /* 0x000fc40000000f00 */
[----:B------:R-:W-:-:S03]  /*6120*/  @!P2 MOV R13, R17 ;  /* 0x00000011000da202 */ /* 0x000fc60000000f00 */
[----:B------:R-:W-:Y:S01]  /*6130*/  VOTEU.ANY UP0, P1 ;  /* 0x0000000000ff7886 */ /* 0x000fe20000800100 */
[----:B------:R0:W5:Y:S04]  /*6140*/  LDL R27, [R1+0x278] ;  /* 0x00027800011b7983 */ /* 0x0001680000100800 */
[----:B------:R1:W-:Y:S01]  /*6150*/  STL [R1+0x47c], R2 ;  /* 0x00047c0201007387 */ /* 0x0003e20000100800 */
[----:B------:R-:W2:Y:S01]  /*6160*/  @UP0 LDCU UR5, c[0x0][0x3c0] ;  /* 0x00007800ff0507ac */ /* 0x000ea20008000800 */
[----:B-1----:R-:W-:Y:S01]  /*6170*/  HFMA2 R2, -RZ, RZ, 0, 0 ;  /* 0x00000000ff027431 */ /* 0x002fe200000001ff */
[----:B------:R-:W-:Y:S01]  /*6180*/  @!P5 MOV R2, R30 ;  /* 0x0000001e0002d202 */ /* 0x000fe20000000f00 */
[----:B------:R1:W-:Y:S04]  /*6190*/  STL [R1+0x284], R13 ;  /* 0x0002840d01007387 */ /* 0x0003e80000100800 */
[----:B------:R3:W-:Y:S01]  /*61a0*/  STL [R1+0x2c4], R2 ;  /* 0x0002c40201007387 */ /* 0x0007e20000100800 */
[----:B------:R-:W-:-:S03]  /*61b0*/  PLOP3.LUT P1, PT, PT, PT, UP0, 0x80, 0x8 ;  /* 0x000000000008781c */ /* 0x000fc60003f2f008 */
[----:B------:R0:W5:Y:S01]  /*61c0*/  LDL R30, [R1+0x27c] ;  /* 0x00027c00011e7983 */ /* 0x0001620000100800 */
[----:B-1----:R-:W-:Y:S02]  /*61d0*/  HFMA2 R13, -RZ, RZ, 0, 0 ;  /* 0x00000000ff0d7431 */ /* 0x002fe400000001ff */
[----:B---3--:R-:W-:Y:S01]  /*61e0*/  HFMA2 R2, -RZ, RZ, 0, 0 ;  /* 0x00000000ff027431 */ /* 0x008fe200000001ff */
[----:B------:R-:W-:Y:S02]  /*61f0*/  @!P3 MOV R13, R18 ;  /* 0x00000012000db202 */ /* 0x000fe40000000f00 */
[----:B------:R-:W-:-:S03]  /*6200*/  @!P5 MOV R2, R31 ;  /* 0x0000001f0002d202 */ /* 0x000fc60000000f00 */
[----:B------:R1:W-:Y:S04]  /*6210*/  STL [R1+0x460], R13 ;  /* 0x0004600d01007387 */ /* 0x0003e80000100800 */
[----:B------:R3:W-:Y:S01]  /*6220*/  STL [R1+0x2d4], R2 ;  /* 0x0002d40201007387 */ /* 0x0007e20000100800 */
[----:B--2---:R-:W-:-:S03]  /*6230*/  @P1 FADD.FTZ R0, R0, UR5 ;  /* 0x0000000500001e21 */ /* 0x004fc60008010000 */
[----:B------:R0:W5:Y:S01]  /*6240*/  LDL R31, [R1+0x434] ;  /* 0x00043400011f7983 */ /* 0x0001620000100800 */
[----:B-1----:R-:W-:Y:S02]  /*6250*/  HFMA2 R13, -RZ, RZ, 0, 0 ;  /* 0x00000000ff0d7431 */ /* 0x002fe400000001ff */
[----:B---3--:R-:W-:Y:S01]  /*6260*/  HFMA2 R2, -RZ, RZ, 0, 0 ;  /* 0x00000000ff027431 */ /* 0x008fe200000001ff */
[----:B------:R-:W-:Y:S02]  /*6270*/  @!P3 MOV R13, R19 ;  /* 0x00000013000db202 */ /* 0x000fe40000000f00 */
[----:B------:R-:W-:-:S03]  /*6280*/  @!P6 MOV R2, R32 ;  /* 0x000000200002e202 */ /* 0x000fc60000000f00 */
[----:B------:R1:W-:Y:S04]  /*6290*/  STL [R1+0x46c], R13 ;  /* 0x00046c0d01007387 */ /* 0x0003e80000100800 */
[----:B------:R2:W-:Y:S04]  /*62a0*/  STL [R1+0x480], R2 ;  /* 0x0004800201007387 */ /* 0x0005e80000100800 */
[----:B------:R0:W5:Y:S01]  /*62b0*/  LDL R32, [R1+0x474] ;  /* 0x0004740001207983 */ /* 0x0001620000100800 */
[----:B-1----:R-:W-:Y:S02]  /*62c0*/  HFMA2 R13, -RZ, RZ, 0, 0 ;  /* 0x00000000ff0d7431 */ /* 0x002fe400000001ff */
[----:B--2---:R-:W-:Y:S01]  /*62d0*/  HFMA2 R2, -RZ, RZ, 0, 0 ;  /* 0x00000000ff027431 */ /* 0x004fe200000001ff */
[----:B------:R-:W-:-:S02]  /*62e0*/  @!P3 MOV R13, R20 ;  /* 0x00000014000db202 */ /* 0x000fc40000000f00 */
[----:B------:R-:W-:-:S03]  /*62f0*/  @!P6 MOV R2, R33 ;  /* 0x000000210002e202 */ /* 0x000fc60000000f00 */
[----:B------:R1:W-:Y:S04]  /*6300*/  STL [R1+0x290], R13 ;  /* 0x0002900d01007387 */ /* 0x0003e80000100800 */
[----:B------:R2:W-:Y:S04]  /*6310*/  STL [R1+0x484], R2 ;  /* 0x0004840201007387 */ /* 0x0005e80000100800 */
[----:B------:R0:W5:Y:S01]  /*6320*/  LDL R33, [R1+0x2c4] ;  /* 0x0002c40001217983 */ /* 0x0001620000100800 */
[----:B-1----:R-:W-:Y:S01]  /*6330*/  HFMA2 R13, -RZ, RZ, 0, 0 ;  /* 0x00000000ff0d7431 */ /* 0x002fe200000001ff */
[----:B--2---:R1:W2:Y:S01]  /*6340*/  @P1 MUFU.RSQ R2, R0 ;  /* 0x0000000000021308 */ /* 0x0042a20000001400 */
[----:B------:R-:W-:-:S02]  /*6350*/  @!P6 MOV R13, R34 ;  /* 0x00000022000de202 */ /* 0x000fc40000000f00 */
[----:B------:R0:W5:Y:S01]  /*6360*/  LDL R34, [R1+0x2c0] ;  /* 0x0002c00001227983 */ /* 0x0001620000100800 */
[----:B-1----:R-:W-:Y:S01]  /*6370*/  HFMA2 R0, -RZ, RZ, 0, 0 ;  /* 0x00000000ff007431 */ /* 0x002fe200000001ff */
[----:B------:R-:W-:Y:S02]  /*6380*/  @!P6 MOV R0, R35 ;  /* 0x000000230000e202 */ /* 0x000fe40000000f00 */
[----:B------:R0:W5:Y:S01]  /*6390*/  LDL R35, [R1+0x2a8] ;  /* 0x0002a80001237983 */ /* 0x0001620000100800 */
[----:B------:R-:W-:-:S03]  /*63a0*/  HFMA2 R10, -RZ, RZ, 0, 0 ;  /* 0x00000000ff0a7431 */ /* 0x000fc600000001ff */
[----:B------:R-:W-:Y:S04]  /*63b0*/  STL.64 [R1+0xe8], R14 ;  /* 0x0000e80e01007387 */ /* 0x000fe80000100a00 */
[----:B------:R-:W-:Y:S04]  /*63c0*/  STL.64 [R1+0x1e8], R16 ;  /* 0x0001e81001007387 */ /* 0x000fe80000100a00 */
[----:B------:R-:W-:Y:S04]  /*63d0*/  STL.64 [R1+0xf0], R18 ;  /* 0x0000f01201007387 */ /* 0x000fe80000100a00 */
[----:B------:R-:W-:Y:S04]  /*63e0*/  STL.64 [R1+0x1f0], R20 ;  /* 0x0001f01401007387 */ /* 0x000fe80000100a00 */
[----:B------:R-:W-:Y:S01]  /*63f0*/  STL [R1+0x2ec], R13 ;  /* 0x0002ec0d01007387 */ /* 0x000fe20000100800 */
[----:B------:R-:W-:Y:S01]  /*6400*/  @!P2 MOV R10, R15 ;  /* 0x0000000f000aa202 */ /* 0x000fe20000000f00 */
[----:B------:R-:W-:Y:S01]  /*6410*/  UISETP.NE.AND UP1, UPT, UR6, URZ, UPT ;  /* 0x000000ff0600728c */ /* 0x000fe2000bf25270 */
[----:B--2---:R-:W-:Y:S01]  /*6420*/  @P1 R2UR UR5, R2 ;  /* 0x00000000020512ca */ /* 0x004fe200000e0000 */
[----:B------:R1:W-:Y:S04]  /*6430*/  STL [R1+0x2f8], R0 ;  /* 0x0002f80001007387 */ /* 0x0003e80000100800 */
[----:B------:R2:W-:Y:S01]  /*6440*/  STL [R1+0x454], R10 ;  /* 0x0004540a01007387 */ /* 0x0005e20000100800 */
[----:B------:R-:W-:Y:S01]  /*6450*/  MOV R2, RZ ;  /* 0x000000ff00027202 */ /* 0x000fe20000000f00 */
[----:B-1----:R-:W-:-:S02]  /*6460*/  HFMA2 R0, -RZ, RZ, 0, 0 ;  /* 0x00000000ff007431 */ /* 0x002fc400000001ff */
[----:B--2---:R-:W-:Y:S02]  /*6470*/  HFMA2 R10, -RZ, RZ, 0, 0 ;  /* 0x00000000ff0a7431 */ /* 0x004fe400000001ff */
[----:B------:R-:W-:Y:S02]  /*6480*/  @P0 HADD2.F32 R0, -RZ, R12.H0_H0 ;  /* 0x2000000cff000230 */ /* 0x000fe40000004100 */
[----:B------:R-:W-:Y:S02]  /*6490*/  @P0 HADD2.F32 R2, -RZ, R11.H0_H0 ;  /* 0x2000000bff020230 */ /* 0x000fe40000004100 */
[----:B------:R-:W-:Y:S01]  /*64a0*/  HADD2.F32 R3, -RZ, R3.H0_H0 ;  /* 0x20000003ff037230 */ /* 0x000fe20000004100 */
[----:B------:R-:W-:Y:S01]  /*64b0*/  @!P2 MOV R10, R16 ;  /* 0x00000010000aa202 */ /* 0x000fe20000000f00 */
[----:B------:R-:W-:Y:S01]  /*64c0*/  HADD2.F32 R5, -RZ, R5.H0_H0 ;  /* 0x20000005ff057230 */ /* 0x000fe20000004100 */
[----:B------:R-:W-:Y:S01]  /*64d0*/  UMOV UR16, 0x3f800000 ;  /* 0x3f80000000107882 */ /* 0x000fe20000000000 */
[----:B------:R-:W-:Y:S01]  /*64e0*/  @UP0 UMOV UR16, UR5 ;  /* 0x0000000500100c82 */ /* 0x000fe20008000000 */
        /* <DEDUP_REMOVED lines=577> */
.L_x_1748:
        /* <DEDUP_REMOVED lines=1348> */
.L_x_1749:
        /* <DEDUP_REMOVED lines=47> */
.L_x_1751:
[----:B------:R-:W-:Y:S05]  /*e030*/  BSYNC.RECONVERGENT B0 ;  /* 0x0000000000007941 */ /* 0x000fea0003800200 */
.L_x_1750:
        /* <DEDUP_REMOVED lines=52> */
.L_x_1753:
[----:B------:R-:W-:Y:S05]  /*e380*/  BSYNC.RECONVERGENT B0 ;  /* 0x0000000000007941 */ /* 0x000fea0003800200 */
.L_x_1752:
        /* <DEDUP_REMOVED lines=38> */
.L_x_1755:
[----:B------:R-:W-:Y:S05]  /*e5f0*/  BSYNC.RECONVERGENT B0 ;  /* 0x0000000000007941 */ /* 0x000fea0003800200 */
.L_x_1754:
        /* <DEDUP_REMOVED lines=30> */
.L_x_1757:
[----:B------:R-:W-:Y:S05]  /*e7e0*/  BSYNC.RECONVERGENT B0 ;  /* 0x0000000000007941 */ /* 0x000fea0003800200 */
.L_x_1756:
        /* <DEDUP_REMOVED lines=34> */
.L_x_1761:
[----:B------:R-:W3:Y:S04]  /*ea10*/  LDG.E.STRONG.GPU R8, desc[UR10][R14.64] ;  /* 0x0000000a0e087981 */ /* 0x000ee8000c1ef900 */
[----:B---3--:R-:W-:Y:S04]  /*ea20*/  CCTL.IVALL ;  /* 0x00000000ff00798f */ /* 0x008fe80002000000 */
[----:B------:R0:W-:Y:S01]  /*ea30*/  STL [R1], R8 ;  /* 0x0000000801007387 */ /* 0x0001e20000100800 */
[----:B------:R-:W-:-:S13]  /*ea40*/  ISETP.NE.AND P0, PT, R8, UR5, PT ;  /* 0x0000000508007c0c */ /* 0x000fda000bf05270 */
[----:B0-----:R-:W-:Y:S05]  /*ea50*/  @P0 BRA `(.L_x_1761) ;  /* 0xfffffffc00ec0947 */ /* 0x001fea000383ffff */
.L_x_1760:
[----:B------:R-:W-:Y:S05]  /*ea60*/  BSYNC.RECONVERGENT B0 ;  /* 0x0000000000007941 */ /* 0x000fea0003800200 */
.L_x_1759:
        /* <DEDUP_REMOVED lines=15> */
.L_x_1763:
        /* <DEDUP_REMOVED lines=77> */
.L_x_1762:
        /* <DEDUP_REMOVED lines=52> */
.L_x_1764:
        /* <DEDUP_REMOVED lines=27> */
.L_x_1765:
        /* <DEDUP_REMOVED lines=12> */
.L_x_1766:
[----:B------:R-:W-:Y:S05]  /*f5e0*/  BSYNC.RECONVERGENT B0 ;  /* 0x0000000000007941 */ /* 0x000fea0003800200 */
.L_x_1758:
        /* <DEDUP_REMOVED lines=17> */
.L_x_1772:
        /* <DEDUP_REMOVED lines=57> */
.L_x_1768:
[----:B------:R-:W-:Y:S05]  /*fa90*/  BSYNC.RECONVERGENT B0 ;  /* 0x0000000000007941 */ /* 0x000fea0003800200 */
.L_x_1767:
        /* <DEDUP_REMOVED lines=19> */
.L_x_1769:
        /* <DEDUP_REMOVED lines=15> */
.L_x_1771:
[----:B------:R-:W-:Y:S05]  /*fcc0*/  BSYNC.RECONVERGENT B0 ;  /* 0x0000000000007941 */ /* 0x000fea0003800200 */
.L_x_1770:
        /* <DEDUP_REMOVED lines=10> */
.L_x_1747:
        /* <DEDUP_REMOVED lines=16> */
.L_x_1775:
[----:B------:R-:W-:Y:S05]  /*fe70*/  BSYNC.RECONVERGENT B0 ;  /* 0x0000000000007941 */ /* 0x000fea0003800200 */
.L_x_1774:
        /* <DEDUP_REMOVED lines=11> */
.L_x_1777:
[----:B------:R-:W2:Y:S04]  /*ff30*/  LDG.E.STRONG.GPU R5, desc[UR10][R2.64] ;  /* 0x0000000a02057981 */ /* 0x000ea8000c1ef900 */
[----:B--2---:R-:W-:Y:S01]  /*ff40*/  CCTL.IVALL ;  /* 0x00000000ff00798f */ /* 0x004fe20002000000 */
[----:B------:R-:W-:Y:S05]  /*ff50*/  YIELD ;  /* 0x0000000000007946 */ /* 0x000fea0003800000 */
[----:B------:R-:W-:-:S13]  /*ff60*/  ISETP.NE.AND P0, PT, R5, R0, PT ;  /* 0x000000000500720c */ /* 0x000fda0003f05270 */
[----:B------:R-:W-:Y:S05]  /*ff70*/  @P0 BRA `(.L_x_1777) ;  /* 0xfffffffc00ec0947 */ /* 0x000fea000383ffff */
.L_x_1776:
        /* <DEDUP_REMOVED lines=75> */
.L_x_1780:
        /* <DEDUP_REMOVED lines=29> */
.L_x_1779:
[----:B------:R-:W-:Y:S05]  /*10600*/  BSYNC.RECONVERGENT B0 ;  /* 0x0000000000007941 */ /* 0x000fea0003800200 */
.L_x_1778:
        /* <DEDUP_REMOVED lines=10> */
.L_x_1781:
        /* <DEDUP_REMOVED lines=21> */
[----:B----4-:R-:W-:Y:S02]  /*10800*/  F2FP.F16.F32.PACK_AB R23, R15, R12 ;  /* 0x0000000c0f17723e */ /* 0x010fe400000000ff */
[----:B------:R-:W-:-:S04]  /*10810*/  IADD3 R12, P1, PT, R22, UR4, RZ ;  /* 0x00000004160c7c10 */ /* 0x000fc8000ff3e0ff */
        /* <DEDUP_REMOVED lines=64> */
.L_x_1782:
        /* <DEDUP_REMOVED lines=14> */
.L_x_4914:


//--------------------- .text._Z35group_norm_nhwc_bwd_one_pass_kernelI11Fp32IOFp16WLi512ELi160ELi640EEv26Group_norm_nhwc_bwd_params --------------------------
	.section	.text._Z35group_norm_nhwc_bwd_one_pass_kernelI11Fp32IOFp16WLi512ELi160ELi640EEv26Group_norm_nhwc_bwd_params,"ax",@progbits
	.align	128
        .global         _Z35group_norm_nhwc_bwd_one_pass_kernelI11Fp32IOFp16WLi512ELi160ELi640EEv26Group_norm_nhwc_bwd_params
        .type           _Z35group_norm_nhwc_bwd_one_pass_kernelI11Fp32IOFp16WLi512ELi160ELi640EEv26Group_norm_nhwc_bwd_params,@function
        .size           _Z35group_norm_nhwc_bwd_one_pass_kernelI11Fp32IOFp16WLi512ELi160ELi640EEv26Group_norm_nhwc_bwd_params,(.L_x_4915 - _Z35group_norm_nhwc_bwd_one_pass_kernelI11Fp32IOFp16WLi512ELi160ELi640EEv26Group_norm_nhwc_bwd_params)
        .other          _Z35group_norm_nhwc_bwd_one_pass_kernelI11Fp32IOFp16WLi512ELi160ELi640EEv26Group_norm_nhwc_bwd_params,@"STO_CUDA_ENTRY STV_DEFAULT"
_Z35group_norm_nhwc_bwd_one_pass_kernelI11Fp32IOFp16WLi512ELi160ELi640EEv26Group_norm_nhwc_bwd_params:
.text._Z35group_norm_nhwc_bwd_one_pass_kernelI11Fp32IOFp16WLi512ELi160ELi640EEv26Group_norm_nhwc_bwd_params:
        /* <DEDUP_REMOVED lines=28> */
.L_x_1809:
        /* <DEDUP_REMOVED lines=2506> */
[----:B-1----:R-:W-:Y:S02]  /*9e60*/  CS2R R40, SRZ ;  /* 0x0000000000287805 */ /* 0x002fe4000001ff00 */
[----:B------:R-:W-:Y:S01]  /*9e70*/  CS2R R14, SRZ ;  /* 0x00000000000e7805 */ /* 0x000fe2000001ff00 */
[----:B0-----:R-:W2:Y:S01]  /*9e80*/  LDL.LU.64 R10, [R1+0x660] ;  /* 0x00066000010a7983 */ /* 0x001ea20000300a00 */
[----:B----4-:R-:W-:Y:S02]  /*9e90*/  MOV R34, R38 ;  /* 0x0000002600227202 */ /* 0x010fe40000000f00 */
[----:B------:R-:W-:Y:S02]  /*9ea0*/  MOV R35, R39 ;  /* 0x0000002700237202 */ /* 0x000fe40000000f00 */
        /* <DEDUP_REMOVED lines=218> */
[----:B-1----:R-:W3:Y:S04]  /*ac50*/  LDL.LU.64 R10, [R1+0x530] ;  /* 0x00053000010a7983 */ /* 0x002ee80000300a00 */
[----:B------:R1:W-:Y:S04]  /*ac60*/  STL [R1+0x58c], R0 ;  /* 0x00058c0001007387 */ /* 0x0003e80000100800 */
[----:B------:R0:W-:Y:S01]  /*ac70*/  STL [R1+0x598], R4 ;  /* 0x0005980401007387 */ /* 0x0001e20000100800 */
[----:B-1----:R-:W-:-:S03]  /*ac80*/  HFMA2 R0, -RZ, RZ, 0, 0 ;  /* 0x00000000ff007431 */ /* 0x002fc600000001ff */
[----:B------:R1:W-:Y:S01]  /*ac90*/  STL.64 [R1+0x3a8], R12 ;  /* 0x0003a80c01007387 */ /* 0x0003e20000100a00 */
[----:B0-----:R-:W-:Y:S02]  /*aca0*/  MOV R4, RZ ;  /* 0x000000ff00047202 */ /* 0x001fe40000000f00 */
[----:B------:R-:W-:Y:S02]  /*acb0*/  @!P0 MOV R4, R12 ;  /* 0x0000000c00048202 */ /* 0x000fe40000000f00 */
[----:B------:R-:W-:Y:S02]  /*acc0*/  @!P0 MOV R0, R13 ;  /* 0x0000000d00008202 */ /* 0x000fe40000000f00 */
[----:B-1----:R-:W3:Y:S01]  /*acd0*/  LDL.LU.64 R12, [R1+0x518] ;  /* 0x00051800010c7983 */ /* 0x002ee20000300a00 */
[----:B------:R-:W-:Y:S02]  /*ace0*/  MOV R44, R28 ;  /* 0x0000001c002c7202 */ /* 0x000fe40000000f00 */
[----:B------:R-:W-:-:S02]  /*acf0*/  MOV R45, R29 ;  /* 0x0000001d002d7202 */ /* 0x000fc40000000f00 */
[----:B------:R-:W3:Y:S01]  /*ad00*/  LDL.LU.64 R28, [R1+0x520] ;  /* 0x00052000011c7983 */ /* 0x000ee20000300a00 */
[----:B--2---:R-:W-:-:S05]  /*ad10*/  @!P2 MOV R36, R15 ;  /* 0x0000000f0024a202 */ /* 0x004fca0000000f00 */
[----:B------:R0:W-:Y:S04]  /*ad20*/  STL [R1+0x8ec], R36 ;  /* 0x0008ec2401007387 */ /* 0x0001e80000100800 */
[----:B0-----:R-:W2:Y:S01]  /*ad30*/  LDL.LU.64 R36, [R1+0x538] ;  /* 0x0005380001247983 */ /* 0x001ea20000300a00 */
[----:B------:R-:W-:-:S03]  /*ad40*/  LOP3.LUT P0, RZ, R5, 0x8, RZ, 0xc0, !PT ;  /* 0x0000000805ff7812 */ /* 0x000fc6000780c0ff */
[----:B------:R0:W-:Y:S02]  /*ad50*/  STL.64 [R1+0x3a0], R2 ;  /* 0x0003a00201007387 */ /* 0x0001e40000100a00 */
[----:B0-----:R-:W-:Y:S02]  /*ad60*/  CS2R R2, SRZ ;  /* 0x0000000000027805 */ /* 0x001fe4000001ff00 */
[----:B----4-:R-:W-:-:S05]  /*ad70*/  @!P1 MOV R3, R19 ;  /* 0x0000001300039202 */ /* 0x010fca0000000f00 */
[----:B------:R-:W-:Y:S01]  /*ad80*/  STL [R1+0x8fc], R3 ;  /* 0x0008fc0301007387 */ /* 0x000fe20000100800 */
[----:B---3--:R-:W-:-:S05]  /*ad90*/  @!P1 MOV R2, R8 ;  /* 0x0000000800029202 */ /* 0x008fca0000000f00 */
[----:B------:R0:W-:Y:S02]  /*ada0*/  STL [R1+0x54c], R2 ;  /* 0x00054c0201007387 */ /* 0x0001e40000100800 */
[----:B0-----:R-:W-:-:S06]  /*adb0*/  CS2R R2, SRZ ;  /* 0x0000000000027805 */ /* 0x001fcc000001ff00 */
[----:B------:R0:W3:Y:S02]  /*adc0*/  @!P0 LDG.E.64 R2, desc[UR10][R10.64] ;  /* 0x0000000a0a028981 */ /* 0x0000e4000c1e1b00 */
[----:B0-----:R-:W-:Y:S02]  /*add0*/  CS2R R10, SRZ ;  /* 0x00000000000a7805 */ /* 0x001fe4000001ff00 */
[----:B------:R0:W-:Y:S02]  /*ade0*/  STL [R1+0x584], R0 ;  /* 0x0005840001007387 */ /* 0x0001e40000100800 */
[----:B0-----:R-:W-:Y:S01]  /*adf0*/  HFMA2 R0, -RZ, RZ, 0, 0 ;  /* 0x00000000ff007431 */ /* 0x001fe200000001ff */
[----:B------:R-:W-:-:S05]  /*ae00*/  @!P2 MOV R0, R14 ;  /* 0x0000000e0000a202 */ /* 0x000fca0000000f00 */
[----:B------:R0:W-:Y:S04]  /*ae10*/  STL [R1+0x8e0], R0 ;  /* 0x0008e00001007387 */ /* 0x0001e80000100800 */
[----:B------:R1:W-:Y:S01]  /*ae20*/  STL [R1+0x580], R4 ;  /* 0x0005800401007387 */ /* 0x0003e20000100800 */
[----:B0-----:R-:W-:Y:S01]  /*ae30*/  HFMA2 R0, -RZ, RZ, 0, 0 ;  /* 0x00000000ff007431 */ /* 0x001fe200000001ff */
[----:B-1----:R-:W-:Y:S02]  /*ae40*/  MOV R4, RZ ;  /* 0x000000ff00047202 */ /* 0x002fe40000000f00 */
[----:B------:R-:W-:Y:S02]  /*ae50*/  @!P2 MOV R4, R16 ;  /* 0x000000100004a202 */ /* 0x000fe40000000f00 */
[----:B------:R-:W-:-:S02]  /*ae60*/  @!P2 MOV R0, R17 ;  /* 0x000000110000a202 */ /* 0x000fc40000000f00 */
[----:B------:R-:W-:Y:S01]  /*ae70*/  LOP3.LUT P2, RZ, R5, 0x4, RZ, 0xc0, !PT ;  /* 0x0000000405ff7812 */ /* 0x000fe2000784c0ff */
[----:B------:R0:W-:Y:S04]  /*ae80*/  STL.64 [R1+0x1b0], R14 ;  /* 0x0001b00e01007387 */ /* 0x0001e80000100a00 */
[----:B--2---:R-:W2:Y:S01]  /*ae90*/  @!P0 LDG.E.64 R10, desc[UR10][R36.64] ;  /* 0x0000000a240a8981 */ /* 0x004ea2000c1e1b00 */
[----:B0-----:R-:W-:-:S07]  /*aea0*/  CS2R R14, SRZ ;  /* 0x00000000000e7805 */ /* 0x001fce000001ff00 */
[----:B------:R0:W4:Y:S04]  /*aeb0*/  @!P2 LDG.E.64 R14, desc[UR10][R12.64] ;  /* 0x0000000a0c0ea981 */ /* 0x000128000c1e1b00 */
[----:B------:R1:W-:Y:S04]  /*aec0*/  STL [R1+0x570], R0 ;  /* 0x0005700001007387 */ /* 0x0003e80000100800 */
[----:B------:R1:W-:Y:S01]  /*aed0*/  STL.64 [R1+0x1b8], R18 ;  /* 0x0001b81201007387 */ /* 0x0003e20000100a00 */
[----:B0-----:R-:W-:-:S03]  /*aee0*/  CS2R R12, SRZ ;  /* 0x00000000000c7805 */ /* 0x001fc6000001ff00 */
[----:B------:R0:W-:Y:S04]  /*aef0*/  STL [R1+0x560], R4 ;  /* 0x0005600401007387 */ /* 0x0001e80000100800 */
[----:B------:R-:W4:Y:S01]  /*af00*/  @!P2 LDG.E.64 R12, desc[UR10][R28.64] ;  /* 0x0000000a1c0ca981 */ /* 0x000f22000c1e1b00 */
[----:B-1----:R-:W-:-:S03]  /*af10*/  HFMA2 R0, -RZ, RZ, 0, 0 ;  /* 0x00000000ff007431 */ /* 0x002fc600000001ff */
[----:B------:R-:W-:Y:S01]  /*af20*/  STL.64 [R1+0x3b0], R16 ;  /* 0x0003b01001007387 */ /* 0x000fe20000100a00 */
[----:B------:R-:W-:-:S03]  /*af30*/  @!P1 MOV R0, R18 ;  /* 0x0000001200009202 */ /* 0x000fc60000000f00 */
[----:B------:R-:W-:Y:S04]  /*af40*/  STL.64 [R1+0x3b8], R8 ;  /* 0x0003b80801007387 */ /* 0x000fe80000100a00 */
[----:B------:R-:W4:Y:S04]  /*af50*/  LDL.LU.64 R18, [R1+0x500] ;  /* 0x0005000001127983 */ /* 0x000f280000300a00 */
[----:B------:R1:W-:Y:S01]  /*af60*/  STL [R1+0x8f0], R0 ;  /* 0x0008f00001007387 */ /* 0x0003e20000100800 */
[----:B0-----:R-:W-:Y:S02]  /*af70*/  HFMA2 R4, -RZ, RZ, 0, 0 ;  /* 0x00000000ff047431 */ /* 0x001fe400000001ff */
[----:B------:R-:W-:Y:S01]  /*af80*/  HFMA2 R36, -RZ, RZ, 0, 0 ;  /* 0x00000000ff247431 */ /* 0x000fe200000001ff */
[----:B------:R-:W4:Y:S01]  /*af90*/  LDL.LU R28, [R1+0x998] ;  /* 0x00099800011c7983 */ /* 0x000f220000300800 */
[----:B------:R-:W-:-:S03]  /*afa0*/  UIMAD.WIDE UR6, UR8, 0x8, UR6 ;  /* 0x00000008080678a5 */ /* 0x000fc6000f8e0206 */
[----:B------:R-:W5:Y:S01]  /*afb0*/  LDL.LU R37, [R1+0x9a4] ;  /* 0x0009a40001257983 */ /* 0x000f620000300800 */
[----:B-1----:R-:W-:Y:S01]  /*afc0*/  HFMA2 R0, -RZ, RZ, 0, 0 ;  /* 0x00000000ff007431 */ /* 0x002fe200000001ff */
[----:B------:R-:W-:-:S05]  /*afd0*/  @!P1 MOV R0, R9 ;  /* 0x0000000900009202 */ /* 0x000fca0000000f00 */
[----:B------:R0:W-:Y:S02]  /*afe0*/  STL [R1+0x554], R0 ;  /* 0x0005540001007387 */ /* 0x0001e40000100800 */
[----:B0-----:R-:W-:Y:S01]  /*aff0*/  HFMA2 R0, -RZ, RZ, 0, 0 ;  /* 0x00000000ff007431 */ /* 0x001fe200000001ff */
[----:B------:R-:W-:Y:S02]  /*b000*/  LOP3.LUT P1, RZ, R5, 0x2, RZ, 0xc0, !PT ;  /* 0x0000000205ff7812 */ /* 0x000fe4000782c0ff */
[----:B---3--:R-:W-:Y:S02]  /*b010*/  @!P0 MOV R0, R2 ;  /* 0x0000000200008202 */ /* 0x008fe40000000f00 */
[----:B------:R-:W-:-:S03]  /*b020*/  @!P0 MOV R36, R3 ;  /* 0x0000000300248202 */ /* 0x000fc60000000f00 */
[----:B------:R0:W-:Y:S02]  /*b030*/  STL [R1+0x900], R0 ;  /* 0x0009000001007387 */ /* 0x0001e40000100800 */
[----:B0-----:R-:W-:Y:S02]  /*b040*/  MOV R0, RZ ;  /* 0x000000ff00007202 */ /* 0x001fe40000000f00 */
[----:B------:R-:W-:Y:S02]  /*b050*/  CS2R R16, SRZ ;  /* 0x0000000000107805 */ /* 0x000fe4000001ff00 */
[----:B--2---:R-:W-:Y:S02]  /*b060*/  @!P0 MOV R4, R11 ;  /* 0x0000000b00048202 */ /* 0x004fe40000000f00 */
[----:B------:R-:W-:Y:S02]  /*b070*/  @!P0 MOV R0, R10 ;  /* 0x0000000a00008202 */ /* 0x000fe40000000f00 */
[----:B------:R-:W-:Y:S01]  /*b080*/  LOP3.LUT P0, RZ, R5, 0x1, RZ, 0xc0, !PT ;  /* 0x0000000105ff7812 */ /* 0x000fe2000780c0ff */
[----:B------:R0:W-:Y:S04]  /*b090*/  STL [R1+0x53c], R4 ;  /* 0x00053c0401007387 */ /* 0x0001e80000100800 */
[----:B0-----:R-:W2:Y:S04]  /*b0a0*/  LDL.LU.64 R4, [R1+0x508] ;  /* 0x0005080001047983 */ /* 0x001ea80000300a00 */
[----:B------:R0:W-:Y:S01]  /*b0b0*/  STL [R1+0x530], R0 ;  /* 0x0005300001007387 */ /* 0x0001e20000100800 */
[----:B----4-:R-:W-:-:S02]  /*b0c0*/  @!P2 MOV R17, R12 ;  /* 0x0000000c0011a202 */ /* 0x010fc40000000f00 */
[----:B------:R-:W-:Y:S01]  /*b0d0*/  @!P2 MOV R16, R13 ;  /* 0x0000000d0010a202 */ /* 0x000fe20000000f00 */
[----:B0-----:R-:W3:Y:S04]  /*b0e0*/  LDL.LU R0, [R1+0x99c] ;  /* 0x00099c0001007983 */ /* 0x001ee80000300800 */
[----:B------:R-:W-:Y:S04]  /*b0f0*/  STL [R1+0x51c], R17 ;  /* 0x00051c1101007387 */ /* 0x000fe80000100800 */
[----:B------:R0:W-:Y:S02]  /*b100*/  STL [R1+0x5fc], R16 ;  /* 0x0005fc1001007387 */ /* 0x0001e40000100800 */
[----:B0-----:R-:W-:-:S06]  /*b110*/  CS2R R16, SRZ ;  /* 0x0000000000107805 */ /* 0x001fcc000001ff00 */
[----:B------:R0:W4:Y:S02]  /*b120*/  @!P1 LDG.E.64 R16, desc[UR10][R18.64] ;  /* 0x0000000a12109981 */ /* 0x000124000c1e1b00 */
[----:B0-----:R-:W-:Y:S01]  /*b130*/  CS2R R18, SRZ ;  /* 0x0000000000127805 */ /* 0x001fe2000001ff00 */
[----:B------:R-:W-:Y:S01]  /*b140*/  HFMA2 R29, -RZ, RZ, 0, 0 ;  /* 0x00000000ff1d7431 */ /* 0x000fe200000001ff */
[----:B------:R-:W-:-:S05]  /*b150*/  @!P2 MOV R29, R14 ;  /* 0x0000000e001da202 */ /* 0x000fca0000000f00 */
[----:B------:R0:W-:Y:S02]  /*b160*/  STL [R1+0x918], R29 ;  /* 0x0009181d01007387 */ /* 0x0001e40000100800 */
[----:B0-----:R-:W-:Y:S01]  /*b170*/  HFMA2 R29, -RZ, RZ, 0, 0 ;  /* 0x00000000ff1d7431 */ /* 0x001fe200000001ff */
[----:B------:R-:W-:Y:S01]  /*b180*/  @!P2 MOV R29, R15 ;  /* 0x0000000f001da202 */ /* 0x000fe20000000f00 */
[----:B------:R0:W-:Y:S01]  /*b190*/  STL.64 [R1+0x1c8], R14 ;  /* 0x0001c80e01007387 */ /* 0x0001e20000100a00 */
[----:B------:R-:W-:-:S03]  /*b1a0*/  HFMA2 R8, -RZ, RZ, 0, 0 ;  /* 0x00000000ff087431 */ /* 0x000fc600000001ff */
[----:B------:R1:W-:Y:S01]  /*b1b0*/  STL.64 [R1+0x1c0], R2 ;  /* 0x0001c00201007387 */ /* 0x0003e20000100a00 */
[----:B0-----:R-:W-:Y:S02]  /*b1c0*/  CS2R R14, SRZ ;  /* 0x00000000000e7805 */ /* 0x001fe4000001ff00 */
[----:B-1----:R-:W-:-:S06]  /*b1d0*/  CS2R R2, SRZ ;  /* 0x0000000000027805 */ /* 0x002fcc000001ff00 */
[----:B------:R0:W4:Y:S04]  /*b1e0*/  @!P0 LDG.E.64 R2, desc[UR10][R32.64] ;  /* 0x0000000a20028981 */ /* 0x000128000c1e1b00 */
[----:B------:R1:W-:Y:S04]  /*b1f0*/  STL [R1+0x928], R29 ;  /* 0x0009281d01007387 */ /* 0x0003e80000100800 */
[----:B-1----:R-:W4:Y:S04]  /*b200*/  LDL.LU R29, [R1+0x994] ;  /* 0x00099400011d7983 */ /* 0x002f280000300800 */
[----:B--2---:R1:W2:Y:S01]  /*b210*/  @!P1 LDG.E.64 R18, desc[UR10][R4.64] ;  /* 0x0000000a04129981 */ /* 0x0042a2000c1e1b00 */
[----:B---3--:R-:W-:-:S13]  /*b220*/  LOP3.LUT P2, RZ, R0, 0x8000000, RZ, 0xc0, !PT ;  /* 0x0800000000ff7812 */ /* 0x008fda000784c0ff */
[----:B------:R-:W3:Y:S04]  /*b230*/  @!P2 LDG.E.64 R14, desc[UR10][R34.64] ;  /* 0x0000000a220ea981 */ /* 0x000ee8000c1e1b00 */
[----:B------:R-:W3:Y:S01]  /*b240*/  LDL.LU.64 R34, [R1+0x420] ;  /* 0x0004200001227983 */ /* 0x000ee20000300a00 */
[----:B----4-:R-:W-:-:S05]  /*b250*/  @!P1 MOV R8, R17 ;  /* 0x0000001100089202 */ /* 0x010fca0000000f00 */
[----:B------:R4:W-:Y:S02]  /*b260*/  STL [R1+0x93c], R8 ;  /* 0x00093c0801007387 */ /* 0x0009e40000100800 */
[----:B----4-:R-:W-:-:S06]  /*b270*/  CS2R R8, SRZ ;  /* 0x0000000000087805 */ /* 0x010fcc000001ff00 */
[----:B------:R-:W4:Y:S04]  /*b280*/  @!P0 LDG.E.64 R8, desc[UR10][R26.64] ;  /* 0x0000000a1a088981 */ /* 0x000f28000c1e1b00 */
[----:B------:R-:W4:Y:S01]  /*b290*/  LDL.LU.64 R26, [R1+0x498] ;  /* 0x00049800011a7983 */ /* 0x000f220000300a00 */
[----:B0-----:R-:W-:Y:S02]  /*b2a0*/  MOV R32, R30 ;  /* 0x0000001e00207202 */ /* 0x001fe40000000f00 */
[----:B-1----:R-:W-:Y:S02]  /*b2b0*/  CS2R R4, SRZ ;  /* 0x0000000000047805 */ /* 0x002fe4000001ff00 */
[----:B------:R-:W-:Y:S02]  /*b2c0*/  MOV R33, R31 ;  /* 0x0000001f00217202 */ /* 0x000fe40000000f00 */
[----:B------:R-:W4:Y:S01]  /*b2d0*/  LDL.LU.64 R30, [R1+0x410] ;  /* 0x00041000011e7983 */ /* 0x000f220000300a00 */
[----:B------:R-:W-:-:S05]  /*b2e0*/  @!P1 MOV R4, R16 ;  /* 0x0000001000049202 */ /* 0x000fca0000000f00 */
[----:B------:R0:W-:Y:S02]  /*b2f0*/  STL [R1+0x930], R4 ;  /* 0x0009300401007387 */ /* 0x0001e40000100800 */
[----:B0-----:R-:W-:Y:S02]  /*b300*/  MOV R4, RZ ;  /* 0x000000ff00047202 */ /* 0x001fe40000000f00 */
[----:B------:R0:W-:Y:S04]  /*b310*/  STL.64 [R1+0x3c0], R10 ;  /* 0x0003c00a01007387 */ /* 0x0001e80000100a00 */
[----:B------:R1:W-:Y:S01]  /*b320*/  STL.64 [R1+0x1d0], R16 ;  /* 0x0001d01001007387 */ /* 0x0003e20000100a00 */
[----:B0-----:R-:W-:Y:S02]  /*b330*/  CS2R R10, SRZ ;  /* 0x00000000000a7805 */ /* 0x001fe4000001ff00 */
[----:B-1----:R-:W-:Y:S01]  /*b340*/  CS2R R16, SRZ ;  /* 0x0000000000107805 */ /* 0x002fe2000001ff00 */
[----:B------:R0:W-:Y:S05]  /*b350*/  STL.64 [R1+0x3c8], R12 ;  /* 0x0003c80c01007387 */ /* 0x0001ea0000100a00 */
[----:B------:R1:W4:Y:S02]  /*b360*/  @!P2 LDG.E.64 R16, desc[UR10][R20.64] ;  /* 0x0000000a1410a981 */ /* 0x000324000c1e1b00 */
[----:B-1----:R-:W-:-:S02]  /*b370*/  CS2R R20, SRZ ;  /* 0x0000000000147805 */ /* 0x002fc4000001ff00 */
[----:B0-----:R-:W-:-:S04]  /*b380*/  CS2R R12, SRZ ;  /* 0x00000000000c7805 */ /* 0x001fc8000001ff00 */
[----:B------:R0:W4:Y:S02]  /*b390*/  @!P3 LDG.E.64 R20, desc[UR10][R32.64] ;  /* 0x0000000a2014b981 */ /* 0x000124000c1e1b00 */
[----:B0-----:R-:W-:Y:S01]  /*b3a0*/  MOV R32, UR6 ;  /* 0x0000000600207c02 */ /* 0x001fe20008000f00 */
[----:B------:R-:W0:Y:S01]  /*b3b0*/  LDCU.U8 UR6, c[0x0][0x414] ;  /* 0x00008280ff0677ac */ /* 0x000e220008000000 */
[----:B------:R-:W-:Y:S02]  /*b3c0*/  MOV R33, UR7 ;  /* 0x0000000700217c02 */ /* 0x000fe40008000f00 */
        /* <DEDUP_REMOVED lines=8> */
[----:B0-----:R-:W0:Y:S01]  /*b450*/  S2R R5, SR_TID.X ;  /* 0x0000000000057919 */ /* 0x001e220000002100 */
[----:B-1----:R-:W-:Y:S01]  /*b460*/  CS2R R32, SRZ ;  /* 0x0000000000207805 */ /* 0x002fe2000001ff00 */
[----:B------:R1:W-:Y:S05]  /*b470*/  STL [R1+0x628], R4 ;  /* 0x0006280401007387 */ /* 0x0003ea0000100800 */
[----:B---3--:R3:W2:Y:S01]  /*b480*/  @!P6 LDG.E.64 R32, desc[UR10][R34.64] ;  /* 0x0000000a2220e981 */ /* 0x0086a2000c1e1b00 */
[----:B-1----:R-:W-:-:S02]  /*b490*/  HFMA2 R4, -RZ, RZ, 0, 0 ;  /* 0x00000000ff047431 */ /* 0x002fc400000001ff */
[----:B---3--:R-:W-:Y:S01]  /*b4a0*/  HFMA2 R34, -RZ, RZ, 0, 0 ;  /* 0x00000000ff227431 */ /* 0x008fe200000001ff */
[----:B------:R-:W-:Y:S02]  /*b4b0*/  @!P0 MOV R4, R2 ;  /* 0x0000000200048202 */ /* 0x000fe40000000f00 */
[----:B------:R-:W-:-:S03]  /*b4c0*/  MOV R35, RZ ;  /* 0x000000ff00237202 */ /* 0x000fc60000000f00 */
[----:B------:R1:W-:Y:S04]  /*b4d0*/  STL [R1+0x4ec], R4 ;  /* 0x0004ec0401007387 */ /* 0x0003e80000100800 */
[----:B------:R3:W2:Y:S01]  /*b4e0*/  @!P6 LDG.E.64 R34, desc[UR10][R28.64] ;  /* 0x0000000a1c22e981 */ /* 0x0006a2000c1e1b00 */
[----:B0-----:R-:W-:Y:S01]  /*b4f0*/  LOP3.LUT R0, R5, 0xffff, RZ, 0xc0, !PT ;  /* 0x0000ffff05007812 */ /* 0x001fe200078ec0ff */
[----:B-1----:R-:W-:-:S04]  /*b500*/  HFMA2 R4, -RZ, RZ, 0, 0 ;  /* 0x00000000ff047431 */ /* 0x002fc800000001ff */
[----:B------:R-:W-:Y:S01]  /*b510*/  IMAD R0, R0, 0x334, RZ ;  /* 0x0000033400007824 */ /* 0x000fe200078e02ff */
[----:B---3--:R-:W-:-:S04]  /*b520*/  CS2R R28, SRZ ;  /* 0x00000000001c7805 */ /* 0x008fc8000001ff00 */
[----:B------:R-:W-:Y:S02]  /*b530*/  SHF.R.U32.HI R0, RZ, 0x10, R0 ;  /* 0x00000010ff007819 */ /* 0x000fe40000011600 */
[----:B------:R-:W-:Y:S02]  /*b540*/  @!P0 MOV R29, R3 ;  /* 0x00000003001d8202 */ /* 0x000fe40000000f00 */
[----:B----4-:R-:W-:Y:S02]  /*b550*/  @!P0 MOV R28, R8 ;  /* 0x00000008001c8202 */ /* 0x010fe40000000f00 */
[----:B------:R-:W-:Y:S02]  /*b560*/  @!P0 MOV R4, R9 ;  /* 0x0000000900048202 */ /* 0x000fe40000000f00 */
[----:B------:R-:W-:Y:S02]  /*b570*/  ISETP.NE.AND P0, PT, RZ, UR6, PT ;  /* 0x00000006ff007c0c */ /* 0x000fe4000bf05270 */
[----:B------:R-:W-:-:S05]  /*b580*/  PRMT R0, R0, 0x9910, RZ ;  /* 0x0000991000007816 */ /* 0x000fca00000000ff */
[----:B------:R-:W-:Y:S01]  /*b590*/  IMAD R0, R0, 0x50, RZ ;  /* 0x0000005000007824 */ /* 0x000fe200078e02ff */
[----:B------:R-:W-:Y:S04]  /*b5a0*/  STL [R1+0x920], R29 ;  /* 0x0009201d01007387 */ /* 0x000fe80000100800 */
[----:B------:R-:W-:Y:S01]  /*b5b0*/  IADD3 R0, PT, PT, RZ, -R0, RZ ;  /* 0x80000000ff007210 */ /* 0x000fe20007ffe0ff */
[----:B------:R0:W-:Y:S03]  /*b5c0*/  STL [R1+0x4a8], R28 ;  /* 0x0004a81c01007387 */ /* 0x0001e60000100800 */
[----:B------:R-:W-:Y:S01]  /*b5d0*/  PRMT R0, R0, 0x7710, RZ ;  /* 0x0000771000007816 */ /* 0x000fe200000000ff */
[----:B0-----:R-:W0:Y:S03]  /*b5e0*/  @P0 LDC.64 R28, c[0x0][0x3b0] ;  /* 0x0000ec00ff1c0b82 */ /* 0x001e260000000a00 */
[----:B------:R-:W-:Y:S01]  /*b5f0*/  IADD3 R0, PT, PT, R0, R5, RZ ;  /* 0x0000000500007210 */ /* 0x000fe20007ffe0ff */
[----:B------:R1:W-:Y:S03]  /*b600*/  STL [R1+0x4d4], R4 ;  /* 0x0004d40401007387 */ /* 0x0003e60000100800 */
[----:B------:R-:W-:-:S04]  /*b610*/  SHF.L.U32 R0, R0, 0x1, RZ ;  /* 0x0000000100007819 */ /* 0x000fc800000006ff */
[----:B-1----:R-:W-:Y:S02]  /*b620*/  LOP3.LUT R4, R0, 0xffff, RZ, 0xc0, !PT ;  /* 0x0000ffff00047812 */ /* 0x002fe400078ec0ff */
[----:B------:R-:W-:-:S05]  /*b630*/  MOV R0, UR13 ;  /* 0x0000000d00007c02 */ /* 0x000fca0008000f00 */
[----:B------:R-:W-:Y:S01]  /*b640*/  IMAD R0, R0, 0xa0, R4 ;  /* 0x000000a000007824 */ /* 0x000fe200078e0204 */
[----:B------:R1:W-:Y:S03]  /*b650*/  STL [R1+0x970], R4 ;  /* 0x0009700401007387 */ /* 0x0003e60000100800 */
[----:B0-----:R-:W-:Y:S01]  /*b660*/  @P0 IMAD.WIDE R28, R0, 0x2, R28 ;  /* 0x00000002001c0825 */ /* 0x001fe200078e021c */
[----:B------:R0:W-:Y:S04]  /*b670*/  STL.64 [R1+0x3d0], R18 ;  /* 0x0003d01201007387 */ /* 0x0001e80000100a00 */
[----:B-1----:R-:W3:Y:S01]  /*b680*/  @P0 LDG.E.U16 R4, desc[UR10][R28.64] ;  /* 0x0000000a1c040981 */ /* 0x002ee2000c1e1500 */
[----:B0-----:R-:W-:-:S03]  /*b690*/  CS2R R18, SRZ ;  /* 0x0000000000127805 */ /* 0x001fc6000001ff00 */
[----:B------:R-:W4:Y:S04]  /*b6a0*/  @P0 LDG.E.U16 R29, desc[UR10][R28.64+0x2] ;  /* 0x0000020a1c1d0981 */ /* 0x000f28000c1e1500 */
[----:B------:R0:W4:Y:S04]  /*b6b0*/  @!P3 LDG.E.64 R18, desc[UR10][R22.64] ;  /* 0x0000000a1612b981 */ /* 0x000128000c1e1b00 */
[----:B------:R-:W-:Y:S04]  /*b6c0*/  STL.64 [R1+0x3d8], R8 ;  /* 0x0003d80801007387 */ /* 0x000fe80000100a00 */
[----:B------:R-:W-:Y:S01]  /*b6d0*/  STL.64 [R1+0x1d8], R2 ;  /* 0x0001d80201007387 */ /* 0x000fe20000100a00 */
[----:B0-----:R-:W-:-:S03]  /*b6e0*/  CS2R R22, SRZ ;  /* 0x0000000000167805 */ /* 0x001fc6000001ff00 */
[----:B------:R-:W-:Y:S04]  /*b6f0*/  STL.64 [R1+0x3f0], R20 ;  /* 0x0003f01401007387 */ /* 0x000fe80000100a00 */
[----:B------:R0:W4:Y:S04]  /*b700*/  @!P4 LDG.E.64 R22, desc[UR10][R24.64] ;  /* 0x0000000a1816c981 */ /* 0x000128000c1e1b00 */
[----:B------:R1:W-:Y:S04]  /*b710*/  STL [R1+0x914], R36 ;  /* 0x0009142401007387 */ /* 0x0003e80000100800 */
[----:B------:R-:W5:Y:S01]  /*b720*/  LDL.LU R28, [R1+0x990] ;  /* 0x00099000011c7983 */ /* 0x000f620000300800 */
[----:B0-----:R-:W-:-:S03]  /*b730*/  CS2R R24, SRZ ;  /* 0x0000000000187805 */ /* 0x001fc6000001ff00 */
[----:B-1----:R-:W5:Y:S04]  /*b740*/  LDL.LU R36, [R1+0x9a0] ;  /* 0x0009a00001247983 */ /* 0x002f680000300800 */
[----:B------:R0:W4:Y:S02]  /*b750*/  @!P4 LDG.E.64 R24, desc[UR10][R26.64] ;  /* 0x0000000a1a18c981 */ /* 0x000124000c1e1b00 */
[----:B0-----:R-:W-:-:S06]  /*b760*/  CS2R R26, SRZ ;  /* 0x00000000001a7805 */ /* 0x001fcc000001ff00 */
[----:B------:R0:W4:Y:S02]  /*b770*/  @!P5 LDG.E.64 R26, desc[UR10][R30.64] ;  /* 0x0000000a1e1ad981 */ /* 0x000124000c1e1b00 */
[----:B0-----:R-:W-:-:S06]  /*b780*/  CS2R R30, SRZ ;  /* 0x00000000001e7805 */ /* 0x001fcc000001ff00 */
[----:B--2---:R0:W2:Y:S02]  /*b790*/  @!P5 LDG.E.64 R30, desc[UR10][R6.64] ;  /* 0x0000000a061ed981 */ /* 0x0040a4000c1e1b00 */
[----:B0-----:R-:W-:Y:S02]  /*b7a0*/  MOV R6, R44 ;  /* 0x0000002c00067202 */ /* 0x001fe40000000f00 */
[----:B------:R-:W-:Y:S02]  /*b7b0*/  MOV R7, R45 ;  /* 0x0000002d00077202 */ /* 0x000fe40000000f00 */
[----:B------:R-:W0:Y:S02]  /*b7c0*/  LDC.64 R44, c[0x0][0x3a8] ;  /* 0x0000ea00ff2c7b82 */ /* 0x000e240000000a00 */
[----:B0-----:R-:W-:Y:S01]  /*b7d0*/  IMAD.WIDE R44, R0, 0x2, R44 ;  /* 0x00000002002c7825 */ /* 0x001fe200078e022c */
[----:B------:R-:W-:-:S04]  /*b7e0*/  MOV R0, R6 ;  /* 0x0000000600007202 */ /* 0x000fc80000000f00 */
[----:B------:R-:W2:Y:S01]  /*b7f0*/  LDG.E.U16 R6, desc[UR10][R44.64] ;  /* 0x0000000a2c067981 */ /* 0x000ea2000c1e1500 */
[----:B------:R-:W-:Y:S01]  /*b800*/  R2UR UR28, R0 ;  /* 0x00000000001c72ca */ /* 0x000fe200000e0000 */
[----:B------:R-:W-:Y:S02]  /*b810*/  HFMA2 R0, -RZ, RZ, 0, 0 ;  /* 0x00000000ff007431 */ /* 0x000fe400000001ff */
[----:B------:R-:W-:Y:S01]  /*b820*/  STL.64 [R1+0x1e0], R10 ;  /* 0x0001e00a01007387 */ /* 0x000fe20000100a00 */
[----:B------:R-:W-:-:S03]  /*b830*/  @!P3 MOV R0, R21 ;  /* 0x000000150000b202 */ /* 0x000fc60000000f00 */
[----:B------:R-:W2:Y:S04]  /*b840*/  LDG.E.U16 R5, desc[UR10][R44.64+0x2] ;  /* 0x0000020a2c057981 */ /* 0x000ea8000c1e1500 */
[----:B------:R0:W-:Y:S01]  /*b850*/  STL [R1+0x64c], R0 ;  /* 0x00064c0001007387 */ /* 0x0001e20000100800 */
[----:B------:R-:W-:Y:S02]  /*b860*/  MOV R8, R7 ;  /* 0x0000000700087202 */ /* 0x000fe40000000f00 */
[----:B---3--:R-:W-:Y:S01]  /*b870*/  MOV R9, R4 ;  /* 0x0000000400097202 */ /* 0x008fe20000000f00 */
[----:B------:R-:W-:Y:S01]  /*b880*/  HFMA2 R4, -RZ, RZ, 0, 0 ;  /* 0x00000000ff047431 */ /* 0x000fe200000001ff */
[----:B------:R-:W-:Y:S01]  /*b890*/  STL.64 [R1+0x208], R32 ;  /* 0x0002082001007387 */ /* 0x000fe20000100a00 */
[----:B0-----:R-:W-:Y:S01]  /*b8a0*/  HFMA2 R0, -RZ, RZ, 0, 0 ;  /* 0x00000000ff007431 */ /* 0x001fe200000001ff */
[----:B----4-:R-:W-:Y:S01]  /*b8b0*/  MOV R2, R29 ;  /* 0x0000001d00027202 */ /* 0x010fe20000000f00 */
[----:B------:R-:W-:Y:S01]  /*b8c0*/  HFMA2 R21, -RZ, RZ, 0, 0 ;  /* 0x00000000ff157431 */ /* 0x000fe200000001ff */
[----:B------:R-:W-:Y:S01]  /*b8d0*/  @!P1 MOV R4, R10 ;  /* 0x0000000a00049202 */ /* 0x000fe20000000f00 */
[----:B------:R-:W-:Y:S01]  /*b8e0*/  HFMA2 R10, -RZ, RZ, 0, 0 ;  /* 0x00000000ff0a7431 */ /* 0x000fe200000001ff */
[----:B------:R-:W-:Y:S04]  /*b8f0*/  STL.64 [R1+0x408], R34 ;  /* 0x0004082201007387 */ /* 0x000fe80000100a00 */
[----:B------:R0:W5:Y:S01]  /*b900*/  LDL.LU.64 R44, [R1+0x988] ;  /* 0x00098800012c7983 */ /* 0x0001620000300a00 */
[----:B------:R-:W-:-:S03]  /*b910*/  @!P1 MOV R10, R11 ;  /* 0x0000000b000a9202 */ /* 0x000fc60000000f00 */
[----:B------:R0:W5:Y:S04]  /*b920*/  LDL.LU R29, [R1+0x984] ;  /* 0x00098400011d7983 */ /* 0x0001680000300800 */
[----:B------:R1:W-:Y:S01]  /*b930*/  STL [R1+0x924], R10 ;  /* 0x0009240a01007387 */ /* 0x0003e20000100800 */
[----:B------:R-:W-:-:S03]  /*b940*/  @!P4 MOV R0, R23 ;  /* 0x000000170000c202 */ /* 0x000fc60000000f00 */
[----:B------:R-:W-:Y:S04]  /*b950*/  STL.64 [R1+0x1f8], R22 ;  /* 0x0001f81601007387 */ /* 0x000fe80000100a00 */
[----:B------:R0:W5:Y:S01]  /*b960*/  LDL.LU R7, [R1+0x97c] ;  /* 0x00097c0001077983 */ /* 0x0001620000300800 */
[----:B-1----:R-:W-:-:S03]  /*b970*/  HFMA2 R10, -RZ, RZ, 0, 0 ;  /* 0x00000000ff0a7431 */ /* 0x002fc600000001ff */
[----:B------:R1:W-:Y:S01]  /*b980*/  STL [R1+0x94c], R0 ;  /* 0x00094c0001007387 */ /* 0x0003e20000100800 */
[----:B------:R-:W-:Y:S02]  /*b990*/  @!P1 MOV R10, R12 ;  /* 0x0000000c000a9202 */ /* 0x000fe40000000f00 */
[----:B-1----:R-:W-:-:S03]  /*b9a0*/  MOV R0, UR28 ;  /* 0x0000001c00007c02 */ /* 0x002fc60008000f00 */
[----:B------:R1:W-:Y:S02]  /*b9b0*/  STL [R1+0x4c0], R10 ;  /* 0x0004c00a01007387 */ /* 0x0003e40000100800 */
[----:B------:R-:W-:Y:S01]  /*b9c0*/  FFMA.FTZ R0, -R0, UR28, R8 ;  /* 0x0000001c00007c23 */ /* 0x000fe20008010108 */
[----:B------:R-:W-:Y:S02]  /*b9d0*/  HFMA2 R8, -RZ, RZ, 0, 0 ;  /* 0x00000000ff087431 */ /* 0x000fe400000001ff */
[----:B-1----:R-:W-:Y:S01]  /*b9e0*/  HFMA2 R10, -RZ, RZ, 0, 0 ;  /* 0x00000000ff0a7431 */ /* 0x002fe200000001ff */
[----:B------:R-:W-:Y:S02]  /*b9f0*/  @!P4 MOV R8, R24 ;  /* 0x000000180008c202 */ /* 0x000fe40000000f00 */
[----:B------:R-:W-:-:S03]  /*ba00*/  @!P1 MOV R10, R13 ;  /* 0x0000000d000a9202 */ /* 0x000fc60000000f00 */
[----:B------:R1:W-:Y:S04]  /*ba10*/  STL [R1+0x660], R8 ;  /* 0x0006600801007387 */ /* 0x0003e80000100800 */
[----:B------:R3:W-:Y:S01]  /*ba20*/  STL [R1+0x4e0], R10 ;  /* 0x0004e00a01007387 */ /* 0x0007e20000100800 */
[----:B-1----:R-:W-:Y:S01]  /*ba30*/  MOV R8, R9 ;  /* 0x0000000900087202 */ /* 0x002fe20000000f00 */
[----:B------:R-:W-:Y:S02]  /*ba40*/  HFMA2 R9, -RZ, RZ, 0, 0 ;  /* 0x00000000ff097431 */ /* 0x000fe400000001ff */
[----:B---3--:R-:W-:Y:S01]  /*ba50*/  HFMA2 R10, -RZ, RZ, 0, 0 ;  /* 0x00000000ff0a7431 */ /* 0x008fe200000001ff */
        /* <DEDUP_REMOVED lines=11> */
[----:B-1----:R-:W-:Y:S02]  /*bb10*/  HFMA2 R2, -RZ, RZ, 0, 0 ;  /* 0x00000000ff027431 */ /* 0x002fe400000001ff */
[----:B---3--:R-:W-:Y:S01]  /*bb20*/  HFMA2 R10, -RZ, RZ, 0, 0 ;  /* 0x00000000ff0a7431 */ /* 0x008fe200000001ff */
[----:B------:R-:W-:Y:S02]  /*bb30*/  @!P5 MOV R2, R27 ;  /* 0x0000001b0002d202 */ /* 0x000fe40000000f00 */
[----:B------:R-:W-:-:S03]  /*bb40*/  @!P2 MOV R10, R16 ;  /* 0x00000010000aa202 */ /* 0x000fc60000000f00 */
[----:B------:R1:W-:Y:S04]  /*bb50*/  STL [R1+0x954], R2 ;  /* 0x0009540201007387 */ /* 0x0003e80000100800 */
[----:B------:R3:W-:Y:S01]  /*bb60*/  STL [R1+0x4e4], R10 ;  /* 0x0004e40a01007387 */ /* 0x0007e20000100800 */
[----:B-1----:R-:W-:Y:S02]  /*bb70*/  HFMA2 R2, -RZ, RZ, 0, 0 ;  /* 0x00000000ff027431 */ /* 0x002fe400000001ff */
[----:B---3--:R-:W-:Y:S01]  /*bb80*/  HFMA2 R10, -RZ, RZ, 0, 0 ;  /* 0x00000000ff0a7431 */ /* 0x008fe200000001ff */
[----:B------:R-:W-:Y:S02]  /*bb90*/  FSETP.GTU.FTZ.AND P1, PT, R0, RZ, PT ;  /* 0x000000ff0000720b */ /* 0x000fe40003f3c000 */
[----:B------:R-:W-:-:S05]  /*bba0*/  @!P2 MOV R10, R17 ;  /* 0x00000011000aa202 */ /* 0x000fca0000000f00 */
[----:B------:R1:W-:Y:S02]  /*bbb0*/  STL [R1+0x4e8], R10 ;  /* 0x0004e80a01007387 */ /* 0x0003e40000100800 */
[----:B-1----:R-:W-:Y:S01]  /*bbc0*/  HFMA2 R10, -RZ, RZ, 0, 0 ;  /* 0x00000000ff0a7431 */ /* 0x002fe200000001ff */
[----:B--2---:R-:W-:-:S05]  /*bbd0*/  @!P5 MOV R2, R30 ;  /* 0x0000001e0002d202 */ /* 0x004fca0000000f00 */
[----:B------:R1:W-:Y:S01]  /*bbe0*/  STL [R1+0x67c], R2 ;  /* 0x00067c0201007387 */ /* 0x0003e20000100800 */
[----:B------:R-:W-:Y:S01]  /*bbf0*/  @!P3 MOV R10, R18 ;  /* 0x00000012000ab202 */ /* 0x000fe20000000f00 */
[----:B-1----:R-:W-:Y:S01]  /*bc00*/  HFMA2 R2, -RZ, RZ, 0, 0 ;  /* 0x00000000ff027431 */ /* 0x002fe200000001ff */
[----:B------:R-:W-:Y:S01]  /*bc10*/  VOTEU.ANY UP0, P1 ;  /* 0x0000000000ff7886 */ /* 0x000fe20000800100 */
[----:B------:R-:W-:Y:S02]  /*bc20*/  @!P5 MOV R2, R31 ;  /* 0x0000001f0002d202 */ /* 0x000fe40000000f00 */
[----:B------:R1:W-:Y:S02]  /*bc30*/  STL [R1+0x940], R10 ;  /* 0x0009400a01007387 */ /* 0x0003e40000100800 */
[----:B------:R-:W2:Y:S02]  /*bc40*/  @UP0 LDCU UR5, c[0x0][0x3c0] ;  /* 0x00007800ff0507ac */ /* 0x000ea40008000800 */
[----:B------:R3:W-:Y:S01]  /*bc50*/  STL [R1+0x690], R2 ;  /* 0x0006900201007387 */ /* 0x0007e20000100800 */
[----:B-1----:R-:W-:-:S02]  /*bc60*/  HFMA2 R10, -RZ, RZ, 0, 0 ;  /* 0x00000000ff0a7431 */ /* 0x002fc400000001ff */
[----:B---3--:R-:W-:Y:S01]  /*bc70*/  HFMA2 R2, -RZ, RZ, 0, 0 ;  /* 0x00000000ff027431 */ /* 0x008fe200000001ff */
[----:B------:R-:W-:Y:S02]  /*bc80*/  PLOP3.LUT P1, PT, PT, PT, UP0, 0x80, 0x8 ;  /* 0x000000000008781c */ /* 0x000fe40003f2f008 */
[----:B------:R-:W-:Y:S02]  /*bc90*/  @!P3 MOV R10, R19 ;  /* 0x00000013000ab202 */ /* 0x000fe40000000f00 */
[----:B------:R-:W-:-:S03]  /*bca0*/  @!P6 MOV R2, R32 ;  /* 0x000000200002e202 */ /* 0x000fc60000000f00 */
[----:B------:R1:W-:Y:S04]  /*bcb0*/  STL [R1+0x944], R10 ;  /* 0x0009440a01007387 */ /* 0x0003e80000100800 */
[----:B------:R3:W-:Y:S02]  /*bcc0*/  STL [R1+0x958], R2 ;  /* 0x0009580201007387 */ /* 0x0007e40000100800 */
[----:B--2---:R-:W-:Y:S01]  /*bcd0*/  @P1 FADD.FTZ R0, R0, UR5 ;  /* 0x0000000500001e21 */ /* 0x004fe20008010000 */
[----:B------:R-:W-:Y:S01]  /*bce0*/  MOV R3, R6 ;  /* 0x0000000600037202 */ /* 0x000fe20000000f00 */
[----:B------:R-:W-:Y:S01]  /*bcf0*/  STL [R1+0x90c], R4 ;  /* 0x00090c0401007387 */ /* 0x000fe20000100800 */
[----:B-1----:R-:W-:Y:S01]  /*bd00*/  HFMA2 R10, -RZ, RZ, 0, 0 ;  /* 0x00000000ff0a7431 */ /* 0x002fe200000001ff */
[----:B------:R-:W-:-:S02]  /*bd10*/  @!P4 MOV R21, R22 ;  /* 0x000000160015c202 */ /* 0x000fc40000000f00 */
[----:B------:R-:W-:Y:S01]  /*bd20*/  STL.64 [R1+0x3f8], R24 ;  /* 0x0003f81801007387 */ /* 0x000fe20000100a00 */
[----:B---3--:R-:W-:Y:S01]  /*bd30*/  HFMA2 R2, -RZ, RZ, 0, 0 ;  /* 0x00000000ff027431 */ /* 0x008fe200000001ff */
[----:B------:R-:W-:Y:S02]  /*bd40*/  @!P3 MOV R10, R20 ;  /* 0x00000014000ab202 */ /* 0x000fe40000000f00 */
[----:B------:R-:W-:Y:S01]  /*bd50*/  STL.64 [R1+0x200], R26 ;  /* 0x0002001a01007387 */ /* 0x000fe20000100a00 */
[----:B------:R-:W-:-:S03]  /*bd60*/  @!P6 MOV R2, R33 ;  /* 0x000000210002e202 */ /* 0x000fc60000000f00 */
[----:B------:R1:W-:Y:S04]  /*bd70*/  STL [R1+0x62c], R10 ;  /* 0x00062c0a01007387 */ /* 0x0003e80000100800 */
[----:B------:R2:W-:Y:S04]  /*bd80*/  STL [R1+0x95c], R2 ;  /* 0x00095c0201007387 */ /* 0x0005e80000100800 */
[----:B------:R3:W-:Y:S01]  /*bd90*/  STL.64 [R1+0x400], R30 ;  /* 0x0004001e01007387 */ /* 0x0007e20000100a00 */
[----:B-1----:R-:W-:-:S03]  /*bda0*/  HFMA2 R10, -RZ, RZ, 0, 0 ;  /* 0x00000000ff0a7431 */ /* 0x002fc600000001ff */
[----:B------:R0:W5:Y:S01]  /*bdb0*/  LDL.LU R6, [R1+0x980] ;  /* 0x0009800001067983 */ /* 0x0001620000300800 */
[----:B--2---:R1:W2:Y:S01]  /*bdc0*/  @P1 MUFU.RSQ R2, R0 ;  /* 0x0000000000021308 */ /* 0x0042a20000001400 */
[----:B------:R-:W-:Y:S02]  /*bdd0*/  @!P6 MOV R10, R34 ;  /* 0x00000022000ae202 */ /* 0x000fe40000000f00 */
[----:B------:R0:W5:Y:S04]  /*bde0*/  LDL.LU R4, [R1+0x978] ;  /* 0x0009780001047983 */ /* 0x0001680000300800 */
[----:B---3--:R0:W5:Y:S01]  /*bdf0*/  LDL R31, [R1+0x59c] ;  /* 0x00059c00011f7983 */ /* 0x0081620000100800 */
[----:B-1----:R-:W-:-:S03]  /*be00*/  HFMA2 R0, -RZ, RZ, 0, 0 ;  /* 0x00000000ff007431 */ /* 0x002fc600000001ff */
[----:B------:R0:W5:Y:S01]  /*be10*/  LDL R27, [R1+0x584] ;  /* 0x00058400011b7983 */ /* 0x0001620000100800 */
[----:B------:R-:W-:-:S03]  /*be20*/  @!P6 MOV R0, R35 ;  /* 0x000000230000e202 */ /* 0x000fc60000000f00 */
[----:B------:R0:W5:Y:S04]  /*be30*/  LDL R25, [R1+0x570] ;  /* 0x0005700001197983 */ /* 0x0001680000100800 */
        /* <DEDUP_REMOVED lines=9> */
[----:B------:R-:W-:Y:S04]  /*bed0*/  STL.64 [R1+0x3e0], R12 ;  /* 0x0003e00c01007387 */ /* 0x000fe80000100a00 */
[----:B------:R-:W-:Y:S04]  /*bee0*/  STL.64 [R1+0x1e8], R14 ;  /* 0x0001e80e01007387 */ /* 0x000fe80000100a00 */
[----:B------:R-:W-:Y:S04]  /*bef0*/  STL.64 [R1+0x3e8], R16 ;  /* 0x0003e81001007387 */ /* 0x000fe80000100a00 */
[----:B------:R-:W-:Y:S04]  /*bf00*/  STL.64 [R1+0x1f0], R18 ;  /* 0x0001f01201007387 */ /* 0x000fe80000100a00 */
[----:B------:R-:W-:Y:S04]  /*bf10*/  STL [R1+0x948], R21 ;  /* 0x0009481501007387 */ /* 0x000fe80000100800 */
[----:B------:R-:W-:Y:S01]  /*bf20*/  STL [R1+0x6a0], R10 ;  /* 0x0006a00a01007387 */ /* 0x000fe20000100800 */
[----:B------:R-:W-:Y:S01]  /*bf30*/  UISETP.NE.AND UP1, UPT, UR6, URZ, UPT ;  /* 0x000000ff0600728c */ /* 0x000fe2000bf25270 */
[----:B--2---:R-:W-:-:S02]  /*bf40*/  @P1 R2UR UR5, R2 ;  /* 0x00000000020512ca */ /* 0x004fc400000e0000 */
[----:B------:R1:W-:Y:S01]  /*bf50*/  STL [R1+0x6b4], R0 ;  /* 0x0006b40001007387 */ /* 0x0003e20000100800 */
[----:B------:R-:W-:Y:S01]  /*bf60*/  MOV R2, RZ ;  /* 0x000000ff00027202 */ /* 0x000fe20000000f00 */
[----:B------:R-:W-:Y:S02]  /*bf70*/  @P0 HADD2.F32 R2, -RZ, R9.H0_H0 ;  /* 0x20000009ff020230 */ /* 0x000fe40000004100 */
[----:B------:R-:W-:Y:S02]  /*bf80*/  HADD2.F32 R3, -RZ, R3.H0_H0 ;  /* 0x20000003ff037230 */ /* 0x000fe40000004100 */
[----:B-1----:R-:W-:Y:S02]  /*bf90*/  HFMA2 R0, -RZ, RZ, 0, 0 ;  /* 0x00000000ff007431 */ /* 0x002fe400000001ff */
[----:B------:R-:W-:Y:S01]  /*bfa0*/  HADD2.F32 R5, -RZ, R5.H0_H0 ;  /* 0x20000005ff057230 */ /* 0x000fe20000004100 */
[----:B------:R-:W-:Y:S01]  /*bfb0*/  UMOV UR16, 0x3f800000 ;  /* 0x3f80000000107882 */ /* 0x000fe20000000000 */
[----:B------:R-:W-:Y:S01]  /*bfc0*/  @P0 HADD2.F32 R0, -RZ, R8.H0_H0 ;  /* 0x20000008ff000230 */ /* 0x000fe20000004100 */
        /* <DEDUP_REMOVED lines=1152> */
.L_x_1784:
        /* <DEDUP_REMOVED lines=2760> */
.L_x_1785:
        /* <DEDUP_REMOVED lines=47> */
.L_x_1787:
[----:B------:R-:W-:Y:S05]  /*1b740*/  BSYNC.RECONVERGENT B0 ;  /* 0x0000000000007941 */ /* 0x000fea0003800200 */
.L_x_1786:
        /* <DEDUP_REMOVED lines=52> */
.L_x_1789:
[----:B------:R-:W-:Y:S05]  /*1ba90*/  BSYNC.RECONVERGENT B0 ;  /* 0x0000000000007941 */ /* 0x000fea0003800200 */
.L_x_1788:
        /* <DEDUP_REMOVED lines=38> */
.L_x_1791:
[----:B------:R-:W-:Y:S05]  /*1bd00*/  BSYNC.RECONVERGENT B0 ;  /* 0x0000000000007941 */ /* 0x000fea0003800200 */
.L_x_1790:
        /* <DEDUP_REMOVED lines=30> */
.L_x_1793:
[----:B------:R-:W-:Y:S05]  /*1bef0*/  BSYNC.RECONVERGENT B0 ;  /* 0x0000000000007941 */ /* 0x000fea0003800200 */
.L_x_1792:
        /* <DEDUP_REMOVED lines=34> */
.L_x_1797:
[----:B------:R-:W2:Y:S04]  /*1c120*/  LDG.E.STRONG.GPU R8, desc[UR10][R14.64] ;  /* 0x0000000a0e087981 */ /* 0x000ea8000c1ef900 */
[----:B--2---:R-:W-:Y:S04]  /*1c130*/  CCTL.IVALL ;  /* 0x00000000ff00798f */ /* 0x004fe80002000000 */
[----:B------:R0:W-:Y:S01]  /*1c140*/  STL [R1], R8 ;  /* 0x0000000801007387 */ /* 0x0001e20000100800 */
[----:B------:R-:W-:-:S13]  /*1c150*/  ISETP.NE.AND P0, PT, R8, UR5, PT ;  /* 0x0000000508007c0c */ /* 0x000fda000bf05270 */
[----:B0-----:R-:W-:Y:S05]  /*1c160*/  @P0 BRA `(.L_x_1797) ;  /* 0xfffffffc00ec0947 */ /* 0x001fea000383ffff */
.L_x_1796:
[----:B------:R-:W-:Y:S05]  /*1c170*/  BSYNC.RECONVERGENT B0 ;  /* 0x0000000000007941 */ /* 0x000fea0003800200 */
.L_x_1795:
        /* <DEDUP_REMOVED lines=15> */
.L_x_1799:
        /* <DEDUP_REMOVED lines=77> */
.L_x_1798:
        /* <DEDUP_REMOVED lines=52> */
.L_x_1800:
        /* <DEDUP_REMOVED lines=27> */
.L_x_1801:
        /* <DEDUP_REMOVED lines=12> */
.L_x_1802:
[----:B------:R-:W-:Y:S05]  /*1ccf0*/  BSYNC.RECONVERGENT B0 ;  /* 0x0000000000007941 */ /* 0x000fea0003800200 */
.L_x_1794:
        /* <DEDUP_REMOVED lines=17> */
.L_x_1808:
        /* <DEDUP_REMOVED lines=57> */
.L_x_1804:
[----:B------:R-:W-:Y:S05]  /*1d1a0*/  BSYNC.RECONVERGENT B0 ;  /* 0x0000000000007941 */ /* 0x000fea0003800200 */
.L_x_1803:
        /* <DEDUP_REMOVED lines=19> */
.L_x_1805:
        /* <DEDUP_REMOVED lines=15> */
.L_x_1807:
[----:B------:R-:W-:Y:S05]  /*1d3d0*/  BSYNC.RECONVERGENT B0 ;  /* 0x0000000000007941 */ /* 0x000fea0003800200 */
.L_x_1806:
        /* <DEDUP_REMOVED lines=10> */
.L_x_1783:
        /* <DEDUP_REMOVED lines=16> */
.L_x_1811:
[----:B------:R-:W-:Y:S05]  /*1d580*/  BSYNC.RECONVERGENT B0 ;  /* 0x0000000000007941 */ /* 0x000fea0003800200 */
.L_x_1810:
        /* <DEDUP_REMOVED lines=11> */
.L_x_1813:
[----:B------:R-:W2:Y:S04]  /*1d640*/  LDG.E.STRONG.GPU R5, desc[UR10][R2.64] ;  /* 0x0000000a02057981 */ /* 0x000ea8000c1ef900 */
[----:B--2---:R-:W-:Y:S01]  /*1d650*/  CCTL.IVALL ;  /* 0x00000000ff00798f */ /* 0x004fe20002000000 */
[----:B------:R-:W-:Y:S05]  /*1d660*/  YIELD ;  /* 0x0000000000007946 */ /* 0x000fea0003800000 */
[----:B------:R-:W-:-:S13]  /*1d670*/  ISETP.NE.AND P0, PT, R5, R0, PT ;  /* 0x000000000500720c */ /* 0x000fda0003f05270 */
[----:B------:R-:W-:Y:S05]  /*1d680*/  @P0 BRA `(.L_x_1813) ;  /* 0xfffffffc00ec0947 */ /* 0x000fea000383ffff */
.L_x_1812:
        /* <DEDUP_REMOVED lines=75> */
.L_x_1816:
        /* <DEDUP_REMOVED lines=29> */
.L_x_1815:
[----:B------:R-:W-:Y:S05]  /*1dd10*/  BSYNC.RECONVERGENT B0 ;  /* 0x0000000000007941 */ /* 0x000fea0003800200 */
.L_x_1814:
        /* <DEDUP_REMOVED lines=10> */
.L_x_1817:
        /* <DEDUP_REMOVED lines=87> */
.L_x_1818:
        /* <DEDUP_REMOVED lines=13> */
.L_x_4915:


//--------------------- .text._Z35group_norm_nhwc_fwd_one_pass_kernelI11Bf16IOFp32WLi64ELi160ELi640EEv26Group_norm_nhwc_fwd_params --------------------------
	.section	.text._Z35group_norm_nhwc_fwd_one_pass_kernelI11Bf16IOFp32WLi64ELi160ELi640EEv26Group_norm_nhwc_fwd_params,"ax",@progbits
	.align	128
        .global         _Z35group_norm_nhwc_fwd_one_pass_kernelI11Bf16IOFp32WLi64ELi160ELi640EEv26Group_norm_nhwc_fwd_params
        .type           _Z35group_norm_nhwc_fwd_one_pass_kernelI11Bf16IOFp32WLi64ELi160ELi640EEv26Group_norm_nhwc_fwd_params,@function
        .size           _Z35group_norm_nhwc_fwd_one_pass_kernelI11Bf16IOFp32WLi64ELi160ELi640EEv26Group_norm_nhwc_fwd_params,(.L_x_4916 - _Z35group_norm_nhwc_fwd_one_pass_kernelI11Bf16IOFp32WLi64ELi160ELi640EEv26Group_norm_nhwc_fwd_params)
        .other          _Z35group_norm_nhwc_fwd_one_pass_kernelI11Bf16IOFp32WLi64ELi160ELi640EEv26Group_norm_nhwc_fwd_params,@"STO_CUDA_ENTRY STV_DEFAULT"
_Z35group_norm_nhwc_fwd_one_pass_kernelI11Bf16IOFp32WLi64ELi160ELi640EEv26Group_norm_nhwc_fwd_params:
.text._Z35group_norm_nhwc_fwd_one_pass_kernelI11Bf16IOFp32WLi64ELi160ELi640EEv26Group_norm_nhwc_fwd_params:
[----:B------:R-:W-:Y:S08]  /*0000*/  LDC R1, c[0x0][0x37c] ;  /* 0x0000df00ff017b82 */ /* 0x000ff00000000800 */
[----:B------:R-:W0:Y:S01]  /*0010*/  S2UR UR6, SR_CTAID.Y ;  /* 0x00000000000679c3 */ /* 0x000e220000002600 */
[----:B------:R-:W1:Y:S01]  /*0020*/  LDCU UR4, c[0x0][0x3f8] ;  /* 0x00007f00ff0477ac */ /* 0x000e620008000800 */
[----:B------:R-:W1:Y:S02]  /*0030*/  LDCU UR5, c[0x0][0x3c8] ;  /* 0x00007900ff0577ac */ /* 0x000e640008000800 */
[----:B-1----:R-:W-:-:S04]  /*0040*/  UIMAD UR4, UR4, UR5, URZ ;  /* 0x00000005040472a4 */ /* 0x002fc8000f8e02ff */
[----:B0-----:R-:W-:-:S06]  /*0050*/  UISETP.GE.AND UP0, UPT, UR6, UR4, UPT ;  /* 0x000000040600728c */ /* 0x001fcc000bf06270 */
[----:B------:R-:W-:-:S13]  /*0060*/  PLOP3.LUT P0, PT, PT, PT, UP0, 0x80, 0x8 ;  /* 0x000000000008781c */ /* 0x000fda0003f0f008 */
[----:B------:R-:W-:Y:S05]  /*0070*/  @P0 EXIT ;  /* 0x000000000000094d */ /* 0x000fea0003800000 */
[----:B------:R-:W0:Y:S01]  /*0080*/  S2R R4, SR_TID.X ;  /* 0x0000000000047919 */ /* 0x000e220000002100 */
[----:B------:R-:W1:Y:S01]  /*0090*/  S2UR UR15, SR_CTAID.X ;  /* 0x00000000000f79c3 */ /* 0x000e620000002500 */
[----:B------:R-:W2:Y:S01]  /*00a0*/  LDCU UR4, c[0x0][0x404] ;  /* 0x00008080ff0477ac */ /* 0x000ea20008000800 */
[----:B------:R-:W3:Y:S01]  /*00b0*/  LDCU.64 UR8, c[0x0][0x388] ;  /* 0x00007100ff0877ac */ /* 0x000ee20008000a00 */
[----:B------:R-:W4:Y:S01]  /*00c0*/  LDCU UR20, c[0x0][0x374] ;  /* 0x00006e80ff1477ac */ /* 0x000f220008000800 */
[----:B------:R-:W0:Y:S01]  /*00d0*/  LDCU.64 UR16, c[0x0][0x358] ;  /* 0x00006b00ff1077ac */ /* 0x000e220008000a00 */
[----:B------:R-:W-:Y:S01]  /*00e0*/  UMOV UR7, UR6 ;  /* 0x0000000600077c82 */ /* 0x000fe20008000000 */
[----:B--2---:R-:W-:Y:S01]  /*00f0*/  MOV R3, UR4 ;  /* 0x0000000400037c02 */ /* 0x004fe20008000f00 */
[----:B------:R-:W-:Y:S01]  /*0100*/  UMOV UR4, URZ ;  /* 0x000000ff00047c82 */ /* 0x000fe20008000000 */
[----:B---3--:R-:W-:Y:S02]  /*0110*/  ISETP.NE.U32.AND P1, PT, RZ, UR8, PT ;  /* 0x00000008ff007c0c */ /* 0x008fe4000bf25070 */
[----:B0-----:R-:W-:-:S02]  /*0120*/  LOP3.LUT R0, R4, 0xffff, RZ, 0xc0, !PT ;  /* 0x0000ffff04007812 */ /* 0x001fc400078ec0ff */
[----:B-1----:R-:W-:-:S03]  /*0130*/  LOP3.LUT P0, RZ, R4, UR15, RZ, 0xfc, !PT ;  /* 0x0000000f04ff7c12 */ /* 0x002fc6000f80fcff */
[----:B------:R-:W-:Y:S01]  /*0140*/  IMAD R0, R0, 0x334, RZ ;  /* 0x0000033400007824 */ /* 0x000fe200078e02ff */
[----:B------:R-:W-:-:S04]  /*0150*/  ISETP.NE.AND.EX P0, PT, RZ, UR9, !P0, P1 ;  /* 0x00000009ff007c0c */ /* 0x000fc8000c705310 */
[----:B------:R-:W-:-:S04]  /*0160*/  SHF.R.U32.HI R0, RZ, 0x10, R0 ;  /* 0x00000010ff007819 */ /* 0x000fc80000011600 */
[----:B------:R-:W-:Y:S01]  /*0170*/  PRMT R2, R0, 0x9910, RZ ;  /* 0x0000991000027816 */ /* 0x000fe200000000ff */
[----:B------:R-:W-:-:S03]  /*0180*/  IMAD R0, R3, UR15, R0 ;  /* 0x0000000f03007c24 */ /* 0x000fc6000f8e0200 */
[----:B------:R-:W-:Y:S01]  /*0190*/  MOV R3, R2 ;  /* 0x0000000200037202 */ /* 0x000fe20000000f00 */
[C---:B------:R-:W-:Y:S01]  /*01a0*/  VIADD R40, R0.reuse, 0x30 ;  /* 0x0000003000287836 */ /* 0x040fe20000000000 */
[----:B------:R-:W0:Y:S01]  /*01b0*/  LDC R2, c[0x0][0x370] ;  /* 0x0000dc00ff027b82 */ /* 0x000e220000000800 */
[C---:B------:R-:W-:Y:S02]  /*01c0*/  IADD3 R42, PT, PT, R0.reuse, 0x8, RZ ;  /* 0x00000008002a7810 */ /* 0x040fe40007ffe0ff */
[----:B------:R-:W-:Y:S01]  /*01d0*/  IMAD R3, R3, 0x50, RZ ;  /* 0x0000005003037824 */ /* 0x000fe200078e02ff */
[C---:B------:R-:W-:Y:S02]  /*01e0*/  IADD3 R38, PT, PT, R0.reuse, 0x10, RZ ;  /* 0x0000001000267810 */ /* 0x040fe40007ffe0ff */
[----:B------:R-:W-:Y:S02]  /*01f0*/  IADD3 R37, PT, PT, R0, 0x18, RZ ;  /* 0x0000001800257810 */ /* 0x000fe40007ffe0ff */
[----:B------:R-:W-:-:S02]  /*0200*/  IADD3 R3, PT, PT, RZ, -R3, RZ ;  /* 0x80000003ff037210 */ /* 0x000fc40007ffe0ff */
[C---:B------:R-:W-:Y:S02]  /*0210*/  IADD3 R36, PT, PT, R0.reuse, 0x20, RZ ;  /* 0x0000002000247810 */ /* 0x040fe40007ffe0ff */
[----:B------:R-:W-:Y:S02]  /*0220*/  PRMT R41, R3, 0x7710, RZ ;  /* 0x0000771003297816 */ /* 0x000fe400000000ff */
[C---:B------:R-:W-:Y:S02]  /*0230*/  IADD3 R35, PT, PT, R0.reuse, 0x28, RZ ;  /* 0x0000002800237810 */ /* 0x040fe40007ffe0ff */
[----:B------:R-:W-:Y:S02]  /*0240*/  IADD3 R39, PT, PT, R0, 0x38, RZ ;  /* 0x0000003800277810 */ /* 0x000fe40007ffe0ff */
[----:B------:R-:W-:Y:S02]  /*0250*/  IADD3 R41, PT, PT, R41, R4, RZ ;  /* 0x0000000429297210 */ /* 0x000fe40007ffe0ff */
[----:B------:R-:W-:-:S02]  /*0260*/  SHF.R.S32.HI R5, RZ, 0x1f, R0 ;  /* 0x0000001fff057819 */ /* 0x000fc40000011400 */
[----:B------:R-:W-:Y:S02]  /*0270*/  SHF.R.S32.HI R5, RZ, 0x1f, R42 ;  /* 0x0000001fff057819 */ /* 0x000fe4000001142a */
[----:B------:R-:W-:Y:S02]  /*0280*/  SHF.R.S32.HI R6, RZ, 0x1f, R38 ;  /* 0x0000001fff067819 */ /* 0x000fe40000011426 */
[----:B------:R-:W-:Y:S02]  /*0290*/  SHF.R.S32.HI R5, RZ, 0x1f, R37 ;  /* 0x0000001fff057819 */ /* 0x000fe40000011425 */
[----:B------:R-:W-:Y:S02]  /*02a0*/  SHF.R.S32.HI R3, RZ, 0x1f, R36 ;  /* 0x0000001fff037819 */ /* 0x000fe40000011424 */
[----:B------:R-:W-:Y:S02]  /*02b0*/  SHF.R.S32.HI R45, RZ, 0x1f, R35 ;  /* 0x0000001fff2d7819 */ /* 0x000fe40000011423 */
[----:B------:R-:W-:-:S02]  /*02c0*/  SHF.R.S32.HI R44, RZ, 0x1f, R40 ;  /* 0x0000001fff2c7819 */ /* 0x000fc40000011428 */
[----:B------:R-:W-:Y:S02]  /*02d0*/  SHF.R.S32.HI R43, RZ, 0x1f, R39 ;  /* 0x0000001fff2b7819 */ /* 0x000fe40000011427 */
[----:B----4-:R-:W-:-:S07]  /*02e0*/  SHF.L.U32 R41, R41, 0x1, RZ ;  /* 0x0000000129297819 */ /* 0x010fce00000006ff */
.L_x_1862:
[----:B------:R-:W1:Y:S01]  /*02f0*/  LDCU UR5, c[0x0][0x3f8] ;  /* 0x00007f00ff0577ac */ /* 0x000e620008000800 */
[----:B------:R-:W-:Y:S02]  /*0300*/  IABS R8, UR7 ;  /* 0x0000000700087c13 */ /* 0x000fe40008000000 */
[----:B------:R-:W-:Y:S02]  /*0310*/  CS2R R32, SRZ ;  /* 0x0000000000207805 */ /* 0x000fe4000001ff00 */
[----:B------:R-:W-:Y:S01]  /*0320*/  SHF.R.S32.HI R9, RZ, 0x1f, R42 ;  /* 0x0000001fff097819 */ /* 0x000fe2000001142a */
[----:B--2---:R-:W2:Y:S01]  /*0330*/  LDCU.64 UR12, c[0x0][0x3f0] ;  /* 0x00007e00ff0c77ac */ /* 0x004ea20008000a00 */
[----:B------:R-:W-:Y:S02]  /*0340*/  R2UR UR10, R8 ;  /* 0x00000000080a72ca */ /* 0x000fe400000e0000 */
[----:B------:R-:W-:Y:S02]  /*0350*/  SHF.R.S32.HI R20, RZ, 0x1f, R38 ;  /* 0x0000001fff147819 */ /* 0x000fe40000011426 */
[----:B------:R-:W-:-:S02]  /*0360*/  SHF.R.S32.HI R28, RZ, 0x1f, R37 ;  /* 0x0000001fff1c7819 */ /* 0x000fc40000011425 */
[----:B------:R-:W-:Y:S02]  /*0370*/  SHF.R.S32.HI R27, RZ, 0x1f, R0 ;  /* 0x0000001fff1b7819 */ /* 0x000fe40000011400 */
[----:B------:R-:W-:Y:S02]  /*0380*/  SHF.R.S32.HI R24, RZ, 0x1f, R36 ;  /* 0x0000001fff187819 */ /* 0x000fe40000011424 */
[----:B01-34-:R-:W-:-:S04]  /*0390*/  MOV R3, UR5 ;  /* 0x0000000500037c02 */ /* 0x01bfc80008000f00 */
[----:B------:R-:W-:-:S04]  /*03a0*/  IABS R6, R3 ;  /* 0x0000000300067213 */ /* 0x000fc80000000000 */
[----:B------:R-:W1:Y:S08]  /*03b0*/  I2F.RP R3, R6 ;  /* 0x0000000600037306 */ /* 0x000e700000209400 */
[----:B-1----:R-:W1:Y:S02]  /*03c0*/  MUFU.RCP R3, R3 ;  /* 0x0000000300037308 */ /* 0x002e640000001000 */
[----:B-1----:R-:W-:-:S06]  /*03d0*/  IADD3 R4, PT, PT, R3, 0xffffffe, RZ ;  /* 0x0ffffffe03047810 */ /* 0x002fcc0007ffe0ff */
[----:B------:R1:W3:Y:S02]  /*03e0*/  F2I.FTZ.U32.TRUNC.NTZ R5, R4 ;  /* 0x0000000400057305 */ /* 0x0002e4000021f000 */
[----:B-1----:R-:W-:Y:S01]  /*03f0*/  HFMA2 R4, -RZ, RZ, 0, 0 ;  /* 0x00000000ff047431 */ /* 0x002fe200000001ff */
[----:B---3--:R-:W-:Y:S02]  /*0400*/  R2UR UR9, R5 ;  /* 0x00000000050972ca */ /* 0x008fe400000e0000 */
[----:B------:R-:W-:Y:S02]  /*0410*/  IADD3 R7, PT, PT, RZ, -R5, RZ ;  /* 0x80000005ff077210 */ /* 0x000fe40007ffe0ff */
[----:B------:R-:W-:-:S03]  /*0420*/  R2UR UR8, R4 ;  /* 0x00000000040872ca */ /* 0x000fc600000e0000 */
[----:B------:R-:W-:-:S10]  /*0430*/  IMAD R7, R7, R6, RZ ;  /* 0x0000000607077224 */ /* 0x000fd400078e02ff */
[----:B------:R-:W-:-:S05]  /*0440*/  IMAD.HI.U32 R7, R5, R7, UR8 ;  /* 0x0000000805077e27 */ /* 0x000fca000f8e0007 */
[----:B------:R-:W-:-:S13]  /*0450*/  R2UR UR8, R7 ;  /* 0x00000000070872ca */ /* 0x000fda00000e0000 */
[----:B------:R-:W-:Y:S02]  /*0460*/  UIMAD.WIDE.U32 UR8, UR8, UR10, URZ ;  /* 0x0000000a080872a5 */ /* 0x000fe4000f8e00ff */
[----:B------:R-:W-:-:S04]  /*0470*/  ULOP3.LUT UR8, UR7, UR5, URZ, 0x3c, !UPT ;  /* 0x0000000507087292 */ /* 0x000fc8000f8e3cff */
[----:B------:R-:W-:-:S05]  /*0480*/  IADD3 R3, PT, PT, RZ, -UR9, RZ ;  /* 0x80000009ff037c10 */ /* 0x000fca000fffe0ff */
[C---:B------:R-:W-:Y:S01]  /*0490*/  IMAD R3, R6.reuse, R3, UR10 ;  /* 0x0000000a06037e24 */ /* 0x040fe2000f8e0203 */
[----:B------:R-:W1:Y:S04]  /*04a0*/  LDCU.64 UR10, c[0x0][0x3e8] ;  /* 0x00007d00ff0a77ac */ /* 0x000e680008000a00 */
[----:B------:R-:W-:-:S13]  /*04b0*/  ISETP.GT.U32.AND P1, PT, R6, R3, PT ;  /* 0x000000030600720c */ /* 0x000fda0003f24070 */
[----:B------:R-:W-:Y:S01]  /*04c0*/  VOTEU.ANY UP1, P1 ;  /* 0x0000000000ff7886 */ /* 0x000fe20000820100 */
[----:B------:R-:W-:Y:S02]  /*04d0*/  PLOP3.LUT P1, PT, PT, PT, UP1, 0x80, 0x8 ;  /* 0x000000000008781c */ /* 0x000fe40003f2f018 */
[----:B-1----:R-:W-:Y:S02]  /*04e0*/  ISETP.GE.U32.AND P3, PT, R42, UR10, PT ;  /* 0x0000000a2a007c0c */ /* 0x002fe4000bf66070 */
[----:B------:R-:W-:Y:S01]  /*04f0*/  @!UP1 UIADD3 UR9, UPT, UPT, UR9, 0x1, URZ ;  /* 0x0000000109099890 */ /* 0x000fe2000fffe0ff */
[----:B------:R-:W-:Y:S01]  /*0500*/  ISETP.GE.U32.AND P5, PT, R38, UR10, PT ;  /* 0x0000000a26007c0c */ /* 0x000fe2000bfa6070 */
[----:B------:R-:W-:Y:S01]  /*0510*/  UISETP.GE.AND UP1, UPT, UR8, URZ, UPT ;  /* 0x000000ff0800728c */ /* 0x000fe2000bf26270 */
[----:B------:R-:W-:Y:S02]  /*0520*/  ISETP.GE.AND.EX P3, PT, R9, UR11, PT, P3 ;  /* 0x0000000b09007c0c */ /* 0x000fe4000bf66330 */
[----:B------:R-:W-:-:S02]  /*0530*/  ISETP.GE.AND.EX P5, PT, R20, UR11, PT, P5 ;  /* 0x0000000b14007c0c */ /* 0x000fc4000bfa6350 */
[----:B------:R-:W-:Y:S02]  /*0540*/  ISETP.GE.U32.AND P2, PT, R37, UR10, PT ;  /* 0x0000000a25007c0c */ /* 0x000fe4000bf46070 */
[----:B------:R-:W-:Y:S02]  /*0550*/  @!P1 IMAD.IADD R3, R3, 0x1, -R6 ;  /* 0x0000000103039824 */ /* 0x000fe400078e0a06 */
[----:B------:R-:W-:-:S03]  /*0560*/  ISETP.GE.AND.EX P2, PT, R28, UR11, PT, P2 ;  /* 0x0000000b1c007c0c */ /* 0x000fc6000bf46320 */
[----:B------:R-:W-:Y:S02]  /*0570*/  ISETP.GE.U32.AND P1, PT, R3, R6, PT ;  /* 0x000000060300720c */ /* 0x000fe40003f26070 */
[----:B------:R-:W1:Y:S01]  /*0580*/  @!P3 LDC.64 R12, c[0x0][0x3e0] ;  /* 0x0000f800ff0cbb82 */ /* 0x000e620000000a00 */
[----:B------:R-:W-:-:S07]  /*0590*/  LOP3.LUT R6, R41, 0xffff, RZ, 0xc0, !PT ;  /* 0x0000ffff29067812 */ /* 0x000fce00078ec0ff */
[----:B-----5:R-:W3:Y:S03]  /*05a0*/  @!P5 LDC.64 R18, c[0x0][0x3e0] ;  /* 0x0000f800ff12db82 */ /* 0x020ee60000000a00 */
[----:B------:R-:W-:Y:S01]  /*05b0*/  VOTEU.ANY UP0, P1 ;  /* 0x0000000000ff7886 */ /* 0x000fe20000800100 */
[----:B------:R-:W-:-:S04]  /*05c0*/  ISETP.GE.U32.AND P1, PT, R0, UR10, PT ;  /* 0x0000000a00007c0c */ /* 0x000fc8000bf26070 */
[----:B------:R-:W-:Y:S01]  /*05d0*/  @UP0 UIADD3 UR9, UPT, UPT, UR9, 0x1, URZ ;  /* 0x0000000109090890 */ /* 0x000fe2000fffe0ff */
[----:B------:R-:W4:Y:S01]  /*05e0*/  @!P3 LDC.64 R16, c[0x0][0x390] ;  /* 0x0000e400ff10bb82 */ /* 0x000f220000000a00 */
[----:B------:R-:W-:Y:S01]  /*05f0*/  UISETP.NE.AND UP0, UPT, UR5, URZ, UPT ;  /* 0x000000ff0500728c */ /* 0x000fe2000bf05270 */
[----:B------:R-:W-:Y:S01]  /*0600*/  ISETP.GE.AND.EX P1, PT, R27, UR11, PT, P1 ;  /* 0x0000000b1b007c0c */ /* 0x000fe2000bf26310 */
[----:B------:R-:W-:-:S05]  /*0610*/  @!UP1 UIADD3 UR9, UPT, UPT, -UR9, URZ, URZ ;  /* 0x000000ff09099290 */ /* 0x000fca000fffe1ff */
[----:B------:R-:W5:Y:S04]  /*0620*/  @!P2 LDC.64 R14, c[0x0][0x3e0] ;  /* 0x0000f800ff0eab82 */ /* 0x000f680000000a00 */
[----:B------:R-:W-:-:S04]  /*0630*/  @!UP0 ULOP3.LUT UR9, URZ, UR5, URZ, 0x33, !UPT ;  /* 0x00000005ff098292 */ /* 0x000fc8000f8e33ff */
[----:B------:R-:W-:Y:S01]  /*0640*/  UIADD3 UR8, UPT, UPT, -UR9, URZ, URZ ;  /* 0x000000ff09087290 */ /* 0x000fe2000fffe1ff */
[----:B------:R-:W0:Y:S03]  /*0650*/  @!P5 LDC.64 R4, c[0x0][0x390] ;  /* 0x0000e400ff04db82 */ /* 0x000e260000000a00 */
[----:B------:R-:W-:Y:S02]  /*0660*/  UIMAD UR8, UR5, UR8, UR7 ;  /* 0x00000008050872a4 */ /* 0x000fe4000f8e0207 */
[----:B------:R-:W-:Y:S02]  /*0670*/  USHF.R.S32.HI UR5, URZ, 0x1f, UR9 ;  /* 0x0000001fff057899 */ /* 0x000fe40008011409 */
[----:B------:R-:W-:Y:S01]  /*0680*/  UIMAD UR8, UR8, 0xa0, URZ ;  /* 0x000000a0080878a4 */ /* 0x000fe2000f8e02ff */
[----:B------:R-:W0:Y:S01]  /*0690*/  @!P1 LDC.64 R10, c[0x0][0x3e0] ;  /* 0x0000f800ff0a9b82 */ /* 0x000e220000000a00 */
[----:B--2---:R-:W-:-:S04]  /*06a0*/  UIMAD UR5, UR5, UR12, URZ ;  /* 0x0000000c050572a4 */ /* 0x004fc8000f8e02ff */
[----:B------:R-:W-:Y:S01]  /*06b0*/  IADD3 R6, P4, PT, R6, UR8, RZ ;  /* 0x0000000806067c10 */ /* 0x000fe2000ff9e0ff */
[----:B------:R-:W-:Y:S01]  /*06c0*/  UIMAD UR5, UR9, UR13, UR5 ;  /* 0x0000000d090572a4 */ /* 0x000fe2000f8e0205 */
[----:B------:R-:W-:-:S04]  /*06d0*/  MOV R3, UR8 ;  /* 0x0000000800037c02 */ /* 0x000fc80008000f00 */
[----:B------:R-:W-:Y:S02]  /*06e0*/  LEA.HI.X.SX32 R7, R3, RZ, 0x1, P4 ;  /* 0x000000ff03077211 */ /* 0x000fe400020f0eff */
[----:B------:R-:W-:-:S05]  /*06f0*/  MOV R3, UR12 ;  /* 0x0000000c00037c02 */ /* 0x000fca0008000f00 */
[----:B------:R-:W-:-:S04]  /*0700*/  IMAD.WIDE.U32 R6, R3, UR9, R6 ;  /* 0x0000000903067c25 */ /* 0x000fc8000f8e0006 */
[----:B-1----:R-:W-:Y:S01]  /*0710*/  @!P3 IMAD R3, R9, R12, RZ ;  /* 0x0000000c0903b224 */ /* 0x002fe200078e02ff */
[----:B------:R-:W-:Y:S02]  /*0720*/  IADD3 R9, PT, PT, R7, UR5, RZ ;  /* 0x0000000507097c10 */ /* 0x000fe4000fffe0ff */
[-C--:B------:R-:W-:Y:S01]  /*0730*/  @!P3 MOV R8, R6.reuse ;  /* 0x000000060008b202 */ /* 0x080fe20000000f00 */
[----:B------:R-:W-:Y:S01]  /*0740*/  @!P3 IMAD R21, R42, R13, R3 ;  /* 0x0000000d2a15b224 */ /* 0x000fe200078e0203 */
[----:B------:R-:W-:Y:S01]  /*0750*/  @!P5 MOV R22, R6 ;  /* 0x000000060016d202 */ /* 0x000fe20000000f00 */
[----:B---3--:R-:W-:Y:S01]  /*0760*/  @!P5 IMAD R3, R20, R18, RZ ;  /* 0x000000121403d224 */ /* 0x008fe200078e02ff */
[----:B------:R-:W-:Y:S01]  /*0770*/  @!P5 MOV R23, R9 ;  /* 0x000000090017d202 */ /* 0x000fe20000000f00 */
[----:B------:R-:W-:-:S04]  /*0780*/  @!P3 IMAD.WIDE.U32 R12, R42, R12, R8 ;  /* 0x0000000c2a0cb225 */ /* 0x000fc800078e0008 */
[C---:B------:R-:W-:Y:S01]  /*0790*/  @!P5 IMAD R3, R38.reuse, R19, R3 ;  /* 0x000000132603d224 */ /* 0x040fe200078e0203 */
[----:B------:R-:W-:Y:S01]  /*07a0*/  @!P3 IADD3 R13, PT, PT, R13, R21, RZ ;  /* 0x000000150d0db210 */ /* 0x000fe20007ffe0ff */
[----:B------:R-:W-:Y:S01]  /*07b0*/  @!P5 IMAD.WIDE.U32 R18, R38, R18, R22 ;  /* 0x000000122612d225 */ /* 0x000fe200078e0016 */
[----:B------:R-:W1:Y:S01]  /*07c0*/  @!P2 LDC.64 R20, c[0x0][0x390] ;  /* 0x0000e400ff14ab82 */ /* 0x000e620000000a00 */
[----:B----4-:R-:W-:Y:S02]  /*07d0*/  @!P3 LEA R16, P4, R12, R16, 0x1 ;  /* 0x000000100c10b211 */ /* 0x010fe400078808ff */
[----:B-----5:R-:W-:Y:S01]  /*07e0*/  @!P2 IMAD R22, R28, R14, RZ ;  /* 0x0000000e1c16a224 */ /* 0x020fe200078e02ff */
[----:B------:R-:W-:Y:S02]  /*07f0*/  @!P5 IADD3 R3, PT, PT, R19, R3, RZ ;  /* 0x000000031303d210 */ /* 0x000fe40007ffe0ff */
[----:B------:R-:W-:Y:S02]  /*0800*/  @!P3 LEA.HI.X R17, R12, R17, R13, 0x1, P4 ;  /* 0x000000110c11b211 */ /* 0x000fe400020f0c0d */
[----:B------:R-:W2:Y:S01]  /*0810*/  @!P1 LDC.64 R12, c[0x0][0x390] ;  /* 0x0000e400ff0c9b82 */ /* 0x000ea20000000a00 */
[----:B------:R-:W-:-:S02]  /*0820*/  ISETP.GE.U32.AND P4, PT, R36, UR10, PT ;  /* 0x0000000a24007c0c */ /* 0x000fc4000bf86070 */
[----:B------:R3:W4:Y:S01]  /*0830*/  @!P3 LDG.E R33, desc[UR16][R16.64] ;  /* 0x000000101021b981 */ /* 0x000722000c1e1900 */
[----:B0-----:R-:W-:Y:S02]  /*0840*/  @!P5 LEA R4, P6, R18, R4, 0x1 ;  /* 0x000000041204d211 */ /* 0x001fe400078c08ff */
[----:B------:R-:W-:Y:S02]  /*0850*/  ISETP.GE.AND.EX P3, PT, R24, UR11, PT, P4 ;  /* 0x0000000b18007c0c */ /* 0x000fe4000bf66340 */
[----:B------:R-:W-:Y:S01]  /*0860*/  ISETP.GE.U32.AND P4, PT, R35, UR10, PT ;  /* 0x0000000a23007c0c */ /* 0x000fe2000bf86070 */
[----:B------:R-:W-:Y:S01]  /*0870*/  @!P2 IMAD R19, R37, R15, R22 ;  /* 0x0000000f2513a224 */ /* 0x000fe200078e0216 */
[----:B---3--:R-:W-:Y:S01]  /*0880*/  @!P2 MOV R17, R9 ;  /* 0x000000090011a202 */ /* 0x008fe20000000f00 */
[----:B------:R-:W-:Y:S01]  /*0890*/  @!P2 IMAD.MOV.U32 R16, RZ, RZ, R6 ;  /* 0x000000ffff10a224 */ /* 0x000fe200078e0006 */
[----:B------:R-:W-:Y:S01]  /*08a0*/  @!P5 LEA.HI.X R5, R18, R5, R3, 0x1, P6 ;  /* 0x000000051205d211 */ /* 0x000fe200030f0c03 */
[----:B------:R-:W-:Y:S01]  /*08b0*/  @!P1 IMAD R3, R27, R10, RZ ;  /* 0x0000000a1b039224 */ /* 0x000fe200078e02ff */
[----:B------:R-:W-:Y:S01]  /*08c0*/  ISETP.GE.AND.EX P4, PT, R45, UR11, PT, P4 ;  /* 0x0000000b2d007c0c */ /* 0x000fe2000bf86340 */
[----:B------:R-:W-:Y:S01]  /*08d0*/  @!P2 IMAD.WIDE.U32 R14, R37, R14, R16 ;  /* 0x0000000e250ea225 */ /* 0x000fe200078e0010 */
[----:B------:R-:W-:Y:S01]  /*08e0*/  @!P1 MOV R16, R6 ;  /* 0x0000000600109202 */ /* 0x000fe20000000f00 */
[----:B------:R0:W3:Y:S01]  /*08f0*/  @!P5 LDG.E R32, desc[UR16][R4.64] ;  /* 0x000000100420d981 */ /* 0x0000e2000c1e1900 */
[----:B------:R-:W-:Y:S01]  /*0900*/  @!P1 MOV R17, R9 ;  /* 0x0000000900119202 */ /* 0x000fe20000000f00 */
[----:B------:R-:W-:Y:S01]  /*0910*/  @!P1 IMAD R3, R0, R11, R3 ;  /* 0x0000000b00039224 */ /* 0x000fe200078e0203 */
[----:B------:R-:W-:-:S02]  /*0920*/  @!P2 IADD3 R15, PT, PT, R15, R19, RZ ;  /* 0x000000130f0fa210 */ /* 0x000fc40007ffe0ff */
[----:B-1----:R-:W-:Y:S01]  /*0930*/  @!P2 LEA R20, P6, R14, R20, 0x1 ;  /* 0x000000140e14a211 */ /* 0x002fe200078c08ff */
[----:B------:R-:W-:Y:S01]  /*0940*/  @!P1 IMAD.WIDE.U32 R10, R0, R10, R16 ;  /* 0x0000000a000a9225 */ /* 0x000fe200078e0010 */
[----:B------:R-:W1:Y:S02]  /*0950*/  @!P3 LDC.64 R18, c[0x0][0x3e0] ;  /* 0x0000f800ff12bb82 */ /* 0x000e640000000a00 */
[----:B------:R-:W-:Y:S02]  /*0960*/  @!P2 LEA.HI.X R21, R14, R21, R15, 0x1, P6 ;  /* 0x000000150e15a211 */ /* 0x000fe400030f0c0f */
[----:B------:R-:W-:Y:S02]  /*0970*/  ISETP.GE.U32.AND P6, PT, R40, UR10, PT ;  /* 0x0000000a28007c0c */ /* 0x000fe4000bfc6070 */
[----:B------:R-:W-:Y:S02]  /*0980*/  @!P1 IADD3 R3, PT, PT, R11, R3, RZ ;  /* 0x000000030b039210 */ /* 0x000fe40007ffe0ff */
[----:B--2---:R-:W-:Y:S01]  /*0990*/  @!P1 LEA R12, P5, R10, R12, 0x1 ;  /* 0x0000000c0a0c9211 */ /* 0x004fe200078a08ff */
[----:B0-----:R-:W0:Y:S01]  /*09a0*/  @!P4 LDC.64 R4, c[0x0][0x3e0] ;  /* 0x0000f800ff04cb82 */ /* 0x001e220000000a00 */
[----:B------:R-:W-:Y:S01]  /*09b0*/  ISETP.GE.AND.EX P6, PT, R44, UR11, PT, P6 ;  /* 0x0000000b2c007c0c */ /* 0x000fe2000bfc6360 */
[----:B------:R-:W-:Y:S01]  /*09c0*/  HFMA2 R34, -RZ, RZ, 0, 0 ;  /* 0x00000000ff227431 */ /* 0x000fe200000001ff */
[----:B------:R-:W-:-:S02]  /*09d0*/  @!P1 LEA.HI.X R13, R10, R13, R3, 0x1, P5 ;  /* 0x0000000d0a0d9211 */ /* 0x000fc400028f0c03 */
[----:B------:R-:W-:-:S03]  /*09e0*/  ISETP.GE.U32.AND P5, PT, R39, UR10, PT ;  /* 0x0000000a27007c0c */ /* 0x000fc6000bfa6070 */
[----:B------:R-:W2:Y:S01]  /*09f0*/  @!P3 LDC.64 R10, c[0x0][0x390] ;  /* 0x0000e400ff0abb82 */ /* 0x000ea20000000a00 */
[----:B------:R-:W-:Y:S01]  /*0a00*/  ISETP.GE.AND.EX P5, PT, R43, UR11, PT, P5 ;  /* 0x0000000b2b007c0c */ /* 0x000fe2000bfa6350 */
[----:B------:R5:W3:Y:S06]  /*0a10*/  @!P1 LDG.E R34, desc[UR16][R12.64] ;  /* 0x000000100c229981 */ /* 0x000aec000c1e1900 */
[----:B------:R-:W2:Y:S01]  /*0a20*/  @!P6 LDC.64 R14, c[0x0][0x3e0] ;  /* 0x0000f800ff0eeb82 */ /* 0x000ea20000000a00 */
[----:B-1----:R-:W-:Y:S01]  /*0a30*/  @!P3 IMAD R24, R24, R18, RZ ;  /* 0x000000121818b224 */ /* 0x002fe200078e02ff */
[----:B------:R-:W-:-:S02]  /*0a40*/  CS2R R30, SRZ ;  /* 0x00000000001e7805 */ /* 0x000fc4000001ff00 */
[----:B------:R-:W-:-:S04]  /*0a50*/  @!P3 MOV R22, R6 ;  /* 0x000000060016b202 */ /* 0x000fc80000000f00 */
[----:B-----5:R-:W1:Y:S01]  /*0a60*/  @!P4 LDC.64 R12, c[0x0][0x390] ;  /* 0x0000e400ff0ccb82 */ /* 0x020e620000000a00 */
[----:B------:R-:W-:Y:S01]  /*0a70*/  @!P3 MOV R23, R9 ;  /* 0x000000090017b202 */ /* 0x000fe20000000f00 */
[C---:B------:R-:W-:Y:S01]  /*0a80*/  @!P3 IMAD R24, R36.reuse, R19, R24 ;  /* 0x000000132418b224 */ /* 0x040fe200078e0218 */
[----:B------:R5:W3:Y:S01]  /*0a90*/  @!P2 LDG.E R31, desc[UR16][R20.64] ;  /* 0x00000010141fa981 */ /* 0x000ae2000c1e1900 */
[----:B0-----:R-:W-:Y:S02]  /*0aa0*/  @!P4 IMAD R3, R45, R4, RZ ;  /* 0x000000042d03c224 */ /* 0x001fe400078e02ff */
[----:B------:R-:W-:Y:S02]  /*0ab0*/  @!P3 IMAD.WIDE.U32 R18, R36, R18, R22 ;  /* 0x000000122412b225 */ /* 0x000fe400078e0016 */
[----:B------:R-:W0:Y:S01]  /*0ac0*/  @!P5 LDC.64 R16, c[0x0][0x3e0] ;  /* 0x0000f800ff10db82 */ /* 0x000e220000000a00 */
[----:B------:R-:W-:Y:S02]  /*0ad0*/  @!P4 MOV R22, R6 ;  /* 0x000000060016c202 */ /* 0x000fe40000000f00 */
[----:B------:R-:W-:Y:S01]  /*0ae0*/  @!P4 MOV R23, R9 ;  /* 0x000000090017c202 */ /* 0x000fe20000000f00 */
[----:B------:R-:W-:Y:S01]  /*0af0*/  @!P3 IMAD.IADD R24, R19, 0x1, R24 ;  /* 0x000000011318b824 */ /* 0x000fe200078e0218 */
[----:B--2---:R-:W-:-:S03]  /*0b00*/  @!P3 LEA R10, P2, R18, R10, 0x1 ;  /* 0x0000000a120ab211 */ /* 0x004fc600078408ff */
[----:B-----5:R-:W2:Y:S01]  /*0b10*/  @!P6 LDC.64 R20, c[0x0][0x390] ;  /* 0x0000e400ff14eb82 */ /* 0x020ea20000000a00 */
[C---:B------:R-:W-:Y:S02]  /*0b20*/  @!P4 IMAD R3, R35.reuse, R5, R3 ;  /* 0x000000052303c224 */ /* 0x040fe400078e0203 */
[----:B------:R-:W-:Y:S01]  /*0b30*/  @!P4 IMAD.WIDE.U32 R22, R35, R4, R22 ;  /* 0x000000042316c225 */ /* 0x000fe200078e0016 */
[----:B------:R-:W-:-:S04]  /*0b40*/  @!P3 LEA.HI.X R11, R18, R11, R24, 0x1, P2 ;  /* 0x0000000b120bb211 */ /* 0x000fc800010f0c18 */
[----:B------:R-:W5:Y:S01]  /*0b50*/  @!P5 LDC.64 R4, c[0x0][0x390] ;  /* 0x0000e400ff04db82 */ /* 0x000f620000000a00 */
[----:B------:R-:W-:Y:S01]  /*0b60*/  @!P4 IADD3 R3, PT, PT, R23, R3, RZ ;  /* 0x000000031703c210 */ /* 0x000fe20007ffe0ff */
[----:B------:R1:W3:Y:S02]  /*0b70*/  @!P3 LDG.E R30, desc[UR16][R10.64] ;  /* 0x000000100a1eb981 */ /* 0x0002e4000c1e1900 */
[----:B-1----:R-:W-:Y:S01]  /*0b80*/  @!P4 LEA R12, P2, R22, R12, 0x1 ;  /* 0x0000000c160cc211 */ /* 0x002fe200078408ff */
[----:B------:R-:W-:-:S03]  /*0b90*/  @!P6 IMAD R18, R44, R14, RZ ;  /* 0x0000000e2c12e224 */ /* 0x000fc600078e02ff */
[----:B------:R-:W-:Y:S01]  /*0ba0*/  @!P4 LEA.HI.X R13, R22, R13, R3, 0x1, P2 ;  /* 0x0000000d160dc211 */ /* 0x000fe200010f0c03 */
[C---:B------:R-:W-:Y:S01]  /*0bb0*/  @!P6 IMAD R3, R40.reuse, R15, R18 ;  /* 0x0000000f2803e224 */ /* 0x040fe200078e0212 */
[----:B------:R-:W-:Y:S02]  /*0bc0*/  @!P6 MOV R10, R6 ;  /* 0x00000006000ae202 */ /* 0x000fe40000000f00 */
[-C--:B------:R-:W-:Y:S01]  /*0bd0*/  @!P6 MOV R11, R9.reuse ;  /* 0x00000009000be202 */ /* 0x080fe20000000f00 */
[----:B0-----:R-:W-:Y:S02]  /*0be0*/  @!P5 IMAD R19, R43, R16, RZ ;  /* 0x000000102b13d224 */ /* 0x001fe400078e02ff */
[----:B------:R-:W-:Y:S01]  /*0bf0*/  @!P6 IMAD.WIDE.U32 R14, R40, R14, R10 ;  /* 0x0000000e280ee225 */ /* 0x000fe200078e000a */
[----:B------:R-:W-:Y:S02]  /*0c00*/  @!P5 MOV R10, R6 ;  /* 0x00000006000ad202 */ /* 0x000fe40000000f00 */
[----:B------:R-:W-:-:S02]  /*0c10*/  @!P5 MOV R11, R9 ;  /* 0x00000009000bd202 */ /* 0x000fc40000000f00 */
[----:B------:R-:W-:Y:S01]  /*0c20*/  CS2R R28, SRZ ;  /* 0x00000000001c7805 */ /* 0x000fe2000001ff00 */
[----:B------:R-:W-:Y:S01]  /*0c30*/  @!P5 IMAD R17, R39, R17, R19 ;  /* 0x000000112711d224 */ /* 0x000fe200078e0213 */
[----:B------:R-:W-:Y:S01]  /*0c40*/  @!P6 IADD3 R3, PT, PT, R15, R3, RZ ;  /* 0x000000030f03e210 */ /* 0x000fe20007ffe0ff */
[----:B------:R-:W-:Y:S01]  /*0c50*/  @!P5 IMAD.WIDE.U32 R10, R39, R16, R10 ;  /* 0x00000010270ad225 */ /* 0x000fe200078e000a */
[----:B--2---:R-:W-:-:S03]  /*0c60*/  @!P6 LEA R20, P2, R14, R20, 0x1 ;  /* 0x000000140e14e211 */ /* 0x004fc600078408ff */
[----:B------:R-:W-:Y:S01]  /*0c70*/  HFMA2 R27, -RZ, RZ, 0, 0 ;  /* 0x00000000ff1b7431 */ /* 0x000fe200000001ff */
[----:B------:R-:W2:Y:S01]  /*0c80*/  @!P4 LDG.E R29, desc[UR16][R12.64] ;  /* 0x000000100c1dc981 */ /* 0x000ea2000c1e1900 */
[----:B------:R-:W-:Y:S01]  /*0c90*/  @!P5 IMAD.IADD R17, R11, 0x1, R17 ;  /* 0x000000010b11d824 */ /* 0x000fe200078e0211 */
[----:B------:R-:W-:Y:S02]  /*0ca0*/  @!P6 LEA.HI.X R21, R14, R21, R3, 0x1, P2 ;  /* 0x000000150e15e211 */ /* 0x000fe400010f0c03 */
[----:B-----5:R-:W-:-:S03]  /*0cb0*/  @!P5 LEA R4, P2, R10, R4, 0x1 ;  /* 0x000000040a04d211 */ /* 0x020fc600078408ff */
[----:B------:R-:W5:Y:S01]  /*0cc0*/  @!P6 LDG.E R28, desc[UR16][R20.64] ;  /* 0x00000010141ce981 */ /* 0x000f62000c1e1900 */
[----:B------:R-:W-:-:S05]  /*0cd0*/  @!P5 LEA.HI.X R5, R10, R5, R17, 0x1, P2 ;  /* 0x000000050a05d211 */ /* 0x000fca00010f0c11 */
[----:B------:R0:W5:Y:S01]  /*0ce0*/  @!P5 LDG.E R27, desc[UR16][R4.64] ;  /* 0x00000010041bd981 */ /* 0x000162000c1e1900 */
[----:B------:R-:W1:Y:S02]  /*0cf0*/  S2R R22, SR_LANEID ;  /* 0x0000000000167919 */ /* 0x000e640000000000 */
[----:B-1----:R-:W-:Y:S02]  /*0d00*/  ISETP.GT.AND P2, PT, R22, 0x1e, PT ;  /* 0x0000001e1600780c */ /* 0x002fe40003f44270 */
[C---:B----4-:R-:W-:Y:S02]  /*0d10*/  PRMT R25, R33.reuse, 0x7632, R25 ;  /* 0x0000763221197816 */ /* 0x050fe40000000019 */
[----:B------:R-:W-:Y:S02]  /*0d20*/  SHF.L.U32 R33, R33, 0x10, RZ ;  /* 0x0000001021217819 */ /* 0x000fe400000006ff */
[----:B------:R-:W-:-:S05]  /*0d30*/  SHF.L.U32 R25, R25, 0x10, RZ ;  /* 0x0000001019197819 */ /* 0x000fca00000006ff */
[----:B0-----:R-:W-:Y:S01]  /*0d40*/  FMUL.FTZ R4, R25, R25 ;  /* 0x0000001919047220 */ /* 0x001fe20000410000 */
[C---:B------:R-:W-:Y:S01]  /*0d50*/  FADD.FTZ R10, R33.reuse, R25 ;  /* 0x00000019210a7221 */ /* 0x040fe20000010000 */
[C---:B---3--:R-:W-:Y:S02]  /*0d60*/  PRMT R24, R32.reuse, 0x7632, R24 ;  /* 0x0000763220187816 */ /* 0x048fe40000000018 */
[----:B------:R-:W-:Y:S02]  /*0d70*/  SHF.L.U32 R32, R32, 0x10, RZ ;  /* 0x0000001020207819 */ /* 0x000fe400000006ff */
[----:B------:R-:W-:Y:S01]  /*0d80*/  SHF.L.U32 R24, R24, 0x10, RZ ;  /* 0x0000001018187819 */ /* 0x000fe200000006ff */
[----:B------:R-:W-:-:S04]  /*0d90*/  FFMA.FTZ R5, R33, R33, R4 ;  /* 0x0000002121057223 */ /* 0x000fc80000010004 */
[----:B------:R-:W-:Y:S01]  /*0da0*/  FMUL.FTZ R13, R24, R24 ;  /* 0x00000018180d7220 */ /* 0x000fe20000410000 */
[C---:B------:R-:W-:Y:S02]  /*0db0*/  PRMT R26, R34.reuse, 0x7632, R26 ;  /* 0x00007632221a7816 */ /* 0x040fe4000000001a */
[----:B------:R-:W-:Y:S02]  /*0dc0*/  SHF.L.U32 R34, R34, 0x10, RZ ;  /* 0x0000001022227819 */ /* 0x000fe400000006ff */
[----:B------:R-:W-:-:S05]  /*0dd0*/  SHF.L.U32 R26, R26, 0x10, RZ ;  /* 0x000000101a1a7819 */ /* 0x000fca00000006ff */
[----:B------:R-:W-:Y:S01]  /*0de0*/  FADD.FTZ R3, R34, R26 ;  /* 0x0000001a22037221 */ /* 0x000fe20000010000 */
[----:B------:R-:W-:-:S03]  /*0df0*/  FMUL.FTZ R11, R26, R26 ;  /* 0x0000001a1a0b7220 */ /* 0x000fc60000410000 */
[----:B------:R-:W-:Y:S01]  /*0e00*/  FADD.FTZ R3, RZ, R3 ;  /* 0x00000003ff037221 */ /* 0x000fe20000010000 */
[----:B------:R-:W-:-:S03]  /*0e10*/  FFMA.FTZ R11, R34, R34, R11 ;  /* 0x00000022220b7223 */ /* 0x000fc6000001000b */
[----:B------:R-:W-:Y:S01]  /*0e20*/  FADD.FTZ R3, R3, R10 ;  /* 0x0000000a03037221 */ /* 0x000fe20000010000 */
[--C-:B------:R-:W-:Y:S01]  /*0e30*/  FADD.FTZ R4, RZ, R11.reuse ;  /* 0x0000000bff047221 */ /* 0x100fe20000010000 */
[----:B------:R-:W-:Y:S01]  /*0e40*/  PRMT R11, R31, 0x7632, R11 ;  /* 0x000076321f0b7816 */ /* 0x000fe2000000000b */
[C---:B------:R-:W-:Y:S01]  /*0e50*/  FADD.FTZ R10, R32.reuse, R24 ;  /* 0x00000018200a7221 */ /* 0x040fe20000010000 */
[----:B------:R-:W-:Y:S01]  /*0e60*/  FFMA.FTZ R12, R32, R32, R13 ;  /* 0x00000020200c7223 */ /* 0x000fe2000001000d */
[----:B------:R-:W-:Y:S01]  /*0e70*/  FADD.FTZ R5, R4, R5 ;  /* 0x0000000504057221 */ /* 0x000fe20000010000 */
[----:B------:R-:W-:Y:S01]  /*0e80*/  SHF.L.U32 R11, R11, 0x10, RZ ;  /* 0x000000100b0b7819 */ /* 0x000fe200000006ff */
[----:B------:R-:W-:Y:S01]  /*0e90*/  FADD.FTZ R4, R3, R10 ;  /* 0x0000000a03047221 */ /* 0x000fe20000010000 */
[----:B------:R-:W-:Y:S02]  /*0ea0*/  IMAD.U32 R31, R31, 0x10000, RZ ;  /* 0x000100001f1f7824 */ /* 0x000fe400078e00ff */
[----:B------:R-:W-:Y:S01]  /*0eb0*/  FADD.FTZ R13, R5, R12 ;  /* 0x0000000c050d7221 */ /* 0x000fe20000010000 */
[----:B------:R-:W-:Y:S01]  /*0ec0*/  FMUL.FTZ R10, R11, R11 ;  /* 0x0000000b0b0a7220 */ /* 0x000fe20000410000 */
[----:B------:R-:W-:Y:S01]  /*0ed0*/  FADD.FTZ R5, R31, R11 ;  /* 0x0000000b1f057221 */ /* 0x000fe20000010000 */
[----:B------:R-:W-:-:S02]  /*0ee0*/  PRMT R3, R30, 0x7632, R3 ;  /* 0x000076321e037816 */ /* 0x000fc40000000003 */
[----:B------:R-:W-:Y:S02]  /*0ef0*/  SHF.L.U32 R30, R30, 0x10, RZ ;  /* 0x000000101e1e7819 */ /* 0x000fe400000006ff */
[----:B------:R-:W-:Y:S01]  /*0f00*/  SHF.L.U32 R3, R3, 0x10, RZ ;  /* 0x0000001003037819 */ /* 0x000fe200000006ff */
[----:B------:R-:W-:Y:S01]  /*0f10*/  FFMA.FTZ R10, R31, R31, R10 ;  /* 0x0000001f1f0a7223 */ /* 0x000fe2000001000a */
[----:B------:R-:W-:-:S03]  /*0f20*/  FADD.FTZ R12, R4, R5 ;  /* 0x00000005040c7221 */ /* 0x000fc60000010000 */
[----:B------:R-:W-:Y:S01]  /*0f30*/  FADD.FTZ R5, R30, R3 ;  /* 0x000000031e057221 */ /* 0x000fe20000010000 */
[----:B------:R-:W-:Y:S01]  /*0f40*/  FMUL.FTZ R15, R3, R3 ;  /* 0x00000003030f7220 */ /* 0x000fe20000410000 */
[----:B------:R-:W-:Y:S02]  /*0f50*/  FADD.FTZ R13, R13, R10 ;  /* 0x0000000a0d0d7221 */ /* 0x000fe40000010000 */
[----:B------:R-:W-:Y:S01]  /*0f60*/  FADD.FTZ R12, R12, R5 ;  /* 0x000000050c0c7221 */ /* 0x000fe20000010000 */
[----:B------:R-:W-:-:S04]  /*0f70*/  FFMA.FTZ R10, R30, R30, R15 ;  /* 0x0000001e1e0a7223 */ /* 0x000fc8000001000f */
[----:B------:R-:W-:Y:S01]  /*0f80*/  FADD.FTZ R13, R13, R10 ;  /* 0x0000000a0d0d7221 */ /* 0x000fe20000010000 */
[C---:B--2---:R-:W-:Y:S02]  /*0f90*/  PRMT R4, R29.reuse, 0x7632, R4 ;  /* 0x000076321d047816 */ /* 0x044fe40000000004 */
[----:B------:R-:W-:Y:S02]  /*0fa0*/  SHF.L.U32 R29, R29, 0x10, RZ ;  /* 0x000000101d1d7819 */ /* 0x000fe400000006ff */
[----:B------:R-:W-:Y:S02]  /*0fb0*/  SHF.L.U32 R4, R4, 0x10, RZ ;  /* 0x0000001004047819 */ /* 0x000fe400000006ff */
[----:B-----5:R-:W-:-:S03]  /*0fc0*/  PRMT R5, R28, 0x7632, R5 ;  /* 0x000076321c057816 */ /* 0x020fc60000000005 */
[----:B------:R-:W-:Y:S01]  /*0fd0*/  FMUL.FTZ R14, R4, R4 ;  /* 0x00000004040e7220 */ /* 0x000fe20000410000 */
[----:B------:R-:W-:Y:S01]  /*0fe0*/  FADD.FTZ R15, R29, R4 ;  /* 0x000000041d0f7221 */ /* 0x000fe20000010000 */
[----:B------:R-:W-:Y:S02]  /*0ff0*/  SHF.L.U32 R5, R5, 0x10, RZ ;  /* 0x0000001005057819 */ /* 0x000fe400000006ff */
[----:B------:R-:W-:Y:S01]  /*1000*/  PRMT R10, R27, 0x7632, R10 ;  /* 0x000076321b0a7816 */ /* 0x000fe2000000000a */
[----:B------:R-:W-:Y:S01]  /*1010*/  FFMA.FTZ R14, R29, R29, R14 ;  /* 0x0000001d1d0e7223 */ /* 0x000fe2000001000e */
[----:B------:R-:W-:Y:S01]  /*1020*/  FADD.FTZ R12, R12, R15 ;  /* 0x0000000f0c0c7221 */ /* 0x000fe20000010000 */
[----:B------:R-:W-:Y:S01]  /*1030*/  SHF.L.U32 R28, R28, 0x10, RZ ;  /* 0x000000101c1c7819 */ /* 0x000fe200000006ff */
[----:B------:R-:W-:Y:S01]  /*1040*/  FMUL.FTZ R15, R5, R5 ;  /* 0x00000005050f7220 */ /* 0x000fe20000410000 */
[----:B------:R-:W-:Y:S01]  /*1050*/  SHF.L.U32 R10, R10, 0x10, RZ ;  /* 0x000000100a0a7819 */ /* 0x000fe200000006ff */
[----:B------:R-:W-:Y:S01]  /*1060*/  FADD.FTZ R13, R13, R14 ;  /* 0x0000000e0d0d7221 */ /* 0x000fe20000010000 */
[----:B------:R-:W-:Y:S01]  /*1070*/  SHF.L.U32 R27, R27, 0x10, RZ ;  /* 0x000000101b1b7819 */ /* 0x000fe200000006ff */
[C---:B------:R-:W-:Y:S01]  /*1080*/  FADD.FTZ R17, R28.reuse, R5 ;  /* 0x000000051c117221 */ /* 0x040fe20000010000 */
[----:B------:R-:W-:Y:S01]  /*1090*/  FFMA.FTZ R16, R28, R28, R15 ;  /* 0x0000001c1c107223 */ /* 0x000fe2000001000f */
[----:B------:R-:W-:-:S02]  /*10a0*/  FMUL.FTZ R14, R10, R10 ;  /* 0x0000000a0a0e7220 */ /* 0x000fc40000410000 */
[----:B------:R-:W-:Y:S01]  /*10b0*/  FADD.FTZ R12, R12, R17 ;  /* 0x000000110c0c7221 */ /* 0x000fe20000010000 */
[----:B------:R-:W-:Y:S01]  /*10c0*/  FADD.FTZ R13, R13, R16 ;  /* 0x000000100d0d7221 */ /* 0x000fe20000010000 */
[C---:B------:R-:W-:Y:S01]  /*10d0*/  FADD.FTZ R19, R27.reuse, R10 ;  /* 0x0000000a1b137221 */ /* 0x040fe20000010000 */
[----:B------:R-:W-:-:S03]  /*10e0*/  FFMA.FTZ R14, R27, R27, R14 ;  /* 0x0000001b1b0e7223 */ /* 0x000fc6000001000e */
[----:B------:R-:W-:Y:S01]  /*10f0*/  FADD.FTZ R19, R12, R19 ;  /* 0x000000130c137221 */ /* 0x000fe20000010000 */
[----:B------:R-:W-:-:S04]  /*1100*/  FADD.FTZ R18, R13, R14 ;  /* 0x0000000e0d127221 */ /* 0x000fc80000010000 */
[----:B------:R-:W0:Y:S04]  /*1110*/  SHFL.DOWN PT, R12, R19, 0x1, 0x1f ;  /* 0x08201f00130c7f89 */ /* 0x000e2800000e0000 */
[----:B------:R-:W1:Y:S01]  /*1120*/  SHFL.DOWN PT, R13, R18, 0x1, 0x1f ;  /* 0x08201f00120d7f89 */ /* 0x000e6200000e0000 */
[----:B0-----:R-:W-:Y:S01]  /*1130*/  @!P2 FADD.FTZ R19, R19, R12 ;  /* 0x0000000c1313a221 */ /* 0x001fe20000010000 */
[----:B-1----:R-:W-:-:S04]  /*1140*/  @!P2 FADD.FTZ R18, R18, R13 ;  /* 0x0000000d1212a221 */ /* 0x002fc80000010000 */
[----:B------:R-:W0:Y:S04]  /*1150*/  SHFL.DOWN PT, R12, R19, 0x2, 0x1f ;  /* 0x08401f00130c7f89 */ /* 0x000e2800000e0000 */
[----:B------:R-:W1:Y:S01]  /*1160*/  SHFL.DOWN PT, R13, R18, 0x2, 0x1f ;  /* 0x08401f00120d7f89 */ /* 0x000e6200000e0000 */
[----:B------:R-:W-:-:S13]  /*1170*/  ISETP.GT.AND P2, PT, R22, 0x1d, PT ;  /* 0x0000001d1600780c */ /* 0x000fda0003f44270 */
        /* <DEDUP_REMOVED lines=9> */
[----:B------:R-:W2:Y:S01]  /*1210*/  S2R R23, SR_TID.X ;  /* 0x0000000000177919 */ /* 0x000ea20000002100 */
[C---:B------:R-:W-:Y:S02]  /*1220*/  ISETP.GT.AND P3, PT, R22.reuse, 0xf, PT ;  /* 0x0000000f1600780c */ /* 0x040fe40003f64270 */
[----:B------:R-:W-:Y:S01]  /*1230*/  ISETP.GT.AND P2, PT, R22, 0x17, PT ;  /* 0x000000171600780c */ /* 0x000fe20003f44270 */
[----:B------:R-:W-:Y:S01]  /*1240*/  BSSY.RECONVERGENT B0, `(.L_x_1819) ;  /* 0x0000012000007945 */ /* 0x000fe20003800200 */
[----:B0-----:R-:W-:Y:S01]  /*1250*/  FADD.FTZ R12, R19, R12 ;  /* 0x0000000c130c7221 */ /* 0x001fe20000010000 */
[----:B-1----:R-:W-:-:S04]  /*1260*/  FADD.FTZ R13, R18, R13 ;  /* 0x0000000d120d7221 */ /* 0x002fc80000010000 */
[----:B------:R-:W-:Y:S02]  /*1270*/  FSEL R16, R19, R12, P2 ;  /* 0x0000000c13107208 */ /* 0x000fe40001000000 */
[----:B------:R-:W-:-:S03]  /*1280*/  FSEL R17, R18, R13, P2 ;  /* 0x0000000d12117208 */ /* 0x000fc60001000000 */
[----:B------:R0:W1:Y:S04]  /*1290*/  SHFL.DOWN PT, R14, R16, 0x10, 0x1f ;  /* 0x0a001f00100e7f89 */ /* 0x00006800000e0000 */
[----:B------:R0:W3:Y:S01]  /*12a0*/  SHFL.DOWN PT, R15, R17, 0x10, 0x1f ;  /* 0x0a001f00110f7f89 */ /* 0x0000e200000e0000 */
[----:B--2---:R-:W-:Y:S05]  /*12b0*/  @P3 BRA `(.L_x_1820) ;  /* 0x0000000000283947 */ /* 0x004fea0003800000 */
[----:B------:R-:W-:Y:S01]  /*12c0*/  ISETP.NE.AND P2, PT, R22, RZ, PT ;  /* 0x000000ff1600720c */ /* 0x000fe20003f45270 */
[----:B0--3--:R-:W-:-:S12]  /*12d0*/  FADD.FTZ R17, R13, R15 ;  /* 0x0000000f0d117221 */ /* 0x009fd80000010000 */
[----:B------:R-:W0:Y:S01]  /*12e0*/  @!P2 S2R R18, SR_CgaCtaId ;  /* 0x000000000012a919 */ /* 0x000e220000008800 */
[----:B------:R-:W-:Y:S02]  /*12f0*/  @!P2 MOV R16, 0x400 ;  /* 0x000004000010a802 */ /* 0x000fe40000000f00 */
[----:B------:R-:W-:-:S04]  /*1300*/  @!P2 SHF.R.U32.HI R19, RZ, 0x2, R23 ;  /* 0x00000002ff13a819 */ /* 0x000fc80000011617 */
[----:B------:R-:W-:Y:S02]  /*1310*/  @!P2 LOP3.LUT R19, R19, 0xf8, RZ, 0xc0, !PT ;  /* 0x000000f81313a812 */ /* 0x000fe400078ec0ff */
[----:B0-----:R-:W-:Y:S01]  /*1320*/  @!P2 LEA R18, R18, R16, 0x18 ;  /* 0x000000101212a211 */ /* 0x001fe200078ec0ff */
[----:B-1----:R-:W-:-:S04]  /*1330*/  FADD.FTZ R16, R12, R14 ;  /* 0x0000000e0c107221 */ /* 0x002fc80000010000 */
[----:B------:R-:W-:-:S05]  /*1340*/  @!P2 IMAD.IADD R18, R19, 0x1, R18 ;  /* 0x000000011312a824 */ /* 0x000fca00078e0212 */
[----:B------:R2:W-:Y:S02]  /*1350*/  @!P2 STS.64 [R18+0x18], R16 ;  /* 0x000018101200a388 */ /* 0x0005e40000000a00 */
.L_x_1820:
[----:B------:R-:W-:Y:S05]  /*1360*/  BSYNC.RECONVERGENT B0 ;  /* 0x0000000000007941 */ /* 0x000fea0003800200 */
.L_x_1819:
[----:B------:R-:W-:Y:S01]  /*1370*/  BAR.SYNC.DEFER_BLOCKING 0x0 ;  /* 0x0000000000007b1d */ /* 0x000fe20000010000 */
[----:B------:R-:W-:Y:S02]  /*1380*/  ISETP.NE.AND P3, PT, R23, RZ, PT ;  /* 0x000000ff1700720c */ /* 0x000fe40003f65270 */
[----:B------:R-:W-:-:S03]  /*1390*/  ISETP.GE.U32.AND P2, PT, R2, 0x2, PT ;  /* 0x000000020200780c */ /* 0x000fc60003f46070 */
[----:B------:R-:W-:Y:S08]  /*13a0*/  BSSY.RECONVERGENT B0, `(.L_x_1821) ;  /* 0x0000035000007945 */ /* 0x000ff00003800200 */
[----:B------:R-:W-:Y:S05]  /*13b0*/  @P3 BRA `(.L_x_1822) ;  /* 0x0000000000cc3947 */ /* 0x000fea0003800000 */
[----:B------:R-:W4:Y:S01]  /*13c0*/  S2UR UR9, SR_CgaCtaId ;  /* 0x00000000000979c3 */ /* 0x000f220000008800 */
[----:B------:R-:W-:Y:S02]  /*13d0*/  UMOV UR5, 0x400 ;  /* 0x0000040000057882 */ /* 0x000fe40000000000 */
[----:B----4-:R-:W-:-:S09]  /*13e0*/  ULEA UR5, UR9, UR5, 0x18 ;  /* 0x0000000509057291 */ /* 0x010fd2000f8ec0ff */
[----:B-1-3--:R-:W1:Y:S04]  /*13f0*/  LDS.128 R12, [UR5+0x20] ;  /* 0x00002005ff0c7984 */ /* 0x00ae680008000c00 */
[----:B------:R-:W3:Y:S01]  /*1400*/  LDS.128 R20, [UR5+0x30] ;  /* 0x00003005ff147984 */ /* 0x000ee20008000c00 */
[----:B-1----:R-:W-:Y:S01]  /*1410*/  FADD.FTZ R12, R16, R12 ;  /* 0x0000000c100c7221 */ /* 0x002fe20000010000 */
[----:B------:R-:W-:Y:S02]  /*1420*/  FADD.FTZ R13, R17, R13 ;  /* 0x0000000d110d7221 */ /* 0x000fe40000010000 */
[----:B0-2---:R-:W0:Y:S01]  /*1430*/  LDS.128 R16, [UR5+0x40] ;  /* 0x00004005ff107984 */ /* 0x005e220008000c00 */
        /* <DEDUP_REMOVED lines=8> */
[----:B------:R-:W-:Y:S02]  /*14c0*/  FADD.FTZ R17, R21, R17 ;  /* 0x0000001115117221 */ /* 0x000fe40000010000 */
[----:B------:R-:W0:Y:S01]  /*14d0*/  LDS.128 R20, [UR5+0x60] ;  /* 0x00006005ff147984 */ /* 0x000e220008000c00 */
[----:B------:R-:W-:Y:S01]  /*14e0*/  FADD.FTZ R18, R16, R18 ;  /* 0x0000001210127221 */ /* 0x000fe20000010000 */
[----:B------:R-:W-:-:S03]  /*14f0*/  FADD.FTZ R17, R17, R19 ;  /* 0x0000001311117221 */ /* 0x000fc60000010000 */
[----:B-1----:R-:W-:Y:S01]  /*1500*/  FADD.FTZ R12, R18, R12 ;  /* 0x0000000c120c7221 */ /* 0x002fe20000010000 */
[----:B------:R-:W-:Y:S02]  /*1510*/  FADD.FTZ R13, R17, R13 ;  /* 0x0000000d110d7221 */ /* 0x000fe40000010000 */
[----:B------:R-:W1:Y:S01]  /*1520*/  LDS.128 R16, [UR5+0x70] ;  /* 0x00007005ff107984 */ /* 0x000e620008000c00 */
[----:B------:R-:W-:Y:S01]  /*1530*/  FADD.FTZ R14, R12, R14 ;  /* 0x0000000e0c0e7221 */ /* 0x000fe20000010000 */
[----:B------:R-:W-:-:S03]  /*1540*/  FADD.FTZ R13, R13, R15 ;  /* 0x0000000f0d0d7221 */ /* 0x000fc60000010000 */
[----:B0-----:R-:W-:Y:S01]  /*1550*/  FADD.FTZ R14, R14, R20 ;  /* 0x000000140e0e7221 */ /* 0x001fe20000010000 */
[----:B------:R-:W-:-:S03]  /*1560*/  FADD.FTZ R13, R13, R21 ;  /* 0x000000150d0d7221 */ /* 0x000fc60000010000 */
[----:B------:R-:W-:Y:S01]  /*1570*/  FADD.FTZ R22, R14, R22 ;  /* 0x000000160e167221 */ /* 0x000fe20000010000 */
[----:B------:R-:W-:Y:S02]  /*1580*/  FADD.FTZ R23, R13, R23 ;  /* 0x000000170d177221 */ /* 0x000fe40000010000 */
[----:B------:R-:W0:Y:S01]  /*1590*/  LDS.128 R12, [UR5+0x80] ;  /* 0x00008005ff0c7984 */ /* 0x000e220008000c00 */
        /* <DEDUP_REMOVED lines=21> */
.L_x_1822:
[----:B------:R-:W-:Y:S05]  /*16f0*/  BSYNC.RECONVERGENT B0 ;  /* 0x0000000000007941 */ /* 0x000fea0003800200 */
.L_x_1821:
[----:B------:R-:W-:Y:S05]  /*1700*/  @!P2 BRA `(.L_x_1823) ;  /* 0x0000000c00b4a947 */ /* 0x000fea0003800000 */
[----:B------:R-:W4:Y:S01]  /*1710*/  LDC.64 R12, c[0x0][0x3b8] ;  /* 0x0000ee00ff0c7b82 */ /* 0x000f220000000a00 */
[----:B------:R-:W-:Y:S01]  /*1720*/  ULOP3.LUT UR5, UR4, 0x1, URZ, 0xc0, !UPT ;  /* 0x0000000104057892 */ /* 0x000fe2000f8ec0ff */
[----:B------:R-:W-:-:S03]  /*1730*/  ISETP.GE.U32.AND P2, PT, R2, 0x8, PT ;  /* 0x000000080200780c */ /* 0x000fc60003f46070 */
[----:B------:R-:W-:-:S06]  /*1740*/  UIMAD UR5, UR5, UR20, URZ ;  /* 0x00000014050572a4 */ /* 0x000fcc000f8e02ff */
[----:B-1----:R-:W-:-:S05]  /*1750*/  IMAD R14, R2, UR5, RZ ;  /* 0x00000005020e7c24 */ /* 0x002fca000f8e02ff */
[----:B---3--:R-:W-:-:S05]  /*1760*/  SHF.L.U32 R15, R14, 0x1, RZ ;  /* 0x000000010e0f7819 */ /* 0x008fca00000006ff */
[----:B----4-:R-:W-:-:S03]  /*1770*/  IMAD.WIDE R12, R15, 0x4, R12 ;  /* 0x000000040f0c7825 */ /* 0x010fc600078e020c */
[----:B------:R-:W-:Y:S02]  /*1780*/  R2UR UR18, R12 ;  /* 0x000000000c1272ca */ /* 0x000fe400000e0000 */
[----:B------:R-:W-:Y:S01]  /*1790*/  R2UR UR19, R13 ;  /* 0x000000000d1372ca */ /* 0x000fe200000e0000 */
[----:B------:R-:W-:-:S14]  /*17a0*/  @P3 BRA `(.L_x_1824) ;  /* 0x00000000006c3947 */ /* 0x000fdc0003800000 */
[----:B------:R-:W1:Y:S01]  /*17b0*/  LDC.64 R12, c[0x0][0x3b0] ;  /* 0x0000ec00ff0c7b82 */ /* 0x000e620000000a00 */
[----:B------:R-:W-:Y:S02]  /*17c0*/  UIADD3 UR12, UPT, UPT, UR5, UR6, URZ ;  /* 0x00000006050c7290 */ /* 0x000fe4000fffe0ff */
[----:B------:R-:W-:Y:S02]  /*17d0*/  UIMAD UR10, UR15, UR20, UR6 ;  /* 0x000000140f0a72a4 */ /* 0x000fe4000f8e0206 */
[----:B------:R-:W-:Y:S02]  /*17e0*/  ULOP3.LUT UP0, UR9, UR4, 0x2, URZ, 0xc0, !UPT ;  /* 0x0000000204097892 */ /* 0x000fe4000f80c0ff */
[----:B------:R-:W-:Y:S01]  /*17f0*/  MOV R15, UR12 ;  /* 0x0000000c000f7c02 */ /* 0x000fe20008000f00 */
[----:B------:R-:W-:Y:S01]  /*1800*/  UIMAD.WIDE.U32 UR10, UR10, 0x8, UR18 ;  /* 0x000000080a0a78a5 */ /* 0x000fe2000f8e0012 */
[----:B--2---:R-:W-:Y:S01]  /*1810*/  MOV R18, UR12 ;  /* 0x0000000c00127c02 */ /* 0x004fe20008000f00 */
[----:B------:R-:W-:-:S04]  /*1820*/  UIADD3 UR9, UPT, UPT, -UR9, 0x1, URZ ;  /* 0x0000000109097890 */ /* 0x000fc8000fffe1ff */
[----:B------:R-:W-:Y:S02]  /*1830*/  MOV R14, UR10 ;  /* 0x0000000a000e7c02 */ /* 0x000fe40008000f00 */
[----:B-1----:R-:W-:Y:S02]  /*1840*/  LEA R12, P4, R15, R12, 0x2 ;  /* 0x0000000c0f0c7211 */ /* 0x002fe400078810ff */
[----:B------:R-:W-:Y:S02]  /*1850*/  MOV R15, UR11 ;  /* 0x0000000b000f7c02 */ /* 0x000fe40008000f00 */
[----:B------:R-:W-:Y:S02]  /*1860*/  LEA.HI.X R13, R18, R13, RZ, 0x2, P4 ;  /* 0x0000000d120d7211 */ /* 0x000fe400020f14ff */
[----:B------:R-:W-:Y:S01]  /*1870*/  PLOP3.LUT P4, PT, PT, PT, UP0, 0x80, 0x8 ;  /* 0x000000000008781c */ /* 0x000fe20003f8f008 */
[----:B------:R1:W-:Y:S01]  /*1880*/  STG.E.64 desc[UR16][R14.64], R16 ;  /* 0x000000100e007986 */ /* 0x0003e2000c101b10 */
[----:B------:R-:W-:Y:S01]  /*1890*/  MOV R18, UR9 ;  /* 0x0000000900127c02 */ /* 0x000fe20008000f00 */
[----:B------:R-:W-:Y:S06]  /*18a0*/  MEMBAR.ALL.GPU ;  /* 0x0000000000007992 */ /* 0x000fec000000a000 */
[----:B------:R-:W-:-:S00]  /*18b0*/  ERRBAR ;  /* 0x00000000000079ab */ /* 0x000fc00000000000 */
[----:B------:R-:W-:Y:S06]  /*18c0*/  CGAERRBAR ;  /* 0x00000000000075ab */ /* 0x000fec0000000000 */
[----:B------:R3:W-:Y:S01]  /*18d0*/  REDG.E.ADD.S32.STRONG.GPU desc[UR16][R12.64], R18 ;  /* 0x000000120c00798e */ /* 0x0007e2000c12e310 */
[----:B-1----:R-:W-:-:S04]  /*18e0*/  SEL R14, R2, RZ, !P4 ;  /* 0x000000ff020e7207 */ /* 0x002fc80006000000 */
[----:B------:R-:W-:-:S13]  /*18f0*/  ISETP.NE.AND P4, PT, R14, -0x1, PT ;  /* 0xffffffff0e00780c */ /* 0x000fda0003f85270 */
[----:B---3--:R-:W-:Y:S05]  /*1900*/  @!P4 BRA `(.L_x_1824) ;  /* 0x000000000014c947 */ /* 0x008fea0003800000 */
.L_x_1825:
[----:B------:R-:W2:Y:S04]  /*1910*/  LDG.E.STRONG.GPU R15, desc[UR16][R12.64] ;  /* 0x000000100c0f7981 */ /* 0x000ea8000c1ef900 */
[----:B--2---:R-:W-:Y:S01]  /*1920*/  CCTL.IVALL ;  /* 0x00000000ff00798f */ /* 0x004fe20002000000 */
[----:B------:R-:W-:Y:S05]  /*1930*/  YIELD ;  /* 0x0000000000007946 */ /* 0x000fea0003800000 */
[----:B------:R-:W-:-:S13]  /*1940*/  ISETP.NE.AND P4, PT, R15, R14, PT ;  /* 0x0000000e0f00720c */ /* 0x000fda0003f85270 */
[----:B------:R-:W-:Y:S05]  /*1950*/  @P4 BRA `(.L_x_1825) ;  /* 0xfffffffc00ec4947 */ /* 0x000fea000383ffff */
.L_x_1824:
[----:B------:R-:W-:Y:S05]  /*1960*/  WARPSYNC.ALL ;  /* 0x0000000000007948 */ /* 0x000fea0003800000 */
[----:B------:R-:W-:Y:S06]  /*1970*/  BAR.SYNC.DEFER_BLOCKING 0x0 ;  /* 0x0000000000007b1d */ /* 0x000fec0000010000 */
[----:B------:R-:W-:Y:S01]  /*1980*/  UMOV UR5, URZ ;  /* 0x000000ff00057c82 */ /* 0x000fe20008000000 */
[----:B------:R-:W-:Y:S05]  /*1990*/  @!P2 BRA `(.L_x_1826) ;  /* 0x000000040098a947 */ /* 0x000fea0003800000 */
[----:B------:R-:W-:Y:S01]  /*19a0*/  LOP3.LUT R22, R2, 0x7ffffff8, RZ, 0xc0, !PT ;  /* 0x7ffffff802167812 */ /* 0x000fe200078ec0ff */
[----:B------:R-:W-:Y:S02]  /*19b0*/  ULEA UR10, UR20, UR6, 0x1 ;  /* 0x00000006140a7291 */ /* 0x000fe4000f8e08ff */
[----:B------:R-:W-:Y:S02]  /*19c0*/  ULEA UR11, UR20, UR6, 0x2 ;  /* 0x00000006140b7291 */ /* 0x000fe4000f8e10ff */
[----:B------:R-:W-:Y:S02]  /*19d0*/  UIMAD UR12, UR20, 0x6, UR6 ;  /* 0x00000006140c78a4 */ /* 0x000fe4000f8e0206 */
[----:B------:R-:W-:Y:S02]  /*19e0*/  UIMAD UR13, UR20, 0x5, UR6 ;  /* 0x00000005140d78a4 */ /* 0x000fe4000f8e0206 */
[----:B------:R-:W-:Y:S02]  /*19f0*/  UIMAD UR14, UR20, 0x3, UR6 ;  /* 0x00000003140e78a4 */ /* 0x000fe4000f8e0206 */
[----:B------:R-:W-:-:S02]  /*1a00*/  UIMAD UR21, UR20, 0x7, UR6 ;  /* 0x00000007141578a4 */ /* 0x000fc4000f8e0206 */
[----:B------:R-:W-:Y:S02]  /*1a10*/  UIADD3 UR22, UPT, UPT, UR6, UR20, URZ ;  /* 0x0000001406167290 */ /* 0x000fe4000fffe0ff */
[----:B------:R-:W-:Y:S01]  /*1a20*/  UIADD3 UR23, UPT, UPT, -UR15, URZ, URZ ;  /* 0x000000ff0f177290 */ /* 0x000fe2000fffe1ff */
[----:B------:R-:W-:Y:S01]  /*1a30*/  UMOV UR5, URZ ;  /* 0x000000ff00057c82 */ /* 0x000fe20008000000 */
[----:B------:R-:W-:-:S10]  /*1a40*/  UMOV UR9, UR6 ;  /* 0x0000000600097c82 */ /* 0x000fd40008000000 */
.L_x_1827:
[----:B------:R-:W-:Y:S01]  /*1a50*/  UIADD3 UR24, UPT, UPT, UR5, 0x1, URZ ;  /* 0x0000000105187890 */ /* 0x000fe2000fffe0ff */
[----:B------:R-:W-:Y:S01]  /*1a60*/  ISETP.EQ.OR P4, PT, RZ, UR23, P3 ;  /* 0x00000017ff007c0c */ /* 0x000fe20009f82670 */
[----:B------:R-:W-:-:S04]  /*1a70*/  UIADD3 UR26, UPT, UPT, UR5, 0x3, URZ ;  /* 0x00000003051a7890 */ /* 0x000fc8000fffe0ff */
[----:B------:R-:W-:Y:S01]  /*1a80*/  MOV R12, UR24 ;  /* 0x00000018000c7c02 */ /* 0x000fe20008000f00 */
[----:B------:R-:W-:-:S03]  /*1a90*/  UIADD3 UR24, UPT, UPT, UR5, 0x2, URZ ;  /* 0x0000000205187890 */ /* 0x000fc6000fffe0ff */
[----:B------:R-:W-:-:S03]  /*1aa0*/  ISETP.EQ.OR P5, PT, R12, UR15, P3 ;  /* 0x0000000f0c007c0c */ /* 0x000fc60009fa2670 */
[----:B------:R-:W-:Y:S01]  /*1ab0*/  MOV R12, UR24 ;  /* 0x00000018000c7c02 */ /* 0x000fe20008000f00 */
[----:B------:R-:W-:-:S03]  /*1ac0*/  VOTEU.ALL UP0, P4 ;  /* 0x0000000000ff7886 */ /* 0x000fc60002000000 */
[----:B------:R-:W-:Y:S01]  /*1ad0*/  ISETP.EQ.OR P6, PT, R12, UR15, P3 ;  /* 0x0000000f0c007c0c */ /* 0x000fe20009fc2670 */
[----:B------:R-:W-:Y:S01]  /*1ae0*/  IMAD.U32 R12, RZ, RZ, UR26 ;  /* 0x0000001aff0c7e24 */ /* 0x000fe2000f8e00ff */
[----:B------:R-:W-:-:S04]  /*1af0*/  @!UP0 UIMAD.WIDE.U32 UR24, UR9, 0x8, UR18 ;  /* 0x00000008091888a5 */ /* 0x000fc8000f8e0012 */
[----:B------:R-:W-:Y:S01]  /*1b00*/  VOTEU.ALL UP0, P5 ;  /* 0x0000000000ff7886 */ /* 0x000fe20002800000 */
[----:B------:R-:W-:Y:S02]  /*1b10*/  ISETP.EQ.OR P2, PT, R12, UR15, P3 ;  /* 0x0000000f0c007c0c */ /* 0x000fe40009f42670 */
[----:B--2---:R-:W-:Y:S02]  /*1b20*/  MOV R18, UR24 ;  /* 0x0000001800127c02 */ /* 0x004fe40008000f00 */
[----:B------:R-:W-:Y:S01]  /*1b30*/  MOV R19, UR25 ;  /* 0x0000001900137c02 */ /* 0x000fe20008000f00 */
[----:B------:R-:W-:-:S05]  /*1b40*/  @!UP0 UIMAD.WIDE.U32 UR24, UR22, 0x8, UR18 ;  /* 0x00000008161888a5 */ /* 0x000fca000f8e0012 */
[----:B------:R-:W0:Y:S01]  /*1b50*/  @!P4 LDG.E.64 R18, desc[UR16][R18.64] ;  /* 0x000000101212c981 */ /* 0x000e22000c1e1b00 */
[----:B------:R-:W-:Y:S02]  /*1b60*/  MOV R14, UR24 ;  /* 0x00000018000e7c02 */ /* 0x000fe40008000f00 */
[----:B------:R-:W-:Y:S01]  /*1b70*/  MOV R15, UR25 ;  /* 0x00000019000f7c02 */ /* 0x000fe20008000f00 */
[----:B------:R-:W-:Y:S01]  /*1b80*/  VOTEU.ALL UP0, P6 ;  /* 0x0000000000ff7886 */ /* 0x000fe20003000000 */
[----:B------:R-:W-:-:S04]  /*1b90*/  VOTEU.ALL UP1, P2 ;  /* 0x0000000000ff7886 */ /* 0x000fc80001020000 */
[----:B------:R-:W2:Y:S01]  /*1ba0*/  @!P5 LDG.E.64 R14, desc[UR16][R14.64] ;  /* 0x000000100e0ed981 */ /* 0x000ea2000c1e1b00 */
[----:B------:R-:W-:Y:S02]  /*1bb0*/  @!UP0 UIMAD.WIDE.U32 UR24, UR10, 0x8, UR18 ;  /* 0x000000080a1888a5 */ /* 0x000fe4000f8e0012 */
[----:B------:R-:W-:-:S04]  /*1bc0*/  @!UP1 UIMAD.WIDE.U32 UR26, UR14, 0x8, UR18 ;  /* 0x000000080e1a98a5 */ /* 0x000fc8000f8e0012 */
[----:B------:R-:W-:Y:S02]  /*1bd0*/  MOV R12, UR24 ;  /* 0x00000018000c7c02 */ /* 0x000fe40008000f00 */
[----:B------:R-:W-:Y:S02]  /*1be0*/  MOV R13, UR25 ;  /* 0x00000019000d7c02 */ /* 0x000fe40008000f00 */
[----:B------:R-:W-:Y:S02]  /*1bf0*/  MOV R20, UR26 ;  /* 0x0000001a00147c02 */ /* 0x000fe40008000f00 */
[----:B------:R-:W-:Y:S02]  /*1c00*/  MOV R21, UR27 ;  /* 0x0000001b00157c02 */ /* 0x000fe40008000f00 */
[----:B------:R-:W3:Y:S04]  /*1c10*/  @!P6 LDG.E.64 R12, desc[UR16][R12.64] ;  /* 0x000000100c0ce981 */ /* 0x000ee8000c1e1b00 */
[----:B------:R-:W4:Y:S01]  /*1c20*/  @!P2 LDG.E.64 R20, desc[UR16][R20.64] ;  /* 0x000000101414a981 */ /* 0x000f22000c1e1b00 */
[----:B------:R-:W-:-:S02]  /*1c30*/  UIADD3 UR24, UPT, UPT, UR5, 0x4, URZ ;  /* 0x0000000405187890 */ /* 0x000fc4000fffe0ff */
[----:B------:R-:W-:Y:S01]  /*1c40*/  UIADD3 UR25, UPT, UPT, UR5, 0x5, URZ ;  /* 0x0000000505197890 */ /* 0x000fe2000fffe0ff */
[----:B0-----:R-:W-:Y:S01]  /*1c50*/  @!P4 FADD.FTZ R16, R16, R18 ;  /* 0x000000121010c221 */ /* 0x001fe20000010000 */
[----:B------:R-:W-:-:S03]  /*1c60*/  @!P4 FADD.FTZ R17, R17, R19 ;  /* 0x000000131111c221 */ /* 0x000fc60000010000 */
[----:B--2---:R-:W-:Y:S01]  /*1c70*/  @!P5 FADD.FTZ R16, R16, R14 ;  /* 0x0000000e1010d221 */ /* 0x004fe20000010000 */
[----:B------:R-:W-:Y:S01]  /*1c80*/  IMAD.U32 R14, RZ, RZ, UR24 ;  /* 0x00000018ff0e7e24 */ /* 0x000fe2000f8e00ff */
[----:B------:R-:W-:Y:S01]  /*1c90*/  UIADD3 UR24, UPT, UPT, UR5, 0x6, URZ ;  /* 0x0000000605187890 */ /* 0x000fe2000fffe0ff */
[----:B------:R-:W-:-:S03]  /*1ca0*/  @!P5 FADD.FTZ R17, R17, R15 ;  /* 0x0000000f1111d221 */ /* 0x000fc60000010000 */
[----:B------:R-:W-:Y:S02]  /*1cb0*/  ISETP.EQ.OR P4, PT, R14, UR15, P3 ;  /* 0x0000000f0e007c0c */ /* 0x000fe40009f82670 */
[----:B------:R-:W-:Y:S01]  /*1cc0*/  MOV R14, UR25 ;  /* 0x00000019000e7c02 */ /* 0x000fe20008000f00 */
[----:B------:R-:W-:-:S03]  /*1cd0*/  UIADD3 UR25, UPT, UPT, UR5, 0x7, URZ ;  /* 0x0000000705197890 */ /* 0x000fc6000fffe0ff */
[----:B------:R-:W-:Y:S02]  /*1ce0*/  ISETP.EQ.OR P5, PT, R14, UR15, P3 ;  /* 0x0000000f0e007c0c */ /* 0x000fe40009fa2670 */
[----:B------:R-:W-:Y:S01]  /*1cf0*/  MOV R14, UR24 ;  /* 0x00000018000e7c02 */ /* 0x000fe20008000f00 */
[----:B---3--:R-:W-:Y:S01]  /*1d00*/  @!P6 FADD.FTZ R16, R16, R12 ;  /* 0x0000000c1010e221 */ /* 0x008fe20000010000 */
[----:B------:R-:W-:Y:S01]  /*1d10*/  @!P6 FADD.FTZ R17, R17, R13 ;  /* 0x0000000d1111e221 */ /* 0x000fe20000010000 */
[----:B------:R-:W-:Y:S02]  /*1d20*/  MOV R12, UR25 ;  /* 0x00000019000c7c02 */ /* 0x000fe40008000f00 */
[----:B------:R-:W-:Y:S01]  /*1d30*/  ISETP.EQ.OR P6, PT, R14, UR15, P3 ;  /* 0x0000000f0e007c0c */ /* 0x000fe20009fc2670 */
[----:B------:R-:W-:Y:S01]  /*1d40*/  VOTEU.ALL UP0, P4 ;  /* 0x0000000000ff7886 */ /* 0x000fe20002000000 */
[----:B----4-:R-:W-:Y:S01]  /*1d50*/  @!P2 FADD.FTZ R16, R16, R20 ;  /* 0x000000141010a221 */ /* 0x010fe20000010000 */
[----:B------:R-:W-:Y:S01]  /*1d60*/  @!P2 FADD.FTZ R17, R17, R21 ;  /* 0x000000151111a221 */ /* 0x000fe20000010000 */
[----:B------:R-:W-:-:S02]  /*1d70*/  ISETP.EQ.OR P2, PT, R12, UR15, P3 ;  /* 0x0000000f0c007c0c */ /* 0x000fc40009f42670 */
[----:B------:R-:W-:Y:S01]  /*1d80*/  @!UP0 UIMAD.WIDE.U32 UR24, UR11, 0x8, UR18 ;  /* 0x000000080b1888a5 */ /* 0x000fe2000f8e0012 */
[----:B------:R-:W-:-:S05]  /*1d90*/  VOTEU.ALL UP1, P5 ;  /* 0x0000000000ff7886 */ /* 0x000fca0002820000 */
[----:B------:R-:W-:Y:S01]  /*1da0*/  MOV R18, UR24 ;  /* 0x0000001800127c02 */ /* 0x000fe20008000f00 */
[----:B------:R-:W-:Y:S01]  /*1db0*/  VOTEU.ALL UP0, P6 ;  /* 0x0000000000ff7886 */ /* 0x000fe20003000000 */
[----:B------:R-:W-:Y:S01]  /*1dc0*/  MOV R19, UR25 ;  /* 0x0000001900137c02 */ /* 0x000fe20008000f00 */
[----:B------:R-:W-:Y:S02]  /*1dd0*/  @!UP1 UIMAD.WIDE.U32 UR26, UR13, 0x8, UR18 ;  /* 0x000000080d1a98a5 */ /* 0x000fe4000f8e0012 */
[----:B------:R-:W-:Y:S01]  /*1de0*/  VOTEU.ALL UP1, P2 ;  /* 0x0000000000ff7886 */ /* 0x000fe20001020000 */
[----:B------:R-:W-:Y:S02]  /*1df0*/  @!UP0 UIMAD.WIDE.U32 UR24, UR12, 0x8, UR18 ;  /* 0x000000080c1888a5 */ /* 0x000fe4000f8e0012 */
[----:B------:R-:W2:Y:S01]  /*1e00*/  @!P4 LDG.E.64 R18, desc[UR16][R18.64] ;  /* 0x000000101212c981 */ /* 0x000ea2000c1e1b00 */
[----:B------:R-:W-:Y:S02]  /*1e10*/  MOV R14, UR26 ;  /* 0x0000001a000e7c02 */ /* 0x000fe40008000f00 */
[----:B------:R-:W-:Y:S01]  /*1e20*/  MOV R15, UR27 ;  /* 0x0000001b000f7c02 */ /* 0x000fe20008000f00 */
[----:B------:R-:W-:Y:S01]  /*1e30*/  @!UP1 UIMAD.WIDE.U32 UR26, UR21, 0x8, UR18 ;  /* 0x00000008151a98a5 */ /* 0x000fe2000f8e0012 */
[----:B------:R-:W-:Y:S01]  /*1e40*/  MOV R12, UR24 ;  /* 0x00000018000c7c02 */ /* 0x000fe20008000f00 */
[----:B------:R-:W-:-:S03]  /*1e50*/  IMAD.U32 R13, RZ, RZ, UR25 ;  /* 0x00000019ff0d7e24 */ /* 0x000fc6000f8e00ff */
[----:B------:R-:W3:Y:S01]  /*1e60*/  @!P5 LDG.E.64 R14, desc[UR16][R14.64] ;  /* 0x000000100e0ed981 */ /* 0x000ee2000c1e1b00 */
[----:B------:R-:W-:Y:S02]  /*1e70*/  MOV R20, UR26 ;  /* 0x0000001a00147c02 */ /* 0x000fe40008000f00 */
[----:B------:R-:W-:Y:S01]  /*1e80*/  MOV R21, UR27 ;  /* 0x0000001b00157c02 */ /* 0x000fe20008000f00 */
[----:B------:R-:W4:Y:S05]  /*1e90*/  @!P6 LDG.E.64 R12, desc[UR16][R12.64] ;  /* 0x000000100c0ce981 */ /* 0x000f2a000c1e1b00 */
[----:B------:R-:W5:Y:S01]  /*1ea0*/  @!P2 LDG.E.64 R20, desc[UR16][R20.64] ;  /* 0x000000101414a981 */ /* 0x000f62000c1e1b00 */
[----:B------:R-:W-:-:S02]  /*1eb0*/  UIADD3 UR5, UPT, UPT, UR5, 0x8, URZ ;  /* 0x0000000805057890 */ /* 0x000fc4000fffe0ff */
[----:B------:R-:W-:Y:S02]  /*1ec0*/  UIADD3 UR23, UPT, UPT, UR23, 0x8, URZ ;  /* 0x0000000817177890 */ /* 0x000fe4000fffe0ff */
[----:B------:R-:W-:Y:S02]  /*1ed0*/  ULEA UR9, UR20, UR9, 0x3 ;  /* 0x0000000914097291 */ /* 0x000fe4000f8e18ff */
[----:B------:R-:W-:Y:S02]  /*1ee0*/  ULEA UR22, UR20, UR22, 0x3 ;  /* 0x0000001614167291 */ /* 0x000fe4000f8e18ff */
[----:B------:R-:W-:Y:S02]  /*1ef0*/  ULEA UR10, UR20, UR10, 0x3 ;  /* 0x0000000a140a7291 */ /* 0x000fe4000f8e18ff */
[----:B------:R-:W-:Y:S02]  /*1f00*/  ULEA UR14, UR20, UR14, 0x3 ;  /* 0x0000000e140e7291 */ /* 0x000fe4000f8e18ff */
[----:B------:R-:W-:-:S02]  /*1f10*/  ULEA UR11, UR20, UR11, 0x3 ;  /* 0x0000000b140b7291 */ /* 0x000fc4000f8e18ff */
[----:B------:R-:W-:Y:S02]  /*1f20*/  ULEA UR13, UR20, UR13, 0x3 ;  /* 0x0000000d140d7291 */ /* 0x000fe4000f8e18ff */
[----:B------:R-:W-:Y:S02]  /*1f30*/  ULEA UR12, UR20, UR12, 0x3 ;  /* 0x0000000c140c7291 */ /* 0x000fe4000f8e18ff */
[----:B------:R-:W-:Y:S01]  /*1f40*/  ULEA UR21, UR20, UR21, 0x3 ;  /* 0x0000001514157291 */ /* 0x000fe2000f8e18ff */
[----:B--2---:R-:W-:Y:S01]  /*1f50*/  @!P4 FADD.FTZ R16, R16, R18 ;  /* 0x000000121010c221 */ /* 0x004fe20000010000 */
[----:B------:R-:W-:Y:S01]  /*1f60*/  @!P4 FADD.FTZ R17, R17, R19 ;  /* 0x000000131111c221 */ /* 0x000fe20000010000 */
[----:B------:R-:W-:Y:S02]  /*1f70*/  ISETP.NE.AND P4, PT, R22, UR5, PT ;  /* 0x0000000516007c0c */ /* 0x000fe4000bf85270 */
[----:B---3--:R-:W-:Y:S01]  /*1f80*/  @!P5 FADD.FTZ R16, R16, R14 ;  /* 0x0000000e1010d221 */ /* 0x008fe20000010000 */
[----:B------:R-:W-:-:S03]  /*1f90*/  @!P5 FADD.FTZ R17, R17, R15 ;  /* 0x0000000f1111d221 */ /* 0x000fc60000010000 */
[----:B----4-:R-:W-:Y:S01]  /*1fa0*/  @!P6 FADD.FTZ R16, R16, R12 ;  /* 0x0000000c1010e221 */ /* 0x010fe20000010000 */
[----:B------:R-:W-:-:S03]  /*1fb0*/  @!P6 FADD.FTZ R17, R17, R13 ;  /* 0x0000000d1111e221 */ /* 0x000fc60000010000 */
[----:B-----5:R-:W-:Y:S01]  /*1fc0*/  @!P2 FADD.FTZ R16, R16, R20 ;  /* 0x000000141010a221 */ /* 0x020fe20000010000 */
[----:B------:R-:W-:Y:S02]  /*1fd0*/  @!P2 FADD.FTZ R17, R17, R21 ;  /* 0x000000151111a221 */ /* 0x000fe40000010000 */
[----:B------:R-:W-:Y:S05]  /*1fe0*/  @P4 BRA `(.L_x_1827) ;  /* 0xfffffff800984947 */ /* 0x000fea000383ffff */
[----:B------:R-:W-:-:S15]  /*1ff0*/  R2UR UR5, R22 ;  /* 0x00000000160572ca */ /* 0x000fde00000e0000 */
.L_x_1826:
[----:B------:R-:W-:-:S13]  /*2000*/  LOP3.LUT P2, RZ, R2, 0x7, RZ, 0xc0, !PT ;  /* 0x0000000702ff7812 */ /* 0x000fda000784c0ff */
[----:B------:R-:W-:Y:S05]  /*2010*/  @!P2 BRA `(.L_x_1823) ;  /* 0x000000040070a947 */ /* 0x000fea0003800000 */
[----:B------:R-:W-:-:S04]  /*2020*/  LOP3.LUT R12, R2, 0x7, RZ, 0xc0, !PT ;  /* 0x00000007020c7812 */ /* 0x000fc800078ec0ff */
[----:B------:R-:W-:-:S04]  /*2030*/  IADD3 R12, PT, PT, R12, -0x1, RZ ;  /* 0xffffffff0c0c7810 */ /* 0x000fc80007ffe0ff */
[----:B------:R-:W-:-:S13]  /*2040*/  ISETP.GE.U32.AND P2, PT, R12, 0x3, PT ;  /* 0x000000030c00780c */ /* 0x000fda0003f46070 */
[----:B------:R-:W-:Y:S05]  /*2050*/  @!P2 BRA `(.L_x_1828) ;  /* 0x0000000000b8a947 */ /* 0x000fea0003800000 */
[----:B------:R-:W-:Y:S01]  /*2060*/  MOV R12, UR5 ;  /* 0x00000005000c7c02 */ /* 0x000fe20008000f00 */
[----:B------:R-:W-:Y:S02]  /*2070*/  UIADD3 UR9, UPT, UPT, UR5, 0x1, URZ ;  /* 0x0000000105097890 */ /* 0x000fe4000fffe0ff */
[----:B------:R-:W-:Y:S01]  /*2080*/  UIADD3 UR12, UPT, UPT, UR5, 0x2, URZ ;  /* 0x00000002050c7890 */ /* 0x000fe2000fffe0ff */
[----:B------:R-:W-:Y:S01]  /*2090*/  ISETP.EQ.OR P2, PT, R12, UR15, P3 ;  /* 0x0000000f0c007c0c */ /* 0x000fe20009f42670 */
[----:B------:R-:W-:Y:S02]  /*20a0*/  UIADD3 UR14, UPT, UPT, UR5, 0x3, URZ ;  /* 0x00000003050e7890 */ /* 0x000fe4000fffe0ff */
[----:B------:R-:W-:Y:S02]  /*20b0*/  MOV R12, UR9 ;  /* 0x00000009000c7c02 */ /* 0x000fe40008000f00 */
[----:B------:R-:W-:Y:S02]  /*20c0*/  MOV R13, UR12 ;  /* 0x0000000c000d7c02 */ /* 0x000fe40008000f00 */
[----:B------:R-:W-:-:S02]  /*20d0*/  ISETP.EQ.OR P4, PT, R12, UR15, P3 ;  /* 0x0000000f0c007c0c */ /* 0x000fc40009f82670 */
[----:B------:R-:W-:Y:S02]  /*20e0*/  ISETP.EQ.OR P5, PT, R13, UR15, P3 ;  /* 0x0000000f0d007c0c */ /* 0x000fe40009fa2670 */
[----:B------:R-:W-:Y:S02]  /*20f0*/  MOV R12, UR14 ;  /* 0x0000000e000c7c02 */ /* 0x000fe40008000f00 */
[----:B------:R-:W-:Y:S02]  /*2100*/  VOTEU.ALL UP1, P2 ;  /* 0x0000000000ff7886 */ /* 0x000fe40001020000 */
[----:B------:R-:W-:-:S03]  /*2110*/  ISETP.EQ.OR P6, PT, R12, UR15, P3 ;  /* 0x0000000f0c007c0c */ /* 0x000fc60009fc2670 */
[----:B------:R-:W-:Y:S02]  /*2120*/  @!UP1 UIMAD UR10, UR5, UR20, UR6 ;  /* 0x00000014050a92a4 */ /* 0x000fe4000f8e0206 */
[----:B------:R-:W-:Y:S02]  /*2130*/  VOTEU.ALL UP0, P4 ;  /* 0x0000000000ff7886 */ /* 0x000fe40002000000 */
[----:B------:R-:W-:Y:S01]  /*2140*/  @!UP1 UIMAD.WIDE.U32 UR10, UR10, 0x8, UR18 ;  /* 0x000000080a0a98a5 */ /* 0x000fe2000f8e0012 */
[----:B------:R-:W-:Y:S02]  /*2150*/  VOTEU.ALL UP1, P5 ;  /* 0x0000000000ff7886 */ /* 0x000fe40002820000 */
[----:B------:R-:W-:-:S03]  /*2160*/  @!UP0 UIMAD UR9, UR9, UR20, UR6 ;  /* 0x00000014090982a4 */ /* 0x000fc6000f8e0206 */
[----:B--2---:R-:W-:Y:S01]  /*2170*/  MOV R18, UR10 ;  /* 0x0000000a00127c02 */ /* 0x004fe20008000f00 */
[----:B------:R-:W-:Y:S01]  /*2180*/  IMAD.U32 R19, RZ, RZ, UR11 ;  /* 0x0000000bff137e24 */ /* 0x000fe2000f8e00ff */
[----:B------:R-:W-:Y:S01]  /*2190*/  VOTEU.ALL UP2, P6 ;  /* 0x0000000000ff7886 */ /* 0x000fe20003040000 */
[----:B------:R-:W-:Y:S02]  /*21a0*/  @!UP1 UIMAD UR12, UR12, UR20, UR6 ;  /* 0x000000140c0c92a4 */ /* 0x000fe4000f8e0206 */
[----:B------:R-:W-:Y:S02]  /*21b0*/  @!UP0 UIMAD.WIDE.U32 UR10, UR9, 0x8, UR18 ;  /* 0x00000008090a88a5 */ /* 0x000fe4000f8e0012 */
[----:B------:R-:W0:Y:S01]  /*21c0*/  @!P2 LDG.E.64 R18, desc[UR16][R18.64] ;  /* 0x000000101212a981 */ /* 0x000e22000c1e1b00 */
[----:B------:R-:W-:Y:S02]  /*21d0*/  @!UP1 UIMAD.WIDE.U32 UR12, UR12, 0x8, UR18 ;  /* 0x000000080c0c98a5 */ /* 0x000fe4000f8e0012 */
[----:B------:R-:W-:Y:S01]  /*21e0*/  @!UP2 UIMAD UR9, UR14, UR20, UR6 ;  /* 0x000000140e09a2a4 */ /* 0x000fe2000f8e0206 */
[----:B------:R-:W-:-:S02]  /*21f0*/  MOV R14, UR10 ;  /* 0x0000000a000e7c02 */ /* 0x000fc40008000f00 */
[----:B------:R-:W-:Y:S01]  /*2200*/  MOV R15, UR11 ;  /* 0x0000000b000f7c02 */ /* 0x000fe20008000f00 */
[----:B------:R-:W-:Y:S01]  /*2210*/  @!UP2 UIMAD.WIDE.U32 UR10, UR9, 0x8, UR18 ;  /* 0x00000008090aa8a5 */ /* 0x000fe2000f8e0012 */
[----:B------:R-:W-:Y:S02]  /*2220*/  MOV R12, UR12 ;  /* 0x0000000c000c7c02 */ /* 0x000fe40008000f00 */
[----:B------:R-:W-:Y:S02]  /*2230*/  MOV R13, UR13 ;  /* 0x0000000d000d7c02 */ /* 0x000fe40008000f00 */
[----:B------:R-:W2:Y:S01]  /*2240*/  @!P4 LDG.E.64 R14, desc[UR16][R14.64] ;  /* 0x000000100e0ec981 */ /* 0x000ea2000c1e1b00 */
[----:B------:R-:W-:Y:S02]  /*2250*/  MOV R20, UR10 ;  /* 0x0000000a00147c02 */ /* 0x000fe40008000f00 */
[----:B------:R-:W-:Y:S01]  /*2260*/  MOV R21, UR11 ;  /* 0x0000000b00157c02 */ /* 0x000fe20008000f00 */
[----:B------:R-:W3:Y:S05]  /*2270*/  @!P5 LDG.E.64 R12, desc[UR16][R12.64] ;  /* 0x000000100c0cd981 */ /* 0x000eea000c1e1b00 */
[----:B------:R-:W4:Y:S01]  /*2280*/  @!P6 LDG.E.64 R20, desc[UR16][R20.64] ;  /* 0x000000101414e981 */ /* 0x000f22000c1e1b00 */
[----:B0-----:R-:W-:Y:S01]  /*2290*/  @!P2 FADD.FTZ R16, R16, R18 ;  /* 0x000000121010a221 */ /* 0x001fe20000010000 */
[----:B------:R-:W-:Y:S01]  /*22a0*/  MOV R18, UR5 ;  /* 0x0000000500127c02 */ /* 0x000fe20008000f00 */
[----:B------:R-:W-:-:S03]  /*22b0*/  @!P2 FADD.FTZ R17, R17, R19 ;  /* 0x000000131111a221 */ /* 0x000fc60000010000 */
[----:B------:R-:W-:-:S04]  /*22c0*/  IADD3 R18, PT, PT, R18, 0x4, RZ ;  /* 0x0000000412127810 */ /* 0x000fc80007ffe0ff */
[----:B------:R-:W-:Y:S01]  /*22d0*/  R2UR UR5, R18 ;  /* 0x00000000120572ca */ /* 0x000fe200000e0000 */
[----:B--2---:R-:W-:Y:S01]  /*22e0*/  @!P4 FADD.FTZ R16, R16, R14 ;  /* 0x0000000e1010c221 */ /* 0x004fe20000010000 */
[----:B------:R-:W-:-:S03]  /*22f0*/  @!P4 FADD.FTZ R17, R17, R15 ;  /* 0x0000000f1111c221 */ /* 0x000fc60000010000 */
[----:B---3--:R-:W-:Y:S01]  /*2300*/  @!P5 FADD.FTZ R16, R16, R12 ;  /* 0x0000000c1010d221 */ /* 0x008fe20000010000 */
[----:B------:R-:W-:-:S03]  /*2310*/  @!P5 FADD.FTZ R17, R17, R13 ;  /* 0x0000000d1111d221 */ /* 0x000fc60000010000 */
[----:B----4-:R-:W-:Y:S01]  /*2320*/  @!P6 FADD.FTZ R16, R16, R20 ;  /* 0x000000141010e221 */ /* 0x010fe20000010000 */
[----:B------:R-:W-:-:S07]  /*2330*/  @!P6 FADD.FTZ R17, R17, R21 ;  /* 0x000000151111e221 */ /* 0x000fce0000010000 */
.L_x_1828:
[----:B------:R-:W-:-:S13]  /*2340*/  LOP3.LUT P2, R12, R2, 0x3, RZ, 0xc0, !PT ;  /* 0x00000003020c7812 */ /* 0x000fda000784c0ff */
[----:B------:R-:W-:Y:S05]  /*2350*/  @!P2 BRA `(.L_x_1823) ;  /* 0x0000000000a0a947 */ /* 0x000fea0003800000 */
[----:B------:R-:W-:-:S13]  /*2360*/  ISETP.NE.AND P2, PT, R12, 0x1, PT ;  /* 0x000000010c00780c */ /* 0x000fda0003f45270 */
[----:B------:R-:W-:Y:S05]  /*2370*/  @!P2 BRA `(.L_x_1829) ;  /* 0x000000000060a947 */ /* 0x000fea0003800000 */
[----:B------:R-:W-:Y:S02]  /*2380*/  UIADD3 UR10, UPT, UPT, UR5, 0x1, URZ ;  /* 0x00000001050a7890 */ /* 0x000fe4000fffe0ff */
[----:B------:R-:W-:-:S04]  /*2390*/  MOV R12, UR5 ;  /* 0x00000005000c7c02 */ /* 0x000fc80008000f00 */
[----:B------:R-:W-:Y:S01]  /*23a0*/  ISETP.EQ.OR P4, PT, R12, UR15, P3 ;  /* 0x0000000f0c007c0c */ /* 0x000fe20009f82670 */
[----:B------:R-:W-:-:S05]  /*23b0*/  IMAD.U32 R12, RZ, RZ, UR10 ;  /* 0x0000000aff0c7e24 */ /* 0x000fca000f8e00ff */
[----:B------:R-:W-:-:S07]  /*23c0*/  ISETP.EQ.OR P2, PT, R12, UR15, P3 ;  /* 0x0000000f0c007c0c */ /* 0x000fce0009f42670 */
[----:B------:R-:W-:-:S05]  /*23d0*/  VOTEU.ALL UP0, P4 ;  /* 0x0000000000ff7886 */ /* 0x000fca0002000000 */
[----:B------:R-:W-:Y:S01]  /*23e0*/  @!UP0 UIMAD UR12, UR5, UR20, UR6 ;  /* 0x00000014050c82a4 */ /* 0x000fe2000f8e0206 */
[----:B------:R-:W-:-:S03]  /*23f0*/  VOTEU.ALL UP1, P2 ;  /* 0x0000000000ff7886 */ /* 0x000fc60001020000 */
[----:B------:R-:W-:Y:S02]  /*2400*/  @!UP0 UIMAD.WIDE.U32 UR12, UR12, 0x8, UR18 ;  /* 0x000000080c0c88a5 */ /* 0x000fe4000f8e0012 */
[----:B------:R-:W-:-:S04]  /*2410*/  @!UP1 UIMAD UR10, UR10, UR20, UR6 ;  /* 0x000000140a0a92a4 */ /* 0x000fc8000f8e0206 */
[----:B------:R-:W-:Y:S01]  /*2420*/  MOV R14, UR12 ;  /* 0x0000000c000e7c02 */ /* 0x000fe20008000f00 */
[----:B------:R-:W-:Y:S01]  /*2430*/  @!UP1 UIMAD.WIDE.U32 UR10, UR10, 0x8, UR18 ;  /* 0x000000080a0a98a5 */ /* 0x000fe2000f8e0012 */
[----:B------:R-:W-:-:S05]  /*2440*/  MOV R15, UR13 ;  /* 0x0000000d000f7c02 */ /* 0x000fca0008000f00 */
[----:B------:R-:W-:Y:S01]  /*2450*/  MOV R12, UR10 ;  /* 0x0000000a000c7c02 */ /* 0x000fe20008000f00 */
[----:B------:R-:W0:Y:S01]  /*2460*/  @!P4 LDG.E.64 R14, desc[UR16][R14.64] ;  /* 0x000000100e0ec981 */ /* 0x000e22000c1e1b00 */
[----:B------:R-:W-:-:S06]  /*2470*/  MOV R13, UR11 ;  /* 0x0000000b000d7c02 */ /* 0x000fcc0008000f00 */
[----:B------:R-:W3:Y:S01]  /*2480*/  @!P2 LDG.E.64 R12, desc[UR16][R12.64] ;  /* 0x000000100c0ca981 */ /* 0x000ee2000c1e1b00 */
[----:B--2---:R-:W-:-:S04]  /*2490*/  MOV R18, UR5 ;  /* 0x0000000500127c02 */ /* 0x004fc80008000f00 */
[----:B------:R-:W-:-:S04]  /*24a0*/  IADD3 R18, PT, PT, R18, 0x2, RZ ;  /* 0x0000000212127810 */ /* 0x000fc80007ffe0ff */
[----:B------:R-:W-:Y:S01]  /*24b0*/  R2UR UR5, R18 ;  /* 0x00000000120572ca */ /* 0x000fe200000e0000 */
[----:B0-----:R-:W-:Y:S01]  /*24c0*/  @!P4 FADD.FTZ R16, R16, R14 ;  /* 0x0000000e1010c221 */ /* 0x001fe20000010000 */
[----:B------:R-:W-:-:S03]  /*24d0*/  @!P4 FADD.FTZ R17, R17, R15 ;  /* 0x0000000f1111c221 */ /* 0x000fc60000010000 */
[----:B---3--:R-:W-:Y:S01]  /*24e0*/  @!P2 FADD.FTZ R16, R16, R12 ;  /* 0x0000000c1010a221 */ /* 0x008fe20000010000 */
[----:B------:R-:W-:-:S09]  /*24f0*/  @!P2 FADD.FTZ R17, R17, R13 ;  /* 0x0000000d1111a221 */ /* 0x000fd20000010000 */
.L_x_1829:
[----:B------:R-:W-:Y:S01]  /*2500*/  MOV R13, UR5 ;  /* 0x00000005000d7c02 */ /* 0x000fe20008000f00 */
[----:B------:R-:W-:Y:S01]  /*2510*/  BSSY.RECONVERGENT B0, `(.L_x_1823) ;  /* 0x000000c000007945 */ /* 0x000fe20003800200 */
[----:B------:R-:W-:Y:S02]  /*2520*/  LOP3.LUT R12, R2, 0x1, RZ, 0xc0, !PT ;  /* 0x00000001020c7812 */ /* 0x000fe400078ec0ff */
[----:B------:R-:W-:-:S04]  /*2530*/  ISETP.EQ.OR P2, PT, R13, UR15, P3 ;  /* 0x0000000f0d007c0c */ /* 0x000fc80009f42670 */
[----:B------:R-:W-:-:S13]  /*2540*/  ISETP.NE.U32.OR P2, PT, R12, 0x1, P2 ;  /* 0x000000010c00780c */ /* 0x000fda0001745470 */
[----:B------:R-:W-:Y:S05]  /*2550*/  @P2 BRA `(.L_x_1830) ;  /* 0x00000000001c2947 */ /* 0x000fea0003800000 */
[----:B------:R-:W-:Y:S01]  /*2560*/  UIMAD UR9, UR20, UR5, UR6 ;  /* 0x00000005140972a4 */ /* 0x000fe2000f8e0206 */
[----:B------:R-:W-:-:S05]  /*2570*/  HFMA2 R13, -RZ, RZ, 0, 4.76837158203125e-07 ;  /* 0x00000008ff0d7431 */ /* 0x000fca00000001ff */
[----:B------:R-:W-:-:S05]  /*2580*/  MOV R12, UR9 ;  /* 0x00000009000c7c02 */ /* 0x000fca0008000f00 */
[----:B------:R-:W-:-:S06]  /*2590*/  IMAD.WIDE.U32 R12, R12, R13, UR18 ;  /* 0x000000120c0c7e25 */ /* 0x000fcc000f8e000d */
[----:B------:R-:W0:Y:S02]  /*25a0*/  LDG.E.64 R12, desc[UR16][R12.64] ;  /* 0x000000100c0c7981 */ /* 0x000e24000c1e1b00 */
[----:B0-2---:R-:W-:Y:S01]  /*25b0*/  FADD.FTZ R16, R16, R12 ;  /* 0x0000000c10107221 */ /* 0x005fe20000010000 */
[----:B------:R-:W-:-:S07]  /*25c0*/  FADD.FTZ R17, R17, R13 ;  /* 0x0000000d11117221 */ /* 0x000fce0000010000 */
.L_x_1830:
[----:B------:R-:W-:Y:S05]  /*25d0*/  BSYNC.RECONVERGENT B0 ;  /* 0x0000000000007941 */ /* 0x000fea0003800200 */
.L_x_1823:
[----:B------:R-:W4:Y:S01]  /*25e0*/  S2UR UR9, SR_CgaCtaId ;  /* 0x00000000000979c3 */ /* 0x000f220000008800 */
[----:B------:R-:W3:Y:S01]  /*25f0*/  LDCU UR10, c[0x0][0x414] ;  /* 0x00008280ff0a77ac */ /* 0x000ee20008000800 */
[----:B-1----:R-:W-:Y:S01]  /*2600*/  IMAD.U32 R14, RZ, RZ, UR7 ;  /* 0x00000007ff0e7e24 */ /* 0x002fe2000f8e00ff */
[----:B------:R-:W-:-:S05]  /*2610*/  UMOV UR5, 0x400 ;  /* 0x0000040000057882 */ /* 0x000fca0000000000 */
[----:B------:R-:W1:Y:S08]  /*2620*/  @P0 LDC.64 R12, c[0x0][0x388] ;  /* 0x0000e200ff0c0b82 */ /* 0x000e700000000a00 */
[----:B--2---:R-:W2:Y:S01]  /*2630*/  LDC.64 R18, c[0x0][0x398] ;  /* 0x0000e600ff127b82 */ /* 0x004ea20000000a00 */
[----:B---3--:R-:W-:Y:S01]  /*2640*/  @P0 FMUL.FTZ R15, R17, UR10 ;  /* 0x0000000a110f0c20 */ /* 0x008fe20008410000 */
[----:B----4-:R-:W-:-:S06]  /*2650*/  ULEA UR5, UR9, UR5, 0x18 ;  /* 0x0000000509057291 */ /* 0x010fcc000f8ec0ff */
[----:B------:R-:W3:Y:S01]  /*2660*/  LDC.64 R20, c[0x0][0x3a0] ;  /* 0x0000e800ff147b82 */ /* 0x000ee20000000a00 */
[----:B-1----:R-:W-:-:S04]  /*2670*/  @P0 IMAD.WIDE R12, R14, 0x8, R12 ;  /* 0x000000080e0c0825 */ /* 0x002fc800078e020c */
[----:B------:R-:W-:Y:S01]  /*2680*/  @P0 FMUL.FTZ R14, R16, UR10 ;  /* 0x0000000a100e0c20 */ /* 0x000fe20008410000 */
[----:B------:R-:W-:Y:S04]  /*2690*/  @!P3 STS.64 [UR5+0xc0], R16 ;  /* 0x0000c010ff00b988 */ /* 0x000fe80008000a05 */
[----:B------:R1:W-:Y:S02]  /*26a0*/  @P0 STG.E.64 desc[UR16][R12.64], R14 ;  /* 0x0000000e0c000986 */ /* 0x0003e4000c101b10 */
[----:B-1----:R-:W-:-:S04]  /*26b0*/  LOP3.LUT R12, R41, 0xffff, RZ, 0xc0, !PT ;  /* 0x0000ffff290c7812 */ /* 0x002fc800078ec0ff */
[----:B------:R-:W-:-:S05]  /*26c0*/  IADD3 R12, PT, PT, R12, UR8, RZ ;  /* 0x000000080c0c7c10 */ /* 0x000fca000fffe0ff */
[C---:B--2---:R-:W-:Y:S01]  /*26d0*/  IMAD.WIDE R14, R12.reuse, 0x4, R18 ;  /* 0x000000040c0e7825 */ /* 0x044fe200078e0212 */
[----:B------:R-:W-:Y:S03]  /*26e0*/  BAR.SYNC.DEFER_BLOCKING 0x0 ;  /* 0x0000000000007b1d */ /* 0x000fe60000010000 */
[----:B---3--:R-:W-:-:S03]  /*26f0*/  IMAD.WIDE R12, R12, 0x4, R20 ;  /* 0x000000040c0c7825 */ /* 0x008fc600078e0214 */
[----:B------:R-:W5:Y:S04]  /*2700*/  LDG.E.64 R14, desc[UR16][R14.64] ;  /* 0x000000100e0e7981 */ /* 0x000f68000c1e1b00 */
[----:B------:R1:W5:Y:S01]  /*2710*/  LDG.E.64 R18, desc[UR16][R12.64] ;  /* 0x000000100c127981 */ /* 0x000362000c1e1b00 */
[----:B------:R-:W-:Y:S03]  /*2720*/  BSSY.RECONVERGENT B0, `(.L_x_1831) ;  /* 0x00001da000007945 */ /* 0x000fe60003800200 */
[----:B-1----:R-:W1:Y:S02]  /*2730*/  LDS.64 R12, [UR5+0xc0] ;  /* 0x0000c005ff0c7984 */ /* 0x002e640008000a00 */
[----:B-1----:R-:W-:-:S05]  /*2740*/  FMUL.FTZ R12, R12, UR10 ;  /* 0x0000000a0c0c7c20 */ /* 0x002fca0008410000 */
[----:B------:R-:W-:-:S13]  /*2750*/  R2UR UR5, R12 ;  /* 0x000000000c0572ca */ /* 0x000fda00000e0000 */
[----:B------:R-:W-:-:S05]  /*2760*/  MOV R12, UR5 ;  /* 0x00000005000c7c02 */ /* 0x000fca0008000f00 */
[----:B------:R-:W-:-:S04]  /*2770*/  FMUL.FTZ R12, R12, UR5 ;  /* 0x000000050c0c7c20 */ /* 0x000fc80008410000 */
[----:B------:R-:W-:-:S05]  /*2780*/  FFMA.FTZ R20, R13, UR10, -R12 ;  /* 0x0000000a0d147c23 */ /* 0x000fca000801080c */
[----:B------:R-:W-:-:S13]  /*2790*/  FSETP.GTU.FTZ.AND P2, PT, R20, RZ, PT ;  /* 0x000000ff1400720b */ /* 0x000fda0003f5c000 */
[----:B------:R-:W-:Y:S01]  /*27a0*/  VOTEU.ANY UP0, P2 ;  /* 0x0000000000ff7886 */ /* 0x000fe20001000100 */
[----:B------:R-:W-:-:S04]  /*27b0*/  PLOP3.LUT P2, PT, PT, PT, UP0, 0x80, 0x8 ;  /* 0x000000000008781c */ /* 0x000fc80003f4f008 */
[----:B------:R-:W1:Y:S09]  /*27c0*/  @UP0 LDCU UR8, c[0x0][0x3a8] ;  /* 0x00007500ff0807ac */ /* 0x000e720008000800 */
[----:B-1----:R-:W-:Y:S01]  /*27d0*/  @P2 FADD.FTZ R20, R20, UR8 ;  /* 0x0000000814142e21 */ /* 0x002fe20008010000 */
[----:B------:R-:W1:Y:S05]  /*27e0*/  LDCU.U8 UR8, c[0x0][0x3fc] ;  /* 0x00007f80ff0877ac */ /* 0x000e6a0008000000 */
[----:B------:R-:W2:Y:S01]  /*27f0*/  @P2 MUFU.RSQ R20, R20 ;  /* 0x0000001400142308 */ /* 0x000ea20000001400 */
[----:B-1----:R-:W-:-:S03]  /*2800*/  UISETP.NE.AND UP1, UPT, UR8, URZ, UPT ;  /* 0x000000ff0800728c */ /* 0x002fc6000bf25270 */
[----:B------:R-:W-:Y:S01]  /*2810*/  UMOV UR8, 0x3f800000 ;  /* 0x3f80000000087882 */ /* 0x000fe20000000000 */
[----:B--2---:R-:W-:-:S13]  /*2820*/  @P2 R2UR UR9, R20 ;  /* 0x00000000140922ca */ /* 0x004fda00000e0000 */
[----:B------:R-:W-:Y:S01]  /*2830*/  @UP0 UMOV UR8, UR9 ;  /* 0x0000000900080c82 */ /* 0x000fe20008000000 */
[----:B------:R-:W-:Y:S05]  /*2840*/  BRA.U UP1, `(.L_x_1832) ;  /* 0x0000000901f07547 */ /* 0x000fea000b800000 */
[----:B------:R-:W1:Y:S01]  /*2850*/  LDCU.64 UR12, c[0x0][0x3e8] ;  /* 0x00007d00ff0c77ac */ /* 0x000e620008000a00 */
[----:B------:R-:W-:Y:S01]  /*2860*/  SHF.R.S32.HI R23, RZ, 0x1f, R0 ;  /* 0x0000001fff177819 */ /* 0x000fe20000011400 */
[----:B------:R-:W-:Y:S01]  /*2870*/  BSSY.RECONVERGENT B1, `(.L_x_1833) ;  /* 0x000001b000017945 */ /* 0x000fe20003800200 */
[----:B------:R-:W-:Y:S02]  /*2880*/  SHF.R.S32.HI R22, RZ, 0x1f, R42 ;  /* 0x0000001fff167819 */ /* 0x000fe4000001142a */
[----:B-1----:R-:W-:Y:S02]  /*2890*/  ISETP.GE.U32.AND P2, PT, R0, UR12, PT ;  /* 0x0000000c00007c0c */ /* 0x002fe4000bf46070 */
[----:B------:R-:W-:Y:S02]  /*28a0*/  ISETP.GE.U32.AND P3, PT, R42, UR12, PT ;  /* 0x0000000c2a007c0c */ /* 0x000fe4000bf66070 */
[----:B------:R-:W-:Y:S02]  /*28b0*/  ISETP.GE.AND.EX P2, PT, R23, UR13, PT, P2 ;  /* 0x0000000d17007c0c */ /* 0x000fe4000bf46320 */
[----:B------:R-:W-:-:S02]  /*28c0*/  ISETP.GE.U32.AND P5, PT, R38, UR12, PT ;  /* 0x0000000c26007c0c */ /* 0x000fc4000bfa6070 */
[----:B------:R-:W-:Y:S02]  /*28d0*/  ISETP.GE.U32.AND P1, PT, R37, UR12, PT ;  /* 0x0000000c25007c0c */ /* 0x000fe4000bf26070 */
[----:B------:R-:W-:-:S07]  /*28e0*/  ISETP.GE.AND.EX P3, PT, R22, UR13, PT, P3 ;  /* 0x0000000d16007c0c */ /* 0x000fce000bf66330 */
[----:B------:R-:W-:Y:S06]  /*28f0*/  @P2 BRA `(.L_x_1834) ;  /* 0x0000000000482947 */ /* 0x000fec0003800000 */
[----:B------:R-:W0:Y:S01]  /*2900*/  LDCU.64 UR18, c[0x0][0x3e0] ;  /* 0x00007c00ff1277ac */ /* 0x000e220008000a00 */
[----:B------:R-:W-:Y:S01]  /*2910*/  MOV R12, R6 ;  /* 0x00000006000c7202 */ /* 0x000fe20000000f00 */
[----:B------:R-:W-:Y:S01]  /*2920*/  FADD.FTZ R34, R34, -UR5 ;  /* 0x8000000522227e21 */ /* 0x000fe20008010000 */
[----:B------:R-:W-:Y:S01]  /*2930*/  MOV R13, R9 ;  /* 0x00000009000d7202 */ /* 0x000fe20000000f00 */
[----:B------:R-:W1:Y:S01]  /*2940*/  LDCU.64 UR10, c[0x0][0x380] ;  /* 0x00007000ff0a77ac */ /* 0x000e620008000a00 */
[----:B------:R-:W-:Y:S01]  /*2950*/  FADD.FTZ R26, R26, -UR5 ;  /* 0x800000051a1a7e21 */ /* 0x000fe20008010000 */
[----:B------:R-:W-:-:S03]  /*2960*/  FMUL.FTZ R20, R34, UR8 ;  /* 0x0000000822147c20 */ /* 0x000fc60008410000 */
[----:B------:R-:W-:Y:S01]  /*2970*/  FMUL.FTZ R21, R26, UR8 ;  /* 0x000000081a157c20 */ /* 0x000fe20008410000 */
[----:B-----5:R-:W-:-:S03]  /*2980*/  FFMA.FTZ R20, R14, R20, R18 ;  /* 0x000000140e147223 */ /* 0x020fc60000010012 */
[----:B------:R-:W-:Y:S01]  /*2990*/  FFMA.FTZ R21, R15, R21, R19 ;  /* 0x000000150f157223 */ /* 0x000fe20000010013 */
[----:B0-----:R-:W-:-:S04]  /*29a0*/  IMAD R16, R23, UR18, RZ ;  /* 0x0000001217107c24 */ /* 0x001fc8000f8e02ff */
[----:B------:R-:W-:Y:S01]  /*29b0*/  F2FP.BF16.F32.PACK_AB R21, R21, R20 ;  /* 0x000000141515723e */ /* 0x000fe200000010ff */
[----:B------:R-:W-:-:S04]  /*29c0*/  IMAD.WIDE.U32 R12, R0, UR18, R12 ;  /* 0x00000012000c7c25 */ /* 0x000fc8000f8e000c */
[----:B------:R-:W-:-:S05]  /*29d0*/  IMAD R16, R0, UR19, R16 ;  /* 0x0000001300107c24 */ /* 0x000fca000f8e0210 */
[----:B------:R-:W-:Y:S02]  /*29e0*/  IADD3 R13, PT, PT, R13, R16, RZ ;  /* 0x000000100d0d7210 */ /* 0x000fe40007ffe0ff */
[----:B-1----:R-:W-:-:S04]  /*29f0*/  LEA R16, P2, R12, UR10, 0x1 ;  /* 0x0000000a0c107c11 */ /* 0x002fc8000f8408ff */
[----:B------:R-:W-:-:S05]  /*2a00*/  LEA.HI.X R17, R12, UR11, R13, 0x1, P2 ;  /* 0x0000000b0c117c11 */ /* 0x000fca00090f0c0d */
[----:B------:R1:W-:Y:S04]  /*2a10*/  STG.E desc[UR16][R16.64], R21 ;  /* 0x0000001510007986 */ /* 0x0003e8000c101910 */
.L_x_1834:
[----:B------:R-:W-:Y:S05]  /*2a20*/  BSYNC.RECONVERGENT B1 ;  /* 0x0000000000017941 */ /* 0x000fea0003800200 */
.L_x_1833:
[----:B------:R-:W-:Y:S04]  /*2a30*/  BSSY.RECONVERGENT B1, `(.L_x_1835) ;  /* 0x0000014000017945 */ /* 0x000fe80003800200 */
[----:B------:R-:W-:Y:S05]  /*2a40*/  @P3 BRA `(.L_x_1836) ;  /* 0x0000000000483947 */ /* 0x000fea0003800000 */
[----:B------:R-:W2:Y:S01]  /*2a50*/  LDCU.64 UR10, c[0x0][0x3e0] ;  /* 0x00007c00ff0a77ac */ /* 0x000ea20008000a00 */
[----:B------:R-:W-:Y:S01]  /*2a60*/  MOV R12, R6 ;  /* 0x00000006000c7202 */ /* 0x000fe20000000f00 */
[----:B------:R-:W-:Y:S01]  /*2a70*/  FADD.FTZ R20, R33, -UR5 ;  /* 0x8000000521147e21 */ /* 0x000fe20008010000 */
[----:B------:R-:W-:Y:S01]  /*2a80*/  MOV R13, R9 ;  /* 0x00000009000d7202 */ /* 0x000fe20000000f00 */
[----:B------:R-:W3:Y:S01]  /*2a90*/  LDCU.64 UR18, c[0x0][0x380] ;  /* 0x00007000ff1277ac */ /* 0x000ee20008000a00 */
[----:B01----:R-:W-:Y:S01]  /*2aa0*/  FADD.FTZ R16, R25, -UR5 ;  /* 0x8000000519107e21 */ /* 0x003fe20008010000 */
[----:B------:R-:W-:-:S03]  /*2ab0*/  FMUL.FTZ R20, R20, UR8 ;  /* 0x0000000814147c20 */ /* 0x000fc60008410000 */
[----:B------:R-:W-:Y:S01]  /*2ac0*/  FMUL.FTZ R16, R16, UR8 ;  /* 0x0000000810107c20 */ /* 0x000fe20008410000 */
[----:B-----5:R-:W-:-:S03]  /*2ad0*/  FFMA.FTZ R20, R14, R20, R18 ;  /* 0x000000140e147223 */ /* 0x020fc60000010012 */
[----:B------:R-:W-:Y:S01]  /*2ae0*/  FFMA.FTZ R21, R15, R16, R19 ;  /* 0x000000100f157223 */ /* 0x000fe20000010013 */
[----:B--2---:R-:W-:-:S04]  /*2af0*/  IMAD R17, R22, UR10, RZ ;  /* 0x0000000a16117c24 */ /* 0x004fc8000f8e02ff */
[----:B------:R-:W-:Y:S01]  /*2b00*/  F2FP.BF16.F32.PACK_AB R21, R21, R20 ;  /* 0x000000141515723e */ /* 0x000fe200000010ff */
[----:B------:R-:W-:-:S04]  /*2b10*/  IMAD.WIDE.U32 R12, R42, UR10, R12 ;  /* 0x0000000a2a0c7c25 */ /* 0x000fc8000f8e000c */
[----:B------:R-:W-:Y:S01]  /*2b20*/  IMAD R17, R42, UR11, R17 ;  /* 0x0000000b2a117c24 */ /* 0x000fe2000f8e0211 */
[----:B---3--:R-:W-:-:S04]  /*2b30*/  LEA R16, P2, R12, UR18, 0x1 ;  /* 0x000000120c107c11 */ /* 0x008fc8000f8408ff */
[----:B------:R-:W-:-:S04]  /*2b40*/  IADD3 R17, PT, PT, R13, R17, RZ ;  /* 0x000000110d117210 */ /* 0x000fc80007ffe0ff */
[----:B------:R-:W-:-:S05]  /*2b50*/  LEA.HI.X R17, R12, UR19, R17, 0x1, P2 ;  /* 0x000000130c117c11 */ /* 0x000fca00090f0c11 */
[----:B------:R2:W-:Y:S02]  /*2b60*/  STG.E desc[UR16][R16.64], R21 ;  /* 0x0000001510007986 */ /* 0x0005e4000c101910 */
.L_x_1836:
[----:B------:R-:W-:Y:S05]  /*2b70*/  BSYNC.RECONVERGENT B1 ;  /* 0x0000000000017941 */ /* 0x000fea0003800200 */
.L_x_1835:
[----:B012---:R-:W-:Y:S01]  /*2b80*/  SHF.R.S32.HI R17, RZ, 0x1f, R38 ;  /* 0x0000001fff117819 */ /* 0x007fe20000011426 */
[----:B------:R-:W-:Y:S01]  /*2b90*/  BSSY.RECONVERGENT B1, `(.L_x_1837) ;  /* 0x0000020000017945 */ /* 0x000fe20003800200 */
[----:B------:R-:W-:Y:S02]  /*2ba0*/  ISETP.GE.U32.AND P6, PT, R36, UR12, PT ;  /* 0x0000000c24007c0c */ /* 0x000fe4000bfc6070 */
[----:B------:R-:W-:Y:S02]  /*2bb0*/  ISETP.GE.AND.EX P5, PT, R17, UR13, PT, P5 ;  /* 0x0000000d11007c0c */ /* 0x000fe4000bfa6350 */
[----:B------:R-:W-:Y:S02]  /*2bc0*/  ISETP.GE.U32.AND P2, PT, R35, UR12, PT ;  /* 0x0000000c23007c0c */ /* 0x000fe4000bf46070 */
[----:B------:R-:W-:Y:S02]  /*2bd0*/  ISETP.GE.U32.AND P3, PT, R40, UR12, PT ;  /* 0x0000000c28007c0c */ /* 0x000fe4000bf66070 */
[----:B------:R-:W-:-:S02]  /*2be0*/  SHF.R.S32.HI R23, RZ, 0x1f, R37 ;  /* 0x0000001fff177819 */ /* 0x000fc40000011425 */
[----:B------:R-:W-:Y:S02]  /*2bf0*/  SHF.R.S32.HI R22, RZ, 0x1f, R36 ;  /* 0x0000001fff167819 */ /* 0x000fe40000011424 */
[----:B------:R-:W-:Y:S02]  /*2c00*/  ISETP.GE.U32.AND P4, PT, R39, UR12, PT ;  /* 0x0000000c27007c0c */ /* 0x000fe4000bf86070 */
[----:B------:R-:W-:Y:S02]  /*2c10*/  ISETP.GE.AND.EX P1, PT, R23, UR13, PT, P1 ;  /* 0x0000000d17007c0c */ /* 0x000fe4000bf26310 */
[----:B------:R-:W-:Y:S02]  /*2c20*/  ISETP.GE.AND.EX P6, PT, R22, UR13, PT, P6 ;  /* 0x0000000d16007c0c */ /* 0x000fe4000bfc6360 */
[----:B------:R-:W-:Y:S02]  /*2c30*/  ISETP.GE.AND.EX P2, PT, R45, UR13, PT, P2 ;  /* 0x0000000d2d007c0c */ /* 0x000fe4000bf46320 */
[----:B------:R-:W-:-:S02]  /*2c40*/  ISETP.GE.AND.EX P3, PT, R44, UR13, PT, P3 ;  /* 0x0000000d2c007c0c */ /* 0x000fc4000bf66330 */
[----:B------:R-:W-:Y:S01]  /*2c50*/  ISETP.GE.AND.EX P4, PT, R43, UR13, PT, P4 ;  /* 0x0000000d2b007c0c */ /* 0x000fe2000bf86340 */
[----:B------:R-:W-:-:S12]  /*2c60*/  @P5 BRA `(.L_x_1838) ;  /* 0x0000000000485947 */ /* 0x000fd80003800000 */
[----:B------:R-:W0:Y:S01]  /*2c70*/  LDCU.64 UR10, c[0x0][0x3e0] ;  /* 0x00007c00ff0a77ac */ /* 0x000e220008000a00 */
[----:B------:R-:W-:Y:S01]  /*2c80*/  MOV R12, R6 ;  /* 0x00000006000c7202 */ /* 0x000fe20000000f00 */
[----:B------:R-:W-:Y:S01]  /*2c90*/  FADD.FTZ R21, R32, -UR5 ;  /* 0x8000000520157e21 */ /* 0x000fe20008010000 */
[----:B------:R-:W-:Y:S01]  /*2ca0*/  FADD.FTZ R16, R24, -UR5 ;  /* 0x8000000518107e21 */ /* 0x000fe20008010000 */
[----:B------:R-:W1:Y:S01]  /*2cb0*/  LDCU.64 UR18, c[0x0][0x380] ;  /* 0x00007000ff1277ac */ /* 0x000e620008000a00 */
[----:B------:R-:W-:Y:S02]  /*2cc0*/  IMAD.MOV.U32 R13, RZ, RZ, R9 ;  /* 0x000000ffff0d7224 */ /* 0x000fe400078e0009 */
[----:B------:R-:W-:Y:S01]  /*2cd0*/  FMUL.FTZ R21, R21, UR8 ;  /* 0x0000000815157c20 */ /* 0x000fe20008410000 */
[----:B------:R-:W-:-:S03]  /*2ce0*/  FMUL.FTZ R16, R16, UR8 ;  /* 0x0000000810107c20 */ /* 0x000fc60008410000 */
[----:B-----5:R-:W-:Y:S01]  /*2cf0*/  FFMA.FTZ R21, R14, R21, R18 ;  /* 0x000000150e157223 */ /* 0x020fe20000010012 */
[----:B------:R-:W-:-:S05]  /*2d00*/  FFMA.FTZ R20, R15, R16, R19 ;  /* 0x000000100f147223 */ /* 0x000fca0000010013 */
        /* <DEDUP_REMOVED lines=8> */
.L_x_1838:
[----:B------:R-:W-:Y:S05]  /*2d90*/  BSYNC.RECONVERGENT B1 ;  /* 0x0000000000017941 */ /* 0x000fea0003800200 */
.L_x_1837:
[----:B------:R-:W-:Y:S04]  /*2da0*/  BSSY.RECONVERGENT B1, `(.L_x_1839) ;  /* 0x0000014000017945 */ /* 0x000fe80003800200 */
[----:B------:R-:W-:Y:S05]  /*2db0*/  @P1 BRA `(.L_x_1840) ;  /* 0x0000000000481947 */ /* 0x000fea0003800000 */
[----:B------:R-:W1:Y:S01]  /*2dc0*/  LDCU.64 UR10, c[0x0][0x3e0] ;  /* 0x00007c00ff0a77ac */ /* 0x000e620008000a00 */
[----:B------:R-:W-:Y:S01]  /*2dd0*/  MOV R12, R6 ;  /* 0x00000006000c7202 */ /* 0x000fe20000000f00 */
[----:B------:R-:W-:Y:S01]  /*2de0*/  FADD.FTZ R31, R31, -UR5 ;  /* 0x800000051f1f7e21 */ /* 0x000fe20008010000 */
[----:B------:R-:W-:Y:S01]  /*2df0*/  MOV R13, R9 ;  /* 0x00000009000d7202 */ /* 0x000fe20000000f00 */
[----:B------:R-:W2:Y:S01]  /*2e00*/  LDCU.64 UR18, c[0x0][0x380] ;  /* 0x00007000ff1277ac */ /* 0x000ea20008000a00 */
[----:B------:R-:W-:Y:S01]  /*2e10*/  FADD.FTZ R11, R11, -UR5 ;  /* 0x800000050b0b7e21 */ /* 0x000fe20008010000 */
[----:B------:R-:W-:-:S03]  /*2e20*/  FMUL.FTZ R31, R31, UR8 ;  /* 0x000000081f1f7c20 */ /* 0x000fc60008410000 */
[----:B0-----:R-:W-:Y:S01]  /*2e30*/  FMUL.FTZ R16, R11, UR8 ;  /* 0x000000080b107c20 */ /* 0x001fe20008410000 */
[----:B-----5:R-:W-:Y:S01]  /*2e40*/  FFMA.FTZ R11, R14, R31, R18 ;  /* 0x0000001f0e0b7223 */ /* 0x020fe20000010012 */
[----:B-1----:R-:W-:Y:S02]  /*2e50*/  IMAD R20, R23, UR10, RZ ;  /* 0x0000000a17147c24 */ /* 0x002fe4000f8e02ff */
[----:B------:R-:W-:-:S04]  /*2e60*/  IMAD.WIDE.U32 R12, R37, UR10, R12 ;  /* 0x0000000a250c7c25 */ /* 0x000fc8000f8e000c */
[----:B------:R-:W-:Y:S02]  /*2e70*/  IMAD R17, R37, UR11, R20 ;  /* 0x0000000b25117c24 */ /* 0x000fe4000f8e0214 */
[----:B------:R-:W-:Y:S01]  /*2e80*/  FFMA.FTZ R20, R15, R16, R19 ;  /* 0x000000100f147223 */ /* 0x000fe20000010013 */
[----:B--2---:R-:W-:Y:S02]  /*2e90*/  LEA R16, P1, R12, UR18, 0x1 ;  /* 0x000000120c107c11 */ /* 0x004fe4000f8208ff */
[----:B------:R-:W-:Y:S02]  /*2ea0*/  IADD3 R17, PT, PT, R13, R17, RZ ;  /* 0x000000110d117210 */ /* 0x000fe40007ffe0ff */
[----:B------:R-:W-:Y:S02]  /*2eb0*/  F2FP.BF16.F32.PACK_AB R11, R20, R11 ;  /* 0x0000000b140b723e */ /* 0x000fe400000010ff */
[----:B------:R-:W-:-:S05]  /*2ec0*/  LEA.HI.X R17, R12, UR19, R17, 0x1, P1 ;  /* 0x000000130c117c11 */ /* 0x000fca00088f0c11 */
[----:B------:R1:W-:Y:S02]  /*2ed0*/  STG.E desc[UR16][R16.64], R11 ;  /* 0x0000000b10007986 */ /* 0x0003e4000c101910 */
.L_x_1840:
[----:B------:R-:W-:Y:S05]  /*2ee0*/  BSYNC.RECONVERGENT B1 ;  /* 0x0000000000017941 */ /* 0x000fea0003800200 */
.L_x_1839:
[----:B------:R-:W-:Y:S04]  /*2ef0*/  BSSY.RECONVERGENT B1, `(.L_x_1841) ;  /* 0x0000014000017945 */ /* 0x000fe80003800200 */
[----:B------:R-:W-:Y:S05]  /*2f00*/  @P6 BRA `(.L_x_1842) ;  /* 0x0000000000486947 */ /* 0x000fea0003800000 */
[----:B------:R-:W2:Y:S01]  /*2f10*/  LDCU.64 UR10, c[0x0][0x3e0] ;  /* 0x00007c00ff0a77ac */ /* 0x000ea20008000a00 */
[----:B------:R-:W-:Y:S01]  /*2f20*/  MOV R12, R6 ;  /* 0x00000006000c7202 */ /* 0x000fe20000000f00 */
[----:B------:R-:W-:Y:S01]  /*2f30*/  FADD.FTZ R30, R30, -UR5 ;  /* 0x800000051e1e7e21 */ /* 0x000fe20008010000 */
[----:B------:R-:W-:Y:S01]  /*2f40*/  MOV R13, R9 ;  /* 0x00000009000d7202 */ /* 0x000fe20000000f00 */
[----:B------:R-:W3:Y:S01]  /*2f50*/  LDCU.64 UR18, c[0x0][0x380] ;  /* 0x00007000ff1277ac */ /* 0x000ee20008000a00 */
[----:B-1----:R-:W-:Y:S01]  /*2f60*/  FADD.FTZ R11, R3, -UR5 ;  /* 0x80000005030b7e21 */ /* 0x002fe20008010000 */
[----:B------:R-:W-:-:S03]  /*2f70*/  FMUL.FTZ R3, R30, UR8 ;  /* 0x000000081e037c20 */ /* 0x000fc60008410000 */
[----:B0-----:R-:W-:Y:S01]  /*2f80*/  FMUL.FTZ R16, R11, UR8 ;  /* 0x000000080b107c20 */ /* 0x001fe20008410000 */
        /* <DEDUP_REMOVED lines=10> */
.L_x_1842:
[----:B------:R-:W-:Y:S05]  /*3030*/  BSYNC.RECONVERGENT B1 ;  /* 0x0000000000017941 */ /* 0x000fea0003800200 */
.L_x_1841:
[----:B------:R-:W-:Y:S04]  /*3040*/  BSSY.RECONVERGENT B1, `(.L_x_1843) ;  /* 0x0000014000017945 */ /* 0x000fe80003800200 */
[----:B------:R-:W-:Y:S05]  /*3050*/  @P2 BRA `(.L_x_1844) ;  /* 0x0000000000482947 */ /* 0x000fea0003800000 */
[----:B------:R-:W0:Y:S01]  /*3060*/  LDCU.64 UR10, c[0x0][0x3e0] ;  /* 0x00007c00ff0a77ac */ /* 0x000e220008000a00 */
[----:B------:R-:W-:Y:S01]  /*3070*/  MOV R12, R6 ;  /* 0x00000006000c7202 */ /* 0x000fe20000000f00 */
[----:B------:R-:W-:Y:S01]  /*3080*/  FADD.FTZ R29, R29, -UR5 ;  /* 0x800000051d1d7e21 */ /* 0x000fe20008010000 */
[----:B------:R-:W-:Y:S01]  /*3090*/  MOV R13, R9 ;  /* 0x00000009000d7202 */ /* 0x000fe20000000f00 */
[----:B------:R-:W3:Y:S01]  /*30a0*/  LDCU.64 UR18, c[0x0][0x380] ;  /* 0x00007000ff1277ac */ /* 0x000ee20008000a00 */
[----:B------:R-:W-:Y:S01]  /*30b0*/  FADD.FTZ R4, R4, -UR5 ;  /* 0x8000000504047e21 */ /* 0x000fe20008010000 */
[----:B------:R-:W-:-:S03]  /*30c0*/  FMUL.FTZ R29, R29, UR8 ;  /* 0x000000081d1d7c20 */ /* 0x000fc60008410000 */
[----:B------:R-:W-:Y:S01]  /*30d0*/  FMUL.FTZ R4, R4, UR8 ;  /* 0x0000000804047c20 */ /* 0x000fe20008410000 */
[----:B--2--5:R-:W-:-:S03]  /*30e0*/  FFMA.FTZ R3, R14, R29, R18 ;  /* 0x0000001d0e037223 */ /* 0x024fc60000010012 */
[----:B------:R-:W-:Y:S01]  /*30f0*/  FFMA.FTZ R4, R15, R4, R19 ;  /* 0x000000040f047223 */ /* 0x000fe20000010013 */
[----:B01----:R-:W-:-:S04]  /*3100*/  IMAD R16, R45, UR10, RZ ;  /* 0x0000000a2d107c24 */ /* 0x003fc8000f8e02ff */
[----:B------:R-:W-:Y:S01]  /*3110*/  F2FP.BF16.F32.PACK_AB R3, R4, R3 ;  /* 0x000000030403723e */ /* 0x000fe200000010ff */
[----:B------:R-:W-:-:S04]  /*3120*/  IMAD.WIDE.U32 R12, R35, UR10, R12 ;  /* 0x0000000a230c7c25 */ /* 0x000fc8000f8e000c */
[----:B------:R-:W-:Y:S01]  /*3130*/  IMAD R11, R35, UR11, R16 ;  /* 0x0000000b230b7c24 */ /* 0x000fe2000f8e0210 */
[----:B---3--:R-:W-:-:S03]  /*3140*/  LEA R16, P1, R12, UR18, 0x1 ;  /* 0x000000120c107c11 */ /* 0x008fc6000f8208ff */
[----:B------:R-:W-:-:S05]  /*3150*/  IMAD.IADD R11, R13, 0x1, R11 ;  /* 0x000000010d0b7824 */ /* 0x000fca00078e020b */
[----:B------:R-:W-:-:S05]  /*3160*/  LEA.HI.X R17, R12, UR19, R11, 0x1, P1 ;  /* 0x000000130c117c11 */ /* 0x000fca00088f0c0b */
[----:B------:R3:W-:Y:S02]  /*3170*/  STG.E desc[UR16][R16.64], R3 ;  /* 0x0000000310007986 */ /* 0x0007e4000c101910 */
.L_x_1844:
[----:B------:R-:W-:Y:S05]  /*3180*/  BSYNC.RECONVERGENT B1 ;  /* 0x0000000000017941 */ /* 0x000fea0003800200 */
.L_x_1843:
[----:B------:R-:W-:Y:S04]  /*3190*/  BSSY.RECONVERGENT B1, `(.L_x_1845) ;  /* 0x0000014000017945 */ /* 0x000fe80003800200 */
[----:B------:R-:W-:Y:S05]  /*31a0*/  @P3 BRA `(.L_x_1846) ;  /* 0x0000000000483947 */ /* 0x000fea0003800000 */
[----:B------:R-:W4:Y:S01]  /*31b0*/  LDCU.64 UR10, c[0x0][0x3e0] ;  /* 0x00007c00ff0a77ac */ /* 0x000f220008000a00 */
[----:B-1----:R-:W-:Y:S01]  /*31c0*/  FADD.FTZ R11, R5, -UR5 ;  /* 0x80000005050b7e21 */ /* 0x002fe20008010000 */
[----:B------:R-:W-:Y:S01]  /*31d0*/  MOV R4, R6 ;  /* 0x0000000600047202 */ /* 0x000fe20000000f00 */
[----:B------:R-:W-:Y:S01]  /*31e0*/  FADD.FTZ R28, R28, -UR5 ;  /* 0x800000051c1c7e21 */ /* 0x000fe20008010000 */
[----:B------:R-:W1:Y:S01]  /*31f0*/  LDCU.64 UR18, c[0x0][0x380] ;  /* 0x00007000ff1277ac */ /* 0x000e620008000a00 */
[----:B------:R-:W-:Y:S01]  /*3200*/  MOV R5, R9 ;  /* 0x0000000900057202 */ /* 0x000fe20000000f00 */
[----:B------:R-:W-:Y:S01]  /*3210*/  FMUL.FTZ R12, R11, UR8 ;  /* 0x000000080b0c7c20 */ /* 0x000fe20008410000 */
[----:B--23--:R-:W-:-:S03]  /*3220*/  FMUL.FTZ R3, R28, UR8 ;  /* 0x000000081c037c20 */ /* 0x00cfc60008410000 */
[----:B0----5:R-:W-:Y:S01]  /*3230*/  FFMA.FTZ R16, R15, R12, R19 ;  /* 0x0000000c0f107223 */ /* 0x021fe20000010013 */
[----:B------:R-:W-:-:S05]  /*3240*/  FFMA.FTZ R3, R14, R3, R18 ;  /* 0x000000030e037223 */ /* 0x000fca0000010012 */
[----:B------:R-:W-:Y:S01]  /*3250*/  F2FP.BF16.F32.PACK_AB R3, R16, R3 ;  /* 0x000000031003723e */ /* 0x000fe200000010ff */
[----:B----4-:R-:W-:Y:S02]  /*3260*/  IMAD R13, R44, UR10, RZ ;  /* 0x0000000a2c0d7c24 */ /* 0x010fe4000f8e02ff */
[----:B------:R-:W-:-:S04]  /*3270*/  IMAD.WIDE.U32 R4, R40, UR10, R4 ;  /* 0x0000000a28047c25 */ /* 0x000fc8000f8e0004 */
[----:B------:R-:W-:Y:S01]  /*3280*/  IMAD R13, R40, UR11, R13 ;  /* 0x0000000b280d7c24 */ /* 0x000fe2000f8e020d */
[----:B-1----:R-:W-:-:S04]  /*3290*/  LEA R12, P1, R4, UR18, 0x1 ;  /* 0x00000012040c7c11 */ /* 0x002fc8000f8208ff */
[----:B------:R-:W-:-:S04]  /*32a0*/  IADD3 R13, PT, PT, R5, R13, RZ ;  /* 0x0000000d050d7210 */ /* 0x000fc80007ffe0ff */
[----:B------:R-:W-:-:S05]  /*32b0*/  LEA.HI.X R13, R4, UR19, R13, 0x1, P1 ;  /* 0x00000013040d7c11 */ /* 0x000fca00088f0c0d */
[----:B------:R4:W-:Y:S02]  /*32c0*/  STG.E desc[UR16][R12.64], R3 ;  /* 0x000000030c007986 */ /* 0x0009e4000c101910 */
.L_x_1846:
[----:B------:R-:W-:Y:S05]  /*32d0*/  BSYNC.RECONVERGENT B1 ;  /* 0x0000000000017941 */ /* 0x000fea0003800200 */
.L_x_1845:
[----:B------:R-:W-:Y:S05]  /*32e0*/  @P4 BRA `(.L_x_1847) ;  /* 0x0000001000744947 */ /* 0x000fea0003800000 */
[----:B------:R-:W0:Y:S01]  /*32f0*/  LDCU.64 UR10, c[0x0][0x3e0] ;  /* 0x00007c00ff0a77ac */ /* 0x000e220008000a00 */
[----:B------:R-:W-:Y:S01]  /*3300*/  MOV R7, R9 ;  /* 0x0000000900077202 */ /* 0x000fe20000000f00 */
[----:B------:R-:W-:Y:S01]  /*3310*/  FADD.FTZ R27, R27, -UR5 ;  /* 0x800000051b1b7e21 */ /* 0x000fe20008010000 */
[----:B------:R-:W-:Y:S01]  /*3320*/  FADD.FTZ R10, R10, -UR5 ;  /* 0x800000050a0a7e21 */ /* 0x000fe20008010000 */
[----:B------:R-:W1:Y:S02]  /*3330*/  LDCU.64 UR12, c[0x0][0x380] ;  /* 0x00007000ff0c77ac */ /* 0x000e640008000a00 */
[----:B------:R-:W-:Y:S01]  /*3340*/  FMUL.FTZ R27, R27, UR8 ;  /* 0x000000081b1b7c20 */ /* 0x000fe20008410000 */
[----:B------:R-:W-:-:S03]  /*3350*/  FMUL.FTZ R10, R10, UR8 ;  /* 0x000000080a0a7c20 */ /* 0x000fc60008410000 */
[----:B--2345:R-:W-:Y:S01]  /*3360*/  FFMA.FTZ R3, R14, R27, R18 ;  /* 0x0000001b0e037223 */ /* 0x03cfe20000010012 */
        /* <DEDUP_REMOVED lines=8> */
[----:B------:R0:W-:Y:S01]  /*33f0*/  STG.E desc[UR16][R4.64], R3 ;  /* 0x0000000304007986 */ /* 0x0001e2000c101910 */
[----:B------:R-:W-:Y:S05]  /*3400*/  BRA `(.L_x_1847) ;  /* 0x00000010002c7947 */ /* 0x000fea0003800000 */
.L_x_1832:
[----:B------:R-:W1:Y:S01]  /*3410*/  LDCU.64 UR18, c[0x0][0x3e8] ;  /* 0x00007d00ff1277ac */ /* 0x000e620008000a00 */
[----:B------:R-:W-:Y:S01]  /*3420*/  SHF.R.S32.HI R12, RZ, 0x1f, R42 ;  /* 0x0000001fff0c7819 */ /* 0x000fe2000001142a */
[----:B------:R-:W-:Y:S01]  /*3430*/  BSSY.RECONVERGENT B1, `(.L_x_1848) ;  /* 0x0000023000017945 */ /* 0x000fe20003800200 */
[----:B-1----:R-:W-:Y:S02]  /*3440*/  ISETP.GE.U32.AND P2, PT, R42, UR18, PT ;  /* 0x000000122a007c0c */ /* 0x002fe4000bf46070 */
[----:B------:R-:W-:Y:S02]  /*3450*/  ISETP.GE.U32.AND P5, PT, R38, UR18, PT ;  /* 0x0000001226007c0c */ /* 0x000fe4000bfa6070 */
[----:B------:R-:W-:Y:S02]  /*3460*/  ISETP.GE.U32.AND P6, PT, R37, UR18, PT ;  /* 0x0000001225007c0c */ /* 0x000fe4000bfc6070 */
[----:B------:R-:W-:Y:S01]  /*3470*/  ISETP.GE.AND.EX P2, PT, R12, UR19, PT, P2 ;  /* 0x000000130c007c0c */ /* 0x000fe2000bf46320 */
[----:B------:R-:W-:-:S12]  /*3480*/  @P1 BRA `(.L_x_1849) ;  /* 0x0000000000741947 */ /* 0x000fd80003800000 */
[----:B------:R-:W-:Y:S01]  /*3490*/  FADD.FTZ R26, R26, -UR5 ;  /* 0x800000051a1a7e21 */ /* 0x000fe20008010000 */
[----:B------:R-:W-:Y:S01]  /*34a0*/  FADD.FTZ R34, R34, -UR5 ;  /* 0x8000000522227e21 */ /* 0x000fe20008010000 */
[----:B------:R-:W1:Y:S01]  /*34b0*/  LDCU.64 UR10, c[0x0][0x3e0] ;  /* 0x00007c00ff0a77ac */ /* 0x000e620008000a00 */
[----:B------:R-:W-:Y:S01]  /*34c0*/  SHF.R.S32.HI R22, RZ, 0x1f, R0 ;  /* 0x0000001fff167819 */ /* 0x000fe20000011400 */
[----:B------:R-:W-:Y:S01]  /*34d0*/  FMUL.FTZ R26, R26, UR8 ;  /* 0x000000081a1a7c20 */ /* 0x000fe20008410000 */
[----:B------:R-:W-:Y:S01]  /*34e0*/  FMUL.FTZ R13, R34, UR8 ;  /* 0x00000008220d7c20 */ /* 0x000fe20008410000 */
[----:B------:R-:W2:Y:S02]  /*34f0*/  LDCU.64 UR12, c[0x0][0x380] ;  /* 0x00007000ff0c77ac */ /* 0x000ea40008000a00 */
[----:B0----5:R-:W-:Y:S01]  /*3500*/  FFMA.FTZ R17, R15, R26, R19 ;  /* 0x0000001a0f117223 */ /* 0x021fe20000010013 */
[----:B------:R-:W-:-:S03]  /*3510*/  FFMA.FTZ R16, R14, R13, R18 ;  /* 0x0000000d0e107223 */ /* 0x000fc60000010012 */
[----:B------:R-:W-:Y:S01]  /*3520*/  FMUL.FTZ R12, R17, -1.4426950216293334961 ;  /* 0xbfb8aa3b110c7820 */ /* 0x000fe20000410000 */
[----:B------:R-:W-:-:S04]  /*3530*/  FMUL.FTZ R23, R16, -1.4426950216293334961 ;  /* 0xbfb8aa3b10177820 */ /* 0x000fc80000410000 */
[----:B------:R-:W0:Y:S01]  /*3540*/  MUFU.EX2 R13, R23 ;  /* 0x00000017000d7308 */ /* 0x000e220000000800 */
[----:B-1----:R-:W-:-:S04]  /*3550*/  IMAD R22, R22, UR10, RZ ;  /* 0x0000000a16167c24 */ /* 0x002fc8000f8e02ff */
[----:B------:R-:W-:-:S03]  /*3560*/  IMAD R22, R0, UR11, R22 ;  /* 0x0000000b00167c24 */ /* 0x000fc6000f8e0216 */
[----:B------:R-:W1:Y:S01]  /*3570*/  MUFU.EX2 R12, R12 ;  /* 0x0000000c000c7308 */ /* 0x000e620000000800 */
[----:B0-----:R-:W-:-:S07]  /*3580*/  FADD.FTZ R13, R13, 1 ;  /* 0x3f8000000d0d7421 */ /* 0x001fce0000010000 */
[----:B------:R0:W3:Y:S01]  /*3590*/  MUFU.RCP R20, R13 ;  /* 0x0000000d00147308 */ /* 0x0000e20000001000 */
[----:B-1----:R-:W-:-:S07]  /*35a0*/  FADD.FTZ R12, R12, 1 ;  /* 0x3f8000000c0c7421 */ /* 0x002fce0000010000 */
[----:B------:R1:W4:Y:S01]  /*35b0*/  MUFU.RCP R21, R12 ;  /* 0x0000000c00157308 */ /* 0x0003220000001000 */
[----:B0-----:R-:W-:Y:S02]  /*35c0*/  MOV R13, R9 ;  /* 0x00000009000d7202 */ /* 0x001fe40000000f00 */
[----:B-1----:R-:W-:Y:S01]  /*35d0*/  MOV R12, R6 ;  /* 0x00000006000c7202 */ /* 0x002fe20000000f00 */
[----:B---3--:R-:W-:-:S04]  /*35e0*/  FMUL.FTZ R20, R16, R20 ;  /* 0x0000001410147220 */ /* 0x008fc80000410000 */
[----:B------:R-:W-:-:S04]  /*35f0*/  IMAD.WIDE.U32 R12, R0, UR10, R12 ;  /* 0x0000000a000c7c25 */ /* 0x000fc8000f8e000c */
[----:B----4-:R-:W-:Y:S01]  /*3600*/  FMUL.FTZ R21, R17, R21 ;  /* 0x0000001511157220 */ /* 0x010fe20000410000 */
[----:B------:R-:W-:Y:S02]  /*3610*/  IADD3 R22, PT, PT, R13, R22, RZ ;  /* 0x000000160d167210 */ /* 0x000fe40007ffe0ff */
[C---:B--2---:R-:W-:Y:S02]  /*3620*/  LEA R16, P1, R12.reuse, UR12, 0x1 ;  /* 0x0000000c0c107c11 */ /* 0x044fe4000f8208ff */
[----:B------:R-:W-:Y:S02]  /*3630*/  F2FP.BF16.F32.PACK_AB R21, R21, R20 ;  /* 0x000000141515723e */ /* 0x000fe400000010ff */
[----:B------:R-:W-:-:S05]  /*3640*/  LEA.HI.X R17, R12, UR13, R22, 0x1, P1 ;  /* 0x0000000d0c117c11 */ /* 0x000fca00088f0c16 */
[----:B------:R1:W-:Y:S04]  /*3650*/  STG.E desc[UR16][R16.64], R21 ;  /* 0x0000001510007986 */ /* 0x0003e8000c101910 */
.L_x_1849:
[----:B------:R-:W-:Y:S05]  /*3660*/  BSYNC.RECONVERGENT B1 ;  /* 0x0000000000017941 */ /* 0x000fea0003800200 */
.L_x_1848:
[----:B------:R-:W-:Y:S04]  /*3670*/  BSSY.RECONVERGENT B1, `(.L_x_1850) ;  /* 0x000001f000017945 */ /* 0x000fe80003800200 */
[----:B------:R-:W-:Y:S05]  /*3680*/  @P2 BRA `(.L_x_1851) ;  /* 0x0000000000742947 */ /* 0x000fea0003800000 */
[----:B------:R-:W-:Y:S01]  /*3690*/  FADD.FTZ R33, R33, -UR5 ;  /* 0x8000000521217e21 */ /* 0x000fe20008010000 */
[----:B------:R-:W-:Y:S01]  /*36a0*/  FADD.FTZ R25, R25, -UR5 ;  /* 0x8000000519197e21 */ /* 0x000fe20008010000 */
[----:B------:R-:W2:Y:S01]  /*36b0*/  LDCU.64 UR10, c[0x0][0x3e0] ;  /* 0x00007c00ff0a77ac */ /* 0x000ea20008000a00 */
[----:B------:R-:W-:Y:S01]  /*36c0*/  SHF.R.S32.HI R22, RZ, 0x1f, R42 ;  /* 0x0000001fff167819 */ /* 0x000fe2000001142a */
[----:B------:R-:W-:Y:S01]  /*36d0*/  FMUL.FTZ R33, R33, UR8 ;  /* 0x0000000821217c20 */ /* 0x000fe20008410000 */
[----:B------:R-:W-:Y:S01]  /*36e0*/  FMUL.FTZ R12, R25, UR8 ;  /* 0x00000008190c7c20 */ /* 0x000fe20008410000 */
[----:B------:R-:W3:Y:S02]  /*36f0*/  LDCU.64 UR12, c[0x0][0x380] ;  /* 0x00007000ff0c77ac */ /* 0x000ee40008000a00 */
[----:B-----5:R-:W-:Y:S01]  /*3700*/  FFMA.FTZ R20, R14, R33, R18 ;  /* 0x000000210e147223 */ /* 0x020fe20000010012 */
[----:B01----:R-:W-:-:S03]  /*3710*/  FFMA.FTZ R17, R15, R12, R19 ;  /* 0x0000000c0f117223 */ /* 0x003fc60000010013 */
[----:B------:R-:W-:Y:S01]  /*3720*/  FMUL.FTZ R13, R20, -1.4426950216293334961 ;  /* 0xbfb8aa3b140d7820 */ /* 0x000fe20000410000 */
[----:B------:R-:W-:-:S04]  /*3730*/  FMUL.FTZ R25, R17, -1.4426950216293334961 ;  /* 0xbfb8aa3b11197820 */ /* 0x000fc80000410000 */
[----:B------:R-:W0:Y:S01]  /*3740*/  MUFU.EX2 R12, R25 ;  /* 0x00000019000c7308 */ /* 0x000e220000000800 */
[----:B--2---:R-:W-:-:S04]  /*3750*/  IMAD R22, R22, UR10, RZ ;  /* 0x0000000a16167c24 */ /* 0x004fc8000f8e02ff */
[----:B------:R-:W-:-:S03]  /*3760*/  IMAD R22, R42, UR11, R22 ;  /* 0x0000000b2a167c24 */ /* 0x000fc6000f8e0216 */
[----:B------:R-:W1:Y:S01]  /*3770*/  MUFU.EX2 R13, R13 ;  /* 0x0000000d000d7308 */ /* 0x000e620000000800 */
[----:B0-----:R-:W-:Y:S01]  /*3780*/  FADD.FTZ R26, R12, 1 ;  /* 0x3f8000000c1a7421 */ /* 0x001fe20000010000 */
[----:B------:R-:W-:-:S06]  /*3790*/  MOV R12, R6 ;  /* 0x00000006000c7202 */ /* 0x000fcc0000000f00 */
[----:B------:R-:W-:Y:S01]  /*37a0*/  MUFU.RCP R16, R26 ;  /* 0x0000001a00107308 */ /* 0x000fe20000001000 */
[----:B-1----:R-:W-:Y:S01]  /*37b0*/  FADD.FTZ R23, R13, 1 ;  /* 0x3f8000000d177421 */ /* 0x002fe20000010000 */
[----:B------:R-:W-:-:S06]  /*37c0*/  IMAD.MOV.U32 R13, RZ, RZ, R9 ;  /* 0x000000ffff0d7224 */ /* 0x000fcc00078e0009 */
[----:B------:R-:W0:Y:S01]  /*37d0*/  MUFU.RCP R21, R23 ;  /* 0x0000001700157308 */ /* 0x000e220000001000 */
[----:B------:R-:W-:-:S05]  /*37e0*/  IMAD.WIDE.U32 R12, R42, UR10, R12 ;  /* 0x0000000a2a0c7c25 */ /* 0x000fca000f8e000c */
[----:B------:R-:W-:Y:S01]  /*37f0*/  IADD3 R22, PT, PT, R13, R22, RZ ;  /* 0x000000160d167210 */ /* 0x000fe20007ffe0ff */
[----:B0-----:R-:W-:Y:S01]  /*3800*/  FMUL.FTZ R21, R20, R21 ;  /* 0x0000001514157220 */ /* 0x001fe20000410000 */
[----:B------:R-:W-:Y:S01]  /*3810*/  FMUL.FTZ R20, R17, R16 ;  /* 0x0000001011147220 */ /* 0x000fe20000410000 */
[----:B---3--:R-:W-:-:S04]  /*3820*/  LEA R16, P1, R12, UR12, 0x1 ;  /* 0x0000000c0c107c11 */ /* 0x008fc8000f8208ff */
[----:B------:R-:W-:Y:S02]  /*3830*/  LEA.HI.X R17, R12, UR13, R22, 0x1, P1 ;  /* 0x0000000d0c117c11 */ /* 0x000fe400088f0c16 */
[----:B------:R-:W-:-:S05]  /*3840*/  F2FP.BF16.F32.PACK_AB R21, R20, R21 ;  /* 0x000000151415723e */ /* 0x000fca00000010ff */
[----:B------:R2:W-:Y:S02]  /*3850*/  STG.E desc[UR16][R16.64], R21 ;  /* 0x0000001510007986 */ /* 0x0005e4000c101910 */
.L_x_1851:
[----:B------:R-:W-:Y:S05]  /*3860*/  BSYNC.RECONVERGENT B1 ;  /* 0x0000000000017941 */ /* 0x000fea0003800200 */
.L_x_1850:
[----:B------:R-:W-:Y:S01]  /*3870*/  SHF.R.S32.HI R22, RZ, 0x1f, R38 ;  /* 0x0000001fff167819 */ /* 0x000fe20000011426 */
        /* <DEDUP_REMOVED lines=14> */
[----:B------:R-:W-:Y:S01]  /*3960*/  FADD.FTZ R32, R32, -UR5 ;  /* 0x8000000520207e21 */ /* 0x000fe20008010000 */
[----:B------:R-:W-:Y:S01]  /*3970*/  FADD.FTZ R24, R24, -UR5 ;  /* 0x8000000518187e21 */ /* 0x000fe20008010000 */
[----:B------:R-:W3:Y:S02]  /*3980*/  LDCU.64 UR10, c[0x0][0x3e0] ;  /* 0x00007c00ff0a77ac */ /* 0x000ee40008000a00 */
[----:B------:R-:W-:Y:S01]  /*3990*/  FMUL.FTZ R13, R32, UR8 ;  /* 0x00000008200d7c20 */ /* 0x000fe20008410000 */
[----:B------:R-:W-:Y:S01]  /*39a0*/  FMUL.FTZ R24, R24, UR8 ;  /* 0x0000000818187c20 */ /* 0x000fe20008410000 */
[----:B------:R-:W4:Y:S02]  /*39b0*/  LDCU.64 UR12, c[0x0][0x380] ;  /* 0x00007000ff0c77ac */ /* 0x000f240008000a00 */
[----:B-----5:R-:W-:Y:S01]  /*39c0*/  FFMA.FTZ R20, R14, R13, R18 ;  /* 0x0000000d0e147223 */ /* 0x020fe20000010012 */
[----:B012---:R-:W-:Y:S01]  /*39d0*/  FFMA.FTZ R17, R15, R24, R19 ;  /* 0x000000180f117223 */ /* 0x007fe20000010013 */
[----:B------:R-:W-:-:S02]  /*39e0*/  MOV R13, R9 ;  /* 0x00000009000d7202 */ /* 0x000fc40000000f00 */
[----:B------:R-:W-:Y:S01]  /*39f0*/  FMUL.FTZ R12, R20, -1.4426950216293334961 ;  /* 0xbfb8aa3b140c7820 */ /* 0x000fe20000410000 */
[----:B------:R-:W-:-:S05]  /*3a00*/  FMUL.FTZ R24, R17, -1.4426950216293334961 ;  /* 0xbfb8aa3b11187820 */ /* 0x000fca0000410000 */
[----:B------:R-:W0:Y:S01]  /*3a10*/  MUFU.EX2 R12, R12 ;  /* 0x0000000c000c7308 */ /* 0x000e220000000800 */
[----:B---3--:R-:W-:-:S04]  /*3a20*/  IMAD R22, R22, UR10, RZ ;  /* 0x0000000a16167c24 */ /* 0x008fc8000f8e02ff */
[----:B------:R-:W-:-:S03]  /*3a30*/  IMAD R22, R38, UR11, R22 ;  /* 0x0000000b26167c24 */ /* 0x000fc6000f8e0216 */
[----:B------:R-:W1:Y:S01]  /*3a40*/  MUFU.EX2 R24, R24 ;  /* 0x0000001800187308 */ /* 0x000e620000000800 */
[----:B0-----:R-:W-:Y:S01]  /*3a50*/  FADD.FTZ R23, R12, 1 ;  /* 0x3f8000000c177421 */ /* 0x001fe20000010000 */
[----:B------:R-:W-:-:S06]  /*3a60*/  MOV R12, R6 ;  /* 0x00000006000c7202 */ /* 0x000fcc0000000f00 */
[----:B------:R-:W0:Y:S01]  /*3a70*/  MUFU.RCP R21, R23 ;  /* 0x0000001700157308 */ /* 0x000e220000001000 */
[----:B------:R-:W-:-:S04]  /*3a80*/  IMAD.WIDE.U32 R12, R38, UR10, R12 ;  /* 0x0000000a260c7c25 */ /* 0x000fc8000f8e000c */
[----:B-1----:R-:W-:Y:S01]  /*3a90*/  FADD.FTZ R25, R24, 1 ;  /* 0x3f80000018197421 */ /* 0x002fe20000010000 */
[----:B------:R-:W-:-:S03]  /*3aa0*/  IADD3 R13, PT, PT, R13, R22, RZ ;  /* 0x000000160d0d7210 */ /* 0x000fc60007ffe0ff */
[----:B------:R-:W1:Y:S01]  /*3ab0*/  MUFU.RCP R16, R25 ;  /* 0x0000001900107308 */ /* 0x000e620000001000 */
[----:B0-----:R-:W-:Y:S01]  /*3ac0*/  FMUL.FTZ R21, R20, R21 ;  /* 0x0000001514157220 */ /* 0x001fe20000410000 */
[----:B-1----:R-:W-:Y:S01]  /*3ad0*/  FMUL.FTZ R20, R17, R16 ;  /* 0x0000001011147220 */ /* 0x002fe20000410000 */
[----:B----4-:R-:W-:-:S04]  /*3ae0*/  LEA R16, P5, R12, UR12, 0x1 ;  /* 0x0000000c0c107c11 */ /* 0x010fc8000f8a08ff */
[----:B------:R-:W-:Y:S02]  /*3af0*/  LEA.HI.X R17, R12, UR13, R13, 0x1, P5 ;  /* 0x0000000d0c117c11 */ /* 0x000fe4000a8f0c0d */
[----:B------:R-:W-:-:S05]  /*3b00*/  F2FP.BF16.F32.PACK_AB R21, R20, R21 ;  /* 0x000000151415723e */ /* 0x000fca00000010ff */
[----:B------:R3:W-:Y:S02]  /*3b10*/  STG.E desc[UR16][R16.64], R21 ;  /* 0x0000001510007986 */ /* 0x0007e4000c101910 */
.L_x_1853:
[----:B------:R-:W-:Y:S05]  /*3b20*/  BSYNC.RECONVERGENT B1 ;  /* 0x0000000000017941 */ /* 0x000fea0003800200 */
.L_x_1852:
[----:B------:R-:W-:Y:S04]  /*3b30*/  BSSY.RECONVERGENT B1, `(.L_x_1854) ;  /* 0x000001e000017945 */ /* 0x000fe80003800200 */
[----:B------:R-:W-:Y:S05]  /*3b40*/  @P6 BRA `(.L_x_1855) ;  /* 0x0000000000706947 */ /* 0x000fea0003800000 */
[----:B------:R-:W-:Y:S01]  /*3b50*/  FADD.FTZ R31, R31, -UR5 ;  /* 0x800000051f1f7e21 */ /* 0x000fe20008010000 */
[----:B------:R-:W-:Y:S01]  /*3b60*/  FADD.FTZ R11, R11, -UR5 ;  /* 0x800000050b0b7e21 */ /* 0x000fe20008010000 */
[----:B------:R-:W4:Y:S01]  /*3b70*/  LDCU.64 UR10, c[0x0][0x3e0] ;  /* 0x00007c00ff0a77ac */ /* 0x000f220008000a00 */
[----:B------:R-:W-:Y:S01]  /*3b80*/  MOV R12, R6 ;  /* 0x00000006000c7202 */ /* 0x000fe20000000f00 */
[----:B------:R-:W-:Y:S01]  /*3b90*/  FMUL.FTZ R31, R31, UR8 ;  /* 0x000000081f1f7c20 */ /* 0x000fe20008410000 */
[----:B0123--:R-:W-:Y:S01]  /*3ba0*/  FMUL.FTZ R16, R11, UR8 ;  /* 0x000000080b107c20 */ /* 0x00ffe20008410000 */
[----:B------:R-:W0:Y:S01]  /*3bb0*/  LDCU.64 UR12, c[0x0][0x380] ;  /* 0x00007000ff0c77ac */ /* 0x000e220008000a00 */
[----:B------:R-:W-:Y:S01]  /*3bc0*/  MOV R13, R9 ;  /* 0x00000009000d7202 */ /* 0x000fe20000000f00 */
[----:B-----5:R-:W-:Y:S01]  /*3bd0*/  FFMA.FTZ R20, R14, R31, R18 ;  /* 0x0000001f0e147223 */ /* 0x020fe20000010012 */
[----:B------:R-:W-:-:S03]  /*3be0*/  FFMA.FTZ R16, R15, R16, R19 ;  /* 0x000000100f107223 */ /* 0x000fc60000010013 */
[----:B------:R-:W-:Y:S01]  /*3bf0*/  FMUL.FTZ R11, R20, -1.4426950216293334961 ;  /* 0xbfb8aa3b140b7820 */ /* 0x000fe20000410000 */
[----:B------:R-:W-:-:S05]  /*3c00*/  FMUL.FTZ R23, R16, -1.4426950216293334961 ;  /* 0xbfb8aa3b10177820 */ /* 0x000fca0000410000 */
[----:B------:R-:W1:Y:S01]  /*3c10*/  MUFU.EX2 R11, R11 ;  /* 0x0000000b000b7308 */ /* 0x000e620000000800 */
[----:B----4-:R-:W-:Y:S02]  /*3c20*/  IMAD R26, R26, UR10, RZ ;  /* 0x0000000a1a1a7c24 */ /* 0x010fe4000f8e02ff */
[----:B------:R-:W-:-:S05]  /*3c30*/  IMAD.WIDE.U32 R12, R37, UR10, R12 ;  /* 0x0000000a250c7c25 */ /* 0x000fca000f8e000c */
[----:B------:R-:W2:Y:S01]  /*3c40*/  MUFU.EX2 R23, R23 ;  /* 0x0000001700177308 */ /* 0x000ea20000000800 */
[----:B-1----:R-:W-:Y:S01]  /*3c50*/  FADD.FTZ R22, R11, 1 ;  /* 0x3f8000000b167421 */ /* 0x002fe20000010000 */
[----:B------:R-:W-:-:S06]  /*3c60*/  IMAD R11, R37, UR11, R26 ;  /* 0x0000000b250b7c24 */ /* 0x000fcc000f8e021a */
[----:B------:R-:W1:Y:S01]  /*3c70*/  MUFU.RCP R21, R22 ;  /* 0x0000001600157308 */ /* 0x000e620000001000 */
[----:B------:R-:W-:Y:S01]  /*3c80*/  IADD3 R11, PT, PT, R13, R11, RZ ;  /* 0x0000000b0d0b7210 */ /* 0x000fe20007ffe0ff */
[----:B--2---:R-:W-:-:S06]  /*3c90*/  FADD.FTZ R24, R23, 1 ;  /* 0x3f80000017187421 */ /* 0x004fcc0000010000 */
[----:B------:R-:W2:Y:S01]  /*3ca0*/  MUFU.RCP R17, R24 ;  /* 0x0000001800117308 */ /* 0x000ea20000001000 */
[----:B-1----:R-:W-:Y:S01]  /*3cb0*/  FMUL.FTZ R21, R20, R21 ;  /* 0x0000001514157220 */ /* 0x002fe20000410000 */
[----:B--2---:R-:W-:Y:S01]  /*3cc0*/  FMUL.FTZ R20, R16, R17 ;  /* 0x0000001110147220 */ /* 0x004fe20000410000 */
[----:B0-----:R-:W-:-:S04]  /*3cd0*/  LEA R16, P5, R12, UR12, 0x1 ;  /* 0x0000000c0c107c11 */ /* 0x001fc8000f8a08ff */
[----:B------:R-:W-:Y:S02]  /*3ce0*/  LEA.HI.X R17, R12, UR13, R11, 0x1, P5 ;  /* 0x0000000d0c117c11 */ /* 0x000fe4000a8f0c0b */
[----:B------:R-:W-:-:S05]  /*3cf0*/  F2FP.BF16.F32.PACK_AB R21, R20, R21 ;  /* 0x000000151415723e */ /* 0x000fca00000010ff */
[----:B------:R4:W-:Y:S02]  /*3d00*/  STG.E desc[UR16][R16.64], R21 ;  /* 0x0000001510007986 */ /* 0x0009e4000c101910 */
.L_x_1855:
[----:B------:R-:W-:Y:S05]  /*3d10*/  BSYNC.RECONVERGENT B1 ;  /* 0x0000000000017941 */ /* 0x000fea0003800200 */
.L_x_1854:
[----:B------:R-:W-:Y:S04]  /*3d20*/  BSSY.RECONVERGENT B1, `(.L_x_1856) ;  /* 0x000001e000017945 */ /* 0x000fe80003800200 */
[----:B------:R-:W-:Y:S05]  /*3d30*/  @P1 BRA `(.L_x_1857) ;  /* 0x0000000000701947 */ /* 0x000fea0003800000 */
[----:B------:R-:W-:Y:S01]  /*3d40*/  FADD.FTZ R30, R30, -UR5 ;  /* 0x800000051e1e7e21 */ /* 0x000fe20008010000 */
[----:B------:R-:W-:Y:S01]  /*3d50*/  FADD.FTZ R3, R3, -UR5 ;  /* 0x8000000503037e21 */ /* 0x000fe20008010000 */
[----:B------:R-:W0:Y:S01]  /*3d60*/  LDCU.64 UR10, c[0x0][0x3e0] ;  /* 0x00007c00ff0a77ac */ /* 0x000e220008000a00 */
[----:B------:R-:W-:Y:S01]  /*3d70*/  MOV R13, R9 ;  /* 0x00000009000d7202 */ /* 0x000fe20000000f00 */
[----:B------:R-:W-:Y:S01]  /*3d80*/  FMUL.FTZ R11, R30, UR8 ;  /* 0x000000081e0b7c20 */ /* 0x000fe20008410000 */
[----:B01234-:R-:W-:Y:S01]  /*3d90*/  FMUL.FTZ R16, R3, UR8 ;  /* 0x0000000803107c20 */ /* 0x01ffe20008410000 */
[----:B------:R-:W0:Y:S02]  /*3da0*/  LDCU.64 UR12, c[0x0][0x380] ;  /* 0x00007000ff0c77ac */ /* 0x000e240008000a00 */
[----:B-----5:R-:W-:Y:S01]  /*3db0*/  FFMA.FTZ R11, R14, R11, R18 ;  /* 0x0000000b0e0b7223 */ /* 0x020fe20000010012 */
[----:B------:R-:W-:-:S03]  /*3dc0*/  FFMA.FTZ R3, R15, R16, R19 ;  /* 0x000000100f037223 */ /* 0x000fc60000010013 */
[----:B------:R-:W-:Y:S01]  /*3dd0*/  FMUL.FTZ R12, R11, -1.4426950216293334961 ;  /* 0xbfb8aa3b0b0c7820 */ /* 0x000fe20000410000 */
[----:B------:R-:W-:-:S05]  /*3de0*/  FMUL.FTZ R17, R3, -1.4426950216293334961 ;  /* 0xbfb8aa3b03117820 */ /* 0x000fca0000410000 */
[----:B------:R-:W1:Y:S01]  /*3df0*/  MUFU.EX2 R12, R12 ;  /* 0x0000000c000c7308 */ /* 0x000e620000000800 */
[----:B------:R-:W-:-:S04]  /*3e00*/  IMAD R23, R33, UR10, RZ ;  /* 0x0000000a21177c24 */ /* 0x000fc8000f8e02ff */
[----:B------:R-:W-:-:S03]  /*3e10*/  IMAD R23, R36, UR11, R23 ;  /* 0x0000000b24177c24 */ /* 0x000fc6000f8e0217 */
[----:B------:R-:W2:Y:S01]  /*3e20*/  MUFU.EX2 R17, R17 ;  /* 0x0000001100117308 */ /* 0x000ea20000000800 */
[----:B-1----:R-:W-:Y:S01]  /*3e30*/  FADD.FTZ R20, R12, 1 ;  /* 0x3f8000000c147421 */ /* 0x002fe20000010000 */
[----:B------:R-:W-:-:S06]  /*3e40*/  MOV R12, R6 ;  /* 0x00000006000c7202 */ /* 0x000fcc0000000f00 */
[----:B------:R-:W1:Y:S01]  /*3e50*/  MUFU.RCP R16, R20 ;  /* 0x0000001400107308 */ /* 0x000e620000001000 */
[----:B------:R-:W-:-:S04]  /*3e60*/  IMAD.WIDE.U32 R12, R36, UR10, R12 ;  /* 0x0000000a240c7c25 */ /* 0x000fc8000f8e000c */
[----:B--2---:R-:W-:Y:S01]  /*3e70*/  FADD.FTZ R21, R17, 1 ;  /* 0x3f80000011157421 */ /* 0x004fe20000010000 */
[----:B------:R-:W-:-:S03]  /*3e80*/  IMAD.IADD R23, R13, 0x1, R23 ;  /* 0x000000010d177824 */ /* 0x000fc600078e0217 */
[----:B------:R-:W2:Y:S01]  /*3e90*/  MUFU.RCP R22, R21 ;  /* 0x0000001500167308 */ /* 0x000ea20000001000 */
[----:B-1----:R-:W-:Y:S01]  /*3ea0*/  FMUL.FTZ R11, R11, R16 ;  /* 0x000000100b0b7220 */ /* 0x002fe20000410000 */
[----:B0-----:R-:W-:-:S04]  /*3eb0*/  LEA R16, P1, R12, UR12, 0x1 ;  /* 0x0000000c0c107c11 */ /* 0x001fc8000f8208ff */
[----:B------:R-:W-:Y:S01]  /*3ec0*/  LEA.HI.X R17, R12, UR13, R23, 0x1, P1 ;  /* 0x0000000d0c117c11 */ /* 0x000fe200088f0c17 */
[----:B--2---:R-:W-:-:S05]  /*3ed0*/  FMUL.FTZ R22, R3, R22 ;  /* 0x0000001603167220 */ /* 0x004fca0000410000 */
[----:B------:R-:W-:-:S05]  /*3ee0*/  F2FP.BF16.F32.PACK_AB R11, R22, R11 ;  /* 0x0000000b160b723e */ /* 0x000fca00000010ff */
[----:B------:R0:W-:Y:S02]  /*3ef0*/  STG.E desc[UR16][R16.64], R11 ;  /* 0x0000000b10007986 */ /* 0x0001e4000c101910 */
.L_x_1857:
[----:B------:R-:W-:Y:S05]  /*3f00*/  BSYNC.RECONVERGENT B1 ;  /* 0x0000000000017941 */ /* 0x000fea0003800200 */
.L_x_1856:
[----:B------:R-:W-:Y:S04]  /*3f10*/  BSSY.RECONVERGENT B1, `(.L_x_1858) ;  /* 0x000001e000017945 */ /* 0x000fe80003800200 */
[----:B------:R-:W-:Y:S05]  /*3f20*/  @P2 BRA `(.L_x_1859) ;  /* 0x0000000000702947 */ /* 0x000fea0003800000 */
[----:B------:R-:W-:Y:S01]  /*3f30*/  FADD.FTZ R29, R29, -UR5 ;  /* 0x800000051d1d7e21 */ /* 0x000fe20008010000 */
[----:B------:R-:W-:Y:S01]  /*3f40*/  FADD.FTZ R3, R4, -UR5 ;  /* 0x8000000504037e21 */ /* 0x000fe20008010000 */
[----:B------:R-:W1:Y:S01]  /*3f50*/  LDCU.64 UR10, c[0x0][0x3e0] ;  /* 0x00007c00ff0a77ac */ /* 0x000e620008000a00 */
[----:B------:R-:W-:Y:S01]  /*3f60*/  MOV R13, R9 ;  /* 0x00000009000d7202 */ /* 0x000fe20000000f00 */
[----:B------:R-:W-:Y:S01]  /*3f70*/  FMUL.FTZ R29, R29, UR8 ;  /* 0x000000081d1d7c20 */ /* 0x000fe20008410000 */
[----:B------:R-:W-:Y:S01]  /*3f80*/  FMUL.FTZ R12, R3, UR8 ;  /* 0x00000008030c7c20 */ /* 0x000fe20008410000 */
[----:B------:R-:W1:Y:S02]  /*3f90*/  LDCU.64 UR12, c[0x0][0x380] ;  /* 0x00007000ff0c77ac */ /* 0x000e640008000a00 */
[----:B-----5:R-:W-:Y:S01]  /*3fa0*/  FFMA.FTZ R4, R14, R29, R18 ;  /* 0x0000001d0e047223 */ /* 0x020fe20000010012 */
[----:B------:R-:W-:Y:S01]  /*3fb0*/  FFMA.FTZ R3, R15, R12, R19 ;  /* 0x0000000c0f037223 */ /* 0x000fe20000010013 */
[----:B------:R-:W-:-:S02]  /*3fc0*/  MOV R12, R6 ;  /* 0x00000006000c7202 */ /* 0x000fc40000000f00 */
[----:B0-----:R-:W-:Y:S01]  /*3fd0*/  FMUL.FTZ R11, R4, -1.4426950216293334961 ;  /* 0xbfb8aa3b040b7820 */ /* 0x001fe20000410000 */
[----:B-1234-:R-:W-:-:S05]  /*3fe0*/  FMUL.FTZ R16, R3, -1.4426950216293334961 ;  /* 0xbfb8aa3b03107820 */ /* 0x01efca0000410000 */
[----:B------:R-:W0:Y:S01]  /*3ff0*/  MUFU.EX2 R11, R11 ;  /* 0x0000000b000b7308 */ /* 0x000e220000000800 */
[----:B------:R-:W-:Y:S02]  /*4000*/  IMAD R24, R45, UR10, RZ ;  /* 0x0000000a2d187c24 */ /* 0x000fe4000f8e02ff */
[----:B------:R-:W-:-:S05]  /*4010*/  IMAD.WIDE.U32 R12, R35, UR10, R12 ;  /* 0x0000000a230c7c25 */ /* 0x000fca000f8e000c */
[----:B------:R-:W1:Y:S01]  /*4020*/  MUFU.EX2 R16, R16 ;  /* 0x0000001000107308 */ /* 0x000e620000000800 */
[----:B0-----:R-:W-:Y:S01]  /*4030*/  FADD.FTZ R20, R11, 1 ;  /* 0x3f8000000b147421 */ /* 0x001fe20000010000 */
[----:B------:R-:W-:-:S06]  /*4040*/  IMAD R11, R35, UR11, R24 ;  /* 0x0000000b230b7c24 */ /* 0x000fcc000f8e0218 */
[----:B------:R-:W0:Y:S01]  /*4050*/  MUFU.RCP R17, R20 ;  /* 0x0000001400117308 */ /* 0x000e220000001000 */
[----:B------:R-:W-:Y:S01]  /*4060*/  IADD3 R11, PT, PT, R13, R11, RZ ;  /* 0x0000000b0d0b7210 */ /* 0x000fe20007ffe0ff */
[----:B-1----:R-:W-:Y:S01]  /*4070*/  FADD.FTZ R21, R16, 1 ;  /* 0x3f80000010157421 */ /* 0x002fe20000010000 */
[----:B------:R-:W-:-:S05]  /*4080*/  LEA R16, P1, R12, UR12, 0x1 ;  /* 0x0000000c0c107c11 */ /* 0x000fca000f8208ff */
[----:B------:R-:W1:Y:S01]  /*4090*/  MUFU.RCP R22, R21 ;  /* 0x0000001500167308 */ /* 0x000e620000001000 */
[----:B0-----:R-:W-:Y:S01]  /*40a0*/  FMUL.FTZ R4, R4, R17 ;  /* 0x0000001104047220 */ /* 0x001fe20000410000 */
[----:B------:R-:W-:Y:S01]  /*40b0*/  LEA.HI.X R17, R12, UR13, R11, 0x1, P1 ;  /* 0x0000000d0c117c11 */ /* 0x000fe200088f0c0b */
[----:B-1----:R-:W-:-:S05]  /*40c0*/  FMUL.FTZ R3, R3, R22 ;  /* 0x0000001603037220 */ /* 0x002fca0000410000 */
[----:B------:R-:W-:-:S05]  /*40d0*/  F2FP.BF16.F32.PACK_AB R3, R3, R4 ;  /* 0x000000040303723e */ /* 0x000fca00000010ff */
[----:B------:R0:W-:Y:S02]  /*40e0*/  STG.E desc[UR16][R16.64], R3 ;  /* 0x0000000310007986 */ /* 0x0001e4000c101910 */
.L_x_1859:
[----:B------:R-:W-:Y:S05]  /*40f0*/  BSYNC.RECONVERGENT B1 ;  /* 0x0000000000017941 */ /* 0x000fea0003800200 */
.L_x_1858:
[----:B------:R-:W-:Y:S04]  /*4100*/  BSSY.RECONVERGENT B1, `(.L_x_1860) ;  /* 0x000001e000017945 */ /* 0x000fe80003800200 */
[----:B------:R-:W-:Y:S05]  /*4110*/  @P3 BRA `(.L_x_1861) ;  /* 0x0000000000703947 */ /* 0x000fea0003800000 */
[----:B------:R-:W-:Y:S01]  /*4120*/  FADD.FTZ R28, R28, -UR5 ;  /* 0x800000051c1c7e21 */ /* 0x000fe20008010000 */
[----:B------:R-:W-:Y:S01]  /*4130*/  FADD.FTZ R5, R5, -UR5 ;  /* 0x8000000505057e21 */ /* 0x000fe20008010000 */
[----:B------:R-:W1:Y:S02]  /*4140*/  LDCU.64 UR10, c[0x0][0x3e0] ;  /* 0x00007c00ff0a77ac */ /* 0x000e640008000a00 */
[----:B0-----:R-:W-:Y:S01]  /*4150*/  FMUL.FTZ R3, R28, UR8 ;  /* 0x000000081c037c20 */ /* 0x001fe20008410000 */
[----:B------:R-:W-:Y:S01]  /*4160*/  FMUL.FTZ R12, R5, UR8 ;  /* 0x00000008050c7c20 */ /* 0x000fe20008410000 */
[----:B------:R-:W0:Y:S01]  /*4170*/  LDCU.64 UR12, c[0x0][0x380] ;  /* 0x00007000ff0c77ac */ /* 0x000e220008000a00 */
[----:B------:R-:W-:Y:S01]  /*4180*/  MOV R5, R9 ;  /* 0x0000000900057202 */ /* 0x000fe20000000f00 */
[----:B-----5:R-:W-:Y:S01]  /*4190*/  FFMA.FTZ R3, R14, R3, R18 ;  /* 0x000000030e037223 */ /* 0x020fe20000010012 */
[----:B------:R-:W-:-:S03]  /*41a0*/  FFMA.FTZ R11, R15, R12, R19 ;  /* 0x0000000c0f0b7223 */ /* 0x000fc60000010013 */
[----:B------:R-:W-:Y:S01]  /*41b0*/  FMUL.FTZ R4, R3, -1.4426950216293334961 ;  /* 0xbfb8aa3b03047820 */ /* 0x000fe20000410000 */
[----:B------:R-:W-:-:S05]  /*41c0*/  FMUL.FTZ R12, R11, -1.4426950216293334961 ;  /* 0xbfb8aa3b0b0c7820 */ /* 0x000fca0000410000 */
[----:B------:R-:W2:Y:S01]  /*41d0*/  MUFU.EX2 R4, R4 ;  /* 0x0000000400047308 */ /* 0x000ea20000000800 */
[----:B-1----:R-:W-:-:S04]  /*41e0*/  IMAD R13, R44, UR10, RZ ;  /* 0x0000000a2c0d7c24 */ /* 0x002fc8000f8e02ff */
[----:B------:R-:W-:-:S03]  /*41f0*/  IMAD R13, R40, UR11, R13 ;  /* 0x0000000b280d7c24 */ /* 0x000fc6000f8e020d */
[----:B------:R-:W1:Y:S01]  /*4200*/  MUFU.EX2 R12, R12 ;  /* 0x0000000c000c7308 */ /* 0x000e620000000800 */
[----:B--234-:R-:W-:Y:S01]  /*4210*/  FADD.FTZ R16, R4, 1 ;  /* 0x3f80000004107421 */ /* 0x01cfe20000010000 */
[----:B------:R-:W-:-:S06]  /*4220*/  MOV R4, R6 ;  /* 0x0000000600047202 */ /* 0x000fcc0000000f00 */
[----:B------:R-:W2:Y:S01]  /*4230*/  MUFU.RCP R16, R16 ;  /* 0x0000001000107308 */ /* 0x000ea20000001000 */
[----:B------:R-:W-:-:S04]  /*4240*/  IMAD.WIDE.U32 R4, R40, UR10, R4 ;  /* 0x0000000a28047c25 */ /* 0x000fc8000f8e0004 */
[----:B-1----:R-:W-:Y:S01]  /*4250*/  FADD.FTZ R17, R12, 1 ;  /* 0x3f8000000c117421 */ /* 0x002fe20000010000 */
[----:B0-----:R-:W-:-:S03]  /*4260*/  LEA R12, P1, R4, UR12, 0x1 ;  /* 0x0000000c040c7c11 */ /* 0x001fc6000f8208ff */
[----:B------:R-:W0:Y:S01]  /*4270*/  MUFU.RCP R20, R17 ;  /* 0x0000001100147308 */ /* 0x000e220000001000 */
[----:B------:R-:W-:-:S04]  /*4280*/  IADD3 R13, PT, PT, R5, R13, RZ ;  /* 0x0000000d050d7210 */ /* 0x000fc80007ffe0ff */
[----:B------:R-:W-:Y:S01]  /*4290*/  LEA.HI.X R13, R4, UR13, R13, 0x1, P1 ;  /* 0x0000000d040d7c11 */ /* 0x000fe200088f0c0d */
[----:B--2---:R-:W-:Y:S01]  /*42a0*/  FMUL.FTZ R3, R3, R16 ;  /* 0x0000001003037220 */ /* 0x004fe20000410000 */
[----:B0-----:R-:W-:-:S05]  /*42b0*/  FMUL.FTZ R20, R11, R20 ;  /* 0x000000140b147220 */ /* 0x001fca0000410000 */
[----:B------:R-:W-:-:S05]  /*42c0*/  F2FP.BF16.F32.PACK_AB R3, R20, R3 ;  /* 0x000000031403723e */ /* 0x000fca00000010ff */
[----:B------:R0:W-:Y:S02]  /*42d0*/  STG.E desc[UR16][R12.64], R3 ;  /* 0x000000030c007986 */ /* 0x0001e4000c101910 */
.L_x_1861:
[----:B------:R-:W-:Y:S05]  /*42e0*/  BSYNC.RECONVERGENT B1 ;  /* 0x0000000000017941 */ /* 0x000fea0003800200 */
.L_x_1860:
[----:B------:R-:W-:Y:S05]  /*42f0*/  @P4 BRA `(.L_x_1847) ;  /* 0x0000000000704947 */ /* 0x000fea0003800000 */
[----:B------:R-:W-:Y:S01]  /*4300*/  FADD.FTZ R27, R27, -UR5 ;  /* 0x800000051b1b7e21 */ /* 0x000fe20008010000 */
[----:B------:R-:W-:Y:S01]  /*4310*/  FADD.FTZ R10, R10, -UR5 ;  /* 0x800000050a0a7e21 */ /* 0x000fe20008010000 */
[----:B------:R-:W1:Y:S01]  /*4320*/  LDCU.64 UR10, c[0x0][0x3e0] ;  /* 0x00007c00ff0a77ac */ /* 0x000e620008000a00 */
[----:B------:R-:W-:Y:S01]  /*4330*/  MOV R4, R6 ;  /* 0x0000000600047202 */ /* 0x000fe20000000f00 */
[----:B------:R-:W-:Y:S01]  /*4340*/  FMUL.FTZ R27, R27, UR8 ;  /* 0x000000081b1b7c20 */ /* 0x000fe20008410000 */
[----:B------:R-:W-:Y:S01]  /*4350*/  FMUL.FTZ R10, R10, UR8 ;  /* 0x000000080a0a7c20 */ /* 0x000fe20008410000 */
[----:B------:R-:W2:Y:S01]  /*4360*/  LDCU.64 UR12, c[0x0][0x380] ;  /* 0x00007000ff0c77ac */ /* 0x000ea20008000a00 */
[----:B------:R-:W-:Y:S01]  /*4370*/  MOV R5, R9 ;  /* 0x0000000900057202 */ /* 0x000fe20000000f00 */
[----:B-----5:R-:W-:Y:S01]  /*4380*/  FFMA.FTZ R27, R14, R27, R18 ;  /* 0x0000001b0e1b7223 */ /* 0x020fe20000010012 */
[----:B------:R-:W-:-:S03]  /*4390*/  FFMA.FTZ R15, R15, R10, R19 ;  /* 0x0000000a0f0f7223 */ /* 0x000fc60000010013 */
[----:B0-----:R-:W-:Y:S01]  /*43a0*/  FMUL.FTZ R3, R27, -1.4426950216293334961 ;  /* 0xbfb8aa3b1b037820 */ /* 0x001fe20000410000 */
[----:B------:R-:W-:-:S05]  /*43b0*/  FMUL.FTZ R7, R15, -1.4426950216293334961 ;  /* 0xbfb8aa3b0f077820 */ /* 0x000fca0000410000 */
[----:B------:R-:W0:Y:S01]  /*43c0*/  MUFU.EX2 R3, R3 ;  /* 0x0000000300037308 */ /* 0x000e220000000800 */
[----:B-1----:R-:W-:Y:S02]  /*43d0*/  IMAD R12, R43, UR10, RZ ;  /* 0x0000000a2b0c7c24 */ /* 0x002fe4000f8e02ff */
[----:B------:R-:W-:-:S05]  /*43e0*/  IMAD.WIDE.U32 R4, R39, UR10, R4 ;  /* 0x0000000a27047c25 */ /* 0x000fca000f8e0004 */
[----:B------:R-:W1:Y:S01]  /*43f0*/  MUFU.EX2 R7, R7 ;  /* 0x0000000700077308 */ /* 0x000e620000000800 */
[----:B------:R-:W-:Y:S01]  /*4400*/  IMAD R9, R39, UR11, R12 ;  /* 0x0000000b27097c24 */ /* 0x000fe2000f8e020c */
[----:B--2---:R-:W-:-:S04]  /*4410*/  LEA R6, P1, R4, UR12, 0x1 ;  /* 0x0000000c04067c11 */ /* 0x004fc8000f8208ff */
[----:B------:R-:W-:Y:S01]  /*4420*/  IADD3 R9, PT, PT, R5, R9, RZ ;  /* 0x0000000905097210 */ /* 0x000fe20007ffe0ff */
[----:B0-----:R-:W-:-:S06]  /*4430*/  FADD.FTZ R8, R3, 1 ;  /* 0x3f80000003087421 */ /* 0x001fcc0000010000 */
[----:B------:R-:W0:Y:S01]  /*4440*/  MUFU.RCP R8, R8 ;  /* 0x0000000800087308 */ /* 0x000e220000001000 */
[----:B-1----:R-:W-:Y:S01]  /*4450*/  FADD.FTZ R10, R7, 1 ;  /* 0x3f800000070a7421 */ /* 0x002fe20000010000 */
[----:B------:R-:W-:-:S06]  /*4460*/  LEA.HI.X R7, R4, UR13, R9, 0x1, P1 ;  /* 0x0000000d04077c11 */ /* 0x000fcc00088f0c09 */
[----:B------:R-:W1:Y:S01]  /*4470*/  MUFU.RCP R10, R10 ;  /* 0x0000000a000a7308 */ /* 0x000e620000001000 */
[----:B0-----:R-:W-:Y:S01]  /*4480*/  FMUL.FTZ R3, R27, R8 ;  /* 0x000000081b037220 */ /* 0x001fe20000410000 */
[----:B-1----:R-:W-:-:S05]  /*4490*/  FMUL.FTZ R12, R15, R10 ;  /* 0x0000000a0f0c7220 */ /* 0x002fca0000410000 */
[----:B------:R-:W-:-:S05]  /*44a0*/  F2FP.BF16.F32.PACK_AB R3, R12, R3 ;  /* 0x000000030c03723e */ /* 0x000fca00000010ff */
[----:B------:R0:W-:Y:S02]  /*44b0*/  STG.E desc[UR16][R6.64], R3 ;  /* 0x0000000306007986 */ /* 0x0001e4000c101910 */
.L_x_1847:
[----:B------:R-:W-:Y:S05]  /*44c0*/  BSYNC.RECONVERGENT B0 ;  /* 0x0000000000007941 */ /* 0x000fea0003800200 */
.L_x_1831:
[----:B------:R-:W1:Y:S01]  /*44d0*/  LDCU UR5, c[0x0][0x3f8] ;  /* 0x00007f00ff0577ac */ /* 0x000e620008000800 */
[----:B------:R-:W1:Y:S01]  /*44e0*/  LDCU UR8, c[0x0][0x3c8] ;  /* 0x00007900ff0877ac */ /* 0x000e620008000800 */
[----:B------:R-:W-:Y:S02]  /*44f0*/  UIADD3 UR7, UPT, UPT, UR20, UR7, URZ ;  /* 0x0000000714077290 */ /* 0x000fe4000fffe0ff */
[----:B------:R-:W-:Y:S02]  /*4500*/  UIADD3 UR4, UPT, UPT, UR4, 0x1, URZ ;  /* 0x0000000104047890 */ /* 0x000fe4000fffe0ff */
[----:B-1----:R-:W-:-:S04]  /*4510*/  UIMAD UR5, UR5, UR8, URZ ;  /* 0x00000008050572a4 */ /* 0x002fc8000f8e02ff */
[----:B------:R-:W-:-:S09]  /*4520*/  UISETP.GE.AND UP0, UPT, UR7, UR5, UPT ;  /* 0x000000050700728c */ /* 0x000fd2000bf06270 */
[----:B------:R-:W-:Y:S05]  /*4530*/  BRA.U !UP0, `(.L_x_1862) ;  /* 0xffffffbd086c7547 */ /* 0x000fea000b83ffff */
[----:B------:R-:W-:Y:S05]  /*4540*/  EXIT ;  /* 0x000000000000794d */ /* 0x000fea0003800000 */
.L_x_1863:
        /* <DEDUP_REMOVED lines=11> */
.L_x_4916:


//--------------------- .text._Z35group_norm_nhwc_fwd_one_pass_kernelI11Bf16IOFp32WLi128ELi160ELi640EEv26Group_norm_nhwc_fwd_params --------------------------
	.section	.text._Z35group_norm_nhwc_fwd_one_pass_kernelI11Bf16IOFp32WLi128ELi160ELi640EEv26Group_norm_nhwc_fwd_params,"ax",@progbits
	.align	128
        .global         _Z35group_norm_nhwc_fwd_one_pass_kernelI11Bf16IOFp32WLi128ELi160ELi640EEv26Group_norm_nhwc_fwd_params
        .type           _Z35group_norm_nhwc_fwd_one_pass_kernelI11Bf16IOFp32WLi128ELi160ELi640EEv26Group_norm_nhwc_fwd_params,@function
        .size           _Z35group_norm_nhwc_fwd_one_pass_kernelI11Bf16IOFp32WLi128ELi160ELi640EEv26Group_norm_nhwc_fwd_params,(.L_x_4917 - _Z35group_norm_nhwc_fwd_one_pass_kernelI11Bf16IOFp32WLi128ELi160ELi640EEv26Group_norm_nhwc_fwd_params)
        .other          _Z35group_norm_nhwc_fwd_one_pass_kernelI11Bf16IOFp32WLi128ELi160ELi640EEv26Group_norm_nhwc_fwd_params,@"STO_CUDA_ENTRY STV_DEFAULT"
_Z35group_norm_nhwc_fwd_one_pass_kernelI11Bf16IOFp32WLi128ELi160ELi640EEv26Group_norm_nhwc_fwd_params:
.text._Z35group_norm_nhwc_fwd_one_pass_kernelI11Bf16IOFp32WLi128ELi160ELi640EEv26Group_norm_nhwc_fwd_params:
[----:B------:R-:W-:Y:S01]  /*0000*/  LDC R1, c[0x0][0x37c] ;  /* 0x0000df00ff017b82 */ /* 0x000fe20000000800 */
[----:B------:R-:W0:Y:S01]  /*0010*/  S2R R63, SR_CTAID.Y ;  /* 0x00000000003f7919 */ /* 0x000e220000002600 */
[----:B------:R-:W1:Y:S01]  /*0020*/  LDCU UR4, c[0x0][0x3f8] ;  /* 0x00007f00ff0477ac */ /* 0x000e620008000800 */
[----:B------:R-:W1:Y:S02]  /*0030*/  LDCU UR5, c[0x0][0x3c8] ;  /* 0x00007900ff0577ac */ /* 0x000e640008000800 */
[----:B-1----:R-:W-:-:S06]  /*0040*/  UIMAD UR4, UR4, UR5, URZ ;  /* 0x00000005040472a4 */ /* 0x002fcc000f8e02ff */
[----:B0-----:R-:W-:-:S13]  /*0050*/  ISETP.GE.AND P0, PT, R63, UR4, PT ;  /* 0x000000043f007c0c */ /* 0x001fda000bf06270 */
[----:B------:R-:W-:Y:S05]  /*0060*/  @P0 EXIT ;  /* 0x000000000000094d */ /* 0x000fea0003800000 */
[----:B------:R-:W0:Y:S01]  /*0070*/  S2R R0, SR_TID.X ;  /* 0x0000000000007919 */ /* 0x000e220000002100 */
[----:B------:R-:W1:Y:S01]  /*0080*/  LDCU UR4, c[0x0][0x404] ;  /* 0x00008080ff0477ac */ /* 0x000e620008000800 */
[----:B------:R-:W2:Y:S01]  /*0090*/  LDC R4, c[0x0][0x374] ;  /* 0x0000dd00ff047b82 */ /* 0x000ea20000000800 */
[----:B------:R-:W-:Y:S01]  /*00a0*/  HFMA2 R50, -RZ, RZ, 0, 0 ;  /* 0x00000000ff327431 */ /* 0x000fe200000001ff */
[----:B------:R-:W3:Y:S01]  /*00b0*/  S2R R3, SR_CTAID.X ;  /* 0x0000000000037919 */ /* 0x000ee20000002500 */
[----:B------:R-:W4:Y:S01]  /*00c0*/  LDCU.64 UR6, c[0x0][0x388] ;  /* 0x00007100ff0677ac */ /* 0x000f220008000a00 */
[----:B------:R-:W-:Y:S02]  /*00d0*/  MOV R65, R63 ;  /* 0x0000003f00417202 */ /* 0x000fe40000000f00 */
[----:B----4-:R-:W-:Y:S02]  /*00e0*/  ISETP.NE.U32.AND P1, PT, RZ, UR6, PT ;  /* 0x00000006ff007c0c */ /* 0x010fe4000bf25070 */
[----:B0-----:R-:W-:-:S02]  /*00f0*/  LOP3.LUT R2, R0, 0xffff, RZ, 0xc0, !PT ;  /* 0x0000ffff00027812 */ /* 0x001fc400078ec0ff */
[----:B---3--:R-:W-:-:S03]  /*0100*/  LOP3.LUT P0, RZ, R0, R3, RZ, 0xfc, !PT ;  /* 0x0000000300ff7212 */ /* 0x008fc6000780fcff */
[----:B------:R-:W-:Y:S01]  /*0110*/  IMAD R2, R2, 0x334, RZ ;  /* 0x0000033402027824 */ /* 0x000fe200078e02ff */
[----:B------:R-:W-:Y:S01]  /*0120*/  ISETP.NE.AND.EX P0, PT, RZ, UR7, !P0, P1 ;  /* 0x00000007ff007c0c */ /* 0x000fe2000c705310 */
[----:B------:R-:W0:Y:S03]  /*0130*/  LDCU.64 UR6, c[0x0][0x358] ;  /* 0x00006b00ff0677ac */ /* 0x000e260008000a00 */
[----:B------:R-:W-:Y:S02]  /*0140*/  SHF.R.U32.HI R68, RZ, 0x10, R2 ;  /* 0x00000010ff447819 */ /* 0x000fe40000011602 */
[----:B------:R-:W3:Y:S02]  /*0150*/  S2R R2, SR_LANEID ;  /* 0x0000000000027919 */ /* 0x000ee40000000000 */
[----:B------:R-:W-:Y:S01]  /*0160*/  PRMT R5, R68, 0x9910, RZ ;  /* 0x0000991044057816 */ /* 0x000fe200000000ff */
[----:B-1----:R-:W-:-:S04]  /*0170*/  IMAD R54, R3, UR4, R68 ;  /* 0x0000000403367c24 */ /* 0x002fc8000f8e0244 */
[----:B------:R-:W-:Y:S01]  /*0180*/  IMAD R5, R5, 0x50, RZ ;  /* 0x0000005005057824 */ /* 0x000fe200078e02ff */
[C---:B------:R-:W-:Y:S02]  /*0190*/  IADD3 R66, PT, PT, R54.reuse, 0x18, RZ ;  /* 0x0000001836427810 */ /* 0x040fe40007ffe0ff */
[C---:B------:R-:W-:Y:S02]  /*01a0*/  IADD3 R64, PT, PT, R54.reuse, 0x38, RZ ;  /* 0x0000003836407810 */ /* 0x040fe40007ffe0ff */
[----:B------:R-:W-:Y:S02]  /*01b0*/  IADD3 R13, PT, PT, RZ, -R5, RZ ;  /* 0x80000005ff0d7210 */ /* 0x000fe40007ffe0ff */
[C---:B------:R-:W-:Y:S02]  /*01c0*/  IADD3 R62, PT, PT, R54.reuse, 0x40, RZ ;  /* 0x00000040363e7810 */ /* 0x040fe40007ffe0ff */
[----:B------:R-:W-:Y:S02]  /*01d0*/  PRMT R13, R13, 0x7710, RZ ;  /* 0x000077100d0d7816 */ /* 0x000fe400000000ff */
[----:B------:R-:W-:-:S02]  /*01e0*/  IADD3 R60, PT, PT, R54, 0x48, RZ ;  /* 0x00000048363c7810 */ /* 0x000fc40007ffe0ff */
[C---:B------:R-:W-:Y:S02]  /*01f0*/  IADD3 R58, PT, PT, R54.reuse, 0x58, RZ ;  /* 0x00000058363a7810 */ /* 0x040fe40007ffe0ff */
[C---:B------:R-:W-:Y:S02]  /*0200*/  IADD3 R56, PT, PT, R54.reuse, 0x60, RZ ;  /* 0x0000006036387810 */ /* 0x040fe40007ffe0ff */
[----:B------:R-:W-:Y:S02]  /*0210*/  IADD3 R54, PT, PT, R54, 0x70, RZ ;  /* 0x0000007036367810 */ /* 0x000fe40007ffe0ff */
[----:B------:R-:W-:Y:S02]  /*0220*/  IADD3 R52, PT, PT, R13, R0, RZ ;  /* 0x000000000d347210 */ /* 0x000fe40007ffe0ff */
[----:B------:R-:W-:Y:S02]  /*0230*/  SHF.R.S32.HI R5, RZ, 0x1f, R66 ;  /* 0x0000001fff057819 */ /* 0x000fe40000011442 */
[----:B------:R-:W-:-:S02]  /*0240*/  SHF.R.S32.HI R7, RZ, 0x1f, R64 ;  /* 0x0000001fff077819 */ /* 0x000fc40000011440 */
[----:B------:R-:W-:Y:S02]  /*0250*/  SHF.R.S32.HI R9, RZ, 0x1f, R62 ;  /* 0x0000001fff097819 */ /* 0x000fe4000001143e */
[----:B------:R-:W-:Y:S02]  /*0260*/  SHF.R.S32.HI R11, RZ, 0x1f, R60 ;  /* 0x0000001fff0b7819 */ /* 0x000fe4000001143c */
[----:B------:R-:W-:Y:S02]  /*0270*/  SHF.R.S32.HI R13, RZ, 0x1f, R58 ;  /* 0x0000001fff0d7819 */ /* 0x000fe4000001143a */
[----:B------:R-:W-:Y:S02]  /*0280*/  SHF.R.S32.HI R15, RZ, 0x1f, R56 ;  /* 0x0000001fff0f7819 */ /* 0x000fe40000011438 */
[----:B------:R-:W-:Y:S02]  /*0290*/  SHF.R.S32.HI R17, RZ, 0x1f, R54 ;  /* 0x0000001fff117819 */ /* 0x000fe40000011436 */
[----:B0-23--:R-:W-:-:S07]  /*02a0*/  SHF.L.U32 R52, R52, 0x1, RZ ;  /* 0x0000000134347819 */ /* 0x00dfce00000006ff */
.L_x_1939:
[----:B0-----:R-:W0:Y:S01]  /*02b0*/  LDC R10, c[0x0][0x3f8] ;  /* 0x0000fe00ff0a7b82 */ /* 0x001e220000000800 */
[----:B------:R-:W1:Y:S01]  /*02c0*/  LDCU UR8, c[0x0][0x404] ;  /* 0x00008080ff0877ac */ /* 0x000e620008000800 */
[----:B------:R-:W-:Y:S01]  /*02d0*/  LOP3.LUT R70, R52, 0xffff, RZ, 0xc0, !PT ;  /* 0x0000ffff34467812 */ /* 0x000fe200078ec0ff */
[----:B--2---:R-:W2:Y:S01]  /*02e0*/  LDCU.64 UR4, c[0x0][0x3e8] ;  /* 0x00007d00ff0477ac */ /* 0x004ea20008000a00 */
[----:B-1----:R-:W-:Y:S01]  /*02f0*/  IMAD R25, R3, UR8, R68 ;  /* 0x0000000803197c24 */ /* 0x002fe2000f8e0244 */
[----:B------:R-:W1:Y:S01]  /*0300*/  LDCU.64 UR8, c[0x0][0x3f0] ;  /* 0x00007e00ff0877ac */ /* 0x000e620008000a00 */
[----:B0---4-:R-:W-:-:S03]  /*0310*/  IABS R21, R10 ;  /* 0x0000000a00157213 */ /* 0x011fc60000000000 */
[----:B-----5:R-:W-:Y:S01]  /*0320*/  SHF.R.S32.HI R29, RZ, 0x1f, R25 ;  /* 0x0000001fff1d7819 */ /* 0x020fe20000011419 */
[----:B------:R-:W0:Y:S01]  /*0330*/  I2F.RP R6, R21 ;  /* 0x0000001500067306 */ /* 0x000e220000209400 */
[----:B------:R-:W-:Y:S02]  /*0340*/  ISETP.NE.AND P2, PT, R10, RZ, PT ;  /* 0x000000ff0a00720c */ /* 0x000fe40003f45270 */
[C---:B---3--:R-:W-:Y:S02]  /*0350*/  IADD3 R35, PT, PT, R25.reuse, 0x8, RZ ;  /* 0x0000000819237810 */ /* 0x048fe40007ffe0ff */
[----:B------:R-:W-:Y:S02]  /*0360*/  IADD3 R37, PT, PT, R25, 0x10, RZ ;  /* 0x0000001019257810 */ /* 0x000fe40007ffe0ff */
[----:B------:R-:W-:Y:S02]  /*0370*/  SHF.R.S32.HI R31, RZ, 0x1f, R35 ;  /* 0x0000001fff1f7819 */ /* 0x000fe40000011423 */
[----:B--2---:R-:W-:-:S02]  /*0380*/  ISETP.GE.U32.AND P6, PT, R37, UR4, PT ;  /* 0x0000000425007c0c */ /* 0x004fc4000bfc6070 */
[----:B------:R-:W-:Y:S02]  /*0390*/  SHF.R.S32.HI R39, RZ, 0x1f, R37 ;  /* 0x0000001fff277819 */ /* 0x000fe40000011425 */
[----:B------:R-:W-:Y:S01]  /*03a0*/  IADD3 R16, PT, PT, R25, 0x28, RZ ;  /* 0x0000002819107810 */ /* 0x000fe20007ffe0ff */
[----:B0-----:R-:W0:Y:S01]  /*03b0*/  MUFU.RCP R6, R6 ;  /* 0x0000000600067308 */ /* 0x001e220000001000 */
[----:B------:R-:W-:Y:S02]  /*03c0*/  ISETP.GE.AND.EX P6, PT, R39, UR5, PT, P6 ;  /* 0x0000000527007c0c */ /* 0x000fe4000bfc6360 */
[----:B------:R-:W-:Y:S02]  /*03d0*/  IADD3 R12, PT, PT, R25, 0x30, RZ ;  /* 0x00000030190c7810 */ /* 0x000fe40007ffe0ff */
[----:B0-----:R-:W-:-:S04]  /*03e0*/  IADD3 R18, PT, PT, R6, 0xffffffe, RZ ;  /* 0x0ffffffe06127810 */ /* 0x001fc80007ffe0ff */
[----:B------:R0:W2:Y:S02]  /*03f0*/  F2I.FTZ.U32.TRUNC.NTZ R19, R18 ;  /* 0x0000001200137305 */ /* 0x0000a4000021f000 */
[----:B0-----:R-:W-:Y:S02]  /*0400*/  MOV R18, RZ ;  /* 0x000000ff00127202 */ /* 0x001fe40000000f00 */
[----:B--2---:R-:W-:-:S05]  /*0410*/  IADD3 R8, PT, PT, RZ, -R19, RZ ;  /* 0x80000013ff087210 */ /* 0x004fca0007ffe0ff */
[----:B------:R-:W-:Y:S01]  /*0420*/  IMAD R23, R8, R21, RZ ;  /* 0x0000001508177224 */ /* 0x000fe200078e02ff */
[----:B------:R-:W-:-:S03]  /*0430*/  IABS R8, R65 ;  /* 0x0000004100087213 */ /* 0x000fc60000000000 */
[----:B------:R-:W-:-:S06]  /*0440*/  IMAD.HI.U32 R19, R19, R23, R18 ;  /* 0x0000001713137227 */ /* 0x000fcc00078e0012 */
[----:B------:R-:W-:-:S05]  /*0450*/  IMAD.HI.U32 R19, R19, R8, RZ ;  /* 0x0000000813137227 */ /* 0x000fca00078e00ff */
[----:B------:R-:W-:-:S05]  /*0460*/  IADD3 R6, PT, PT, -R19, RZ, RZ ;  /* 0x000000ff13067210 */ /* 0x000fca0007ffe1ff */
[----:B------:R-:W-:-:S05]  /*0470*/  IMAD R6, R21, R6, R8 ;  /* 0x0000000615067224 */ /* 0x000fca00078e0208 */
[----:B------:R-:W-:-:S13]  /*0480*/  ISETP.GT.U32.AND P1, PT, R21, R6, PT ;  /* 0x000000061500720c */ /* 0x000fda0003f24070 */
[-C--:B------:R-:W-:Y:S02]  /*0490*/  @!P1 IADD3 R6, PT, PT, R6, -R21.reuse, RZ ;  /* 0x8000001506069210 */ /* 0x080fe40007ffe0ff */
[----:B------:R-:W-:Y:S02]  /*04a0*/  @!P1 IADD3 R19, PT, PT, R19, 0x1, RZ ;  /* 0x0000000113139810 */ /* 0x000fe40007ffe0ff */
[----:B------:R-:W-:Y:S02]  /*04b0*/  ISETP.GE.U32.AND P4, PT, R6, R21, PT ;  /* 0x000000150600720c */ /* 0x000fe40003f86070 */
[----:B------:R-:W-:Y:S02]  /*04c0*/  LOP3.LUT R6, R65, R10, RZ, 0x3c, !PT ;  /* 0x0000000a41067212 */ /* 0x000fe400078e3cff */
[----:B------:R-:W-:Y:S02]  /*04d0*/  ISETP.GE.U32.AND P1, PT, R25, UR4, PT ;  /* 0x0000000419007c0c */ /* 0x000fe4000bf26070 */
[----:B------:R-:W-:-:S02]  /*04e0*/  ISETP.GE.AND P3, PT, R6, RZ, PT ;  /* 0x000000ff0600720c */ /* 0x000fc40003f66270 */
[----:B------:R-:W-:-:S05]  /*04f0*/  ISETP.GE.AND.EX P1, PT, R29, UR5, PT, P1 ;  /* 0x000000051d007c0c */ /* 0x000fca000bf26310 */
[----:B------:R-:W-:Y:S02]  /*0500*/  @P4 IADD3 R19, PT, PT, R19, 0x1, RZ ;  /* 0x0000000113134810 */ /* 0x000fe40007ffe0ff */
[----:B------:R-:W-:Y:S02]  /*0510*/  ISETP.GE.U32.AND P4, PT, R35, UR4, PT ;  /* 0x0000000423007c0c */ /* 0x000fe4000bf86070 */
[----:B------:R-:W-:Y:S02]  /*0520*/  MOV R21, R19 ;  /* 0x0000001300157202 */ /* 0x000fe40000000f00 */
[----:B------:R-:W-:Y:S02]  /*0530*/  ISETP.GE.AND.EX P4, PT, R31, UR5, PT, P4 ;  /* 0x000000051f007c0c */ /* 0x000fe4000bf86340 */
[----:B------:R-:W-:Y:S01]  /*0540*/  @!P3 IADD3 R21, PT, PT, -R21, RZ, RZ ;  /* 0x000000ff1515b210 */ /* 0x000fe20007ffe1ff */
[----:B------:R-:W0:Y:S01]  /*0550*/  @!P1 LDC.64 R22, c[0x0][0x3e0] ;  /* 0x0000f800ff169b82 */ /* 0x000e220000000a00 */
[----:B------:R-:W-:-:S04]  /*0560*/  @!P2 LOP3.LUT R21, RZ, R10, RZ, 0x33, !PT ;  /* 0x0000000aff15a212 */ /* 0x000fc800078e33ff */
[----:B------:R-:W-:-:S03]  /*0570*/  IADD3 R6, PT, PT, -R21, RZ, RZ ;  /* 0x000000ff15067210 */ /* 0x000fc60007ffe1ff */
[----:B------:R-:W2:Y:S02]  /*0580*/  @!P1 LDC.64 R26, c[0x0][0x390] ;  /* 0x0000e400ff1a9b82 */ /* 0x000ea40000000a00 */
[----:B------:R-:W-:Y:S01]  /*0590*/  IMAD R67, R10, R6, R65 ;  /* 0x000000060a437224 */ /* 0x000fe200078e0241 */
[----:B------:R-:W-:Y:S02]  /*05a0*/  SHF.R.S32.HI R6, RZ, 0x1f, R21 ;  /* 0x0000001fff067819 */ /* 0x000fe40000011415 */
[----:B------:R-:W-:Y:S01]  /*05b0*/  IADD3 R10, PT, PT, R25, 0x20, RZ ;  /* 0x00000020190a7810 */ /* 0x000fe20007ffe0ff */
[----:B------:R-:W-:Y:S02]  /*05c0*/  IMAD R67, R67, 0xa0, RZ ;  /* 0x000000a043437824 */ /* 0x000fe400078e02ff */
[----:B------:R-:W3:Y:S01]  /*05d0*/  @!P4 LDC.64 R18, c[0x0][0x3e0] ;  /* 0x0000f800ff12cb82 */ /* 0x000ee20000000a00 */
[----:B-1----:R-:W-:Y:S01]  /*05e0*/  IMAD R6, R6, UR8, RZ ;  /* 0x0000000806067c24 */ /* 0x002fe2000f8e02ff */
[----:B------:R-:W-:-:S02]  /*05f0*/  ISETP.GE.U32.AND P3, PT, R10, UR4, PT ;  /* 0x000000040a007c0c */ /* 0x000fc4000bf66070 */
[----:B------:R-:W-:Y:S01]  /*0600*/  IADD3 R70, P2, PT, R67, R70, RZ ;  /* 0x0000004643467210 */ /* 0x000fe20007f5e0ff */
[----:B------:R-:W-:Y:S01]  /*0610*/  IMAD R73, R21, UR9, R6 ;  /* 0x0000000915497c24 */ /* 0x000fe2000f8e0206 */
[----:B------:R-:W-:Y:S02]  /*0620*/  SHF.R.S32.HI R41, RZ, 0x1f, R10 ;  /* 0x0000001fff297819 */ /* 0x000fe4000001140a */
[----:B------:R-:W-:Y:S01]  /*0630*/  LEA.HI.X.SX32 R71, R67, RZ, 0x1, P2 ;  /* 0x000000ff43477211 */ /* 0x000fe200010f0eff */
[----:B0-----:R-:W-:Y:S01]  /*0640*/  @!P1 IMAD R6, R29, R22, RZ ;  /* 0x000000161d069224 */ /* 0x001fe200078e02ff */
[----:B------:R-:W-:Y:S01]  /*0650*/  ISETP.GE.AND.EX P3, PT, R41, UR5, PT, P3 ;  /* 0x0000000529007c0c */ /* 0x000fe2000bf66330 */
[----:B------:R-:W0:Y:S01]  /*0660*/  @!P4 LDC.64 R28, c[0x0][0x390] ;  /* 0x0000e400ff1ccb82 */ /* 0x000e220000000a00 */
[----:B------:R-:W-:Y:S01]  /*0670*/  ISETP.GE.U32.AND P2, PT, R16, UR4, PT ;  /* 0x0000000410007c0c */ /* 0x000fe2000bf46070 */
[----:B------:R-:W-:-:S04]  /*0680*/  IMAD.WIDE.U32 R70, R21, UR8, R70 ;  /* 0x0000000815467c25 */ /* 0x000fc8000f8e0046 */
[----:B------:R-:W-:Y:S01]  /*0690*/  @!P1 IMAD R43, R25, R23, R6 ;  /* 0x00000017192b9224 */ /* 0x000fe200078e0206 */
[----:B------:R-:W-:Y:S01]  /*06a0*/  IADD3 R73, PT, PT, R71, R73, RZ ;  /* 0x0000004947497210 */ /* 0x000fe20007ffe0ff */
[----:B------:R-:W1:Y:S01]  /*06b0*/  @!P6 LDC.64 R20, c[0x0][0x3e0] ;  /* 0x0000f800ff14eb82 */ /* 0x000e620000000a00 */
[-C--:B------:R-:W-:Y:S02]  /*06c0*/  @!P1 MOV R72, R70.reuse ;  /* 0x0000004600489202 */ /* 0x080fe40000000f00 */
[----:B------:R-:W-:Y:S01]  /*06d0*/  @!P4 MOV R30, R70 ;  /* 0x00000046001ec202 */ /* 0x000fe20000000f00 */
[----:B---3--:R-:W-:Y:S01]  /*06e0*/  @!P4 IMAD R8, R31, R18, RZ ;  /* 0x000000121f08c224 */ /* 0x008fe200078e02ff */
[----:B------:R-:W-:Y:S01]  /*06f0*/  @!P4 MOV R31, R73 ;  /* 0x00000049001fc202 */ /* 0x000fe20000000f00 */
[----:B------:R-:W-:Y:S02]  /*0700*/  @!P1 IMAD.WIDE.U32 R32, R25, R22, R72 ;  /* 0x0000001619209225 */ /* 0x000fe400078e0048 */
[----:B------:R-:W3:Y:S02]  /*0710*/  @!P6 LDC.64 R22, c[0x0][0x390] ;  /* 0x0000e400ff16eb82 */ /* 0x000ee40000000a00 */
[----:B------:R-:W-:Y:S01]  /*0720*/  @!P4 IMAD R45, R35, R19, R8 ;  /* 0x00000013232dc224 */ /* 0x000fe200078e0208 */
[----:B------:R-:W-:Y:S01]  /*0730*/  @!P1 IADD3 R6, PT, PT, R33, R43, RZ ;  /* 0x0000002b21069210 */ /* 0x000fe20007ffe0ff */
[----:B------:R-:W-:Y:S01]  /*0740*/  @!P4 IMAD.WIDE.U32 R30, R35, R18, R30 ;  /* 0x00000012231ec225 */ /* 0x000fe200078e001e */
[----:B------:R-:W-:-:S02]  /*0750*/  SHF.R.S32.HI R43, RZ, 0x1f, R16 ;  /* 0x0000001fff2b7819 */ /* 0x000fc40000011410 */
[C---:B--2---:R-:W-:Y:S01]  /*0760*/  @!P1 LEA R34, P5, R32.reuse, R26, 0x1 ;  /* 0x0000001a20229211 */ /* 0x044fe200078a08ff */
[----:B------:R-:W2:Y:S01]  /*0770*/  @!P3 LDC.64 R18, c[0x0][0x3e0] ;  /* 0x0000f800ff12bb82 */ /* 0x000ea20000000a00 */
[----:B------:R-:W-:Y:S02]  /*0780*/  ISETP.GE.AND.EX P2, PT, R43, UR5, PT, P2 ;  /* 0x000000052b007c0c */ /* 0x000fe4000bf46320 */
[----:B------:R-:W-:Y:S02]  /*0790*/  @!P1 LEA.HI.X R35, R32, R27, R6, 0x1, P5 ;  /* 0x0000001b20239211 */ /* 0x000fe400028f0c06 */
[----:B------:R-:W-:Y:S02]  /*07a0*/  @!P4 IADD3 R8, PT, PT, R31, R45, RZ ;  /* 0x0000002d1f08c210 */ /* 0x000fe40007ffe0ff */
[----:B0-----:R-:W-:Y:S01]  /*07b0*/  @!P4 LEA R26, P5, R30, R28, 0x1 ;  /* 0x0000001c1e1ac211 */ /* 0x001fe200078a08ff */
[----:B-1----:R-:W-:Y:S01]  /*07c0*/  @!P6 IMAD R14, R39, R20, RZ ;  /* 0x00000014270ee224 */ /* 0x002fe200078e02ff */
[----:B------:R-:W-:-:S02]  /*07d0*/  @!P6 MOV R32, R70 ;  /* 0x000000460020e202 */ /* 0x000fc40000000f00 */
[----:B------:R-:W-:Y:S02]  /*07e0*/  @!P6 MOV R33, R73 ;  /* 0x000000490021e202 */ /* 0x000fe40000000f00 */
[----:B------:R-:W-:Y:S02]  /*07f0*/  @!P4 LEA.HI.X R27, R30, R29, R8, 0x1, P5 ;  /* 0x0000001d1e1bc211 */ /* 0x000fe400028f0c08 */
[----:B------:R-:W-:Y:S02]  /*0800*/  ISETP.GE.U32.AND P5, PT, R12, UR4, PT ;  /* 0x000000040c007c0c */ /* 0x000fe4000bfa6070 */
[----:B------:R-:W-:Y:S02]  /*0810*/  SHF.R.S32.HI R39, RZ, 0x1f, R12 ;  /* 0x0000001fff277819 */ /* 0x000fe4000001140c */
[----:B------:R-:W-:Y:S01]  /*0820*/  MOV R6, RZ ;  /* 0x000000ff00067202 */ /* 0x000fe20000000f00 */
[----:B------:R-:W-:Y:S01]  /*0830*/  @!P6 IMAD R31, R37, R21, R14 ;  /* 0x00000015251fe224 */ /* 0x000fe200078e020e */
[----:B------:R-:W-:Y:S01]  /*0840*/  ISETP.GE.AND.EX P5, PT, R39, UR5, PT, P5 ;  /* 0x0000000527007c0c */ /* 0x000fe2000bfa6350 */
[----:B------:R-:W-:Y:S01]  /*0850*/  @!P6 IMAD.WIDE.U32 R32, R37, R20, R32 ;  /* 0x000000142520e225 */ /* 0x000fe200078e0020 */
[----:B------:R-:W0:Y:S02]  /*0860*/  @!P3 LDC.64 R28, c[0x0][0x390] ;  /* 0x0000e400ff1cbb82 */ /* 0x000e240000000a00 */
[----:B------:R-:W4:Y:S01]  /*0870*/  @!P1 LDG.E R6, desc[UR6][R34.64] ;  /* 0x0000000622069981 */ /* 0x000f22000c1e1900 */
[----:B------:R-:W-:Y:S01]  /*0880*/  MOV R8, RZ ;  /* 0x000000ff00087202 */ /* 0x000fe20000000f00 */
[----:B--2---:R-:W-:Y:S01]  /*0890*/  @!P3 IMAD R41, R41, R18, RZ ;  /* 0x000000122929b224 */ /* 0x004fe200078e02ff */
[----:B------:R-:W-:-:S02]  /*08a0*/  @!P6 IADD3 R14, PT, PT, R33, R31, RZ ;  /* 0x0000001f210ee210 */ /* 0x000fc40007ffe0ff */
[C---:B---3--:R-:W-:Y:S01]  /*08b0*/  @!P6 LEA R30, P1, R32.reuse, R22, 0x1 ;  /* 0x00000016201ee211 */ /* 0x048fe200078208ff */
[----:B------:R-:W1:Y:S01]  /*08c0*/  @!P2 LDC.64 R20, c[0x0][0x3e0] ;  /* 0x0000f800ff14ab82 */ /* 0x000e620000000a00 */
[----:B------:R-:W-:Y:S01]  /*08d0*/  @!P3 MOV R22, R70 ;  /* 0x000000460016b202 */ /* 0x000fe20000000f00 */
[----:B------:R2:W3:Y:S01]  /*08e0*/  @!P4 LDG.E R8, desc[UR6][R26.64] ;  /* 0x000000061a08c981 */ /* 0x0004e2000c1e1900 */
[----:B------:R-:W-:Y:S01]  /*08f0*/  @!P6 LEA.HI.X R31, R32, R23, R14, 0x1, P1 ;  /* 0x00000017201fe211 */ /* 0x000fe200008f0c0e */
[C---:B------:R-:W-:Y:S01]  /*0900*/  @!P3 IMAD R33, R10.reuse, R19, R41 ;  /* 0x000000130a21b224 */ /* 0x040fe200078e0229 */
[----:B------:R-:W-:Y:S02]  /*0910*/  @!P3 MOV R23, R73 ;  /* 0x000000490017b202 */ /* 0x000fe40000000f00 */
[C---:B------:R-:W-:Y:S02]  /*0920*/  IADD3 R24, PT, PT, R25.reuse, 0x50, RZ ;  /* 0x0000005019187810 */ /* 0x040fe40007ffe0ff */
[----:B------:R-:W-:Y:S01]  /*0930*/  IADD3 R14, PT, PT, R25, 0x68, RZ ;  /* 0x00000068190e7810 */ /* 0x000fe20007ffe0ff */
[----:B------:R-:W-:Y:S01]  /*0940*/  @!P3 IMAD.WIDE.U32 R18, R10, R18, R22 ;  /* 0x000000120a12b225 */ /* 0x000fe200078e0016 */
[----:B------:R-:W-:Y:S01]  /*0950*/  ISETP.GE.U32.AND P1, PT, R24, UR4, PT ;  /* 0x0000000418007c0c */ /* 0x000fe2000bf26070 */
[----:B--2---:R-:W2:Y:S01]  /*0960*/  @!P5 LDC.64 R26, c[0x0][0x3e0] ;  /* 0x0000f800ff1adb82 */ /* 0x004ea20000000a00 */
[----:B------:R-:W-:-:S02]  /*0970*/  SHF.R.S32.HI R37, RZ, 0x1f, R24 ;  /* 0x0000001fff257819 */ /* 0x000fc40000011418 */
[----:B------:R-:W-:Y:S02]  /*0980*/  ISETP.GE.U32.AND P4, PT, R14, UR4, PT ;  /* 0x000000040e007c0c */ /* 0x000fe4000bf86070 */
[----:B------:R-:W-:Y:S02]  /*0990*/  SHF.R.S32.HI R41, RZ, 0x1f, R14 ;  /* 0x0000001fff297819 */ /* 0x000fe4000001140e */
[----:B------:R-:W-:Y:S01]  /*09a0*/  MOV R10, RZ ;  /* 0x000000ff000a7202 */ /* 0x000fe20000000f00 */
[----:B------:R-:W5:Y:S01]  /*09b0*/  @!P2 LDC.64 R22, c[0x0][0x390] ;  /* 0x0000e400ff16ab82 */ /* 0x000f620000000a00 */
[----:B------:R-:W-:Y:S02]  /*09c0*/  ISETP.GE.AND.EX P1, PT, R37, UR5, PT, P1 ;  /* 0x0000000525007c0c */ /* 0x000fe4000bf26310 */
[----:B------:R-:W-:Y:S01]  /*09d0*/  ISETP.GE.AND.EX P4, PT, R41, UR5, PT, P4 ;  /* 0x0000000529007c0c */ /* 0x000fe2000bf86340 */
[----:B-1----:R-:W-:Y:S01]  /*09e0*/  @!P2 IMAD R43, R43, R20, RZ ;  /* 0x000000142b2ba224 */ /* 0x002fe200078e02ff */
[----:B------:R-:W-:Y:S01]  /*09f0*/  @!P2 MOV R34, R70 ;  /* 0x000000460022a202 */ /* 0x000fe20000000f00 */
[----:B------:R1:W3:Y:S01]  /*0a00*/  @!P6 LDG.E R10, desc[UR6][R30.64] ;  /* 0x000000061e0ae981 */ /* 0x0002e2000c1e1900 */
[----:B------:R-:W-:-:S02]  /*0a10*/  @!P2 MOV R35, R73 ;  /* 0x000000490023a202 */ /* 0x000fc40000000f00 */
[----:B------:R-:W-:Y:S01]  /*0a20*/  @!P3 IADD3 R19, PT, PT, R19, R33, RZ ;  /* 0x000000211313b210 */ /* 0x000fe20007ffe0ff */
[----:B------:R-:W-:Y:S01]  /*0a30*/  @!P2 IMAD R33, R16, R21, R43 ;  /* 0x000000151021a224 */ /* 0x000fe200078e022b */
[----:B0-----:R-:W-:Y:S01]  /*0a40*/  @!P3 LEA R28, P6, R18, R28, 0x1 ;  /* 0x0000001c121cb211 */ /* 0x001fe200078c08ff */
[----:B------:R-:W-:Y:S01]  /*0a50*/  @!P2 IMAD.WIDE.U32 R34, R16, R20, R34 ;  /* 0x000000141022a225 */ /* 0x000fe200078e0022 */
[----:B------:R-:W-:Y:S01]  /*0a60*/  MOV R16, RZ ;  /* 0x000000ff00107202 */ /* 0x000fe20000000f00 */
[----:B------:R-:W0:Y:S01]  /*0a70*/  @!P1 LDC.64 R20, c[0x0][0x3e0] ;  /* 0x0000f800ff149b82 */ /* 0x000e220000000a00 */
[----:B------:R-:W-:-:S07]  /*0a80*/  @!P3 LEA.HI.X R29, R18, R29, R19, 0x1, P6 ;  /* 0x0000001d121db211 */ /* 0x000fce00030f0c13 */
[----:B-1----:R-:W1:Y:S01]  /*0a90*/  @!P5 LDC.64 R30, c[0x0][0x390] ;  /* 0x0000e400ff1edb82 */ /* 0x002e620000000a00 */
[----:B--2---:R-:W-:Y:S01]  /*0aa0*/  @!P5 IMAD R39, R39, R26, RZ ;  /* 0x0000001a2727d224 */ /* 0x004fe200078e02ff */
[----:B------:R2:W3:Y:S01]  /*0ab0*/  @!P3 LDG.E R16, desc[UR6][R28.64] ;  /* 0x000000061c10b981 */ /* 0x0004e2000c1e1900 */
[----:B------:R-:W-:Y:S02]  /*0ac0*/  @!P2 IADD3 R33, PT, PT, R35, R33, RZ ;  /* 0x000000212321a210 */ /* 0x000fe40007ffe0ff */
[----:B-----5:R-:W-:Y:S01]  /*0ad0*/  @!P2 LEA R32, P3, R34, R22, 0x1 ;  /* 0x000000162220a211 */ /* 0x020fe200078608ff */
[----:B------:R-:W-:Y:S01]  /*0ae0*/  @!P5 IMAD R43, R12, R27, R39 ;  /* 0x0000001b0c2bd224 */ /* 0x000fe200078e0227 */
[----:B------:R-:W-:Y:S01]  /*0af0*/  ISETP.GE.U32.AND P6, PT, R64, UR4, PT ;  /* 0x0000000440007c0c */ /* 0x000fe2000bfc6070 */
[----:B------:R-:W5:Y:S01]  /*0b00*/  @!P4 LDC.64 R18, c[0x0][0x3e0] ;  /* 0x0000f800ff12cb82 */ /* 0x000f620000000a00 */
[----:B------:R-:W-:Y:S02]  /*0b10*/  @!P5 MOV R38, R70 ;  /* 0x000000460026d202 */ /* 0x000fe40000000f00 */
[----:B------:R-:W-:-:S02]  /*0b20*/  @!P5 MOV R39, R73 ;  /* 0x000000490027d202 */ /* 0x000fc40000000f00 */
[----:B------:R-:W-:Y:S02]  /*0b30*/  @!P2 LEA.HI.X R33, R34, R23, R33, 0x1, P3 ;  /* 0x000000172221a211 */ /* 0x000fe400018f0c21 */
[----:B------:R-:W-:Y:S02]  /*0b40*/  CS2R R34, SRZ ;  /* 0x0000000000227805 */ /* 0x000fe4000001ff00 */
[----:B------:R-:W-:Y:S01]  /*0b50*/  ISETP.GE.U32.AND P3, PT, R66, UR4, PT ;  /* 0x0000000442007c0c */ /* 0x000fe2000bf66070 */
[----:B------:R-:W2:Y:S01]  /*0b60*/  @!P1 LDC.64 R22, c[0x0][0x390] ;  /* 0x0000e400ff169b82 */ /* 0x000ea20000000a00 */
[----:B------:R-:W-:Y:S01]  /*0b70*/  ISETP.GE.AND.EX P6, PT, R7, UR5, PT, P6 ;  /* 0x0000000507007c0c */ /* 0x000fe2000bfc6360 */
[----:B------:R-:W-:Y:S01]  /*0b80*/  @!P5 IMAD.WIDE.U32 R38, R12, R26, R38 ;  /* 0x0000001a0c26d225 */ /* 0x000fe200078e0026 */
[----:B------:R-:W-:Y:S01]  /*0b90*/  ISETP.GE.AND.EX P3, PT, R5, UR5, PT, P3 ;  /* 0x0000000505007c0c */ /* 0x000fe2000bf66330 */
[----:B------:R2:W3:Y:S01]  /*0ba0*/  @!P2 LDG.E R35, desc[UR6][R32.64] ;  /* 0x000000062023a981 */ /* 0x0004e2000c1e1900 */
[----:B------:R-:W-:-:S02]  /*0bb0*/  @!P1 MOV R40, R70 ;  /* 0x0000004600289202 */ /* 0x000fc40000000f00 */
[----:B------:R-:W-:Y:S01]  /*0bc0*/  @!P5 IADD3 R12, PT, PT, R39, R43, RZ ;  /* 0x0000002b270cd210 */ /* 0x000fe20007ffe0ff */
[----:B------:R-:W2:Y:S01]  /*0bd0*/  @!P4 LDC.64 R26, c[0x0][0x390] ;  /* 0x0000e400ff1acb82 */ /* 0x000ea20000000a00 */
[----:B-1----:R-:W-:Y:S01]  /*0be0*/  @!P5 LEA R36, P2, R38, R30, 0x1 ;  /* 0x0000001e2624d211 */ /* 0x002fe200078408ff */
[----:B0-----:R-:W-:-:S03]  /*0bf0*/  @!P1 IMAD R30, R37, R20, RZ ;  /* 0x00000014251e9224 */ /* 0x001fc600078e02ff */
[----:B------:R-:W-:Y:S01]  /*0c00*/  @!P5 LEA.HI.X R37, R38, R31, R12, 0x1, P2 ;  /* 0x0000001f2625d211 */ /* 0x000fe200010f0c0c */
[C---:B------:R-:W-:Y:S02]  /*0c10*/  @!P1 IMAD R39, R24.reuse, R21, R30 ;  /* 0x0000001518279224 */ /* 0x040fe400078e021e */
[----:B-----5:R-:W-:Y:S01]  /*0c20*/  @!P4 IMAD R12, R41, R18, RZ ;  /* 0x00000012290cc224 */ /* 0x020fe200078e02ff */
[----:B------:R-:W-:Y:S01]  /*0c30*/  @!P1 MOV R41, R73 ;  /* 0x0000004900299202 */ /* 0x000fe20000000f00 */
[----:B--2---:R-:W0:Y:S01]  /*0c40*/  @!P6 LDC.64 R28, c[0x0][0x3e0] ;  /* 0x0000f800ff1ceb82 */ /* 0x004e220000000a00 */
[----:B------:R-:W-:Y:S01]  /*0c50*/  @!P4 MOV R38, R70 ;  /* 0x000000460026c202 */ /* 0x000fe20000000f00 */
[----:B------:R1:W2:Y:S01]  /*0c60*/  @!P5 LDG.E R34, desc[UR6][R36.64] ;  /* 0x000000062422d981 */ /* 0x0002a2000c1e1900 */
[----:B------:R-:W-:-:S05]  /*0c70*/  @!P1 IMAD.WIDE.U32 R40, R24, R20, R40 ;  /* 0x0000001418289225 */ /* 0x000fca00078e0028 */
[----:B------:R-:W5:Y:S01]  /*0c80*/  @!P3 LDC.64 R30, c[0x0][0x3e0] ;  /* 0x0000f800ff1ebb82 */ /* 0x000f620000000a00 */
[----:B------:R-:W-:Y:S01]  /*0c90*/  @!P4 IMAD R19, R14, R19, R12 ;  /* 0x000000130e13c224 */ /* 0x000fe200078e020c */
[----:B------:R-:W-:Y:S02]  /*0ca0*/  @!P1 IADD3 R12, PT, PT, R41, R39, RZ ;  /* 0x00000027290c9210 */ /* 0x000fe40007ffe0ff */
[----:B------:R-:W-:-:S04]  /*0cb0*/  @!P1 LEA R32, P2, R40, R22, 0x1 ;  /* 0x0000001628209211 */ /* 0x000fc800078408ff */
[----:B------:R-:W5:Y:S01]  /*0cc0*/  @!P6 LDC.64 R20, c[0x0][0x390] ;  /* 0x0000e400ff14eb82 */ /* 0x000f620000000a00 */
[----:B------:R-:W-:Y:S02]  /*0cd0*/  @!P4 MOV R39, R73 ;  /* 0x000000490027c202 */ /* 0x000fe40000000f00 */
[----:B------:R-:W-:-:S05]  /*0ce0*/  @!P1 LEA.HI.X R33, R40, R23, R12, 0x1, P2 ;  /* 0x0000001728219211 */ /* 0x000fca00010f0c0c */
[----:B------:R-:W5:Y:S01]  /*0cf0*/  @!P3 LDC.64 R22, c[0x0][0x390] ;  /* 0x0000e400ff16bb82 */ /* 0x000f620000000a00 */
[----:B------:R-:W-:Y:S01]  /*0d00*/  @!P4 IMAD.WIDE.U32 R38, R14, R18, R38 ;  /* 0x000000120e26c225 */ /* 0x000fe200078e0026 */
[----:B------:R-:W-:Y:S02]  /*0d10*/  ISETP.GE.U32.AND P5, PT, R62, UR4, PT ;  /* 0x000000043e007c0c */ /* 0x000fe4000bfa6070 */
[----:B-1----:R-:W-:Y:S02]  /*0d20*/  @!P6 MOV R36, R70 ;  /* 0x000000460024e202 */ /* 0x002fe40000000f00 */
[----:B------:R-:W-:Y:S02]  /*0d30*/  ISETP.GE.AND.EX P5, PT, R9, UR5, PT, P5 ;  /* 0x0000000509007c0c */ /* 0x000fe4000bfa6350 */
[----:B------:R-:W-:Y:S02]  /*0d40*/  @!P4 IADD3 R12, PT, PT, R39, R19, RZ ;  /* 0x00000013270cc210 */ /* 0x000fe40007ffe0ff */
[----:B------:R-:W-:Y:S01]  /*0d50*/  @!P4 LEA R18, P2, R38, R26, 0x1 ;  /* 0x0000001a2612c211 */ /* 0x000fe200078408ff */
[----:B0-----:R-:W-:Y:S01]  /*0d60*/  @!P6 IMAD R14, R7, R28, RZ ;  /* 0x0000001c070ee224 */ /* 0x001fe200078e02ff */
[----:B------:R-:W-:-:S02]  /*0d70*/  @!P6 MOV R37, R73 ;  /* 0x000000490025e202 */ /* 0x000fc40000000f00 */
[----:B------:R-:W-:Y:S02]  /*0d80*/  MOV R51, RZ ;  /* 0x000000ff00337202 */ /* 0x000fe40000000f00 */
[----:B------:R-:W-:Y:S01]  /*0d90*/  @!P4 LEA.HI.X R19, R38, R27, R12, 0x1, P2 ;  /* 0x0000001b2613c211 */ /* 0x000fe200010f0c0c */
[----:B-----5:R-:W-:Y:S01]  /*0da0*/  @!P3 IMAD R12, R5, R30, RZ ;  /* 0x0000001e050cb224 */ /* 0x020fe200078e02ff */
[----:B------:R-:W-:Y:S01]  /*0db0*/  @!P3 MOV R26, R70 ;  /* 0x00000046001ab202 */ /* 0x000fe20000000f00 */
[C---:B------:R-:W-:Y:S01]  /*0dc0*/  @!P6 IMAD R41, R64.reuse, R29, R14 ;  /* 0x0000001d4029e224 */ /* 0x040fe200078e020e */
[----:B------:R-:W-:Y:S01]  /*0dd0*/  @!P3 MOV R27, R73 ;  /* 0x00000049001bb202 */ /* 0x000fe20000000f00 */
[----:B------:R-:W-:Y:S01]  /*0de0*/  @!P6 IMAD.WIDE.U32 R36, R64, R28, R36 ;  /* 0x0000001c4024e225 */ /* 0x000fe200078e0024 */
[----:B------:R0:W5:Y:S01]  /*0df0*/  @!P1 LDG.E R51, desc[UR6][R32.64] ;  /* 0x0000000620339981 */ /* 0x000162000c1e1900 */
[----:B------:R-:W-:Y:S01]  /*0e00*/  ISETP.GE.U32.AND P2, PT, R60, UR4, PT ;  /* 0x000000043c007c0c */ /* 0x000fe2000bf46070 */
[----:B------:R-:W1:Y:S01]  /*0e10*/  @!P5 LDC.64 R28, c[0x0][0x3e0] ;  /* 0x0000f800ff1cdb82 */ /* 0x000e620000000a00 */
[C---:B------:R-:W-:Y:S01]  /*0e20*/  @!P3 IMAD R39, R66.reuse, R31, R12 ;  /* 0x0000001f4227b224 */ /* 0x040fe200078e020c */
[----:B------:R-:W-:Y:S01]  /*0e30*/  @!P6 IADD3 R12, PT, PT, R37, R41, RZ ;  /* 0x00000029250ce210 */ /* 0x000fe20007ffe0ff */
[----:B------:R-:W-:Y:S01]  /*0e40*/  @!P3 IMAD.WIDE.U32 R30, R66, R30, R26 ;  /* 0x0000001e421eb225 */ /* 0x000fe200078e001a */
[----:B------:R-:W-:-:S02]  /*0e50*/  @!P6 LEA R26, P1, R36, R20, 0x1 ;  /* 0x00000014241ae211 */ /* 0x000fc400078208ff */
[----:B------:R-:W-:Y:S02]  /*0e60*/  ISETP.GE.AND.EX P2, PT, R11, UR5, PT, P2 ;  /* 0x000000050b007c0c */ /* 0x000fe4000bf46320 */
[----:B------:R-:W-:Y:S02]  /*0e70*/  @!P6 LEA.HI.X R27, R36, R21, R12, 0x1, P1 ;  /* 0x00000015241be211 */ /* 0x000fe400008f0c0c */
[----:B------:R-:W-:Y:S02]  /*0e80*/  @!P3 IADD3 R12, PT, PT, R31, R39, RZ ;  /* 0x000000271f0cb210 */ /* 0x000fe40007ffe0ff */
[C---:B------:R-:W-:Y:S01]  /*0e90*/  @!P3 LEA R40, P1, R30.reuse, R22, 0x1 ;  /* 0x000000161e28b211 */ /* 0x040fe200078208ff */
[----:B------:R-:W1:Y:S03]  /*0ea0*/  @!P5 LDC.64 R38, c[0x0][0x390] ;  /* 0x0000e400ff26db82 */ /* 0x000e660000000a00 */
[----:B------:R-:W-:-:S02]  /*0eb0*/  @!P3 LEA.HI.X R41, R30, R23, R12, 0x1, P1 ;  /* 0x000000171e29b211 */ /* 0x000fc400008f0c0c */
[----:B------:R-:W-:-:S03]  /*0ec0*/  ISETP.GE.U32.AND P1, PT, R58, UR4, PT ;  /* 0x000000043a007c0c */ /* 0x000fc6000bf26070 */
[----:B0-----:R-:W0:Y:S01]  /*0ed0*/  @!P2 LDC.64 R32, c[0x0][0x3e0] ;  /* 0x0000f800ff20ab82 */ /* 0x001e220000000a00 */
[----:B------:R-:W-:Y:S02]  /*0ee0*/  ISETP.GE.AND.EX P1, PT, R13, UR5, PT, P1 ;  /* 0x000000050d007c0c */ /* 0x000fe4000bf26310 */
[----:B------:R-:W-:Y:S01]  /*0ef0*/  @!P5 MOV R42, R70 ;  /* 0x00000046002ad202 */ /* 0x000fe20000000f00 */
[-C--:B-1----:R-:W-:Y:S01]  /*0f00*/  @!P5 IMAD R12, R9, R28.reuse, RZ ;  /* 0x0000001c090cd224 */ /* 0x082fe200078e02ff */
[----:B------:R-:W-:Y:S02]  /*0f10*/  @!P5 MOV R43, R73 ;  /* 0x00000049002bd202 */ /* 0x000fe40000000f00 */
[----:B------:R-:W-:Y:S01]  /*0f20*/  CS2R R36, SRZ ;  /* 0x0000000000247805 */ /* 0x000fe2000001ff00 */
[----:B------:R-:W1:Y:S01]  /*0f30*/  @!P2 LDC.64 R22, c[0x0][0x390] ;  /* 0x0000e400ff16ab82 */ /* 0x000e620000000a00 */
[C---:B------:R-:W-:Y:S02]  /*0f40*/  @!P5 IMAD R29, R62.reuse, R29, R12 ;  /* 0x0000001d3e1dd224 */ /* 0x040fe400078e020c */
[----:B------:R-:W-:-:S02]  /*0f50*/  @!P5 IMAD.WIDE.U32 R42, R62, R28, R42 ;  /* 0x0000001c3e2ad225 */ /* 0x000fc400078e002a */
[----:B------:R0:W5:Y:S03]  /*0f60*/  @!P6 LDG.E R36, desc[UR6][R26.64] ;  /* 0x000000061a24e981 */ /* 0x000166000c1e1900 */
[----:B------:R-:W1:Y:S01]  /*0f70*/  @!P1 LDC.64 R20, c[0x0][0x3e0] ;  /* 0x0000f800ff149b82 */ /* 0x000e620000000a00 */
[----:B------:R-:W-:Y:S02]  /*0f80*/  @!P5 IADD3 R12, PT, PT, R43, R29, RZ ;  /* 0x0000001d2b0cd210 */ /* 0x000fe40007ffe0ff */
[----:B------:R-:W-:-:S05]  /*0f90*/  @!P5 LEA R28, P6, R42, R38, 0x1 ;  /* 0x000000262a1cd211 */ /* 0x000fca00078c08ff */
[----:B------:R-:W4:Y:S01]  /*0fa0*/  @!P1 LDC.64 R30, c[0x0][0x390] ;  /* 0x0000e400ff1e9b82 */ /* 0x000f220000000a00 */
[----:B------:R-:W-:Y:S01]  /*0fb0*/  @!P5 LEA.HI.X R29, R42, R39, R12, 0x1, P6 ;  /* 0x000000272a1dd211 */ /* 0x000fe200030f0c0c */
[----:B0-----:R-:W-:Y:S01]  /*0fc0*/  @!P2 IMAD R24, R11, R32, RZ ;  /* 0x000000200b18a224 */ /* 0x001fe200078e02ff */
[----:B------:R-:W-:Y:S02]  /*0fd0*/  ISETP.GE.U32.AND P6, PT, R56, UR4, PT ;  /* 0x0000000438007c0c */ /* 0x000fe4000bfc6070 */
[----:B------:R-:W-:Y:S02]  /*0fe0*/  @!P2 MOV R26, R70 ;  /* 0x00000046001aa202 */ /* 0x000fe40000000f00 */
[----:B------:R-:W-:Y:S01]  /*0ff0*/  @!P2 MOV R27, R73 ;  /* 0x00000049001ba202 */ /* 0x000fe20000000f00 */
[C---:B------:R-:W-:Y:S01]  /*1000*/  @!P2 IMAD R39, R60.reuse, R33, R24 ;  /* 0x000000213c27a224 */ /* 0x040fe200078e0218 */
[----:B------:R-:W-:Y:S01]  /*1010*/  ISETP.GE.AND.EX P6, PT, R15, UR5, PT, P6 ;  /* 0x000000050f007c0c */ /* 0x000fe2000bfc6360 */
[----:B------:R-:W5:Y:S01]  /*1020*/  @!P5 LDG.E R37, desc[UR6][R28.64] ;  /* 0x000000061c25d981 */ /* 0x000f62000c1e1900 */
[----:B------:R-:W-:Y:S01]  /*1030*/  @!P2 IMAD.WIDE.U32 R32, R60, R32, R26 ;  /* 0x000000203c20a225 */ /* 0x000fe200078e001a */
[----:B------:R-:W-:-:S02]  /*1040*/  MOV R14, RZ ;  /* 0x000000ff000e7202 */ /* 0x000fc40000000f00 */
[----:B------:R-:W-:Y:S01]  /*1050*/  @!P1 MOV R26, R70 ;  /* 0x00000046001a9202 */ /* 0x000fe20000000f00 */
[----:B-1----:R-:W-:Y:S01]  /*1060*/  @!P1 IMAD R24, R13, R20, RZ ;  /* 0x000000140d189224 */ /* 0x002fe200078e02ff */
[----:B------:R-:W-:Y:S02]  /*1070*/  @!P2 IADD3 R12, PT, PT, R33, R39, RZ ;  /* 0x00000027210ca210 */ /* 0x000fe40007ffe0ff */
[C---:B------:R-:W-:Y:S01]  /*1080*/  @!P2 LEA R22, P5, R32.reuse, R22, 0x1 ;  /* 0x000000162016a211 */ /* 0x040fe200078a08ff */
[----:B------:R0:W5:Y:S01]  /*1090*/  @!P3 LDG.E R14, desc[UR6][R40.64] ;  /* 0x00000006280eb981 */ /* 0x000162000c1e1900 */
[----:B------:R-:W-:Y:S02]  /*10a0*/  @!P1 MOV R27, R73 ;  /* 0x00000049001b9202 */ /* 0x000fe40000000f00 */
[----:B------:R-:W-:Y:S02]  /*10b0*/  MOV R38, RZ ;  /* 0x000000ff00267202 */ /* 0x000fe40000000f00 */
[----:B------:R-:W-:-:S02]  /*10c0*/  @!P2 LEA.HI.X R23, R32, R23, R12, 0x1, P5 ;  /* 0x000000172017a211 */ /* 0x000fc400028f0c0c */
[----:B------:R-:W1:Y:S01]  /*10d0*/  @!P6 LDC.64 R32, c[0x0][0x3e0] ;  /* 0x0000f800ff20eb82 */ /* 0x000e620000000a00 */
[C---:B0-----:R-:W-:Y:S02]  /*10e0*/  @!P1 IMAD R41, R58.reuse, R21, R24 ;  /* 0x000000153a299224 */ /* 0x041fe400078e0218 */
[----:B------:R0:W5:Y:S01]  /*10f0*/  @!P2 LDG.E R38, desc[UR6][R22.64] ;  /* 0x000000061626a981 */ /* 0x000162000c1e1900 */
[----:B------:R-:W-:Y:S01]  /*1100*/  @!P1 IMAD.WIDE.U32 R20, R58, R20, R26 ;  /* 0x000000143a149225 */ /* 0x000fe200078e001a */
[----:B------:R-:W-:Y:S02]  /*1110*/  ISETP.GE.U32.AND P2, PT, R54, UR4, PT ;  /* 0x0000000436007c0c */ /* 0x000fe4000bf46070 */
[----:B------:R-:W-:Y:S01]  /*1120*/  IADD3 R39, PT, PT, R25, 0x78, RZ ;  /* 0x0000007819277810 */ /* 0x000fe20007ffe0ff */
[----:B------:R-:W0:Y:S01]  /*1130*/  @!P6 LDC.64 R26, c[0x0][0x390] ;  /* 0x0000e400ff1aeb82 */ /* 0x000e220000000a00 */
[----:B------:R-:W-:Y:S02]  /*1140*/  @!P1 IADD3 R12, PT, PT, R21, R41, RZ ;  /* 0x00000029150c9210 */ /* 0x000fe40007ffe0ff */
[----:B----4-:R-:W-:-:S02]  /*1150*/  @!P1 LEA R30, P5, R20, R30, 0x1 ;  /* 0x0000001e141e9211 */ /* 0x010fc400078a08ff */
[----:B------:R-:W-:Y:S02]  /*1160*/  ISETP.GE.AND.EX P2, PT, R17, UR5, PT, P2 ;  /* 0x0000000511007c0c */ /* 0x000fe4000bf46320 */
[----:B------:R-:W-:Y:S02]  /*1170*/  @!P1 LEA.HI.X R31, R20, R31, R12, 0x1, P5 ;  /* 0x0000001f141f9211 */ /* 0x000fe400028f0c0c */
[----:B------:R-:W-:Y:S02]  /*1180*/  ISETP.GE.U32.AND P5, PT, R39, UR4, PT ;  /* 0x0000000427007c0c */ /* 0x000fe4000bfa6070 */
[----:B------:R-:W-:-:S04]  /*1190*/  SHF.R.S32.HI R41, RZ, 0x1f, R39 ;  /* 0x0000001fff297819 */ /* 0x000fc80000011427 */
[----:B------:R-:W-:-:S03]  /*11a0*/  ISETP.GE.AND.EX P5, PT, R41, UR5, PT, P5 ;  /* 0x0000000529007c0c */ /* 0x000fc6000bfa6350 */
[----:B------:R-:W4:Y:S01]  /*11b0*/  @!P2 LDC.64 R28, c[0x0][0x3e0] ;  /* 0x0000f800ff1cab82 */ /* 0x000f220000000a00 */
[----:B-1----:R-:W-:Y:S01]  /*11c0*/  @!P6 IMAD R12, R15, R32, RZ ;  /* 0x000000200f0ce224 */ /* 0x002fe200078e02ff */
[----:B------:R-:W-:Y:S02]  /*11d0*/  @!P6 MOV R20, R70 ;  /* 0x000000460014e202 */ /* 0x000fe40000000f00 */
[----:B------:R-:W-:Y:S01]  /*11e0*/  @!P6 MOV R21, R73 ;  /* 0x000000490015e202 */ /* 0x000fe20000000f00 */
[----:B0-----:R-:W-:Y:S01]  /*11f0*/  @!P6 IMAD R23, R56, R33, R12 ;  /* 0x000000213817e224 */ /* 0x001fe200078e020c */
[----:B------:R-:W-:-:S04]  /*1200*/  MOV R53, RZ ;  /* 0x000000ff00357202 */ /* 0x000fc80000000f00 */
[----:B------:R-:W0:Y:S01]  /*1210*/  @!P5 LDC.64 R24, c[0x0][0x3e0] ;  /* 0x0000f800ff18db82 */ /* 0x000e220000000a00 */
[----:B------:R-:W-:Y:S01]  /*1220*/  @!P6 IMAD.WIDE.U32 R32, R56, R32, R20 ;  /* 0x000000203820e225 */ /* 0x000fe200078e0014 */
[----:B------:R-:W5:Y:S06]  /*1230*/  @!P1 LDG.E R53, desc[UR6][R30.64] ;  /* 0x000000061e359981 */ /* 0x000f6c000c1e1900 */
[----:B------:R-:W1:Y:S01]  /*1240*/  @!P2 LDC.64 R20, c[0x0][0x390] ;  /* 0x0000e400ff14ab82 */ /* 0x000e620000000a00 */
[----:B------:R-:W-:Y:S02]  /*1250*/  @!P6 IADD3 R12, PT, PT, R33, R23, RZ ;  /* 0x00000017210ce210 */ /* 0x000fe40007ffe0ff */
[----:B------:R-:W-:-:S02]  /*1260*/  @!P6 LEA R26, P1, R32, R26, 0x1 ;  /* 0x0000001a201ae211 */ /* 0x000fc400078208ff */
[----:B------:R-:W-:-:S03]  /*1270*/  MOV R42, RZ ;  /* 0x000000ff002a7202 */ /* 0x000fc60000000f00 */
[----:B------:R-:W3:Y:S01]  /*1280*/  @!P5 LDC.64 R22, c[0x0][0x390] ;  /* 0x0000e400ff16db82 */ /* 0x000ee20000000a00 */
[----:B------:R-:W-:Y:S01]  /*1290*/  @!P6 LEA.HI.X R27, R32, R27, R12, 0x1, P1 ;  /* 0x0000001b201be211 */ /* 0x000fe200008f0c0c */
[----:B----4-:R-:W-:-:S04]  /*12a0*/  @!P2 IMAD R12, R17, R28, RZ ;  /* 0x0000001c110ca224 */ /* 0x010fc800078e02ff */
[----:B------:R4:W5:Y:S01]  /*12b0*/  @!P6 LDG.E R42, desc[UR6][R26.64] ;  /* 0x000000061a2ae981 */ /* 0x000962000c1e1900 */
[----:B------:R-:W-:Y:S02]  /*12c0*/  @!P2 IMAD R33, R54, R29, R12 ;  /* 0x0000001d3621a224 */ /* 0x000fe400078e020c */
[----:B0-----:R-:W-:Y:S01]  /*12d0*/  @!P5 IMAD R32, R41, R24, RZ ;  /* 0x000000182920d224 */ /* 0x001fe200078e02ff */
[----:B----4-:R-:W-:Y:S02]  /*12e0*/  @!P2 MOV R26, R70 ;  /* 0x00000046001aa202 */ /* 0x010fe40000000f00 */
[----:B------:R-:W-:-:S03]  /*12f0*/  @!P2 MOV R27, R73 ;  /* 0x00000049001ba202 */ /* 0x000fc60000000f00 */
[----:B------:R-:W-:Y:S01]  /*1300*/  @!P2 IMAD.WIDE.U32 R28, R54, R28, R26 ;  /* 0x0000001c361ca225 */ /* 0x000fe200078e001a */
[----:B------:R-:W-:Y:S02]  /*1310*/  @!P5 MOV R26, R70 ;  /* 0x00000046001ad202 */ /* 0x000fe40000000f00 */
[----:B------:R-:W-:Y:S01]  /*1320*/  @!P5 MOV R27, R73 ;  /* 0x00000049001bd202 */ /* 0x000fe20000000f00 */
[----:B------:R-:W-:Y:S01]  /*1330*/  @!P5 IMAD R41, R39, R25, R32 ;  /* 0x000000192729d224 */ /* 0x000fe200078e0220 */
[----:B------:R-:W-:Y:S02]  /*1340*/  MOV R57, RZ ;  /* 0x000000ff00397202 */ /* 0x000fe40000000f00 */
[----:B------:R-:W-:Y:S01]  /*1350*/  @!P2 IADD3 R12, PT, PT, R29, R33, RZ ;  /* 0x000000211d0ca210 */ /* 0x000fe20007ffe0ff */
[----:B------:R-:W-:Y:S01]  /*1360*/  @!P5 IMAD.WIDE.U32 R24, R39, R24, R26 ;  /* 0x000000182718d225 */ /* 0x000fe200078e001a */
[C---:B-1----:R-:W-:Y:S02]  /*1370*/  @!P2 LEA R30, P1, R28.reuse, R20, 0x1 ;  /* 0x000000141c1ea211 */ /* 0x042fe400078208ff */
[----:B------:R-:W-:Y:S01]  /*1380*/  MOV R59, RZ ;  /* 0x000000ff003b7202 */ /* 0x000fe20000000f00 */
[----:B------:R0:W4:Y:S01]  /*1390*/  @!P4 LDG.E R57, desc[UR6][R18.64] ;  /* 0x000000061239c981 */ /* 0x000122000c1e1900 */
[----:B------:R-:W-:-:S02]  /*13a0*/  @!P2 LEA.HI.X R31, R28, R21, R12, 0x1, P1 ;  /* 0x000000151c1fa211 */ /* 0x000fc400008f0c0c */
[----:B------:R-:W-:Y:S02]  /*13b0*/  @!P5 IADD3 R12, PT, PT, R25, R41, RZ ;  /* 0x00000029190cd210 */ /* 0x000fe40007ffe0ff */
[C---:B---3--:R-:W-:Y:S01]  /*13c0*/  @!P5 LEA R22, P1, R24.reuse, R22, 0x1 ;  /* 0x000000161816d211 */ /* 0x048fe200078208ff */
[----:B------:R-:W3:Y:S01]  /*13d0*/  @!P2 LDG.E R59, desc[UR6][R30.64] ;  /* 0x000000061e3ba981 */ /* 0x000ee2000c1e1900 */
[----:B------:R-:W-:Y:S02]  /*13e0*/  MOV R61, RZ ;  /* 0x000000ff003d7202 */ /* 0x000fe40000000f00 */
[----:B------:R-:W-:-:S05]  /*13f0*/  @!P5 LEA.HI.X R23, R24, R23, R12, 0x1, P1 ;  /* 0x000000171817d211 */ /* 0x000fca00008f0c0c */
[----:B------:R1:W3:Y:S01]  /*1400*/  @!P5 LDG.E R61, desc[UR6][R22.64] ;  /* 0x00000006163dd981 */ /* 0x0002e2000c1e1900 */
[----:B------:R-:W-:Y:S02]  /*1410*/  PRMT R12, R6, 0x7632, R12 ;  /* 0x00007632060c7816 */ /* 0x000fe4000000000c */
[----:B------:R-:W-:Y:S02]  /*1420*/  PRMT R21, R8, 0x7632, R21 ;  /* 0x0000763208157816 */ /* 0x000fe40000000015 */
[----:B0-----:R-:W-:Y:S02]  /*1430*/  SHF.L.U32 R19, R12, 0x10, RZ ;  /* 0x000000100c137819 */ /* 0x001fe400000006ff */
[----:B------:R-:W-:Y:S02]  /*1440*/  SHF.L.U32 R21, R21, 0x10, RZ ;  /* 0x0000001015157819 */ /* 0x000fe400000006ff */
[----:B------:R-:W-:Y:S01]  /*1450*/  SHF.L.U32 R6, R6, 0x10, RZ ;  /* 0x0000001006067819 */ /* 0x000fe200000006ff */
[----:B------:R-:W-:Y:S01]  /*1460*/  FMUL.FTZ R25, R19, R19 ;  /* 0x0000001313197220 */ /* 0x000fe20000410000 */
[----:B------:R-:W-:Y:S01]  /*1470*/  SHF.L.U32 R8, R8, 0x10, RZ ;  /* 0x0000001008087819 */ /* 0x000fe200000006ff */
[----:B-1----:R-:W-:-:S02]  /*1480*/  FMUL.FTZ R23, R21, R21 ;  /* 0x0000001515177220 */ /* 0x002fc40000410000 */
[C---:B------:R-:W-:Y:S01]  /*1490*/  FADD.FTZ R20, R6.reuse, R19 ;  /* 0x0000001306147221 */ /* 0x040fe20000010000 */
[----:B------:R-:W-:Y:S01]  /*14a0*/  FFMA.FTZ R25, R6, R6, R25 ;  /* 0x0000000606197223 */ /* 0x000fe20000010019 */
[C---:B------:R-:W-:Y:S01]  /*14b0*/  FFMA.FTZ R22, R8.reuse, R8, R23 ;  /* 0x0000000808167223 */ /* 0x040fe20000010017 */
[----:B------:R-:W-:Y:S01]  /*14c0*/  FADD.FTZ R27, R8, R21 ;  /* 0x00000015081b7221 */ /* 0x000fe20000010000 */
[----:B------:R-:W-:Y:S01]  /*14d0*/  FADD.FTZ R20, RZ, R20 ;  /* 0x00000014ff147221 */ /* 0x000fe20000010000 */
[----:B------:R-:W-:Y:S01]  /*14e0*/  FADD.FTZ R25, RZ, R25 ;  /* 0x00000019ff197221 */ /* 0x000fe20000010000 */
[----:B------:R-:W-:-:S04]  /*14f0*/  PRMT R12, R10, 0x7632, R12 ;  /* 0x000076320a0c7816 */ /* 0x000fc8000000000c */
[----:B------:R-:W-:Y:S02]  /*1500*/  SHF.L.U32 R23, R12, 0x10, RZ ;  /* 0x000000100c177819 */ /* 0x000fe400000006ff */
[----:B------:R-:W-:Y:S01]  /*1510*/  SHF.L.U32 R10, R10, 0x10, RZ ;  /* 0x000000100a0a7819 */ /* 0x000fe200000006ff */
[----:B------:R-:W-:Y:S02]  /*1520*/  FADD.FTZ R20, R20, R27 ;  /* 0x0000001b14147221 */ /* 0x000fe40000010000 */
[----:B------:R-:W-:Y:S01]  /*1530*/  FMUL.FTZ R29, R23, R23 ;  /* 0x00000017171d7220 */ /* 0x000fe20000410000 */
[----:B------:R-:W-:Y:S01]  /*1540*/  FADD.FTZ R22, R25, R22 ;  /* 0x0000001619167221 */ /* 0x000fe20000010000 */
[C---:B------:R-:W-:Y:S02]  /*1550*/  FADD.FTZ R27, R10.reuse, R23 ;  /* 0x000000170a1b7221 */ /* 0x040fe40000010000 */
[----:B------:R-:W-:Y:S02]  /*1560*/  FFMA.FTZ R29, R10, R10, R29 ;  /* 0x0000000a0a1d7223 */ /* 0x000fe4000001001d */
[----:B------:R-:W-:-:S02]  /*1570*/  FADD.FTZ R20, R20, R27 ;  /* 0x0000001b14147221 */ /* 0x000fc40000010000 */
[----:B------:R-:W-:Y:S01]  /*1580*/  FADD.FTZ R22, R22, R29 ;  /* 0x0000001d16167221 */ /* 0x000fe20000010000 */
[----:B------:R-:W-:Y:S02]  /*1590*/  SHF.L.U32 R27, R16, 0x10, RZ ;  /* 0x00000010101b7819 */ /* 0x000fe400000006ff */
[----:B------:R-:W-:-:S04]  /*15a0*/  PRMT R41, R35, 0x7632, R41 ;  /* 0x0000763223297816 */ /* 0x000fc80000000029 */
[----:B------:R-:W-:Y:S02]  /*15b0*/  SHF.L.U32 R41, R41, 0x10, RZ ;  /* 0x0000001029297819 */ /* 0x000fe400000006ff */
[----:B--2---:R-:W-:-:S04]  /*15c0*/  PRMT R43, R34, 0x7632, R43 ;  /* 0x00007632222b7816 */ /* 0x004fc8000000002b */
[----:B------:R-:W-:-:S05]  /*15d0*/  SHF.L.U32 R43, R43, 0x10, RZ ;  /* 0x000000102b2b7819 */ /* 0x000fca00000006ff */
[----:B------:R-:W-:Y:S01]  /*15e0*/  FMUL.FTZ R33, R43, R43 ;  /* 0x0000002b2b217220 */ /* 0x000fe20000410000 */
[----:B-----5:R-:W-:-:S04]  /*15f0*/  PRMT R26, R51, 0x7632, R26 ;  /* 0x00007632331a7816 */ /* 0x020fc8000000001a */
[----:B------:R-:W-:Y:S02]  /*1600*/  SHF.L.U32 R26, R26, 0x10, RZ ;  /* 0x000000101a1a7819 */ /* 0x000fe400000006ff */
[----:B------:R-:W-:-:S03]  /*1610*/  SHF.L.U32 R51, R51, 0x10, RZ ;  /* 0x0000001033337819 */ /* 0x000fc600000006ff */
[----:B------:R-:W-:Y:S01]  /*1620*/  FMUL.FTZ R32, R26, R26 ;  /* 0x0000001a1a207220 */ /* 0x000fe20000410000 */
[----:B------:R-:W-:-:S04]  /*1630*/  PRMT R45, R36, 0x7632, R45 ;  /* 0x00007632242d7816 */ /* 0x000fc8000000002d */
[----:B------:R-:W-:Y:S02]  /*1640*/  SHF.L.U32 R45, R45, 0x10, RZ ;  /* 0x000000102d2d7819 */ /* 0x000fe400000006ff */
[----:B------:R-:W-:-:S04]  /*1650*/  PRMT R18, R14, 0x7632, R18 ;  /* 0x000076320e127816 */ /* 0x000fc80000000012 */
[----:B------:R-:W-:Y:S02]  /*1660*/  SHF.L.U32 R12, R18, 0x10, RZ ;  /* 0x00000010120c7819 */ /* 0x000fe400000006ff */
[----:B------:R-:W-:Y:S02]  /*1670*/  PRMT R18, R16, 0x7632, R18 ;  /* 0x0000763210127816 */ /* 0x000fe40000000012 */
[----:B------:R-:W-:Y:S01]  /*1680*/  SHF.L.U32 R25, R14, 0x10, RZ ;  /* 0x000000100e197819 */ /* 0x000fe200000006ff */
[----:B------:R-:W-:Y:S01]  /*1690*/  FMUL.FTZ R24, R12, R12 ;  /* 0x0000000c0c187220 */ /* 0x000fe20000410000 */
[----:B------:R-:W-:-:S03]  /*16a0*/  SHF.L.U32 R14, R18, 0x10, RZ ;  /* 0x00000010120e7819 */ /* 0x000fc600000006ff */
[C---:B------:R-:W-:Y:S01]  /*16b0*/  FADD.FTZ R31, R25.reuse, R12 ;  /* 0x0000000c191f7221 */ /* 0x040fe20000010000 */
[----:B------:R-:W-:Y:S01]  /*16c0*/  FFMA.FTZ R29, R25, R25, R24 ;  /* 0x00000019191d7223 */ /* 0x000fe20000010018 */
[----:B------:R-:W-:Y:S02]  /*16d0*/  FMUL.FTZ R16, R14, R14 ;  /* 0x0000000e0e107220 */ /* 0x000fe40000410000 */
[----:B------:R-:W-:Y:S01]  /*16e0*/  FADD.FTZ R20, R20, R31 ;  /* 0x0000001f14147221 */ /* 0x000fe20000010000 */
[----:B------:R-:W-:Y:S01]  /*16f0*/  FADD.FTZ R22, R22, R29 ;  /* 0x0000001d16167221 */ /* 0x000fe20000010000 */
[C---:B------:R-:W-:Y:S01]  /*1700*/  FFMA.FTZ R31, R27.reuse, R27, R16 ;  /* 0x0000001b1b1f7223 */ /* 0x040fe20000010010 */
[----:B------:R-:W-:Y:S01]  /*1710*/  FADD.FTZ R29, R27, R14 ;  /* 0x0000000e1b1d7221 */ /* 0x000fe20000010000 */
[----:B------:R-:W-:Y:S02]  /*1720*/  SHF.L.U32 R16, R35, 0x10, RZ ;  /* 0x0000001023107819 */ /* 0x000fe400000006ff */
[----:B------:R-:W-:Y:S01]  /*1730*/  FADD.FTZ R22, R22, R31 ;  /* 0x0000001f16167221 */ /* 0x000fe20000010000 */
[----:B------:R-:W-:Y:S01]  /*1740*/  FMUL.FTZ R31, R41, R41 ;  /* 0x00000029291f7220 */ /* 0x000fe20000410000 */
[----:B------:R-:W-:Y:S01]  /*1750*/  FADD.FTZ R20, R20, R29 ;  /* 0x0000001d14147221 */ /* 0x000fe20000010000 */
[----:B------:R-:W-:Y:S01]  /*1760*/  SHF.L.U32 R18, R34, 0x10, RZ ;  /* 0x0000001022127819 */ /* 0x000fe200000006ff */
[C---:B------:R-:W-:Y:S01]  /*1770*/  FADD.FTZ R29, R16.reuse, R41 ;  /* 0x00000029101d7221 */ /* 0x040fe20000010000 */
[----:B------:R-:W-:Y:S01]  /*1780*/  FFMA.FTZ R31, R16, R16, R31 ;  /* 0x00000010101f7223 */ /* 0x000fe2000001001f */
[----:B------:R-:W-:-:S02]  /*1790*/  PRMT R47, R37, 0x7632, R47 ;  /* 0x00007632252f7816 */ /* 0x000fc4000000002f */
[----:B------:R-:W-:Y:S01]  /*17a0*/  FADD.FTZ R29, R20, R29 ;  /* 0x0000001d141d7221 */ /* 0x000fe20000010000 */
[----:B------:R-:W-:Y:S01]  /*17b0*/  SHF.L.U32 R20, R36, 0x10, RZ ;  /* 0x0000001024147819 */ /* 0x000fe200000006ff */
[----:B------:R-:W-:Y:S01]  /*17c0*/  FADD.FTZ R24, R18, R43 ;  /* 0x0000002b12187221 */ /* 0x000fe20000010000 */
[----:B------:R-:W-:Y:S01]  /*17d0*/  FADD.FTZ R22, R22, R31 ;  /* 0x0000001f16167221 */ /* 0x000fe20000010000 */
[----:B------:R-:W-:Y:S01]  /*17e0*/  FFMA.FTZ R33, R18, R18, R33 ;  /* 0x0000001212217223 */ /* 0x000fe20000010021 */
[----:B------:R-:W-:Y:S01]  /*17f0*/  SHF.L.U32 R47, R47, 0x10, RZ ;  /* 0x000000102f2f7819 */ /* 0x000fe200000006ff */
[----:B------:R-:W-:Y:S01]  /*1800*/  FMUL.FTZ R31, R45, R45 ;  /* 0x0000002d2d1f7220 */ /* 0x000fe20000410000 */
[----:B------:R-:W-:Y:S01]  /*1810*/  PRMT R49, R38, 0x7632, R49 ;  /* 0x0000763226317816 */ /* 0x000fe20000000031 */
[----:B------:R-:W-:Y:S01]  /*1820*/  FADD.FTZ R24, R29, R24 ;  /* 0x000000181d187221 */ /* 0x000fe20000010000 */
[----:B------:R-:W-:Y:S01]  /*1830*/  FADD.FTZ R29, R20, R45 ;  /* 0x0000002d141d7221 */ /* 0x000fe20000010000 */
[----:B------:R-:W-:Y:S01]  /*1840*/  FADD.FTZ R33, R22, R33 ;  /* 0x0000002116217221 */ /* 0x000fe20000010000 */
[----:B------:R-:W-:Y:S01]  /*1850*/  SHF.L.U32 R22, R37, 0x10, RZ ;  /* 0x0000001025167819 */ /* 0x000fe200000006ff */
[----:B------:R-:W-:Y:S01]  /*1860*/  FFMA.FTZ R28, R20, R20, R31 ;  /* 0x00000014141c7223 */ /* 0x000fe2000001001f */
[----:B------:R-:W-:Y:S01]  /*1870*/  SHF.L.U32 R49, R49, 0x10, RZ ;  /* 0x0000001031317819 */ /* 0x000fe200000006ff */
[----:B------:R-:W-:Y:S01]  /*1880*/  FMUL.FTZ R31, R47, R47 ;  /* 0x0000002f2f1f7220 */ /* 0x000fe20000410000 */
[----:B------:R-:W-:Y:S01]  /*1890*/  FADD.FTZ R29, R24, R29 ;  /* 0x0000001d181d7221 */ /* 0x000fe20000010000 */
[----:B------:R-:W-:Y:S01]  /*18a0*/  SHF.L.U32 R24, R38, 0x10, RZ ;  /* 0x0000001026187819 */ /* 0x000fe200000006ff */
[----:B------:R-:W-:Y:S01]  /*18b0*/  FADD.FTZ R28, R33, R28 ;  /* 0x0000001c211c7221 */ /* 0x000fe20000010000 */
[C---:B------:R-:W-:Y:S01]  /*18c0*/  FFMA.FTZ R31, R22.reuse, R22, R31 ;  /* 0x00000016161f7223 */ /* 0x040fe2000001001f */
[----:B------:R-:W-:Y:S01]  /*18d0*/  FMUL.FTZ R33, R49, R49 ;  /* 0x0000003131217220 */ /* 0x000fe20000410000 */
[----:B------:R-:W-:Y:S01]  /*18e0*/  PRMT R40, R53, 0x7632, R40 ;  /* 0x0000763235287816 */ /* 0x000fe20000000028 */
[----:B------:R-:W-:Y:S01]  /*18f0*/  FADD.FTZ R30, R22, R47 ;  /* 0x0000002f161e7221 */ /* 0x000fe20000010000 */
[----:B------:R-:W-:Y:S01]  /*1900*/  FADD.FTZ R28, R28, R31 ;  /* 0x0000001f1c1c7221 */ /* 0x000fe20000010000 */
[----:B------:R-:W-:Y:S01]  /*1910*/  FFMA.FTZ R33, R24, R24, R33 ;  /* 0x0000001818217223 */ /* 0x000fe20000010021 */
[----:B------:R-:W-:Y:S01]  /*1920*/  SHF.L.U32 R40, R40, 0x10, RZ ;  /* 0x0000001028287819 */ /* 0x000fe200000006ff */
[----:B------:R-:W-:Y:S01]  /*1930*/  FADD.FTZ R29, R29, R30 ;  /* 0x0000001e1d1d7221 */ /* 0x000fe20000010000 */
[----:B------:R-:W-:Y:S01]  /*1940*/  FADD.FTZ R30, R24, R49 ;  /* 0x00000031181e7221 */ /* 0x000fe20000010000 */
[----:B------:R-:W-:Y:S01]  /*1950*/  FADD.FTZ R28, R28, R33 ;  /* 0x000000211c1c7221 */ /* 0x000fe20000010000 */
[----:B------:R-:W-:Y:S01]  /*1960*/  FFMA.FTZ R31, R51, R51, R32 ;  /* 0x00000033331f7223 */ /* 0x000fe20000010020 */
[----:B------:R-:W-:Y:S01]  /*1970*/  SHF.L.U32 R53, R53, 0x10, RZ ;  /* 0x0000001035357819 */ /* 0x000fe200000006ff */
[----:B------:R-:W-:Y:S01]  /*1980*/  FMUL.FTZ R32, R40, R40 ;  /* 0x0000002828207220 */ /* 0x000fe20000410000 */
[----:B------:R-:W-:Y:S01]  /*1990*/  FADD.FTZ R29, R29, R30 ;  /* 0x0000001e1d1d7221 */ /* 0x000fe20000010000 */
[----:B------:R-:W-:Y:S01]  /*19a0*/  FADD.FTZ R30, R51, R26 ;  /* 0x0000001a331e7221 */ /* 0x000fe20000010000 */
[----:B------:R-:W-:Y:S01]  /*19b0*/  PRMT R55, R42, 0x7632, R55 ;  /* 0x000076322a377816 */ /* 0x000fe20000000037 */
[----:B------:R-:W-:Y:S01]  /*19c0*/  FADD.FTZ R28, R28, R31 ;  /* 0x0000001f1c1c7221 */ /* 0x000fe20000010000 */
[----:B------:R-:W-:-:S02]  /*19d0*/  FFMA.FTZ R31, R53, R53, R32 ;  /* 0x00000035351f7223 */ /* 0x000fc40000010020 */
[----:B------:R-:W-:Y:S01]  /*19e0*/  SHF.L.U32 R55, R55, 0x10, RZ ;  /* 0x0000001037377819 */ /* 0x000fe200000006ff */
[----:B------:R-:W-:Y:S01]  /*19f0*/  FADD.FTZ R29, R29, R30 ;  /* 0x0000001e1d1d7221 */ /* 0x000fe20000010000 */
[----:B------:R-:W-:Y:S01]  /*1a00*/  SHF.L.U32 R42, R42, 0x10, RZ ;  /* 0x000000102a2a7819 */ /* 0x000fe200000006ff */
[----:B------:R-:W-:Y:S01]  /*1a10*/  FADD.FTZ R30, R53, R40 ;  /* 0x00000028351e7221 */ /* 0x000fe20000010000 */
[----:B------:R-:W-:Y:S01]  /*1a20*/  FADD.FTZ R28, R28, R31 ;  /* 0x0000001f1c1c7221 */ /* 0x000fe20000010000 */
[----:B------:R-:W-:Y:S02]  /*1a30*/  FMUL.FTZ R31, R55, R55 ;  /* 0x00000037371f7220 */ /* 0x000fe40000410000 */
[----:B------:R-:W-:Y:S01]  /*1a40*/  FADD.FTZ R29, R29, R30 ;  /* 0x0000001e1d1d7221 */ /* 0x000fe20000010000 */
[C---:B------:R-:W-:Y:S01]  /*1a50*/  FADD.FTZ R30, R42.reuse, R55 ;  /* 0x000000372a1e7221 */ /* 0x040fe20000010000 */
[----:B------:R-:W-:-:S03]  /*1a60*/  FFMA.FTZ R31, R42, R42, R31 ;  /* 0x0000002a2a1f7223 */ /* 0x000fc6000001001f */
[----:B------:R-:W-:Y:S01]  /*1a70*/  FADD.FTZ R29, R29, R30 ;  /* 0x0000001e1d1d7221 */ /* 0x000fe20000010000 */
[----:B------:R-:W-:Y:S01]  /*1a80*/  FADD.FTZ R28, R28, R31 ;  /* 0x0000001f1c1c7221 */ /* 0x000fe20000010000 */
[----:B----4-:R-:W-:-:S04]  /*1a90*/  PRMT R44, R57, 0x7632, R44 ;  /* 0x00007632392c7816 */ /* 0x010fc8000000002c */
[----:B------:R-:W-:Y:S02]  /*1aa0*/  SHF.L.U32 R44, R44, 0x10, RZ ;  /* 0x000000102c2c7819 */ /* 0x000fe400000006ff */
[----:B---3--:R-:W-:Y:S02]  /*1ab0*/  PRMT R46, R59, 0x7632, R46 ;  /* 0x000076323b2e7816 */ /* 0x008fe4000000002e */
[----:B------:R-:W-:Y:S01]  /*1ac0*/  SHF.L.U32 R57, R57, 0x10, RZ ;  /* 0x0000001039397819 */ /* 0x000fe200000006ff */
[----:B------:R-:W-:Y:S01]  /*1ad0*/  FMUL.FTZ R32, R44, R44 ;  /* 0x0000002c2c207220 */ /* 0x000fe20000410000 */
[----:B------:R-:W-:Y:S02]  /*1ae0*/  SHF.L.U32 R46, R46, 0x10, RZ ;  /* 0x000000102e2e7819 */ /* 0x000fe400000006ff */
[----:B------:R-:W-:Y:S01]  /*1af0*/  PRMT R48, R61, 0x7632, R48 ;  /* 0x000076323d307816 */ /* 0x000fe20000000030 */
[C---:B------:R-:W-:Y:S01]  /*1b00*/  FADD.FTZ R30, R57.reuse, R44 ;  /* 0x0000002c391e7221 */ /* 0x040fe20000010000 */
[----:B------:R-:W-:Y:S01]  /*1b10*/  FFMA.FTZ R31, R57, R57, R32 ;  /* 0x00000039391f7223 */ /* 0x000fe20000010020 */
[----:B------:R-:W-:Y:S01]  /*1b20*/  SHF.L.U32 R59, R59, 0x10, RZ ;  /* 0x000000103b3b7819 */ /* 0x000fe200000006ff */
[----:B------:R-:W-:Y:S01]  /*1b30*/  FMUL.FTZ R32, R46, R46 ;  /* 0x0000002e2e207220 */ /* 0x000fe20000410000 */
[----:B------:R-:W-:Y:S01]  /*1b40*/  SHF.L.U32 R48, R48, 0x10, RZ ;  /* 0x0000001030307819 */ /* 0x000fe200000006ff */
[----:B------:R-:W-:Y:S01]  /*1b50*/  FADD.FTZ R29, R29, R30 ;  /* 0x0000001e1d1d7221 */ /* 0x000fe20000010000 */
        /* <DEDUP_REMOVED lines=28> */
[C---:B------:R-:W-:Y:S02]  /*1d20*/  ISETP.GT.AND P4, PT, R2.reuse, 0xf, PT ;  /* 0x0000000f0200780c */ /* 0x040fe40003f84270 */
[----:B------:R-:W-:Y:S01]  /*1d30*/  ISETP.GT.AND P1, PT, R2, 0x17, PT ;  /* 0x000000170200780c */ /* 0x000fe20003f24270 */
[----:B------:R-:W-:Y:S01]  /*1d40*/  BSSY.RECONVERGENT B0, `(.L_x_1864) ;  /* 0x0000013000007945 */ /* 0x000fe20003800200 */
[----:B------:R-:W-:Y:S01]  /*1d50*/  ISETP.NE.AND P2, PT, R0, RZ, PT ;  /* 0x000000ff0000720c */ /* 0x000fe20003f45270 */
        /* <DEDUP_REMOVED lines=10> */
[----:B------:R-:W0:Y:S01]  /*1e00*/  @!P1 S2R R30, SR_CgaCtaId ;  /* 0x00000000001e9919 */ /* 0x000e220000008800 */
[----:B------:R-:W-:Y:S02]  /*1e10*/  @!P1 MOV R29, 0x400 ;  /* 0x00000400001d9802 */ /* 0x000fe40000000f00 */
[----:B------:R-:W-:-:S04]  /*1e20*/  @!P1 SHF.R.U32.HI R28, RZ, 0x2, R0 ;  /* 0x00000002ff1c9819 */ /* 0x000fc80000011600 */
[----:B------:R-:W-:Y:S02]  /*1e30*/  @!P1 LOP3.LUT R28, R28, 0xf8, RZ, 0xc0, !PT ;  /* 0x000000f81c1c9812 */ /* 0x000fe400078ec0ff */
[----:B0-----:R-:W-:-:S04]  /*1e40*/  @!P1 LEA R29, R30, R29, 0x18 ;  /* 0x0000001d1e1d9211 */ /* 0x001fc800078ec0ff */
[----:B------:R-:W-:-:S05]  /*1e50*/  @!P1 IADD3 R28, PT, PT, R28, R29, RZ ;  /* 0x0000001d1c1c9210 */ /* 0x000fca0007ffe0ff */
[----:B------:R3:W-:Y:S02]  /*1e60*/  @!P1 STS.64 [R28+0x18], R32 ;  /* 0x000018201c009388 */ /* 0x0007e40000000a00 */
.L_x_1865:
[----:B------:R-:W-:Y:S05]  /*1e70*/  BSYNC.RECONVERGENT B0 ;  /* 0x0000000000007941 */ /* 0x000fea0003800200 */
.L_x_1864:
[----:B------:R-:W-:Y:S06]  /*1e80*/  BAR.SYNC.DEFER_BLOCKING 0x0 ;  /* 0x0000000000007b1d */ /* 0x000fec0000010000 */
[----:B------:R-:W-:Y:S04]  /*1e90*/  BSSY.RECONVERGENT B0, `(.L_x_1866) ;  /* 0x0000035000007945 */ /* 0x000fe80003800200 */
[----:B------:R-:W-:Y:S05]  /*1ea0*/  @P2 BRA `(.L_x_1867) ;  /* 0x0000000000cc2947 */ /* 0x000fea0003800000 */
[----:B------:R-:W4:Y:S01]  /*1eb0*/  S2UR UR5, SR_CgaCtaId ;  /* 0x00000000000579c3 */ /* 0x000f220000008800 */
[----:B------:R-:W-:Y:S02]  /*1ec0*/  UMOV UR4, 0x400 ;  /* 0x0000040000047882 */ /* 0x000fe40000000000 */
[----:B----4-:R-:W-:-:S09]  /*1ed0*/  ULEA UR4, UR5, UR4, 0x18 ;  /* 0x0000000405047291 */ /* 0x010fd2000f8ec0ff */
[----:B---3--:R-:W3:Y:S04]  /*1ee0*/  LDS.128 R28, [UR4+0x20] ;  /* 0x00002004ff1c7984 */ /* 0x008ee80008000c00 */
[----:B--2---:R-:W2:Y:S01]  /*1ef0*/  LDS.128 R36, [UR4+0x30] ;  /* 0x00003004ff247984 */ /* 0x004ea20008000c00 */
[----:B---3--:R-:W-:Y:S01]  /*1f00*/  FADD.FTZ R69, R32, R28 ;  /* 0x0000001c20457221 */ /* 0x008fe20000010000 */
[----:B------:R-:W-:Y:S02]  /*1f10*/  FADD.FTZ R28, R33, R29 ;  /* 0x0000001d211c7221 */ /* 0x000fe40000010000 */
[----:B01----:R-:W0:Y:S01]  /*1f20*/  LDS.128 R32, [UR4+0x40] ;  /* 0x00004004ff207984 */ /* 0x003e220008000c00 */
[----:B------:R-:W-:Y:S01]  /*1f30*/  FADD.FTZ R69, R69, R30 ;  /* 0x0000001e45457221 */ /* 0x000fe20000010000 */
[----:B------:R-:W-:-:S02]  /*1f40*/  FADD.FTZ R74, R28, R31 ;  /* 0x0000001f1c4a7221 */ /* 0x000fc40000010000 */
[----:B------:R-:W1:Y:S01]  /*1f50*/  LDS.128 R28, [UR4+0x50] ;  /* 0x00005004ff1c7984 */ /* 0x000e620008000c00 */
[----:B--2---:R-:W-:Y:S01]  /*1f60*/  FADD.FTZ R69, R69, R36 ;  /* 0x0000002445457221 */ /* 0x004fe20000010000 */
[----:B------:R-:W-:-:S03]  /*1f70*/  FADD.FTZ R74, R74, R37 ;  /* 0x000000254a4a7221 */ /* 0x000fc60000010000 */
[----:B------:R-:W-:Y:S01]  /*1f80*/  FADD.FTZ R69, R69, R38 ;  /* 0x0000002645457221 */ /* 0x000fe20000010000 */
[----:B------:R-:W-:Y:S02]  /*1f90*/  FADD.FTZ R74, R74, R39 ;  /* 0x000000274a4a7221 */ /* 0x000fe40000010000 */
[----:B------:R-:W2:Y:S01]  /*1fa0*/  LDS.128 R36, [UR4+0x60] ;  /* 0x00006004ff247984 */ /* 0x000ea20008000c00 */
        /* <DEDUP_REMOVED lines=10> */
[----:B--2---:R-:W-:Y:S01]  /*2050*/  FADD.FTZ R69, R69, R36 ;  /* 0x0000002445457221 */ /* 0x004fe20000010000 */
[----:B------:R-:W-:-:S03]  /*2060*/  FADD.FTZ R74, R74, R37 ;  /* 0x000000254a4a7221 */ /* 0x000fc60000010000 */
[----:B------:R-:W-:Y:S01]  /*2070*/  FADD.FTZ R69, R69, R38 ;  /* 0x0000002645457221 */ /* 0x000fe20000010000 */
[----:B------:R-:W-:Y:S02]  /*2080*/  FADD.FTZ R74, R74, R39 ;  /* 0x000000274a4a7221 */ /* 0x000fe40000010000 */
[----:B------:R-:W-:Y:S01]  /*2090*/  LDS.128 R36, [UR4+0xa0] ;  /* 0x0000a004ff247984 */ /* 0x000fe20008000c00 */
        /* <DEDUP_REMOVED lines=14> */
[----:B------:R-:W-:Y:S01]  /*2180*/  FADD.FTZ R69, R69, R36 ;  /* 0x0000002445457221 */ /* 0x000fe20000010000 */
[----:B------:R-:W-:-:S03]  /*2190*/  FADD.FTZ R74, R74, R37 ;  /* 0x000000254a4a7221 */ /* 0x000fc60000010000 */
[----:B------:R-:W-:Y:S01]  /*21a0*/  FADD.FTZ R69, R69, R38 ;  /* 0x0000002645457221 */ /* 0x000fe20000010000 */
[----:B------:R-:W-:-:S03]  /*21b0*/  FADD.FTZ R74, R74, R39 ;  /* 0x000000274a4a7221 */ /* 0x000fc60000010000 */
[----:B-1----:R-:W-:Y:S01]  /*21c0*/  FADD.FTZ R32, R69, R28 ;  /* 0x0000001c45207221 */ /* 0x002fe20000010000 */
[----:B------:R-:W-:-:S07]  /*21d0*/  FADD.FTZ R33, R74, R29 ;  /* 0x0000001d4a217221 */ /* 0x000fce0000010000 */
.L_x_1867:
[----:B------:R-:W-:Y:S05]  /*21e0*/  BSYNC.RECONVERGENT B0 ;  /* 0x0000000000007941 */ /* 0x000fea0003800200 */
.L_x_1866:
[----:B------:R-:W4:Y:S02]  /*21f0*/  LDCU UR4, c[0x0][0x370] ;  /* 0x00006e00ff0477ac */ /* 0x000f240008000800 */
[----:B----4-:R-:W-:-:S09]  /*2200*/  UISETP.GE.U32.AND UP0, UPT, UR4, 0x2, UPT ;  /* 0x000000020400788c */ /* 0x010fd2000bf06070 */
[----:B------:R-:W-:Y:S05]  /*2210*/  BRA.U !UP0, `(.L_x_1868) ;  /* 0x0000000908b47547 */ /* 0x000fea000b800000 */
[----:B------:R-:W4:Y:S01]  /*2220*/  LDC R29, c[0x0][0x370] ;  /* 0x0000dc00ff1d7b82 */ /* 0x000f220000000800 */
[----:B------:R-:W-:-:S05]  /*2230*/  LOP3.LUT R31, R50, 0x1, RZ, 0xc0, !PT ;  /* 0x00000001321f7812 */ /* 0x000fca00078ec0ff */
[----:B---3--:R-:W-:Y:S02]  /*2240*/  IMAD R28, R31, R4, RZ ;  /* 0x000000041f1c7224 */ /* 0x008fe400078e02ff */
[----:B------:R-:W3:Y:S02]  /*2250*/  LDC.64 R38, c[0x0][0x3b8] ;  /* 0x0000ee00ff267b82 */ /* 0x000ee40000000a00 */
[----:B----4-:R-:W-:-:S05]  /*2260*/  IMAD R28, R28, R29, RZ ;  /* 0x0000001d1c1c7224 */ /* 0x010fca00078e02ff */
[----:B------:R-:W-:-:S05]  /*2270*/  SHF.L.U32 R29, R28, 0x1, RZ ;  /* 0x000000011c1d7819 */ /* 0x000fca00000006ff */
[----:B---3--:R-:W-:Y:S01]  /*2280*/  IMAD.WIDE R38, R29, 0x4, R38 ;  /* 0x000000041d267825 */ /* 0x008fe200078e0226 */
[----:B------:R-:W-:Y:S06]  /*2290*/  @P2 BRA `(.L_x_1869) ;  /* 0x0000000000542947 */ /* 0x000fec0003800000 */
[----:B------:R-:W3:Y:S01]  /*22a0*/  LDC.64 R28, c[0x0][0x3b0] ;  /* 0x0000ec00ff1c7b82 */ /* 0x000ee20000000a00 */
[-CC-:B------:R-:W-:Y:S01]  /*22b0*/  IMAD R31, R31, R4.reuse, R63.reuse ;  /* 0x000000041f1f7224 */ /* 0x180fe200078e023f */
[----:B------:R-:W-:Y:S01]  /*22c0*/  LOP3.LUT P1, R34, R50, 0x2, RZ, 0xc0, !PT ;  /* 0x0000000232227812 */ /* 0x000fe2000782c0ff */
[----:B-1----:R-:W-:Y:S02]  /*22d0*/  IMAD R35, R3, R4, R63 ;  /* 0x0000000403237224 */ /* 0x002fe400078e023f */
[----:B---3--:R-:W-:-:S04]  /*22e0*/  IMAD.WIDE.U32 R28, R31, 0x4, R28 ;  /* 0x000000041f1c7825 */ /* 0x008fc800078e001c */
[----:B------:R-:W-:Y:S01]  /*22f0*/  IMAD.WIDE.U32 R30, R35, 0x8, R38 ;  /* 0x00000008231e7825 */ /* 0x000fe200078e0026 */
[----:B------:R-:W-:Y:S02]  /*2300*/  IADD3 R35, PT, PT, -R34, 0x1, RZ ;  /* 0x0000000122237810 */ /* 0x000fe40007ffe1ff */
[----:B------:R-:W1:Y:S02]  /*2310*/  LDC R34, c[0x0][0x370] ;  /* 0x0000dc00ff227b82 */ /* 0x000e640000000800 */
[----:B------:R3:W-:Y:S01]  /*2320*/  STG.E.64 desc[UR6][R30.64], R32 ;  /* 0x000000201e007986 */ /* 0x0007e2000c101b06 */
[----:B------:R-:W-:Y:S06]  /*2330*/  MEMBAR.ALL.GPU ;  /* 0x0000000000007992 */ /* 0x000fec000000a000 */
[----:B------:R-:W-:-:S00]  /*2340*/  ERRBAR ;  /* 0x00000000000079ab */ /* 0x000fc00000000000 */
[----:B------:R-:W-:Y:S06]  /*2350*/  CGAERRBAR ;  /* 0x00000000000075ab */ /* 0x000fec0000000000 */
[----:B------:R3:W-:Y:S01]  /*2360*/  REDG.E.ADD.S32.STRONG.GPU desc[UR6][R28.64], R35 ;  /* 0x000000231c00798e */ /* 0x0007e2000c12e306 */
[----:B-1----:R-:W-:-:S04]  /*2370*/  SEL R37, R34, RZ, !P1 ;  /* 0x000000ff22257207 */ /* 0x002fc80004800000 */
[----:B------:R-:W-:-:S13]  /*2380*/  ISETP.NE.AND P1, PT, R37, -0x1, PT ;  /* 0xffffffff2500780c */ /* 0x000fda0003f25270 */
[----:B---3--:R-:W-:Y:S05]  /*2390*/  @!P1 BRA `(.L_x_1869) ;  /* 0x0000000000149947 */ /* 0x008fea0003800000 */
.L_x_1870:
[----:B------:R-:W3:Y:S04]  /*23a0*/  LDG.E.STRONG.GPU R30, desc[UR6][R28.64] ;  /* 0x000000061c1e7981 */ /* 0x000ee8000c1ef900 */
[----:B---3--:R-:W-:Y:S01]  /*23b0*/  CCTL.IVALL ;  /* 0x00000000ff00798f */ /* 0x008fe20002000000 */
[----:B------:R-:W-:Y:S05]  /*23c0*/  YIELD ;  /* 0x0000000000007946 */ /* 0x000fea0003800000 */
[----:B------:R-:W-:-:S13]  /*23d0*/  ISETP.NE.AND P1, PT, R30, R37, PT ;  /* 0x000000251e00720c */ /* 0x000fda0003f25270 */
[----:B------:R-:W-:Y:S05]  /*23e0*/  @P1 BRA `(.L_x_1870) ;  /* 0xfffffffc00ec1947 */ /* 0x000fea000383ffff */
.L_x_1869:
[----:B------:R-:W3:Y:S01]  /*23f0*/  LDC R28, c[0x0][0x370] ;  /* 0x0000dc00ff1c7b82 */ /* 0x000ee20000000800 */
[----:B------:R-:W-:Y:S05]  /*2400*/  WARPSYNC.ALL ;  /* 0x0000000000007948 */ /* 0x000fea0003800000 */
[----:B---3--:R-:W-:Y:S02]  /*2410*/  ISETP.GE.U32.AND P1, PT, R28, 0x8, PT ;  /* 0x000000081c00780c */ /* 0x008fe40003f26070 */
[----:B------:R-:W-:Y:S01]  /*2420*/  BAR.SYNC.DEFER_BLOCKING 0x0 ;  /* 0x0000000000007b1d */ /* 0x000fe20000010000 */
[----:B------:R-:W-:-:S10]  /*2430*/  HFMA2 R74, -RZ, RZ, 0, 0 ;  /* 0x00000000ff4a7431 */ /* 0x000fd400000001ff */
[----:B------:R-:W-:Y:S05]  /*2440*/  @!P1 BRA `(.L_x_1871) ;  /* 0x00000004001c9947 */ /* 0x000fea0003800000 */
[CC--:B------:R-:W-:Y:S01]  /*2450*/  LEA R79, R4.reuse, R63.reuse, 0x1 ;  /* 0x0000003f044f7211 */ /* 0x0c0fe200078e08ff */
[C-C-:B------:R-:W-:Y:S01]  /*2460*/  IMAD R75, R4.reuse, 0x6, R63.reuse ;  /* 0x00000006044b7824 */ /* 0x140fe200078e023f */
[CC--:B------:R-:W-:Y:S01]  /*2470*/  LEA R77, R4.reuse, R63.reuse, 0x2 ;  /* 0x0000003f044d7211 */ /* 0x0c0fe200078e10ff */
[C-C-:B------:R-:W-:Y:S01]  /*2480*/  IMAD R37, R4.reuse, 0x5, R63.reuse ;  /* 0x0000000504257824 */ /* 0x140fe200078e023f */
[----:B------:R-:W-:Y:S01]  /*2490*/  IADD3 R83, PT, PT, R63, R4, RZ ;  /* 0x000000043f537210 */ /* 0x000fe20007ffe0ff */
[C-C-:B-1----:R-:W-:Y:S01]  /*24a0*/  IMAD R35, R4.reuse, 0x3, R63.reuse ;  /* 0x0000000304237824 */ /* 0x142fe200078e023f */
[----:B------:R-:W-:Y:S01]  /*24b0*/  IADD3 R34, PT, PT, -R3, RZ, RZ ;  /* 0x000000ff03227210 */ /* 0x000fe20007ffe1ff */
[----:B------:R-:W-:Y:S01]  /*24c0*/  IMAD R69, R4, 0x7, R63 ;  /* 0x0000000704457824 */ /* 0x000fe200078e023f */
[----:B------:R-:W-:Y:S01]  /*24d0*/  MOV R81, R63 ;  /* 0x0000003f00517202 */ /* 0x000fe20000000f00 */
[----:B------:R-:W-:-:S06]  /*24e0*/  UMOV UR4, URZ ;  /* 0x000000ff00047c82 */ /* 0x000fcc0008000000 */
.L_x_1872:
[----:B------:R-:W-:-:S13]  /*24f0*/  ISETP.EQ.OR P1, PT, R34, RZ, P2 ;  /* 0x000000ff2200720c */ /* 0x000fda0001722670 */
[----:B------:R-:W-:-:S05]  /*2500*/  @!P1 IMAD.WIDE.U32 R30, R81, 0x8, R38 ;  /* 0x00000008511e9825 */ /* 0x000fca00078e0026 */
[----:B------:R-:W0:Y:S01]  /*2510*/  @!P1 LDG.E.64 R28, desc[UR6][R30.64] ;  /* 0x000000061e1c9981 */ /* 0x000e22000c1e1b00 */
[----:B------:R-:W-:-:S06]  /*2520*/  UIADD3 UR5, UPT, UPT, UR4, 0x1, URZ ;  /* 0x0000000104057890 */ /* 0x000fcc000fffe0ff */
[----:B------:R-:W-:-:S13]  /*2530*/  ISETP.EQ.OR P4, PT, R3, UR5, P2 ;  /* 0x0000000503007c0c */ /* 0x000fda0009782670 */
[----:B------:R-:W-:Y:S01]  /*2540*/  @!P4 IMAD.WIDE.U32 R84, R83, 0x8, R38 ;  /* 0x000000085354c825 */ /* 0x000fe200078e0026 */
[----:B------:R-:W-:-:S03]  /*2550*/  UIADD3 UR5, UPT, UPT, UR4, 0x2, URZ ;  /* 0x0000000204057890 */ /* 0x000fc6000fffe0ff */
[----:B0-----:R-:W-:Y:S01]  /*2560*/  @!P1 FADD.FTZ R32, R32, R28 ;  /* 0x0000001c20209221 */ /* 0x001fe20000010000 */
[----:B------:R-:W-:Y:S02]  /*2570*/  @!P1 FADD.FTZ R33, R33, R29 ;  /* 0x0000001d21219221 */ /* 0x000fe40000010000 */
[----:B------:R-:W3:Y:S01]  /*2580*/  @!P4 LDG.E.64 R28, desc[UR6][R84.64] ;  /* 0x00000006541cc981 */ /* 0x000ee2000c1e1b00 */
[----:B------:R-:W-:-:S13]  /*2590*/  ISETP.EQ.OR P1, PT, R3, UR5, P2 ;  /* 0x0000000503007c0c */ /* 0x000fda0009722670 */
[----:B------:R-:W-:Y:S01]  /*25a0*/  @!P1 IMAD.WIDE.U32 R30, R79, 0x8, R38 ;  /* 0x000000084f1e9825 */ /* 0x000fe200078e0026 */
[----:B------:R-:W-:-:S03]  /*25b0*/  UIADD3 UR5, UPT, UPT, UR4, 0x3, URZ ;  /* 0x0000000304057890 */ /* 0x000fc6000fffe0ff */
[----:B---3--:R-:W-:Y:S01]  /*25c0*/  @!P4 FADD.FTZ R32, R32, R28 ;  /* 0x0000001c2020c221 */ /* 0x008fe20000010000 */
        /* <DEDUP_REMOVED lines=26> */
[----:B------:R-:W-:Y:S01]  /*2770*/  ISETP.EQ.OR P4, PT, R3, UR5, P2 ;  /* 0x0000000503007c0c */ /* 0x000fe20009782670 */
[----:B------:R-:W0:Y:S01]  /*2780*/  LDC R74, c[0x0][0x370] ;  /* 0x0000dc00ff4a7b82 */ /* 0x000e220000000800 */
[----:B------:R-:W-:Y:S01]  /*2790*/  UIADD3 UR4, UPT, UPT, UR4, 0x8, URZ ;  /* 0x0000000804047890 */ /* 0x000fe2000fffe0ff */
[----:B---3--:R-:W-:Y:S01]  /*27a0*/  @!P1 FADD.FTZ R32, R32, R28 ;  /* 0x0000001c20209221 */ /* 0x008fe20000010000 */
[----:B------:R-:W-:-:S09]  /*27b0*/  @!P1 FADD.FTZ R33, R33, R29 ;  /* 0x0000001d21219221 */ /* 0x000fd20000010000 */
[----:B------:R-:W-:-:S06]  /*27c0*/  @!P4 IMAD.WIDE.U32 R28, R69, 0x8, R38 ;  /* 0x00000008451cc825 */ /* 0x000fcc00078e0026 */
[----:B------:R-:W3:Y:S01]  /*27d0*/  @!P4 LDG.E.64 R28, desc[UR6][R28.64] ;  /* 0x000000061c1cc981 */ /* 0x000ee2000c1e1b00 */
[----:B0-----:R-:W-:Y:S02]  /*27e0*/  LOP3.LUT R74, R74, 0x7ffffff8, RZ, 0xc0, !PT ;  /* 0x7ffffff84a4a7812 */ /* 0x001fe400078ec0ff */
[----:B------:R-:W-:Y:S02]  /*27f0*/  IADD3 R34, PT, PT, R34, 0x8, RZ ;  /* 0x0000000822227810 */ /* 0x000fe40007ffe0ff */
[----:B------:R-:W-:Y:S02]  /*2800*/  ISETP.NE.AND P1, PT, R74, UR4, PT ;  /* 0x000000044a007c0c */ /* 0x000fe4000bf25270 */
[C---:B------:R-:W-:Y:S02]  /*2810*/  LEA R81, R4.reuse, R81, 0x3 ;  /* 0x0000005104517211 */ /* 0x040fe400078e18ff */
[C---:B------:R-:W-:Y:S02]  /*2820*/  LEA R83, R4.reuse, R83, 0x3 ;  /* 0x0000005304537211 */ /* 0x040fe400078e18ff */
[----:B------:R-:W-:-:S02]  /*2830*/  LEA R79, R4, R79, 0x3 ;  /* 0x0000004f044f7211 */ /* 0x000fc400078e18ff */
[C---:B------:R-:W-:Y:S02]  /*2840*/  LEA R35, R4.reuse, R35, 0x3 ;  /* 0x0000002304237211 */ /* 0x040fe400078e18ff */
[C---:B------:R-:W-:Y:S02]  /*2850*/  LEA R77, R4.reuse, R77, 0x3 ;  /* 0x0000004d044d7211 */ /* 0x040fe400078e18ff */
[C---:B------:R-:W-:Y:S02]  /*2860*/  LEA R37, R4.reuse, R37, 0x3 ;  /* 0x0000002504257211 */ /* 0x040fe400078e18ff */
[C---:B------:R-:W-:Y:S02]  /*2870*/  LEA R75, R4.reuse, R75, 0x3 ;  /* 0x0000004b044b7211 */ /* 0x040fe400078e18ff */
[----:B------:R-:W-:Y:S01]  /*2880*/  LEA R69, R4, R69, 0x3 ;  /* 0x0000004504457211 */ /* 0x000fe200078e18ff */
[----:B---3--:R-:W-:Y:S01]  /*2890*/  @!P4 FADD.FTZ R32, R32, R28 ;  /* 0x0000001c2020c221 */ /* 0x008fe20000010000 */
[----:B------:R-:W-:Y:S01]  /*28a0*/  @!P4 FADD.FTZ R33, R33, R29 ;  /* 0x0000001d2121c221 */ /* 0x000fe20000010000 */
[----:B------:R-:W-:Y:S06]  /*28b0*/  @P1 BRA `(.L_x_1872) ;  /* 0xfffffffc000c1947 */ /* 0x000fec000383ffff */
.L_x_1871:
[----:B------:R-:W3:Y:S02]  /*28c0*/  LDCU UR4, c[0x0][0x370] ;  /* 0x00006e00ff0477ac */ /* 0x000ee40008000800 */
[----:B---3--:R-:W-:-:S09]  /*28d0*/  ULOP3.LUT UP0, URZ, UR4, 0x7, URZ, 0xc0, !UPT ;  /* 0x0000000704ff7892 */ /* 0x008fd2000f80c0ff */
[----:B------:R-:W-:Y:S05]  /*28e0*/  BRA.U !UP0, `(.L_x_1868) ;  /* 0x0000000508007547 */ /* 0x000fea000b800000 */
[----:B------:R-:W3:Y:S01]  /*28f0*/  LDCU UR4, c[0x0][0x370] ;  /* 0x00006e00ff0477ac */ /* 0x000ee20008000800 */
[----:B------:R-:W4:Y:S01]  /*2900*/  LDCU UR5, c[0x0][0x370] ;  /* 0x00006e00ff0577ac */ /* 0x000f220008000800 */
[----:B---3--:R-:W-:-:S04]  /*2910*/  ULOP3.LUT UR4, UR4, 0x7, URZ, 0xc0, !UPT ;  /* 0x0000000704047892 */ /* 0x008fc8000f8ec0ff */
[----:B------:R-:W-:Y:S02]  /*2920*/  UIADD3 UR4, UPT, UPT, UR4, -0x1, URZ ;  /* 0xffffffff04047890 */ /* 0x000fe4000fffe0ff */
[----:B----4-:R-:W-:Y:S02]  /*2930*/  ULOP3.LUT UP1, UR5, UR5, 0x3, URZ, 0xc0, !UPT ;  /* 0x0000000305057892 */ /* 0x010fe4000f82c0ff */
[----:B------:R-:W-:-:S09]  /*2940*/  UISETP.GE.U32.AND UP0, UPT, UR4, 0x3, UPT ;  /* 0x000000030400788c */ /* 0x000fd2000bf06070 */
[----:B------:R-:W-:Y:S05]  /*2950*/  BRA.U !UP0, `(.L_x_1873) ;  /* 0x0000000108707547 */ /* 0x000fea000b800000 */
[CC--:B------:R-:W-:Y:S02]  /*2960*/  ISETP.EQ.OR P1, PT, R74.reuse, R3.reuse, P2 ;  /* 0x000000034a00720c */ /* 0x0c0fe40001722670 */
[C---:B------:R-:W-:Y:S02]  /*2970*/  IADD3 R30, PT, PT, R74.reuse, 0x1, RZ ;  /* 0x000000014a1e7810 */ /* 0x040fe40007ffe0ff */
[----:B------:R-:W-:Y:S02]  /*2980*/  IADD3 R34, PT, PT, R74, 0x2, RZ ;  /* 0x000000024a227810 */ /* 0x000fe40007ffe0ff */
[-C--:B------:R-:W-:Y:S02]  /*2990*/  ISETP.EQ.OR P4, PT, R30, R3.reuse, P2 ;  /* 0x000000031e00720c */ /* 0x080fe40001782670 */
[----:B------:R-:W-:Y:S02]  /*29a0*/  ISETP.EQ.OR P5, PT, R34, R3, P2 ;  /* 0x000000032200720c */ /* 0x000fe400017a2670 */
[----:B--2---:R-:W-:-:S03]  /*29b0*/  IADD3 R36, PT, PT, R74, 0x3, RZ ;  /* 0x000000034a247810 */ /* 0x004fc60007ffe0ff */
[----:B------:R-:W-:Y:S01]  /*29c0*/  @!P1 IMAD R29, R74, R4, R63 ;  /* 0x000000044a1d9224 */ /* 0x000fe200078e023f */
[----:B------:R-:W-:-:S03]  /*29d0*/  ISETP.EQ.OR P6, PT, R36, R3, P2 ;  /* 0x000000032400720c */ /* 0x000fc600017c2670 */
[----:B------:R-:W-:-:S04]  /*29e0*/  @!P1 IMAD.WIDE.U32 R28, R29, 0x8, R38 ;  /* 0x000000081d1c9825 */ /* 0x000fc800078e0026 */
[-CC-:B------:R-:W-:Y:S02]  /*29f0*/  @!P4 IMAD R31, R30, R4.reuse, R63.reuse ;  /* 0x000000041e1fc224 */ /* 0x180fe400078e023f */
[----:B-1----:R-:W-:Y:S01]  /*2a00*/  @!P5 IMAD R35, R34, R4, R63 ;  /* 0x000000042223d224 */ /* 0x002fe200078e023f */
[----:B------:R-:W0:Y:S01]  /*2a10*/  @!P1 LDG.E.64 R28, desc[UR6][R28.64] ;  /* 0x000000061c1c9981 */ /* 0x000e22000c1e1b00 */
[----:B------:R-:W-:-:S04]  /*2a20*/  @!P4 IMAD.WIDE.U32 R30, R31, 0x8, R38 ;  /* 0x000000081f1ec825 */ /* 0x000fc800078e0026 */
[----:B------:R-:W-:Y:S02]  /*2a30*/  @!P5 IMAD.WIDE.U32 R34, R35, 0x8, R38 ;  /* 0x000000082322d825 */ /* 0x000fe400078e0026 */
[----:B------:R-:W2:Y:S02]  /*2a40*/  @!P4 LDG.E.64 R30, desc[UR6][R30.64] ;  /* 0x000000061e1ec981 */ /* 0x000ea4000c1e1b00 */
[----:B------:R-:W-:Y:S02]  /*2a50*/  @!P6 IMAD R37, R36, R4, R63 ;  /* 0x000000042425e224 */ /* 0x000fe400078e023f */
[----:B------:R-:W3:Y:S02]  /*2a60*/  @!P5 LDG.E.64 R34, desc[UR6][R34.64] ;  /* 0x000000062222d981 */ /* 0x000ee4000c1e1b00 */
[----:B------:R-:W-:-:S06]  /*2a70*/  @!P6 IMAD.WIDE.U32 R36, R37, 0x8, R38 ;  /* 0x000000082524e825 */ /* 0x000fcc00078e0026 */
        /* <DEDUP_REMOVED lines=10> */
.L_x_1873:
[----:B------:R-:W-:Y:S05]  /*2b20*/  BRA.U !UP1, `(.L_x_1868) ;  /* 0x0000000109707547 */ /* 0x000fea000b800000 */
[----:B------:R-:W3:Y:S01]  /*2b30*/  LDC R34, c[0x0][0x370] ;  /* 0x0000dc00ff227b82 */ /* 0x000ee20000000800 */
[----:B------:R-:W-:Y:S01]  /*2b40*/  UISETP.NE.AND UP0, UPT, UR5, 0x1, UPT ;  /* 0x000000010500788c */ /* 0x000fe2000bf05270 */
[----:B---3--:R-:W-:-:S08]  /*2b50*/  LOP3.LUT R34, R34, 0x1, RZ, 0xc0, !PT ;  /* 0x0000000122227812 */ /* 0x008fd000078ec0ff */
[----:B------:R-:W-:Y:S05]  /*2b60*/  BRA.U !UP0, `(.L_x_1874) ;  /* 0x0000000108387547 */ /* 0x000fea000b800000 */
[C---:B------:R-:W-:Y:S02]  /*2b70*/  IADD3 R28, PT, PT, R74.reuse, 0x1, RZ ;  /* 0x000000014a1c7810 */ /* 0x040fe40007ffe0ff */
[-C--:B------:R-:W-:Y:S02]  /*2b80*/  ISETP.EQ.OR P4, PT, R74, R3.reuse, P2 ;  /* 0x000000034a00720c */ /* 0x080fe40001782670 */
[----:B------:R-:W-:-:S11]  /*2b90*/  ISETP.EQ.OR P1, PT, R28, R3, P2 ;  /* 0x000000031c00720c */ /* 0x000fd60001722670 */
[-CC-:B------:R-:W-:Y:S02]  /*2ba0*/  @!P4 IMAD R29, R74, R4.reuse, R63.reuse ;  /* 0x000000044a1dc224 */ /* 0x180fe400078e023f */
[----:B------:R-:W-:Y:S02]  /*2bb0*/  @!P1 IMAD R31, R28, R4, R63 ;  /* 0x000000041c1f9224 */ /* 0x000fe400078e023f */
        /* <DEDUP_REMOVED lines=9> */
.L_x_1874:
[----:B------:R-:W-:Y:S01]  /*2c50*/  ISETP.EQ.OR P1, PT, R74, R3, P2 ;  /* 0x000000034a00720c */ /* 0x000fe20001722670 */
        /* <DEDUP_REMOVED lines=8> */
.L_x_1875:
[----:B------:R-:W-:Y:S05]  /*2ce0*/  BSYNC.RECONVERGENT B0 ;  /* 0x0000000000007941 */ /* 0x000fea0003800200 */
.L_x_1868:
[----:B------:R-:W4:Y:S01]  /*2cf0*/  S2UR UR5, SR_CgaCtaId ;  /* 0x00000000000579c3 */ /* 0x000f220000008800 */
[----:B------:R-:W2:Y:S01]  /*2d00*/  LDCU UR8, c[0x0][0x414] ;  /* 0x00008280ff0877ac */ /* 0x000ea20008000800 */
[----:B------:R-:W-:Y:S01]  /*2d10*/  LOP3.LUT R34, R52, 0xffff, RZ, 0xc0, !PT ;  /* 0x0000ffff34227812 */ /* 0x000fe200078ec0ff */
[----:B------:R-:W-:-:S03]  /*2d20*/  UMOV UR4, 0x400 ;  /* 0x0000040000047882 */ /* 0x000fc60000000000 */
[----:B------:R-:W-:Y:S02]  /*2d30*/  IADD3 R67, PT, PT, R67, R34, RZ ;  /* 0x0000002243437210 */ /* 0x000fe40007ffe0ff */
[----:B------:R-:W0:Y:S08]  /*2d40*/  @P0 LDC.64 R74, c[0x0][0x388] ;  /* 0x0000e200ff4a0b82 */ /* 0x000e300000000a00 */
[----:B------:R-:W1:Y:S01]  /*2d50*/  LDC.64 R30, c[0x0][0x398] ;  /* 0x0000e600ff1e7b82 */ /* 0x000e620000000a00 */
[----:B--2---:R-:W-:Y:S01]  /*2d60*/  @P0 FMUL.FTZ R36, R32, UR8 ;  /* 0x0000000820240c20 */ /* 0x004fe20008410000 */
[----:B------:R-:W-:Y:S01]  /*2d70*/  @P0 FMUL.FTZ R37, R33, UR8 ;  /* 0x0000000821250c20 */ /* 0x000fe20008410000 */
[----:B----4-:R-:W-:-:S05]  /*2d80*/  ULEA UR4, UR5, UR4, 0x18 ;  /* 0x0000000405047291 */ /* 0x010fca000f8ec0ff */
[----:B---3--:R-:W2:Y:S01]  /*2d90*/  LDC.64 R28, c[0x0][0x3a0] ;  /* 0x0000e800ff1c7b82 */ /* 0x008ea20000000a00 */
[----:B------:R-:W3:Y:S01]  /*2da0*/  LDCU UR5, c[0x0][0x404] ;  /* 0x00008080ff0577ac */ /* 0x000ee20008000800 */
[----:B0-----:R-:W-:Y:S02]  /*2db0*/  @P0 IMAD.WIDE R74, R65, 0x8, R74 ;  /* 0x00000008414a0825 */ /* 0x001fe400078e024a */
[----:B------:R-:W-:Y:S04]  /*2dc0*/  @!P2 STS.64 [UR4+0xc0], R32 ;  /* 0x0000c020ff00a988 */ /* 0x000fe80008000a04 */
[----:B------:R0:W-:Y:S01]  /*2dd0*/  @P0 STG.E.64 desc[UR6][R74.64], R36 ;  /* 0x000000244a000986 */ /* 0x0001e2000c101b06 */
[C---:B-1----:R-:W-:Y:S01]  /*2de0*/  IMAD.WIDE R76, R67.reuse, 0x4, R30 ;  /* 0x00000004434c7825 */ /* 0x042fe200078e021e */
[----:B------:R-:W-:Y:S03]  /*2df0*/  BAR.SYNC.DEFER_BLOCKING 0x0 ;  /* 0x0000000000007b1d */ /* 0x000fe60000010000 */
[----:B--2---:R-:W-:-:S06]  /*2e00*/  IMAD.WIDE R30, R67, 0x4, R28 ;  /* 0x00000004431e7825 */ /* 0x004fcc00078e021c */
[----:B------:R-:W5:Y:S04]  /*2e10*/  LDG.E.64 R30, desc[UR6][R30.64] ;  /* 0x000000061e1e7981 */ /* 0x000f68000c1e1b00 */
[----:B------:R-:W1:Y:S01]  /*2e20*/  LDS.64 R34, [UR4+0xc0] ;  /* 0x0000c004ff227984 */ /* 0x000e620008000a00 */
[----:B------:R-:W2:Y:S01]  /*2e30*/  LDCU.U8 UR4, c[0x0][0x3fc] ;  /* 0x00007f80ff0477ac */ /* 0x000ea20008000000 */
[----:B0-----:R-:W-:Y:S01]  /*2e40*/  MOV R36, 0x3f800000 ;  /* 0x3f80000000247802 */ /* 0x001fe20000000f00 */
[----:B---3--:R-:W-:Y:S01]  /*2e50*/  IMAD R37, R3, UR5, R68 ;  /* 0x0000000503257c24 */ /* 0x008fe2000f8e0244 */
[----:B------:R-:W-:Y:S01]  /*2e60*/  BSSY.RECONVERGENT B0, `(.L_x_1876) ;  /* 0x00003a0000007945 */ /* 0x000fe20003800200 */
[----:B------:R0:W5:Y:S01]  /*2e70*/  LDG.E.64 R28, desc[UR6][R76.64] ;  /* 0x000000064c1c7981 */ /* 0x000162000c1e1b00 */
[----:B-1----:R-:W-:-:S04]  /*2e80*/  FMUL.FTZ R38, R34, UR8 ;  /* 0x0000000822267c20 */ /* 0x002fc80008410000 */
[----:B------:R-:W-:-:S04]  /*2e90*/  FMUL.FTZ R34, R38, R38 ;  /* 0x0000002626227220 */ /* 0x000fc80000410000 */
[----:B------:R-:W-:-:S05]  /*2ea0*/  FFMA.FTZ R34, R35, UR8, -R34 ;  /* 0x0000000823227c23 */ /* 0x000fca0008010822 */
[----:B------:R-:W-:-:S13]  /*2eb0*/  FSETP.GTU.FTZ.AND P1, PT, R34, RZ, PT ;  /* 0x000000ff2200720b */ /* 0x000fda0003f3c000 */
[----:B------:R-:W1:Y:S01]  /*2ec0*/  @P1 LDC R35, c[0x0][0x3a8] ;  /* 0x0000ea00ff231b82 */ /* 0x000e620000000800 */
[----:B--2---:R-:W-:Y:S01]  /*2ed0*/  UISETP.NE.AND UP0, UPT, UR4, URZ, UPT ;  /* 0x000000ff0400728c */ /* 0x004fe2000bf05270 */
[C---:B------:R-:W-:Y:S02]  /*2ee0*/  IADD3 R39, PT, PT, R37.reuse, 0x30, RZ ;  /* 0x0000003025277810 */ /* 0x040fe40007ffe0ff */
[C---:B------:R-:W-:Y:S02]  /*2ef0*/  IADD3 R67, PT, PT, R37.reuse, 0x28, RZ ;  /* 0x0000002825437810 */ /* 0x040fe40007ffe0ff */
[C---:B------:R-:W-:Y:S02]  /*2f00*/  IADD3 R69, PT, PT, R37.reuse, 0x10, RZ ;  /* 0x0000001025457810 */ /* 0x040fe40007ffe0ff */
[----:B------:R-:W-:Y:S01]  /*2f10*/  IADD3 R74, PT, PT, R37, 0x20, RZ ;  /* 0x00000020254a7810 */ /* 0x000fe20007ffe0ff */
[----:B-1----:R-:W-:-:S04]  /*2f20*/  @P1 FADD.FTZ R34, R34, R35 ;  /* 0x0000002322221221 */ /* 0x002fc80000010000 */
[----:B------:R1:W2:Y:S01]  /*2f30*/  @P1 MUFU.RSQ R36, R34 ;  /* 0x0000002200241308 */ /* 0x0002a20000001400 */
[----:B------:R-:W-:Y:S02]  /*2f40*/  SHF.R.S32.HI R75, RZ, 0x1f, R39 ;  /* 0x0000001fff4b7819 */ /* 0x000fe40000011427 */
[----:B0-----:R-:W-:Y:S02]  /*2f50*/  SHF.R.S32.HI R76, RZ, 0x1f, R67 ;  /* 0x0000001fff4c7819 */ /* 0x001fe40000011443 */
[----:B------:R-:W-:Y:S02]  /*2f60*/  SHF.R.S32.HI R77, RZ, 0x1f, R69 ;  /* 0x0000001fff4d7819 */ /* 0x000fe40000011445 */
[----:B------:R-:W-:Y:S01]  /*2f70*/  SHF.R.S32.HI R78, RZ, 0x1f, R74 ;  /* 0x0000001fff4e7819 */ /* 0x000fe2000001144a */
[----:B------:R-:W-:Y:S06]  /*2f80*/  BRA.U UP0, `(.L_x_1877) ;  /* 0x0000001500e07547 */ /* 0x000fec000b800000 */
[----:B------:R-:W0:Y:S01]  /*2f90*/  LDCU.64 UR8, c[0x0][0x3e8] ;  /* 0x00007d00ff0877ac */ /* 0x000e220008000a00 */
[----:B------:R-:W-:Y:S01]  /*2fa0*/  SHF.R.S32.HI R32, RZ, 0x1f, R37 ;  /* 0x0000001fff207819 */ /* 0x000fe20000011425 */
[----:B------:R-:W-:Y:S01]  /*2fb0*/  BSSY.RECONVERGENT B1, `(.L_x_1878) ;  /* 0x0000016000017945 */ /* 0x000fe20003800200 */
[----:B0-----:R-:W-:-:S04]  /*2fc0*/  ISETP.GE.U32.AND P1, PT, R37, UR8, PT ;  /* 0x0000000825007c0c */ /* 0x001fc8000bf26070 */
[----:B------:R-:W-:-:S13]  /*2fd0*/  ISETP.GE.AND.EX P1, PT, R32, UR9, PT, P1 ;  /* 0x0000000920007c0c */ /* 0x000fda000bf26310 */
[----:B------:R-:W-:Y:S05]  /*2fe0*/  @P1 BRA `(.L_x_1879) ;  /* 0x0000000000481947 */ /* 0x000fea0003800000 */
[----:B------:R-:W0:Y:S01]  /*2ff0*/  LDCU.64 UR10, c[0x0][0x3e0] ;  /* 0x00007c00ff0a77ac */ /* 0x000e220008000a00 */
[--C-:B------:R-:W-:Y:S01]  /*3000*/  FADD.FTZ R33, R6, -R38.reuse ;  /* 0x8000002606217221 */ /* 0x100fe20000010000 */
[----:B------:R-:W-:Y:S01]  /*3010*/  FADD.FTZ R19, R19, -R38 ;  /* 0x8000002613137221 */ /* 0x000fe20000010000 */
[----:B------:R-:W1:Y:S02]  /*3020*/  LDCU.64 UR4, c[0x0][0x380] ;  /* 0x00007000ff0477ac */ /* 0x000e640008000a00 */
[-C--:B--2---:R-:W-:Y:S01]  /*3030*/  FMUL.FTZ R33, R33, R36.reuse ;  /* 0x0000002421217220 */ /* 0x084fe20000410000 */
[----:B------:R-:W-:-:S03]  /*3040*/  FMUL.FTZ R6, R19, R36 ;  /* 0x0000002413067220 */ /* 0x000fc60000410000 */
[----:B-----5:R-:W-:Y:S01]  /*3050*/  FFMA.FTZ R19, R28, R33, R30 ;  /* 0x000000211c137223 */ /* 0x020fe2000001001e */
[----:B------:R-:W-:Y:S01]  /*3060*/  FFMA.FTZ R6, R29, R6, R31 ;  /* 0x000000061d067223 */ /* 0x000fe2000001001f */
[----:B------:R-:W-:-:S04]  /*3070*/  MOV R33, R73 ;  /* 0x0000004900217202 */ /* 0x000fc80000000f00 */
[----:B------:R-:W-:Y:S01]  /*3080*/  F2FP.BF16.F32.PACK_AB R19, R6, R19 ;  /* 0x000000130613723e */ /* 0x000fe200000010ff */
[----:B0-----:R-:W-:Y:S01]  /*3090*/  IMAD R6, R32, UR10, RZ ;  /* 0x0000000a20067c24 */ /* 0x001fe2000f8e02ff */
[----:B------:R-:W-:-:S03]  /*30a0*/  MOV R32, R70 ;  /* 0x0000004600207202 */ /* 0x000fc60000000f00 */
[C---:B------:R-:W-:Y:S02]  /*30b0*/  IMAD R35, R37.reuse, UR11, R6 ;  /* 0x0000000b25237c24 */ /* 0x040fe4000f8e0206 */
[----:B------:R-:W-:-:S05]  /*30c0*/  IMAD.WIDE.U32 R32, R37, UR10, R32 ;  /* 0x0000000a25207c25 */ /* 0x000fca000f8e0020 */
[----:B------:R-:W-:Y:S02]  /*30d0*/  IADD3 R35, PT, PT, R33, R35, RZ ;  /* 0x0000002321237210 */ /* 0x000fe40007ffe0ff */
[----:B-1----:R-:W-:-:S04]  /*30e0*/  LEA R34, P1, R32, UR4, 0x1 ;  /* 0x0000000420227c11 */ /* 0x002fc8000f8208ff */
[----:B------:R-:W-:-:S05]  /*30f0*/  LEA.HI.X R35, R32, UR5, R35, 0x1, P1 ;  /* 0x0000000520237c11 */ /* 0x000fca00088f0c23 */
[----:B------:R0:W-:Y:S04]  /*3100*/  STG.E desc[UR6][R34.64], R19 ;  /* 0x0000001322007986 */ /* 0x0001e8000c101906 */
.L_x_1879:
[----:B------:R-:W-:Y:S05]  /*3110*/  BSYNC.RECONVERGENT B1 ;  /* 0x0000000000017941 */ /* 0x000fea0003800200 */
.L_x_1878:
[----:B0-----:R-:W-:Y:S01]  /*3120*/  IADD3 R35, PT, PT, R37, 0x8, RZ ;  /* 0x0000000825237810 */ /* 0x001fe20007ffe0ff */
[----:B------:R-:W-:Y:S03]  /*3130*/  BSSY.RECONVERGENT B1, `(.L_x_1880) ;  /* 0x0000017000017945 */ /* 0x000fe60003800200 */
[----:B------:R-:W-:Y:S02]  /*3140*/  ISETP.GE.U32.AND P1, PT, R35, UR8, PT ;  /* 0x0000000823007c0c */ /* 0x000fe4000bf26070 */
[----:B------:R-:W-:-:S04]  /*3150*/  SHF.R.S32.HI R32, RZ, 0x1f, R35 ;  /* 0x0000001fff207819 */ /* 0x000fc80000011423 */
[----:B------:R-:W-:-:S13]  /*3160*/  ISETP.GE.AND.EX P1, PT, R32, UR9, PT, P1 ;  /* 0x0000000920007c0c */ /* 0x000fda000bf26310 */
[----:B------:R-:W-:Y:S05]  /*3170*/  @P1 BRA `(.L_x_1881) ;  /* 0x0000000000481947 */ /* 0x000fea0003800000 */
[----:B------:R-:W0:Y:S01]  /*3180*/  LDCU.64 UR4, c[0x0][0x3e0] ;  /* 0x00007c00ff0477ac */ /* 0x000e220008000a00 */
[--C-:B------:R-:W-:Y:S01]  /*3190*/  FADD.FTZ R21, R21, -R38.reuse ;  /* 0x8000002615157221 */ /* 0x100fe20000010000 */
[----:B------:R-:W-:Y:S01]  /*31a0*/  MOV R33, R73 ;  /* 0x0000004900217202 */ /* 0x000fe20000000f00 */
[----:B------:R-:W-:Y:S01]  /*31b0*/  FADD.FTZ R19, R8, -R38 ;  /* 0x8000002608137221 */ /* 0x000fe20000010000 */
[----:B------:R-:W1:Y:S01]  /*31c0*/  LDCU.64 UR10, c[0x0][0x380] ;  /* 0x00007000ff0a77ac */ /* 0x000e620008000a00 */
[-C--:B--2---:R-:W-:Y:S02]  /*31d0*/  FMUL.FTZ R6, R21, R36.reuse ;  /* 0x0000002415067220 */ /* 0x084fe40000410000 */
[----:B------:R-:W-:Y:S02]  /*31e0*/  FMUL.FTZ R19, R19, R36 ;  /* 0x0000002413137220 */ /* 0x000fe40000410000 */
[----:B-----5:R-:W-:Y:S02]  /*31f0*/  FFMA.FTZ R6, R29, R6, R31 ;  /* 0x000000061d067223 */ /* 0x020fe4000001001f */
[----:B------:R-:W-:-:S05]  /*3200*/  FFMA.FTZ R19, R28, R19, R30 ;  /* 0x000000131c137223 */ /* 0x000fca000001001e */
[----:B------:R-:W-:Y:S01]  /*3210*/  F2FP.BF16.F32.PACK_AB R19, R6, R19 ;  /* 0x000000130613723e */ /* 0x000fe200000010ff */
        /* <DEDUP_REMOVED lines=8> */
.L_x_1881:
[----:B------:R-:W-:Y:S05]  /*32a0*/  BSYNC.RECONVERGENT B1 ;  /* 0x0000000000017941 */ /* 0x000fea0003800200 */
.L_x_1880:
[----:B------:R-:W-:Y:S01]  /*32b0*/  ISETP.GE.U32.AND P2, PT, R69, UR8, PT ;  /* 0x0000000845007c0c */ /* 0x000fe2000bf46070 */
[----:B------:R-:W-:Y:S01]  /*32c0*/  BSSY.RECONVERGENT B1, `(.L_x_1882) ;  /* 0x0000019000017945 */ /* 0x000fe20003800200 */
[----:B------:R-:W-:Y:S02]  /*32d0*/  ISETP.GE.U32.AND P3, PT, R66, UR8, PT ;  /* 0x0000000842007c0c */ /* 0x000fe4000bf66070 */
[----:B------:R-:W-:Y:S02]  /*32e0*/  ISETP.GE.AND.EX P2, PT, R77, UR9, PT, P2 ;  /* 0x000000094d007c0c */ /* 0x000fe4000bf46320 */
[----:B------:R-:W-:Y:S02]  /*32f0*/  ISETP.GE.U32.AND P5, PT, R74, UR8, PT ;  /* 0x000000084a007c0c */ /* 0x000fe4000bfa6070 */
[----:B------:R-:W-:Y:S02]  /*3300*/  ISETP.GE.U32.AND P1, PT, R67, UR8, PT ;  /* 0x0000000843007c0c */ /* 0x000fe4000bf26070 */
[----:B------:R-:W-:-:S07]  /*3310*/  ISETP.GE.AND.EX P3, PT, R5, UR9, PT, P3 ;  /* 0x0000000905007c0c */ /* 0x000fce000bf66330 */
[----:B------:R-:W-:Y:S06]  /*3320*/  @P2 BRA `(.L_x_1883) ;  /* 0x0000000000482947 */ /* 0x000fec0003800000 */
[----:B------:R-:W3:Y:S01]  /*3330*/  LDCU.64 UR4, c[0x0][0x3e0] ;  /* 0x00007c00ff0477ac */ /* 0x000ee20008000a00 */
[----:B------:R-:W-:Y:S01]  /*3340*/  MOV R32, R70 ;  /* 0x0000004600207202 */ /* 0x000fe20000000f00 */
[----:B------:R-:W-:Y:S01]  /*3350*/  FADD.FTZ R23, R23, -R38 ;  /* 0x8000002617177221 */ /* 0x000fe20000010000 */
[----:B------:R-:W-:Y:S01]  /*3360*/  MOV R33, R73 ;  /* 0x0000004900217202 */ /* 0x000fe20000000f00 */
[----:B------:R-:W1:Y:S01]  /*3370*/  LDCU.64 UR10, c[0x0][0x380] ;  /* 0x00007000ff0a77ac */ /* 0x000e620008000a00 */
[----:B---3--:R-:W-:Y:S02]  /*3380*/  IMAD R6, R77, UR4, RZ ;  /* 0x000000044d067c24 */ /* 0x008fe4000f8e02ff */
[----:B------:R-:W-:-:S04]  /*3390*/  IMAD.WIDE.U32 R32, R69, UR4, R32 ;  /* 0x0000000445207c25 */ /* 0x000fc8000f8e0020 */
[----:B0-----:R-:W-:Y:S01]  /*33a0*/  IMAD R19, R69, UR5, R6 ;  /* 0x0000000545137c24 */ /* 0x001fe2000f8e0206 */
[----:B-1----:R-:W-:Y:S01]  /*33b0*/  LEA R34, P2, R32, UR10, 0x1 ;  /* 0x0000000a20227c11 */ /* 0x002fe2000f8408ff */
[----:B--2---:R-:W-:-:S03]  /*33c0*/  FMUL.FTZ R6, R23, R36 ;  /* 0x0000002417067220 */ /* 0x004fc60000410000 */
[----:B------:R-:W-:Y:S01]  /*33d0*/  IADD3 R19, PT, PT, R33, R19, RZ ;  /* 0x0000001321137210 */ /* 0x000fe20007ffe0ff */
[----:B-----5:R-:W-:-:S03]  /*33e0*/  FFMA.FTZ R6, R29, R6, R31 ;  /* 0x000000061d067223 */ /* 0x020fc6000001001f */
[----:B------:R-:W-:Y:S01]  /*33f0*/  LEA.HI.X R35, R32, UR11, R19, 0x1, P2 ;  /* 0x0000000b20237c11 */ /* 0x000fe200090f0c13 */
[----:B------:R-:W-:-:S04]  /*3400*/  FADD.FTZ R19, R10, -R38 ;  /* 0x800000260a137221 */ /* 0x000fc80000010000 */
[----:B------:R-:W-:-:S04]  /*3410*/  FMUL.FTZ R19, R19, R36 ;  /* 0x0000002413137220 */ /* 0x000fc80000410000 */
[----:B------:R-:W-:-:S05]  /*3420*/  FFMA.FTZ R19, R28, R19, R30 ;  /* 0x000000131c137223 */ /* 0x000fca000001001e */
[----:B------:R-:W-:-:S05]  /*3430*/  F2FP.BF16.F32.PACK_AB R19, R6, R19 ;  /* 0x000000130613723e */ /* 0x000fca00000010ff */
[----:B------:R3:W-:Y:S02]  /*3440*/  STG.E desc[UR6][R34.64], R19 ;  /* 0x0000001322007986 */ /* 0x0007e4000c101906 */
.L_x_1883:
[----:B------:R-:W-:Y:S05]  /*3450*/  BSYNC.RECONVERGENT B1 ;  /* 0x0000000000017941 */ /* 0x000fea0003800200 */
.L_x_1882:
[----:B------:R-:W-:Y:S04]  /*3460*/  BSSY.RECONVERGENT B1, `(.L_x_1884) ;  /* 0x0000014000017945 */ /* 0x000fe80003800200 */
[----:B------:R-:W-:Y:S05]  /*3470*/  @P3 BRA `(.L_x_1885) ;  /* 0x0000000000483947 */ /* 0x000fea0003800000 */
[----:B------:R-:W4:Y:S01]  /*3480*/  LDCU.64 UR4, c[0x0][0x3e0] ;  /* 0x00007c00ff0477ac */ /* 0x000f220008000a00 */
[----:B------:R-:W-:Y:S01]  /*3490*/  MOV R32, R70 ;  /* 0x0000004600207202 */ /* 0x000fe20000000f00 */
[--C-:B------:R-:W-:Y:S01]  /*34a0*/  FADD.FTZ R25, R25, -R38.reuse ;  /* 0x8000002619197221 */ /* 0x100fe20000010000 */
[----:B------:R-:W-:Y:S01]  /*34b0*/  MOV R33, R73 ;  /* 0x0000004900217202 */ /* 0x000fe20000000f00 */
[----:B------:R-:W1:Y:S01]  /*34c0*/  LDCU.64 UR10, c[0x0][0x380] ;  /* 0x00007000ff0a77ac */ /* 0x000e620008000a00 */
[----:B0--3--:R-:W-:Y:S01]  /*34d0*/  FADD.FTZ R19, R12, -R38 ;  /* 0x800000260c137221 */ /* 0x009fe20000010000 */
[----:B--2---:R-:W-:-:S03]  /*34e0*/  FMUL.FTZ R25, R25, R36 ;  /* 0x0000002419197220 */ /* 0x004fc60000410000 */
[----:B------:R-:W-:Y:S01]  /*34f0*/  FMUL.FTZ R6, R19, R36 ;  /* 0x0000002413067220 */ /* 0x000fe20000410000 */
[----:B-----5:R-:W-:-:S03]  /*3500*/  FFMA.FTZ R19, R28, R25, R30 ;  /* 0x000000191c137223 */ /* 0x020fc6000001001e */
[----:B------:R-:W-:Y:S01]  /*3510*/  FFMA.FTZ R6, R29, R6, R31 ;  /* 0x000000061d067223 */ /* 0x000fe2000001001f */
[----:B----4-:R-:W-:-:S04]  /*3520*/  IMAD R21, R5, UR4, RZ ;  /* 0x0000000405157c24 */ /* 0x010fc8000f8e02ff */
[----:B------:R-:W-:Y:S01]  /*3530*/  F2FP.BF16.F32.PACK_AB R19, R6, R19 ;  /* 0x000000130613723e */ /* 0x000fe200000010ff */
[----:B------:R-:W-:-:S04]  /*3540*/  IMAD.WIDE.U32 R32, R66, UR4, R32 ;  /* 0x0000000442207c25 */ /* 0x000fc8000f8e0020 */
[----:B------:R-:W-:Y:S01]  /*3550*/  IMAD R21, R66, UR5, R21 ;  /* 0x0000000542157c24 */ /* 0x000fe2000f8e0215 */
[----:B-1----:R-:W-:-:S04]  /*3560*/  LEA R34, P2, R32, UR10, 0x1 ;  /* 0x0000000a20227c11 */ /* 0x002fc8000f8408ff */
[----:B------:R-:W-:-:S04]  /*3570*/  IADD3 R21, PT, PT, R33, R21, RZ ;  /* 0x0000001521157210 */ /* 0x000fc80007ffe0ff */
[----:B------:R-:W-:-:S05]  /*3580*/  LEA.HI.X R35, R32, UR11, R21, 0x1, P2 ;  /* 0x0000000b20237c11 */ /* 0x000fca00090f0c15 */
[----:B------:R4:W-:Y:S02]  /*3590*/  STG.E desc[UR6][R34.64], R19 ;  /* 0x0000001322007986 */ /* 0x0009e4000c101906 */
.L_x_1885:
[----:B------:R-:W-:Y:S05]  /*35a0*/  BSYNC.RECONVERGENT B1 ;  /* 0x0000000000017941 */ /* 0x000fea0003800200 */
.L_x_1884:
[----:B------:R-:W-:Y:S01]  /*35b0*/  ISETP.GE.AND.EX P5, PT, R78, UR9, PT, P5 ;  /* 0x000000094e007c0c */ /* 0x000fe2000bfa6350 */
[----:B------:R-:W-:Y:S01]  /*35c0*/  BSSY.RECONVERGENT B1, `(.L_x_1886) ;  /* 0x000001f000017945 */ /* 0x000fe20003800200 */
[----:B------:R-:W-:Y:S02]  /*35d0*/  ISETP.GE.U32.AND P6, PT, R39, UR8, PT ;  /* 0x0000000827007c0c */ /* 0x000fe4000bfc6070 */
[----:B------:R-:W-:Y:S02]  /*35e0*/  ISETP.GE.U32.AND P2, PT, R64, UR8, PT ;  /* 0x0000000840007c0c */ /* 0x000fe4000bf46070 */
[----:B------:R-:W-:Y:S02]  /*35f0*/  ISETP.GE.U32.AND P3, PT, R62, UR8, PT ;  /* 0x000000083e007c0c */ /* 0x000fe4000bf66070 */
[----:B------:R-:W-:Y:S02]  /*3600*/  ISETP.GE.U32.AND P4, PT, R60, UR8, PT ;  /* 0x000000083c007c0c */ /* 0x000fe4000bf86070 */
[----:B------:R-:W-:-:S02]  /*3610*/  ISETP.GE.AND.EX P1, PT, R76, UR9, PT, P1 ;  /* 0x000000094c007c0c */ /* 0x000fc4000bf26310 */
[----:B------:R-:W-:Y:S02]  /*3620*/  ISETP.GE.AND.EX P6, PT, R75, UR9, PT, P6 ;  /* 0x000000094b007c0c */ /* 0x000fe4000bfc6360 */
[----:B------:R-:W-:Y:S02]  /*3630*/  ISETP.GE.AND.EX P2, PT, R7, UR9, PT, P2 ;  /* 0x0000000907007c0c */ /* 0x000fe4000bf46320 */
[----:B------:R-:W-:Y:S02]  /*3640*/  ISETP.GE.AND.EX P3, PT, R9, UR9, PT, P3 ;  /* 0x0000000909007c0c */ /* 0x000fe4000bf66330 */
[----:B------:R-:W-:Y:S02]  /*3650*/  ISETP.GE.AND.EX P4, PT, R11, UR9, PT, P4 ;  /* 0x000000090b007c0c */ /* 0x000fe4000bf86340 */
[C---:B------:R-:W-:Y:S02]  /*3660*/  IADD3 R6, PT, PT, R37.reuse, 0x50, RZ ;  /* 0x0000005025067810 */ /* 0x040fe40007ffe0ff */
[----:B------:R-:W-:Y:S01]  /*3670*/  IADD3 R8, PT, PT, R37, 0x68, RZ ;  /* 0x0000006825087810 */ /* 0x000fe20007ffe0ff */
[----:B------:R-:W-:Y:S08]  /*3680*/  @P5 BRA `(.L_x_1887) ;  /* 0x0000000000485947 */ /* 0x000ff00003800000 */
[----:B------:R-:W1:Y:S01]  /*3690*/  LDCU.64 UR4, c[0x0][0x3e0] ;  /* 0x00007c00ff0477ac */ /* 0x000e620008000a00 */
[----:B------:R-:W-:Y:S01]  /*36a0*/  MOV R32, R70 ;  /* 0x0000004600207202 */ /* 0x000fe20000000f00 */
[--C-:B------:R-:W-:Y:S01]  /*36b0*/  FADD.FTZ R27, R27, -R38.reuse ;  /* 0x800000261b1b7221 */ /* 0x100fe20000010000 */
[----:B------:R-:W-:Y:S01]  /*36c0*/  MOV R33, R73 ;  /* 0x0000004900217202 */ /* 0x000fe20000000f00 */
[----:B------:R-:W1:Y:S01]  /*36d0*/  LDCU.64 UR10, c[0x0][0x380] ;  /* 0x00007000ff0a77ac */ /* 0x000e620008000a00 */
[----:B0--34-:R-:W-:Y:S01]  /*36e0*/  FADD.FTZ R19, R14, -R38 ;  /* 0x800000260e137221 */ /* 0x019fe20000010000 */
[----:B--2---:R-:W-:-:S03]  /*36f0*/  FMUL.FTZ R27, R27, R36 ;  /* 0x000000241b1b7220 */ /* 0x004fc60000410000 */
[----:B------:R-:W-:Y:S01]  /*3700*/  FMUL.FTZ R10, R19, R36 ;  /* 0x00000024130a7220 */ /* 0x000fe20000410000 */
[----:B-----5:R-:W-:-:S03]  /*3710*/  FFMA.FTZ R19, R28, R27, R30 ;  /* 0x0000001b1c137223 */ /* 0x020fc6000001001e */
[----:B------:R-:W-:Y:S01]  /*3720*/  FFMA.FTZ R10, R29, R10, R31 ;  /* 0x0000000a1d0a7223 */ /* 0x000fe2000001001f */
[----:B-1----:R-:W-:-:S04]  /*3730*/  IMAD R21, R78, UR4, RZ ;  /* 0x000000044e157c24 */ /* 0x002fc8000f8e02ff */
[----:B------:R-:W-:Y:S01]  /*3740*/  F2FP.BF16.F32.PACK_AB R19, R10, R19 ;  /* 0x000000130a13723e */ /* 0x000fe200000010ff */
[----:B------:R-:W-:-:S04]  /*3750*/  IMAD.WIDE.U32 R32, R74, UR4, R32 ;  /* 0x000000044a207c25 */ /* 0x000fc8000f8e0020 */
[----:B------:R-:W-:Y:S01]  /*3760*/  IMAD R21, R74, UR5, R21 ;  /* 0x000000054a157c24 */ /* 0x000fe2000f8e0215 */
[----:B------:R-:W-:-:S04]  /*3770*/  LEA R34, P5, R32, UR10, 0x1 ;  /* 0x0000000a20227c11 */ /* 0x000fc8000f8a08ff */
[----:B------:R-:W-:-:S04]  /*3780*/  IADD3 R21, PT, PT, R33, R21, RZ ;  /* 0x0000001521157210 */ /* 0x000fc80007ffe0ff */
[----:B------:R-:W-:-:S05]  /*3790*/  LEA.HI.X R35, R32, UR11, R21, 0x1, P5 ;  /* 0x0000000b20237c11 */ /* 0x000fca000a8f0c15 */
[----:B------:R0:W-:Y:S02]  /*37a0*/  STG.E desc[UR6][R34.64], R19 ;  /* 0x0000001322007986 */ /* 0x0001e4000c101906 */
.L_x_1887:
[----:B------:R-:W-:Y:S05]  /*37b0*/  BSYNC.RECONVERGENT B1 ;  /* 0x0000000000017941 */ /* 0x000fea0003800200 */
.L_x_1886:
[----:B------:R-:W-:Y:S04]  /*37c0*/  BSSY.RECONVERGENT B1, `(.L_x_1888) ;  /* 0x0000014000017945 */ /* 0x000fe80003800200 */
[----:B------:R-:W-:Y:S05]  /*37d0*/  @P1 BRA `(.L_x_1889) ;  /* 0x0000000000481947 */ /* 0x000fea0003800000 */
[----:B------:R-:W1:Y:S01]  /*37e0*/  LDCU.64 UR4, c[0x0][0x3e0] ;  /* 0x00007c00ff0477ac */ /* 0x000e620008000a00 */
[----:B------:R-:W-:Y:S01]  /*37f0*/  MOV R32, R70 ;  /* 0x0000004600207202 */ /* 0x000fe20000000f00 */
[--C-:B0--34-:R-:W-:Y:S01]  /*3800*/  FADD.FTZ R19, R16, -R38.reuse ;  /* 0x8000002610137221 */ /* 0x119fe20000010000 */
[----:B------:R-:W-:Y:S01]  /*3810*/  MOV R33, R73 ;  /* 0x0000004900217202 */ /* 0x000fe20000000f00 */
[----:B------:R-:W0:Y:S01]  /*3820*/  LDCU.64 UR10, c[0x0][0x380] ;  /* 0x00007000ff0a77ac */ /* 0x000e220008000a00 */
[----:B------:R-:W-:Y:S01]  /*3830*/  FADD.FTZ R41, R41, -R38 ;  /* 0x8000002629297221 */ /* 0x000fe20000010000 */
        /* <DEDUP_REMOVED lines=8> */
[----:B0-----:R-:W-:-:S04]  /*38c0*/  LEA R34, P1, R32, UR10, 0x1 ;  /* 0x0000000a20227c11 */ /* 0x001fc8000f8208ff */
[----:B------:R-:W-:-:S04]  /*38d0*/  IADD3 R67, PT, PT, R33, R67, RZ ;  /* 0x0000004321437210 */ /* 0x000fc80007ffe0ff */
[----:B------:R-:W-:-:S05]  /*38e0*/  LEA.HI.X R35, R32, UR11, R67, 0x1, P1 ;  /* 0x0000000b20237c11 */ /* 0x000fca00088f0c43 */
[----:B------:R0:W-:Y:S02]  /*38f0*/  STG.E desc[UR6][R34.64], R19 ;  /* 0x0000001322007986 */ /* 0x0001e4000c101906 */
.L_x_1889:
[----:B------:R-:W-:Y:S05]  /*3900*/  BSYNC.RECONVERGENT B1 ;  /* 0x0000000000017941 */ /* 0x000fea0003800200 */
.L_x_1888:
[----:B------:R-:W-:Y:S04]  /*3910*/  BSSY.RECONVERGENT B1, `(.L_x_1890) ;  /* 0x0000014000017945 */ /* 0x000fe80003800200 */
[----:B------:R-:W-:Y:S05]  /*3920*/  @P6 BRA `(.L_x_1891) ;  /* 0x0000000000486947 */ /* 0x000fea0003800000 */
[----:B------:R-:W1:Y:S01]  /*3930*/  LDCU.64 UR4, c[0x0][0x3e0] ;  /* 0x00007c00ff0477ac */ /* 0x000e620008000a00 */
[--C-:B------:R-:W-:Y:S01]  /*3940*/  FADD.FTZ R21, R18, -R38.reuse ;  /* 0x8000002612157221 */ /* 0x100fe20000010000 */
[----:B------:R-:W-:Y:S01]  /*3950*/  MOV R18, R70 ;  /* 0x0000004600127202 */ /* 0x000fe20000000f00 */
[----:B------:R-:W-:Y:S01]  /*3960*/  FADD.FTZ R43, R43, -R38 ;  /* 0x800000262b2b7221 */ /* 0x000fe20000010000 */
[----:B------:R-:W1:Y:S01]  /*3970*/  LDCU.64 UR10, c[0x0][0x380] ;  /* 0x00007000ff0a77ac */ /* 0x000e620008000a00 */
[----:B0--34-:R-:W-:Y:S01]  /*3980*/  MOV R19, R73 ;  /* 0x0000004900137202 */ /* 0x019fe20000000f00 */
[-C--:B--2---:R-:W-:Y:S01]  /*3990*/  FMUL.FTZ R21, R21, R36.reuse ;  /* 0x0000002415157220 */ /* 0x084fe20000410000 */
[----:B------:R-:W-:-:S03]  /*39a0*/  FMUL.FTZ R10, R43, R36 ;  /* 0x000000242b0a7220 */ /* 0x000fc60000410000 */
[----:B-----5:R-:W-:Y:S01]  /*39b0*/  FFMA.FTZ R21, R28, R21, R30 ;  /* 0x000000151c157223 */ /* 0x020fe2000001001e */
[----:B------:R-:W-:Y:S01]  /*39c0*/  FFMA.FTZ R10, R29, R10, R31 ;  /* 0x0000000a1d0a7223 */ /* 0x000fe2000001001f */
[----:B-1----:R-:W-:Y:S02]  /*39d0*/  IMAD R12, R75, UR4, RZ ;  /* 0x000000044b0c7c24 */ /* 0x002fe4000f8e02ff */
[----:B------:R-:W-:-:S04]  /*39e0*/  IMAD.WIDE.U32 R18, R39, UR4, R18 ;  /* 0x0000000427127c25 */ /* 0x000fc8000f8e0012 */
[----:B------:R-:W-:Y:S01]  /*39f0*/  IMAD R39, R39, UR5, R12 ;  /* 0x0000000527277c24 */ /* 0x000fe2000f8e020c */
[----:B------:R-:W-:-:S04]  /*3a00*/  LEA R32, P1, R18, UR10, 0x1 ;  /* 0x0000000a12207c11 */ /* 0x000fc8000f8208ff */
[----:B------:R-:W-:Y:S02]  /*3a10*/  IADD3 R39, PT, PT, R19, R39, RZ ;  /* 0x0000002713277210 */ /* 0x000fe40007ffe0ff */
[----:B------:R-:W-:Y:S02]  /*3a20*/  F2FP.BF16.F32.PACK_AB R19, R10, R21 ;  /* 0x000000150a13723e */ /* 0x000fe400000010ff */
[----:B------:R-:W-:-:S05]  /*3a30*/  LEA.HI.X R33, R18, UR11, R39, 0x1, P1 ;  /* 0x0000000b12217c11 */ /* 0x000fca00088f0c27 */
[----:B------:R0:W-:Y:S02]  /*3a40*/  STG.E desc[UR6][R32.64], R19 ;  /* 0x0000001320007986 */ /* 0x0001e4000c101906 */
.L_x_1891:
[----:B------:R-:W-:Y:S05]  /*3a50*/  BSYNC.RECONVERGENT B1 ;  /* 0x0000000000017941 */ /* 0x000fea0003800200 */
.L_x_1890:
[----:B------:R-:W-:Y:S04]  /*3a60*/  BSSY.RECONVERGENT B1, `(.L_x_1892) ;  /* 0x0000014000017945 */ /* 0x000fe80003800200 */
[----:B------:R-:W-:Y:S05]  /*3a70*/  @P2 BRA `(.L_x_1893) ;  /* 0x0000000000482947 */ /* 0x000fea0003800000 */
[----:B------:R-:W1:Y:S01]  /*3a80*/  LDCU.64 UR4, c[0x0][0x3e0] ;  /* 0x00007c00ff0477ac */ /* 0x000e620008000a00 */
[----:B------:R-:W-:Y:S01]  /*3a90*/  MOV R18, R70 ;  /* 0x0000004600127202 */ /* 0x000fe20000000f00 */
[--C-:B------:R-:W-:Y:S01]  /*3aa0*/  FADD.FTZ R21, R20, -R38.reuse ;  /* 0x8000002614157221 */ /* 0x100fe20000010000 */
[----:B0--34-:R-:W-:Y:S01]  /*3ab0*/  MOV R19, R73 ;  /* 0x0000004900137202 */ /* 0x019fe20000000f00 */
[----:B------:R-:W0:Y:S01]  /*3ac0*/  LDCU.64 UR10, c[0x0][0x380] ;  /* 0x00007000ff0a77ac */ /* 0x000e220008000a00 */
[----:B------:R-:W-:Y:S01]  /*3ad0*/  FADD.FTZ R45, R45, -R38 ;  /* 0x800000262d2d7221 */ /* 0x000fe20000010000 */
[----:B--2---:R-:W-:-:S03]  /*3ae0*/  FMUL.FTZ R21, R21, R36 ;  /* 0x0000002415157220 */ /* 0x004fc60000410000 */
[----:B------:R-:W-:Y:S01]  /*3af0*/  FMUL.FTZ R10, R45, R36 ;  /* 0x000000242d0a7220 */ /* 0x000fe20000410000 */
[----:B-----5:R-:W-:Y:S01]  /*3b00*/  FFMA.FTZ R12, R28, R21, R30 ;  /* 0x000000151c0c7223 */ /* 0x020fe2000001001e */
[----:B-1----:R-:W-:Y:S02]  /*3b10*/  IMAD R23, R7, UR4, RZ ;  /* 0x0000000407177c24 */ /* 0x002fe4000f8e02ff */
[----:B------:R-:W-:-:S04]  /*3b20*/  IMAD.WIDE.U32 R18, R64, UR4, R18 ;  /* 0x0000000440127c25 */ /* 0x000fc8000f8e0012 */
[----:B------:R-:W-:Y:S02]  /*3b30*/  IMAD R25, R64, UR5, R23 ;  /* 0x0000000540197c24 */ /* 0x000fe4000f8e0217 */
[----:B------:R-:W-:Y:S01]  /*3b40*/  FFMA.FTZ R23, R29, R10, R31 ;  /* 0x0000000a1d177223 */ /* 0x000fe2000001001f */
[C---:B0-----:R-:W-:Y:S02]  /*3b50*/  LEA R20, P1, R18.reuse, UR10, 0x1 ;  /* 0x0000000a12147c11 */ /* 0x041fe4000f8208ff */
[----:B------:R-:W-:Y:S02]  /*3b60*/  IADD3 R25, PT, PT, R19, R25, RZ ;  /* 0x0000001913197210 */ /* 0x000fe40007ffe0ff */
[----:B------:R-:W-:Y:S02]  /*3b70*/  F2FP.BF16.F32.PACK_AB R19, R23, R12 ;  /* 0x0000000c1713723e */ /* 0x000fe400000010ff */
[----:B------:R-:W-:-:S05]  /*3b80*/  LEA.HI.X R21, R18, UR11, R25, 0x1, P1 ;  /* 0x0000000b12157c11 */ /* 0x000fca00088f0c19 */
[----:B------:R0:W-:Y:S02]  /*3b90*/  STG.E desc[UR6][R20.64], R19 ;  /* 0x0000001314007986 */ /* 0x0001e4000c101906 */
.L_x_1893:
[----:B------:R-:W-:Y:S05]  /*3ba0*/  BSYNC.RECONVERGENT B1 ;  /* 0x0000000000017941 */ /* 0x000fea0003800200 */
.L_x_1892:
[----:B------:R-:W-:Y:S04]  /*3bb0*/  BSSY.RECONVERGENT B1, `(.L_x_1894) ;  /* 0x0000014000017945 */ /* 0x000fe80003800200 */
[----:B------:R-:W-:Y:S05]  /*3bc0*/  @P3 BRA `(.L_x_1895) ;  /* 0x0000000000483947 */ /* 0x000fea0003800000 */
[----:B------:R-:W1:Y:S01]  /*3bd0*/  LDCU.64 UR4, c[0x0][0x3e0] ;  /* 0x00007c00ff0477ac */ /* 0x000e620008000a00 */
[----:B------:R-:W-:Y:S01]  /*3be0*/  MOV R18, R70 ;  /* 0x0000004600127202 */ /* 0x000fe20000000f00 */
[--C-:B0-----:R-:W-:Y:S01]  /*3bf0*/  FADD.FTZ R21, R22, -R38.reuse ;  /* 0x8000002616157221 */ /* 0x101fe20000010000 */
[----:B---34-:R-:W-:Y:S01]  /*3c00*/  MOV R19, R73 ;  /* 0x0000004900137202 */ /* 0x018fe20000000f00 */
        /* <DEDUP_REMOVED lines=14> */
.L_x_1895:
[----:B------:R-:W-:Y:S05]  /*3cf0*/  BSYNC.RECONVERGENT B1 ;  /* 0x0000000000017941 */ /* 0x000fea0003800200 */
.L_x_1894:
        /* <DEDUP_REMOVED lines=20> */
.L_x_1897:
[----:B------:R-:W-:Y:S05]  /*3e40*/  BSYNC.RECONVERGENT B1 ;  /* 0x0000000000017941 */ /* 0x000fea0003800200 */
.L_x_1896:
[----:B------:R-:W-:Y:S01]  /*3e50*/  ISETP.GE.U32.AND P5, PT, R6, UR8, PT ;  /* 0x0000000806007c0c */ /* 0x000fe2000bfa6070 */
[----:B------:R-:W-:Y:S01]  /*3e60*/  BSSY.RECONVERGENT B1, `(.L_x_1898) ;  /* 0x0000023000017945 */ /* 0x000fe20003800200 */
[----:B------:R-:W-:Y:S02]  /*3e70*/  SHF.R.S32.HI R14, RZ, 0x1f, R6 ;  /* 0x0000001fff0e7819 */ /* 0x000fe40000011406 */
[----:B------:R-:W-:Y:S02]  /*3e80*/  IADD3 R37, PT, PT, R37, 0x78, RZ ;  /* 0x0000007825257810 */ /* 0x000fe40007ffe0ff */
[----:B------:R-:W-:Y:S02]  /*3e90*/  ISETP.GE.AND.EX P5, PT, R14, UR9, PT, P5 ;  /* 0x000000090e007c0c */ /* 0x000fe4000bfa6350 */
[----:B------:R-:W-:Y:S02]  /*3ea0*/  ISETP.GE.U32.AND P2, PT, R58, UR8, PT ;  /* 0x000000083a007c0c */ /* 0x000fe4000bf46070 */
[----:B------:R-:W-:-:S02]  /*3eb0*/  ISETP.GE.U32.AND P1, PT, R56, UR8, PT ;  /* 0x0000000838007c0c */ /* 0x000fc4000bf26070 */
[----:B------:R-:W-:Y:S02]  /*3ec0*/  ISETP.GE.U32.AND P6, PT, R8, UR8, PT ;  /* 0x0000000808007c0c */ /* 0x000fe4000bfc6070 */
[----:B------:R-:W-:Y:S02]  /*3ed0*/  ISETP.GE.U32.AND P3, PT, R54, UR8, PT ;  /* 0x0000000836007c0c */ /* 0x000fe4000bf66070 */
[----:B------:R-:W-:Y:S02]  /*3ee0*/  ISETP.GE.U32.AND P4, PT, R37, UR8, PT ;  /* 0x0000000825007c0c */ /* 0x000fe4000bf86070 */
[----:B------:R-:W-:Y:S02]  /*3ef0*/  SHF.R.S32.HI R12, RZ, 0x1f, R8 ;  /* 0x0000001fff0c7819 */ /* 0x000fe40000011408 */
[----:B------:R-:W-:Y:S02]  /*3f00*/  SHF.R.S32.HI R10, RZ, 0x1f, R37 ;  /* 0x0000001fff0a7819 */ /* 0x000fe40000011425 */
[----:B------:R-:W-:-:S02]  /*3f10*/  ISETP.GE.AND.EX P2, PT, R13, UR9, PT, P2 ;  /* 0x000000090d007c0c */ /* 0x000fc4000bf46320 */
[----:B------:R-:W-:Y:S02]  /*3f20*/  ISETP.GE.AND.EX P1, PT, R15, UR9, PT, P1 ;  /* 0x000000090f007c0c */ /* 0x000fe4000bf26310 */
[----:B------:R-:W-:Y:S02]  /*3f30*/  ISETP.GE.AND.EX P6, PT, R12, UR9, PT, P6 ;  /* 0x000000090c007c0c */ /* 0x000fe4000bfc6360 */
[----:B------:R-:W-:Y:S02]  /*3f40*/  ISETP.GE.AND.EX P3, PT, R17, UR9, PT, P3 ;  /* 0x0000000911007c0c */ /* 0x000fe4000bf66330 */
[----:B------:R-:W-:Y:S01]  /*3f50*/  ISETP.GE.AND.EX P4, PT, R10, UR9, PT, P4 ;  /* 0x000000090a007c0c */ /* 0x000fe2000bf86340 */
[----:B------:R-:W-:-:S12]  /*3f60*/  @P5 BRA `(.L_x_1899) ;  /* 0x0000000000485947 */ /* 0x000fd80003800000 */
[----:B------:R-:W1:Y:S01]  /*3f70*/  LDCU.64 UR4, c[0x0][0x3e0] ;  /* 0x00007c00ff0477ac */ /* 0x000e620008000a00 */
[----:B------:R-:W-:Y:S01]  /*3f80*/  MOV R18, R70 ;  /* 0x0000004600127202 */ /* 0x000fe20000000f00 */
[--C-:B------:R-:W-:Y:S01]  /*3f90*/  FADD.FTZ R51, R51, -R38.reuse ;  /* 0x8000002633337221 */ /* 0x100fe20000010000 */
[----:B0--34-:R-:W-:Y:S01]  /*3fa0*/  MOV R19, R73 ;  /* 0x0000004900137202 */ /* 0x019fe20000000f00 */
[----:B------:R-:W0:Y:S01]  /*3fb0*/  LDCU.64 UR10, c[0x0][0x380] ;  /* 0x00007000ff0a77ac */ /* 0x000e220008000a00 */
[----:B------:R-:W-:Y:S01]  /*3fc0*/  FADD.FTZ R21, R26, -R38 ;  /* 0x800000261a157221 */ /* 0x000fe20000010000 */
[----:B--2---:R-:W-:-:S04]  /*3fd0*/  FMUL.FTZ R51, R51, R36 ;  /* 0x0000002433337220 */ /* 0x004fc80000410000 */
[----:B-----5:R-:W-:Y:S01]  /*3fe0*/  FFMA.FTZ R51, R28, R51, R30 ;  /* 0x000000331c337223 */ /* 0x020fe2000001001e */
[----:B-1----:R-:W-:Y:S02]  /*3ff0*/  IMAD R23, R14, UR4, RZ ;  /* 0x000000040e177c24 */ /* 0x002fe4000f8e02ff */
[----:B------:R-:W-:Y:S01]  /*4000*/  FMUL.FTZ R14, R21, R36 ;  /* 0x00000024150e7220 */ /* 0x000fe20000410000 */
[----:B------:R-:W-:-:S04]  /*4010*/  IMAD.WIDE.U32 R18, R6, UR4, R18 ;  /* 0x0000000406127c25 */ /* 0x000fc8000f8e0012 */
[----:B------:R-:W-:Y:S01]  /*4020*/  FFMA.FTZ R14, R29, R14, R31 ;  /* 0x0000000e1d0e7223 */ /* 0x000fe2000001001f */
[----:B------:R-:W-:Y:S01]  /*4030*/  IMAD R23, R6, UR5, R23 ;  /* 0x0000000506177c24 */ /* 0x000fe2000f8e0217 */
[----:B0-----:R-:W-:-:S04]  /*4040*/  LEA R20, P5, R18, UR10, 0x1 ;  /* 0x0000000a12147c11 */ /* 0x001fc8000f8a08ff */
[----:B------:R-:W-:Y:S02]  /*4050*/  IADD3 R23, PT, PT, R19, R23, RZ ;  /* 0x0000001713177210 */ /* 0x000fe40007ffe0ff */
[----:B------:R-:W-:Y:S02]  /*4060*/  F2FP.BF16.F32.PACK_AB R19, R14, R51 ;  /* 0x000000330e13723e */ /* 0x000fe400000010ff */
[----:B------:R-:W-:-:S05]  /*4070*/  LEA.HI.X R21, R18, UR11, R23, 0x1, P5 ;  /* 0x0000000b12157c11 */ /* 0x000fca000a8f0c17 */
[----:B------:R0:W-:Y:S02]  /*4080*/  STG.E desc[UR6][R20.64], R19 ;  /* 0x0000001314007986 */ /* 0x0001e4000c101906 */
.L_x_1899:
[----:B------:R-:W-:Y:S05]  /*4090*/  BSYNC.RECONVERGENT B1 ;  /* 0x0000000000017941 */ /* 0x000fea0003800200 */
.L_x_1898:
        /* <DEDUP_REMOVED lines=10> */
[----:B-----5:R-:W-:-:S03]  /*4140*/  FFMA.FTZ R53, R28, R53, R30 ;  /* 0x000000351c357223 */ /* 0x020fc6000001001e */
[----:B------:R-:W-:Y:S01]  /*4150*/  FFMA.FTZ R6, R29, R6, R31 ;  /* 0x000000061d067223 */ /* 0x000fe2000001001f */
        /* <DEDUP_REMOVED lines=8> */
.L_x_1901:
[----:B------:R-:W-:Y:S05]  /*41e0*/  BSYNC.RECONVERGENT B1 ;  /* 0x0000000000017941 */ /* 0x000fea0003800200 */
.L_x_1900:
        /* <DEDUP_REMOVED lines=20> */
.L_x_1903:
[----:B------:R-:W-:Y:S05]  /*4330*/  BSYNC.RECONVERGENT B1 ;  /* 0x0000000000017941 */ /* 0x000fea0003800200 */
.L_x_1902:
[----:B------:R-:W-:Y:S04]  /*4340*/  BSSY.RECONVERGENT B1, `(.L_x_1904) ;  /* 0x0000014000017945 */ /* 0x000fe80003800200 */
[----:B------:R-:W-:Y:S05]  /*4350*/  @P6 BRA `(.L_x_1905) ;  /* 0x0000000000486947 */ /* 0x000fea0003800000 */
[----:B------:R-:W1:Y:S01]  /*4360*/  LDCU.64 UR4, c[0x0][0x3e0] ;  /* 0x00007c00ff0477ac */ /* 0x000e620008000a00 */
[--C-:B0-----:R-:W-:Y:S01]  /*4370*/  FADD.FTZ R21, R44, -R38.reuse ;  /* 0x800000262c157221 */ /* 0x101fe20000010000 */
[----:B------:R-:W-:Y:S01]  /*4380*/  MOV R18, R70 ;  /* 0x0000004600127202 */ /* 0x000fe20000000f00 */
[----:B------:R-:W-:Y:S01]  /*4390*/  FADD.FTZ R57, R57, -R38 ;  /* 0x8000002639397221 */ /* 0x000fe20000010000 */
[----:B------:R-:W0:Y:S01]  /*43a0*/  LDCU.64 UR10, c[0x0][0x380] ;  /* 0x00007000ff0a77ac */ /* 0x000e220008000a00 */
[----:B---34-:R-:W-:Y:S01]  /*43b0*/  MOV R19, R73 ;  /* 0x0000004900137202 */ /* 0x018fe20000000f00 */
[-C--:B--2---:R-:W-:Y:S01]  /*43c0*/  FMUL.FTZ R6, R21, R36.reuse ;  /* 0x0000002415067220 */ /* 0x084fe20000410000 */
[----:B------:R-:W-:-:S03]  /*43d0*/  FMUL.FTZ R57, R57, R36 ;  /* 0x0000002439397220 */ /* 0x000fc60000410000 */
[----:B-----5:R-:W-:Y:S01]  /*43e0*/  FFMA.FTZ R6, R29, R6, R31 ;  /* 0x000000061d067223 */ /* 0x020fe2000001001f */
        /* <DEDUP_REMOVED lines=9> */
.L_x_1905:
[----:B------:R-:W-:Y:S05]  /*4480*/  BSYNC.RECONVERGENT B1 ;  /* 0x0000000000017941 */ /* 0x000fea0003800200 */
.L_x_1904:
        /* <DEDUP_REMOVED lines=20> */
.L_x_1907:
[----:B------:R-:W-:Y:S05]  /*45d0*/  BSYNC.RECONVERGENT B1 ;  /* 0x0000000000017941 */ /* 0x000fea0003800200 */
.L_x_1906:
[----:B------:R-:W-:Y:S05]  /*45e0*/  @P4 BRA `(.L_x_1908) ;  /* 0x00000020009c4947 */ /* 0x000fea0003800000 */
[----:B------:R-:W1:Y:S01]  /*45f0*/  LDCU.64 UR4, c[0x0][0x3e0] ;  /* 0x00007c00ff0477ac */ /* 0x000e620008000a00 */
[----:B------:R-:W-:Y:S01]  /*4600*/  MOV R71, R73 ;  /* 0x0000004900477202 */ /* 0x000fe20000000f00 */
[--C-:B------:R-:W-:Y:S01]  /*4610*/  FADD.FTZ R61, R61, -R38.reuse ;  /* 0x800000263d3d7221 */ /* 0x100fe20000010000 */
[----:B0--34-:R-:W-:Y:S01]  /*4620*/  FADD.FTZ R19, R48, -R38 ;  /* 0x8000002630137221 */ /* 0x019fe20000010000 */
[----:B------:R-:W0:Y:S02]  /*4630*/  LDCU.64 UR8, c[0x0][0x380] ;  /* 0x00007000ff0877ac */ /* 0x000e240008000a00 */
[-C--:B--2---:R-:W-:Y:S01]  /*4640*/  FMUL.FTZ R61, R61, R36.reuse ;  /* 0x000000243d3d7220 */ /* 0x084fe20000410000 */
[----:B------:R-:W-:-:S03]  /*4650*/  FMUL.FTZ R36, R19, R36 ;  /* 0x0000002413247220 */ /* 0x000fc60000410000 */
[----:B-----5:R-:W-:Y:S01]  /*4660*/  FFMA.FTZ R21, R28, R61, R30 ;  /* 0x0000003d1c157223 */ /* 0x020fe2000001001e */
[----:B------:R-:W-:-:S05]  /*4670*/  FFMA.FTZ R36, R29, R36, R31 ;  /* 0x000000241d247223 */ /* 0x000fca000001001f */
[----:B------:R-:W-:Y:S01]  /*4680*/  F2FP.BF16.F32.PACK_AB R21, R36, R21 ;  /* 0x000000152415723e */ /* 0x000fe200000010ff */
[----:B-1----:R-:W-:Y:S02]  /*4690*/  IMAD R10, R10, UR4, RZ ;  /* 0x000000040a0a7c24 */ /* 0x002fe4000f8e02ff */
[----:B------:R-:W-:-:S04]  /*46a0*/  IMAD.WIDE.U32 R70, R37, UR4, R70 ;  /* 0x0000000425467c25 */ /* 0x000fc8000f8e0046 */
[----:B------:R-:W-:Y:S01]  /*46b0*/  IMAD R37, R37, UR5, R10 ;  /* 0x0000000525257c24 */ /* 0x000fe2000f8e020a */
[----:B0-----:R-:W-:-:S04]  /*46c0*/  LEA R18, P1, R70, UR8, 0x1 ;  /* 0x0000000846127c11 */ /* 0x001fc8000f8208ff */
[----:B------:R-:W-:-:S04]  /*46d0*/  IADD3 R37, PT, PT, R71, R37, RZ ;  /* 0x0000002547257210 */ /* 0x000fc80007ffe0ff */
[----:B------:R-:W-:-:S05]  /*46e0*/  LEA.HI.X R19, R70, UR9, R37, 0x1, P1 ;  /* 0x0000000946137c11 */ /* 0x000fca00088f0c25 */
[----:B------:R0:W-:Y:S01]  /*46f0*/  STG.E desc[UR6][R18.64], R21 ;  /* 0x0000001512007986 */ /* 0x0001e2000c101906 */
[----:B------:R-:W-:Y:S05]  /*4700*/  BRA `(.L_x_1908) ;  /* 0x0000002000547947 */ /* 0x000fea0003800000 */
.L_x_1877:
[----:B------:R-:W0:Y:S01]  /*4710*/  LDCU.64 UR4, c[0x0][0x3e8] ;  /* 0x00007d00ff0477ac */ /* 0x000e220008000a00 */
[----:B-1----:R-:W-:Y:S01]  /*4720*/  SHF.R.S32.HI R34, RZ, 0x1f, R37 ;  /* 0x0000001fff227819 */ /* 0x002fe20000011425 */
[----:B------:R-:W-:Y:S01]  /*4730*/  BSSY.RECONVERGENT B1, `(.L_x_1909) ;  /* 0x0000020000017945 */ /* 0x000fe20003800200 */
[----:B0-----:R-:W-:-:S04]  /*4740*/  ISETP.GE.U32.AND P1, PT, R37, UR4, PT ;  /* 0x0000000425007c0c */ /* 0x001fc8000bf26070 */
[----:B------:R-:W-:-:S13]  /*4750*/  ISETP.GE.AND.EX P1, PT, R34, UR5, PT, P1 ;  /* 0x0000000522007c0c */ /* 0x000fda000bf26310 */
[----:B------:R-:W-:Y:S05]  /*4760*/  @P1 BRA `(.L_x_1910) ;  /* 0x0000000000701947 */ /* 0x000fea0003800000 */
[--C-:B------:R-:W-:Y:S01]  /*4770*/  FADD.FTZ R33, R6, -R38.reuse ;  /* 0x8000002606217221 */ /* 0x100fe20000010000 */
[----:B------:R-:W-:Y:S01]  /*4780*/  FADD.FTZ R19, R19, -R38 ;  /* 0x8000002613137221 */ /* 0x000fe20000010000 */
[----:B------:R-:W0:Y:S01]  /*4790*/  LDCU.64 UR8, c[0x0][0x3e0] ;  /* 0x00007c00ff0877ac */ /* 0x000e220008000a00 */
[----:B------:R-:W-:Y:S01]  /*47a0*/  MOV R35, R73 ;  /* 0x0000004900237202 */ /* 0x000fe20000000f00 */
[-C--:B--2---:R-:W-:Y:S01]  /*47b0*/  FMUL.FTZ R33, R33, R36.reuse ;  /* 0x0000002421217220 */ /* 0x084fe20000410000 */
[----:B------:R-:W-:Y:S01]  /*47c0*/  FMUL.FTZ R80, R19, R36 ;  /* 0x0000002413507220 */ /* 0x000fe20000410000 */
[----:B------:R-:W1:Y:S02]  /*47d0*/  LDCU.64 UR10, c[0x0][0x380] ;  /* 0x00007000ff0a77ac */ /* 0x000e640008000a00 */
[----:B-----5:R-:W-:Y:S01]  /*47e0*/  FFMA.FTZ R33, R28, R33, R30 ;  /* 0x000000211c217223 */ /* 0x020fe2000001001e */
[----:B------:R-:W-:-:S03]  /*47f0*/  FFMA.FTZ R80, R29, R80, R31 ;  /* 0x000000501d507223 */ /* 0x000fc6000001001f */
[----:B------:R-:W-:-:S06]  /*4800*/  FMUL.FTZ R6, R33, -1.4426950216293334961 ;  /* 0xbfb8aa3b21067820 */ /* 0x000fcc0000410000 */
[----:B------:R-:W2:Y:S02]  /*4810*/  MUFU.EX2 R6, R6 ;  /* 0x0000000600067308 */ /* 0x000ea40000000800 */
[----:B--2---:R-:W-:-:S06]  /*4820*/  FADD.FTZ R32, R6, 1 ;  /* 0x3f80000006207421 */ /* 0x004fcc0000010000 */
[----:B------:R-:W2:Y:S02]  /*4830*/  MUFU.RCP R32, R32 ;  /* 0x0000002000207308 */ /* 0x000ea40000001000 */
[----:B--2---:R-:W-:Y:S01]  /*4840*/  FMUL.FTZ R19, R33, R32 ;  /* 0x0000002021137220 */ /* 0x004fe20000410000 */
[----:B------:R-:W-:-:S06]  /*4850*/  FMUL.FTZ R33, R80, -1.4426950216293334961 ;  /* 0xbfb8aa3b50217820 */ /* 0x000fcc0000410000 */
[----:B------:R-:W2:Y:S02]  /*4860*/  MUFU.EX2 R33, R33 ;  /* 0x0000002100217308 */ /* 0x000ea40000000800 */
[----:B--2---:R-:W-:-:S06]  /*4870*/  FADD.FTZ R79, R33, 1 ;  /* 0x3f800000214f7421 */ /* 0x004fcc0000010000 */
[----:B------:R-:W2:Y:S02]  /*4880*/  MUFU.RCP R79, R79 ;  /* 0x0000004f004f7308 */ /* 0x000ea40000001000 */
[----:B--2---:R-:W-:-:S05]  /*4890*/  FMUL.FTZ R6, R80, R79 ;  /* 0x0000004f50067220 */ /* 0x004fca0000410000 */
        /* <DEDUP_REMOVED lines=9> */
.L_x_1910:
[----:B------:R-:W-:Y:S05]  /*4930*/  BSYNC.RECONVERGENT B1 ;  /* 0x0000000000017941 */ /* 0x000fea0003800200 */
.L_x_1909:
[----:B0-----:R-:W-:Y:S01]  /*4940*/  IADD3 R19, PT, PT, R37, 0x8, RZ ;  /* 0x0000000825137810 */ /* 0x001fe20007ffe0ff */
[----:B------:R-:W-:Y:S03]  /*4950*/  BSSY.RECONVERGENT B1, `(.L_x_1911) ;  /* 0x0000021000017945 */ /* 0x000fe60003800200 */
[----:B------:R-:W-:Y:S02]  /*4960*/  ISETP.GE.U32.AND P1, PT, R19, UR4, PT ;  /* 0x0000000413007c0c */ /* 0x000fe4000bf26070 */
[----:B------:R-:W-:-:S04]  /*4970*/  SHF.R.S32.HI R33, RZ, 0x1f, R19 ;  /* 0x0000001fff217819 */ /* 0x000fc80000011413 */
[----:B------:R-:W-:-:S13]  /*4980*/  ISETP.GE.AND.EX P1, PT, R33, UR5, PT, P1 ;  /* 0x0000000521007c0c */ /* 0x000fda000bf26310 */
[----:B------:R-:W-:Y:S05]  /*4990*/  @P1 BRA `(.L_x_1912) ;  /* 0x0000000000701947 */ /* 0x000fea0003800000 */
[--C-:B------:R-:W-:Y:S01]  /*49a0*/  FADD.FTZ R35, R8, -R38.reuse ;  /* 0x8000002608237221 */ /* 0x100fe20000010000 */
[----:B------:R-:W-:Y:S01]  /*49b0*/  FADD.FTZ R21, R21, -R38 ;  /* 0x8000002615157221 */ /* 0x000fe20000010000 */
[----:B------:R-:W0:Y:S02]  /*49c0*/  LDCU.64 UR8, c[0x0][0x3e0] ;  /* 0x00007c00ff0877ac */ /* 0x000e240008000a00 */
[-C--:B--2---:R-:W-:Y:S01]  /*49d0*/  FMUL.FTZ R35, R35, R36.reuse ;  /* 0x0000002423237220 */ /* 0x084fe20000410000 */
[----:B------:R-:W-:Y:S01]  /*49e0*/  FMUL.FTZ R32, R21, R36 ;  /* 0x0000002415207220 */ /* 0x000fe20000410000 */
[----:B------:R-:W1:Y:S02]  /*49f0*/  LDCU.64 UR10, c[0x0][0x380] ;  /* 0x00007000ff0a77ac */ /* 0x000e640008000a00 */
[----:B-----5:R-:W-:Y:S01]  /*4a00*/  FFMA.FTZ R35, R28, R35, R30 ;  /* 0x000000231c237223 */ /* 0x020fe2000001001e */
[----:B------:R-:W-:-:S03]  /*4a10*/  FFMA.FTZ R34, R29, R32, R31 ;  /* 0x000000201d227223 */ /* 0x000fc6000001001f */
[----:B------:R-:W-:Y:S01]  /*4a20*/  FMUL.FTZ R6, R35, -1.4426950216293334961 ;  /* 0xbfb8aa3b23067820 */ /* 0x000fe20000410000 */
[----:B------:R-:W-:-:S05]  /*4a30*/  FMUL.FTZ R32, R34, -1.4426950216293334961 ;  /* 0xbfb8aa3b22207820 */ /* 0x000fca0000410000 */
[----:B------:R-:W2:Y:S08]  /*4a40*/  MUFU.EX2 R6, R6 ;  /* 0x0000000600067308 */ /* 0x000eb00000000800 */
[----:B------:R-:W3:Y:S01]  /*4a50*/  MUFU.EX2 R32, R32 ;  /* 0x0000002000207308 */ /* 0x000ee20000000800 */
[----:B--2---:R-:W-:-:S07]  /*4a60*/  FADD.FTZ R8, R6, 1 ;  /* 0x3f80000006087421 */ /* 0x004fce0000010000 */
[----:B------:R-:W2:Y:S01]  /*4a70*/  MUFU.RCP R8, R8 ;  /* 0x0000000800087308 */ /* 0x000ea20000001000 */
[----:B---3--:R-:W-:-:S07]  /*4a80*/  FADD.FTZ R79, R32, 1 ;  /* 0x3f800000204f7421 */ /* 0x008fce0000010000 */
[----:B------:R-:W3:Y:S01]  /*4a90*/  MUFU.RCP R79, R79 ;  /* 0x0000004f004f7308 */ /* 0x000ee20000001000 */
[----:B--2---:R-:W-:Y:S01]  /*4aa0*/  FMUL.FTZ R21, R35, R8 ;  /* 0x0000000823157220 */ /* 0x004fe20000410000 */
[----:B------:R-:W-:Y:S01]  /*4ab0*/  MOV R35, R73 ;  /* 0x0000004900237202 */ /* 0x000fe20000000f00 */
[----:B0-----:R-:W-:-:S04]  /*4ac0*/  IMAD R8, R33, UR8, RZ ;  /* 0x0000000821087c24 */ /* 0x001fc8000f8e02ff */
[----:B------:R-:W-:Y:S02]  /*4ad0*/  IMAD R33, R19, UR9, R8 ;  /* 0x0000000913217c24 */ /* 0x000fe4000f8e0208 */
[----:B---3--:R-:W-:Y:S01]  /*4ae0*/  FMUL.FTZ R6, R34, R79 ;  /* 0x0000004f22067220 */ /* 0x008fe20000410000 */
[----:B------:R-:W-:-:S04]  /*4af0*/  MOV R34, R70 ;  /* 0x0000004600227202 */ /* 0x000fc80000000f00 */
[----:B------:R-:W-:Y:S01]  /*4b00*/  F2FP.BF16.F32.PACK_AB R21, R6, R21 ;  /* 0x000000150615723e */ /* 0x000fe200000010ff */
[----:B------:R-:W-:-:S05]  /*4b10*/  IMAD.WIDE.U32 R34, R19, UR8, R34 ;  /* 0x0000000813227c25 */ /* 0x000fca000f8e0022 */
[----:B------:R-:W-:Y:S02]  /*4b20*/  IADD3 R33, PT, PT, R35, R33, RZ ;  /* 0x0000002123217210 */ /* 0x000fe40007ffe0ff */
[----:B-1----:R-:W-:-:S04]  /*4b30*/  LEA R32, P1, R34, UR10, 0x1 ;  /* 0x0000000a22207c11 */ /* 0x002fc8000f8208ff */
[----:B------:R-:W-:-:S05]  /*4b40*/  LEA.HI.X R33, R34, UR11, R33, 0x1, P1 ;  /* 0x0000000b22217c11 */ /* 0x000fca00088f0c21 */
[----:B------:R0:W-:Y:S04]  /*4b50*/  STG.E desc[UR6][R32.64], R21 ;  /* 0x0000001520007986 */ /* 0x0001e8000c101906 */
.L_x_1912:
[----:B------:R-:W-:Y:S05]  /*4b60*/  BSYNC.RECONVERGENT B1 ;  /* 0x0000000000017941 */ /* 0x000fea0003800200 */
.L_x_1911:
[----:B------:R-:W-:Y:S01]  /*4b70*/  ISETP.GE.U32.AND P1, PT, R69, UR4, PT ;  /* 0x0000000445007c0c */ /* 0x000fe2000bf26070 */
[----:B------:R-:W-:Y:S01]  /*4b80*/  BSSY.RECONVERGENT B1, `(.L_x_1913) ;  /* 0x0000021000017945 */ /* 0x000fe20003800200 */
[----:B------:R-:W-:Y:S02]  /*4b90*/  ISETP.GE.U32.AND P2, PT, R74, UR4, PT ;  /* 0x000000044a007c0c */ /* 0x000fe4000bf46070 */
[----:B------:R-:W-:Y:S02]  /*4ba0*/  ISETP.GE.AND.EX P4, PT, R77, UR5, PT, P1 ;  /* 0x000000054d007c0c */ /* 0x000fe4000bf86310 */
[----:B------:R-:W-:-:S11]  /*4bb0*/  ISETP.GE.U32.AND P1, PT, R67, UR4, PT ;  /* 0x0000000443007c0c */ /* 0x000fd6000bf26070 */
[----:B------:R-:W-:Y:S05]  /*4bc0*/  @P4 BRA `(.L_x_1914) ;  /* 0x0000000000704947 */ /* 0x000fea0003800000 */
[--C-:B------:R-:W-:Y:S01]  /*4bd0*/  FADD.FTZ R19, R10, -R38.reuse ;  /* 0x800000260a137221 */ /* 0x100fe20000010000 */
[----:B------:R-:W-:Y:S01]  /*4be0*/  FADD.FTZ R23, R23, -R38 ;  /* 0x8000002617177221 */ /* 0x000fe20000010000 */
[----:B------:R-:W1:Y:S01]  /*4bf0*/  LDCU.64 UR8, c[0x0][0x3e0] ;  /* 0x00007c00ff0877ac */ /* 0x000e620008000a00 */
[----:B------:R-:W-:Y:S01]  /*4c00*/  MOV R35, R73 ;  /* 0x0000004900237202 */ /* 0x000fe20000000f00 */
[-C--:B--2---:R-:W-:Y:S01]  /*4c10*/  FMUL.FTZ R19, R19, R36.reuse ;  /* 0x0000002413137220 */ /* 0x084fe20000410000 */
[----:B------:R-:W-:Y:S01]  /*4c20*/  FMUL.FTZ R6, R23, R36 ;  /* 0x0000002417067220 */ /* 0x000fe20000410000 */
[----:B------:R-:W2:Y:S02]  /*4c30*/  LDCU.64 UR10, c[0x0][0x380] ;  /* 0x00007000ff0a77ac */ /* 0x000ea40008000a00 */
[----:B0----5:R-:W-:Y:S01]  /*4c40*/  FFMA.FTZ R21, R28, R19, R30 ;  /* 0x000000131c157223 */ /* 0x021fe2000001001e */
[----:B------:R-:W-:-:S03]  /*4c50*/  FFMA.FTZ R32, R29, R6, R31 ;  /* 0x000000061d207223 */ /* 0x000fc6000001001f */
[----:B------:R-:W-:Y:S01]  /*4c60*/  FMUL.FTZ R6, R21, -1.4426950216293334961 ;  /* 0xbfb8aa3b15067820 */ /* 0x000fe20000410000 */
[----:B------:R-:W-:-:S05]  /*4c70*/  FMUL.FTZ R10, R32, -1.4426950216293334961 ;  /* 0xbfb8aa3b200a7820 */ /* 0x000fca0000410000 */
[----:B------:R-:W0:Y:S01]  /*4c80*/  MUFU.EX2 R6, R6 ;  /* 0x0000000600067308 */ /* 0x000e220000000800 */
[----:B-1----:R-:W-:-:S04]  /*4c90*/  IMAD R34, R77, UR8, RZ ;  /* 0x000000084d227c24 */ /* 0x002fc8000f8e02ff */
[C---:B------:R-:W-:Y:S01]  /*4ca0*/  IMAD R23, R69.reuse, UR9, R34 ;  /* 0x0000000945177c24 */ /* 0x040fe2000f8e0222 */
[----:B------:R-:W-:Y:S02]  /*4cb0*/  MOV R34, R70 ;  /* 0x0000004600227202 */ /* 0x000fe40000000f00 */
[----:B------:R-:W1:Y:S03]  /*4cc0*/  MUFU.EX2 R10, R10 ;  /* 0x0000000a000a7308 */ /* 0x000e660000000800 */
[----:B------:R-:W-:-:S04]  /*4cd0*/  IMAD.WIDE.U32 R34, R69, UR8, R34 ;  /* 0x0000000845227c25 */ /* 0x000fc8000f8e0022 */
[----:B0-----:R-:W-:Y:S01]  /*4ce0*/  FADD.FTZ R8, R6, 1 ;  /* 0x3f80000006087421 */ /* 0x001fe20000010000 */
[----:B------:R-:W-:-:S05]  /*4cf0*/  IADD3 R23, PT, PT, R35, R23, RZ ;  /* 0x0000001723177210 */ /* 0x000fca0007ffe0ff */
[----:B------:R-:W0:Y:S01]  /*4d00*/  MUFU.RCP R8, R8 ;  /* 0x0000000800087308 */ /* 0x000e220000001000 */
[----:B-1----:R-:W-:-:S07]  /*4d10*/  FADD.FTZ R19, R10, 1 ;  /* 0x3f8000000a137421 */ /* 0x002fce0000010000 */
[----:B------:R-:W1:Y:S01]  /*4d20*/  MUFU.RCP R19, R19 ;  /* 0x0000001300137308 */ /* 0x000e620000001000 */
[----:B0-----:R-:W-:Y:S01]  /*4d30*/  FMUL.FTZ R6, R21, R8 ;  /* 0x0000000815067220 */ /* 0x001fe20000410000 */
[----:B-1----:R-:W-:Y:S01]  /*4d40*/  FMUL.FTZ R21, R32, R19 ;  /* 0x0000001320157220 */ /* 0x002fe20000410000 */
[----:B--2---:R-:W-:-:S04]  /*4d50*/  LEA R32, P4, R34, UR10, 0x1 ;  /* 0x0000000a22207c11 */ /* 0x004fc8000f8808ff */
[----:B------:R-:W-:Y:S02]  /*4d60*/  LEA.HI.X R33, R34, UR11, R23, 0x1, P4 ;  /* 0x0000000b22217c11 */ /* 0x000fe4000a0f0c17 */
[----:B------:R-:W-:-:S05]  /*4d70*/  F2FP.BF16.F32.PACK_AB R21, R21, R6 ;  /* 0x000000061515723e */ /* 0x000fca00000010ff */
[----:B------:R1:W-:Y:S02]  /*4d80*/  STG.E desc[UR6][R32.64], R21 ;  /* 0x0000001520007986 */ /* 0x0003e4000c101906 */
.L_x_1914:
[----:B------:R-:W-:Y:S05]  /*4d90*/  BSYNC.RECONVERGENT B1 ;  /* 0x0000000000017941 */ /* 0x000fea0003800200 */
.L_x_1913:
[----:B------:R-:W-:Y:S04]  /*4da0*/  BSSY.RECONVERGENT B1, `(.L_x_1915) ;  /* 0x000001e000017945 */ /* 0x000fe80003800200 */
[----:B------:R-:W-:Y:S05]  /*4db0*/  @P3 BRA `(.L_x_1916) ;  /* 0x0000000000703947 */ /* 0x000fea0003800000 */
[--C-:B------:R-:W-:Y:S01]  /*4dc0*/  FADD.FTZ R25, R25, -R38.reuse ;  /* 0x8000002619197221 */ /* 0x100fe20000010000 */
[----:B------:R-:W-:Y:S01]  /*4dd0*/  FADD.FTZ R19, R12, -R38 ;  /* 0x800000260c137221 */ /* 0x000fe20000010000 */
[----:B------:R-:W0:Y:S01]  /*4de0*/  LDCU.64 UR8, c[0x0][0x3e0] ;  /* 0x00007c00ff0877ac */ /* 0x000e220008000a00 */
[----:B------:R-:W-:Y:S01]  /*4df0*/  MOV R34, R70 ;  /* 0x0000004600227202 */ /* 0x000fe20000000f00 */
[-C--:B--2---:R-:W-:Y:S01]  /*4e00*/  FMUL.FTZ R25, R25, R36.reuse ;  /* 0x0000002419197220 */ /* 0x084fe20000410000 */
[----:B------:R-:W-:Y:S01]  /*4e10*/  FMUL.FTZ R8, R19, R36 ;  /* 0x0000002413087220 */ /* 0x000fe20000410000 */
[----:B------:R-:W2:Y:S01]  /*4e20*/  LDCU.64 UR10, c[0x0][0x380] ;  /* 0x00007000ff0a77ac */ /* 0x000ea20008000a00 */
[----:B------:R-:W-:Y:S01]  /*4e30*/  MOV R35, R73 ;  /* 0x0000004900237202 */ /* 0x000fe20000000f00 */
[----:B-----5:R-:W-:Y:S01]  /*4e40*/  FFMA.FTZ R25, R28, R25, R30 ;  /* 0x000000191c197223 */ /* 0x020fe2000001001e */
[----:B------:R-:W-:-:S03]  /*4e50*/  FFMA.FTZ R19, R29, R8, R31 ;  /* 0x000000081d137223 */ /* 0x000fc6000001001f */
[----:B------:R-:W-:Y:S01]  /*4e60*/  FMUL.FTZ R6, R25, -1.4426950216293334961 ;  /* 0xbfb8aa3b19067820 */ /* 0x000fe20000410000 */
[----:B------:R-:W-:-:S05]  /*4e70*/  FMUL.FTZ R10, R19, -1.4426950216293334961 ;  /* 0xbfb8aa3b130a7820 */ /* 0x000fca0000410000 */
[----:B------:R-:W3:Y:S01]  /*4e80*/  MUFU.EX2 R6, R6 ;  /* 0x0000000600067308 */ /* 0x000ee20000000800 */
[----:B01----:R-:W-:Y:S02]  /*4e90*/  IMAD R21, R5, UR8, RZ ;  /* 0x0000000805157c24 */ /* 0x003fe4000f8e02ff */
[----:B------:R-:W-:-:S05]  /*4ea0*/  IMAD.WIDE.U32 R34, R66, UR8, R34 ;  /* 0x0000000842227c25 */ /* 0x000fca000f8e0022 */
[----:B------:R-:W0:Y:S01]  /*4eb0*/  MUFU.EX2 R10, R10 ;  /* 0x0000000a000a7308 */ /* 0x000e220000000800 */
[----:B------:R-:W-:Y:S01]  /*4ec0*/  IMAD R21, R66, UR9, R21 ;  /* 0x0000000942157c24 */ /* 0x000fe2000f8e0215 */
[----:B--2---:R-:W-:-:S04]  /*4ed0*/  LEA R32, P3, R34, UR10, 0x1 ;  /* 0x0000000a22207c11 */ /* 0x004fc8000f8608ff */
[----:B------:R-:W-:Y:S01]  /*4ee0*/  IADD3 R21, PT, PT, R35, R21, RZ ;  /* 0x0000001523157210 */ /* 0x000fe20007ffe0ff */
[----:B---3--:R-:W-:-:S03]  /*4ef0*/  FADD.FTZ R8, R6, 1 ;  /* 0x3f80000006087421 */ /* 0x008fc60000010000 */
[----:B------:R-:W-:-:S03]  /*4f00*/  LEA.HI.X R33, R34, UR11, R21, 0x1, P3 ;  /* 0x0000000b22217c11 */ /* 0x000fc600098f0c15 */
[----:B------:R-:W1:Y:S01]  /*4f10*/  MUFU.RCP R8, R8 ;  /* 0x0000000800087308 */ /* 0x000e620000001000 */
[----:B0-----:R-:W-:-:S07]  /*4f20*/  FADD.FTZ R12, R10, 1 ;  /* 0x3f8000000a0c7421 */ /* 0x001fce0000010000 */
[----:B------:R-:W0:Y:S01]  /*4f30*/  MUFU.RCP R12, R12 ;  /* 0x0000000c000c7308 */ /* 0x000e220000001000 */
[----:B-1----:R-:W-:Y:S01]  /*4f40*/  FMUL.FTZ R6, R25, R8 ;  /* 0x0000000819067220 */ /* 0x002fe20000410000 */
[----:B0-----:R-:W-:-:S05]  /*4f50*/  FMUL.FTZ R19, R19, R12 ;  /* 0x0000000c13137220 */ /* 0x001fca0000410000 */
[----:B------:R-:W-:-:S05]  /*4f60*/  F2FP.BF16.F32.PACK_AB R19, R19, R6 ;  /* 0x000000061313723e */ /* 0x000fca00000010ff */
[----:B------:R3:W-:Y:S02]  /*4f70*/  STG.E desc[UR6][R32.64], R19 ;  /* 0x0000001320007986 */ /* 0x0007e4000c101906 */
.L_x_1916:
[----:B------:R-:W-:Y:S05]  /*4f80*/  BSYNC.RECONVERGENT B1 ;  /* 0x0000000000017941 */ /* 0x000fea0003800200 */
.L_x_1915:
        /* <DEDUP_REMOVED lines=14> */
[--C-:B------:R-:W-:Y:S01]  /*5070*/  FADD.FTZ R27, R27, -R38.reuse ;  /* 0x800000261b1b7221 */ /* 0x100fe20000010000 */
[----:B---3--:R-:W-:Y:S01]  /*5080*/  FADD.FTZ R19, R14, -R38 ;  /* 0x800000260e137221 */ /* 0x008fe20000010000 */
[----:B------:R-:W3:Y:S01]  /*5090*/  LDCU.64 UR8, c[0x0][0x3e0] ;  /* 0x00007c00ff0877ac */ /* 0x000ee20008000a00 */
[----:B01----:R-:W-:Y:S01]  /*50a0*/  MOV R32, R70 ;  /* 0x0000004600207202 */ /* 0x003fe20000000f00 */
[-C--:B--2---:R-:W-:Y:S01]  /*50b0*/  FMUL.FTZ R27, R27, R36.reuse ;  /* 0x000000241b1b7220 */ /* 0x084fe20000410000 */
[----:B------:R-:W-:Y:S01]  /*50c0*/  FMUL.FTZ R12, R19, R36 ;  /* 0x00000024130c7220 */ /* 0x000fe20000410000 */
[----:B------:R-:W0:Y:S01]  /*50d0*/  LDCU.64 UR10, c[0x0][0x380] ;  /* 0x00007000ff0a77ac */ /* 0x000e220008000a00 */
[----:B------:R-:W-:Y:S01]  /*50e0*/  MOV R33, R73 ;  /* 0x0000004900217202 */ /* 0x000fe20000000f00 */
[----:B-----5:R-:W-:Y:S01]  /*50f0*/  FFMA.FTZ R27, R28, R27, R30 ;  /* 0x0000001b1c1b7223 */ /* 0x020fe2000001001e */
[----:B------:R-:W-:-:S03]  /*5100*/  FFMA.FTZ R34, R29, R12, R31 ;  /* 0x0000000c1d227223 */ /* 0x000fc6000001001f */
[----:B------:R-:W-:Y:S01]  /*5110*/  FMUL.FTZ R10, R27, -1.4426950216293334961 ;  /* 0xbfb8aa3b1b0a7820 */ /* 0x000fe20000410000 */
[----:B------:R-:W-:-:S05]  /*5120*/  FMUL.FTZ R14, R34, -1.4426950216293334961 ;  /* 0xbfb8aa3b220e7820 */ /* 0x000fca0000410000 */
[----:B------:R-:W1:Y:S01]  /*5130*/  MUFU.EX2 R10, R10 ;  /* 0x0000000a000a7308 */ /* 0x000e620000000800 */
[----:B---3--:R-:W-:Y:S02]  /*5140*/  IMAD R21, R78, UR8, RZ ;  /* 0x000000084e157c24 */ /* 0x008fe4000f8e02ff */
[----:B------:R-:W-:-:S05]  /*5150*/  IMAD.WIDE.U32 R32, R74, UR8, R32 ;  /* 0x000000084a207c25 */ /* 0x000fca000f8e0020 */
[----:B------:R-:W2:Y:S01]  /*5160*/  MUFU.EX2 R14, R14 ;  /* 0x0000000e000e7308 */ /* 0x000ea20000000800 */
[----:B------:R-:W-:-:S05]  /*5170*/  IMAD R23, R74, UR9, R21 ;  /* 0x000000094a177c24 */ /* 0x000fca000f8e0215 */
[----:B------:R-:W-:Y:S01]  /*5180*/  IADD3 R23, PT, PT, R33, R23, RZ ;  /* 0x0000001721177210 */ /* 0x000fe20007ffe0ff */
[----:B-1----:R-:W-:-:S06]  /*5190*/  FADD.FTZ R12, R10, 1 ;  /* 0x3f8000000a0c7421 */ /* 0x002fcc0000010000 */
[----:B------:R-:W1:Y:S01]  /*51a0*/  MUFU.RCP R12, R12 ;  /* 0x0000000c000c7308 */ /* 0x000e620000001000 */
[----:B--2---:R-:W-:-:S07]  /*51b0*/  FADD.FTZ R19, R14, 1 ;  /* 0x3f8000000e137421 */ /* 0x004fce0000010000 */
[----:B------:R-:W2:Y:S01]  /*51c0*/  MUFU.RCP R19, R19 ;  /* 0x0000001300137308 */ /* 0x000ea20000001000 */
[----:B-1----:R-:W-:Y:S01]  /*51d0*/  FMUL.FTZ R10, R27, R12 ;  /* 0x0000000c1b0a7220 */ /* 0x002fe20000410000 */
[----:B--2---:R-:W-:Y:S01]  /*51e0*/  FMUL.FTZ R21, R34, R19 ;  /* 0x0000001322157220 */ /* 0x004fe20000410000 */
[----:B0-----:R-:W-:-:S04]  /*51f0*/  LEA R34, P2, R32, UR10, 0x1 ;  /* 0x0000000a20227c11 */ /* 0x001fc8000f8408ff */
[----:B------:R-:W-:Y:S02]  /*5200*/  LEA.HI.X R35, R32, UR11, R23, 0x1, P2 ;  /* 0x0000000b20237c11 */ /* 0x000fe400090f0c17 */
[----:B------:R-:W-:-:S05]  /*5210*/  F2FP.BF16.F32.PACK_AB R21, R21, R10 ;  /* 0x0000000a1515723e */ /* 0x000fca00000010ff */
[----:B------:R4:W-:Y:S02]  /*5220*/  STG.E desc[UR6][R34.64], R21 ;  /* 0x0000001522007986 */ /* 0x0009e4000c101906 */
.L_x_1918:
[----:B------:R-:W-:Y:S05]  /*5230*/  BSYNC.RECONVERGENT B1 ;  /* 0x0000000000017941 */ /* 0x000fea0003800200 */
.L_x_1917:
[----:B------:R-:W-:Y:S04]  /*5240*/  BSSY.RECONVERGENT B1, `(.L_x_1919) ;  /* 0x000001e000017945 */ /* 0x000fe80003800200 */
[----:B------:R-:W-:Y:S05]  /*5250*/  @P1 BRA `(.L_x_1920) ;  /* 0x0000000000701947 */ /* 0x000fea0003800000 */
[--C-:B---3--:R-:W-:Y:S01]  /*5260*/  FADD.FTZ R19, R16, -R38.reuse ;  /* 0x8000002610137221 */ /* 0x108fe20000010000 */
[----:B------:R-:W-:Y:S01]  /*5270*/  FADD.FTZ R41, R41, -R38 ;  /* 0x8000002629297221 */ /* 0x000fe20000010000 */
[----:B------:R-:W3:Y:S01]  /*5280*/  LDCU.64 UR8, c[0x0][0x3e0] ;  /* 0x00007c00ff0877ac */ /* 0x000ee20008000a00 */
[----:B01----:R-:W-:Y:S01]  /*5290*/  MOV R32, R70 ;  /* 0x0000004600207202 */ /* 0x003fe20000000f00 */
[-C--:B--2---:R-:W-:Y:S01]  /*52a0*/  FMUL.FTZ R19, R19, R36.reuse ;  /* 0x0000002413137220 */ /* 0x084fe20000410000 */
[----:B------:R-:W-:Y:S01]  /*52b0*/  FMUL.FTZ R12, R41, R36 ;  /* 0x00000024290c7220 */ /* 0x000fe20000410000 */
[----:B------:R-:W0:Y:S01]  /*52c0*/  LDCU.64 UR10, c[0x0][0x380] ;  /* 0x00007000ff0a77ac */ /* 0x000e220008000a00 */
[----:B------:R-:W-:Y:S01]  /*52d0*/  MOV R33, R73 ;  /* 0x0000004900217202 */ /* 0x000fe20000000f00 */
[----:B-----5:R-:W-:Y:S01]  /*52e0*/  FFMA.FTZ R19, R28, R19, R30 ;  /* 0x000000131c137223 */ /* 0x020fe2000001001e */
[----:B----4-:R-:W-:-:S03]  /*52f0*/  FFMA.FTZ R21, R29, R12, R31 ;  /* 0x0000000c1d157223 */ /* 0x010fc6000001001f */
[----:B------:R-:W-:Y:S01]  /*5300*/  FMUL.FTZ R10, R19, -1.4426950216293334961 ;  /* 0xbfb8aa3b130a7820 */ /* 0x000fe20000410000 */
[----:B------:R-:W-:-:S05]  /*5310*/  FMUL.FTZ R14, R21, -1.4426950216293334961 ;  /* 0xbfb8aa3b150e7820 */ /* 0x000fca0000410000 */
[----:B------:R-:W1:Y:S01]  /*5320*/  MUFU.EX2 R10, R10 ;  /* 0x0000000a000a7308 */ /* 0x000e620000000800 */
[----:B---3--:R-:W-:Y:S02]  /*5330*/  IMAD R76, R76, UR8, RZ ;  /* 0x000000084c4c7c24 */ /* 0x008fe4000f8e02ff */
[----:B------:R-:W-:-:S05]  /*5340*/  IMAD.WIDE.U32 R32, R67, UR8, R32 ;  /* 0x0000000843207c25 */ /* 0x000fca000f8e0020 */
[----:B------:R-:W2:Y:S01]  /*5350*/  MUFU.EX2 R14, R14 ;  /* 0x0000000e000e7308 */ /* 0x000ea20000000800 */
[----:B------:R-:W-:Y:S01]  /*5360*/  IMAD R67, R67, UR9, R76 ;  /* 0x0000000943437c24 */ /* 0x000fe2000f8e024c */
[----:B0-----:R-:W-:-:S04]  /*5370*/  LEA R34, P1, R32, UR10, 0x1 ;  /* 0x0000000a20227c11 */ /* 0x001fc8000f8208ff */
[----:B------:R-:W-:Y:S01]  /*5380*/  IADD3 R67, PT, PT, R33, R67, RZ ;  /* 0x0000004321437210 */ /* 0x000fe20007ffe0ff */
[----:B-1----:R-:W-:-:S03]  /*5390*/  FADD.FTZ R12, R10, 1 ;  /* 0x3f8000000a0c7421 */ /* 0x002fc60000010000 */
[----:B------:R-:W-:-:S03]  /*53a0*/  LEA.HI.X R35, R32, UR11, R67, 0x1, P1 ;  /* 0x0000000b20237c11 */ /* 0x000fc600088f0c43 */
[----:B------:R-:W0:Y:S01]  /*53b0*/  MUFU.RCP R12, R12 ;  /* 0x0000000c000c7308 */ /* 0x000e220000001000 */
[----:B--2---:R-:W-:-:S07]  /*53c0*/  FADD.FTZ R16, R14, 1 ;  /* 0x3f8000000e107421 */ /* 0x004fce0000010000 */
[----:B------:R-:W1:Y:S01]  /*53d0*/  MUFU.RCP R16, R16 ;  /* 0x0000001000107308 */ /* 0x000e620000001000 */
[----:B0-----:R-:W-:Y:S01]  /*53e0*/  FMUL.FTZ R10, R19, R12 ;  /* 0x0000000c130a7220 */ /* 0x001fe20000410000 */
[----:B-1----:R-:W-:-:S05]  /*53f0*/  FMUL.FTZ R19, R21, R16 ;  /* 0x0000001015137220 */ /* 0x002fca0000410000 */
[----:B------:R-:W-:-:S05]  /*5400*/  F2FP.BF16.F32.PACK_AB R19, R19, R10 ;  /* 0x0000000a1313723e */ /* 0x000fca00000010ff */
[----:B------:R0:W-:Y:S02]  /*5410*/  STG.E desc[UR6][R34.64], R19 ;  /* 0x0000001322007986 */ /* 0x0001e4000c101906 */
.L_x_1920:
[----:B------:R-:W-:Y:S05]  /*5420*/  BSYNC.RECONVERGENT B1 ;  /* 0x0000000000017941 */ /* 0x000fea0003800200 */
.L_x_1919:
[----:B------:R-:W-:Y:S04]  /*5430*/  BSSY.RECONVERGENT B1, `(.L_x_1921) ;  /* 0x000001e000017945 */ /* 0x000fe80003800200 */
[----:B------:R-:W-:Y:S05]  /*5440*/  @P3 BRA `(.L_x_1922) ;  /* 0x0000000000703947 */ /* 0x000fea0003800000 */
[--C-:B0--3--:R-:W-:Y:S01]  /*5450*/  FADD.FTZ R19, R18, -R38.reuse ;  /* 0x8000002612137221 */ /* 0x109fe20000010000 */
[----:B------:R-:W-:Y:S01]  /*5460*/  FADD.FTZ R43, R43, -R38 ;  /* 0x800000262b2b7221 */ /* 0x000fe20000010000 */
[----:B------:R-:W0:Y:S01]  /*5470*/  LDCU.64 UR8, c[0x0][0x3e0] ;  /* 0x00007c00ff0877ac */ /* 0x000e220008000a00 */
[----:B------:R-:W-:Y:S01]  /*5480*/  MOV R18, R70 ;  /* 0x0000004600127202 */ /* 0x000fe20000000f00 */
[-C--:B--2---:R-:W-:Y:S01]  /*5490*/  FMUL.FTZ R19, R19, R36.reuse ;  /* 0x0000002413137220 */ /* 0x084fe20000410000 */
[----:B------:R-:W-:Y:S01]  /*54a0*/  FMUL.FTZ R12, R43, R36 ;  /* 0x000000242b0c7220 */ /* 0x000fe20000410000 */
[----:B------:R-:W2:Y:S02]  /*54b0*/  LDCU.64 UR10, c[0x0][0x380] ;  /* 0x00007000ff0a77ac */ /* 0x000ea40008000a00 */
[----:B-1--45:R-:W-:Y:S01]  /*54c0*/  FFMA.FTZ R21, R28, R19, R30 ;  /* 0x000000131c157223 */ /* 0x032fe2000001001e */
[----:B------:R-:W-:Y:S01]  /*54d0*/  FFMA.FTZ R23, R29, R12, R31 ;  /* 0x0000000c1d177223 */ /* 0x000fe2000001001f */
[----:B------:R-:W-:-:S02]  /*54e0*/  MOV R19, R73 ;  /* 0x0000004900137202 */ /* 0x000fc40000000f00 */
[----:B------:R-:W-:Y:S01]  /*54f0*/  FMUL.FTZ R10, R21, -1.4426950216293334961 ;  /* 0xbfb8aa3b150a7820 */ /* 0x000fe20000410000 */
[----:B------:R-:W-:-:S05]  /*5500*/  FMUL.FTZ R14, R23, -1.4426950216293334961 ;  /* 0xbfb8aa3b170e7820 */ /* 0x000fca0000410000 */
[----:B------:R-:W1:Y:S01]  /*5510*/  MUFU.EX2 R10, R10 ;  /* 0x0000000a000a7308 */ /* 0x000e620000000800 */
[----:B0-----:R-:W-:Y:S02]  /*5520*/  IMAD R32, R75, UR8, RZ ;  /* 0x000000084b207c24 */ /* 0x001fe4000f8e02ff */
[----:B------:R-:W-:-:S05]  /*5530*/  IMAD.WIDE.U32 R18, R39, UR8, R18 ;  /* 0x0000000827127c25 */ /* 0x000fca000f8e0012 */
[----:B------:R-:W0:Y:S01]  /*5540*/  MUFU.EX2 R14, R14 ;  /* 0x0000000e000e7308 */ /* 0x000e220000000800 */
[----:B------:R-:W-:Y:S01]  /*5550*/  IMAD R39, R39, UR9, R32 ;  /* 0x0000000927277c24 */ /* 0x000fe2000f8e0220 */
[----:B--2---:R-:W-:-:S04]  /*5560*/  LEA R32, P1, R18, UR10, 0x1 ;  /* 0x0000000a12207c11 */ /* 0x004fc8000f8208ff */
[----:B------:R-:W-:Y:S01]  /*5570*/  IADD3 R39, PT, PT, R19, R39, RZ ;  /* 0x0000002713277210 */ /* 0x000fe20007ffe0ff */
[----:B-1----:R-:W-:-:S03]  /*5580*/  FADD.FTZ R12, R10, 1 ;  /* 0x3f8000000a0c7421 */ /* 0x002fc60000010000 */
        /* <DEDUP_REMOVED lines=8> */
.L_x_1922:
[----:B------:R-:W-:Y:S05]  /*5610*/  BSYNC.RECONVERGENT B1 ;  /* 0x0000000000017941 */ /* 0x000fea0003800200 */
.L_x_1921:
        /* <DEDUP_REMOVED lines=8> */
[----:B------:R-:W2:Y:S01]  /*56a0*/  LDCU.64 UR10, c[0x0][0x380] ;  /* 0x00007000ff0a77ac */ /* 0x000ea20008000a00 */
[----:B-1--4-:R-:W-:Y:S01]  /*56b0*/  MOV R21, R73 ;  /* 0x0000004900157202 */ /* 0x012fe20000000f00 */
[----:B-----5:R-:W-:Y:S01]  /*56c0*/  FFMA.FTZ R19, R28, R19, R30 ;  /* 0x000000131c137223 */ /* 0x020fe2000001001e */
[----:B------:R-:W-:-:S03]  /*56d0*/  FFMA.FTZ R23, R29, R12, R31 ;  /* 0x0000000c1d177223 */ /* 0x000fc6000001001f */
        /* <DEDUP_REMOVED lines=9> */
[----:B-1----:R-:W-:-:S06]  /*5770*/  FADD.FTZ R12, R10, 1 ;  /* 0x3f8000000a0c7421 */ /* 0x002fcc0000010000 */
[----:B------:R-:W1:Y:S01]  /*5780*/  MUFU.RCP R12, R12 ;  /* 0x0000000c000c7308 */ /* 0x000e620000001000 */
[----:B0-----:R-:W-:-:S07]  /*5790*/  FADD.FTZ R16, R14, 1 ;  /* 0x3f8000000e107421 */ /* 0x001fce0000010000 */
[----:B------:R-:W0:Y:S01]  /*57a0*/  MUFU.RCP R16, R16 ;  /* 0x0000001000107308 */ /* 0x000e220000001000 */
[----:B-1----:R-:W-:Y:S01]  /*57b0*/  FMUL.FTZ R10, R19, R12 ;  /* 0x0000000c130a7220 */ /* 0x002fe20000410000 */
[----:B------:R-:W-:Y:S01]  /*57c0*/  LEA.HI.X R19, R20, UR11, R25, 0x1, P1 ;  /* 0x0000000b14137c11 */ /* 0x000fe200088f0c19 */
[----:B0-----:R-:W-:-:S05]  /*57d0*/  FMUL.FTZ R23, R23, R16 ;  /* 0x0000001017177220 */ /* 0x001fca0000410000 */
[----:B------:R-:W-:-:S05]  /*57e0*/  F2FP.BF16.F32.PACK_AB R23, R23, R10 ;  /* 0x0000000a1717723e */ /* 0x000fca00000010ff */
[----:B------:R0:W-:Y:S02]  /*57f0*/  STG.E desc[UR6][R18.64], R23 ;  /* 0x0000001712007986 */ /* 0x0001e4000c101906 */
.L_x_1924:
[----:B------:R-:W-:Y:S05]  /*5800*/  BSYNC.RECONVERGENT B1 ;  /* 0x0000000000017941 */ /* 0x000fea0003800200 */
.L_x_1923:
        /* <DEDUP_REMOVED lines=30> */
.L_x_1926:
[----:B------:R-:W-:Y:S05]  /*59f0*/  BSYNC.RECONVERGENT B1 ;  /* 0x0000000000017941 */ /* 0x000fea0003800200 */
.L_x_1925:
        /* <DEDUP_REMOVED lines=30> */
.L_x_1928:
[----:B------:R-:W-:Y:S05]  /*5be0*/  BSYNC.RECONVERGENT B1 ;  /* 0x0000000000017941 */ /* 0x000fea0003800200 */
.L_x_1927:
[----:B------:R-:W-:Y:S01]  /*5bf0*/  ISETP.GE.U32.AND P5, PT, R6, UR4, PT ;  /* 0x0000000406007c0c */ /* 0x000fe2000bfa6070 */
[----:B------:R-:W-:Y:S01]  /*5c00*/  BSSY.RECONVERGENT B1, `(.L_x_1929) ;  /* 0x000002d000017945 */ /* 0x000fe20003800200 */
[----:B0-----:R-:W-:Y:S02]  /*5c10*/  SHF.R.S32.HI R18, RZ, 0x1f, R6 ;  /* 0x0000001fff127819 */ /* 0x001fe40000011406 */
        /* <DEDUP_REMOVED lines=15> */
[--C-:B------:R-:W-:Y:S01]  /*5d10*/  FADD.FTZ R51, R51, -R38.reuse ;  /* 0x8000002633337221 */ /* 0x100fe20000010000 */
[----:B---3--:R-:W-:Y:S01]  /*5d20*/  FADD.FTZ R19, R26, -R38 ;  /* 0x800000261a137221 */ /* 0x008fe20000010000 */
[----:B------:R-:W1:Y:S02]  /*5d30*/  LDCU.64 UR8, c[0x0][0x3e0] ;  /* 0x00007c00ff0877ac */ /* 0x000e640008000a00 */
        /* <DEDUP_REMOVED lines=8> */
[----:B------:R-:W2:Y:S01]  /*5dc0*/  MUFU.EX2 R14, R14 ;  /* 0x0000000e000e7308 */ /* 0x000ea20000000800 */
[----:B-1--4-:R-:W-:Y:S01]  /*5dd0*/  IMAD R21, R18, UR8, RZ ;  /* 0x0000000812157c24 */ /* 0x012fe2000f8e02ff */
[----:B------:R-:W-:-:S03]  /*5de0*/  MOV R18, R70 ;  /* 0x0000004600127202 */ /* 0x000fc60000000f00 */
[----:B------:R-:W-:-:S03]  /*5df0*/  IMAD R21, R6, UR9, R21 ;  /* 0x0000000906157c24 */ /* 0x000fc6000f8e0215 */
[----:B------:R-:W1:Y:S01]  /*5e00*/  MUFU.EX2 R20, R20 ;  /* 0x0000001400147308 */ /* 0x000e620000000800 */
[----:B------:R-:W-:-:S05]  /*5e10*/  IMAD.WIDE.U32 R18, R6, UR8, R18 ;  /* 0x0000000806127c25 */ /* 0x000fca000f8e0012 */
[----:B------:R-:W-:Y:S01]  /*5e20*/  IADD3 R21, PT, PT, R19, R21, RZ ;  /* 0x0000001513157210 */ /* 0x000fe20007ffe0ff */
[----:B--2---:R-:W-:-:S06]  /*5e30*/  FADD.FTZ R16, R14, 1 ;  /* 0x3f8000000e107421 */ /* 0x004fcc0000010000 */
[----:B------:R-:W2:Y:S01]  /*5e40*/  MUFU.RCP R16, R16 ;  /* 0x0000001000107308 */ /* 0x000ea20000001000 */
[----:B-1----:R-:W-:Y:S01]  /*5e50*/  FADD.FTZ R22, R20, 1 ;  /* 0x3f80000014167421 */ /* 0x002fe20000010000 */
[----:B0-----:R-:W-:-:S04]  /*5e60*/  LEA R20, P5, R18, UR10, 0x1 ;  /* 0x0000000a12147c11 */ /* 0x001fc8000f8a08ff */
[----:B------:R-:W-:Y:S02]  /*5e70*/  LEA.HI.X R21, R18, UR11, R21, 0x1, P5 ;  /* 0x0000000b12157c11 */ /* 0x000fe4000a8f0c15 */
[----:B------:R-:W0:Y:S01]  /*5e80*/  MUFU.RCP R22, R22 ;  /* 0x0000001600167308 */ /* 0x000e220000001000 */
[----:B--2---:R-:W-:Y:S01]  /*5e90*/  FMUL.FTZ R6, R51, R16 ;  /* 0x0000001033067220 */ /* 0x004fe20000410000 */
[----:B0-----:R-:W-:-:S05]  /*5ea0*/  FMUL.FTZ R23, R23, R22 ;  /* 0x0000001617177220 */ /* 0x001fca0000410000 */
[----:B------:R-:W-:-:S05]  /*5eb0*/  F2FP.BF16.F32.PACK_AB R23, R23, R6 ;  /* 0x000000061717723e */ /* 0x000fca00000010ff */
[----:B------:R0:W-:Y:S02]  /*5ec0*/  STG.E desc[UR6][R20.64], R23 ;  /* 0x0000001714007986 */ /* 0x0001e4000c101906 */
.L_x_1930:
[----:B------:R-:W-:Y:S05]  /*5ed0*/  BSYNC.RECONVERGENT B1 ;  /* 0x0000000000017941 */ /* 0x000fea0003800200 */
.L_x_1929:
[----:B------:R-:W-:Y:S04]  /*5ee0*/  BSSY.RECONVERGENT B1, `(.L_x_1931) ;  /* 0x000001e000017945 */ /* 0x000fe80003800200 */
[----:B------:R-:W-:Y:S05]  /*5ef0*/  @P2 BRA `(.L_x_1932) ;  /* 0x0000000000702947 */ /* 0x000fea0003800000 */
[--C-:B------:R-:W-:Y:S01]  /*5f00*/  FADD.FTZ R53, R53, -R38.reuse ;  /* 0x8000002635357221 */ /* 0x100fe20000010000 */
[----:B---3--:R-:W-:Y:S01]  /*5f10*/  FADD.FTZ R19, R40, -R38 ;  /* 0x8000002628137221 */ /* 0x008fe20000010000 */
[----:B------:R-:W1:Y:S01]  /*5f20*/  LDCU.64 UR8, c[0x0][0x3e0] ;  /* 0x00007c00ff0877ac */ /* 0x000e620008000a00 */
[----:B------:R-:W-:Y:S01]  /*5f30*/  MOV R18, R70 ;  /* 0x0000004600127202 */ /* 0x000fe20000000f00 */
[-C--:B--2---:R-:W-:Y:S01]  /*5f40*/  FMUL.FTZ R53, R53, R36.reuse ;  /* 0x0000002435357220 */ /* 0x084fe20000410000 */
[----:B------:R-:W-:Y:S01]  /*5f50*/  FMUL.FTZ R14, R19, R36 ;  /* 0x00000024130e7220 */ /* 0x000fe20000410000 */
[----:B------:R-:W2:Y:S01]  /*5f60*/  LDCU.64 UR10, c[0x0][0x380] ;  /* 0x00007000ff0a77ac */ /* 0x000ea20008000a00 */
[----:B------:R-:W-:Y:S01]  /*5f70*/  MOV R19, R73 ;  /* 0x0000004900137202 */ /* 0x000fe20000000f00 */
[----:B-----5:R-:W-:Y:S01]  /*5f80*/  FFMA.FTZ R53, R28, R53, R30 ;  /* 0x000000351c357223 */ /* 0x020fe2000001001e */
[----:B0-----:R-:W-:-:S03]  /*5f90*/  FFMA.FTZ R23, R29, R14, R31 ;  /* 0x0000000e1d177223 */ /* 0x001fc6000001001f */
[----:B------:R-:W-:Y:S01]  /*5fa0*/  FMUL.FTZ R6, R53, -1.4426950216293334961 ;  /* 0xbfb8aa3b35067820 */ /* 0x000fe20000410000 */
[----:B------:R-:W-:-:S05]  /*5fb0*/  FMUL.FTZ R16, R23, -1.4426950216293334961 ;  /* 0xbfb8aa3b17107820 */ /* 0x000fca0000410000 */
[----:B------:R-:W0:Y:S01]  /*5fc0*/  MUFU.EX2 R6, R6 ;  /* 0x0000000600067308 */ /* 0x000e220000000800 */
[----:B-1--4-:R-:W-:Y:S02]  /*5fd0*/  IMAD R21, R13, UR8, RZ ;  /* 0x000000080d157c24 */ /* 0x012fe4000f8e02ff */
[----:B------:R-:W-:-:S05]  /*5fe0*/  IMAD.WIDE.U32 R18, R58, UR8, R18 ;  /* 0x000000083a127c25 */ /* 0x000fca000f8e0012 */
[----:B------:R-:W1:Y:S01]  /*5ff0*/  MUFU.EX2 R16, R16 ;  /* 0x0000001000107308 */ /* 0x000e620000000800 */
[----:B------:R-:W-:Y:S01]  /*6000*/  IMAD R21, R58, UR9, R21 ;  /* 0x000000093a157c24 */ /* 0x000fe2000f8e0215 */
[----:B--2---:R-:W-:-:S04]  /*6010*/  LEA R20, P2, R18, UR10, 0x1 ;  /* 0x0000000a12147c11 */ /* 0x004fc8000f8408ff */
[----:B------:R-:W-:Y:S01]  /*6020*/  IADD3 R21, PT, PT, R19, R21, RZ ;  /* 0x0000001513157210 */ /* 0x000fe20007ffe0ff */
[----:B0-----:R-:W-:-:S03]  /*6030*/  FADD.FTZ R14, R6, 1 ;  /* 0x3f800000060e7421 */ /* 0x001fc60000010000 */
[----:B------:R-:W-:-:S03]  /*6040*/  LEA.HI.X R21, R18, UR11, R21, 0x1, P2 ;  /* 0x0000000b12157c11 */ /* 0x000fc600090f0c15 */
[----:B------:R-:W0:Y:S01]  /*6050*/  MUFU.RCP R14, R14 ;  /* 0x0000000e000e7308 */ /* 0x000e220000001000 */
[----:B-1----:R-:W-:-:S07]  /*6060*/  FADD.FTZ R22, R16, 1 ;  /* 0x3f80000010167421 */ /* 0x002fce0000010000 */
[----:B------:R-:W1:Y:S01]  /*6070*/  MUFU.RCP R22, R22 ;  /* 0x0000001600167308 */ /* 0x000e620000001000 */
[----:B0-----:R-:W-:Y:S01]  /*6080*/  FMUL.FTZ R6, R53, R14 ;  /* 0x0000000e35067220 */ /* 0x001fe20000410000 */
[----:B-1----:R-:W-:-:S05]  /*6090*/  FMUL.FTZ R23, R23, R22 ;  /* 0x0000001617177220 */ /* 0x002fca0000410000 */
[----:B------:R-:W-:-:S05]  /*60a0*/  F2FP.BF16.F32.PACK_AB R23, R23, R6 ;  /* 0x000000061717723e */ /* 0x000fca00000010ff */
[----:B------:R0:W-:Y:S02]  /*60b0*/  STG.E desc[UR6][R20.64], R23 ;  /* 0x0000001714007986 */ /* 0x0001e4000c101906 */
.L_x_1932:
[----:B------:R-:W-:Y:S05]  /*60c0*/  BSYNC.RECONVERGENT B1 ;  /* 0x0000000000017941 */ /* 0x000fea0003800200 */
.L_x_1931:
[----:B------:R-:W-:Y:S04]  /*60d0*/  BSSY.RECONVERGENT B1, `(.L_x_1933) ;  /* 0x000001e000017945 */ /* 0x000fe80003800200 */
[----:B------:R-:W-:Y:S05]  /*60e0*/  @P1 BRA `(.L_x_1934) ;  /* 0x0000000000701947 */ /* 0x000fea0003800000 */
[--C-:B---3--:R-:W-:Y:S01]  /*60f0*/  FADD.FTZ R19, R42, -R38.reuse ;  /* 0x800000262a137221 */ /* 0x108fe20000010000 */
[----:B------:R-:W-:Y:S01]  /*6100*/  FADD.FTZ R55, R55, -R38 ;  /* 0x8000002637377221 */ /* 0x000fe20000010000 */
[----:B------:R-:W3:Y:S01]  /*6110*/  LDCU.64 UR8, c[0x0][0x3e0] ;  /* 0x00007c00ff0877ac */ /* 0x000ee20008000a00 */
[----:B------:R-:W-:Y:S01]  /*6120*/  MOV R18, R70 ;  /* 0x0000004600127202 */ /* 0x000fe20000000f00 */
[-C--:B--2---:R-:W-:Y:S01]  /*6130*/  FMUL.FTZ R19, R19, R36.reuse ;  /* 0x0000002413137220 */ /* 0x084fe20000410000 */
[----:B------:R-:W-:Y:S01]  /*6140*/  FMUL.FTZ R14, R55, R36 ;  /* 0x00000024370e7220 */ /* 0x000fe20000410000 */
[----:B------:R-:W2:Y:S02]  /*6150*/  LDCU.64 UR10, c[0x0][0x380] ;  /* 0x00007000ff0a77ac */ /* 0x000ea40008000a00 */
[----:B01--45:R-:W-:Y:S01]  /*6160*/  FFMA.FTZ R21, R28, R19, R30 ;  /* 0x000000131c157223 */ /* 0x033fe2000001001e */
[----:B------:R-:W-:Y:S01]  /*6170*/  FFMA.FTZ R23, R29, R14, R31 ;  /* 0x0000000e1d177223 */ /* 0x000fe2000001001f */
[----:B------:R-:W-:-:S02]  /*6180*/  MOV R19, R73 ;  /* 0x0000004900137202 */ /* 0x000fc40000000f00 */
[----:B------:R-:W-:Y:S01]  /*6190*/  FMUL.FTZ R6, R21, -1.4426950216293334961 ;  /* 0xbfb8aa3b15067820 */ /* 0x000fe20000410000 */
[----:B------:R-:W-:-:S05]  /*61a0*/  FMUL.FTZ R16, R23, -1.4426950216293334961 ;  /* 0xbfb8aa3b17107820 */ /* 0x000fca0000410000 */
[----:B------:R-:W0:Y:S01]  /*61b0*/  MUFU.EX2 R6, R6 ;  /* 0x0000000600067308 */ /* 0x000e220000000800 */
[----:B---3--:R-:W-:Y:S02]  /*61c0*/  IMAD R25, R15, UR8, RZ ;  /* 0x000000080f197c24 */ /* 0x008fe4000f8e02ff */
[----:B------:R-:W-:-:S05]  /*61d0*/  IMAD.WIDE.U32 R18, R56, UR8, R18 ;  /* 0x0000000838127c25 */ /* 0x000fca000f8e0012 */
[----:B------:R-:W1:Y:S01]  /*61e0*/  MUFU.EX2 R16, R16 ;  /* 0x0000001000107308 */ /* 0x000e620000000800 */
[----:B------:R-:W-:Y:S01]  /*61f0*/  IMAD R25, R56, UR9, R25 ;  /* 0x0000000938197c24 */ /* 0x000fe2000f8e0219 */
[----:B--2---:R-:W-:-:S04]  /*6200*/  LEA R20, P1, R18, UR10, 0x1 ;  /* 0x0000000a12147c11 */ /* 0x004fc8000f8208ff */
[----:B------:R-:W-:Y:S01]  /*6210*/  IADD3 R25, PT, PT, R19, R25, RZ ;  /* 0x0000001913197210 */ /* 0x000fe20007ffe0ff */
[----:B0-----:R-:W-:-:S06]  /*6220*/  FADD.FTZ R14, R6, 1 ;  /* 0x3f800000060e7421 */ /* 0x001fcc0000010000 */
[----:B------:R-:W0:Y:S01]  /*6230*/  MUFU.RCP R14, R14 ;  /* 0x0000000e000e7308 */ /* 0x000e220000001000 */
[----:B-1----:R-:W-:-:S07]  /*6240*/  FADD.FTZ R22, R16, 1 ;  /* 0x3f80000010167421 */ /* 0x002fce0000010000 */
[----:B------:R-:W1:Y:S01]  /*6250*/  MUFU.RCP R22, R22 ;  /* 0x0000001600167308 */ /* 0x000e620000001000 */
[----:B0-----:R-:W-:Y:S01]  /*6260*/  FMUL.FTZ R6, R21, R14 ;  /* 0x0000000e15067220 */ /* 0x001fe20000410000 */
[----:B------:R-:W-:Y:S01]  /*6270*/  LEA.HI.X R21, R18, UR11, R25, 0x1, P1 ;  /* 0x0000000b12157c11 */ /* 0x000fe200088f0c19 */
[----:B-1----:R-:W-:-:S05]  /*6280*/  FMUL.FTZ R23, R23, R22 ;  /* 0x0000001617177220 */ /* 0x002fca0000410000 */
[----:B------:R-:W-:-:S05]  /*6290*/  F2FP.BF16.F32.PACK_AB R23, R23, R6 ;  /* 0x000000061717723e */ /* 0x000fca00000010ff */
[----:B------:R0:W-:Y:S02]  /*62a0*/  STG.E desc[UR6][R20.64], R23 ;  /* 0x0000001714007986 */ /* 0x0001e4000c101906 */
.L_x_1934:
[----:B------:R-:W-:Y:S05]  /*62b0*/  BSYNC.RECONVERGENT B1 ;  /* 0x0000000000017941 */ /* 0x000fea0003800200 */
.L_x_1933:
        /* <DEDUP_REMOVED lines=30> */
.L_x_1936:
[----:B------:R-:W-:Y:S05]  /*64a0*/  BSYNC.RECONVERGENT B1 ;  /* 0x0000000000017941 */ /* 0x000fea0003800200 */
.L_x_1935:
        /* <DEDUP_REMOVED lines=30> */
.L_x_1938:
[----:B------:R-:W-:Y:S05]  /*6690*/  BSYNC.RECONVERGENT B1 ;  /* 0x0000000000017941 */ /* 0x000fea0003800200 */
.L_x_1937:
[----:B------:R-:W-:Y:S05]  /*66a0*/  @P4 BRA `(.L_x_1908) ;  /* 0x00000000006c4947 */ /* 0x000fea0003800000 */
[--C-:B------:R-:W-:Y:S01]  /*66b0*/  FADD.FTZ R61, R61, -R38.reuse ;  /* 0x800000263d3d7221 */ /* 0x100fe20000010000 */
[----:B---3--:R-:W-:Y:S01]  /*66c0*/  FADD.FTZ R19, R48, -R38 ;  /* 0x8000002630137221 */ /* 0x008fe20000010000 */
[----:B------:R-:W3:Y:S01]  /*66d0*/  LDCU.64 UR4, c[0x0][0x3e0] ;  /* 0x00007c00ff0477ac */ /* 0x000ee20008000a00 */
[----:B------:R-:W-:Y:S01]  /*66e0*/  MOV R71, R73 ;  /* 0x0000004900477202 */ /* 0x000fe20000000f00 */
[-C--:B--2---:R-:W-:Y:S01]  /*66f0*/  FMUL.FTZ R61, R61, R36.reuse ;  /* 0x000000243d3d7220 */ /* 0x084fe20000410000 */
[----:B------:R-:W-:Y:S01]  /*6700*/  FMUL.FTZ R36, R19, R36 ;  /* 0x0000002413247220 */ /* 0x000fe20000410000 */
[----:B------:R-:W2:Y:S02]  /*6710*/  LDCU.64 UR8, c[0x0][0x380] ;  /* 0x00007000ff0877ac */ /* 0x000ea40008000a00 */
[----:B-----5:R-:W-:Y:S01]  /*6720*/  FFMA.FTZ R61, R28, R61, R30 ;  /* 0x0000003d1c3d7223 */ /* 0x020fe2000001001e */
[----:B01--4-:R-:W-:-:S03]  /*6730*/  FFMA.FTZ R21, R29, R36, R31 ;  /* 0x000000241d157223 */ /* 0x013fc6000001001f */
        /* <DEDUP_REMOVED lines=18> */
.L_x_1908:
[----:B------:R-:W-:Y:S05]  /*6860*/  BSYNC.RECONVERGENT B0 ;  /* 0x0000000000007941 */ /* 0x000fea0003800200 */
.L_x_1876:
[----:B------:R-:W1:Y:S01]  /*6870*/  LDCU UR4, c[0x0][0x3f8] ;  /* 0x00007f00ff0477ac */ /* 0x000e620008000800 */
[----:B------:R-:W-:Y:S02]  /*6880*/  IADD3 R65, PT, PT, R4, R65, RZ ;  /* 0x0000004104417210 */ /* 0x000fe40007ffe0ff */
[----:B------:R-:W-:Y:S01]  /*6890*/  IADD3 R50, PT, PT, R50, 0x1, RZ ;  /* 0x0000000132327810 */ /* 0x000fe20007ffe0ff */
[----:B------:R-:W1:Y:S02]  /*68a0*/  LDCU UR5, c[0x0][0x3c8] ;  /* 0x00007900ff0577ac */ /* 0x000e640008000800 */
[----:B-1----:R-:W-:-:S06]  /*68b0*/  UIMAD UR4, UR4, UR5, URZ ;  /* 0x00000005040472a4 */ /* 0x002fcc000f8e02ff */
[----:B------:R-:W-:-:S13]  /*68c0*/  ISETP.GE.AND P1, PT, R65, UR4, PT ;  /* 0x0000000441007c0c */ /* 0x000fda000bf26270 */
[----:B------:R-:W-:Y:S05]  /*68d0*/  @!P1 BRA `(.L_x_1939) ;  /* 0xffffff9800749947 */ /* 0x000fea000383ffff */
[----:B------:R-:W-:Y:S05]  /*68e0*/  EXIT ;  /* 0x000000000000794d */ /* 0x000fea0003800000 */
.L_x_1940:
        /* <DEDUP_REMOVED lines=9> */
.L_x_4917:


//--------------------- .text._Z35group_norm_nhwc_fwd_one_pass_kernelI11Bf16IOFp32WLi256ELi160ELi640EEv26Group_norm_nhwc_fwd_params --------------------------
	.section	.text._Z35group_norm_nhwc_fwd_one_pass_kernelI11Bf16IOFp32WLi256ELi160ELi640EEv26Group_norm_nhwc_fwd_params,"ax",@progbits
	.align	128
        .global         _Z35group_norm_nhwc_fwd_one_pass_kernelI11Bf16IOFp32WLi256ELi160ELi640EEv26Group_norm_nhwc_fwd_params
        .type           _Z35group_norm_nhwc_fwd_one_pass_kernelI11Bf16IOFp32WLi256ELi160ELi640EEv26Group_norm_nhwc_fwd_params,@function
        .size           _Z35group_norm_nhwc_fwd_one_pass_kernelI11Bf16IOFp32WLi256ELi160ELi640EEv26Group_norm_nhwc_fwd_params,(.L_x_4918 - _Z35group_norm_nhwc_fwd_one_pass_kernelI11Bf16IOFp32WLi256ELi160ELi640EEv26Group_norm_nhwc_fwd_params)
        .other          _Z35group_norm_nhwc_fwd_one_pass_kernelI11Bf16IOFp32WLi256ELi160ELi640EEv26Group_norm_nhwc_fwd_params,@"STO_CUDA_ENTRY STV_DEFAULT"
_Z35group_norm_nhwc_fwd_one_pass_kernelI11Bf16IOFp32WLi256ELi160ELi640EEv26Group_norm_nhwc_fwd_params:
.text._Z35group_norm_nhwc_fwd_one_pass_kernelI11Bf16IOFp32WLi256ELi160ELi640EEv26Group_norm_nhwc_fwd_params:
[----:B------:R-:W-:Y:S08]  /*0000*/  LDC R1, c[0x0][0x37c] ;  /* 0x0000df00ff017b82 */ /* 0x000ff00000000800 */
[----:B------:R-:W0:Y:S01]  /*0010*/  LDC R0, c[0x0][0x3c8] ;  /* 0x0000f200ff007b82 */ /* 0x000e220000000800 */
[----:B------:R-:W0:Y:S07]  /*0020*/  LDCU UR4, c[0x0][0x3f8] ;  /* 0x00007f00ff0477ac */ /* 0x000e2e0008000800 */
[----:B------:R-:W1:Y:S01]  /*0030*/  S2UR UR5, SR_CTAID.Y ;  /* 0x00000000000579c3 */ /* 0x000e620000002600 */
[----:B0-----:R-:W-:-:S05]  /*0040*/  IMAD R0, R0, UR4, RZ ;  /* 0x0000000400007c24 */ /* 0x001fca000f8e02ff */
[----:B-1----:R-:W-:-:S13]  /*0050*/  ISETP.LE.AND P0, PT, R0, UR5, PT ;  /* 0x0000000500007c0c */ /* 0x002fda000bf03270 */
[----:B------:R-:W-:Y:S05]  /*0060*/  @P0 EXIT ;  /* 0x000000000000094d */ /* 0x000fea0003800000 */
[----:B------:R-:W0:Y:S01]  /*0070*/  S2R R2, SR_TID.X ;  /* 0x0000000000027919 */ /* 0x000e220000002100 */
[----:B------:R-:W1:Y:S01]  /*0080*/  S2UR UR8, SR_CTAID.X ;  /* 0x00000000000879c3 */ /* 0x000e620000002500 */
[----:B------:R-:W2:Y:S01]  /*0090*/  LDCU.64 UR6, c[0x0][0x388] ;  /* 0x00007100ff0677ac */ /* 0x000ea20008000a00 */
[----:B------:R-:W-:Y:S01]  /*00a0*/  HFMA2 R82, -RZ, RZ, 0, 0 ;  /* 0x00000000ff527431 */ /* 0x000fe200000001ff */
[----:B------:R-:W3:Y:S01]  /*00b0*/  S2R R80, SR_LANEID ;  /* 0x0000000000507919 */ /* 0x000ee20000000000 */
[----:B------:R-:W4:Y:S01]  /*00c0*/  LDCU.64 UR12, c[0x0][0x358] ;  /* 0x00006b00ff0c77ac */ /* 0x000f220008000a00 */
[----:B--2---:R-:W-:Y:S02]  /*00d0*/  ISETP.NE.U32.AND P1, PT, RZ, UR6, PT ;  /* 0x00000006ff007c0c */ /* 0x004fe4000bf25070 */
[C---:B0-----:R-:W-:Y:S02]  /*00e0*/  LOP3.LUT R0, R2.reuse, 0xffff, RZ, 0xc0, !PT ;  /* 0x0000ffff02007812 */ /* 0x041fe400078ec0ff */
[----:B-1----:R-:W-:-:S03]  /*00f0*/  LOP3.LUT P0, RZ, R2, UR8, RZ, 0xfc, !PT ;  /* 0x0000000802ff7c12 */ /* 0x002fc6000f80fcff */
[----:B------:R-:W-:Y:S01]  /*0100*/  IMAD R0, R0, 0x334, RZ ;  /* 0x0000033400007824 */ /* 0x000fe200078e02ff */
[----:B------:R-:W-:-:S04]  /*0110*/  ISETP.NE.AND.EX P0, PT, RZ, UR7, !P0, P1 ;  /* 0x00000007ff007c0c */ /* 0x000fc8000c705310 */
[----:B------:R-:W-:-:S04]  /*0120*/  SHF.R.U32.HI R84, RZ, 0x10, R0 ;  /* 0x00000010ff547819 */ /* 0x000fc80000011600 */
[----:B------:R-:W-:-:S05]  /*0130*/  PRMT R0, R84, 0x9910, RZ ;  /* 0x0000991054007816 */ /* 0x000fca00000000ff */
[----:B------:R-:W-:-:S05]  /*0140*/  IMAD R0, R0, 0x50, RZ ;  /* 0x0000005000007824 */ /* 0x000fca00078e02ff */
[----:B------:R-:W-:-:S04]  /*0150*/  IADD3 R0, PT, PT, RZ, -R0, RZ ;  /* 0x80000000ff007210 */ /* 0x000fc80007ffe0ff */
[----:B------:R-:W-:-:S04]  /*0160*/  PRMT R83, R0, 0x7710, RZ ;  /* 0x0000771000537816 */ /* 0x000fc800000000ff */
[----:B------:R-:W-:-:S04]  /*0170*/  IADD3 R83, PT, PT, R83, R2, RZ ;  /* 0x0000000253537210 */ /* 0x000fc80007ffe0ff */
[----:B------:R-:W-:-:S04]  /*0180*/  SHF.L.U32 R83, R83, 0x1, RZ ;  /* 0x0000000153537819 */ /* 0x000fc800000006ff */
[----:B---34-:R-:W-:-:S07]  /*0190*/  LOP3.LUT R34, R83, 0xffff, RZ, 0xc0, !PT ;  /* 0x0000ffff53227812 */ /* 0x018fce00078ec0ff */
.L_x_2080:
[----:B0-----:R-:W0:Y:S01]  /*01a0*/  LDCU UR10, c[0x0][0x3f8] ;  /* 0x00007f00ff0a77ac */ /* 0x001e220008000800 */
[----:B---3--:R-:W-:Y:S02]  /*01b0*/  IABS R6, UR5 ;  /* 0x0000000500067c13 */ /* 0x008fe40008000000 */
[----:B------:R-:W-:Y:S01]  /*01c0*/  MOV R81, RZ ;  /* 0x000000ff00517202 */ /* 0x000fe20000000f00 */
[----:B------:R-:W1:Y:S01]  /*01d0*/  LDCU.64 UR14, c[0x0][0x3e8] ;  /* 0x00007d00ff0e77ac */ /* 0x000e620008000a00 */
[----:B0-----:R-:W-:Y:S01]  /*01e0*/  MOV R0, UR10 ;  /* 0x0000000a00007c02 */ /* 0x001fe20008000f00 */
[----:B------:R-:W-:-:S03]  /*01f0*/  UISETP.NE.AND UP0, UPT, UR10, URZ, UPT ;  /* 0x000000ff0a00728c */ /* 0x000fc6000bf05270 */
[----:B----4-:R-:W-:-:S04]  /*0200*/  IABS R5, R0 ;  /* 0x0000000000057213 */ /* 0x010fc80000000000 */
[----:B------:R-:W0:Y:S08]  /*0210*/  I2F.RP R0, R5 ;  /* 0x0000000500007306 */ /* 0x000e300000209400 */
[----:B0-----:R-:W0:Y:S02]  /*0220*/  MUFU.RCP R0, R0 ;  /* 0x0000000000007308 */ /* 0x001e240000001000 */
[----:B0-----:R-:W-:-:S06]  /*0230*/  IADD3 R2, PT, PT, R0, 0xffffffe, RZ ;  /* 0x0ffffffe00027810 */ /* 0x001fcc0007ffe0ff */
[----:B------:R0:W2:Y:S02]  /*0240*/  F2I.FTZ.U32.TRUNC.NTZ R3, R2 ;  /* 0x0000000200037305 */ /* 0x0000a4000021f000 */
[----:B0-----:R-:W-:-:S04]  /*0250*/  MOV R2, RZ ;  /* 0x000000ff00027202 */ /* 0x001fc80000000f00 */
[----:B------:R-:W-:Y:S02]  /*0260*/  R2UR UR6, R2 ;  /* 0x00000000020672ca */ /* 0x000fe400000e0000 */
[----:B--2---:R-:W-:Y:S02]  /*0270*/  R2UR UR7, R3 ;  /* 0x00000000030772ca */ /* 0x004fe400000e0000 */
[----:B------:R-:W-:-:S05]  /*0280*/  IADD3 R4, PT, PT, RZ, -R3, RZ ;  /* 0x80000003ff047210 */ /* 0x000fca0007ffe0ff */
[----:B------:R-:W-:Y:S01]  /*0290*/  IMAD R7, R4, R5, RZ ;  /* 0x0000000504077224 */ /* 0x000fe200078e02ff */
[----:B------:R-:W-:-:S04]  /*02a0*/  MOV R4, R6 ;  /* 0x0000000600047202 */ /* 0x000fc80000000f00 */
[----:B------:R-:W-:Y:S01]  /*02b0*/  R2UR UR4, R4 ;  /* 0x00000000040472ca */ /* 0x000fe200000e0000 */
[----:B------:R-:W-:Y:S02]  /*02c0*/  IMAD.HI.U32 R7, R3, R7, UR6 ;  /* 0x0000000603077e27 */ /* 0x000fe4000f8e0007 */
[----:B------:R-:W0:Y:S03]  /*02d0*/  LDC R3, c[0x0][0x404] ;  /* 0x00010100ff037b82 */ /* 0x000e260000000800 */
[----:B------:R-:W-:-:S13]  /*02e0*/  R2UR UR6, R7 ;  /* 0x00000000070672ca */ /* 0x000fda00000e0000 */
[----:B------:R-:W-:-:S06]  /*02f0*/  UIMAD.WIDE.U32 UR6, UR6, UR4, URZ ;  /* 0x00000004060672a5 */ /* 0x000fcc000f8e00ff */
[----:B------:R-:W-:Y:S01]  /*0300*/  IADD3 R0, PT, PT, RZ, -UR7, RZ ;  /* 0x80000007ff007c10 */ /* 0x000fe2000fffe0ff */
[----:B0-----:R-:W-:Y:S01]  /*0310*/  IMAD R3, R3, UR8, R84 ;  /* 0x0000000803037c24 */ /* 0x001fe2000f8e0254 */
[----:B------:R-:W0:Y:S03]  /*0320*/  LDCU.64 UR8, c[0x0][0x3f0] ;  /* 0x00007e00ff0877ac */ /* 0x000e260008000a00 */
[----:B------:R-:W-:Y:S01]  /*0330*/  IMAD R0, R5, R0, UR4 ;  /* 0x0000000405007e24 */ /* 0x000fe2000f8e0200 */
[----:B------:R-:W-:Y:S01]  /*0340*/  ULOP3.LUT UR4, UR5, UR10, URZ, 0x3c, !UPT ;  /* 0x0000000a05047292 */ /* 0x000fe2000f8e3cff */
[----:B-1----:R-:W-:-:S03]  /*0350*/  ISETP.GE.U32.AND P2, PT, R3, UR14, PT ;  /* 0x0000000e03007c0c */ /* 0x002fc6000bf46070 */
[----:B------:R-:W-:Y:S02]  /*0360*/  ISETP.GT.U32.AND P1, PT, R5, R0, PT ;  /* 0x000000000500720c */ /* 0x000fe40003f24070 */
[C---:B------:R-:W-:Y:S02]  /*0370*/  IADD3 R9, PT, PT, R3.reuse, 0x8, RZ ;  /* 0x0000000803097810 */ /* 0x040fe40007ffe0ff */
[----:B------:R-:W-:Y:S02]  /*0380*/  IADD3 R11, PT, PT, R3, 0x10, RZ ;  /* 0x00000010030b7810 */ /* 0x000fe40007ffe0ff */
[----:B------:R-:W-:Y:S02]  /*0390*/  ISETP.GE.U32.AND P3, PT, R9, UR14, PT ;  /* 0x0000000e09007c0c */ /* 0x000fe4000bf66070 */
[----:B------:R-:W-:Y:S02]  /*03a0*/  SHF.R.S32.HI R7, RZ, 0x1f, R9 ;  /* 0x0000001fff077819 */ /* 0x000fe40000011409 */
[----:B------:R-:W-:-:S02]  /*03b0*/  ISETP.GE.U32.AND P4, PT, R11, UR14, PT ;  /* 0x0000000e0b007c0c */ /* 0x000fc4000bf86070 */
[----:B------:R-:W-:Y:S01]  /*03c0*/  ISETP.GE.AND.EX P3, PT, R7, UR15, PT, P3 ;  /* 0x0000000f07007c0c */ /* 0x000fe2000bf66330 */
[----:B------:R-:W-:Y:S01]  /*03d0*/  VOTEU.ANY UP2, P1 ;  /* 0x0000000000ff7886 */ /* 0x000fe20000840100 */
[----:B------:R-:W-:Y:S02]  /*03e0*/  PLOP3.LUT P1, PT, PT, PT, UP2, 0x80, 0x8 ;  /* 0x000000000008781c */ /* 0x000fe40003f2f028 */
[----:B0-----:R-:W-:Y:S02]  /*03f0*/  MOV R13, UR8 ;  /* 0x00000008000d7c02 */ /* 0x001fe40008000f00 */
[----:B------:R-:W-:Y:S01]  /*0400*/  @!UP2 UIADD3 UR7, UPT, UPT, UR7, 0x1, URZ ;  /* 0x000000010707a890 */ /* 0x000fe2000fffe0ff */
[----:B------:R-:W-:Y:S01]  /*0410*/  SHF.R.S32.HI R19, RZ, 0x1f, R11 ;  /* 0x0000001fff137819 */ /* 0x000fe2000001140b */
[----:B------:R-:W-:-:S03]  /*0420*/  UISETP.GE.AND UP2, UPT, UR4, URZ, UPT ;  /* 0x000000ff0400728c */ /* 0x000fc6000bf46270 */
[----:B------:R-:W-:Y:S02]  /*0430*/  ISETP.GE.AND.EX P4, PT, R19, UR15, PT, P4 ;  /* 0x0000000f13007c0c */ /* 0x000fe4000bf86340 */
[----:B------:R-:W0:Y:S02]  /*0440*/  @!P3 LDC.64 R24, c[0x0][0x3e0] ;  /* 0x0000f800ff18bb82 */ /* 0x000e240000000a00 */
[----:B------:R-:W-:-:S04]  /*0450*/  @!P1 IADD3 R0, PT, PT, R0, -R5, RZ ;  /* 0x8000000500009210 */ /* 0x000fc80007ffe0ff */
[----:B------:R-:W-:Y:S02]  /*0460*/  ISETP.GE.U32.AND P1, PT, R0, R5, PT ;  /* 0x000000050000720c */ /* 0x000fe40003f26070 */
[----:B------:R-:W-:Y:S01]  /*0470*/  SHF.R.S32.HI R5, RZ, 0x1f, R3 ;  /* 0x0000001fff057819 */ /* 0x000fe20000011403 */
[----:B------:R-:W1:Y:S03]  /*0480*/  @!P3 LDC.64 R26, c[0x0][0x390] ;  /* 0x0000e400ff1abb82 */ /* 0x000e660000000a00 */
[----:B------:R-:W-:-:S05]  /*0490*/  ISETP.GE.AND.EX P2, PT, R5, UR15, PT, P2 ;  /* 0x0000000f05007c0c */ /* 0x000fca000bf46320 */
[----:B------:R-:W2:Y:S02]  /*04a0*/  @!P4 LDC.64 R28, c[0x0][0x3e0] ;  /* 0x0000f800ff1ccb82 */ /* 0x000ea40000000a00 */
[----:B------:R-:W-:-:S05]  /*04b0*/  VOTEU.ANY UP1, P1 ;  /* 0x0000000000ff7886 */ /* 0x000fca0000820100 */
[----:B------:R-:W-:Y:S01]  /*04c0*/  @UP1 UIADD3 UR7, UPT, UPT, UR7, 0x1, URZ ;  /* 0x0000000107071890 */ /* 0x000fe2000fffe0ff */
[----:B------:R-:W3:Y:S01]  /*04d0*/  @!P2 LDC.64 R14, c[0x0][0x3e0] ;  /* 0x0000f800ff0eab82 */ /* 0x000ee20000000a00 */
[----:B0-----:R-:W-:Y:S02]  /*04e0*/  @!P3 IMAD R2, R7, R24, RZ ;  /* 0x000000180702b224 */ /* 0x001fe400078e02ff */
[----:B------:R-:W-:Y:S02]  /*04f0*/  @!UP2 UIADD3 UR7, UPT, UPT, -UR7, URZ, URZ ;  /* 0x000000ff0707a290 */ /* 0x000fe4000fffe1ff */
[----:B------:R-:W-:Y:S01]  /*0500*/  @!UP0 ULOP3.LUT UR7, URZ, UR10, URZ, 0x33, !UPT ;  /* 0x0000000aff078292 */ /* 0x000fe2000f8e33ff */
[----:B------:R-:W-:Y:S02]  /*0510*/  @!P3 IMAD R25, R9, R25, R2 ;  /* 0x000000190919b224 */ /* 0x000fe400078e0202 */
[----:B------:R-:W0:Y:S01]  /*0520*/  @!P2 LDC.64 R16, c[0x0][0x390] ;  /* 0x0000e400ff10ab82 */ /* 0x000e220000000a00 */
[----:B------:R-:W-:-:S04]  /*0530*/  UIADD3 UR4, UPT, UPT, -UR7, URZ, URZ ;  /* 0x000000ff07047290 */ /* 0x000fc8000fffe1ff */
[----:B------:R-:W-:-:S03]  /*0540*/  UIMAD UR4, UR10, UR4, UR5 ;  /* 0x000000040a0472a4 */ /* 0x000fc6000f8e0205 */
[----:B------:R-:W4:Y:S01]  /*0550*/  @!P4 LDC.64 R30, c[0x0][0x390] ;  /* 0x0000e400ff1ecb82 */ /* 0x000f220000000a00 */
[----:B------:R-:W-:Y:S02]  /*0560*/  UIMAD UR11, UR4, 0xa0, URZ ;  /* 0x000000a0040b78a4 */ /* 0x000fe4000f8e02ff */
[----:B------:R-:W-:-:S04]  /*0570*/  USHF.R.S32.HI UR4, URZ, 0x1f, UR7 ;  /* 0x0000001fff047899 */ /* 0x000fc80008011407 */
[----:B------:R-:W-:Y:S01]  /*0580*/  IADD3 R86, P1, PT, R34, UR11, RZ ;  /* 0x0000000b22567c10 */ /* 0x000fe2000ff3e0ff */
[----:B------:R-:W-:Y:S01]  /*0590*/  UIMAD UR4, UR4, UR8, URZ ;  /* 0x00000008040472a4 */ /* 0x000fe2000f8e02ff */
[----:B------:R-:W-:-:S03]  /*05a0*/  MOV R0, UR11 ;  /* 0x0000000b00007c02 */ /* 0x000fc60008000f00 */
[----:B------:R-:W-:Y:S01]  /*05b0*/  UIMAD UR4, UR7, UR9, UR4 ;  /* 0x00000009070472a4 */ /* 0x000fe2000f8e0204 */
[----:B------:R-:W-:Y:S01]  /*05c0*/  LEA.HI.X.SX32 R87, R0, RZ, 0x1, P1 ;  /* 0x000000ff00577211 */ /* 0x000fe200008f0eff */
[----:B---3--:R-:W-:Y:S02]  /*05d0*/  @!P2 IMAD R0, R5, R14, RZ ;  /* 0x0000000e0500a224 */ /* 0x008fe400078e02ff */
[----:B------:R-:W-:Y:S01]  /*05e0*/  IMAD.WIDE.U32 R86, R13, UR7, R86 ;  /* 0x000000070d567c25 */ /* 0x000fe2000f8e0056 */
[----:B------:R-:W-:-:S03]  /*05f0*/  IADD3 R13, PT, PT, R3, 0x18, RZ ;  /* 0x00000018030d7810 */ /* 0x000fc60007ffe0ff */
[----:B------:R-:W-:Y:S01]  /*0600*/  @!P2 IMAD R15, R3, R15, R0 ;  /* 0x0000000f030fa224 */ /* 0x000fe200078e0200 */
[----:B------:R-:W-:Y:S02]  /*0610*/  ISETP.GE.U32.AND P5, PT, R13, UR14, PT ;  /* 0x0000000e0d007c0c */ /* 0x000fe4000bfa6070 */
[----:B-----5:R-:W-:Y:S02]  /*0620*/  SHF.R.S32.HI R21, RZ, 0x1f, R13 ;  /* 0x0000001fff157819 */ /* 0x020fe4000001140d */
[----:B------:R-:W-:Y:S02]  /*0630*/  IADD3 R89, PT, PT, R87, UR4, RZ ;  /* 0x0000000457597c10 */ /* 0x000fe4000fffe0ff */
[----:B------:R-:W-:Y:S02]  /*0640*/  @!P2 MOV R88, R86 ;  /* 0x000000560058a202 */ /* 0x000fe40000000f00 */
[----:B------:R-:W-:-:S03]  /*0650*/  ISETP.GE.AND.EX P5, PT, R21, UR15, PT, P5 ;  /* 0x0000000f15007c0c */ /* 0x000fc6000bfa6350 */
[----:B------:R-:W-:-:S05]  /*0660*/  @!P2 IMAD.WIDE.U32 R4, R3, R14, R88 ;  /* 0x0000000e0304a225 */ /* 0x000fca00078e0058 */
[----:B------:R-:W-:Y:S02]  /*0670*/  @!P2 IADD3 R0, PT, PT, R5, R15, RZ ;  /* 0x0000000f0500a210 */ /* 0x000fe40007ffe0ff */
[C---:B0-----:R-:W-:Y:S02]  /*0680*/  @!P2 LEA R6, P1, R4.reuse, R16, 0x1 ;  /* 0x000000100406a211 */ /* 0x041fe400078208ff */
[----:B------:R-:W-:Y:S01]  /*0690*/  IADD3 R15, PT, PT, R3, 0x20, RZ ;  /* 0x00000020030f7810 */ /* 0x000fe20007ffe0ff */
[----:B------:R-:W0:Y:S01]  /*06a0*/  @!P5 LDC.64 R32, c[0x0][0x3e0] ;  /* 0x0000f800ff20db82 */ /* 0x000e220000000a00 */
[----:B------:R-:W-:Y:S02]  /*06b0*/  @!P2 LEA.HI.X R7, R4, R17, R0, 0x1, P1 ;  /* 0x000000110407a211 */ /* 0x000fe400008f0c00 */
[----:B------:R-:W-:Y:S02]  /*06c0*/  @!P3 MOV R4, R86 ;  /* 0x000000560004b202 */ /* 0x000fe40000000f00 */
[----:B------:R-:W-:Y:S01]  /*06d0*/  @!P3 MOV R5, R89 ;  /* 0x000000590005b202 */ /* 0x000fe20000000f00 */
[----:B------:R3:W5:Y:S01]  /*06e0*/  @!P2 LDG.E R81, desc[UR12][R6.64] ;  /* 0x0000000c0651a981 */ /* 0x000762000c1e1900 */
[----:B------:R-:W-:Y:S01]  /*06f0*/  ISETP.GE.U32.AND P1, PT, R15, UR14, PT ;  /* 0x0000000e0f007c0c */ /* 0x000fe2000bf26070 */
[----:B------:R-:W4:Y:S01]  /*0700*/  @!P5 LDC.64 R34, c[0x0][0x390] ;  /* 0x0000e400ff22db82 */ /* 0x000f220000000a00 */
[----:B------:R-:W-:Y:S01]  /*0710*/  SHF.R.S32.HI R23, RZ, 0x1f, R15 ;  /* 0x0000001fff177819 */ /* 0x000fe2000001140f */
[----:B------:R-:W-:Y:S01]  /*0720*/  @!P3 IMAD.WIDE.U32 R4, R9, R24, R4 ;  /* 0x000000180904b225 */ /* 0x000fe200078e0004 */
[----:B------:R-:W-:-:S02]  /*0730*/  IADD3 R17, PT, PT, R3, 0x28, RZ ;  /* 0x0000002803117810 */ /* 0x000fc40007ffe0ff */
[----:B------:R-:W-:Y:S02]  /*0740*/  ISETP.GE.AND.EX P1, PT, R23, UR15, PT, P1 ;  /* 0x0000000f17007c0c */ /* 0x000fe4000bf26310 */
[----:B------:R-:W-:Y:S02]  /*0750*/  @!P3 IADD3 R0, PT, PT, R5, R25, RZ ;  /* 0x000000190500b210 */ /* 0x000fe40007ffe0ff */
[----:B------:R-:W-:Y:S02]  /*0760*/  ISETP.GE.U32.AND P2, PT, R17, UR14, PT ;  /* 0x0000000e11007c0c */ /* 0x000fe4000bf46070 */
[----:B------:R-:W-:Y:S02]  /*0770*/  SHF.R.S32.HI R25, RZ, 0x1f, R17 ;  /* 0x0000001fff197819 */ /* 0x000fe40000011411 */
[----:B-1----:R-:W-:Y:S02]  /*0780*/  @!P3 LEA R8, P6, R4, R26, 0x1 ;  /* 0x0000001a0408b211 */ /* 0x002fe400078c08ff */
[----:B------:R-:W-:-:S02]  /*0790*/  ISETP.GE.AND.EX P2, PT, R25, UR15, PT, P2 ;  /* 0x0000000f19007c0c */ /* 0x000fc4000bf46320 */
[----:B------:R-:W-:Y:S01]  /*07a0*/  @!P3 LEA.HI.X R9, R4, R27, R0, 0x1, P6 ;  /* 0x0000001b0409b211 */ /* 0x000fe200030f0c00 */
[----:B--2---:R-:W-:Y:S01]  /*07b0*/  @!P4 IMAD R0, R19, R28, RZ ;  /* 0x0000001c1300c224 */ /* 0x004fe200078e02ff */
[----:B---3--:R-:W-:Y:S01]  /*07c0*/  @!P4 MOV R6, R86 ;  /* 0x000000560006c202 */ /* 0x008fe20000000f00 */
[----:B------:R-:W1:Y:S01]  /*07d0*/  @!P1 LDC.64 R36, c[0x0][0x3e0] ;  /* 0x0000f800ff249b82 */ /* 0x000e620000000a00 */
[----:B------:R-:W-:Y:S02]  /*07e0*/  @!P4 MOV R7, R89 ;  /* 0x000000590007c202 */ /* 0x000fe40000000f00 */
[----:B------:R-:W-:Y:S01]  /*07f0*/  MOV R79, RZ ;  /* 0x000000ff004f7202 */ /* 0x000fe20000000f00 */
[----:B------:R-:W-:Y:S01]  /*0800*/  @!P4 IMAD R29, R11, R29, R0 ;  /* 0x0000001d0b1dc224 */ /* 0x000fe200078e0200 */
[----:B------:R-:W-:Y:S01]  /*0810*/  IADD3 R19, PT, PT, R3, 0x30, RZ ;  /* 0x0000003003137810 */ /* 0x000fe20007ffe0ff */
[----:B------:R-:W-:Y:S01]  /*0820*/  @!P4 IMAD.WIDE.U32 R6, R11, R28, R6 ;  /* 0x0000001c0b06c225 */ /* 0x000fe200078e0006 */
[----:B------:R-:W-:Y:S01]  /*0830*/  @!P5 MOV R10, R86 ;  /* 0x00000056000ad202 */ /* 0x000fe20000000f00 */
[----:B------:R-:W2:Y:S01]  /*0840*/  @!P2 LDC.64 R4, c[0x0][0x3e0] ;  /* 0x0000f800ff04ab82 */ /* 0x000ea20000000a00 */
[----:B------:R-:W-:Y:S01]  /*0850*/  @!P5 MOV R11, R89 ;  /* 0x00000059000bd202 */ /* 0x000fe20000000f00 */
[----:B0-----:R-:W-:Y:S01]  /*0860*/  @!P5 IMAD R0, R21, R32, RZ ;  /* 0x000000201500d224 */ /* 0x001fe200078e02ff */
[----:B------:R4:W3:Y:S01]  /*0870*/  @!P3 LDG.E R79, desc[UR12][R8.64] ;  /* 0x0000000c084fb981 */ /* 0x0008e2000c1e1900 */
[----:B------:R-:W-:-:S02]  /*0880*/  ISETP.GE.U32.AND P3, PT, R19, UR14, PT ;  /* 0x0000000e13007c0c */ /* 0x000fc4000bf66070 */
[C---:B------:R-:W-:Y:S01]  /*0890*/  @!P5 IMAD R21, R13.reuse, R33, R0 ;  /* 0x000000210d15d224 */ /* 0x040fe200078e0200 */
[----:B------:R-:W-:Y:S01]  /*08a0*/  SHF.R.S32.HI R27, RZ, 0x1f, R19 ;  /* 0x0000001fff1b7819 */ /* 0x000fe20000011413 */
[----:B------:R-:W-:Y:S01]  /*08b0*/  @!P5 IMAD.WIDE.U32 R10, R13, R32, R10 ;  /* 0x000000200d0ad225 */ /* 0x000fe200078e000a */
[----:B------:R-:W-:Y:S01]  /*08c0*/  @!P4 IADD3 R0, PT, PT, R7, R29, RZ ;  /* 0x0000001d0700c210 */ /* 0x000fe20007ffe0ff */
[----:B------:R-:W0:Y:S01]  /*08d0*/  @!P1 LDC.64 R32, c[0x0][0x390] ;  /* 0x0000e400ff209b82 */ /* 0x000e220000000a00 */
[C---:B----4-:R-:W-:Y:S02]  /*08e0*/  @!P4 LEA R8, P6, R6.reuse, R30, 0x1 ;  /* 0x0000001e0608c211 */ /* 0x050fe400078c08ff */
[----:B------:R-:W-:Y:S02]  /*08f0*/  ISETP.GE.AND.EX P3, PT, R27, UR15, PT, P3 ;  /* 0x0000000f1b007c0c */ /* 0x000fe4000bf66330 */
[----:B------:R-:W-:Y:S02]  /*0900*/  @!P4 LEA.HI.X R9, R6, R31, R0, 0x1, P6 ;  /* 0x0000001f0609c211 */ /* 0x000fe400030f0c00 */
[----:B------:R-:W-:-:S02]  /*0910*/  @!P5 IADD3 R0, PT, PT, R11, R21, RZ ;  /* 0x000000150b00d210 */ /* 0x000fc40007ffe0ff */
[C---:B------:R-:W-:Y:S02]  /*0920*/  @!P5 LEA R6, P6, R10.reuse, R34, 0x1 ;  /* 0x000000220a06d211 */ /* 0x040fe400078c08ff */
[----:B------:R-:W-:Y:S02]  /*0930*/  MOV R77, RZ ;  /* 0x000000ff004d7202 */ /* 0x000fe40000000f00 */
[----:B------:R-:W-:Y:S02]  /*0940*/  @!P5 LEA.HI.X R7, R10, R35, R0, 0x1, P6 ;  /* 0x000000230a07d211 */ /* 0x000fe400030f0c00 */
[----:B------:R-:W4:Y:S01]  /*0950*/  @!P2 LDC.64 R34, c[0x0][0x390] ;  /* 0x0000e400ff22ab82 */ /* 0x000f220000000a00 */
[----:B------:R-:W-:Y:S02]  /*0960*/  IADD3 R21, PT, PT, R3, 0x38, RZ ;  /* 0x0000003803157810 */ /* 0x000fe40007ffe0ff */
[----:B------:R-:W-:Y:S01]  /*0970*/  MOV R75, RZ ;  /* 0x000000ff004b7202 */ /* 0x000fe20000000f00 */
[----:B-1----:R-:W-:Y:S01]  /*0980*/  @!P1 IMAD R2, R23, R36, RZ ;  /* 0x0000002417029224 */ /* 0x002fe200078e02ff */
[----:B------:R-:W3:Y:S01]  /*0990*/  @!P4 LDG.E R77, desc[UR12][R8.64] ;  /* 0x0000000c084dc981 */ /* 0x000ee2000c1e1900 */
[----:B------:R-:W-:-:S02]  /*09a0*/  ISETP.GE.U32.AND P4, PT, R21, UR14, PT ;  /* 0x0000000e15007c0c */ /* 0x000fc4000bf86070 */
[----:B------:R-:W1:Y:S01]  /*09b0*/  @!P3 LDC.64 R38, c[0x0][0x3e0] ;  /* 0x0000f800ff26bb82 */ /* 0x000e620000000a00 */
[----:B------:R-:W-:Y:S01]  /*09c0*/  SHF.R.S32.HI R29, RZ, 0x1f, R21 ;  /* 0x0000001fff1d7819 */ /* 0x000fe20000011415 */
[----:B------:R2:W3:Y:S01]  /*09d0*/  @!P5 LDG.E R75, desc[UR12][R6.64] ;  /* 0x0000000c064bd981 */ /* 0x0004e2000c1e1900 */
[----:B------:R-:W-:Y:S02]  /*09e0*/  IADD3 R23, PT, PT, R3, 0x40, RZ ;  /* 0x0000004003177810 */ /* 0x000fe40007ffe0ff */
[----:B------:R-:W-:Y:S02]  /*09f0*/  @!P1 MOV R10, R86 ;  /* 0x00000056000a9202 */ /* 0x000fe40000000f00 */
[----:B------:R-:W-:Y:S02]  /*0a00*/  @!P1 MOV R11, R89 ;  /* 0x00000059000b9202 */ /* 0x000fe40000000f00 */
[----:B------:R-:W-:Y:S02]  /*0a10*/  ISETP.GE.AND.EX P4, PT, R29, UR15, PT, P4 ;  /* 0x0000000f1d007c0c */ /* 0x000fe4000bf86340 */
[----:B------:R-:W-:-:S02]  /*0a20*/  ISETP.GE.U32.AND P5, PT, R23, UR14, PT ;  /* 0x0000000e17007c0c */ /* 0x000fc4000bfa6070 */
[----:B------:R-:W-:Y:S01]  /*0a30*/  SHF.R.S32.HI R31, RZ, 0x1f, R23 ;  /* 0x0000001fff1f7819 */ /* 0x000fe20000011417 */
[C---:B------:R-:W-:Y:S01]  /*0a40*/  @!P1 IMAD R13, R15.reuse, R37, R2 ;  /* 0x000000250f0d9224 */ /* 0x040fe200078e0202 */
[----:B--2---:R-:W-:Y:S01]  /*0a50*/  @!P2 MOV R6, R86 ;  /* 0x000000560006a202 */ /* 0x004fe20000000f00 */
[----:B------:R-:W-:Y:S01]  /*0a60*/  @!P1 IMAD.WIDE.U32 R10, R15, R36, R10 ;  /* 0x000000240f0a9225 */ /* 0x000fe200078e000a */
[----:B------:R-:W-:Y:S01]  /*0a70*/  @!P2 MOV R7, R89 ;  /* 0x000000590007a202 */ /* 0x000fe20000000f00 */
[----:B------:R-:W2:Y:S02]  /*0a80*/  @!P3 LDC.64 R36, c[0x0][0x390] ;  /* 0x0000e400ff24bb82 */ /* 0x000ea40000000a00 */
[----:B------:R-:W-:Y:S01]  /*0a90*/  @!P2 IMAD R0, R25, R4, RZ ;  /* 0x000000041900a224 */ /* 0x000fe200078e02ff */
[----:B------:R-:W-:Y:S02]  /*0aa0*/  ISETP.GE.AND.EX P5, PT, R31, UR15, PT, P5 ;  /* 0x0000000f1f007c0c */ /* 0x000fe4000bfa6350 */
[----:B0-----:R-:W-:Y:S01]  /*0ab0*/  @!P1 LEA R12, P6, R10, R32, 0x1 ;  /* 0x000000200a0c9211 */ /* 0x001fe200078c08ff */
[----:B------:R-:W-:Y:S01]  /*0ac0*/  @!P2 IMAD R9, R17, R5, R0 ;  /* 0x000000051109a224 */ /* 0x000fe200078e0200 */
[----:B------:R-:W-:Y:S01]  /*0ad0*/  @!P1 IADD3 R0, PT, PT, R11, R13, RZ ;  /* 0x0000000d0b009210 */ /* 0x000fe20007ffe0ff */
[----:B------:R-:W-:-:S02]  /*0ae0*/  @!P2 IMAD.WIDE.U32 R4, R17, R4, R6 ;  /* 0x000000041104a225 */ /* 0x000fc400078e0006 */
[----:B------:R-:W0:Y:S01]  /*0af0*/  @!P4 LDC.64 R6, c[0x0][0x3e0] ;  /* 0x0000f800ff06cb82 */ /* 0x000e220000000a00 */
[----:B------:R-:W-:Y:S02]  /*0b00*/  @!P1 LEA.HI.X R13, R10, R33, R0, 0x1, P6 ;  /* 0x000000210a0d9211 */ /* 0x000fe400030f0c00 */
[----:B------:R-:W-:Y:S02]  /*0b10*/  @!P2 IADD3 R0, PT, PT, R5, R9, RZ ;  /* 0x000000090500a210 */ /* 0x000fe40007ffe0ff */
[C---:B----4-:R-:W-:Y:S02]  /*0b20*/  @!P2 LEA R14, P6, R4.reuse, R34, 0x1 ;  /* 0x00000022040ea211 */ /* 0x050fe400078c08ff */
[----:B------:R-:W-:Y:S01]  /*0b30*/  MOV R73, RZ ;  /* 0x000000ff00497202 */ /* 0x000fe20000000f00 */
[----:B------:R-:W4:Y:S01]  /*0b40*/  @!P5 LDC.64 R8, c[0x0][0x3e0] ;  /* 0x0000f800ff08db82 */ /* 0x000f220000000a00 */
[----:B------:R-:W-:Y:S01]  /*0b50*/  @!P2 LEA.HI.X R15, R4, R35, R0, 0x1, P6 ;  /* 0x00000023040fa211 */ /* 0x000fe200030f0c00 */
[----:B-1----:R-:W-:Y:S01]  /*0b60*/  @!P3 IMAD R2, R27, R38, RZ ;  /* 0x000000261b02b224 */ /* 0x002fe200078e02ff */
[----:B------:R-:W-:-:S02]  /*0b70*/  @!P3 MOV R4, R86 ;  /* 0x000000560004b202 */ /* 0x000fc40000000f00 */
[----:B------:R-:W-:Y:S01]  /*0b80*/  @!P3 MOV R5, R89 ;  /* 0x000000590005b202 */ /* 0x000fe20000000f00 */
[----:B------:R2:W3:Y:S01]  /*0b90*/  @!P1 LDG.E R73, desc[UR12][R12.64] ;  /* 0x0000000c0c499981 */ /* 0x0004e2000c1e1900 */
[----:B------:R-:W-:Y:S01]  /*0ba0*/  IADD3 R25, PT, PT, R3, 0x48, RZ ;  /* 0x0000004803197810 */ /* 0x000fe20007ffe0ff */
[C---:B------:R-:W-:Y:S01]  /*0bb0*/  @!P3 IMAD R17, R19.reuse, R39, R2 ;  /* 0x000000271311b224 */ /* 0x040fe200078e0202 */
[----:B------:R-:W1:Y:S01]  /*0bc0*/  @!P4 LDC.64 R34, c[0x0][0x390] ;  /* 0x0000e400ff22cb82 */ /* 0x000e620000000a00 */
[----:B------:R-:W-:Y:S01]  /*0bd0*/  @!P3 IMAD.WIDE.U32 R4, R19, R38, R4 ;  /* 0x000000261304b225 */ /* 0x000fe200078e0004 */
[----:B------:R-:W-:Y:S02]  /*0be0*/  ISETP.GE.U32.AND P1, PT, R25, UR14, PT ;  /* 0x0000000e19007c0c */ /* 0x000fe4000bf26070 */
[----:B------:R-:W-:Y:S02]  /*0bf0*/  SHF.R.S32.HI R27, RZ, 0x1f, R25 ;  /* 0x0000001fff1b7819 */ /* 0x000fe40000011419 */
[----:B------:R-:W-:-:S02]  /*0c00*/  IADD3 R19, PT, PT, R3, 0x50, RZ ;  /* 0x0000005003137810 */ /* 0x000fc40007ffe0ff */
[----:B------:R-:W-:Y:S01]  /*0c10*/  MOV R71, RZ ;  /* 0x000000ff00477202 */ /* 0x000fe20000000f00 */
[----:B------:R-:W1:Y:S01]  /*0c20*/  @!P5 LDC.64 R10, c[0x0][0x390] ;  /* 0x0000e400ff0adb82 */ /* 0x000e620000000a00 */
[----:B------:R-:W-:Y:S02]  /*0c30*/  ISETP.GE.AND.EX P1, PT, R27, UR15, PT, P1 ;  /* 0x0000000f1b007c0c */ /* 0x000fe4000bf26310 */
[----:B------:R-:W-:Y:S02]  /*0c40*/  ISETP.GE.U32.AND P6, PT, R19, UR14, PT ;  /* 0x0000000e13007c0c */ /* 0x000fe4000bfc6070 */
[----:B------:R-:W-:Y:S01]  /*0c50*/  SHF.R.S32.HI R33, RZ, 0x1f, R19 ;  /* 0x0000001fff217819 */ /* 0x000fe20000011413 */
[----:B------:R0:W3:Y:S01]  /*0c60*/  @!P2 LDG.E R71, desc[UR12][R14.64] ;  /* 0x0000000c0e47a981 */ /* 0x0000e2000c1e1900 */
[----:B------:R-:W-:Y:S02]  /*0c70*/  @!P3 IADD3 R0, PT, PT, R5, R17, RZ ;  /* 0x000000110500b210 */ /* 0x000fe40007ffe0ff */
[----:B------:R-:W-:-:S02]  /*0c80*/  ISETP.GE.AND.EX P2, PT, R33, UR15, PT, P6 ;  /* 0x0000000f21007c0c */ /* 0x000fc4000bf46360 */
[C---:B--2---:R-:W-:Y:S01]  /*0c90*/  @!P3 LEA R12, P6, R4.reuse, R36, 0x1 ;  /* 0x00000024040cb211 */ /* 0x044fe200078c08ff */
[----:B0-----:R-:W-:Y:S01]  /*0ca0*/  @!P4 IMAD R2, R29, R6, RZ ;  /* 0x000000061d02c224 */ /* 0x001fe200078e02ff */
[----:B------:R-:W-:Y:S02]  /*0cb0*/  MOV R69, RZ ;  /* 0x000000ff00457202 */ /* 0x000fe40000000f00 */
[----:B------:R-:W-:Y:S02]  /*0cc0*/  @!P3 LEA.HI.X R13, R4, R37, R0, 0x1, P6 ;  /* 0x00000025040db211 */ /* 0x000fe400030f0c00 */
[----:B------:R-:W-:Y:S01]  /*0cd0*/  @!P4 MOV R14, R86 ;  /* 0x00000056000ec202 */ /* 0x000fe20000000f00 */
[----:B------:R-:W0:Y:S01]  /*0ce0*/  @!P1 LDC.64 R4, c[0x0][0x3e0] ;  /* 0x0000f800ff049b82 */ /* 0x000e220000000a00 */
[----:B------:R-:W-:Y:S01]  /*0cf0*/  @!P4 MOV R15, R89 ;  /* 0x00000059000fc202 */ /* 0x000fe20000000f00 */
[----:B------:R-:W-:Y:S01]  /*0d00*/  @!P4 IMAD R17, R21, R7, R2 ;  /* 0x000000071511c224 */ /* 0x000fe200078e0202 */
[----:B------:R2:W3:Y:S01]  /*0d10*/  @!P3 LDG.E R69, desc[UR12][R12.64] ;  /* 0x0000000c0c45b981 */ /* 0x0004e2000c1e1900 */
[----:B----4-:R-:W-:-:S02]  /*0d20*/  @!P5 IMAD R0, R31, R8, RZ ;  /* 0x000000081f00d224 */ /* 0x010fc400078e02ff */
[----:B------:R-:W-:Y:S02]  /*0d30*/  @!P4 IMAD.WIDE.U32 R14, R21, R6, R14 ;  /* 0x00000006150ec225 */ /* 0x000fe400078e000e */
[----:B------:R-:W4:Y:S02]  /*0d40*/  @!P2 LDC.64 R6, c[0x0][0x3e0] ;  /* 0x0000f800ff06ab82 */ /* 0x000f240000000a00 */
[----:B------:R-:W-:Y:S01]  /*0d50*/  @!P5 IMAD R31, R23, R9, R0 ;  /* 0x00000009171fd224 */ /* 0x000fe200078e0200 */
[----:B--2---:R-:W-:Y:S02]  /*0d60*/  @!P5 MOV R12, R86 ;  /* 0x00000056000cd202 */ /* 0x004fe40000000f00 */
[----:B------:R-:W-:Y:S02]  /*0d70*/  @!P5 MOV R13, R89 ;  /* 0x00000059000dd202 */ /* 0x000fe40000000f00 */
[----:B------:R-:W-:Y:S02]  /*0d80*/  @!P4 IADD3 R0, PT, PT, R15, R17, RZ ;  /* 0x000000110f00c210 */ /* 0x000fe40007ffe0ff */
[----:B-1----:R-:W-:Y:S01]  /*0d90*/  @!P4 LEA R16, P3, R14, R34, 0x1 ;  /* 0x000000220e10c211 */ /* 0x002fe200078608ff */
[----:B------:R-:W-:Y:S01]  /*0da0*/  @!P5 IMAD.WIDE.U32 R8, R23, R8, R12 ;  /* 0x000000081708d225 */ /* 0x000fe200078e000c */
[----:B------:R-:W-:-:S02]  /*0db0*/  IADD3 R21, PT, PT, R3, 0x58, RZ ;  /* 0x0000005803157810 */ /* 0x000fc40007ffe0ff */
[----:B------:R-:W-:Y:S02]  /*0dc0*/  @!P4 LEA.HI.X R17, R14, R35, R0, 0x1, P3 ;  /* 0x000000230e11c211 */ /* 0x000fe400018f0c00 */
[----:B------:R-:W1:Y:S01]  /*0dd0*/  @!P1 LDC.64 R34, c[0x0][0x390] ;  /* 0x0000e400ff229b82 */ /* 0x000e620000000a00 */
[----:B------:R-:W-:Y:S02]  /*0de0*/  @!P5 IADD3 R0, PT, PT, R9, R31, RZ ;  /* 0x0000001f0900d210 */ /* 0x000fe40007ffe0ff */
[----:B------:R-:W-:Y:S02]  /*0df0*/  @!P5 LEA R10, P6, R8, R10, 0x1 ;  /* 0x0000000a080ad211 */ /* 0x000fe400078c08ff */
[----:B------:R-:W-:Y:S02]  /*0e00*/  ISETP.GE.U32.AND P3, PT, R21, UR14, PT ;  /* 0x0000000e15007c0c */ /* 0x000fe4000bf66070 */
[----:B------:R-:W-:Y:S01]  /*0e10*/  SHF.R.S32.HI R29, RZ, 0x1f, R21 ;  /* 0x0000001fff1d7819 */ /* 0x000fe20000011415 */
[----:B------:R-:W2:Y:S01]  /*0e20*/  @!P2 LDC.64 R30, c[0x0][0x390] ;  /* 0x0000e400ff1eab82 */ /* 0x000ea20000000a00 */
[----:B------:R-:W-:-:S02]  /*0e30*/  MOV R65, RZ ;  /* 0x000000ff00417202 */ /* 0x000fc40000000f00 */
[----:B------:R-:W-:Y:S02]  /*0e40*/  @!P5 LEA.HI.X R11, R8, R11, R0, 0x1, P6 ;  /* 0x0000000b080bd211 */ /* 0x000fe400030f0c00 */
[----:B------:R-:W-:Y:S01]  /*0e50*/  ISETP.GE.AND.EX P3, PT, R29, UR15, PT, P3 ;  /* 0x0000000f1d007c0c */ /* 0x000fe2000bf66330 */
[----:B0-----:R-:W-:Y:S01]  /*0e60*/  @!P1 IMAD R0, R27, R4, RZ ;  /* 0x000000041b009224 */ /* 0x001fe200078e02ff */
[----:B------:R-:W-:Y:S01]  /*0e70*/  MOV R67, RZ ;  /* 0x000000ff00437202 */ /* 0x000fe20000000f00 */
[----:B------:R0:W3:Y:S01]  /*0e80*/  @!P5 LDG.E R65, desc[UR12][R10.64] ;  /* 0x0000000c0a41d981 */ /* 0x0000e2000c1e1900 */
[----:B------:R-:W-:Y:S01]  /*0e90*/  IADD3 R23, PT, PT, R3, 0x60, RZ ;  /* 0x0000006003177810 */ /* 0x000fe20007ffe0ff */
[----:B------:R-:W-:Y:S02]  /*0ea0*/  @!P1 IMAD R13, R25, R5, R0 ;  /* 0x00000005190d9224 */ /* 0x000fe400078e0200 */
[----:B----4-:R-:W-:Y:S01]  /*0eb0*/  @!P2 IMAD R0, R33, R6, RZ ;  /* 0x000000062100a224 */ /* 0x010fe200078e02ff */
[----:B------:R4:W3:Y:S01]  /*0ec0*/  @!P4 LDG.E R67, desc[UR12][R16.64] ;  /* 0x0000000c1043c981 */ /* 0x0008e2000c1e1900 */
[----:B0-----:R-:W-:-:S04]  /*0ed0*/  @!P1 MOV R10, R86 ;  /* 0x00000056000a9202 */ /* 0x001fc80000000f00 */
[----:B------:R-:W0:Y:S01]  /*0ee0*/  @!P3 LDC.64 R8, c[0x0][0x3e0] ;  /* 0x0000f800ff08bb82 */ /* 0x000e220000000a00 */
[----:B------:R-:W-:Y:S02]  /*0ef0*/  @!P1 MOV R11, R89 ;  /* 0x00000059000b9202 */ /* 0x000fe40000000f00 */
[----:B------:R-:W-:Y:S02]  /*0f00*/  ISETP.GE.U32.AND P4, PT, R23, UR14, PT ;  /* 0x0000000e17007c0c */ /* 0x000fe4000bf86070 */
[----:B----4-:R-:W-:Y:S01]  /*0f10*/  SHF.R.S32.HI R17, RZ, 0x1f, R23 ;  /* 0x0000001fff117819 */ /* 0x010fe20000011417 */
[----:B------:R-:W-:Y:S01]  /*0f20*/  @!P1 IMAD.WIDE.U32 R4, R25, R4, R10 ;  /* 0x0000000419049225 */ /* 0x000fe200078e000a */
[----:B------:R-:W-:Y:S01]  /*0f30*/  @!P2 MOV R12, R86 ;  /* 0x00000056000ca202 */ /* 0x000fe20000000f00 */
[----:B------:R-:W4:Y:S01]  /*0f40*/  @!P3 LDC.64 R32, c[0x0][0x390] ;  /* 0x0000e400ff20bb82 */ /* 0x000f220000000a00 */
[----:B------:R-:W-:Y:S01]  /*0f50*/  ISETP.GE.AND.EX P4, PT, R17, UR15, PT, P4 ;  /* 0x0000000f11007c0c */ /* 0x000fe2000bf86340 */
[----:B------:R-:W-:Y:S01]  /*0f60*/  @!P2 IMAD R15, R19, R7, R0 ;  /* 0x00000007130fa224 */ /* 0x000fe200078e0200 */
[----:B------:R-:W-:-:S02]  /*0f70*/  @!P1 IADD3 R0, PT, PT, R5, R13, RZ ;  /* 0x0000000d05009210 */ /* 0x000fc40007ffe0ff */
[----:B------:R-:W-:Y:S02]  /*0f80*/  @!P2 MOV R13, R89 ;  /* 0x00000059000da202 */ /* 0x000fe40000000f00 */
[C---:B-1----:R-:W-:Y:S02]  /*0f90*/  @!P1 LEA R10, P5, R4.reuse, R34, 0x1 ;  /* 0x00000022040a9211 */ /* 0x042fe400078a08ff */
[----:B------:R-:W-:Y:S01]  /*0fa0*/  IADD3 R25, PT, PT, R3, 0x68, RZ ;  /* 0x0000006803197810 */ /* 0x000fe20007ffe0ff */
[----:B------:R-:W-:Y:S01]  /*0fb0*/  @!P2 IMAD.WIDE.U32 R6, R19, R6, R12 ;  /* 0x000000061306a225 */ /* 0x000fe200078e000c */
[----:B------:R-:W-:Y:S02]  /*0fc0*/  @!P1 LEA.HI.X R11, R4, R35, R0, 0x1, P5 ;  /* 0x00000023040b9211 */ /* 0x000fe400028f0c00 */
[----:B------:R-:W-:Y:S01]  /*0fd0*/  ISETP.GE.U32.AND P5, PT, R25, UR14, PT ;  /* 0x0000000e19007c0c */ /* 0x000fe2000bfa6070 */
[----:B------:R-:W1:Y:S01]  /*0fe0*/  @!P4 LDC.64 R12, c[0x0][0x3e0] ;  /* 0x0000f800ff0ccb82 */ /* 0x000e620000000a00 */
[----:B------:R-:W-:-:S04]  /*0ff0*/  SHF.R.S32.HI R19, RZ, 0x1f, R25 ;  /* 0x0000001fff137819 */ /* 0x000fc80000011419 */
[----:B------:R-:W-:Y:S02]  /*1000*/  ISETP.GE.AND.EX P5, PT, R19, UR15, PT, P5 ;  /* 0x0000000f13007c0c */ /* 0x000fe4000bfa6350 */
[----:B------:R-:W-:Y:S02]  /*1010*/  @!P2 IADD3 R0, PT, PT, R7, R15, RZ ;  /* 0x0000000f0700a210 */ /* 0x000fe40007ffe0ff */
[C---:B--2---:R-:W-:Y:S02]  /*1020*/  @!P2 LEA R14, P6, R6.reuse, R30, 0x1 ;  /* 0x0000001e060ea211 */ /* 0x044fe400078c08ff */
[----:B------:R-:W-:Y:S02]  /*1030*/  MOV R63, RZ ;  /* 0x000000ff003f7202 */ /* 0x000fe40000000f00 */
[----:B------:R-:W-:Y:S01]  /*1040*/  @!P2 LEA.HI.X R15, R6, R31, R0, 0x1, P6 ;  /* 0x0000001f060fa211 */ /* 0x000fe200030f0c00 */
[----:B0-----:R-:W-:Y:S01]  /*1050*/  @!P3 IMAD R0, R29, R8, RZ ;  /* 0x000000081d00b224 */ /* 0x001fe200078e02ff */
[----:B------:R-:W-:-:S02]  /*1060*/  IADD3 R27, PT, PT, R3, 0x70, RZ ;  /* 0x00000070031b7810 */ /* 0x000fc40007ffe0ff */
[----:B------:R-:W-:Y:S01]  /*1070*/  @!P3 MOV R6, R86 ;  /* 0x000000560006b202 */ /* 0x000fe20000000f00 */
[----:B------:R-:W0:Y:S01]  /*1080*/  @!P5 LDC.64 R4, c[0x0][0x3e0] ;  /* 0x0000f800ff04db82 */ /* 0x000e220000000a00 */
[----:B------:R-:W-:Y:S01]  /*1090*/  @!P3 MOV R7, R89 ;  /* 0x000000590007b202 */ /* 0x000fe20000000f00 */
[----:B------:R-:W2:Y:S01]  /*10a0*/  @!P1 LDG.E R63, desc[UR12][R10.64] ;  /* 0x0000000c0a3f9981 */ /* 0x000ea2000c1e1900 */
[----:B------:R-:W-:Y:S01]  /*10b0*/  MOV R61, RZ ;  /* 0x000000ff003d7202 */ /* 0x000fe20000000f00 */
[----:B------:R-:W-:Y:S01]  /*10c0*/  @!P3 IMAD R31, R21, R9, R0 ;  /* 0x00000009151fb224 */ /* 0x000fe200078e0200 */
[----:B------:R-:W-:Y:S01]  /*10d0*/  ISETP.GE.U32.AND P1, PT, R27, UR14, PT ;  /* 0x0000000e1b007c0c */ /* 0x000fe2000bf26070 */
[----:B------:R-:W-:Y:S01]  /*10e0*/  @!P3 IMAD.WIDE.U32 R6, R21, R8, R6 ;  /* 0x000000081506b225 */ /* 0x000fe200078e0006 */
[----:B------:R-:W-:Y:S01]  /*10f0*/  SHF.R.S32.HI R29, RZ, 0x1f, R27 ;  /* 0x0000001fff1d7819 */ /* 0x000fe2000001141b */
[----:B------:R-:W5:Y:S01]  /*1100*/  @!P4 LDC.64 R8, c[0x0][0x390] ;  /* 0x0000e400ff08cb82 */ /* 0x000f620000000a00 */
[----:B------:R-:W-:Y:S01]  /*1110*/  IADD3 R2, PT, PT, R3, 0x78, RZ ;  /* 0x0000007803027810 */ /* 0x000fe20007ffe0ff */
[----:B------:R4:W2:Y:S01]  /*1120*/  @!P2 LDG.E R61, desc[UR12][R14.64] ;  /* 0x0000000c0e3da981 */ /* 0x0008a2000c1e1900 */
[----:B------:R-:W-:-:S02]  /*1130*/  ISETP.GE.AND.EX P1, PT, R29, UR15, PT, P1 ;  /* 0x0000000f1d007c0c */ /* 0x000fc4000bf26310 */
[----:B------:R-:W-:Y:S02]  /*1140*/  @!P3 IADD3 R0, PT, PT, R7, R31, RZ ;  /* 0x0000001f0700b210 */ /* 0x000fe40007ffe0ff */
[----:B------:R-:W-:Y:S02]  /*1150*/  ISETP.GE.U32.AND P2, PT, R2, UR14, PT ;  /* 0x0000000e02007c0c */ /* 0x000fe4000bf46070 */
[----:B------:R-:W-:Y:S02]  /*1160*/  SHF.R.S32.HI R31, RZ, 0x1f, R2 ;  /* 0x0000001fff1f7819 */ /* 0x000fe40000011402 */
[C---:B----4-:R-:W-:Y:S01]  /*1170*/  @!P3 LEA R14, P6, R6.reuse, R32, 0x1 ;  /* 0x00000020060eb211 */ /* 0x050fe200078c08ff */
[----:B-1----:R-:W-:Y:S01]  /*1180*/  @!P4 IMAD R10, R17, R12, RZ ;  /* 0x0000000c110ac224 */ /* 0x002fe200078e02ff */
[----:B------:R-:W-:Y:S02]  /*1190*/  ISETP.GE.AND.EX P2, PT, R31, UR15, PT, P2 ;  /* 0x0000000f1f007c0c */ /* 0x000fe4000bf46320 */
[----:B------:R-:W-:-:S02]  /*11a0*/  @!P3 LEA.HI.X R15, R6, R33, R0, 0x1, P6 ;  /* 0x00000021060fb211 */ /* 0x000fc400030f0c00 */
[----:B------:R-:W1:Y:S01]  /*11b0*/  @!P5 LDC.64 R6, c[0x0][0x390] ;  /* 0x0000e400ff06db82 */ /* 0x000e620000000a00 */
[----:B------:R-:W-:Y:S01]  /*11c0*/  MOV R59, RZ ;  /* 0x000000ff003b7202 */ /* 0x000fe20000000f00 */
[----:B------:R-:W-:Y:S01]  /*11d0*/  @!P4 IMAD R21, R23, R13, R10 ;  /* 0x0000000d1715c224 */ /* 0x000fe200078e020a */
[----:B------:R-:W-:Y:S02]  /*11e0*/  @!P4 MOV R16, R86 ;  /* 0x000000560010c202 */ /* 0x000fe40000000f00 */
[----:B------:R-:W-:Y:S02]  /*11f0*/  @!P4 MOV R17, R89 ;  /* 0x000000590011c202 */ /* 0x000fe40000000f00 */
[----:B------:R-:W-:Y:S01]  /*1200*/  IADD3 R0, PT, PT, R3, 0x80, RZ ;  /* 0x0000008003007810 */ /* 0x000fe20007ffe0ff */
[----:B------:R-:W4:Y:S01]  /*1210*/  @!P1 LDC.64 R10, c[0x0][0x3e0] ;  /* 0x0000f800ff0a9b82 */ /* 0x000f220000000a00 */
[----:B------:R0:W2:Y:S02]  /*1220*/  @!P3 LDG.E R59, desc[UR12][R14.64] ;  /* 0x0000000c0e3bb981 */ /* 0x0000a4000c1e1900 */
[----:B0-----:R-:W-:Y:S01]  /*1230*/  @!P5 IMAD R18, R19, R4, RZ ;  /* 0x000000041312d224 */ /* 0x001fe200078e02ff */
[----:B------:R-:W-:Y:S01]  /*1240*/  ISETP.GE.U32.AND P3, PT, R0, UR14, PT ;  /* 0x0000000e00007c0c */ /* 0x000fe2000bf66070 */
[----:B------:R-:W-:Y:S01]  /*1250*/  @!P4 IMAD.WIDE.U32 R16, R23, R12, R16 ;  /* 0x0000000c1710c225 */ /* 0x000fe200078e0010 */
[----:B------:R-:W-:-:S02]  /*1260*/  SHF.R.S32.HI R33, RZ, 0x1f, R0 ;  /* 0x0000001fff217819 */ /* 0x000fc40000011400 */
[----:B------:R-:W0:Y:S01]  /*1270*/  @!P2 LDC.64 R12, c[0x0][0x3e0] ;  /* 0x0000f800ff0cab82 */ /* 0x000e220000000a00 */
[----:B------:R-:W-:Y:S02]  /*1280*/  @!P5 MOV R14, R86 ;  /* 0x00000056000ed202 */ /* 0x000fe40000000f00 */
[----:B------:R-:W-:Y:S01]  /*1290*/  @!P5 MOV R15, R89 ;  /* 0x00000059000fd202 */ /* 0x000fe20000000f00 */
[----:B------:R-:W-:Y:S01]  /*12a0*/  @!P5 IMAD R23, R25, R5, R18 ;  /* 0x000000051917d224 */ /* 0x000fe200078e0212 */
[----:B------:R-:W-:Y:S01]  /*12b0*/  ISETP.GE.AND.EX P3, PT, R33, UR15, PT, P3 ;  /* 0x0000000f21007c0c */ /* 0x000fe2000bf66330 */
[----:B------:R-:W-:-:S03]  /*12c0*/  @!P5 IMAD.WIDE.U32 R4, R25, R4, R14 ;  /* 0x000000041904d225 */ /* 0x000fc600078e000e */
[----:B------:R-:W0:Y:S01]  /*12d0*/  @!P1 LDC.64 R14, c[0x0][0x390] ;  /* 0x0000e400ff0e9b82 */ /* 0x000e220000000a00 */
[----:B------:R-:W-:Y:S02]  /*12e0*/  @!P4 IADD3 R17, PT, PT, R17, R21, RZ ;  /* 0x000000151111c210 */ /* 0x000fe40007ffe0ff */
[C---:B-----5:R-:W-:Y:S02]  /*12f0*/  @!P4 LEA R18, P6, R16.reuse, R8, 0x1 ;  /* 0x000000081012c211 */ /* 0x060fe400078c08ff */
[----:B------:R-:W-:Y:S02]  /*1300*/  @!P5 IADD3 R5, PT, PT, R5, R23, RZ ;  /* 0x000000170505d210 */ /* 0x000fe40007ffe0ff */
[----:B------:R-:W-:Y:S02]  /*1310*/  @!P4 LEA.HI.X R19, R16, R9, R17, 0x1, P6 ;  /* 0x000000091013c211 */ /* 0x000fe400030f0c11 */
[----:B------:R-:W-:Y:S01]  /*1320*/  MOV R8, RZ ;  /* 0x000000ff00087202 */ /* 0x000fe20000000f00 */
[----:B------:R-:W5:Y:S01]  /*1330*/  @!P2 LDC.64 R16, c[0x0][0x390] ;  /* 0x0000e400ff10ab82 */ /* 0x000f620000000a00 */
[----:B-1----:R-:W-:-:S02]  /*1340*/  @!P5 LEA R20, P6, R4, R6, 0x1 ;  /* 0x000000060414d211 */ /* 0x002fc400078c08ff */
[----:B------:R-:W-:Y:S02]  /*1350*/  IADD3 R23, PT, PT, R3, 0x88, RZ ;  /* 0x0000008803177810 */ /* 0x000fe40007ffe0ff */
[----:B------:R-:W-:Y:S01]  /*1360*/  @!P5 LEA.HI.X R21, R4, R7, R5, 0x1, P6 ;  /* 0x000000070415d211 */ /* 0x000fe200030f0c05 */
[----:B------:R1:W2:Y:S01]  /*1370*/  @!P4 LDG.E R8, desc[UR12][R18.64] ;  /* 0x0000000c1208c981 */ /* 0x0002a2000c1e1900 */
[----:B----4-:R-:W-:Y:S01]  /*1380*/  @!P1 IMAD R22, R29, R10, RZ ;  /* 0x0000000a1d169224 */ /* 0x010fe200078e02ff */
[----:B------:R-:W4:Y:S01]  /*1390*/  @!P3 LDC.64 R4, c[0x0][0x3e0] ;  /* 0x0000f800ff04bb82 */ /* 0x000f220000000a00 */
[----:B------:R-:W-:Y:S02]  /*13a0*/  @!P1 MOV R24, R86 ;  /* 0x0000005600189202 */ /* 0x000fe40000000f00 */
[----:B------:R-:W-:Y:S02]  /*13b0*/  @!P1 MOV R25, R89 ;  /* 0x0000005900199202 */ /* 0x000fe40000000f00 */
[----:B------:R-:W-:-:S02]  /*13c0*/  ISETP.GE.U32.AND P4, PT, R23, UR14, PT ;  /* 0x0000000e17007c0c */ /* 0x000fc4000bf86070 */
[----:B------:R-:W-:Y:S01]  /*13d0*/  SHF.R.S32.HI R29, RZ, 0x1f, R23 ;  /* 0x0000001fff1d7819 */ /* 0x000fe20000011417 */
[C---:B------:R-:W-:Y:S01]  /*13e0*/  @!P1 IMAD R7, R27.reuse, R11, R22 ;  /* 0x0000000b1b079224 */ /* 0x040fe200078e0216 */
[----:B------:R-:W-:Y:S01]  /*13f0*/  MOV R6, RZ ;  /* 0x000000ff00067202 */ /* 0x000fe20000000f00 */
[----:B------:R-:W-:Y:S01]  /*1400*/  @!P1 IMAD.WIDE.U32 R24, R27, R10, R24 ;  /* 0x0000000a1b189225 */ /* 0x000fe200078e0018 */
[----:B------:R-:W-:Y:S02]  /*1410*/  ISETP.GE.AND.EX P4, PT, R29, UR15, PT, P4 ;  /* 0x0000000f1d007c0c */ /* 0x000fe4000bf86340 */
[----:B------:R-:W-:Y:S01]  /*1420*/  @!P2 MOV R10, R86 ;  /* 0x00000056000aa202 */ /* 0x000fe20000000f00 */
[-C--:B0-----:R-:W-:Y:S01]  /*1430*/  @!P2 IMAD R31, R31, R12.reuse, RZ ;  /* 0x0000000c1f1fa224 */ /* 0x081fe200078e02ff */
[----:B------:R-:W-:Y:S01]  /*1440*/  @!P2 MOV R11, R89 ;  /* 0x00000059000ba202 */ /* 0x000fe20000000f00 */
[----:B------:R0:W2:Y:S01]  /*1450*/  @!P5 LDG.E R6, desc[UR12][R20.64] ;  /* 0x0000000c1406d981 */ /* 0x0000a2000c1e1900 */
[----:B------:R-:W-:Y:S01]  /*1460*/  IADD3 R22, PT, PT, R3, 0x90, RZ ;  /* 0x0000009003167810 */ /* 0x000fe20007ffe0ff */
[C---:B------:R-:W-:Y:S01]  /*1470*/  @!P2 IMAD R9, R2.reuse, R13, R31 ;  /* 0x0000000d0209a224 */ /* 0x040fe200078e021f */
[----:B------:R-:W-:Y:S01]  /*1480*/  @!P1 IADD3 R7, PT, PT, R25, R7, RZ ;  /* 0x0000000719079210 */ /* 0x000fe20007ffe0ff */
[----:B------:R-:W-:Y:S01]  /*1490*/  @!P2 IMAD.WIDE.U32 R12, R2, R12, R10 ;  /* 0x0000000c020ca225 */ /* 0x000fe200078e000a */
[----:B-1----:R-:W-:Y:S01]  /*14a0*/  @!P1 LEA R18, P6, R24, R14, 0x1 ;  /* 0x0000000e18129211 */ /* 0x002fe200078c08ff */
[----:B------:R-:W1:Y:S01]  /*14b0*/  @!P3 LDC.64 R10, c[0x0][0x390] ;  /* 0x0000e400ff0abb82 */ /* 0x000e620000000a00 */
[----:B------:R-:W-:-:S02]  /*14c0*/  ISETP.GE.U32.AND P5, PT, R22, UR14, PT ;  /* 0x0000000e16007c0c */ /* 0x000fc4000bfa6070 */
[----:B------:R-:W-:Y:S02]  /*14d0*/  SHF.R.S32.HI R31, RZ, 0x1f, R22 ;  /* 0x0000001fff1f7819 */ /* 0x000fe40000011416 */
[----:B------:R-:W-:Y:S02]  /*14e0*/  @!P1 LEA.HI.X R19, R24, R15, R7, 0x1, P6 ;  /* 0x0000000f18139211 */ /* 0x000fe400030f0c07 */
[----:B------:R-:W-:Y:S01]  /*14f0*/  ISETP.GE.AND.EX P5, PT, R31, UR15, PT, P5 ;  /* 0x0000000f1f007c0c */ /* 0x000fe2000bfa6350 */
[----:B------:R-:W1:Y:S01]  /*1500*/  @!P4 LDC.64 R14, c[0x0][0x3e0] ;  /* 0x0000f800ff0ecb82 */ /* 0x000e620000000a00 */
[----:B------:R-:W-:Y:S01]  /*1510*/  MOV R7, RZ ;  /* 0x000000ff00077202 */ /* 0x000fe20000000f00 */
[----:B----4-:R-:W-:Y:S01]  /*1520*/  @!P3 IMAD R33, R33, R4, RZ ;  /* 0x000000042121b224 */ /* 0x010fe200078e02ff */
[----:B------:R-:W-:Y:S02]  /*1530*/  @!P2 IADD3 R2, PT, PT, R13, R9, RZ ;  /* 0x000000090d02a210 */ /* 0x000fe40007ffe0ff */
[----:B-----5:R-:W-:-:S02]  /*1540*/  @!P2 LEA R16, P6, R12, R16, 0x1 ;  /* 0x000000100c10a211 */ /* 0x020fc400078c08ff */
[----:B------:R4:W5:Y:S01]  /*1550*/  @!P1 LDG.E R7, desc[UR12][R18.64] ;  /* 0x0000000c12079981 */ /* 0x000962000c1e1900 */
[----:B------:R-:W-:Y:S01]  /*1560*/  IADD3 R24, PT, PT, R3, 0x98, RZ ;  /* 0x0000009803187810 */ /* 0x000fe20007ffe0ff */
[----:B------:R-:W-:Y:S01]  /*1570*/  @!P3 IMAD R33, R0, R5, R33 ;  /* 0x000000050021b224 */ /* 0x000fe200078e0221 */
[----:B------:R-:W-:Y:S01]  /*1580*/  MOV R9, RZ ;  /* 0x000000ff00097202 */ /* 0x000fe20000000f00 */
[----:B0-----:R-:W0:Y:S01]  /*1590*/  @!P4 LDC.64 R20, c[0x0][0x390] ;  /* 0x0000e400ff14cb82 */ /* 0x001e220000000a00 */
[----:B------:R-:W-:Y:S02]  /*15a0*/  @!P2 LEA.HI.X R17, R12, R17, R2, 0x1, P6 ;  /* 0x000000110c11a211 */ /* 0x000fe400030f0c02 */
[----:B----4-:R-:W-:-:S03]  /*15b0*/  @!P3 MOV R18, R86 ;  /* 0x000000560012b202 */ /* 0x010fc60000000f00 */
[----:B------:R4:W5:Y:S01]  /*15c0*/  @!P2 LDG.E R9, desc[UR12][R16.64] ;  /* 0x0000000c1009a981 */ /* 0x000962000c1e1900 */
[----:B------:R-:W-:Y:S01]  /*15d0*/  @!P3 MOV R19, R89 ;  /* 0x000000590013b202 */ /* 0x000fe20000000f00 */
[----:B------:R-:W0:Y:S01]  /*15e0*/  @!P5 LDC.64 R12, c[0x0][0x3e0] ;  /* 0x0000f800ff0cdb82 */ /* 0x000e220000000a00 */
[----:B------:R-:W-:Y:S02]  /*15f0*/  ISETP.GE.U32.AND P1, PT, R24, UR14, PT ;  /* 0x0000000e18007c0c */ /* 0x000fe4000bf26070 */
[----:B------:R-:W-:Y:S01]  /*1600*/  SHF.R.S32.HI R25, RZ, 0x1f, R24 ;  /* 0x0000001fff197819 */ /* 0x000fe20000011418 */
[----:B------:R-:W-:Y:S01]  /*1610*/  @!P3 IMAD.WIDE.U32 R4, R0, R4, R18 ;  /* 0x000000040004b225 */ /* 0x000fe200078e0012 */
[----:B------:R-:W-:Y:S02]  /*1620*/  IADD3 R0, PT, PT, R3, 0xa0, RZ ;  /* 0x000000a003007810 */ /* 0x000fe40007ffe0ff */
[----:B------:R-:W-:Y:S01]  /*1630*/  ISETP.GE.AND.EX P2, PT, R25, UR15, PT, P1 ;  /* 0x0000000f19007c0c */ /* 0x000fe2000bf46310 */
[----:B------:R-:W0:Y:S01]  /*1640*/  @!P5 LDC.64 R18, c[0x0][0x390] ;  /* 0x0000e400ff12db82 */ /* 0x000e220000000a00 */
[----:B------:R-:W-:-:S02]  /*1650*/  @!P3 IADD3 R2, PT, PT, R5, R33, RZ ;  /* 0x000000210502b210 */ /* 0x000fc40007ffe0ff */
[----:B------:R-:W-:Y:S02]  /*1660*/  ISETP.GE.U32.AND P1, PT, R0, UR14, PT ;  /* 0x0000000e00007c0c */ /* 0x000fe4000bf26070 */
[----:B------:R-:W-:Y:S02]  /*1670*/  SHF.R.S32.HI R33, RZ, 0x1f, R0 ;  /* 0x0000001fff217819 */ /* 0x000fe40000011400 */
[C---:B-1----:R-:W-:Y:S02]  /*1680*/  @!P3 LEA R26, P6, R4.reuse, R10, 0x1 ;  /* 0x0000000a041ab211 */ /* 0x042fe400078c08ff */
[----:B------:R-:W-:Y:S02]  /*1690*/  ISETP.GE.AND.EX P1, PT, R33, UR15, PT, P1 ;  /* 0x0000000f21007c0c */ /* 0x000fe4000bf26310 */
[----:B------:R-:W-:Y:S01]  /*16a0*/  @!P3 LEA.HI.X R27, R4, R11, R2, 0x1, P6 ;  /* 0x0000000b041bb211 */ /* 0x000fe200030f0c02 */
[----:B------:R-:W-:Y:S01]  /*16b0*/  @!P4 IMAD R2, R29, R14, RZ ;  /* 0x0000000e1d02c224 */ /* 0x000fe200078e02ff */
[----:B----4-:R-:W-:Y:S01]  /*16c0*/  @!P4 MOV R16, R86 ;  /* 0x000000560010c202 */ /* 0x010fe20000000f00 */
[----:B------:R-:W1:Y:S01]  /*16d0*/  @!P2 LDC.64 R4, c[0x0][0x3e0] ;  /* 0x0000f800ff04ab82 */ /* 0x000e620000000a00 */
[----:B------:R-:W-:Y:S01]  /*16e0*/  @!P4 MOV R17, R89 ;  /* 0x000000590011c202 */ /* 0x000fe20000000f00 */
[----:B------:R-:W-:-:S02]  /*16f0*/  @!P4 IMAD R29, R23, R15, R2 ;  /* 0x0000000f171dc224 */ /* 0x000fc400078e0202 */
[----:B------:R-:W-:Y:S01]  /*1700*/  @!P4 IMAD.WIDE.U32 R14, R23, R14, R16 ;  /* 0x0000000e170ec225 */ /* 0x000fe200078e0010 */
[----:B------:R-:W-:-:S03]  /*1710*/  MOV R11, RZ ;  /* 0x000000ff000b7202 */ /* 0x000fc60000000f00 */
[----:B------:R-:W4:Y:S01]  /*1720*/  @!P1 LDC.64 R16, c[0x0][0x3e0] ;  /* 0x0000f800ff109b82 */ /* 0x000f220000000a00 */
[----:B------:R-:W-:Y:S01]  /*1730*/  @!P5 MOV R28, R86 ;  /* 0x00000056001cd202 */ /* 0x000fe20000000f00 */
[-C--:B0-----:R-:W-:Y:S01]  /*1740*/  @!P5 IMAD R31, R31, R12.reuse, RZ ;  /* 0x0000000c1f1fd224 */ /* 0x081fe200078e02ff */
[----:B------:R-:W-:Y:S02]  /*1750*/  @!P4 IADD3 R10, PT, PT, R15, R29, RZ ;  /* 0x0000001d0f0ac210 */ /* 0x000fe40007ffe0ff */
[----:B------:R-:W-:Y:S01]  /*1760*/  @!P5 MOV R29, R89 ;  /* 0x00000059001dd202 */ /* 0x000fe20000000f00 */
[----:B------:R0:W5:Y:S01]  /*1770*/  @!P3 LDG.E R11, desc[UR12][R26.64] ;  /* 0x0000000c1a0bb981 */ /* 0x000162000c1e1900 */
[----:B------:R-:W-:Y:S01]  /*1780*/  IADD3 R2, PT, PT, R3, 0xa8, RZ ;  /* 0x000000a803027810 */ /* 0x000fe20007ffe0ff */
[C---:B------:R-:W-:Y:S02]  /*1790*/  @!P5 IMAD R35, R22.reuse, R13, R31 ;  /* 0x0000000d1623d224 */ /* 0x040fe400078e021f */
[----:B------:R-:W-:Y:S01]  /*17a0*/  @!P5 IMAD.WIDE.U32 R22, R22, R12, R28 ;  /* 0x0000000c1616d225 */ /* 0x000fe200078e001c */
[----:B------:R-:W-:-:S02]  /*17b0*/  ISETP.GE.U32.AND P3, PT, R2, UR14, PT ;  /* 0x0000000e02007c0c */ /* 0x000fc4000bf66070 */
[----:B------:R-:W-:Y:S02]  /*17c0*/  SHF.R.S32.HI R31, RZ, 0x1f, R2 ;  /* 0x0000001fff1f7819 */ /* 0x000fe40000011402 */
[C---:B0-----:R-:W-:Y:S02]  /*17d0*/  @!P4 LEA R26, P6, R14.reuse, R20, 0x1 ;  /* 0x000000140e1ac211 */ /* 0x041fe400078c08ff */
[----:B------:R-:W-:Y:S02]  /*17e0*/  ISETP.GE.AND.EX P3, PT, R31, UR15, PT, P3 ;  /* 0x0000000f1f007c0c */ /* 0x000fe4000bf66330 */
[----:B------:R-:W-:Y:S02]  /*17f0*/  @!P4 LEA.HI.X R27, R14, R21, R10, 0x1, P6 ;  /* 0x000000150e1bc211 */ /* 0x000fe400030f0c0a */
[----:B------:R-:W0:Y:S01]  /*1800*/  @!P2 LDC.64 R20, c[0x0][0x390] ;  /* 0x0000e400ff14ab82 */ /* 0x000e220000000a00 */
[----:B------:R-:W-:Y:S02]  /*1810*/  @!P5 IADD3 R10, PT, PT, R23, R35, RZ ;  /* 0x00000023170ad210 */ /* 0x000fe40007ffe0ff */
[----:B------:R-:W-:-:S02]  /*1820*/  @!P5 LEA R28, P6, R22, R18, 0x1 ;  /* 0x00000012161cd211 */ /* 0x000fc400078c08ff */
[----:B------:R-:W-:Y:S02]  /*1830*/  MOV R13, RZ ;  /* 0x000000ff000d7202 */ /* 0x000fe40000000f00 */
[----:B------:R-:W-:Y:S02]  /*1840*/  @!P5 LEA.HI.X R29, R22, R19, R10, 0x1, P6 ;  /* 0x00000013161dd211 */ /* 0x000fe400030f0c0a */
[----:B------:R-:W3:Y:S01]  /*1850*/  @!P1 LDC.64 R22, c[0x0][0x390] ;  /* 0x0000e400ff169b82 */ /* 0x000ee20000000a00 */
[----:B------:R-:W-:Y:S01]  /*1860*/  MOV R14, RZ ;  /* 0x000000ff000e7202 */ /* 0x000fe20000000f00 */
[----:B------:R1:W5:Y:S01]  /*1870*/  @!P4 LDG.E R13, desc[UR12][R26.64] ;  /* 0x0000000c1a0dc981 */ /* 0x000362000c1e1900 */
[----:B----4-:R-:W-:Y:S01]  /*1880*/  @!P1 IMAD R33, R33, R16, RZ ;  /* 0x0000001021219224 */ /* 0x010fe200078e02ff */
[----:B------:R-:W-:Y:S01]  /*1890*/  IADD3 R10, PT, PT, R3, 0xb8, RZ ;  /* 0x000000b8030a7810 */ /* 0x000fe20007ffe0ff */
[----:B-1----:R-:W-:Y:S01]  /*18a0*/  @!P2 IMAD R25, R25, R4, RZ ;  /* 0x000000041919a224 */ /* 0x002fe200078e02ff */
[----:B------:R-:W-:Y:S01]  /*18b0*/  IADD3 R32, PT, PT, R3, 0xb0, RZ ;  /* 0x000000b003207810 */ /* 0x000fe20007ffe0ff */
[----:B------:R1:W4:Y:S01]  /*18c0*/  @!P5 LDG.E R14, desc[UR12][R28.64] ;  /* 0x0000000c1c0ed981 */ /* 0x000322000c1e1900 */
[----:B------:R-:W1:Y:S01]  /*18d0*/  @!P3 LDC.64 R18, c[0x0][0x3e0] ;  /* 0x0000f800ff12bb82 */ /* 0x000e620000000a00 */
[----:B------:R-:W-:Y:S01]  /*18e0*/  @!P1 IMAD R15, R0, R17, R33 ;  /* 0x00000011000f9224 */ /* 0x000fe200078e0221 */
[----:B------:R-:W-:-:S02]  /*18f0*/  @!P2 MOV R26, R86 ;  /* 0x00000056001aa202 */ /* 0x000fc40000000f00 */
[----:B------:R-:W-:Y:S01]  /*1900*/  @!P2 MOV R27, R89 ;  /* 0x00000059001ba202 */ /* 0x000fe20000000f00 */
[----:B------:R-:W-:Y:S01]  /*1910*/  @!P2 IMAD R25, R24, R5, R25 ;  /* 0x000000051819a224 */ /* 0x000fe200078e0219 */
[----:B------:R-:W-:Y:S02]  /*1920*/  ISETP.GE.U32.AND P5, PT, R10, UR14, PT ;  /* 0x0000000e0a007c0c */ /* 0x000fe4000bfa6070 */
[----:B------:R-:W-:Y:S01]  /*1930*/  SHF.R.S32.HI R35, RZ, 0x1f, R10 ;  /* 0x0000001fff237819 */ /* 0x000fe2000001140a */
[----:B------:R-:W-:Y:S01]  /*1940*/  @!P2 IMAD.WIDE.U32 R4, R24, R4, R26 ;  /* 0x000000041804a225 */ /* 0x000fe200078e001a */
[----:B------:R-:W-:Y:S02]  /*1950*/  ISETP.GE.U32.AND P4, PT, R32, UR14, PT ;  /* 0x0000000e20007c0c */ /* 0x000fe4000bf86070 */
[----:B------:R-:W-:Y:S02]  /*1960*/  SHF.R.S32.HI R33, RZ, 0x1f, R32 ;  /* 0x0000001fff217819 */ /* 0x000fe40000011420 */
[----:B------:R-:W-:-:S02]  /*1970*/  @!P1 MOV R26, R86 ;  /* 0x00000056001a9202 */ /* 0x000fc40000000f00 */
[----:B------:R-:W-:Y:S02]  /*1980*/  @!P1 MOV R27, R89 ;  /* 0x00000059001b9202 */ /* 0x000fe40000000f00 */
[----:B------:R-:W-:Y:S02]  /*1990*/  ISETP.GE.AND.EX P5, PT, R35, UR15, PT, P5 ;  /* 0x0000000f23007c0c */ /* 0x000fe4000bfa6350 */
[----:B------:R-:W-:Y:S01]  /*19a0*/  ISETP.GE.AND.EX P4, PT, R33, UR15, PT, P4 ;  /* 0x0000000f21007c0c */ /* 0x000fe2000bf86340 */
[----:B------:R-:W-:Y:S01]  /*19b0*/  @!P1 IMAD.WIDE.U32 R26, R0, R16, R26 ;  /* 0x00000010001a9225 */ /* 0x000fe200078e001a */
[----:B------:R-:W-:Y:S02]  /*19c0*/  @!P2 IADD3 R5, PT, PT, R5, R25, RZ ;  /* 0x000000190505a210 */ /* 0x000fe40007ffe0ff */
[----:B0-----:R-:W-:Y:S02]  /*19d0*/  @!P2 LEA R24, P6, R4, R20, 0x1 ;  /* 0x000000140418a211 */ /* 0x001fe400078c08ff */
[----:B------:R-:W-:-:S02]  /*19e0*/  @!P1 IADD3 R0, PT, PT, R27, R15, RZ ;  /* 0x0000000f1b009210 */ /* 0x000fc40007ffe0ff */
[----:B------:R-:W-:Y:S02]  /*19f0*/  @!P2 LEA.HI.X R25, R4, R21, R5, 0x1, P6 ;  /* 0x000000150419a211 */ /* 0x000fe400030f0c05 */
[----:B------:R-:W0:Y:S01]  /*1a00*/  @!P3 LDC.64 R4, c[0x0][0x390] ;  /* 0x0000e400ff04bb82 */ /* 0x000e220000000a00 */
[C---:B---3--:R-:W-:Y:S02]  /*1a10*/  @!P1 LEA R20, P6, R26.reuse, R22, 0x1 ;  /* 0x000000161a149211 */ /* 0x048fe400078c08ff */
[----:B------:R-:W-:Y:S02]  /*1a20*/  MOV R17, RZ ;  /* 0x000000ff00117202 */ /* 0x000fe40000000f00 */
[----:B------:R-:W-:-:S03]  /*1a30*/  @!P1 LEA.HI.X R21, R26, R23, R0, 0x1, P6 ;  /* 0x000000171a159211 */ /* 0x000fc600030f0c00 */
[----:B-1----:R-:W1:Y:S01]  /*1a40*/  @!P5 LDC.64 R28, c[0x0][0x3e0] ;  /* 0x0000f800ff1cdb82 */ /* 0x002e620000000a00 */
[----:B------:R-:W-:Y:S01]  /*1a50*/  @!P3 IMAD R31, R31, R18, RZ ;  /* 0x000000121f1fb224 */ /* 0x000fe200078e02ff */
[----:B------:R-:W-:Y:S01]  /*1a60*/  IADD3 R15, PT, PT, R3, 0xc0, RZ ;  /* 0x000000c0030f7810 */ /* 0x000fe20007ffe0ff */
[----:B------:R3:W4:Y:S05]  /*1a70*/  @!P2 LDG.E R17, desc[UR12][R24.64] ;  /* 0x0000000c1811a981 */ /* 0x00072a000c1e1900 */
[----:B------:R-:W1:Y:S01]  /*1a80*/  @!P4 LDC.64 R22, c[0x0][0x3e0] ;  /* 0x0000f800ff16cb82 */ /* 0x000e620000000a00 */
[----:B------:R-:W-:Y:S01]  /*1a90*/  @!P3 IMAD R27, R2, R19, R31 ;  /* 0x00000013021bb224 */ /* 0x000fe200078e021f */
[----:B------:R-:W-:-:S02]  /*1aa0*/  ISETP.GE.U32.AND P2, PT, R15, UR14, PT ;  /* 0x0000000e0f007c0c */ /* 0x000fc4000bf46070 */
[----:B------:R-:W-:Y:S02]  /*1ab0*/  SHF.R.S32.HI R37, RZ, 0x1f, R15 ;  /* 0x0000001fff257819 */ /* 0x000fe4000001140f */
[----:B------:R-:W-:Y:S02]  /*1ac0*/  @!P3 MOV R30, R86 ;  /* 0x00000056001eb202 */ /* 0x000fe40000000f00 */
[----:B------:R-:W-:Y:S01]  /*1ad0*/  @!P3 MOV R31, R89 ;  /* 0x00000059001fb202 */ /* 0x000fe20000000f00 */
[----:B---3--:R-:W3:Y:S01]  /*1ae0*/  @!P4 LDC.64 R24, c[0x0][0x390] ;  /* 0x0000e400ff18cb82 */ /* 0x008ee20000000a00 */
[----:B------:R-:W-:Y:S02]  /*1af0*/  IADD3 R0, PT, PT, R3, 0xc8, RZ ;  /* 0x000000c803007810 */ /* 0x000fe40007ffe0ff */
[----:B------:R-:W-:Y:S02]  /*1b00*/  MOV R19, RZ ;  /* 0x000000ff00137202 */ /* 0x000fe40000000f00 */
[----:B------:R-:W-:Y:S01]  /*1b10*/  ISETP.GE.AND.EX P2, PT, R37, UR15, PT, P2 ;  /* 0x0000000f25007c0c */ /* 0x000fe2000bf46320 */
[----:B------:R-:W-:Y:S01]  /*1b20*/  @!P3 IMAD.WIDE.U32 R30, R2, R18, R30 ;  /* 0x00000012021eb225 */ /* 0x000fe200078e001e */
[----:B------:R-:W-:-:S02]  /*1b30*/  ISETP.GE.U32.AND P6, PT, R0, UR14, PT ;  /* 0x0000000e00007c0c */ /* 0x000fc4000bfc6070 */
[----:B------:R-:W-:Y:S01]  /*1b40*/  SHF.R.S32.HI R41, RZ, 0x1f, R0 ;  /* 0x0000001fff297819 */ /* 0x000fe20000011400 */
[----:B------:R1:W4:Y:S01]  /*1b50*/  @!P1 LDG.E R19, desc[UR12][R20.64] ;  /* 0x0000000c14139981 */ /* 0x000322000c1e1900 */
[----:B------:R-:W-:Y:S02]  /*1b60*/  @!P3 IADD3 R2, PT, PT, R31, R27, RZ ;  /* 0x0000001b1f02b210 */ /* 0x000fe40007ffe0ff */
[----:B------:R-:W-:Y:S01]  /*1b70*/  ISETP.GE.AND.EX P1, PT, R41, UR15, PT, P6 ;  /* 0x0000000f29007c0c */ /* 0x000fe2000bf26360 */
[----:B------:R-:W3:Y:S01]  /*1b80*/  @!P5 LDC.64 R26, c[0x0][0x390] ;  /* 0x0000e400ff1adb82 */ /* 0x000ee20000000a00 */
[C---:B0-----:R-:W-:Y:S01]  /*1b90*/  @!P3 LEA R38, P6, R30.reuse, R4, 0x1 ;  /* 0x000000041e26b211 */ /* 0x041fe200078c08ff */
[----:B-1----:R-:W-:Y:S01]  /*1ba0*/  @!P5 IMAD R35, R35, R28, RZ ;  /* 0x0000001c2323d224 */ /* 0x002fe200078e02ff */
[----:B------:R-:W-:Y:S01]  /*1bb0*/  @!P4 MOV R31, R89 ;  /* 0x00000059001fc202 */ /* 0x000fe20000000f00 */
[----:B------:R-:W-:Y:S01]  /*1bc0*/  @!P4 IMAD R33, R33, R22, RZ ;  /* 0x000000162121c224 */ /* 0x000fe200078e02ff */
[----:B------:R-:W-:-:S02]  /*1bd0*/  @!P3 LEA.HI.X R39, R30, R5, R2, 0x1, P6 ;  /* 0x000000051e27b211 */ /* 0x000fc400030f0c02 */
[-C--:B------:R-:W-:Y:S01]  /*1be0*/  @!P4 MOV R30, R86.reuse ;  /* 0x00000056001ec202 */ /* 0x080fe20000000f00 */
[----:B------:R-:W0:Y:S01]  /*1bf0*/  @!P2 LDC.64 R20, c[0x0][0x3e0] ;  /* 0x0000f800ff14ab82 */ /* 0x000e220000000a00 */
[----:B------:R-:W-:Y:S01]  /*1c00*/  MOV R36, RZ ;  /* 0x000000ff00247202 */ /* 0x000fe20000000f00 */
[----:B------:R-:W-:Y:S01]  /*1c10*/  @!P5 IMAD R29, R10, R29, R35 ;  /* 0x0000001d0a1dd224 */ /* 0x000fe200078e0223 */
[----:B------:R-:W-:Y:S01]  /*1c20*/  @!P5 MOV R34, R86 ;  /* 0x000000560022d202 */ /* 0x000fe20000000f00 */
[C---:B------:R-:W-:Y:S01]  /*1c30*/  @!P4 IMAD R23, R32.reuse, R23, R33 ;  /* 0x000000172017c224 */ /* 0x040fe200078e0221 */
[----:B------:R-:W-:Y:S01]  /*1c40*/  @!P5 MOV R35, R89 ;  /* 0x000000590023d202 */ /* 0x000fe20000000f00 */
[----:B------:R-:W-:Y:S01]  /*1c50*/  @!P4 IMAD.WIDE.U32 R32, R32, R22, R30 ;  /* 0x000000162020c225 */ /* 0x000fe200078e001e */
[----:B------:R1:W4:Y:S01]  /*1c60*/  @!P3 LDG.E R36, desc[UR12][R38.64] ;  /* 0x0000000c2624b981 */ /* 0x000322000c1e1900 */
[----:B------:R-:W1:Y:S02]  /*1c70*/  @!P1 LDC.64 R4, c[0x0][0x3e0] ;  /* 0x0000f800ff049b82 */ /* 0x000e640000000a00 */
[----:B------:R-:W-:Y:S01]  /*1c80*/  @!P5 IMAD.WIDE.U32 R34, R10, R28, R34 ;  /* 0x0000001c0a22d225 */ /* 0x000fe200078e0022 */
[----:B------:R-:W-:-:S02]  /*1c90*/  @!P4 IADD3 R12, PT, PT, R33, R23, RZ ;  /* 0x00000017210cc210 */ /* 0x000fc40007ffe0ff */
[C---:B---3--:R-:W-:Y:S02]  /*1ca0*/  @!P4 LEA R30, P3, R32.reuse, R24, 0x1 ;  /* 0x00000018201ec211 */ /* 0x048fe400078608ff */
[----:B------:R-:W-:Y:S01]  /*1cb0*/  IADD3 R2, PT, PT, R3, 0xd0, RZ ;  /* 0x000000d003027810 */ /* 0x000fe20007ffe0ff */
[----:B------:R-:W3:Y:S01]  /*1cc0*/  @!P2 LDC.64 R22, c[0x0][0x390] ;  /* 0x0000e400ff16ab82 */ /* 0x000ee20000000a00 */
[----:B------:R-:W-:Y:S02]  /*1cd0*/  @!P5 IADD3 R10, PT, PT, R35, R29, RZ ;  /* 0x0000001d230ad210 */ /* 0x000fe40007ffe0ff */
[----:B------:R-:W-:Y:S02]  /*1ce0*/  @!P4 LEA.HI.X R31, R32, R25, R12, 0x1, P3 ;  /* 0x00000019201fc211 */ /* 0x000fe400018f0c0c */
[----:B------:R-:W-:Y:S02]  /*1cf0*/  ISETP.GE.U32.AND P3, PT, R2, UR14, PT ;  /* 0x0000000e02007c0c */ /* 0x000fe4000bf66070 */
[----:B------:R-:W-:Y:S01]  /*1d00*/  SHF.R.S32.HI R35, RZ, 0x1f, R2 ;  /* 0x0000001fff237819 */ /* 0x000fe20000011402 */
[----:B------:R-:W2:Y:S01]  /*1d10*/  @!P1 LDC.64 R24, c[0x0][0x390] ;  /* 0x0000e400ff189b82 */ /* 0x000ea20000000a00 */
[----:B------:R-:W-:-:S02]  /*1d20*/  @!P5 LEA R28, P6, R34, R26, 0x1 ;  /* 0x0000001a221cd211 */ /* 0x000fc400078c08ff */
[----:B------:R-:W-:Y:S02]  /*1d30*/  ISETP.GE.AND.EX P3, PT, R35, UR15, PT, P3 ;  /* 0x0000000f23007c0c */ /* 0x000fe4000bf66330 */
[----:B------:R-:W-:Y:S01]  /*1d40*/  @!P5 LEA.HI.X R29, R34, R27, R10, 0x1, P6 ;  /* 0x0000001b221dd211 */ /* 0x000fe200030f0c0a */
[----:B0-----:R-:W-:Y:S01]  /*1d50*/  @!P2 IMAD R10, R37, R20, RZ ;  /* 0x00000014250aa224 */ /* 0x001fe200078e02ff */
[----:B------:R-:W-:Y:S02]  /*1d60*/  @!P2 MOV R32, R86 ;  /* 0x000000560020a202 */ /* 0x000fe40000000f00 */
[----:B------:R-:W-:Y:S01]  /*1d70*/  @!P2 MOV R33, R89 ;  /* 0x000000590021a202 */ /* 0x000fe20000000f00 */
[C---:B------:R-:W-:Y:S01]  /*1d80*/  @!P2 IMAD R37, R15.reuse, R21, R10 ;  /* 0x000000150f25a224 */ /* 0x040fe200078e020a */
[----:B-1----:R-:W-:Y:S02]  /*1d90*/  MOV R38, RZ ;  /* 0x000000ff00267202 */ /* 0x002fe40000000f00 */
[----:B------:R-:W-:Y:S01]  /*1da0*/  MOV R40, RZ ;  /* 0x000000ff00287202 */ /* 0x000fe20000000f00 */
[----:B------:R-:W-:Y:S01]  /*1db0*/  @!P2 IMAD.WIDE.U32 R32, R15, R20, R32 ;  /* 0x000000140f20a225 */ /* 0x000fe200078e0020 */
[----:B------:R-:W-:Y:S01]  /*1dc0*/  @!P1 MOV R20, R86 ;  /* 0x0000005600149202 */ /* 0x000fe20000000f00 */
[----:B------:R-:W0:Y:S01]  /*1dd0*/  @!P3 LDC.64 R26, c[0x0][0x3e0] ;  /* 0x0000f800ff1abb82 */ /* 0x000e220000000a00 */
[----:B------:R-:W-:Y:S01]  /*1de0*/  @!P1 MOV R21, R89 ;  /* 0x0000005900159202 */ /* 0x000fe20000000f00 */
[----:B------:R-:W-:Y:S01]  /*1df0*/  @!P1 IMAD R41, R41, R4, RZ ;  /* 0x0000000429299224 */ /* 0x000fe200078e02ff */
[----:B------:R-:W-:Y:S01]  /*1e00*/  IADD3 R39, PT, PT, R3, 0xd8, RZ ;  /* 0x000000d803277810 */ /* 0x000fe20007ffe0ff */
[----:B------:R-:W4:Y:S02]  /*1e10*/  @!P4 LDG.E R38, desc[UR12][R30.64] ;  /* 0x0000000c1e26c981 */ /* 0x000f24000c1e1900 */
[----:B------:R-:W-:Y:S01]  /*1e20*/  @!P1 IMAD R41, R0, R5, R41 ;  /* 0x0000000500299224 */ /* 0x000fe200078e0229 */
[----:B------:R-:W-:Y:S01]  /*1e30*/  @!P2 IADD3 R5, PT, PT, R33, R37, RZ ;  /* 0x000000252105a210 */ /* 0x000fe20007ffe0ff */
[----:B------:R1:W4:Y:S01]  /*1e40*/  @!P5 LDG.E R40, desc[UR12][R28.64] ;  /* 0x0000000c1c28d981 */ /* 0x000322000c1e1900 */
[----:B---3--:R-:W-:Y:S01]  /*1e50*/  @!P2 LEA R22, P5, R32, R22, 0x1 ;  /* 0x000000162016a211 */ /* 0x008fe200078a08ff */
[----:B------:R-:W-:Y:S01]  /*1e60*/  @!P1 IMAD.WIDE.U32 R20, R0, R4, R20 ;  /* 0x0000000400149225 */ /* 0x000fe200078e0014 */
[----:B------:R-:W-:-:S02]  /*1e70*/  ISETP.GE.U32.AND P4, PT, R39, UR14, PT ;  /* 0x0000000e27007c0c */ /* 0x000fc4000bf86070 */
[----:B------:R-:W-:Y:S02]  /*1e80*/  SHF.R.S32.HI R43, RZ, 0x1f, R39 ;  /* 0x0000001fff2b7819 */ /* 0x000fe40000011427 */
[----:B------:R-:W-:Y:S02]  /*1e90*/  @!P2 LEA.HI.X R23, R32, R23, R5, 0x1, P5 ;  /* 0x000000172017a211 */ /* 0x000fe400028f0c05 */
[----:B------:R-:W-:Y:S01]  /*1ea0*/  ISETP.GE.AND.EX P4, PT, R43, UR15, PT, P4 ;  /* 0x0000000f2b007c0c */ /* 0x000fe2000bf86340 */
[----:B------:R-:W3:Y:S01]  /*1eb0*/  @!P3 LDC.64 R4, c[0x0][0x390] ;  /* 0x0000e400ff04bb82 */ /* 0x000ee20000000a00 */
[----:B------:R-:W-:Y:S02]  /*1ec0*/  @!P1 IADD3 R0, PT, PT, R21, R41, RZ ;  /* 0x0000002915009210 */ /* 0x000fe40007ffe0ff */
[----:B--2---:R-:W-:Y:S02]  /*1ed0*/  @!P1 LEA R32, P5, R20, R24, 0x1 ;  /* 0x0000001814209211 */ /* 0x004fe400078a08ff */
[----:B------:R-:W-:-:S02]  /*1ee0*/  IADD3 R37, PT, PT, R3, 0xe0, RZ ;  /* 0x000000e003257810 */ /* 0x000fc40007ffe0ff */
[----:B------:R-:W-:Y:S02]  /*1ef0*/  MOV R42, RZ ;  /* 0x000000ff002a7202 */ /* 0x000fe40000000f00 */
[----:B------:R-:W-:Y:S02]  /*1f00*/  @!P1 LEA.HI.X R33, R20, R25, R0, 0x1, P5 ;  /* 0x0000001914219211 */ /* 0x000fe400028f0c00 */
[----:B------:R-:W-:Y:S01]  /*1f10*/  IADD3 R15, PT, PT, R3, 0xe8, RZ ;  /* 0x000000e8030f7810 */ /* 0x000fe20007ffe0ff */
[----:B------:R-:W2:Y:S01]  /*1f20*/  @!P4 LDC.64 R20, c[0x0][0x3e0] ;  /* 0x0000f800ff14cb82 */ /* 0x000ea20000000a00 */
[----:B------:R-:W-:Y:S01]  /*1f30*/  ISETP.GE.U32.AND P5, PT, R37, UR14, PT ;  /* 0x0000000e25007c0c */ /* 0x000fe2000bfa6070 */
[----:B------:R1:W4:Y:S01]  /*1f40*/  @!P2 LDG.E R42, desc[UR12][R22.64] ;  /* 0x0000000c162aa981 */ /* 0x000322000c1e1900 */
[----:B------:R-:W-:Y:S02]  /*1f50*/  SHF.R.S32.HI R45, RZ, 0x1f, R37 ;  /* 0x0000001fff2d7819 */ /* 0x000fe40000011425 */
[----:B------:R-:W-:-:S02]  /*1f60*/  ISETP.GE.U32.AND P2, PT, R15, UR14, PT ;  /* 0x0000000e0f007c0c */ /* 0x000fc4000bf46070 */
[----:B------:R-:W-:Y:S01]  /*1f70*/  SHF.R.S32.HI R49, RZ, 0x1f, R15 ;  /* 0x0000001fff317819 */ /* 0x000fe2000001140f */
[----:B0-----:R-:W-:Y:S01]  /*1f80*/  @!P3 IMAD R35, R35, R26, RZ ;  /* 0x0000001a2323b224 */ /* 0x001fe200078e02ff */
[----:B------:R-:W-:Y:S01]  /*1f90*/  ISETP.GE.AND.EX P5, PT, R45, UR15, PT, P5 ;  /* 0x0000000f2d007c0c */ /* 0x000fe2000bfa6350 */
[----:B-1----:R-:W0:Y:S01]  /*1fa0*/  @!P4 LDC.64 R28, c[0x0][0x390] ;  /* 0x0000e400ff1ccb82 */ /* 0x002e220000000a00 */
[----:B------:R-:W-:Y:S02]  /*1fb0*/  ISETP.GE.AND.EX P2, PT, R49, UR15, PT, P2 ;  /* 0x0000000f31007c0c */ /* 0x000fe4000bf46320 */
[----:B------:R-:W-:Y:S02]  /*1fc0*/  @!P3 MOV R22, R86 ;  /* 0x000000560016b202 */ /* 0x000fe40000000f00 */
[----:B------:R-:W-:Y:S01]  /*1fd0*/  @!P3 MOV R23, R89 ;  /* 0x000000590017b202 */ /* 0x000fe20000000f00 */
[C---:B------:R-:W-:Y:S01]  /*1fe0*/  @!P3 IMAD R27, R2.reuse, R27, R35 ;  /* 0x0000001b021bb224 */ /* 0x040fe200078e0223 */
[----:B------:R-:W-:Y:S01]  /*1ff0*/  MOV R44, RZ ;  /* 0x000000ff002c7202 */ /* 0x000fe20000000f00 */
[----:B------:R-:W-:Y:S01]  /*2000*/  @!P3 IMAD.WIDE.U32 R22, R2, R26, R22 ;  /* 0x0000001a0216b225 */ /* 0x000fe200078e0016 */
[----:B------:R-:W-:-:S03]  /*2010*/  IADD3 R10, PT, PT, R3, 0xf0, RZ ;  /* 0x000000f0030a7810 */ /* 0x000fc60007ffe0ff */
[----:B------:R-:W1:Y:S01]  /*2020*/  @!P5 LDC.64 R24, c[0x0][0x3e0] ;  /* 0x0000f800ff18db82 */ /* 0x000e620000000a00 */
[----:B------:R2:W4:Y:S01]  /*2030*/  @!P1 LDG.E R44, desc[UR12][R32.64] ;  /* 0x0000000c202c9981 */ /* 0x000522000c1e1900 */
[----:B------:R-:W-:Y:S02]  /*2040*/  @!P3 IADD3 R2, PT, PT, R23, R27, RZ ;  /* 0x0000001b1702b210 */ /* 0x000fe40007ffe0ff */
[----:B---3--:R-:W-:Y:S02]  /*2050*/  @!P3 LEA R30, P1, R22, R4, 0x1 ;  /* 0x00000004161eb211 */ /* 0x008fe400078208ff */
[----:B------:R-:W-:Y:S02]  /*2060*/  ISETP.GE.U32.AND P6, PT, R10, UR14, PT ;  /* 0x0000000e0a007c0c */ /* 0x000fe4000bfc6070 */
[----:B------:R-:W3:Y:S01]  /*2070*/  @!P2 LDC.64 R26, c[0x0][0x3e0] ;  /* 0x0000f800ff1aab82 */ /* 0x000ee20000000a00 */
[----:B------:R-:W-:Y:S02]  /*2080*/  SHF.R.S32.HI R35, RZ, 0x1f, R10 ;  /* 0x0000001fff237819 */ /* 0x000fe4000001140a */
[----:B------:R-:W-:-:S02]  /*2090*/  IADD3 R0, PT, PT, R3, 0xf8, RZ ;  /* 0x000000f803007810 */ /* 0x000fc40007ffe0ff */
[----:B------:R-:W-:Y:S02]  /*20a0*/  @!P3 LEA.HI.X R31, R22, R5, R2, 0x1, P1 ;  /* 0x00000005161fb211 */ /* 0x000fe400008f0c02 */
[----:B------:R-:W-:Y:S01]  /*20b0*/  ISETP.GE.AND.EX P6, PT, R35, UR15, PT, P6 ;  /* 0x0000000f23007c0c */ /* 0x000fe2000bfc6360 */
[----:B------:R-:W5:Y:S01]  /*20c0*/  @!P5 LDC.64 R4, c[0x0][0x390] ;  /* 0x0000e400ff04db82 */ /* 0x000f620000000a00 */
[----:B------:R-:W-:Y:S02]  /*20d0*/  ISETP.GE.U32.AND P1, PT, R0, UR14, PT ;  /* 0x0000000e00007c0c */ /* 0x000fe4000bf26070 */
[----:B------:R-:W-:Y:S01]  /*20e0*/  SHF.R.S32.HI R41, RZ, 0x1f, R0 ;  /* 0x0000001fff297819 */ /* 0x000fe20000011400 */
[----:B--2---:R-:W-:Y:S01]  /*20f0*/  @!P4 IMAD R2, R43, R20, RZ ;  /* 0x000000142b02c224 */ /* 0x004fe200078e02ff */
[----:B------:R-:W-:Y:S02]  /*2100*/  @!P4 MOV R32, R86 ;  /* 0x000000560020c202 */ /* 0x000fe40000000f00 */
[----:B------:R-:W-:-:S02]  /*2110*/  @!P4 MOV R33, R89 ;  /* 0x000000590021c202 */ /* 0x000fc40000000f00 */
[----:B------:R-:W-:Y:S02]  /*2120*/  ISETP.GE.AND.EX P1, PT, R41, UR15, PT, P1 ;  /* 0x0000000f29007c0c */ /* 0x000fe4000bf26310 */
[----:B------:R-:W-:Y:S01]  /*2130*/  MOV R47, RZ ;  /* 0x000000ff002f7202 */ /* 0x000fe20000000f00 */
[C---:B------:R-:W-:Y:S01]  /*2140*/  @!P4 IMAD R3, R39.reuse, R21, R2 ;  /* 0x000000152703c224 */ /* 0x040fe200078e0202 */
[----:B------:R-:W2:Y:S01]  /*2150*/  @!P6 LDC.64 R22, c[0x0][0x3e0] ;  /* 0x0000f800ff16eb82 */ /* 0x000ea20000000a00 */
[----:B------:R-:W-:-:S03]  /*2160*/  @!P4 IMAD.WIDE.U32 R32, R39, R20, R32 ;  /* 0x000000142720c225 */ /* 0x000fc600078e0020 */
[----:B------:R0:W4:Y:S01]  /*2170*/  @!P3 LDG.E R47, desc[UR12][R30.64] ;  /* 0x0000000c1e2fb981 */ /* 0x000122000c1e1900 */
[----:B-1----:R-:W-:Y:S01]  /*2180*/  @!P5 IMAD R16, R45, R24, RZ ;  /* 0x000000182d10d224 */ /* 0x002fe200078e02ff */
[----:B------:R-:W-:Y:S02]  /*2190*/  @!P4 IADD3 R12, PT, PT, R33, R3, RZ ;  /* 0x00000003210cc210 */ /* 0x000fe40007ffe0ff */
[----:B0-----:R-:W-:Y:S01]  /*21a0*/  @!P4 LEA R28, P3, R32, R28, 0x1 ;  /* 0x0000001c201cc211 */ /* 0x001fe200078608ff */
[----:B------:R-:W0:Y:S01]  /*21b0*/  @!P1 LDC.64 R2, c[0x0][0x3e0] ;  /* 0x0000f800ff029b82 */ /* 0x000e220000000a00 */
[----:B------:R-:W-:Y:S02]  /*21c0*/  @!P5 MOV R30, R86 ;  /* 0x00000056001ed202 */ /* 0x000fe40000000f00 */
[----:B------:R-:W-:-:S05]  /*21d0*/  @!P5 MOV R31, R89 ;  /* 0x00000059001fd202 */ /* 0x000fca0000000f00 */
[----:B------:R-:W1:Y:S01]  /*21e0*/  @!P2 LDC.64 R20, c[0x0][0x390] ;  /* 0x0000e400ff14ab82 */ /* 0x000e620000000a00 */
[----:B------:R-:W-:Y:S01]  /*21f0*/  @!P4 LEA.HI.X R29, R32, R29, R12, 0x1, P3 ;  /* 0x0000001d201dc211 */ /* 0x000fe200018f0c0c */
[----:B---3--:R-:W-:Y:S02]  /*2200*/  @!P2 IMAD R12, R49, R26, RZ ;  /* 0x0000001a310ca224 */ /* 0x008fe400078e02ff */
[C---:B------:R-:W-:Y:S02]  /*2210*/  @!P5 IMAD R39, R37.reuse, R25, R16 ;  /* 0x000000192527d224 */ /* 0x040fe400078e0210 */
[----:B------:R-:W-:Y:S02]  /*2220*/  @!P5 IMAD.WIDE.U32 R30, R37, R24, R30 ;  /* 0x00000018251ed225 */ /* 0x000fe400078e001e */
[----:B------:R-:W3:Y:S02]  /*2230*/  @!P6 LDC.64 R24, c[0x0][0x390] ;  /* 0x0000e400ff18eb82 */ /* 0x000ee40000000a00 */
[----:B------:R-:W-:Y:S01]  /*2240*/  @!P2 IMAD R37, R15, R27, R12 ;  /* 0x0000001b0f25a224 */ /* 0x000fe200078e020c */
[----:B------:R-:W-:-:S02]  /*2250*/  @!P5 IADD3 R12, PT, PT, R31, R39, RZ ;  /* 0x000000271f0cd210 */ /* 0x000fc40007ffe0ff */
[C---:B-----5:R-:W-:Y:S02]  /*2260*/  @!P5 LEA R4, P3, R30.reuse, R4, 0x1 ;  /* 0x000000041e04d211 */ /* 0x060fe400078608ff */
[----:B------:R-:W-:Y:S02]  /*2270*/  MOV R50, RZ ;  /* 0x000000ff00327202 */ /* 0x000fe40000000f00 */
[----:B------:R-:W-:Y:S02]  /*2280*/  @!P5 LEA.HI.X R5, R30, R5, R12, 0x1, P3 ;  /* 0x000000051e05d211 */ /* 0x000fe400018f0c0c */
[----:B------:R-:W5:Y:S01]  /*2290*/  @!P1 LDC.64 R30, c[0x0][0x390] ;  /* 0x0000e400ff1e9b82 */ /* 0x000f620000000a00 */
[----:B------:R-:W-:Y:S02]  /*22a0*/  MOV R49, RZ ;  /* 0x000000ff00317202 */ /* 0x000fe40000000f00 */
[----:B------:R-:W-:Y:S01]  /*22b0*/  @!P2 MOV R32, R86 ;  /* 0x000000560020a202 */ /* 0x000fe20000000f00 */
[----:B------:R0:W4:Y:S01]  /*22c0*/  @!P5 LDG.E R50, desc[UR12][R4.64] ;  /* 0x0000000c0432d981 */ /* 0x000122000c1e1900 */
[----:B------:R-:W-:Y:S01]  /*22d0*/  @!P2 MOV R33, R89 ;  /* 0x000000590021a202 */ /* 0x000fe20000000f00 */
[----:B--2---:R-:W-:-:S02]  /*22e0*/  @!P6 IMAD R35, R35, R22, RZ ;  /* 0x000000162323e224 */ /* 0x004fc400078e02ff */
[----:B------:R-:W2:Y:S01]  /*22f0*/  @!P4 LDG.E R49, desc[UR12][R28.64] ;  /* 0x0000000c1c31c981 */ /* 0x000ea2000c1e1900 */
[----:B------:R-:W-:Y:S01]  /*2300*/  @!P2 IMAD.WIDE.U32 R26, R15, R26, R32 ;  /* 0x0000001a0f1aa225 */ /* 0x000fe200078e0020 */
[----:B0-----:R-:W-:Y:S02]  /*2310*/  @!P6 MOV R4, R86 ;  /* 0x000000560004e202 */ /* 0x001fe40000000f00 */
[----:B------:R-:W-:Y:S01]  /*2320*/  @!P6 MOV R5, R89 ;  /* 0x000000590005e202 */ /* 0x000fe20000000f00 */
[C---:B------:R-:W-:Y:S01]  /*2330*/  @!P6 IMAD R35, R10.reuse, R23, R35 ;  /* 0x000000170a23e224 */ /* 0x040fe200078e0223 */
[----:B------:R-:W-:Y:S01]  /*2340*/  @!P2 IADD3 R12, PT, PT, R27, R37, RZ ;  /* 0x000000251b0ca210 */ /* 0x000fe20007ffe0ff */
[----:B------:R-:W-:Y:S02]  /*2350*/  @!P1 IMAD R41, R41, R2, RZ ;  /* 0x0000000229299224 */ /* 0x000fe400078e02ff */
[----:B------:R-:W-:Y:S01]  /*2360*/  @!P6 IMAD.WIDE.U32 R22, R10, R22, R4 ;  /* 0x000000160a16e225 */ /* 0x000fe200078e0004 */
[----:B------:R-:W-:-:S02]  /*2370*/  @!P1 MOV R4, R86 ;  /* 0x0000005600049202 */ /* 0x000fc40000000f00 */
[----:B------:R-:W-:Y:S02]  /*2380*/  @!P1 MOV R5, R89 ;  /* 0x0000005900059202 */ /* 0x000fe40000000f00 */
[----:B-1----:R-:W-:Y:S01]  /*2390*/  @!P2 LEA R20, P3, R26, R20, 0x1 ;  /* 0x000000141a14a211 */ /* 0x002fe200078608ff */
[C---:B------:R-:W-:Y:S01]  /*23a0*/  @!P1 IMAD R41, R0.reuse, R3, R41 ;  /* 0x0000000300299224 */ /* 0x040fe200078e0229 */
[----:B------:R-:W-:Y:S01]  /*23b0*/  MOV R53, RZ ;  /* 0x000000ff00357202 */ /* 0x000fe20000000f00 */
[----:B------:R-:W-:Y:S01]  /*23c0*/  @!P1 IMAD.WIDE.U32 R2, R0, R2, R4 ;  /* 0x0000000200029225 */ /* 0x000fe200078e0004 */
[----:B------:R-:W-:Y:S02]  /*23d0*/  @!P2 LEA.HI.X R21, R26, R21, R12, 0x1, P3 ;  /* 0x000000151a15a211 */ /* 0x000fe400018f0c0c */
[----:B------:R-:W-:Y:S02]  /*23e0*/  @!P6 IADD3 R0, PT, PT, R23, R35, RZ ;  /* 0x000000231700e210 */ /* 0x000fe40007ffe0ff */
[----:B---3--:R-:W-:Y:S01]  /*23f0*/  @!P6 LEA R24, P3, R22, R24, 0x1 ;  /* 0x000000181618e211 */ /* 0x008fe200078608ff */
[----:B------:R0:W3:Y:S01]  /*2400*/  @!P2 LDG.E R53, desc[UR12][R20.64] ;  /* 0x0000000c1435a981 */ /* 0x0000e2000c1e1900 */
[----:B------:R-:W-:-:S02]  /*2410*/  MOV R55, RZ ;  /* 0x000000ff00377202 */ /* 0x000fc40000000f00 */
[----:B------:R-:W-:Y:S02]  /*2420*/  @!P6 LEA.HI.X R25, R22, R25, R0, 0x1, P3 ;  /* 0x000000191619e211 */ /* 0x000fe400018f0c00 */
[----:B------:R-:W-:Y:S02]  /*2430*/  @!P1 IADD3 R0, PT, PT, R3, R41, RZ ;  /* 0x0000002903009210 */ /* 0x000fe40007ffe0ff */
[C---:B-----5:R-:W-:Y:S01]  /*2440*/  @!P1 LEA R30, P2, R2.reuse, R30, 0x1 ;  /* 0x0000001e021e9211 */ /* 0x060fe200078408ff */
[----:B------:R1:W5:Y:S01]  /*2450*/  @!P6 LDG.E R55, desc[UR12][R24.64] ;  /* 0x0000000c1837e981 */ /* 0x000362000c1e1900 */
[----:B------:R-:W-:Y:S02]  /*2460*/  MOV R57, RZ ;  /* 0x000000ff00397202 */ /* 0x000fe40000000f00 */
[----:B------:R-:W-:-:S05]  /*2470*/  @!P1 LEA.HI.X R31, R2, R31, R0, 0x1, P2 ;  /* 0x0000001f021f9211 */ /* 0x000fca00010f0c00 */
[----:B------:R-:W5:Y:S01]  /*2480*/  @!P1 LDG.E R57, desc[UR12][R30.64] ;  /* 0x0000000c1e399981 */ /* 0x000f62000c1e1900 */
[C---:B------:R-:W-:Y:S02]  /*2490*/  PRMT R78, R81.reuse, 0x7632, R78 ;  /* 0x00007632514e7816 */ /* 0x040fe4000000004e */
[----:B------:R-:W-:Y:S02]  /*24a0*/  SHF.L.U32 R81, R81, 0x10, RZ ;  /* 0x0000001051517819 */ /* 0x000fe400000006ff */
[C---:B------:R-:W-:Y:S02]  /*24b0*/  PRMT R76, R79.reuse, 0x7632, R76 ;  /* 0x000076324f4c7816 */ /* 0x040fe4000000004c */
[----:B------:R-:W-:Y:S02]  /*24c0*/  SHF.L.U32 R78, R78, 0x10, RZ ;  /* 0x000000104e4e7819 */ /* 0x000fe400000006ff */
[----:B------:R-:W-:Y:S02]  /*24d0*/  SHF.L.U32 R79, R79, 0x10, RZ ;  /* 0x000000104f4f7819 */ /* 0x000fe400000006ff */
[----:B------:R-:W-:Y:S01]  /*24e0*/  SHF.L.U32 R76, R76, 0x10, RZ ;  /* 0x000000104c4c7819 */ /* 0x000fe200000006ff */
[----:B------:R-:W-:Y:S01]  /*24f0*/  FADD.FTZ R0, R81, R78 ;  /* 0x0000004e51007221 */ /* 0x000fe20000010000 */
[C---:B------:R-:W-:Y:S01]  /*2500*/  PRMT R74, R77.reuse, 0x7632, R74 ;  /* 0x000076324d4a7816 */ /* 0x040fe2000000004a */
[----:B------:R-:W-:Y:S01]  /*2510*/  FMUL.FTZ R2, R78, R78 ;  /* 0x0000004e4e027220 */ /* 0x000fe20000410000 */
[----:B------:R-:W-:Y:S01]  /*2520*/  SHF.L.U32 R77, R77, 0x10, RZ ;  /* 0x000000104d4d7819 */ /* 0x000fe200000006ff */
[----:B------:R-:W-:Y:S01]  /*2530*/  FADD.FTZ R3, R79, R76 ;  /* 0x0000004c4f037221 */ /* 0x000fe20000010000 */
[----:B------:R-:W-:Y:S01]  /*2540*/  FADD.FTZ R0, RZ, R0 ;  /* 0x00000000ff007221 */ /* 0x000fe20000010000 */
[----:B------:R-:W-:Y:S01]  /*2550*/  SHF.L.U32 R74, R74, 0x10, RZ ;  /* 0x000000104a4a7819 */ /* 0x000fe200000006ff */
[----:B------:R-:W-:Y:S01]  /*2560*/  FMUL.FTZ R4, R76, R76 ;  /* 0x0000004c4c047220 */ /* 0x000fe20000410000 */
[----:B------:R-:W-:Y:S01]  /*2570*/  PRMT R72, R75, 0x7632, R72 ;  /* 0x000076324b487816 */ /* 0x000fe20000000048 */
[----:B------:R-:W-:Y:S01]  /*2580*/  FFMA.FTZ R2, R81, R81, R2 ;  /* 0x0000005151027223 */ /* 0x000fe20000010002 */
[----:B------:R-:W-:Y:S01]  /*2590*/  FADD.FTZ R0, R0, R3 ;  /* 0x0000000300007221 */ /* 0x000fe20000010000 */
[----:B------:R-:W-:Y:S01]  /*25a0*/  FFMA.FTZ R5, R79, R79, R4 ;  /* 0x0000004f4f057223 */ /* 0x000fe20000010004 */
[----:B------:R-:W-:Y:S01]  /*25b0*/  FADD.FTZ R3, R77, R74 ;  /* 0x0000004a4d037221 */ /* 0x000fe20000010000 */
[----:B------:R-:W-:Y:S01]  /*25c0*/  FADD.FTZ R2, RZ, R2 ;  /* 0x00000002ff027221 */ /* 0x000fe20000010000 */
[----:B------:R-:W-:Y:S01]  /*25d0*/  SHF.L.U32 R72, R72, 0x10, RZ ;  /* 0x0000001048487819 */ /* 0x000fe200000006ff */
[----:B------:R-:W-:Y:S01]  /*25e0*/  FMUL.FTZ R4, R74, R74 ;  /* 0x0000004a4a047220 */ /* 0x000fe20000410000 */
[----:B------:R-:W-:Y:S01]  /*25f0*/  FADD.FTZ R0, R0, R3 ;  /* 0x0000000300007221 */ /* 0x000fe20000010000 */
[----:B------:R-:W-:Y:S01]  /*2600*/  FADD.FTZ R2, R2, R5 ;  /* 0x0000000502027221 */ /* 0x000fe20000010000 */
[----:B------:R-:W-:Y:S01]  /*2610*/  SHF.L.U32 R75, R75, 0x10, RZ ;  /* 0x000000104b4b7819 */ /* 0x000fe200000006ff */
[----:B------:R-:W-:Y:S01]  /*2620*/  FFMA.FTZ R3, R77, R77, R4 ;  /* 0x0000004d4d037223 */ /* 0x000fe20000010004 */
[C---:B------:R-:W-:Y:S01]  /*2630*/  PRMT R70, R73.reuse, 0x7632, R70 ;  /* 0x0000763249467816 */ /* 0x040fe20000000046 */
[----:B------:R-:W-:Y:S01]  /*2640*/  FMUL.FTZ R4, R72, R72 ;  /* 0x0000004848047220 */ /* 0x000fe20000410000 */
[----:B------:R-:W-:Y:S01]  /*2650*/  SHF.L.U32 R73, R73, 0x10, RZ ;  /* 0x0000001049497819 */ /* 0x000fe200000006ff */
[----:B------:R-:W-:Y:S01]  /*2660*/  FADD.FTZ R2, R2, R3 ;  /* 0x0000000302027221 */ /* 0x000fe20000010000 */
[----:B------:R-:W-:Y:S01]  /*2670*/  SHF.L.U32 R70, R70, 0x10, RZ ;  /* 0x0000001046467819 */ /* 0x000fe200000006ff */
[C---:B------:R-:W-:Y:S01]  /*2680*/  FFMA.FTZ R3, R75.reuse, R75, R4 ;  /* 0x0000004b4b037223 */ /* 0x040fe20000010004 */
[----:B------:R-:W-:Y:S01]  /*2690*/  FADD.FTZ R5, R75, R72 ;  /* 0x000000484b057221 */ /* 0x000fe20000010000 */
[----:B------:R-:W-:-:S02]  /*26a0*/  PRMT R68, R71, 0x7632, R68 ;  /* 0x0000763247447816 */ /* 0x000fc40000000044 */
[----:B------:R-:W-:Y:S01]  /*26b0*/  FADD.FTZ R2, R2, R3 ;  /* 0x0000000302027221 */ /* 0x000fe20000010000 */
[----:B------:R-:W-:Y:S01]  /*26c0*/  FADD.FTZ R0, R0, R5 ;  /* 0x0000000500007221 */ /* 0x000fe20000010000 */
[----:B------:R-:W-:Y:S01]  /*26d0*/  FADD.FTZ R3, R73, R70 ;  /* 0x0000004649037221 */ /* 0x000fe20000010000 */
[----:B------:R-:W-:Y:S01]  /*26e0*/  SHF.L.U32 R68, R68, 0x10, RZ ;  /* 0x0000001044447819 */ /* 0x000fe200000006ff */
[----:B------:R-:W-:Y:S01]  /*26f0*/  FMUL.FTZ R4, R70, R70 ;  /* 0x0000004646047220 */ /* 0x000fe20000410000 */
[----:B------:R-:W-:Y:S02]  /*2700*/  SHF.L.U32 R71, R71, 0x10, RZ ;  /* 0x0000001047477819 */ /* 0x000fe400000006ff */
[----:B------:R-:W-:Y:S01]  /*2710*/  PRMT R66, R69, 0x7632, R66 ;  /* 0x0000763245427816 */ /* 0x000fe20000000042 */
[----:B------:R-:W-:Y:S01]  /*2720*/  FADD.FTZ R0, R0, R3 ;  /* 0x0000000300007221 */ /* 0x000fe20000010000 */
[----:B------:R-:W-:Y:S01]  /*2730*/  FFMA.FTZ R5, R73, R73, R4 ;  /* 0x0000004949057223 */ /* 0x000fe20000010004 */
[----:B------:R-:W-:Y:S01]  /*2740*/  SHF.L.U32 R69, R69, 0x10, RZ ;  /* 0x0000001045457819 */ /* 0x000fe200000006ff */
[----:B------:R-:W-:Y:S01]  /*2750*/  FADD.FTZ R3, R71, R68 ;  /* 0x0000004447037221 */ /* 0x000fe20000010000 */
[----:B------:R-:W-:Y:S01]  /*2760*/  SHF.L.U32 R66, R66, 0x10, RZ ;  /* 0x0000001042427819 */ /* 0x000fe200000006ff */
[----:B------:R-:W-:Y:S01]  /*2770*/  FMUL.FTZ R4, R68, R68 ;  /* 0x0000004444047220 */ /* 0x000fe20000410000 */
[----:B------:R-:W-:Y:S01]  /*2780*/  PRMT R64, R67, 0x7632, R64 ;  /* 0x0000763243407816 */ /* 0x000fe20000000040 */
[----:B------:R-:W-:Y:S01]  /*2790*/  FADD.FTZ R2, R2, R5 ;  /* 0x0000000502027221 */ /* 0x000fe20000010000 */
[----:B------:R-:W-:Y:S01]  /*27a0*/  FADD.FTZ R0, R0, R3 ;  /* 0x0000000300007221 */ /* 0x000fe20000010000 */
[----:B------:R-:W-:Y:S01]  /*27b0*/  FFMA.FTZ R5, R71, R71, R4 ;  /* 0x0000004747057223 */ /* 0x000fe20000010004 */
[----:B------:R-:W-:Y:S01]  /*27c0*/  FADD.FTZ R3, R69, R66 ;  /* 0x0000004245037221 */ /* 0x000fe20000010000 */
[----:B------:R-:W-:Y:S01]  /*27d0*/  SHF.L.U32 R64, R64, 0x10, RZ ;  /* 0x0000001040407819 */ /* 0x000fe200000006ff */
[----:B------:R-:W-:Y:S01]  /*27e0*/  FMUL.FTZ R4, R66, R66 ;  /* 0x0000004242047220 */ /* 0x000fe20000410000 */
[----:B------:R-:W-:Y:S01]  /*27f0*/  PRMT R62, R65, 0x7632, R62 ;  /* 0x00007632413e7816 */ /* 0x000fe2000000003e */
[----:B------:R-:W-:Y:S01]  /*2800*/  FADD.FTZ R0, R0, R3 ;  /* 0x0000000300007221 */ /* 0x000fe20000010000 */
[----:B------:R-:W-:Y:S01]  /*2810*/  FADD.FTZ R2, R2, R5 ;  /* 0x0000000502027221 */ /* 0x000fe20000010000 */
[----:B------:R-:W-:Y:S01]  /*2820*/  SHF.L.U32 R67, R67, 0x10, RZ ;  /* 0x0000001043437819 */ /* 0x000fe200000006ff */
[----:B------:R-:W-:Y:S01]  /*2830*/  FFMA.FTZ R3, R69, R69, R4 ;  /* 0x0000004545037223 */ /* 0x000fe20000010004 */
[----:B------:R-:W-:Y:S01]  /*2840*/  FMUL.FTZ R4, R64, R64 ;  /* 0x0000004040047220 */ /* 0x000fe20000410000 */
[----:B------:R-:W-:-:S02]  /*2850*/  SHF.L.U32 R62, R62, 0x10, RZ ;  /* 0x000000103e3e7819 */ /* 0x000fc400000006ff */
[----:B------:R-:W-:Y:S01]  /*2860*/  PRMT R60, R63, 0x7632, R60 ;  /* 0x000076323f3c7816 */ /* 0x000fe2000000003c */
[----:B------:R-:W-:Y:S01]  /*2870*/  FADD.FTZ R2, R2, R3 ;  /* 0x0000000302027221 */ /* 0x000fe20000010000 */
[C---:B------:R-:W-:Y:S01]  /*2880*/  FADD.FTZ R5, R67.reuse, R64 ;  /* 0x0000004043057221 */ /* 0x040fe20000010000 */
[----:B------:R-:W-:Y:S01]  /*2890*/  FFMA.FTZ R3, R67, R67, R4 ;  /* 0x0000004343037223 */ /* 0x000fe20000010004 */
[----:B------:R-:W-:Y:S01]  /*28a0*/  SHF.L.U32 R65, R65, 0x10, RZ ;  /* 0x0000001041417819 */ /* 0x000fe200000006ff */
[----:B------:R-:W-:Y:S01]  /*28b0*/  FMUL.FTZ R4, R62, R62 ;  /* 0x0000003e3e047220 */ /* 0x000fe20000410000 */
[----:B------:R-:W-:Y:S01]  /*28c0*/  SHF.L.U32 R60, R60, 0x10, RZ ;  /* 0x000000103c3c7819 */ /* 0x000fe200000006ff */
[----:B------:R-:W-:Y:S01]  /*28d0*/  FADD.FTZ R0, R0, R5 ;  /* 0x0000000500007221 */ /* 0x000fe20000010000 */
[----:B------:R-:W-:Y:S01]  /*28e0*/  FADD.FTZ R2, R2, R3 ;  /* 0x0000000302027221 */ /* 0x000fe20000010000 */
[----:B------:R-:W-:Y:S01]  /*28f0*/  FFMA.FTZ R5, R65, R65, R4 ;  /* 0x0000004141057223 */ /* 0x000fe20000010004 */
[----:B------:R-:W-:Y:S01]  /*2900*/  SHF.L.U32 R63, R63, 0x10, RZ ;  /* 0x000000103f3f7819 */ /* 0x000fe200000006ff */
[----:B------:R-:W-:Y:S01]  /*2910*/  FADD.FTZ R3, R65, R62 ;  /* 0x0000003e41037221 */ /* 0x000fe20000010000 */
[----:B------:R-:W-:Y:S01]  /*2920*/  PRMT R58, R61, 0x7632, R58 ;  /* 0x000076323d3a7816 */ /* 0x000fe2000000003a */
[----:B------:R-:W-:Y:S01]  /*2930*/  FMUL.FTZ R10, R60, R60 ;  /* 0x0000003c3c0a7220 */ /* 0x000fe20000410000 */
[----:B------:R-:W-:Y:S01]  /*2940*/  FADD.FTZ R2, R2, R5 ;  /* 0x0000000502027221 */ /* 0x000fe20000010000 */
[----:B------:R-:W-:Y:S01]  /*2950*/  FADD.FTZ R3, R0, R3 ;  /* 0x0000000300037221 */ /* 0x000fe20000010000 */
[----:B------:R-:W-:Y:S01]  /*2960*/  SHF.L.U32 R58, R58, 0x10, RZ ;  /* 0x000000103a3a7819 */ /* 0x000fe200000006ff */
[----:B------:R-:W-:Y:S01]  /*2970*/  FFMA.FTZ R5, R63, R63, R10 ;  /* 0x0000003f3f057223 */ /* 0x000fe2000001000a */
[----:B------:R-:W-:Y:S01]  /*2980*/  SHF.L.U32 R61, R61, 0x10, RZ ;  /* 0x000000103d3d7819 */ /* 0x000fe200000006ff */
[----:B------:R-:W-:Y:S01]  /*2990*/  FADD.FTZ R4, R63, R60 ;  /* 0x0000003c3f047221 */ /* 0x000fe20000010000 */
[----:B------:R-:W-:Y:S01]  /*29a0*/  PRMT R0, R59, 0x7632, R0 ;  /* 0x000076323b007816 */ /* 0x000fe20000000000 */
[----:B------:R-:W-:Y:S01]  /*29b0*/  FADD.FTZ R5, R2, R5 ;  /* 0x0000000502057221 */ /* 0x000fe20000010000 */
[----:B------:R-:W-:Y:S01]  /*29c0*/  FMUL.FTZ R10, R58, R58 ;  /* 0x0000003a3a0a7220 */ /* 0x000fe20000410000 */
[----:B------:R-:W-:Y:S01]  /*29d0*/  FADD.FTZ R3, R3, R4 ;  /* 0x0000000403037221 */ /* 0x000fe20000010000 */
[----:B------:R-:W-:Y:S01]  /*29e0*/  SHF.L.U32 R0, R0, 0x10, RZ ;  /* 0x0000001000007819 */ /* 0x000fe200000006ff */
[----:B------:R-:W-:Y:S01]  /*29f0*/  FADD.FTZ R4, R61, R58 ;  /* 0x0000003a3d047221 */ /* 0x000fe20000010000 */
[----:B------:R-:W-:-:S02]  /*2a00*/  SHF.L.U32 R59, R59, 0x10, RZ ;  /* 0x000000103b3b7819 */ /* 0x000fc400000006ff */
[----:B------:R-:W-:Y:S01]  /*2a10*/  PRMT R2, R8, 0x7632, R2 ;  /* 0x0000763208027816 */ /* 0x000fe20000000002 */
[----:B------:R-:W-:Y:S01]  /*2a20*/  FFMA.FTZ R10, R61, R61, R10 ;  /* 0x0000003d3d0a7223 */ /* 0x000fe2000001000a */
[----:B------:R-:W-:Y:S01]  /*2a30*/  FADD.FTZ R4, R3, R4 ;  /* 0x0000000403047221 */ /* 0x000fe20000010000 */
[----:B------:R-:W-:Y:S01]  /*2a40*/  FMUL.FTZ R12, R0, R0 ;  /* 0x00000000000c7220 */ /* 0x000fe20000410000 */
[----:B------:R-:W-:Y:S01]  /*2a50*/  SHF.L.U32 R2, R2, 0x10, RZ ;  /* 0x0000001002027819 */ /* 0x000fe200000006ff */
[----:B------:R-:W-:Y:S01]  /*2a60*/  FADD.FTZ R15, R59, R0 ;  /* 0x000000003b0f7221 */ /* 0x000fe20000010000 */
[----:B------:R-:W-:Y:S01]  /*2a70*/  FADD.FTZ R5, R5, R10 ;  /* 0x0000000a05057221 */ /* 0x000fe20000010000 */
[----:B------:R-:W-:Y:S01]  /*2a80*/  SHF.L.U32 R3, R8, 0x10, RZ ;  /* 0x0000001008037819 */ /* 0x000fe200000006ff */
[----:B------:R-:W-:Y:S01]  /*2a90*/  FFMA.FTZ R12, R59, R59, R12 ;  /* 0x0000003b3b0c7223 */ /* 0x000fe2000001000c */
[----:B------:R-:W-:Y:S01]  /*2aa0*/  FADD.FTZ R15, R4, R15 ;  /* 0x0000000f040f7221 */ /* 0x000fe20000010000 */
[----:B------:R-:W-:Y:S01]  /*2ab0*/  FMUL.FTZ R10, R2, R2 ;  /* 0x00000002020a7220 */ /* 0x000fe20000410000 */
[----:B------:R-:W-:Y:S01]  /*2ac0*/  PRMT R4, R6, 0x7632, R4 ;  /* 0x0000763206047816 */ /* 0x000fe20000000004 */
[----:B------:R-:W-:Y:S01]  /*2ad0*/  FADD.FTZ R5, R5, R12 ;  /* 0x0000000c05057221 */ /* 0x000fe20000010000 */
[C---:B------:R-:W-:Y:S01]  /*2ae0*/  FADD.FTZ R8, R3.reuse, R2 ;  /* 0x0000000203087221 */ /* 0x040fe20000010000 */
[----:B------:R-:W-:Y:S01]  /*2af0*/  FFMA.FTZ R10, R3, R3, R10 ;  /* 0x00000003030a7223 */ /* 0x000fe2000001000a */
[----:B------:R-:W-:-:S02]  /*2b00*/  SHF.L.U32 R4, R4, 0x10, RZ ;  /* 0x0000001004047819 */ /* 0x000fc400000006ff */
[----:B------:R-:W-:Y:S01]  /*2b10*/  FADD.FTZ R15, R15, R8 ;  /* 0x000000080f0f7221 */ /* 0x000fe20000010000 */
[----:B------:R-:W-:Y:S01]  /*2b20*/  FADD.FTZ R12, R5, R10 ;  /* 0x0000000a050c7221 */ /* 0x000fe20000010000 */
[----:B------:R-:W-:Y:S01]  /*2b30*/  SHF.L.U32 R5, R6, 0x10, RZ ;  /* 0x0000001006057819 */ /* 0x000fe200000006ff */
[----:B------:R-:W-:Y:S01]  /*2b40*/  FMUL.FTZ R18, R4, R4 ;  /* 0x0000000404127220 */ /* 0x000fe20000410000 */
[C---:B------:R-:W-:Y:S02]  /*2b50*/  PRMT R8, R7.reuse, 0x7632, R8 ;  /* 0x0000763207087816 */ /* 0x040fe40000000008 */
[----:B------:R-:W-:Y:S01]  /*2b60*/  SHF.L.U32 R6, R7, 0x10, RZ ;  /* 0x0000001007067819 */ /* 0x000fe200000006ff */
[----:B0-----:R-:W-:Y:S01]  /*2b70*/  FFMA.FTZ R21, R5, R5, R18 ;  /* 0x0000000505157223 */ /* 0x001fe20000010012 */
[----:B------:R-:W-:Y:S02]  /*2b80*/  SHF.L.U32 R7, R8, 0x10, RZ ;  /* 0x0000001008077819 */ /* 0x000fe400000006ff */
[----:B------:R-:W-:Y:S01]  /*2b90*/  PRMT R10, R9, 0x7632, R10 ;  /* 0x00007632090a7816 */ /* 0x000fe2000000000a */
[----:B------:R-:W-:-:S02]  /*2ba0*/  FADD.FTZ R12, R12, R21 ;  /* 0x000000150c0c7221 */ /* 0x000fc40000010000 */
[----:B------:R-:W-:Y:S01]  /*2bb0*/  FMUL.FTZ R21, R7, R7 ;  /* 0x0000000707157220 */ /* 0x000fe20000410000 */
[----:B------:R-:W-:Y:S01]  /*2bc0*/  SHF.L.U32 R8, R10, 0x10, RZ ;  /* 0x000000100a087819 */ /* 0x000fe200000006ff */
[----:B------:R-:W-:Y:S01]  /*2bd0*/  FADD.FTZ R16, R5, R4 ;  /* 0x0000000405107221 */ /* 0x000fe20000010000 */
[----:B------:R-:W-:Y:S01]  /*2be0*/  SHF.L.U32 R9, R9, 0x10, RZ ;  /* 0x0000001009097819 */ /* 0x000fe200000006ff */
[----:B------:R-:W-:Y:S02]  /*2bf0*/  FFMA.FTZ R21, R6, R6, R21 ;  /* 0x0000000606157223 */ /* 0x000fe40000010015 */
[----:B------:R-:W-:Y:S01]  /*2c00*/  FMUL.FTZ R18, R8, R8 ;  /* 0x0000000808127220 */ /* 0x000fe20000410000 */
[----:B------:R-:W-:Y:S01]  /*2c10*/  FADD.FTZ R15, R15, R16 ;  /* 0x000000100f0f7221 */ /* 0x000fe20000010000 */
[----:B------:R-:W-:Y:S01]  /*2c20*/  FADD.FTZ R16, R6, R7 ;  /* 0x0000000706107221 */ /* 0x000fe20000010000 */
[----:B------:R-:W-:Y:S01]  /*2c30*/  PRMT R10, R11, 0x7632, R10 ;  /* 0x000076320b0a7816 */ /* 0x000fe2000000000a */
[----:B------:R-:W-:Y:S01]  /*2c40*/  FADD.FTZ R12, R12, R21 ;  /* 0x000000150c0c7221 */ /* 0x000fe20000010000 */
[----:B------:R-:W-:Y:S01]  /*2c50*/  FFMA.FTZ R21, R9, R9, R18 ;  /* 0x0000000909157223 */ /* 0x000fe20000010012 */
[----:B------:R-:W-:Y:S01]  /*2c60*/  FADD.FTZ R15, R15, R16 ;  /* 0x000000100f0f7221 */ /* 0x000fe20000010000 */
[----:B------:R-:W-:Y:S01]  /*2c70*/  SHF.L.U32 R10, R10, 0x10, RZ ;  /* 0x000000100a0a7819 */ /* 0x000fe200000006ff */
[----:B------:R-:W-:Y:S01]  /*2c80*/  FADD.FTZ R16, R9, R8 ;  /* 0x0000000809107221 */ /* 0x000fe20000010000 */
[----:B------:R-:W-:Y:S01]  /*2c90*/  SHF.L.U32 R11, R11, 0x10, RZ ;  /* 0x000000100b0b7819 */ /* 0x000fe200000006ff */
[----:B------:R-:W-:Y:S01]  /*2ca0*/  FADD.FTZ R21, R12, R21 ;  /* 0x000000150c157221 */ /* 0x000fe20000010000 */
[----:B------:R-:W-:Y:S01]  /*2cb0*/  PRMT R12, R13, 0x7632, R12 ;  /* 0x000076320d0c7816 */ /* 0x000fe2000000000c */
[----:B------:R-:W-:Y:S01]  /*2cc0*/  FADD.FTZ R15, R15, R16 ;  /* 0x000000100f0f7221 */ /* 0x000fe20000010000 */
[----:B------:R-:W-:Y:S01]  /*2cd0*/  FMUL.FTZ R18, R10, R10 ;  /* 0x0000000a0a127220 */ /* 0x000fe20000410000 */
[----:B------:R-:W-:Y:S01]  /*2ce0*/  FADD.FTZ R16, R11, R10 ;  /* 0x0000000a0b107221 */ /* 0x000fe20000010000 */
[----:B------:R-:W-:-:S02]  /*2cf0*/  SHF.L.U32 R12, R12, 0x10, RZ ;  /* 0x000000100c0c7819 */ /* 0x000fc400000006ff */
[----:B------:R-:W-:Y:S01]  /*2d00*/  FFMA.FTZ R20, R11, R11, R18 ;  /* 0x0000000b0b147223 */ /* 0x000fe20000010012 */
[----:B------:R-:W-:Y:S01]  /*2d10*/  FADD.FTZ R18, R15, R16 ;  /* 0x000000100f127221 */ /* 0x000fe20000010000 */
[----:B------:R-:W-:Y:S01]  /*2d20*/  SHF.L.U32 R13, R13, 0x10, RZ ;  /* 0x000000100d0d7819 */ /* 0x000fe200000006ff */
[----:B------:R-:W-:Y:S01]  /*2d30*/  FMUL.FTZ R22, R12, R12 ;  /* 0x0000000c0c167220 */ /* 0x000fe20000410000 */
[C---:B----4-:R-:W-:Y:S01]  /*2d40*/  PRMT R15, R14.reuse, 0x7632, R15 ;  /* 0x000076320e0f7816 */ /* 0x050fe2000000000f */
[----:B------:R-:W-:Y:S01]  /*2d50*/  FADD.FTZ R20, R21, R20 ;  /* 0x0000001415147221 */ /* 0x000fe20000010000 */
[----:B------:R-:W-:Y:S01]  /*2d60*/  PRMT R16, R17, 0x7632, R16 ;  /* 0x0000763211107816 */ /* 0x000fe20000000010 */
[----:B------:R-:W-:Y:S01]  /*2d70*/  FFMA.FTZ R23, R13, R13, R22 ;  /* 0x0000000d0d177223 */ /* 0x000fe20000010016 */
[----:B------:R-:W-:Y:S01]  /*2d80*/  SHF.L.U32 R15, R15, 0x10, RZ ;  /* 0x000000100f0f7819 */ /* 0x000fe200000006ff */
[----:B------:R-:W-:Y:S01]  /*2d90*/  FADD.FTZ R21, R13, R12 ;  /* 0x0000000c0d157221 */ /* 0x000fe20000010000 */
[----:B------:R-:W-:Y:S01]  /*2da0*/  SHF.L.U32 R14, R14, 0x10, RZ ;  /* 0x000000100e0e7819 */ /* 0x000fe200000006ff */
[----:B------:R-:W-:Y:S01]  /*2db0*/  FADD.FTZ R20, R20, R23 ;  /* 0x0000001714147221 */ /* 0x000fe20000010000 */
[----:B------:R-:W-:Y:S01]  /*2dc0*/  SHF.L.U32 R16, R16, 0x10, RZ ;  /* 0x0000001010107819 */ /* 0x000fe200000006ff */
[----:B------:R-:W-:Y:S01]  /*2dd0*/  FADD.FTZ R21, R18, R21 ;  /* 0x0000001512157221 */ /* 0x000fe20000010000 */
[----:B------:R-:W-:Y:S01]  /*2de0*/  FMUL.FTZ R23, R15, R15 ;  /* 0x0000000f0f177220 */ /* 0x000fe20000410000 */
[----:B------:R-:W-:-:S02]  /*2df0*/  PRMT R18, R19, 0x7632, R18 ;  /* 0x0000763213127816 */ /* 0x000fc40000000012 */
[----:B------:R-:W-:Y:S01]  /*2e00*/  SHF.L.U32 R17, R17, 0x10, RZ ;  /* 0x0000001011117819 */ /* 0x000fe200000006ff */
[----:B------:R-:W-:Y:S01]  /*2e10*/  FFMA.FTZ R23, R14, R14, R23 ;  /* 0x0000000e0e177223 */ /* 0x000fe20000010017 */
[----:B-1----:R-:W-:Y:S01]  /*2e20*/  FMUL.FTZ R24, R16, R16 ;  /* 0x0000001010187220 */ /* 0x002fe20000410000 */
[----:B------:R-:W-:Y:S02]  /*2e30*/  SHF.L.U32 R18, R18, 0x10, RZ ;  /* 0x0000001012127819 */ /* 0x000fe400000006ff */
[----:B------:R-:W-:Y:S01]  /*2e40*/  FADD.FTZ R20, R20, R23 ;  /* 0x0000001714147221 */ /* 0x000fe20000010000 */
[----:B------:R-:W-:Y:S01]  /*2e50*/  FFMA.FTZ R23, R17, R17, R24 ;  /* 0x0000001111177223 */ /* 0x000fe20000010018 */
[----:B------:R-:W-:Y:S01]  /*2e60*/  SHF.L.U32 R19, R19, 0x10, RZ ;  /* 0x0000001013137819 */ /* 0x000fe200000006ff */
[----:B------:R-:W-:Y:S01]  /*2e70*/  FADD.FTZ R22, R14, R15 ;  /* 0x0000000f0e167221 */ /* 0x000fe20000010000 */
[----:B------:R-:W-:Y:S01]  /*2e80*/  FMUL.FTZ R24, R18, R18 ;  /* 0x0000001212187220 */ /* 0x000fe20000410000 */
[----:B------:R-:W-:Y:S01]  /*2e90*/  PRMT R37, R36, 0x7632, R37 ;  /* 0x0000763224257816 */ /* 0x000fe20000000025 */
[----:B------:R-:W-:Y:S01]  /*2ea0*/  FADD.FTZ R20, R20, R23 ;  /* 0x0000001714147221 */ /* 0x000fe20000010000 */
[----:B------:R-:W-:Y:S01]  /*2eb0*/  FADD.FTZ R21, R21, R22 ;  /* 0x0000001615157221 */ /* 0x000fe20000010000 */
[----:B------:R-:W-:Y:S01]  /*2ec0*/  FFMA.FTZ R23, R19, R19, R24 ;  /* 0x0000001313177223 */ /* 0x000fe20000010018 */
[----:B------:R-:W-:Y:S01]  /*2ed0*/  SHF.L.U32 R37, R37, 0x10, RZ ;  /* 0x0000001025257819 */ /* 0x000fe200000006ff */
[----:B------:R-:W-:Y:S01]  /*2ee0*/  FADD.FTZ R22, R17, R16 ;  /* 0x0000001011167221 */ /* 0x000fe20000010000 */
[----:B------:R-:W-:Y:S01]  /*2ef0*/  PRMT R39, R38, 0x7632, R39 ;  /* 0x0000763226277816 */ /* 0x000fe20000000027 */
[----:B------:R-:W-:Y:S01]  /*2f00*/  FADD.FTZ R20, R20, R23 ;  /* 0x0000001714147221 */ /* 0x000fe20000010000 */
[----:B------:R-:W-:Y:S01]  /*2f10*/  SHF.L.U32 R36, R36, 0x10, RZ ;  /* 0x0000001024247819 */ /* 0x000fe200000006ff */
[----:B------:R-:W-:Y:S01]  /*2f20*/  FADD.FTZ R21, R21, R22 ;  /* 0x0000001615157221 */ /* 0x000fe20000010000 */
[----:B------:R-:W-:Y:S01]  /*2f30*/  PRMT R41, R40, 0x7632, R41 ;  /* 0x0000763228297816 */ /* 0x000fe20000000029 */
[----:B------:R-:W-:Y:S01]  /*2f40*/  FMUL.FTZ R23, R37, R37 ;  /* 0x0000002525177220 */ /* 0x000fe20000410000 */
[----:B------:R-:W-:Y:S01]  /*2f50*/  SHF.L.U32 R39, R39, 0x10, RZ ;  /* 0x0000001027277819 */ /* 0x000fe200000006ff */
[----:B------:R-:W-:Y:S01]  /*2f60*/  FADD.FTZ R22, R19, R18 ;  /* 0x0000001213167221 */ /* 0x000fe20000010000 */
[----:B------:R-:W-:Y:S01]  /*2f70*/  SHF.L.U32 R38, R38, 0x10, RZ ;  /* 0x0000001026267819 */ /* 0x000fe200000006ff */
[----:B------:R-:W-:Y:S01]  /*2f80*/  FFMA.FTZ R23, R36, R36, R23 ;  /* 0x0000002424177223 */ /* 0x000fe20000010017 */
[----:B------:R-:W-:Y:S01]  /*2f90*/  SHF.L.U32 R41, R41, 0x10, RZ ;  /* 0x0000001029297819 */ /* 0x000fe200000006ff */
[----:B------:R-:W-:Y:S01]  /*2fa0*/  FADD.FTZ R21, R21, R22 ;  /* 0x0000001615157221 */ /* 0x000fe20000010000 */
[----:B------:R-:W-:Y:S01]  /*2fb0*/  FMUL.FTZ R25, R39, R39 ;  /* 0x0000002727197220 */ /* 0x000fe20000410000 */
[----:B------:R-:W-:Y:S01]  /*2fc0*/  PRMT R43, R42, 0x7632, R43 ;  /* 0x000076322a2b7816 */ /* 0x000fe2000000002b */
[----:B------:R-:W-:Y:S01]  /*2fd0*/  FADD.FTZ R22, R36, R37 ;  /* 0x0000002524167221 */ /* 0x000fe20000010000 */
[----:B------:R-:W-:Y:S01]  /*2fe0*/  SHF.L.U32 R40, R40, 0x10, RZ ;  /* 0x0000001028287819 */ /* 0x000fe200000006ff */
        /* <DEDUP_REMOVED lines=9> */
[C---:B------:R-:W-:Y:S01]  /*3080*/  FFMA.FTZ R23, R40.reuse, R40, R23 ;  /* 0x0000002828177223 */ /* 0x040fe20000010017 */
[----:B------:R-:W-:Y:S01]  /*3090*/  SHF.L.U32 R45, R45, 0x10, RZ ;  /* 0x000000102d2d7819 */ /* 0x000fe200000006ff */
[----:B------:R-:W-:Y:S01]  /*30a0*/  FMUL.FTZ R25, R43, R43 ;  /* 0x0000002b2b197220 */ /* 0x000fe20000410000 */
[----:B------:R-:W-:Y:S01]  /*30b0*/  FADD.FTZ R21, R21, R22 ;  /* 0x0000001615157221 */ /* 0x000fe20000010000 */
[----:B------:R-:W-:Y:S01]  /*30c0*/  FADD.FTZ R22, R40, R41 ;  /* 0x0000002928167221 */ /* 0x000fe20000010000 */
[----:B------:R-:W-:-:S02]  /*30d0*/  SHF.L.U32 R44, R44, 0x10, RZ ;  /* 0x000000102c2c7819 */ /* 0x000fc400000006ff */
[----:B------:R-:W-:Y:S01]  /*30e0*/  PRMT R46, R47, 0x7632, R46 ;  /* 0x000076322f2e7816 */ /* 0x000fe2000000002e */
[----:B------:R-:W-:Y:S01]  /*30f0*/  FADD.FTZ R20, R20, R23 ;  /* 0x0000001714147221 */ /* 0x000fe20000010000 */
[----:B------:R-:W-:Y:S01]  /*3100*/  FFMA.FTZ R25, R42, R42, R25 ;  /* 0x0000002a2a197223 */ /* 0x000fe20000010019 */
[----:B------:R-:W-:Y:S01]  /*3110*/  FMUL.FTZ R23, R45, R45 ;  /* 0x0000002d2d177220 */ /* 0x000fe20000410000 */
[----:B------:R-:W-:Y:S01]  /*3120*/  SHF.L.U32 R46, R46, 0x10, RZ ;  /* 0x000000102e2e7819 */ /* 0x000fe200000006ff */
[----:B------:R-:W-:Y:S01]  /*3130*/  FADD.FTZ R21, R21, R22 ;  /* 0x0000001615157221 */ /* 0x000fe20000010000 */
[----:B------:R-:W-:Y:S01]  /*3140*/  FADD.FTZ R22, R42, R43 ;  /* 0x0000002b2a167221 */ /* 0x000fe20000010000 */
[----:B------:R-:W-:Y:S01]  /*3150*/  FADD.FTZ R20, R20, R25 ;  /* 0x0000001914147221 */ /* 0x000fe20000010000 */
[----:B------:R-:W-:Y:S01]  /*3160*/  SHF.L.U32 R47, R47, 0x10, RZ ;  /* 0x000000102f2f7819 */ /* 0x000fe200000006ff */
[----:B------:R-:W-:Y:S01]  /*3170*/  FFMA.FTZ R23, R44, R44, R23 ;  /* 0x0000002c2c177223 */ /* 0x000fe20000010017 */
[----:B------:R-:W-:Y:S01]  /*3180*/  FMUL.FTZ R24, R46, R46 ;  /* 0x0000002e2e187220 */ /* 0x000fe20000410000 */
[----:B------:R-:W-:Y:S01]  /*3190*/  FADD.FTZ R21, R21, R22 ;  /* 0x0000001615157221 */ /* 0x000fe20000010000 */
[----:B------:R-:W-:Y:S01]  /*31a0*/  FADD.FTZ R22, R44, R45 ;  /* 0x0000002d2c167221 */ /* 0x000fe20000010000 */
[----:B------:R-:W-:Y:S01]  /*31b0*/  FADD.FTZ R20, R20, R23 ;  /* 0x0000001714147221 */ /* 0x000fe20000010000 */
[----:B------:R-:W-:-:S02]  /*31c0*/  FFMA.FTZ R23, R47, R47, R24 ;  /* 0x0000002f2f177223 */ /* 0x000fc40000010018 */
[----:B------:R-:W-:Y:S01]  /*31d0*/  FADD.FTZ R21, R21, R22 ;  /* 0x0000001615157221 */ /* 0x000fe20000010000 */
[----:B------:R-:W-:Y:S01]  /*31e0*/  FADD.FTZ R22, R47, R46 ;  /* 0x0000002e2f167221 */ /* 0x000fe20000010000 */
[----:B------:R-:W-:-:S03]  /*31f0*/  FADD.FTZ R20, R20, R23 ;  /* 0x0000001714147221 */ /* 0x000fc60000010000 */
[----:B------:R-:W-:Y:S01]  /*3200*/  FADD.FTZ R21, R21, R22 ;  /* 0x0000001615157221 */ /* 0x000fe20000010000 */
[----:B--2---:R-:W-:-:S04]  /*3210*/  PRMT R48, R49, 0x7632, R48 ;  /* 0x0000763231307816 */ /* 0x004fc80000000030 */
[----:B------:R-:W-:Y:S02]  /*3220*/  SHF.L.U32 R48, R48, 0x10, RZ ;  /* 0x0000001030307819 */ /* 0x000fe400000006ff */
[----:B------:R-:W-:Y:S02]  /*3230*/  SHF.L.U32 R49, R49, 0x10, RZ ;  /* 0x0000001031317819 */ /* 0x000fe400000006ff */
[----:B------:R-:W-:Y:S01]  /*3240*/  PRMT R51, R50, 0x7632, R51 ;  /* 0x0000763232337816 */ /* 0x000fe20000000033 */
[----:B------:R-:W-:-:S03]  /*3250*/  FMUL.FTZ R24, R48, R48 ;  /* 0x0000003030187220 */ /* 0x000fc60000410000 */
[----:B------:R-:W-:Y:S01]  /*3260*/  SHF.L.U32 R51, R51, 0x10, RZ ;  /* 0x0000001033337819 */ /* 0x000fe200000006ff */
[C---:B------:R-:W-:Y:S01]  /*3270*/  FFMA.FTZ R23, R49.reuse, R49, R24 ;  /* 0x0000003131177223 */ /* 0x040fe20000010018 */
[----:B------:R-:W-:Y:S01]  /*3280*/  SHF.L.U32 R50, R50, 0x10, RZ ;  /* 0x0000001032327819 */ /* 0x000fe200000006ff */
[----:B------:R-:W-:Y:S02]  /*3290*/  FADD.FTZ R22, R49, R48 ;  /* 0x0000003031167221 */ /* 0x000fe40000010000 */
[----:B------:R-:W-:Y:S01]  /*32a0*/  FADD.FTZ R20, R20, R23 ;  /* 0x0000001714147221 */ /* 0x000fe20000010000 */
[----:B------:R-:W-:Y:S01]  /*32b0*/  FMUL.FTZ R23, R51, R51 ;  /* 0x0000003333177220 */ /* 0x000fe20000410000 */
[----:B------:R-:W-:Y:S01]  /*32c0*/  FADD.FTZ R21, R21, R22 ;  /* 0x0000001615157221 */ /* 0x000fe20000010000 */
[----:B---3--:R-:W-:-:S04]  /*32d0*/  PRMT R52, R53, 0x7632, R52 ;  /* 0x0000763235347816 */ /* 0x008fc80000000034 */
[----:B------:R-:W-:Y:S01]  /*32e0*/  SHF.L.U32 R52, R52, 0x10, RZ ;  /* 0x0000001034347819 */ /* 0x000fe200000006ff */
[C---:B------:R-:W-:Y:S01]  /*32f0*/  FADD.FTZ R22, R50.reuse, R51 ;  /* 0x0000003332167221 */ /* 0x040fe20000010000 */
[----:B-----5:R-:W-:Y:S01]  /*3300*/  PRMT R54, R55, 0x7632, R54 ;  /* 0x0000763237367816 */ /* 0x020fe20000000036 */
[----:B------:R-:W-:Y:S01]  /*3310*/  FFMA.FTZ R23, R50, R50, R23 ;  /* 0x0000003232177223 */ /* 0x000fe20000010017 */
[----:B------:R-:W-:Y:S01]  /*3320*/  SHF.L.U32 R53, R53, 0x10, RZ ;  /* 0x0000001035357819 */ /* 0x000fe200000006ff */
[----:B------:R-:W-:Y:S01]  /*3330*/  FMUL.FTZ R24, R52, R52 ;  /* 0x0000003434187220 */ /* 0x000fe20000410000 */
[----:B------:R-:W-:Y:S01]  /*3340*/  SHF.L.U32 R54, R54, 0x10, RZ ;  /* 0x0000001036367819 */ /* 0x000fe200000006ff */
[----:B------:R-:W-:Y:S01]  /*3350*/  FADD.FTZ R21, R21, R22 ;  /* 0x0000001615157221 */ /* 0x000fe20000010000 */
[----:B------:R-:W-:Y:S01]  /*3360*/  FADD.FTZ R20, R20, R23 ;  /* 0x0000001714147221 */ /* 0x000fe20000010000 */
        /* <DEDUP_REMOVED lines=30> */
[----:B------:R-:W-:Y:S01]  /*3550*/  ISETP.GT.AND P1, PT, R80, 0x1b, PT ;  /* 0x0000001b5000780c */ /* 0x000fe20003f24270 */
[----:B------:R-:W2:-:S12]  /*3560*/  S2R R85, SR_TID.X ;  /* 0x0000000000557919 */ /* 0x000e980000002100 */
[----:B0-----:R-:W-:Y:S01]  /*3570*/  @!P1 FADD.FTZ R21, R21, R22 ;  /* 0x0000001615159221 */ /* 0x001fe20000010000 */
[----:B-1----:R-:W-:-:S04]  /*3580*/  @!P1 FADD.FTZ R20, R20, R23 ;  /* 0x0000001714149221 */ /* 0x002fc80000010000 */
[----:B------:R-:W0:Y:S04]  /*3590*/  SHFL.DOWN PT, R22, R21, 0x8, 0x1f ;  /* 0x09001f0015167f89 */ /* 0x000e2800000e0000 */
[----:B------:R-:W1:Y:S01]  /*35a0*/  SHFL.DOWN PT, R23, R20, 0x8, 0x1f ;  /* 0x09001f0014177f89 */ /* 0x000e6200000e0000 */
[C---:B------:R-:W-:Y:S02]  /*35b0*/  ISETP.GT.AND P2, PT, R80.reuse, 0xf, PT ;  /* 0x0000000f5000780c */ /* 0x040fe40003f44270 */
[----:B------:R-:W-:Y:S01]  /*35c0*/  ISETP.GT.AND P1, PT, R80, 0x17, PT ;  /* 0x000000175000780c */ /* 0x000fe20003f24270 */
[----:B------:R-:W-:Y:S01]  /*35d0*/  BSSY.RECONVERGENT B0, `(.L_x_1941) ;  /* 0x0000014000007945 */ /* 0x000fe20003800200 */
[----:B--2---:R-:W-:Y:S01]  /*35e0*/  ISETP.NE.AND P3, PT, R85, RZ, PT ;  /* 0x000000ff5500720c */ /* 0x004fe20003f65270 */
        /* <DEDUP_REMOVED lines=10> */
[----:B------:R-:W0:Y:S01]  /*3690*/  @!P1 S2R R20, SR_TID.X ;  /* 0x0000000000149919 */ /* 0x000e220000002100 */
[----:B------:R-:W-:Y:S01]  /*36a0*/  @!P1 MOV R21, 0x400 ;  /* 0x0000040000159802 */ /* 0x000fe20000000f00 */
[----:B------:R-:W1:Y:S01]  /*36b0*/  @!P1 S2R R22, SR_CgaCtaId ;  /* 0x0000000000169919 */ /* 0x000e620000008800 */
[----:B0-----:R-:W-:Y:S02]  /*36c0*/  @!P1 SHF.R.U32.HI R20, RZ, 0x2, R20 ;  /* 0x00000002ff149819 */ /* 0x001fe40000011614 */
[----:B-1----:R-:W-:Y:S02]  /*36d0*/  @!P1 LEA R21, R22, R21, 0x18 ;  /* 0x0000001516159211 */ /* 0x002fe400078ec0ff */
[----:B------:R-:W-:-:S04]  /*36e0*/  @!P1 LOP3.LUT R20, R20, 0xf8, RZ, 0xc0, !PT ;  /* 0x000000f814149812 */ /* 0x000fc800078ec0ff */
[----:B------:R-:W-:-:S05]  /*36f0*/  @!P1 IADD3 R20, PT, PT, R20, R21, RZ ;  /* 0x0000001514149210 */ /* 0x000fca0007ffe0ff */
[----:B------:R3:W-:Y:S02]  /*3700*/  @!P1 STS.64 [R20+0x18], R28 ;  /* 0x0000181c14009388 */ /* 0x0007e40000000a00 */
.L_x_1942:
[----:B------:R-:W-:Y:S05]  /*3710*/  BSYNC.RECONVERGENT B0 ;  /* 0x0000000000007941 */ /* 0x000fea0003800200 */
.L_x_1941:
[----:B------:R-:W-:Y:S06]  /*3720*/  BAR.SYNC.DEFER_BLOCKING 0x0 ;  /* 0x0000000000007b1d */ /* 0x000fec0000010000 */
[----:B------:R-:W-:Y:S04]  /*3730*/  BSSY.RECONVERGENT B0, `(.L_x_1943) ;  /* 0x0000035000007945 */ /* 0x000fe80003800200 */
[----:B------:R-:W-:Y:S05]  /*3740*/  @P3 BRA `(.L_x_1944) ;  /* 0x0000000000cc3947 */ /* 0x000fea0003800000 */
[----:B------:R-:W4:Y:S01]  /*3750*/  S2UR UR6, SR_CgaCtaId ;  /* 0x00000000000679c3 */ /* 0x000f220000008800 */
[----:B------:R-:W-:Y:S02]  /*3760*/  UMOV UR4, 0x400 ;  /* 0x0000040000047882 */ /* 0x000fe40000000000 */
[----:B----4-:R-:W-:-:S09]  /*3770*/  ULEA UR4, UR6, UR4, 0x18 ;  /* 0x0000000406047291 */ /* 0x010fd2000f8ec0ff */
[----:B---3--:R-:W3:Y:S04]  /*3780*/  LDS.128 R20, [UR4+0x20] ;  /* 0x00002004ff147984 */ /* 0x008ee80008000c00 */
[----:B------:R-:W4:Y:S04]  /*3790*/  LDS.128 R32, [UR4+0x30] ;  /* 0x00003004ff207984 */ /* 0x000f280008000c00 */
[----:B-12---:R-:W1:Y:S01]  /*37a0*/  LDS.128 R24, [UR4+0x40] ;  /* 0x00004004ff187984 */ /* 0x006e620008000c00 */
[----:B---3--:R-:W-:Y:S01]  /*37b0*/  FADD.FTZ R31, R28, R20 ;  /* 0x000000141c1f7221 */ /* 0x008fe20000010000 */
[----:B------:R-:W-:-:S03]  /*37c0*/  FADD.FTZ R20, R29, R21 ;  /* 0x000000151d147221 */ /* 0x000fc60000010000 */
[----:B------:R-:W-:Y:S01]  /*37d0*/  FADD.FTZ R21, R31, R22 ;  /* 0x000000161f157221 */ /* 0x000fe20000010000 */
[----:B------:R-:W-:Y:S01]  /*37e0*/  FADD.FTZ R20, R20, R23 ;  /* 0x0000001714147221 */ /* 0x000fe20000010000 */
[----:B0-----:R-:W0:Y:S02]  /*37f0*/  LDS.128 R28, [UR4+0x50] ;  /* 0x00005004ff1c7984 */ /* 0x001e240008000c00 */
[----:B----4-:R-:W-:Y:S01]  /*3800*/  FADD.FTZ R91, R21, R32 ;  /* 0x00000020155b7221 */ /* 0x010fe20000010000 */
[----:B------:R-:W-:Y:S02]  /*3810*/  FADD.FTZ R32, R20, R33 ;  /* 0x0000002114207221 */ /* 0x000fe40000010000 */
[----:B------:R-:W2:Y:S01]  /*3820*/  LDS.128 R20, [UR4+0x60] ;  /* 0x00006004ff147984 */ /* 0x000ea20008000c00 */
[----:B------:R-:W-:Y:S01]  /*3830*/  FADD.FTZ R91, R91, R34 ;  /* 0x000000225b5b7221 */ /* 0x000fe20000010000 */
[----:B------:R-:W-:Y:S02]  /*3840*/  FADD.FTZ R90, R32, R35 ;  /* 0x00000023205a7221 */ /* 0x000fe40000010000 */
[----:B------:R-:W3:Y:S01]  /*3850*/  LDS.128 R32, [UR4+0x70] ;  /* 0x00007004ff207984 */ /* 0x000ee20008000c00 */
        /* <DEDUP_REMOVED lines=9> */
[----:B------:R-:W-:Y:S01]  /*38f0*/  LDS.128 R28, [UR4+0xa0] ;  /* 0x0000a004ff1c7984 */ /* 0x000fe20008000c00 */
[----:B--2---:R-:W-:Y:S01]  /*3900*/  FADD.FTZ R91, R91, R20 ;  /* 0x000000145b5b7221 */ /* 0x004fe20000010000 */
[----:B------:R-:W-:-:S03]  /*3910*/  FADD.FTZ R90, R90, R21 ;  /* 0x000000155a5a7221 */ /* 0x000fc60000010000 */
[----:B------:R-:W-:Y:S01]  /*3920*/  FADD.FTZ R91, R91, R22 ;  /* 0x000000165b5b7221 */ /* 0x000fe20000010000 */
[----:B------:R-:W-:Y:S02]  /*3930*/  FADD.FTZ R90, R90, R23 ;  /* 0x000000175a5a7221 */ /* 0x000fe40000010000 */
[----:B------:R-:W0:Y:S01]  /*3940*/  LDS.128 R20, [UR4+0x90] ;  /* 0x00009004ff147984 */ /* 0x000e220008000c00 */
[----:B---3--:R-:W-:Y:S01]  /*3950*/  FADD.FTZ R91, R91, R32 ;  /* 0x000000205b5b7221 */ /* 0x008fe20000010000 */
        /* <DEDUP_REMOVED lines=17> */
[----:B------:R-:W-:-:S07]  /*3a70*/  FADD.FTZ R29, R90, R33 ;  /* 0x000000215a1d7221 */ /* 0x000fce0000010000 */
.L_x_1944:
[----:B------:R-:W-:Y:S05]  /*3a80*/  BSYNC.RECONVERGENT B0 ;  /* 0x0000000000007941 */ /* 0x000fea0003800200 */
.L_x_1943:
[----:B------:R-:W4:Y:S02]  /*3a90*/  LDCU UR4, c[0x0][0x370] ;  /* 0x00006e00ff0477ac */ /* 0x000f240008000800 */
[----:B----4-:R-:W-:-:S09]  /*3aa0*/  UISETP.GE.U32.AND UP0, UPT, UR4, 0x2, UPT ;  /* 0x000000020400788c */ /* 0x010fd2000bf06070 */
[----:B------:R-:W-:Y:S05]  /*3ab0*/  BRA.U !UP0, `(.L_x_1945) ;  /* 0x0000001508587547 */ /* 0x000fea000b800000 */
[----:B------:R-:W-:Y:S05]  /*3ac0*/  @P3 BRA `(.L_x_1946) ;  /* 0x0000000000903947 */ /* 0x000fea0003800000 */
[----:B------:R-:W1:Y:S01]  /*3ad0*/  LDCU UR4, c[0x0][0x374] ;  /* 0x00006e80ff0477ac */ /* 0x000e620008000800 */
[----:B------:R-:W4:Y:S01]  /*3ae0*/  LDC R30, c[0x0][0x370] ;  /* 0x0000dc00ff1e7b82 */ /* 0x000f220000000800 */
[----:B--2---:R-:W2:Y:S01]  /*3af0*/  S2R R26, SR_CTAID.Y ;  /* 0x00000000001a7919 */ /* 0x004ea20000002600 */
[----:B------:R-:W-:Y:S01]  /*3b00*/  LOP3.LUT R27, R82, 0x1, RZ, 0xc0, !PT ;  /* 0x00000001521b7812 */ /* 0x000fe200078ec0ff */
[----:B------:R-:W5:Y:S05]  /*3b10*/  S2R R33, SR_CTAID.X ;  /* 0x0000000000217919 */ /* 0x000f6a0000002500 */
[----:B------:R-:W0:Y:S08]  /*3b20*/  LDC.64 R22, c[0x0][0x3b8] ;  /* 0x0000ee00ff167b82 */ /* 0x000e300000000a00 */
[----:B---3--:R-:W3:Y:S01]  /*3b30*/  LDC.64 R20, c[0x0][0x3b0] ;  /* 0x0000ec00ff147b82 */ /* 0x008ee20000000a00 */
[----:B-1----:R-:W-:-:S04]  /*3b40*/  IMAD R25, R27, UR4, RZ ;  /* 0x000000041b197c24 */ /* 0x002fc8000f8e02ff */
[----:B----4-:R-:W-:-:S05]  /*3b50*/  IMAD R24, R25, R30, RZ ;  /* 0x0000001e19187224 */ /* 0x010fca00078e02ff */
[----:B------:R-:W-:Y:S02]  /*3b60*/  SHF.L.U32 R31, R24, 0x1, RZ ;  /* 0x00000001181f7819 */ /* 0x000fe400000006ff */
[----:B------:R-:W-:Y:S02]  /*3b70*/  LOP3.LUT P1, R24, R82, 0x2, RZ, 0xc0, !PT ;  /* 0x0000000252187812 */ /* 0x000fe4000782c0ff */
[----:B--2---:R-:W-:Y:S01]  /*3b80*/  IADD3 R25, PT, PT, R25, R26, RZ ;  /* 0x0000001a19197210 */ /* 0x004fe20007ffe0ff */
[----:B0-----:R-:W-:Y:S01]  /*3b90*/  IMAD.WIDE R22, R31, 0x4, R22 ;  /* 0x000000041f167825 */ /* 0x001fe200078e0216 */
[----:B------:R-:W-:-:S03]  /*3ba0*/  SEL R30, R30, RZ, !P1 ;  /* 0x000000ff1e1e7207 */ /* 0x000fc60004800000 */
[----:B-----5:R-:W-:Y:S01]  /*3bb0*/  IMAD R31, R33, UR4, R26 ;  /* 0x00000004211f7c24 */ /* 0x020fe2000f8e021a */
[----:B------:R-:W-:-:S03]  /*3bc0*/  ISETP.NE.AND P1, PT, R30, -0x1, PT ;  /* 0xffffffff1e00780c */ /* 0x000fc60003f25270 */
[----:B------:R-:W-:Y:S01]  /*3bd0*/  IMAD.WIDE.U32 R22, R31, 0x8, R22 ;  /* 0x000000081f167825 */ /* 0x000fe200078e0016 */
[----:B------:R-:W-:-:S03]  /*3be0*/  IADD3 R31, PT, PT, -R24, 0x1, RZ ;  /* 0x00000001181f7810 */ /* 0x000fc60007ffe1ff */
[----:B---3--:R-:W-:Y:S01]  /*3bf0*/  IMAD.WIDE.U32 R24, R25, 0x4, R20 ;  /* 0x0000000419187825 */ /* 0x008fe200078e0014 */
[----:B------:R4:W-:Y:S01]  /*3c00*/  STG.E.64 desc[UR12][R22.64], R28 ;  /* 0x0000001c16007986 */ /* 0x0009e2000c101b0c */
[----:B------:R-:W-:Y:S06]  /*3c10*/  MEMBAR.ALL.GPU ;  /* 0x0000000000007992 */ /* 0x000fec000000a000 */
[----:B------:R-:W-:-:S00]  /*3c20*/  ERRBAR ;  /* 0x00000000000079ab */ /* 0x000fc00000000000 */
[----:B------:R-:W-:Y:S06]  /*3c30*/  CGAERRBAR ;  /* 0x00000000000075ab */ /* 0x000fec0000000000 */
[----:B------:R4:W-:Y:S01]  /*3c40*/  REDG.E.ADD.S32.STRONG.GPU desc[UR12][R24.64], R31 ;  /* 0x0000001f1800798e */ /* 0x0009e2000c12e30c */
[----:B------:R-:W-:Y:S05]  /*3c50*/  @!P1 BRA `(.L_x_1946) ;  /* 0x00000000002c9947 */ /* 0x000fea0003800000 */
[----:B------:R-:W-:-:S13]  /*3c60*/  LOP3.LUT P2, RZ, R82, 0x2, RZ, 0xc0, !PT ;  /* 0x0000000252ff7812 */ /* 0x000fda000784c0ff */
.L_x_1947:
[----:B------:R-:W-:Y:S05]  /*3c70*/  YIELD ;  /* 0x0000000000007946 */ /* 0x000fea0003800000 */
[----:B------:R-:W4:Y:S02]  /*3c80*/  LDCU UR4, c[0x0][0x374] ;  /* 0x00006e80ff0477ac */ /* 0x000f240008000800 */
[----:B----4-:R-:W-:-:S04]  /*3c90*/  IMAD R23, R27, UR4, R26 ;  /* 0x000000041b177c24 */ /* 0x010fc8000f8e021a */
[----:B------:R-:W-:-:S06]  /*3ca0*/  IMAD.WIDE.U32 R22, R23, 0x4, R20 ;  /* 0x0000000417167825 */ /* 0x000fcc00078e0014 */
[----:B------:R-:W2:Y:S04]  /*3cb0*/  LDG.E.STRONG.GPU R22, desc[UR12][R22.64] ;  /* 0x0000000c16167981 */ /* 0x000ea8000c1ef900 */
[----:B--2---:R-:W-:Y:S01]  /*3cc0*/  CCTL.IVALL ;  /* 0x00000000ff00798f */ /* 0x004fe20002000000 */
[----:B------:R-:W0:Y:S02]  /*3cd0*/  LDC R25, c[0x0][0x370] ;  /* 0x0000dc00ff197b82 */ /* 0x000e240000000800 */
[----:B0-----:R-:W-:-:S04]  /*3ce0*/  SEL R25, R25, RZ, !P2 ;  /* 0x000000ff19197207 */ /* 0x001fc80005000000 */
[----:B------:R-:W-:-:S13]  /*3cf0*/  ISETP.NE.AND P1, PT, R22, R25, PT ;  /* 0x000000191600720c */ /* 0x000fda0003f25270 */
[----:B------:R-:W-:Y:S05]  /*3d00*/  @P1 BRA `(.L_x_1947) ;  /* 0xfffffffc00d81947 */ /* 0x000fea000383ffff */
.L_x_1946:
[----:B---3--:R-:W3:Y:S01]  /*3d10*/  LDC R20, c[0x0][0x370] ;  /* 0x0000dc00ff147b82 */ /* 0x008ee20000000800 */
[----:B------:R-:W-:Y:S05]  /*3d20*/  WARPSYNC.ALL ;  /* 0x0000000000007948 */ /* 0x000fea0003800000 */
[----:B---3--:R-:W-:Y:S02]  /*3d30*/  ISETP.GE.U32.AND P1, PT, R20, 0x8, PT ;  /* 0x000000081400780c */ /* 0x008fe40003f26070 */
[----:B------:R-:W-:Y:S06]  /*3d40*/  BAR.SYNC.DEFER_BLOCKING 0x0 ;  /* 0x0000000000007b1d */ /* 0x000fec0000010000 */
[----:B------:R-:W-:-:S05]  /*3d50*/  UMOV UR4, URZ ;  /* 0x000000ff00047c82 */ /* 0x000fca0008000000 */
[----:B------:R-:W-:Y:S05]  /*3d60*/  @!P1 BRA `(.L_x_1948) ;  /* 0x0000000800749947 */ /* 0x000fea0003800000 */
[----:B------:R-:W3:Y:S01]  /*3d70*/  S2UR UR6, SR_CTAID.Y ;  /* 0x00000000000679c3 */ /* 0x000ee20000002600 */
[----:B------:R-:W3:Y:S01]  /*3d80*/  LDCU UR7, c[0x0][0x374] ;  /* 0x00006e80ff0777ac */ /* 0x000ee20008000800 */
[----:B------:R-:W-:-:S06]  /*3d90*/  UMOV UR4, URZ ;  /* 0x000000ff00047c82 */ /* 0x000fcc0008000000 */
[----:B------:R-:W5:Y:S01]  /*3da0*/  S2UR UR8, SR_CTAID.X ;  /* 0x00000000000879c3 */ /* 0x000f620000002500 */
[----:B---3--:R-:W-:Y:S02]  /*3db0*/  ULEA UR14, UR7, UR6, 0x1 ;  /* 0x00000006070e7291 */ /* 0x008fe4000f8e08ff */
[----:B------:R-:W-:Y:S02]  /*3dc0*/  ULEA UR15, UR7, UR6, 0x2 ;  /* 0x00000006070f7291 */ /* 0x000fe4000f8e10ff */
[----:B------:R-:W-:Y:S02]  /*3dd0*/  UIMAD UR16, UR7, 0x6, UR6 ;  /* 0x00000006071078a4 */ /* 0x000fe4000f8e0206 */
[----:B------:R-:W-:Y:S02]  /*3de0*/  UIMAD UR17, UR7, 0x5, UR6 ;  /* 0x00000005071178a4 */ /* 0x000fe4000f8e0206 */
[----:B------:R-:W-:Y:S02]  /*3df0*/  UIMAD UR18, UR7, 0x3, UR6 ;  /* 0x00000003071278a4 */ /* 0x000fe4000f8e0206 */
[----:B------:R-:W-:-:S02]  /*3e00*/  UIMAD UR19, UR7, 0x7, UR6 ;  /* 0x00000007071378a4 */ /* 0x000fc4000f8e0206 */
[----:B------:R-:W-:Y:S02]  /*3e10*/  UIADD3 UR7, UPT, UPT, UR6, UR7, URZ ;  /* 0x0000000706077290 */ /* 0x000fe4000fffe0ff */
[----:B-----5:R-:W-:-:S12]  /*3e20*/  UIADD3 UR8, UPT, UPT, -UR8, URZ, URZ ;  /* 0x000000ff08087290 */ /* 0x020fd8000fffe1ff */
.L_x_1949:
[----:B------:R-:W-:Y:S01]  /*3e30*/  ISETP.NE.AND P5, PT, RZ, UR8, PT ;  /* 0x00000008ff007c0c */ /* 0x000fe2000bfa5270 */
[----:B----4-:R-:W3:Y:S01]  /*3e40*/  S2R R24, SR_CTAID.X ;  /* 0x0000000000187919 */ /* 0x010ee20000002500 */
[----:B------:R-:W-:Y:S02]  /*3e50*/  UIADD3 UR9, UPT, UPT, UR4, 0x1, URZ ;  /* 0x0000000104097890 */ /* 0x000fe4000fffe0ff */
[----:B------:R-:W-:Y:S02]  /*3e60*/  ISETP.NE.OR P5, PT, R85, RZ, !P5 ;  /* 0x000000ff5500720c */ /* 0x000fe40006fa5670 */
[----:B------:R-:W4:Y:S11]  /*3e70*/  S2R R85, SR_TID.X ;  /* 0x0000000000557919 */ /* 0x000f360000002100 */
[----:B------:R-:W5:Y:S01]  /*3e80*/  @!P5 LDC R22, c[0x0][0x374] ;  /* 0x0000dd00ff16db82 */ /* 0x000f620000000800 */
[----:B------:R-:W-:-:S07]  /*3e90*/  @!P5 LOP3.LUT R27, R82, 0x1, RZ, 0xc0, !PT ;  /* 0x00000001521bd812 */ /* 0x000fce00078ec0ff */
[----:B------:R-:W2:Y:S01]  /*3ea0*/  @!P5 LDC R23, c[0x0][0x370] ;  /* 0x0000dc00ff17db82 */ /* 0x000ea20000000800 */
[----:B---3--:R-:W-:-:S07]  /*3eb0*/  ISETP.NE.AND P2, PT, R24, UR9, PT ;  /* 0x0000000918007c0c */ /* 0x008fce000bf45270 */
[----:B------:R-:W3:Y:S01]  /*3ec0*/  @!P5 LDC.64 R20, c[0x0][0x3b8] ;  /* 0x0000ee00ff14db82 */ /* 0x000ee20000000a00 */
[----:B----4-:R-:W-:Y:S01]  /*3ed0*/  ISETP.NE.OR P2, PT, R85, RZ, !P2 ;  /* 0x000000ff5500720c */ /* 0x010fe20005745670 */
[----:B-----5:R-:W-:-:S04]  /*3ee0*/  @!P5 IMAD R22, R27, R22, RZ ;  /* 0x000000161b16d224 */ /* 0x020fc800078e02ff */
[----:B--2---:R-:W-:-:S08]  /*3ef0*/  @!P5 IMAD R26, R22, R23, RZ ;  /* 0x00000017161ad224 */ /* 0x004fd000078e02ff */
[----:B------:R-:W2:Y:S01]  /*3f00*/  @!P2 LDC R30, c[0x0][0x374] ;  /* 0x0000dd00ff1eab82 */ /* 0x000ea20000000800 */
[----:B------:R-:W-:Y:S02]  /*3f10*/  @!P2 LOP3.LUT R31, R82, 0x1, RZ, 0xc0, !PT ;  /* 0x00000001521fa812 */ /* 0x000fe400078ec0ff */
[----:B------:R-:W-:-:S05]  /*3f20*/  @!P5 SHF.L.U32 R27, R26, 0x1, RZ ;  /* 0x000000011a1bd819 */ /* 0x000fca00000006ff */
[----:B-1----:R-:W1:Y:S01]  /*3f30*/  @!P2 LDC R25, c[0x0][0x370] ;  /* 0x0000dc00ff19ab82 */ /* 0x002e620000000800 */
[----:B---3--:R-:W-:Y:S01]  /*3f40*/  @!P5 IMAD.WIDE R20, R27, 0x4, R20 ;  /* 0x000000041b14d825 */ /* 0x008fe200078e0214 */
[----:B------:R-:W-:-:S05]  /*3f50*/  MOV R27, UR6 ;  /* 0x00000006001b7c02 */ /* 0x000fca0008000f00 */
[----:B------:R-:W-:Y:S01]  /*3f60*/  @!P5 IMAD.WIDE.U32 R20, R27, 0x8, R20 ;  /* 0x000000081b14d825 */ /* 0x000fe200078e0014 */
[----:B------:R-:W3:Y:S05]  /*3f70*/  @!P2 LDC.64 R22, c[0x0][0x3b8] ;  /* 0x0000ee00ff16ab82 */ /* 0x000eea0000000a00 */
[----:B------:R-:W0:Y:S01]  /*3f80*/  @!P5 LDG.E.64 R20, desc[UR12][R20.64] ;  /* 0x0000000c1414d981 */ /* 0x000e22000c1e1b00 */
[----:B--2---:R-:W-:-:S04]  /*3f90*/  @!P2 IMAD R26, R31, R30, RZ ;  /* 0x0000001e1f1aa224 */ /* 0x004fc800078e02ff */
[----:B-1----:R-:W-:-:S05]  /*3fa0*/  @!P2 IMAD R25, R26, R25, RZ ;  /* 0x000000191a19a224 */ /* 0x002fca00078e02ff */
[----:B------:R-:W-:-:S05]  /*3fb0*/  @!P2 SHF.L.U32 R25, R25, 0x1, RZ ;  /* 0x000000011919a819 */ /* 0x000fca00000006ff */
[----:B---3--:R-:W-:Y:S01]  /*3fc0*/  @!P2 IMAD.WIDE R22, R25, 0x4, R22 ;  /* 0x000000041916a825 */ /* 0x008fe200078e0216 */
[----:B------:R-:W-:-:S05]  /*3fd0*/  MOV R25, UR7 ;  /* 0x0000000700197c02 */ /* 0x000fca0008000f00 */
[----:B------:R-:W-:-:S06]  /*3fe0*/  @!P2 IMAD.WIDE.U32 R22, R25, 0x8, R22 ;  /* 0x000000081916a825 */ /* 0x000fcc00078e0016 */
[----:B------:R-:W2:Y:S01]  /*3ff0*/  @!P2 LDG.E.64 R22, desc[UR12][R22.64] ;  /* 0x0000000c1616a981 */ /* 0x000ea2000c1e1b00 */
[----:B------:R-:W-:Y:S02]  /*4000*/  UIADD3 UR9, UPT, UPT, UR4, 0x2, URZ ;  /* 0x0000000204097890 */ /* 0x000fe4000fffe0ff */
[----:B------:R-:W-:-:S04]  /*4010*/  UIADD3 UR10, UPT, UPT, UR4, 0x3, URZ ;  /* 0x00000003040a7890 */ /* 0x000fc8000fffe0ff */
[C---:B------:R-:W-:Y:S01]  /*4020*/  ISETP.NE.AND P1, PT, R24.reuse, UR9, PT ;  /* 0x0000000918007c0c */ /* 0x040fe2000bf25270 */
[----:B------:R-:W-:Y:S01]  /*4030*/  UIADD3 UR20, UPT, UPT, UR4, 0x4, URZ ;  /* 0x0000000404147890 */ /* 0x000fe2000fffe0ff */
[C---:B------:R-:W-:Y:S02]  /*4040*/  ISETP.NE.AND P4, PT, R24.reuse, UR10, PT ;  /* 0x0000000a18007c0c */ /* 0x040fe4000bf85270 */
[C---:B------:R-:W-:Y:S02]  /*4050*/  ISETP.NE.OR P1, PT, R85.reuse, RZ, !P1 ;  /* 0x000000ff5500720c */ /* 0x040fe40004f25670 */
[----:B------:R-:W-:Y:S01]  /*4060*/  ISETP.NE.OR P4, PT, R85, RZ, !P4 ;  /* 0x000000ff5500720c */ /* 0x000fe20006785670 */
[----:B------:R-:W-:Y:S01]  /*4070*/  UIADD3 UR9, UPT, UPT, UR4, 0x5, URZ ;  /* 0x0000000504097890 */ /* 0x000fe2000fffe0ff */
[----:B------:R-:W-:Y:S01]  /*4080*/  ISETP.NE.AND P3, PT, R24, UR20, PT ;  /* 0x0000001418007c0c */ /* 0x000fe2000bf65270 */
[----:B------:R-:W-:-:S03]  /*4090*/  UIADD3 UR10, UPT, UPT, UR4, 0x6, URZ ;  /* 0x00000006040a7890 */ /* 0x000fc6000fffe0ff */
[----:B------:R-:W-:Y:S02]  /*40a0*/  ISETP.NE.OR P3, PT, R85, RZ, !P3 ;  /* 0x000000ff5500720c */ /* 0x000fe40005f65670 */
[----:B------:R-:W-:-:S04]  /*40b0*/  ISETP.NE.AND P6, PT, R24, UR9, PT ;  /* 0x0000000918007c0c */ /* 0x000fc8000bfc5270 */
[----:B------:R-:W-:Y:S01]  /*40c0*/  ISETP.NE.OR P6, PT, R85, RZ, !P6 ;  /* 0x000000ff5500720c */ /* 0x000fe200077c5670 */
[----:B------:R-:W-:Y:S01]  /*40d0*/  UIADD3 UR9, UPT, UPT, UR4, 0x7, URZ ;  /* 0x0000000704097890 */ /* 0x000fe2000fffe0ff */
[----:B------:R-:W-:-:S05]  /*40e0*/  @!P4 LOP3.LUT R33, R82, 0x1, RZ, 0xc0, !PT ;  /* 0x000000015221c812 */ /* 0x000fca00078ec0ff */
[----:B------:R-:W-:Y:S02]  /*40f0*/  @!P3 LOP3.LUT R32, R82, 0x1, RZ, 0xc0, !PT ;  /* 0x000000015220b812 */ /* 0x000fe400078ec0ff */
[----:B------:R-:W-:Y:S02]  /*4100*/  MOV R91, UR14 ;  /* 0x0000000e005b7c02 */ /* 0x000fe40008000f00 */
[----:B------:R-:W-:Y:S01]  /*4110*/  MOV R93, UR15 ;  /* 0x0000000f005d7c02 */ /* 0x000fe20008000f00 */
[----:B0-----:R-:W-:Y:S02]  /*4120*/  @!P5 FADD.FTZ R29, R29, R21 ;  /* 0x000000151d1dd221 */ /* 0x001fe40000010000 */
[----:B------:R-:W0:Y:S01]  /*4130*/  @!P1 LDC R21, c[0x0][0x374] ;  /* 0x0000dd00ff159b82 */ /* 0x000e220000000800 */
[----:B------:R-:W-:Y:S01]  /*4140*/  @!P5 FADD.FTZ R28, R28, R20 ;  /* 0x000000141c1cd221 */ /* 0x000fe20000010000 */
[----:B------:R-:W-:-:S06]  /*4150*/  ISETP.NE.AND P5, PT, R24, UR10, PT ;  /* 0x0000000a18007c0c */ /* 0x000fcc000bfa5270 */
[----:B------:R-:W1:Y:S01]  /*4160*/  @!P1 LDC R25, c[0x0][0x370] ;  /* 0x0000dc00ff199b82 */ /* 0x000e620000000800 */
[----:B------:R-:W-:-:S07]  /*4170*/  ISETP.NE.OR P5, PT, R85, RZ, !P5 ;  /* 0x000000ff5500720c */ /* 0x000fce0006fa5670 */
[----:B------:R-:W3:Y:S08]  /*4180*/  @!P4 LDC R26, c[0x0][0x374] ;  /* 0x0000dd00ff1acb82 */ /* 0x000ef00000000800 */
[----:B------:R-:W4:Y:S08]  /*4190*/  @!P4 LDC R20, c[0x0][0x370] ;  /* 0x0000dc00ff14cb82 */ /* 0x000f300000000800 */
[----:B------:R-:W5:Y:S01]  /*41a0*/  @!P3 LDC R27, c[0x0][0x374] ;  /* 0x0000dd00ff1bbb82 */ /* 0x000f620000000800 */
[----:B--2---:R-:W-:Y:S01]  /*41b0*/  @!P2 FADD.FTZ R29, R29, R23 ;  /* 0x000000171d1da221 */ /* 0x004fe20000010000 */
[----:B------:R-:W-:Y:S01]  /*41c0*/  @!P2 FADD.FTZ R28, R28, R22 ;  /* 0x000000161c1ca221 */ /* 0x000fe20000010000 */
[----:B------:R-:W-:-:S05]  /*41d0*/  ISETP.NE.AND P2, PT, R24, UR9, PT ;  /* 0x0000000918007c0c */ /* 0x000fca000bf45270 */
[----:B------:R-:W2:Y:S01]  /*41e0*/  @!P3 LDC R31, c[0x0][0x370] ;  /* 0x0000dc00ff1fbb82 */ /* 0x000ea20000000800 */
[----:B------:R-:W-:-:S07]  /*41f0*/  @!P1 LOP3.LUT R24, R82, 0x1, RZ, 0xc0, !PT ;  /* 0x0000000152189812 */ /* 0x000fce00078ec0ff */
[----:B------:R-:W2:Y:S01]  /*4200*/  @!P6 LDC R23, c[0x0][0x374] ;  /* 0x0000dd00ff17eb82 */ /* 0x000ea20000000800 */
[----:B0-----:R-:W-:-:S07]  /*4210*/  @!P1 IMAD R24, R24, R21, RZ ;  /* 0x0000001518189224 */ /* 0x001fce00078e02ff */
[----:B------:R-:W0:Y:S01]  /*4220*/  @!P6 LDC R30, c[0x0][0x370] ;  /* 0x0000dc00ff1eeb82 */ /* 0x000e220000000800 */
[----:B---3--:R-:W-:-:S07]  /*4230*/  @!P4 IMAD R21, R33, R26, RZ ;  /* 0x0000001a2115c224 */ /* 0x008fce00078e02ff */
[----:B------:R-:W3:Y:S01]  /*4240*/  @!P5 LDC R22, c[0x0][0x374] ;  /* 0x0000dd00ff16db82 */ /* 0x000ee20000000800 */
[----:B------:R-:W-:Y:S01]  /*4250*/  ISETP.NE.OR P2, PT, R85, RZ, !P2 ;  /* 0x000000ff5500720c */ /* 0x000fe20005745670 */
[----:B-1----:R-:W-:Y:S02]  /*4260*/  @!P1 IMAD R25, R24, R25, RZ ;  /* 0x0000001918199224 */ /* 0x002fe400078e02ff */
[----:B----4-:R-:W-:Y:S02]  /*4270*/  @!P4 IMAD R24, R21, R20, RZ ;  /* 0x000000141518c224 */ /* 0x010fe400078e02ff */
[----:B-----5:R-:W-:Y:S02]  /*4280*/  @!P3 IMAD R26, R32, R27, RZ ;  /* 0x0000001b201ab224 */ /* 0x020fe400078e02ff */
[----:B------:R-:W1:Y:S01]  /*4290*/  @!P1 LDC.64 R20, c[0x0][0x3b8] ;  /* 0x0000ee00ff149b82 */ /* 0x000e620000000a00 */
[----:B------:R-:W-:Y:S01]  /*42a0*/  @!P6 LOP3.LUT R32, R82, 0x1, RZ, 0xc0, !PT ;  /* 0x000000015220e812 */ /* 0x000fe200078ec0ff */
[----:B--2---:R-:W-:Y:S01]  /*42b0*/  @!P3 IMAD R31, R26, R31, RZ ;  /* 0x0000001f1a1fb224 */ /* 0x004fe200078e02ff */
[----:B------:R-:W-:-:S03]  /*42c0*/  @!P5 LOP3.LUT R27, R82, 0x1, RZ, 0xc0, !PT ;  /* 0x00000001521bd812 */ /* 0x000fc600078ec0ff */
[----:B------:R-:W-:Y:S02]  /*42d0*/  @!P6 IMAD R23, R32, R23, RZ ;  /* 0x000000172017e224 */ /* 0x000fe400078e02ff */
[----:B------:R-:W2:Y:S02]  /*42e0*/  @!P5 LDC R33, c[0x0][0x370] ;  /* 0x0000dc00ff21db82 */ /* 0x000ea40000000800 */
[----:B0-----:R-:W-:-:S06]  /*42f0*/  @!P6 IMAD R30, R23, R30, RZ ;  /* 0x0000001e171ee224 */ /* 0x001fcc00078e02ff */
[----:B------:R-:W0:Y:S01]  /*4300*/  @!P2 LDC R26, c[0x0][0x374] ;  /* 0x0000dd00ff1aab82 */ /* 0x000e220000000800 */
[----:B---3--:R-:W-:Y:S01]  /*4310*/  @!P5 IMAD R34, R27, R22, RZ ;  /* 0x000000161b22d224 */ /* 0x008fe200078e02ff */
[----:B------:R-:W-:-:S06]  /*4320*/  @!P1 SHF.L.U32 R25, R25, 0x1, RZ ;  /* 0x0000000119199819 */ /* 0x000fcc00000006ff */
[----:B------:R-:W3:Y:S08]  /*4330*/  @!P2 LDC R32, c[0x0][0x370] ;  /* 0x0000dc00ff20ab82 */ /* 0x000ef00000000800 */
[----:B------:R-:W4:Y:S01]  /*4340*/  @!P4 LDC.64 R22, c[0x0][0x3b8] ;  /* 0x0000ee00ff16cb82 */ /* 0x000f220000000a00 */
[----:B-1----:R-:W-:Y:S01]  /*4350*/  @!P1 IMAD.WIDE R20, R25, 0x4, R20 ;  /* 0x0000000419149825 */ /* 0x002fe200078e0214 */
[----:B------:R-:W-:-:S02]  /*4360*/  @!P4 SHF.L.U32 R27, R24, 0x1, RZ ;  /* 0x00000001181bc819 */ /* 0x000fc400000006ff */
[----:B------:R-:W-:-:S04]  /*4370*/  @!P2 LOP3.LUT R35, R82, 0x1, RZ, 0xc0, !PT ;  /* 0x000000015223a812 */ /* 0x000fc800078ec0ff */
[----:B------:R-:W1:Y:S01]  /*4380*/  @!P3 LDC.64 R24, c[0x0][0x3b8] ;  /* 0x0000ee00ff18bb82 */ /* 0x000e620000000a00 */
[----:B0-----:R-:W-:-:S04]  /*4390*/  @!P2 IMAD R35, R35, R26, RZ ;  /* 0x0000001a2323a224 */ /* 0x001fc800078e02ff */
[----:B---3--:R-:W-:Y:S01]  /*43a0*/  @!P2 IMAD R32, R35, R32, RZ ;  /* 0x000000202320a224 */ /* 0x008fe200078e02ff */
[----:B------:R-:W-:Y:S01]  /*43b0*/  MOV R35, UR18 ;  /* 0x0000001200237c02 */ /* 0x000fe20008000f00 */
[----:B--2---:R-:W-:Y:S02]  /*43c0*/  @!P5 IMAD R33, R34, R33, RZ ;  /* 0x000000212221d224 */ /* 0x004fe400078e02ff */
[----:B----4-:R-:W-:Y:S02]  /*43d0*/  @!P4 IMAD.WIDE R22, R27, 0x4, R22 ;  /* 0x000000041b16c825 */ /* 0x010fe400078e0216 */
[----:B------:R-:W0:Y:S01]  /*43e0*/  @!P6 LDC.64 R26, c[0x0][0x3b8] ;  /* 0x0000ee00ff1aeb82 */ /* 0x000e220000000a00 */
[----:B------:R-:W-:Y:S01]  /*43f0*/  @!P3 SHF.L.U32 R31, R31, 0x1, RZ ;  /* 0x000000011f1fb819 */ /* 0x000fe200000006ff */
[----:B------:R-:W-:-:S06]  /*4400*/  @!P4 IMAD.WIDE.U32 R22, R35, 0x8, R22 ;  /* 0x000000082316c825 */ /* 0x000fcc00078e0016 */
[----:B------:R-:W2:Y:S01]  /*4410*/  @!P5 LDC.64 R34, c[0x0][0x3b8] ;  /* 0x0000ee00ff22db82 */ /* 0x000ea20000000a00 */
[----:B------:R-:W-:Y:S01]  /*4420*/  @!P1 IMAD.WIDE.U32 R20, R91, 0x8, R20 ;  /* 0x000000085b149825 */ /* 0x000fe200078e0014 */
[----:B------:R-:W-:Y:S01]  /*4430*/  @!P6 SHF.L.U32 R91, R30, 0x1, RZ ;  /* 0x000000011e5be819 */ /* 0x000fe200000006ff */
[----:B------:R-:W3:Y:S02]  /*4440*/  @!P4 LDG.E.64 R22, desc[UR12][R22.64] ;  /* 0x0000000c1616c981 */ /* 0x000ee4000c1e1b00 */
[----:B-1----:R-:W-:Y:S01]  /*4450*/  @!P3 IMAD.WIDE R24, R31, 0x4, R24 ;  /* 0x000000041f18b825 */ /* 0x002fe200078e0218 */
[----:B------:R-:W-:Y:S01]  /*4460*/  @!P5 SHF.L.U32 R33, R33, 0x1, RZ ;  /* 0x000000012121d819 */ /* 0x000fe200000006ff */
[----:B------:R-:W4:Y:S01]  /*4470*/  @!P1 LDG.E.64 R20, desc[UR12][R20.64] ;  /* 0x0000000c14149981 */ /* 0x000f22000c1e1b00 */
[----:B------:R-:W1:Y:S01]  /*4480*/  @!P2 LDC.64 R30, c[0x0][0x3b8] ;  /* 0x0000ee00ff1eab82 */ /* 0x000e620000000a00 */
[----:B------:R-:W-:-:S04]  /*4490*/  @!P3 IMAD.WIDE.U32 R24, R93, 0x8, R24 ;  /* 0x000000085d18b825 */ /* 0x000fc800078e0018 */
[----:B0-----:R-:W-:Y:S01]  /*44a0*/  @!P6 IMAD.WIDE R26, R91, 0x4, R26 ;  /* 0x000000045b1ae825 */ /* 0x001fe200078e021a */
[----:B------:R-:W-:Y:S01]  /*44b0*/  MOV R91, UR17 ;  /* 0x00000011005b7c02 */ /* 0x000fe20008000f00 */
[----:B------:R-:W5:Y:S02]  /*44c0*/  @!P3 LDG.E.64 R24, desc[UR12][R24.64] ;  /* 0x0000000c1818b981 */ /* 0x000f64000c1e1b00 */
[----:B--2---:R-:W-:Y:S01]  /*44d0*/  @!P5 IMAD.WIDE R34, R33, 0x4, R34 ;  /* 0x000000042122d825 */ /* 0x004fe200078e0222 */
[----:B------:R-:W-:-:S03]  /*44e0*/  @!P2 SHF.L.U32 R33, R32, 0x1, RZ ;  /* 0x000000012021a819 */ /* 0x000fc600000006ff */
[----:B------:R-:W-:Y:S01]  /*44f0*/  @!P6 IMAD.WIDE.U32 R26, R91, 0x8, R26 ;  /* 0x000000085b1ae825 */ /* 0x000fe200078e001a */
[----:B------:R-:W-:-:S03]  /*4500*/  MOV R91, UR16 ;  /* 0x00000010005b7c02 */ /* 0x000fc60008000f00 */
[----:B-1----:R-:W-:Y:S01]  /*4510*/  @!P2 IMAD.WIDE R30, R33, 0x4, R30 ;  /* 0x00000004211ea825 */ /* 0x002fe200078e021e */
[----:B------:R-:W-:Y:S01]  /*4520*/  MOV R33, UR19 ;  /* 0x0000001300217c02 */ /* 0x000fe20008000f00 */
[----:B------:R-:W2:Y:S02]  /*4530*/  @!P6 LDG.E.64 R26, desc[UR12][R26.64] ;  /* 0x0000000c1a1ae981 */ /* 0x000ea4000c1e1b00 */
[----:B------:R-:W-:-:S04]  /*4540*/  @!P5 IMAD.WIDE.U32 R34, R91, 0x8, R34 ;  /* 0x000000085b22d825 */ /* 0x000fc800078e0022 */
[----:B------:R-:W-:Y:S02]  /*4550*/  @!P2 IMAD.WIDE.U32 R32, R33, 0x8, R30 ;  /* 0x000000082120a825 */ /* 0x000fe400078e001e */
[----:B------:R-:W2:Y:S04]  /*4560*/  @!P5 LDG.E.64 R30, desc[UR12][R34.64] ;  /* 0x0000000c221ed981 */ /* 0x000ea8000c1e1b00 */
[----:B------:R-:W2:Y:S01]  /*4570*/  @!P2 LDG.E.64 R32, desc[UR12][R32.64] ;  /* 0x0000000c2020a981 */ /* 0x000ea2000c1e1b00 */
[----:B------:R-:W0:Y:S01]  /*4580*/  LDCU UR10, c[0x0][0x374] ;  /* 0x00006e80ff0a77ac */ /* 0x000e220008000800 */
[----:B------:R-:W1:Y:S01]  /*4590*/  LDCU UR9, c[0x0][0x370] ;  /* 0x00006e00ff0977ac */ /* 0x000e620008000800 */
[----:B------:R-:W-:Y:S02]  /*45a0*/  UIADD3 UR4, UPT, UPT, UR4, 0x8, URZ ;  /* 0x0000000804047890 */ /* 0x000fe4000fffe0ff */
[----:B-1----:R-:W-:-:S04]  /*45b0*/  ULOP3.LUT UR9, UR9, 0x7ffffff8, URZ, 0xc0, !UPT ;  /* 0x7ffffff809097892 */ /* 0x002fc8000f8ec0ff */
[----:B------:R-:W-:Y:S02]  /*45c0*/  UISETP.NE.AND UP0, UPT, UR4, UR9, UPT ;  /* 0x000000090400728c */ /* 0x000fe4000bf05270 */
[----:B------:R-:W-:Y:S02]  /*45d0*/  UIADD3 UR8, UPT, UPT, UR8, 0x8, URZ ;  /* 0x0000000808087890 */ /* 0x000fe4000fffe0ff */
[----:B0-----:R-:W-:Y:S02]  /*45e0*/  ULEA UR16, UR10, UR16, 0x3 ;  /* 0x000000100a107291 */ /* 0x001fe4000f8e18ff */
[----:B------:R-:W-:Y:S02]  /*45f0*/  ULEA UR17, UR10, UR17, 0x3 ;  /* 0x000000110a117291 */ /* 0x000fe4000f8e18ff */
[----:B------:R-:W-:Y:S02]  /*4600*/  ULEA UR15, UR10, UR15, 0x3 ;  /* 0x0000000f0a0f7291 */ /* 0x000fe4000f8e18ff */
[----:B------:R-:W-:-:S02]  /*4610*/  ULEA UR18, UR10, UR18, 0x3 ;  /* 0x000000120a127291 */ /* 0x000fc4000f8e18ff */
[----:B------:R-:W-:Y:S02]  /*4620*/  ULEA UR14, UR10, UR14, 0x3 ;  /* 0x0000000e0a0e7291 */ /* 0x000fe4000f8e18ff */
[----:B------:R-:W-:Y:S02]  /*4630*/  ULEA UR7, UR10, UR7, 0x3 ;  /* 0x000000070a077291 */ /* 0x000fe4000f8e18ff */
        /* <DEDUP_REMOVED lines=13> */
[----:B------:R-:W-:Y:S01]  /*4710*/  @!P2 FADD.FTZ R29, R29, R33 ;  /* 0x000000211d1da221 */ /* 0x000fe20000010000 */
[----:B------:R-:W-:Y:S06]  /*4720*/  BRA.U UP0, `(.L_x_1949) ;  /* 0xfffffff500c07547 */ /* 0x000fec000b83ffff */
[----:B------:R-:W-:-:S05]  /*4730*/  UMOV UR4, UR9 ;  /* 0x0000000900047c82 */ /* 0x000fca0008000000 */
.L_x_1948:
[----:B------:R-:W3:Y:S02]  /*4740*/  LDCU UR6, c[0x0][0x370] ;  /* 0x00006e00ff0677ac */ /* 0x000ee40008000800 */
[----:B---3--:R-:W-:-:S09]  /*4750*/  ULOP3.LUT UP0, URZ, UR6, 0x7, URZ, 0xc0, !UPT ;  /* 0x0000000706ff7892 */ /* 0x008fd2000f80c0ff */
[----:B------:R-:W-:Y:S05]  /*4760*/  BRA.U !UP0, `(.L_x_1945) ;  /* 0x00000009082c7547 */ /* 0x000fea000b800000 */
[----:B------:R-:W3:Y:S02]  /*4770*/  LDCU UR6, c[0x0][0x370] ;  /* 0x00006e00ff0677ac */ /* 0x000ee40008000800 */
[----:B---3--:R-:W-:-:S04]  /*4780*/  ULOP3.LUT UR6, UR6, 0x7, URZ, 0xc0, !UPT ;  /* 0x0000000706067892 */ /* 0x008fc8000f8ec0ff */
[----:B------:R-:W-:-:S04]  /*4790*/  UIADD3 UR6, UPT, UPT, UR6, -0x1, URZ ;  /* 0xffffffff06067890 */ /* 0x000fc8000fffe0ff */
[----:B------:R-:W-:-:S09]  /*47a0*/  UISETP.GE.U32.AND UP0, UPT, UR6, 0x3, UPT ;  /* 0x000000030600788c */ /* 0x000fd2000bf06070 */
[----:B------:R-:W-:Y:S05]  /*47b0*/  BRA.U !UP0, `(.L_x_1950) ;  /* 0x0000000508187547 */ /* 0x000fea000b800000 */
[----:B------:R-:W3:Y:S01]  /*47c0*/  S2R R20, SR_CTAID.X ;  /* 0x0000000000147919 */ /* 0x000ee20000002500 */
[----:B------:R-:W-:Y:S02]  /*47d0*/  UIADD3 UR6, UPT, UPT, UR4, 0x1, URZ ;  /* 0x0000000104067890 */ /* 0x000fe4000fffe0ff */
[----:B------:R-:W-:Y:S02]  /*47e0*/  UIADD3 UR7, UPT, UPT, UR4, 0x3, URZ ;  /* 0x0000000304077890 */ /* 0x000fe4000fffe0ff */
[C---:B---3--:R-:W-:Y:S02]  /*47f0*/  ISETP.NE.AND P1, PT, R20.reuse, UR4, PT ;  /* 0x0000000414007c0c */ /* 0x048fe4000bf25270 */
[----:B------:R-:W-:Y:S01]  /*4800*/  ISETP.NE.AND P2, PT, R20, UR6, PT ;  /* 0x0000000614007c0c */ /* 0x000fe2000bf45270 */
[----:B------:R-:W-:Y:S01]  /*4810*/  UIADD3 UR6, UPT, UPT, UR4, 0x2, URZ ;  /* 0x0000000204067890 */ /* 0x000fe2000fffe0ff */
[C---:B------:R-:W-:Y:S02]  /*4820*/  ISETP.NE.OR P1, PT, R85.reuse, RZ, !P1 ;  /* 0x000000ff5500720c */ /* 0x040fe40004f25670 */
[----:B------:R-:W-:-:S02]  /*4830*/  ISETP.NE.OR P2, PT, R85, RZ, !P2 ;  /* 0x000000ff5500720c */ /* 0x000fc40005745670 */
[C---:B------:R-:W-:Y:S02]  /*4840*/  ISETP.NE.AND P4, PT, R20.reuse, UR7, PT ;  /* 0x0000000714007c0c */ /* 0x040fe4000bf85270 */
[----:B------:R-:W-:Y:S02]  /*4850*/  ISETP.NE.AND P3, PT, R20, UR6, PT ;  /* 0x0000000614007c0c */ /* 0x000fe4000bf65270 */
[C---:B------:R-:W-:Y:S02]  /*4860*/  ISETP.NE.OR P4, PT, R85.reuse, RZ, !P4 ;  /* 0x000000ff5500720c */ /* 0x040fe40006785670 */
[----:B------:R-:W-:-:S03]  /*4870*/  ISETP.NE.OR P3, PT, R85, RZ, !P3 ;  /* 0x000000ff5500720c */ /* 0x000fc60005f65670 */
[----:B----4-:R-:W3:Y:S01]  /*4880*/  @!P1 LDC R22, c[0x0][0x374] ;  /* 0x0000dd00ff169b82 */ /* 0x010ee20000000800 */
[C---:B------:R-:W-:Y:S01]  /*4890*/  @!P1 LOP3.LUT R23, R82.reuse, 0x1, RZ, 0xc0, !PT ;  /* 0x0000000152179812 */ /* 0x040fe200078ec0ff */
[----:B------:R-:W4:Y:S01]  /*48a0*/  @!P1 S2R R93, SR_CTAID.Y ;  /* 0x00000000005d9919 */ /* 0x000f220000002600 */
[----:B------:R-:W-:Y:S01]  /*48b0*/  @!P2 LOP3.LUT R20, R82, 0x1, RZ, 0xc0, !PT ;  /* 0x000000015214a812 */ /* 0x000fe200078ec0ff */
[----:B------:R-:W5:Y:S04]  /*48c0*/  @!P2 S2R R91, SR_CTAID.Y ;  /* 0x00000000005ba919 */ /* 0x000f680000002600 */
[----:B------:R-:W0:Y:S02]  /*48d0*/  @!P1 LDC R24, c[0x0][0x370] ;  /* 0x0000dc00ff189b82 */ /* 0x000e240000000800 */
[----:B------:R-:W5:Y:S06]  /*48e0*/  @!P3 S2R R27, SR_CTAID.Y ;  /* 0x00000000001bb919 */ /* 0x000f6c0000002600 */
[----:B------:R-:W5:Y:S08]  /*48f0*/  @!P2 LDC R21, c[0x0][0x374] ;  /* 0x0000dd00ff15ab82 */ /* 0x000f700000000800 */
[----:B-1----:R-:W1:Y:S01]  /*4900*/  @!P2 LDC R25, c[0x0][0x370] ;  /* 0x0000dc00ff19ab82 */ /* 0x002e620000000800 */
[----:B---3--:R-:W-:-:S07]  /*4910*/  @!P1 IMAD R23, R23, R22, RZ ;  /* 0x0000001617179224 */ /* 0x008fce00078e02ff */
[----:B--2---:R-:W2:Y:S01]  /*4920*/  @!P3 LDC R26, c[0x0][0x374] ;  /* 0x0000dd00ff1abb82 */ /* 0x004ea20000000800 */
[----:B0-----:R-:W-:Y:S02]  /*4930*/  @!P1 IMAD R23, R23, R24, RZ ;  /* 0x0000001817179224 */ /* 0x001fe400078e02ff */
[----:B----4-:R-:W-:-:S03]  /*4940*/  @!P1 IMAD R93, R22, UR4, R93 ;  /* 0x00000004165d9c24 */ /* 0x010fc6000f8e025d */
[----:B------:R-:W-:Y:S02]  /*4950*/  @!P1 SHF.L.U32 R23, R23, 0x1, RZ ;  /* 0x0000000117179819 */ /* 0x000fe400000006ff */
[----:B------:R-:W0:Y:S01]  /*4960*/  @!P3 LDC R34, c[0x0][0x370] ;  /* 0x0000dc00ff22bb82 */ /* 0x000e220000000800 */
[----:B-----5:R-:W-:Y:S02]  /*4970*/  @!P2 IMAD R20, R20, R21, RZ ;  /* 0x000000151414a224 */ /* 0x020fe400078e02ff */
[----:B------:R-:W-:-:S05]  /*4980*/  @!P2 IMAD R90, R21, UR4, R21 ;  /* 0x00000004155aac24 */ /* 0x000fca000f8e0215 */
[----:B------:R-:W3:Y:S01]  /*4990*/  @!P4 LDC R24, c[0x0][0x374] ;  /* 0x0000dd00ff18cb82 */ /* 0x000ee20000000800 */
[----:B-1----:R-:W-:Y:S01]  /*49a0*/  @!P2 IMAD R20, R20, R25, RZ ;  /* 0x000000191414a224 */ /* 0x002fe200078e02ff */
[----:B------:R-:W-:Y:S02]  /*49b0*/  @!P3 LOP3.LUT R25, R82, 0x1, RZ, 0xc0, !PT ;  /* 0x000000015219b812 */ /* 0x000fe400078ec0ff */
[----:B------:R-:W-:Y:S02]  /*49c0*/  @!P2 IADD3 R91, PT, PT, R90, R91, RZ ;  /* 0x0000005b5a5ba210 */ /* 0x000fe40007ffe0ff */
[----:B------:R-:W-:Y:S02]  /*49d0*/  @!P2 SHF.L.U32 R21, R20, 0x1, RZ ;  /* 0x000000011415a819 */ /* 0x000fe400000006ff */
[----:B------:R-:W1:Y:S01]  /*49e0*/  @!P1 LDC.64 R32, c[0x0][0x3b8] ;  /* 0x0000ee00ff209b82 */ /* 0x000e620000000a00 */
[----:B--2---:R-:W-:-:S07]  /*49f0*/  @!P3 IMAD R25, R25, R26, RZ ;  /* 0x0000001a1919b224 */ /* 0x004fce00078e02ff */
[----:B------:R-:W2:Y:S01]  /*4a00*/  @!P2 LDC.64 R30, c[0x0][0x3b8] ;  /* 0x0000ee00ff1eab82 */ /* 0x000ea20000000a00 */
[----:B0-----:R-:W-:Y:S01]  /*4a10*/  @!P3 IMAD R34, R25, R34, RZ ;  /* 0x000000221922b224 */ /* 0x001fe200078e02ff */
[----:B------:R-:W-:-:S06]  /*4a20*/  @!P4 LOP3.LUT R25, R82, 0x1, RZ, 0xc0, !PT ;  /* 0x000000015219c812 */ /* 0x000fcc00078ec0ff */
[----:B------:R-:W0:Y:S01]  /*4a30*/  @!P4 LDC R35, c[0x0][0x370] ;  /* 0x0000dc00ff23cb82 */ /* 0x000e220000000800 */
[----:B---3--:R-:W-:Y:S02]  /*4a40*/  @!P4 IMAD R92, R25, R24, RZ ;  /* 0x00000018195cc224 */ /* 0x008fe400078e02ff */
[----:B------:R-:W3:Y:S01]  /*4a50*/  @!P4 S2R R25, SR_CTAID.Y ;  /* 0x000000000019c919 */ /* 0x000ee20000002600 */
[----:B-1----:R-:W-:-:S04]  /*4a60*/  @!P1 IMAD.WIDE R32, R23, 0x4, R32 ;  /* 0x0000000417209825 */ /* 0x002fc800078e0220 */
[----:B------:R-:W1:Y:S01]  /*4a70*/  @!P3 LDC.64 R22, c[0x0][0x3b8] ;  /* 0x0000ee00ff16bb82 */ /* 0x000e620000000a00 */
[----:B------:R-:W-:-:S04]  /*4a80*/  @!P1 IMAD.WIDE.U32 R32, R93, 0x8, R32 ;  /* 0x000000085d209825 */ /* 0x000fc800078e0020 */
[----:B--2---:R-:W-:-:S03]  /*4a90*/  @!P2 IMAD.WIDE R30, R21, 0x4, R30 ;  /* 0x00000004151ea825 */ /* 0x004fc600078e021e */
[----:B------:R-:W2:Y:S01]  /*4aa0*/  @!P4 LDC.64 R20, c[0x0][0x3b8] ;  /* 0x0000ee00ff14cb82 */ /* 0x000ea20000000a00 */
[----:B0-----:R-:W-:Y:S02]  /*4ab0*/  @!P4 IMAD R35, R92, R35, RZ ;  /* 0x000000235c23c224 */ /* 0x001fe400078e02ff */
[----:B------:R-:W-:Y:S01]  /*4ac0*/  @!P2 IMAD.WIDE.U32 R30, R91, 0x8, R30 ;  /* 0x000000085b1ea825 */ /* 0x000fe200078e001e */
[----:B------:R-:W-:Y:S02]  /*4ad0*/  @!P3 SHF.L.U32 R91, R34, 0x1, RZ ;  /* 0x00000001225bb819 */ /* 0x000fe400000006ff */
[----:B------:R-:W-:Y:S01]  /*4ae0*/  @!P4 SHF.L.U32 R93, R35, 0x1, RZ ;  /* 0x00000001235dc819 */ /* 0x000fe200000006ff */
[----:B------:R-:W-:Y:S02]  /*4af0*/  @!P3 IMAD R35, R26, UR6, R27 ;  /* 0x000000061a23bc24 */ /* 0x000fe4000f8e021b */
[----:B-1----:R-:W-:-:S04]  /*4b00*/  @!P3 IMAD.WIDE R22, R91, 0x4, R22 ;  /* 0x000000045b16b825 */ /* 0x002fc800078e0216 */
[----:B---3--:R-:W-:Y:S02]  /*4b10*/  @!P4 IMAD R91, R24, UR7, R25 ;  /* 0x00000007185bcc24 */ /* 0x008fe4000f8e0219 */
[----:B------:R-:W-:Y:S02]  /*4b20*/  @!P3 IMAD.WIDE.U32 R24, R35, 0x8, R22 ;  /* 0x000000082318b825 */ /* 0x000fe400078e0016 */
[----:B------:R-:W3:Y:S02]  /*4b30*/  @!P2 LDG.E.64 R22, desc[UR12][R30.64] ;  /* 0x0000000c1e16a981 */ /* 0x000ee4000c1e1b00 */
[----:B--2---:R-:W-:Y:S02]  /*4b40*/  @!P4 IMAD.WIDE R26, R93, 0x4, R20 ;  /* 0x000000045d1ac825 */ /* 0x004fe400078e0214 */
[----:B------:R-:W2:Y:S02]  /*4b50*/  @!P1 LDG.E.64 R20, desc[UR12][R32.64] ;  /* 0x0000000c20149981 */ /* 0x000ea4000c1e1b00 */
[----:B------:R-:W-:-:S02]  /*4b60*/  @!P4 IMAD.WIDE.U32 R26, R91, 0x8, R26 ;  /* 0x000000085b1ac825 */ /* 0x000fc400078e001a */
[----:B------:R-:W4:Y:S04]  /*4b70*/  @!P3 LDG.E.64 R24, desc[UR12][R24.64] ;  /* 0x0000000c1818b981 */ /* 0x000f28000c1e1b00 */
[----:B------:R-:W5:Y:S01]  /*4b80*/  @!P4 LDG.E.64 R26, desc[UR12][R26.64] ;  /* 0x0000000c1a1ac981 */ /* 0x000f62000c1e1b00 */
[----:B------:R-:W-:Y:S01]  /*4b90*/  UIADD3 UR4, UPT, UPT, UR4, 0x4, URZ ;  /* 0x0000000404047890 */ /* 0x000fe2000fffe0ff */
        /* <DEDUP_REMOVED lines=8> */
.L_x_1950:
[----:B------:R-:W3:Y:S02]  /*4c20*/  LDCU UR6, c[0x0][0x370] ;  /* 0x00006e00ff0677ac */ /* 0x000ee40008000800 */
[----:B---3--:R-:W-:-:S09]  /*4c30*/  ULOP3.LUT UP0, UR6, UR6, 0x3, URZ, 0xc0, !UPT ;  /* 0x0000000306067892 */ /* 0x008fd2000f80c0ff */
[----:B------:R-:W-:Y:S05]  /*4c40*/  BRA.U !UP0, `(.L_x_1945) ;  /* 0x0000000108f47547 */ /* 0x000fea000b800000 */
[----:B-1--4-:R-:W1:Y:S01]  /*4c50*/  S2R R25, SR_CTAID.X ;  /* 0x0000000000197919 */ /* 0x012e620000002500 */
[----:B------:R-:W-:-:S09]  /*4c60*/  UISETP.NE.AND UP0, UPT, UR6, 0x1, UPT ;  /* 0x000000010600788c */ /* 0x000fd2000bf05270 */
[----:B------:R-:W-:Y:S05]  /*4c70*/  BRA.U !UP0, `(.L_x_1951) ;  /* 0x0000000108907547 */ /* 0x000fea000b800000 */
[----:B------:R-:W3:Y:S01]  /*4c80*/  S2R R20, SR_CTAID.X ;  /* 0x0000000000147919 */ /* 0x000ee20000002500 */
[----:B------:R-:W-:Y:S02]  /*4c90*/  UIADD3 UR6, UPT, UPT, UR4, 0x1, URZ ;  /* 0x0000000104067890 */ /* 0x000fe4000fffe0ff */
[----:B---3--:R-:W-:-:S04]  /*4ca0*/  ISETP.NE.AND P1, PT, R20, UR4, PT ;  /* 0x0000000414007c0c */ /* 0x008fc8000bf25270 */
[----:B------:R-:W-:Y:S02]  /*4cb0*/  ISETP.NE.AND P2, PT, R20, UR6, PT ;  /* 0x0000000614007c0c */ /* 0x000fe4000bf45270 */
[C---:B------:R-:W-:Y:S02]  /*4cc0*/  ISETP.NE.OR P1, PT, R85.reuse, RZ, !P1 ;  /* 0x000000ff5500720c */ /* 0x040fe40004f25670 */
[----:B------:R-:W-:-:S11]  /*4cd0*/  ISETP.NE.OR P2, PT, R85, RZ, !P2 ;  /* 0x000000ff5500720c */ /* 0x000fd60005745670 */
[----:B--2---:R-:W2:Y:S01]  /*4ce0*/  @!P1 LDC R26, c[0x0][0x374] ;  /* 0x0000dd00ff1a9b82 */ /* 0x004ea20000000800 */
[C---:B------:R-:W-:Y:S01]  /*4cf0*/  @!P1 LOP3.LUT R23, R82.reuse, 0x1, RZ, 0xc0, !PT ;  /* 0x0000000152179812 */ /* 0x040fe200078ec0ff */
[----:B------:R-:W3:Y:S01]  /*4d00*/  @!P1 S2R R27, SR_CTAID.Y ;  /* 0x00000000001b9919 */ /* 0x000ee20000002600 */
[----:B------:R-:W-:Y:S01]  /*4d10*/  @!P2 LOP3.LUT R35, R82, 0x1, RZ, 0xc0, !PT ;  /* 0x000000015223a812 */ /* 0x000fe200078ec0ff */
[----:B------:R-:W4:Y:S04]  /*4d20*/  @!P2 S2R R24, SR_CTAID.Y ;  /* 0x000000000018a919 */ /* 0x000f280000002600 */
[----:B------:R-:W5:Y:S08]  /*4d30*/  @!P1 LDC R31, c[0x0][0x370] ;  /* 0x0000dc00ff1f9b82 */ /* 0x000f700000000800 */
[----:B------:R-:W0:Y:S08]  /*4d40*/  @!P2 LDC R30, c[0x0][0x374] ;  /* 0x0000dd00ff1eab82 */ /* 0x000e300000000800 */
[----:B------:R-:W1:Y:S01]  /*4d50*/  @!P2 LDC R33, c[0x0][0x370] ;  /* 0x0000dc00ff21ab82 */ /* 0x000e620000000800 */
[----:B--2---:R-:W-:-:S07]  /*4d60*/  @!P1 IMAD R22, R23, R26, RZ ;  /* 0x0000001a17169224 */ /* 0x004fce00078e02ff */
[----:B------:R-:W2:Y:S01]  /*4d70*/  @!P1 LDC.64 R20, c[0x0][0x3b8] ;  /* 0x0000ee00ff149b82 */ /* 0x000ea20000000a00 */
[----:B-----5:R-:W-:Y:S02]  /*4d80*/  @!P1 IMAD R31, R22, R31, RZ ;  /* 0x0000001f161f9224 */ /* 0x020fe400078e02ff */
[----:B---3--:R-:W-:-:S03]  /*4d90*/  @!P1 IMAD R27, R26, UR4, R27 ;  /* 0x000000041a1b9c24 */ /* 0x008fc6000f8e021b */
[----:B------:R-:W-:Y:S02]  /*4da0*/  @!P1 SHF.L.U32 R31, R31, 0x1, RZ ;  /* 0x000000011f1f9819 */ /* 0x000fe400000006ff */
[----:B------:R-:W3:Y:S01]  /*4db0*/  @!P2 LDC.64 R22, c[0x0][0x3b8] ;  /* 0x0000ee00ff16ab82 */ /* 0x000ee20000000a00 */
[----:B0-----:R-:W-:-:S04]  /*4dc0*/  @!P2 IMAD R32, R35, R30, RZ ;  /* 0x0000001e2320a224 */ /* 0x001fc800078e02ff */
[----:B-1----:R-:W-:-:S05]  /*4dd0*/  @!P2 IMAD R32, R32, R33, RZ ;  /* 0x000000212020a224 */ /* 0x002fca00078e02ff */
[----:B------:R-:W-:Y:S01]  /*4de0*/  @!P2 SHF.L.U32 R33, R32, 0x1, RZ ;  /* 0x000000012021a819 */ /* 0x000fe200000006ff */
[----:B--2---:R-:W-:-:S04]  /*4df0*/  @!P1 IMAD.WIDE R20, R31, 0x4, R20 ;  /* 0x000000041f149825 */ /* 0x004fc800078e0214 */
[----:B------:R-:W-:Y:S02]  /*4e00*/  @!P2 IMAD R31, R30, UR4, R30 ;  /* 0x000000041e1fac24 */ /* 0x000fe4000f8e021e */
[----:B------:R-:W-:-:S03]  /*4e10*/  @!P1 IMAD.WIDE.U32 R20, R27, 0x8, R20 ;  /* 0x000000081b149825 */ /* 0x000fc600078e0014 */
[----:B----4-:R-:W-:Y:S01]  /*4e20*/  @!P2 IADD3 R31, PT, PT, R31, R24, RZ ;  /* 0x000000181f1fa210 */ /* 0x010fe20007ffe0ff */
[----:B---3--:R-:W-:Y:S02]  /*4e30*/  @!P2 IMAD.WIDE R22, R33, 0x4, R22 ;  /* 0x000000042116a825 */ /* 0x008fe400078e0216 */
[----:B------:R-:W2:Y:S02]  /*4e40*/  @!P1 LDG.E.64 R20, desc[UR12][R20.64] ;  /* 0x0000000c14149981 */ /* 0x000ea4000c1e1b00 */
[----:B------:R-:W-:-:S06]  /*4e50*/  @!P2 IMAD.WIDE.U32 R22, R31, 0x8, R22 ;  /* 0x000000081f16a825 */ /* 0x000fcc00078e0016 */
[----:B------:R-:W3:Y:S01]  /*4e60*/  @!P2 LDG.E.64 R22, desc[UR12][R22.64] ;  /* 0x0000000c1616a981 */ /* 0x000ee2000c1e1b00 */
[----:B------:R-:W-:Y:S01]  /*4e70*/  UIADD3 UR4, UPT, UPT, UR4, 0x2, URZ ;  /* 0x0000000204047890 */ /* 0x000fe2000fffe0ff */
[----:B--2---:R-:W-:Y:S01]  /*4e80*/  @!P1 FADD.FTZ R28, R28, R20 ;  /* 0x000000141c1c9221 */ /* 0x004fe20000010000 */
[----:B------:R-:W-:-:S03]  /*4e90*/  @!P1 FADD.FTZ R29, R29, R21 ;  /* 0x000000151d1d9221 */ /* 0x000fc60000010000 */
[----:B---3--:R-:W-:Y:S01]  /*4ea0*/  @!P2 FADD.FTZ R28, R28, R22 ;  /* 0x000000161c1ca221 */ /* 0x008fe20000010000 */
[----:B------:R-:W-:-:S07]  /*4eb0*/  @!P2 FADD.FTZ R29, R29, R23 ;  /* 0x000000171d1da221 */ /* 0x000fce0000010000 */
.L_x_1951:
[----:B------:R-:W3:Y:S01]  /*4ec0*/  LDC R20, c[0x0][0x370] ;  /* 0x0000dc00ff147b82 */ /* 0x000ee20000000800 */
[----:B-1----:R-:W-:Y:S01]  /*4ed0*/  ISETP.NE.AND P1, PT, R25, UR4, PT ;  /* 0x0000000419007c0c */ /* 0x002fe2000bf25270 */
[----:B------:R-:W-:Y:S03]  /*4ee0*/  BSSY.RECONVERGENT B0, `(.L_x_1945) ;  /* 0x0000013000007945 */ /* 0x000fe60003800200 */
[----:B------:R-:W-:Y:S02]  /*4ef0*/  ISETP.NE.OR P1, PT, R85, RZ, !P1 ;  /* 0x000000ff5500720c */ /* 0x000fe40004f25670 */
[----:B---3--:R-:W-:-:S04]  /*4f00*/  LOP3.LUT R20, R20, 0x1, RZ, 0xc0, !PT ;  /* 0x0000000114147812 */ /* 0x008fc800078ec0ff */
[----:B------:R-:W-:-:S13]  /*4f10*/  ISETP.NE.U32.OR P1, PT, R20, 0x1, P1 ;  /* 0x000000011400780c */ /* 0x000fda0000f25470 */
[----:B------:R-:W-:Y:S05]  /*4f20*/  @P1 BRA `(.L_x_1952) ;  /* 0x0000000000381947 */ /* 0x000fea0003800000 */
[----:B------:R-:W1:Y:S01]  /*4f30*/  LDC R24, c[0x0][0x374] ;  /* 0x0000dd00ff187b82 */ /* 0x000e620000000800 */
[----:B------:R-:W3:Y:S01]  /*4f40*/  S2R R25, SR_CTAID.Y ;  /* 0x0000000000197919 */ /* 0x000ee20000002600 */
[----:B------:R-:W-:-:S06]  /*4f50*/  LOP3.LUT R27, R82, 0x1, RZ, 0xc0, !PT ;  /* 0x00000001521b7812 */ /* 0x000fcc00078ec0ff */
[----:B------:R-:W4:Y:S08]  /*4f60*/  LDC R23, c[0x0][0x370] ;  /* 0x0000dc00ff177b82 */ /* 0x000f300000000800 */
[----:B------:R-:W5:Y:S01]  /*4f70*/  LDC.64 R20, c[0x0][0x3b8] ;  /* 0x0000ee00ff147b82 */ /* 0x000f620000000a00 */
[----:B-1----:R-:W-:-:S04]  /*4f80*/  IMAD R22, R27, R24, RZ ;  /* 0x000000181b167224 */ /* 0x002fc800078e02ff */
[----:B----4-:R-:W-:-:S05]  /*4f90*/  IMAD R22, R22, R23, RZ ;  /* 0x0000001716167224 */ /* 0x010fca00078e02ff */
[----:B------:R-:W-:-:S05]  /*4fa0*/  SHF.L.U32 R23, R22, 0x1, RZ ;  /* 0x0000000116177819 */ /* 0x000fca00000006ff */
[----:B-----5:R-:W-:-:S04]  /*4fb0*/  IMAD.WIDE R20, R23, 0x4, R20 ;  /* 0x0000000417147825 */ /* 0x020fc800078e0214 */
[----:B---3--:R-:W-:-:S04]  /*4fc0*/  IMAD R23, R24, UR4, R25 ;  /* 0x0000000418177c24 */ /* 0x008fc8000f8e0219 */
[----:B------:R-:W-:-:S06]  /*4fd0*/  IMAD.WIDE.U32 R20, R23, 0x8, R20 ;  /* 0x0000000817147825 */ /* 0x000fcc00078e0014 */
[----:B------:R-:W0:Y:S02]  /*4fe0*/  LDG.E.64 R20, desc[UR12][R20.64] ;  /* 0x0000000c14147981 */ /* 0x000e24000c1e1b00 */
[----:B0-----:R-:W-:Y:S01]  /*4ff0*/  FADD.FTZ R28, R28, R20 ;  /* 0x000000141c1c7221 */ /* 0x001fe20000010000 */
[----:B------:R-:W-:-:S07]  /*5000*/  FADD.FTZ R29, R29, R21 ;  /* 0x000000151d1d7221 */ /* 0x000fce0000010000 */
.L_x_1952:
[----:B------:R-:W-:Y:S05]  /*5010*/  BSYNC.RECONVERGENT B0 ;  /* 0x0000000000007941 */ /* 0x000fea0003800200 */
.L_x_1945:
[----:B------:R-:W0:Y:S01]  /*5020*/  S2UR UR6, SR_CgaCtaId ;  /* 0x00000000000679c3 */ /* 0x000e220000008800 */
[----:B------:R-:W2:Y:S01]  /*5030*/  LDCU UR7, c[0x0][0x414] ;  /* 0x00008280ff0777ac */ /* 0x000ea20008000800 */
[----:B------:R-:W-:Y:S02]  /*5040*/  ISETP.NE.AND P1, PT, R85, RZ, PT ;  /* 0x000000ff5500720c */ /* 0x000fe40003f25270 */
[----:B------:R-:W-:Y:S01]  /*5050*/  MOV R27, UR5 ;  /* 0x00000005001b7c02 */ /* 0x000fe20008000f00 */
[----:B------:R-:W-:Y:S01]  /*5060*/  UMOV UR4, 0x400 ;  /* 0x0000040000047882 */ /* 0x000fe20000000000 */
[----:B------:R-:W-:Y:S02]  /*5070*/  LOP3.LUT R34, R83, 0xffff, RZ, 0xc0, !PT ;  /* 0x0000ffff53227812 */ /* 0x000fe400078ec0ff */
[----:B----4-:R-:W4:Y:S02]  /*5080*/  @P0 LDC.64 R30, c[0x0][0x388] ;  /* 0x0000e200ff1e0b82 */ /* 0x010f240000000a00 */
[----:B-1----:R-:W-:-:S06]  /*5090*/  IADD3 R25, PT, PT, R34, UR11, RZ ;  /* 0x0000000b22197c10 */ /* 0x002fcc000fffe0ff */
[----:B------:R-:W1:Y:S01]  /*50a0*/  LDC.64 R22, c[0x0][0x398] ;  /* 0x0000e600ff167b82 */ /* 0x000e620000000a00 */
[----:B--2---:R-:W-:Y:S01]  /*50b0*/  @P0 FMUL.FTZ R26, R28, UR7 ;  /* 0x000000071c1a0c20 */ /* 0x004fe20008410000 */
[----:B0-----:R-:W-:-:S06]  /*50c0*/  ULEA UR4, UR6, UR4, 0x18 ;  /* 0x0000000406047291 */ /* 0x001fcc000f8ec0ff */
[----:B---3--:R-:W0:Y:S01]  /*50d0*/  LDC.64 R20, c[0x0][0x3a0] ;  /* 0x0000e800ff147b82 */ /* 0x008e220000000a00 */
[----:B----4-:R-:W-:-:S04]  /*50e0*/  @P0 IMAD.WIDE R30, R27, 0x8, R30 ;  /* 0x000000081b1e0825 */ /* 0x010fc800078e021e */
[----:B------:R-:W-:Y:S01]  /*50f0*/  @P0 FMUL.FTZ R27, R29, UR7 ;  /* 0x000000071d1b0c20 */ /* 0x000fe20008410000 */
[----:B------:R-:W-:Y:S04]  /*5100*/  @!P1 STS.64 [UR4+0xc0], R28 ;  /* 0x0000c01cff009988 */ /* 0x000fe80008000a04 */
[----:B------:R-:W-:Y:S01]  /*5110*/  @P0 STG.E.64 desc[UR12][R30.64], R26 ;  /* 0x0000001a1e000986 */ /* 0x000fe2000c101b0c */
[----:B-1----:R-:W-:-:S04]  /*5120*/  IMAD.WIDE R32, R25, 0x4, R22 ;  /* 0x0000000419207825 */ /* 0x002fc800078e0216 */
[----:B0-----:R-:W-:Y:S01]  /*5130*/  IMAD.WIDE R22, R25, 0x4, R20 ;  /* 0x0000000419167825 */ /* 0x001fe200078e0214 */
[----:B------:R-:W-:Y:S06]  /*5140*/  BAR.SYNC.DEFER_BLOCKING 0x0 ;  /* 0x0000000000007b1d */ /* 0x000fec0000010000 */
[----:B------:R0:W5:Y:S04]  /*5150*/  LDG.E.64 R20, desc[UR12][R32.64] ;  /* 0x0000000c20147981 */ /* 0x000168000c1e1b00 */
[----:B------:R-:W5:Y:S01]  /*5160*/  LDG.E.64 R22, desc[UR12][R22.64] ;  /* 0x0000000c16167981 */ /* 0x000f62000c1e1b00 */
[----:B------:R-:W-:Y:S03]  /*5170*/  BSSY.RECONVERGENT B0, `(.L_x_1953) ;  /* 0x0000794000007945 */ /* 0x000fe60003800200 */
[----:B------:R-:W1:Y:S02]  /*5180*/  LDS.64 R24, [UR4+0xc0] ;  /* 0x0000c004ff187984 */ /* 0x000e640008000a00 */
        /* <DEDUP_REMOVED lines=16> */
[----:B0-----:R-:W-:Y:S05]  /*5290*/  BRA.U UP1, `(.L_x_1954) ;  /* 0x0000003101847547 */ /* 0x001fea000b800000 */
[----:B------:R-:W0:Y:S01]  /*52a0*/  S2UR UR8, SR_CTAID.X ;  /* 0x00000000000879c3 */ /* 0x000e220000002500 */
[----:B------:R-:W1:Y:S01]  /*52b0*/  LDCU.64 UR10, c[0x0][0x3e8] ;  /* 0x00007d00ff0a77ac */ /* 0x000e620008000a00 */
[----:B------:R-:W-:Y:S06]  /*52c0*/  BSSY.RECONVERGENT B1, `(.L_x_1955) ;  /* 0x000001f000017945 */ /* 0x000fec0003800200 */
[----:B------:R-:W0:Y:S02]  /*52d0*/  LDC R25, c[0x0][0x404] ;  /* 0x00010100ff197b82 */ /* 0x000e240000000800 */
[----:B0-----:R-:W-:-:S05]  /*52e0*/  IMAD R28, R25, UR8, R84 ;  /* 0x00000008191c7c24 */ /* 0x001fca000f8e0254 */
[C---:B-1----:R-:W-:Y:S02]  /*52f0*/  ISETP.GE.U32.AND P1, PT, R28.reuse, UR10, PT ;  /* 0x0000000a1c007c0c */ /* 0x042fe4000bf26070 */
[----:B------:R-:W-:Y:S02]  /*5300*/  SHF.R.S32.HI R24, RZ, 0x1f, R28 ;  /* 0x0000001fff187819 */ /* 0x000fe4000001141c */
[----:B------:R-:W-:Y:S02]  /*5310*/  IADD3 R33, PT, PT, R28, 0x8, RZ ;  /* 0x000000081c217810 */ /* 0x000fe40007ffe0ff */
[----:B------:R-:W-:Y:S02]  /*5320*/  ISETP.GE.AND.EX P1, PT, R24, UR11, PT, P1 ;  /* 0x0000000b18007c0c */ /* 0x000fe4000bf26310 */
[----:B------:R-:W-:Y:S02]  /*5330*/  ISETP.GE.U32.AND P2, PT, R33, UR10, PT ;  /* 0x0000000a21007c0c */ /* 0x000fe4000bf46070 */
[----:B------:R-:W-:-:S02]  /*5340*/  SHF.R.S32.HI R26, RZ, 0x1f, R33 ;  /* 0x0000001fff1a7819 */ /* 0x000fc40000011421 */
[----:B------:R-:W-:Y:S02]  /*5350*/  IADD3 R27, PT, PT, R28, 0x10, RZ ;  /* 0x000000101c1b7810 */ /* 0x000fe40007ffe0ff */
[----:B------:R-:W-:Y:S02]  /*5360*/  ISETP.GE.AND.EX P2, PT, R26, UR11, PT, P2 ;  /* 0x0000000b1a007c0c */ /* 0x000fe4000bf46320 */
[----:B------:R-:W-:-:S03]  /*5370*/  IADD3 R29, PT, PT, R28, 0x18, RZ ;  /* 0x000000181c1d7810 */ /* 0x000fc60007ffe0ff */
[----:B------:R-:W-:Y:S08]  /*5380*/  @P1 BRA `(.L_x_1956) ;  /* 0x0000000000481947 */ /* 0x000ff00003800000 */
[----:B------:R-:W0:Y:S01]  /*5390*/  LDCU.64 UR16, c[0x0][0x3e0] ;  /* 0x00007c00ff1077ac */ /* 0x000e220008000a00 */
[----:B------:R-:W-:Y:S01]  /*53a0*/  MOV R25, R89 ;  /* 0x0000005900197202 */ /* 0x000fe20000000f00 */
[----:B------:R-:W-:Y:S01]  /*53b0*/  FADD.FTZ R81, R81, -UR4 ;  /* 0x8000000451517e21 */ /* 0x000fe20008010000 */
[----:B------:R-:W-:Y:S01]  /*53c0*/  FADD.FTZ R78, R78, -UR4 ;  /* 0x800000044e4e7e21 */ /* 0x000fe20008010000 */
[----:B------:R-:W1:Y:S02]  /*53d0*/  LDCU.64 UR14, c[0x0][0x380] ;  /* 0x00007000ff0e77ac */ /* 0x000e640008000a00 */
[----:B------:R-:W-:Y:S01]  /*53e0*/  FMUL.FTZ R81, R81, UR6 ;  /* 0x0000000651517c20 */ /* 0x000fe20008410000 */
[----:B------:R-:W-:-:S03]  /*53f0*/  FMUL.FTZ R78, R78, UR6 ;  /* 0x000000064e4e7c20 */ /* 0x000fc60008410000 */
[----:B-----5:R-:W-:Y:S01]  /*5400*/  FFMA.FTZ R81, R20, R81, R22 ;  /* 0x0000005114517223 */ /* 0x020fe20000010016 */
[----:B------:R-:W-:Y:S01]  /*5410*/  FFMA.FTZ R78, R21, R78, R23 ;  /* 0x0000004e154e7223 */ /* 0x000fe20000010017 */
[----:B0-----:R-:W-:Y:S01]  /*5420*/  IMAD R31, R24, UR16, RZ ;  /* 0x00000010181f7c24 */ /* 0x001fe2000f8e02ff */
[----:B------:R-:W-:-:S03]  /*5430*/  MOV R24, R86 ;  /* 0x0000005600187202 */ /* 0x000fc60000000f00 */
[C---:B------:R-:W-:Y:S02]  /*5440*/  IMAD R31, R28.reuse, UR17, R31 ;  /* 0x000000111c1f7c24 */ /* 0x040fe4000f8e021f */
[----:B------:R-:W-:-:S05]  /*5450*/  IMAD.WIDE.U32 R24, R28, UR16, R24 ;  /* 0x000000101c187c25 */ /* 0x000fca000f8e0018 */
[----:B------:R-:W-:Y:S02]  /*5460*/  IADD3 R31, PT, PT, R25, R31, RZ ;  /* 0x0000001f191f7210 */ /* 0x000fe40007ffe0ff */
[----:B-1----:R-:W-:Y:S02]  /*5470*/  LEA R30, P1, R24, UR14, 0x1 ;  /* 0x0000000e181e7c11 */ /* 0x002fe4000f8208ff */
[----:B------:R-:W-:Y:S02]  /*5480*/  F2FP.BF16.F32.PACK_AB R25, R78, R81 ;  /* 0x000000514e19723e */ /* 0x000fe400000010ff */
[----:B------:R-:W-:-:S05]  /*5490*/  LEA.HI.X R31, R24, UR15, R31, 0x1, P1 ;  /* 0x0000000f181f7c11 */ /* 0x000fca00088f0c1f */
[----:B------:R0:W-:Y:S04]  /*54a0*/  STG.E desc[UR12][R30.64], R25 ;  /* 0x000000191e007986 */ /* 0x0001e8000c10190c */
.L_x_1956:
[----:B------:R-:W-:Y:S05]  /*54b0*/  BSYNC.RECONVERGENT B1 ;  /* 0x0000000000017941 */ /* 0x000fea0003800200 */
.L_x_1955:
[----:B------:R-:W-:Y:S04]  /*54c0*/  BSSY.RECONVERGENT B1, `(.L_x_1957) ;  /* 0x0000014000017945 */ /* 0x000fe80003800200 */
[----:B------:R-:W-:Y:S05]  /*54d0*/  @P2 BRA `(.L_x_1958) ;  /* 0x0000000000482947 */ /* 0x000fea0003800000 */
[----:B------:R-:W1:Y:S01]  /*54e0*/  LDCU.64 UR14, c[0x0][0x3e0] ;  /* 0x00007c00ff0e77ac */ /* 0x000e620008000a00 */
[----:B------:R-:W-:Y:S01]  /*54f0*/  MOV R24, R86 ;  /* 0x0000005600187202 */ /* 0x000fe20000000f00 */
[----:B------:R-:W-:Y:S01]  /*5500*/  FADD.FTZ R79, R79, -UR4 ;  /* 0x800000044f4f7e21 */ /* 0x000fe20008010000 */
[----:B0-----:R-:W-:Y:S01]  /*5510*/  MOV R25, R89 ;  /* 0x0000005900197202 */ /* 0x001fe20000000f00 */
[----:B------:R-:W0:Y:S01]  /*5520*/  LDCU.64 UR16, c[0x0][0x380] ;  /* 0x00007000ff1077ac */ /* 0x000e220008000a00 */
[----:B------:R-:W-:Y:S01]  /*5530*/  FADD.FTZ R76, R76, -UR4 ;  /* 0x800000044c4c7e21 */ /* 0x000fe20008010000 */
[----:B------:R-:W-:-:S03]  /*5540*/  FMUL.FTZ R79, R79, UR6 ;  /* 0x000000064f4f7c20 */ /* 0x000fc60008410000 */
[----:B------:R-:W-:Y:S01]  /*5550*/  FMUL.FTZ R76, R76, UR6 ;  /* 0x000000064c4c7c20 */ /* 0x000fe20008410000 */
        /* <DEDUP_REMOVED lines=10> */
.L_x_1958:
[----:B------:R-:W-:Y:S05]  /*5600*/  BSYNC.RECONVERGENT B1 ;  /* 0x0000000000017941 */ /* 0x000fea0003800200 */
.L_x_1957:
[----:B------:R-:W-:Y:S01]  /*5610*/  ISETP.GE.U32.AND P5, PT, R27, UR10, PT ;  /* 0x0000000a1b007c0c */ /* 0x000fe2000bfa6070 */
[----:B------:R-:W-:Y:S01]  /*5620*/  BSSY.RECONVERGENT B1, `(.L_x_1959) ;  /* 0x0000029000017945 */ /* 0x000fe20003800200 */
[----:B------:R-:W-:Y:S02]  /*5630*/  SHF.R.S32.HI R24, RZ, 0x1f, R27 ;  /* 0x0000001fff187819 */ /* 0x000fe4000001141b */
[----:B01----:R-:W-:Y:S02]  /*5640*/  IADD3 R30, PT, PT, R28, 0x20, RZ ;  /* 0x000000201c1e7810 */ /* 0x003fe40007ffe0ff */
[----:B------:R-:W-:Y:S02]  /*5650*/  ISETP.GE.AND.EX P5, PT, R24, UR11, PT, P5 ;  /* 0x0000000b18007c0c */ /* 0x000fe4000bfa6350 */
[C---:B------:R-:W-:Y:S02]  /*5660*/  IADD3 R31, PT, PT, R28.reuse, 0x28, RZ ;  /* 0x000000281c1f7810 */ /* 0x040fe40007ffe0ff */
[----:B------:R-:W-:-:S02]  /*5670*/  IADD3 R32, PT, PT, R28, 0x30, RZ ;  /* 0x000000301c207810 */ /* 0x000fc40007ffe0ff */
[----:B------:R-:W-:Y:S02]  /*5680*/  IADD3 R33, PT, PT, R28, 0x38, RZ ;  /* 0x000000381c217810 */ /* 0x000fe40007ffe0ff */
        /* <DEDUP_REMOVED lines=16> */
[----:B------:R-:W0:Y:S01]  /*5790*/  LDCU.64 UR14, c[0x0][0x3e0] ;  /* 0x00007c00ff0e77ac */ /* 0x000e220008000a00 */
[----:B------:R-:W-:Y:S01]  /*57a0*/  MOV R25, R89 ;  /* 0x0000005900197202 */ /* 0x000fe20000000f00 */
[----:B------:R-:W-:Y:S01]  /*57b0*/  FADD.FTZ R77, R77, -UR4 ;  /* 0x800000044d4d7e21 */ /* 0x000fe20008010000 */
[----:B------:R-:W-:Y:S01]  /*57c0*/  FADD.FTZ R74, R74, -UR4 ;  /* 0x800000044a4a7e21 */ /* 0x000fe20008010000 */
[----:B------:R-:W1:Y:S02]  /*57d0*/  LDCU.64 UR16, c[0x0][0x380] ;  /* 0x00007000ff1077ac */ /* 0x000e640008000a00 */
[----:B------:R-:W-:Y:S01]  /*57e0*/  FMUL.FTZ R77, R77, UR6 ;  /* 0x000000064d4d7c20 */ /* 0x000fe20008410000 */
[----:B------:R-:W-:-:S04]  /*57f0*/  FMUL.FTZ R74, R74, UR6 ;  /* 0x000000064a4a7c20 */ /* 0x000fc80008410000 */
[----:B-----5:R-:W-:Y:S01]  /*5800*/  FFMA.FTZ R74, R21, R74, R23 ;  /* 0x0000004a154a7223 */ /* 0x020fe20000010017 */
[----:B0-----:R-:W-:-:S04]  /*5810*/  IMAD R24, R24, UR14, RZ ;  /* 0x0000000e18187c24 */ /* 0x001fc8000f8e02ff */
[----:B------:R-:W-:Y:S01]  /*5820*/  IMAD R85, R27, UR15, R24 ;  /* 0x0000000f1b557c24 */ /* 0x000fe2000f8e0218 */
[----:B------:R-:W-:-:S05]  /*5830*/  MOV R24, R86 ;  /* 0x0000005600187202 */ /* 0x000fca0000000f00 */
[----:B------:R-:W-:-:S05]  /*5840*/  IMAD.WIDE.U32 R24, R27, UR14, R24 ;  /* 0x0000000e1b187c25 */ /* 0x000fca000f8e0018 */
[----:B------:R-:W-:Y:S01]  /*5850*/  IADD3 R85, PT, PT, R25, R85, RZ ;  /* 0x0000005519557210 */ /* 0x000fe20007ffe0ff */
[----:B------:R-:W-:Y:S01]  /*5860*/  FFMA.FTZ R25, R20, R77, R22 ;  /* 0x0000004d14197223 */ /* 0x000fe20000010016 */
[----:B-1----:R-:W-:-:S04]  /*5870*/  LEA R26, P5, R24, UR16, 0x1 ;  /* 0x00000010181a7c11 */ /* 0x002fc8000f8a08ff */
[----:B------:R-:W-:Y:S02]  /*5880*/  LEA.HI.X R27, R24, UR17, R85, 0x1, P5 ;  /* 0x00000011181b7c11 */ /* 0x000fe4000a8f0c55 */
[----:B------:R-:W-:-:S05]  /*5890*/  F2FP.BF16.F32.PACK_AB R25, R74, R25 ;  /* 0x000000194a19723e */ /* 0x000fca00000010ff */
[----:B------:R0:W-:Y:S02]  /*58a0*/  STG.E desc[UR12][R26.64], R25 ;  /* 0x000000191a007986 */ /* 0x0001e4000c10190c */
.L_x_1960:
[----:B------:R-:W-:Y:S05]  /*58b0*/  BSYNC.RECONVERGENT B1 ;  /* 0x0000000000017941 */ /* 0x000fea0003800200 */
.L_x_1959:
[----:B------:R-:W-:Y:S01]  /*58c0*/  BSSY.RECONVERGENT B1, `(.L_x_1961) ;  /* 0x0000016000017945 */ /* 0x000fe20003800200 */
[C---:B------:R-:W-:Y:S02]  /*58d0*/  IADD3 R74, PT, PT, R28.reuse, 0x40, RZ ;  /* 0x000000401c4a7810 */ /* 0x040fe40007ffe0ff */
[----:B------:R-:W-:Y:S01]  /*58e0*/  IADD3 R77, PT, PT, R28, 0x48, RZ ;  /* 0x000000481c4d7810 */ /* 0x000fe20007ffe0ff */
[----:B------:R-:W-:Y:S06]  /*58f0*/  @P2 BRA `(.L_x_1962) ;  /* 0x0000000000482947 */ /* 0x000fec0003800000 */
[----:B------:R-:W1:Y:S01]  /*5900*/  LDCU.64 UR14, c[0x0][0x3e0] ;  /* 0x00007c00ff0e77ac */ /* 0x000e620008000a00 */
[----:B0-----:R-:W-:Y:S01]  /*5910*/  MOV R25, R89 ;  /* 0x0000005900197202 */ /* 0x001fe20000000f00 */
[----:B------:R-:W-:Y:S01]  /*5920*/  FADD.FTZ R75, R75, -UR4 ;  /* 0x800000044b4b7e21 */ /* 0x000fe20008010000 */
[----:B------:R-:W-:Y:S01]  /*5930*/  FADD.FTZ R72, R72, -UR4 ;  /* 0x8000000448487e21 */ /* 0x000fe20008010000 */
[----:B------:R-:W0:Y:S02]  /*5940*/  LDCU.64 UR16, c[0x0][0x380] ;  /* 0x00007000ff1077ac */ /* 0x000e240008000a00 */
[----:B------:R-:W-:Y:S01]  /*5950*/  FMUL.FTZ R75, R75, UR6 ;  /* 0x000000064b4b7c20 */ /* 0x000fe20008410000 */
[----:B------:R-:W-:-:S03]  /*5960*/  FMUL.FTZ R72, R72, UR6 ;  /* 0x0000000648487c20 */ /* 0x000fc60008410000 */
[----:B-----5:R-:W-:Y:S01]  /*5970*/  FFMA.FTZ R75, R20, R75, R22 ;  /* 0x0000004b144b7223 */ /* 0x020fe20000010016 */
[----:B------:R-:W-:Y:S01]  /*5980*/  FFMA.FTZ R72, R21, R72, R23 ;  /* 0x0000004815487223 */ /* 0x000fe20000010017 */
[----:B-1----:R-:W-:-:S04]  /*5990*/  IMAD R24, R81, UR14, RZ ;  /* 0x0000000e51187c24 */ /* 0x002fc8000f8e02ff */
[----:B------:R-:W-:Y:S01]  /*59a0*/  IMAD R27, R29, UR15, R24 ;  /* 0x0000000f1d1b7c24 */ /* 0x000fe2000f8e0218 */
[----:B------:R-:W-:-:S05]  /*59b0*/  MOV R24, R86 ;  /* 0x0000005600187202 */ /* 0x000fca0000000f00 */
[----:B------:R-:W-:-:S05]  /*59c0*/  IMAD.WIDE.U32 R24, R29, UR14, R24 ;  /* 0x0000000e1d187c25 */ /* 0x000fca000f8e0018 */
[----:B------:R-:W-:Y:S02]  /*59d0*/  IADD3 R27, PT, PT, R25, R27, RZ ;  /* 0x0000001b191b7210 */ /* 0x000fe40007ffe0ff */
[----:B0-----:R-:W-:Y:S02]  /*59e0*/  LEA R26, P2, R24, UR16, 0x1 ;  /* 0x00000010181a7c11 */ /* 0x001fe4000f8408ff */
[----:B------:R-:W-:Y:S02]  /*59f0*/  F2FP.BF16.F32.PACK_AB R25, R72, R75 ;  /* 0x0000004b4819723e */ /* 0x000fe400000010ff */
[----:B------:R-:W-:-:S05]  /*5a00*/  LEA.HI.X R27, R24, UR17, R27, 0x1, P2 ;  /* 0x00000011181b7c11 */ /* 0x000fca00090f0c1b */
[----:B------:R1:W-:Y:S04]  /*5a10*/  STG.E desc[UR12][R26.64], R25 ;  /* 0x000000191a007986 */ /* 0x0003e8000c10190c */
.L_x_1962:
[----:B------:R-:W-:Y:S05]  /*5a20*/  BSYNC.RECONVERGENT B1 ;  /* 0x0000000000017941 */ /* 0x000fea0003800200 */
.L_x_1961:
[----:B------:R-:W-:Y:S04]  /*5a30*/  BSSY.RECONVERGENT B1, `(.L_x_1963) ;  /* 0x0000014000017945 */ /* 0x000fe80003800200 */
[----:B------:R-:W-:Y:S05]  /*5a40*/  @P1 BRA `(.L_x_1964) ;  /* 0x0000000000481947 */ /* 0x000fea0003800000 */
[----:B------:R-:W2:Y:S01]  /*5a50*/  LDCU.64 UR14, c[0x0][0x3e0] ;  /* 0x00007c00ff0e77ac */ /* 0x000ea20008000a00 */
[----:B------:R-:W-:Y:S01]  /*5a60*/  MOV R24, R86 ;  /* 0x0000005600187202 */ /* 0x000fe20000000f00 */
[----:B------:R-:W-:Y:S01]  /*5a70*/  FADD.FTZ R73, R73, -UR4 ;  /* 0x8000000449497e21 */ /* 0x000fe20008010000 */
[----:B01----:R-:W-:Y:S01]  /*5a80*/  MOV R25, R89 ;  /* 0x0000005900197202 */ /* 0x003fe20000000f00 */
[----:B------:R-:W0:Y:S01]  /*5a90*/  LDCU.64 UR16, c[0x0][0x380] ;  /* 0x00007000ff1077ac */ /* 0x000e220008000a00 */
[----:B------:R-:W-:Y:S01]  /*5aa0*/  FADD.FTZ R70, R70, -UR4 ;  /* 0x8000000446467e21 */ /* 0x000fe20008010000 */
[----:B------:R-:W-:-:S03]  /*5ab0*/  FMUL.FTZ R73, R73, UR6 ;  /* 0x0000000649497c20 */ /* 0x000fc60008410000 */
[----:B------:R-:W-:Y:S01]  /*5ac0*/  FMUL.FTZ R70, R70, UR6 ;  /* 0x0000000646467c20 */ /* 0x000fe20008410000 */
[----:B-----5:R-:W-:-:S03]  /*5ad0*/  FFMA.FTZ R73, R20, R73, R22 ;  /* 0x0000004914497223 */ /* 0x020fc60000010016 */
[----:B------:R-:W-:Y:S01]  /*5ae0*/  FFMA.FTZ R70, R21, R70, R23 ;  /* 0x0000004615467223 */ /* 0x000fe20000010017 */
[----:B--2---:R-:W-:Y:S02]  /*5af0*/  IMAD R35, R35, UR14, RZ ;  /* 0x0000000e23237c24 */ /* 0x004fe4000f8e02ff */
[----:B------:R-:W-:-:S04]  /*5b00*/  IMAD.WIDE.U32 R24, R30, UR14, R24 ;  /* 0x0000000e1e187c25 */ /* 0x000fc8000f8e0018 */
[----:B------:R-:W-:Y:S01]  /*5b10*/  IMAD R35, R30, UR15, R35 ;  /* 0x0000000f1e237c24 */ /* 0x000fe2000f8e0223 */
[----:B0-----:R-:W-:-:S04]  /*5b20*/  LEA R26, P1, R24, UR16, 0x1 ;  /* 0x00000010181a7c11 */ /* 0x001fc8000f8208ff */
[----:B------:R-:W-:Y:S02]  /*5b30*/  IADD3 R35, PT, PT, R25, R35, RZ ;  /* 0x0000002319237210 */ /* 0x000fe40007ffe0ff */
[----:B------:R-:W-:Y:S02]  /*5b40*/  F2FP.BF16.F32.PACK_AB R25, R70, R73 ;  /* 0x000000494619723e */ /* 0x000fe400000010ff */
[----:B------:R-:W-:-:S05]  /*5b50*/  LEA.HI.X R27, R24, UR17, R35, 0x1, P1 ;  /* 0x00000011181b7c11 */ /* 0x000fca00088f0c23 */
[----:B------:R2:W-:Y:S02]  /*5b60*/  STG.E desc[UR12][R26.64], R25 ;  /* 0x000000191a007986 */ /* 0x0005e4000c10190c */
.L_x_1964:
[----:B------:R-:W-:Y:S05]  /*5b70*/  BSYNC.RECONVERGENT B1 ;  /* 0x0000000000017941 */ /* 0x000fea0003800200 */
.L_x_1963:
[----:B------:R-:W-:Y:S04]  /*5b80*/  BSSY.RECONVERGENT B1, `(.L_x_1965) ;  /* 0x0000014000017945 */ /* 0x000fe80003800200 */
[----:B------:R-:W-:Y:S05]  /*5b90*/  @P6 BRA `(.L_x_1966) ;  /* 0x0000000000486947 */ /* 0x000fea0003800000 */
[----:B------:R-:W3:Y:S01]  /*5ba0*/  LDCU.64 UR14, c[0x0][0x3e0] ;  /* 0x00007c00ff0e77ac */ /* 0x000ee20008000a00 */
[----:B------:R-:W-:Y:S01]  /*5bb0*/  MOV R24, R86 ;  /* 0x0000005600187202 */ /* 0x000fe20000000f00 */
[----:B------:R-:W-:Y:S01]  /*5bc0*/  FADD.FTZ R71, R71, -UR4 ;  /* 0x8000000447477e21 */ /* 0x000fe20008010000 */
[----:B012---:R-:W-:Y:S01]  /*5bd0*/  MOV R25, R89 ;  /* 0x0000005900197202 */ /* 0x007fe20000000f00 */
[----:B------:R-:W0:Y:S01]  /*5be0*/  LDCU.64 UR16, c[0x0][0x380] ;  /* 0x00007000ff1077ac */ /* 0x000e220008000a00 */
[----:B------:R-:W-:Y:S01]  /*5bf0*/  FADD.FTZ R68, R68, -UR4 ;  /* 0x8000000444447e21 */ /* 0x000fe20008010000 */
[----:B------:R-:W-:-:S03]  /*5c00*/  FMUL.FTZ R71, R71, UR6 ;  /* 0x0000000647477c20 */ /* 0x000fc60008410000 */
[----:B------:R-:W-:Y:S01]  /*5c10*/  FMUL.FTZ R68, R68, UR6 ;  /* 0x0000000644447c20 */ /* 0x000fe20008410000 */
[----:B-----5:R-:W-:-:S03]  /*5c20*/  FFMA.FTZ R71, R20, R71, R22 ;  /* 0x0000004714477223 */ /* 0x020fc60000010016 */
[----:B------:R-:W-:Y:S01]  /*5c30*/  FFMA.FTZ R68, R21, R68, R23 ;  /* 0x0000004415447223 */ /* 0x000fe20000010017 */
        /* <DEDUP_REMOVED lines=8> */
.L_x_1966:
[----:B------:R-:W-:Y:S05]  /*5cc0*/  BSYNC.RECONVERGENT B1 ;  /* 0x0000000000017941 */ /* 0x000fea0003800200 */
.L_x_1965:
[----:B------:R-:W-:Y:S04]  /*5cd0*/  BSSY.RECONVERGENT B1, `(.L_x_1967) ;  /* 0x0000014000017945 */ /* 0x000fe80003800200 */
[----:B------:R-:W-:Y:S05]  /*5ce0*/  @P3 BRA `(.L_x_1968) ;  /* 0x0000000000483947 */ /* 0x000fea0003800000 */
[----:B------:R-:W4:Y:S01]  /*5cf0*/  LDCU.64 UR14, c[0x0][0x3e0] ;  /* 0x00007c00ff0e77ac */ /* 0x000f220008000a00 */
[----:B------:R-:W-:Y:S01]  /*5d00*/  MOV R24, R86 ;  /* 0x0000005600187202 */ /* 0x000fe20000000f00 */
[----:B------:R-:W-:Y:S01]  /*5d10*/  FADD.FTZ R69, R69, -UR4 ;  /* 0x8000000445457e21 */ /* 0x000fe20008010000 */
[----:B0123--:R-:W-:Y:S01]  /*5d20*/  MOV R25, R89 ;  /* 0x0000005900197202 */ /* 0x00ffe20000000f00 */
[----:B------:R-:W0:Y:S01]  /*5d30*/  LDCU.64 UR16, c[0x0][0x380] ;  /* 0x00007000ff1077ac */ /* 0x000e220008000a00 */
[----:B------:R-:W-:Y:S01]  /*5d40*/  FADD.FTZ R66, R66, -UR4 ;  /* 0x8000000442427e21 */ /* 0x000fe20008010000 */
[----:B------:R-:W-:-:S03]  /*5d50*/  FMUL.FTZ R69, R69, UR6 ;  /* 0x0000000645457c20 */ /* 0x000fc60008410000 */
[----:B------:R-:W-:Y:S01]  /*5d60*/  FMUL.FTZ R66, R66, UR6 ;  /* 0x0000000642427c20 */ /* 0x000fe20008410000 */
[----:B-----5:R-:W-:-:S03]  /*5d70*/  FFMA.FTZ R69, R20, R69, R22 ;  /* 0x0000004514457223 */ /* 0x020fc60000010016 */
[----:B------:R-:W-:Y:S01]  /*5d80*/  FFMA.FTZ R66, R21, R66, R23 ;  /* 0x0000004215427223 */ /* 0x000fe20000010017 */
[----:B----4-:R-:W-:Y:S02]  /*5d90*/  IMAD R27, R78, UR14, RZ ;  /* 0x0000000e4e1b7c24 */ /* 0x010fe4000f8e02ff */
[----:B------:R-:W-:-:S04]  /*5da0*/  IMAD.WIDE.U32 R24, R32, UR14, R24 ;  /* 0x0000000e20187c25 */ /* 0x000fc8000f8e0018 */
[----:B------:R-:W-:Y:S01]  /*5db0*/  IMAD R27, R32, UR15, R27 ;  /* 0x0000000f201b7c24 */ /* 0x000fe2000f8e021b */
[----:B0-----:R-:W-:-:S04]  /*5dc0*/  LEA R26, P1, R24, UR16, 0x1 ;  /* 0x00000010181a7c11 */ /* 0x001fc8000f8208ff */
[----:B------:R-:W-:Y:S02]  /*5dd0*/  IADD3 R27, PT, PT, R25, R27, RZ ;  /* 0x0000001b191b7210 */ /* 0x000fe40007ffe0ff */
[----:B------:R-:W-:Y:S02]  /*5de0*/  F2FP.BF16.F32.PACK_AB R25, R66, R69 ;  /* 0x000000454219723e */ /* 0x000fe400000010ff */
[----:B------:R-:W-:-:S05]  /*5df0*/  LEA.HI.X R27, R24, UR17, R27, 0x1, P1 ;  /* 0x00000011181b7c11 */ /* 0x000fca00088f0c1b */
[----:B------:R4:W-:Y:S02]  /*5e00*/  STG.E desc[UR12][R26.64], R25 ;  /* 0x000000191a007986 */ /* 0x0009e4000c10190c */
.L_x_1968:
[----:B------:R-:W-:Y:S05]  /*5e10*/  BSYNC.RECONVERGENT B1 ;  /* 0x0000000000017941 */ /* 0x000fea0003800200 */
.L_x_1967:
[----:B------:R-:W-:Y:S04]  /*5e20*/  BSSY.RECONVERGENT B1, `(.L_x_1969) ;  /* 0x0000014000017945 */ /* 0x000fe80003800200 */
[----:B------:R-:W-:Y:S05]  /*5e30*/  @P4 BRA `(.L_x_1970) ;  /* 0x0000000000484947 */ /* 0x000fea0003800000 */
[----:B------:R-:W0:Y:S01]  /*5e40*/  LDCU.64 UR14, c[0x0][0x3e0] ;  /* 0x00007c00ff0e77ac */ /* 0x000e220008000a00 */
[----:B------:R-:W-:Y:S01]  /*5e50*/  MOV R24, R86 ;  /* 0x0000005600187202 */ /* 0x000fe20000000f00 */
[----:B------:R-:W-:Y:S01]  /*5e60*/  FADD.FTZ R67, R67, -UR4 ;  /* 0x8000000443437e21 */ /* 0x000fe20008010000 */
[----:B01234-:R-:W-:Y:S01]  /*5e70*/  MOV R25, R89 ;  /* 0x0000005900197202 */ /* 0x01ffe20000000f00 */
[----:B------:R-:W0:Y:S01]  /*5e80*/  LDCU.64 UR16, c[0x0][0x380] ;  /* 0x00007000ff1077ac */ /* 0x000e220008000a00 */
[----:B------:R-:W-:Y:S01]  /*5e90*/  FADD.FTZ R64, R64, -UR4 ;  /* 0x8000000440407e21 */ /* 0x000fe20008010000 */
[----:B------:R-:W-:-:S03]  /*5ea0*/  FMUL.FTZ R67, R67, UR6 ;  /* 0x0000000643437c20 */ /* 0x000fc60008410000 */
[----:B------:R-:W-:Y:S01]  /*5eb0*/  FMUL.FTZ R64, R64, UR6 ;  /* 0x0000000640407c20 */ /* 0x000fe20008410000 */
[----:B-----5:R-:W-:-:S03]  /*5ec0*/  FFMA.FTZ R67, R20, R67, R22 ;  /* 0x0000004314437223 */ /* 0x020fc60000010016 */
[----:B------:R-:W-:Y:S01]  /*5ed0*/  FFMA.FTZ R64, R21, R64, R23 ;  /* 0x0000004015407223 */ /* 0x000fe20000010017 */
[----:B------:R-:W-:Y:S02]  /*5ee0*/  IMAD R26, R79, UR14, RZ ;  /* 0x0000000e4f1a7c24 */ /* 0x000fe4000f8e02ff */
[----:B------:R-:W-:-:S04]  /*5ef0*/  IMAD.WIDE.U32 R24, R33, UR14, R24 ;  /* 0x0000000e21187c25 */ /* 0x000fc8000f8e0018 */
[----:B------:R-:W-:Y:S01]  /*5f00*/  IMAD R33, R33, UR15, R26 ;  /* 0x0000000f21217c24 */ /* 0x000fe2000f8e021a */
[----:B0-----:R-:W-:-:S04]  /*5f10*/  LEA R26, P1, R24, UR16, 0x1 ;  /* 0x00000010181a7c11 */ /* 0x001fc8000f8208ff */
[----:B------:R-:W-:Y:S02]  /*5f20*/  IADD3 R33, PT, PT, R25, R33, RZ ;  /* 0x0000002119217210 */ /* 0x000fe40007ffe0ff */
[----:B------:R-:W-:Y:S02]  /*5f30*/  F2FP.BF16.F32.PACK_AB R25, R64, R67 ;  /* 0x000000434019723e */ /* 0x000fe400000010ff */
[----:B------:R-:W-:-:S05]  /*5f40*/  LEA.HI.X R27, R24, UR17, R33, 0x1, P1 ;  /* 0x00000011181b7c11 */ /* 0x000fca00088f0c21 */
[----:B------:R0:W-:Y:S02]  /*5f50*/  STG.E desc[UR12][R26.64], R25 ;  /* 0x000000191a007986 */ /* 0x0001e4000c10190c */
.L_x_1970:
[----:B------:R-:W-:Y:S05]  /*5f60*/  BSYNC.RECONVERGENT B1 ;  /* 0x0000000000017941 */ /* 0x000fea0003800200 */
.L_x_1969:
[----:B------:R-:W-:Y:S01]  /*5f70*/  ISETP.GE.U32.AND P5, PT, R74, UR10, PT ;  /* 0x0000000a4a007c0c */ /* 0x000fe2000bfa6070 */
[----:B------:R-:W-:Y:S01]  /*5f80*/  BSSY.RECONVERGENT B1, `(.L_x_1971) ;  /* 0x000002b000017945 */ /* 0x000fe20003800200 */
[----:B01234-:R-:W-:Y:S02]  /*5f90*/  SHF.R.S32.HI R26, RZ, 0x1f, R74 ;  /* 0x0000001fff1a7819 */ /* 0x01ffe4000001144a */
[----:B------:R-:W-:Y:S02]  /*5fa0*/  IADD3 R69, PT, PT, R28, 0x50, RZ ;  /* 0x000000501c457810 */ /* 0x000fe40007ffe0ff */
        /* <DEDUP_REMOVED lines=40> */
.L_x_1972:
[----:B------:R-:W-:Y:S05]  /*6230*/  BSYNC.RECONVERGENT B1 ;  /* 0x0000000000017941 */ /* 0x000fea0003800200 */
.L_x_1971:
        /* <DEDUP_REMOVED lines=20> */
.L_x_1974:
[----:B------:R-:W-:Y:S05]  /*6380*/  BSYNC.RECONVERGENT B1 ;  /* 0x0000000000017941 */ /* 0x000fea0003800200 */
.L_x_1973:
        /* <DEDUP_REMOVED lines=20> */
.L_x_1976:
[----:B------:R-:W-:Y:S05]  /*64d0*/  BSYNC.RECONVERGENT B1 ;  /* 0x0000000000017941 */ /* 0x000fea0003800200 */
.L_x_1975:
        /* <DEDUP_REMOVED lines=20> */
.L_x_1978:
[----:B------:R-:W-:Y:S05]  /*6620*/  BSYNC.RECONVERGENT B1 ;  /* 0x0000000000017941 */ /* 0x000fea0003800200 */
.L_x_1977:
[----:B------:R-:W-:Y:S04]  /*6630*/  BSSY.RECONVERGENT B1, `(.L_x_1979) ;  /* 0x0000014000017945 */ /* 0x000fe80003800200 */
[----:B------:R-:W-:Y:S05]  /*6640*/  @P3 BRA `(.L_x_1980) ;  /* 0x0000000000483947 */ /* 0x000fea0003800000 */
[----:B------:R-:W4:Y:S01]  /*6650*/  LDCU.64 UR14, c[0x0][0x3e0] ;  /* 0x00007c00ff0e77ac */ /* 0x000f220008000a00 */
[----:B------:R-:W-:Y:S01]  /*6660*/  FADD.FTZ R0, R3, -UR4 ;  /* 0x8000000403007e21 */ /* 0x000fe20008010000 */
[----:B------:R-:W-:Y:S01]  /*6670*/  FADD.FTZ R24, R2, -UR4 ;  /* 0x8000000402187e21 */ /* 0x000fe20008010000 */
[----:B------:R-:W-:Y:S01]  /*6680*/  MOV R2, R86 ;  /* 0x0000005600027202 */ /* 0x000fe20000000f00 */
[----:B------:R-:W4:Y:S01]  /*6690*/  LDCU.64 UR16, c[0x0][0x380] ;  /* 0x00007000ff1077ac */ /* 0x000f220008000a00 */
[----:B------:R-:W-:Y:S01]  /*66a0*/  MOV R3, R89 ;  /* 0x0000005900037202 */ /* 0x000fe20000000f00 */
[----:B0123--:R-:W-:Y:S01]  /*66b0*/  FMUL.FTZ R25, R0, UR6 ;  /* 0x0000000600197c20 */ /* 0x00ffe20008410000 */
[----:B------:R-:W-:-:S03]  /*66c0*/  FMUL.FTZ R24, R24, UR6 ;  /* 0x0000000618187c20 */ /* 0x000fc60008410000 */
[----:B-----5:R-:W-:Y:S01]  /*66d0*/  FFMA.FTZ R0, R20, R25, R22 ;  /* 0x0000001914007223 */ /* 0x020fe20000010016 */
[----:B------:R-:W-:Y:S01]  /*66e0*/  FFMA.FTZ R27, R21, R24, R23 ;  /* 0x00000018151b7223 */ /* 0x000fe20000010017 */
[----:B----4-:R-:W-:Y:S02]  /*66f0*/  IMAD R26, R31, UR14, RZ ;  /* 0x0000000e1f1a7c24 */ /* 0x010fe4000f8e02ff */
[----:B------:R-:W-:-:S04]  /*6700*/  IMAD.WIDE.U32 R2, R29, UR14, R2 ;  /* 0x0000000e1d027c25 */ /* 0x000fc8000f8e0002 */
[----:B------:R-:W-:Y:S01]  /*6710*/  IMAD R29, R29, UR15, R26 ;  /* 0x0000000f1d1d7c24 */ /* 0x000fe2000f8e021a */
[----:B------:R-:W-:-:S04]  /*6720*/  LEA R24, P1, R2, UR16, 0x1 ;  /* 0x0000001002187c11 */ /* 0x000fc8000f8208ff */
[----:B------:R-:W-:Y:S02]  /*6730*/  IADD3 R29, PT, PT, R3, R29, RZ ;  /* 0x0000001d031d7210 */ /* 0x000fe40007ffe0ff */
[----:B------:R-:W-:Y:S02]  /*6740*/  F2FP.BF16.F32.PACK_AB R3, R27, R0 ;  /* 0x000000001b03723e */ /* 0x000fe400000010ff */
[----:B------:R-:W-:-:S05]  /*6750*/  LEA.HI.X R25, R2, UR17, R29, 0x1, P1 ;  /* 0x0000001102197c11 */ /* 0x000fca00088f0c1d */
[----:B------:R4:W-:Y:S02]  /*6760*/  STG.E desc[UR12][R24.64], R3 ;  /* 0x0000000318007986 */ /* 0x0009e4000c10190c */
.L_x_1980:
[----:B------:R-:W-:Y:S05]  /*6770*/  BSYNC.RECONVERGENT B1 ;  /* 0x0000000000017941 */ /* 0x000fea0003800200 */
.L_x_1979:
[----:B------:R-:W-:Y:S04]  /*6780*/  BSSY.RECONVERGENT B1, `(.L_x_1981) ;  /* 0x0000014000017945 */ /* 0x000fe80003800200 */
[----:B------:R-:W-:Y:S05]  /*6790*/  @P4 BRA `(.L_x_1982) ;  /* 0x0000000000484947 */ /* 0x000fea0003800000 */
[----:B------:R-:W0:Y:S01]  /*67a0*/  LDCU.64 UR14, c[0x0][0x3e0] ;  /* 0x00007c00ff0e77ac */ /* 0x000e220008000a00 */
[----:B------:R-:W-:Y:S01]  /*67b0*/  MOV R2, R86 ;  /* 0x0000005600027202 */ /* 0x000fe20000000f00 */
[----:B------:R-:W-:Y:S01]  /*67c0*/  FADD.FTZ R5, R5, -UR4 ;  /* 0x8000000405057e21 */ /* 0x000fe20008010000 */
[----:B----4-:R-:W-:Y:S01]  /*67d0*/  MOV R3, R89 ;  /* 0x0000005900037202 */ /* 0x010fe20000000f00 */
[----:B------:R-:W4:Y:S01]  /*67e0*/  LDCU.64 UR16, c[0x0][0x380] ;  /* 0x00007000ff1077ac */ /* 0x000f220008000a00 */
[----:B------:R-:W-:Y:S01]  /*67f0*/  FADD.FTZ R4, R4, -UR4 ;  /* 0x8000000404047e21 */ /* 0x000fe20008010000 */
[----:B------:R-:W-:-:S03]  /*6800*/  FMUL.FTZ R5, R5, UR6 ;  /* 0x0000000605057c20 */ /* 0x000fc60008410000 */
[----:B------:R-:W-:Y:S01]  /*6810*/  FMUL.FTZ R4, R4, UR6 ;  /* 0x0000000604047c20 */ /* 0x000fe20008410000 */
[----:B-----5:R-:W-:Y:S01]  /*6820*/  FFMA.FTZ R0, R20, R5, R22 ;  /* 0x0000000514007223 */ /* 0x020fe20000010016 */
[----:B0123--:R-:W-:Y:S02]  /*6830*/  IMAD R25, R32, UR14, RZ ;  /* 0x0000000e20197c24 */ /* 0x00ffe4000f8e02ff */
[----:B------:R-:W-:-:S04]  /*6840*/  IMAD.WIDE.U32 R2, R30, UR14, R2 ;  /* 0x0000000e1e027c25 */ /* 0x000fc8000f8e0002 */
[----:B------:R-:W-:Y:S02]  /*6850*/  IMAD R27, R30, UR15, R25 ;  /* 0x0000000f1e1b7c24 */ /* 0x000fe4000f8e0219 */
[----:B------:R-:W-:Y:S01]  /*6860*/  FFMA.FTZ R25, R21, R4, R23 ;  /* 0x0000000415197223 */ /* 0x000fe20000010017 */
[C---:B----4-:R-:W-:Y:S02]  /*6870*/  LEA R4, P1, R2.reuse, UR16, 0x1 ;  /* 0x0000001002047c11 */ /* 0x050fe4000f8208ff */
[----:B------:R-:W-:Y:S02]  /*6880*/  IADD3 R27, PT, PT, R3, R27, RZ ;  /* 0x0000001b031b7210 */ /* 0x000fe40007ffe0ff */
[----:B------:R-:W-:Y:S02]  /*6890*/  F2FP.BF16.F32.PACK_AB R3, R25, R0 ;  /* 0x000000001903723e */ /* 0x000fe400000010ff */
[----:B------:R-:W-:-:S05]  /*68a0*/  LEA.HI.X R5, R2, UR17, R27, 0x1, P1 ;  /* 0x0000001102057c11 */ /* 0x000fca00088f0c1b */
[----:B------:R0:W-:Y:S02]  /*68b0*/  STG.E desc[UR12][R4.64], R3 ;  /* 0x0000000304007986 */ /* 0x0001e4000c10190c */
.L_x_1982:
[----:B------:R-:W-:Y:S05]  /*68c0*/  BSYNC.RECONVERGENT B1 ;  /* 0x0000000000017941 */ /* 0x000fea0003800200 */
.L_x_1981:
[----:B------:R-:W-:Y:S01]  /*68d0*/  ISETP.GE.U32.AND P5, PT, R33, UR10, PT ;  /* 0x0000000a21007c0c */ /* 0x000fe2000bfa6070 */
[----:B------:R-:W-:Y:S01]  /*68e0*/  BSSY.RECONVERGENT B1, `(.L_x_1983) ;  /* 0x000002b000017945 */ /* 0x000fe20003800200 */
[----:B0-----:R-:W-:Y:S02]  /*68f0*/  SHF.R.S32.HI R4, RZ, 0x1f, R33 ;  /* 0x0000001fff047819 */ /* 0x001fe40000011421 */
[----:B------:R-:W-:Y:S02]  /*6900*/  IADD3 R59, PT, PT, R28, 0x80, RZ ;  /* 0x000000801c3b7810 */ /* 0x000fe40007ffe0ff */
[----:B------:R-:W-:Y:S02]  /*6910*/  ISETP.GE.AND.EX P5, PT, R4, UR11, PT, P5 ;  /* 0x0000000b04007c0c */ /* 0x000fe4000bfa6350 */
[C---:B------:R-:W-:Y:S02]  /*6920*/  IADD3 R31, PT, PT, R28.reuse, 0x88, RZ ;  /* 0x000000881c1f7810 */ /* 0x040fe40007ffe0ff */
[----:B-123--:R-:W-:-:S02]  /*6930*/  IADD3 R27, PT, PT, R28, 0x90, RZ ;  /* 0x000000901c1b7810 */ /* 0x00efc40007ffe0ff */
[----:B----4-:R-:W-:Y:S02]  /*6940*/  IADD3 R25, PT, PT, R28, 0x98, RZ ;  /* 0x000000981c197810 */ /* 0x010fe40007ffe0ff */
        /* <DEDUP_REMOVED lines=24> */
[----:B------:R-:W-:-:S04]  /*6ad0*/  FMUL.FTZ R5, R6, UR6 ;  /* 0x0000000606057c20 */ /* 0x000fc80008410000 */
[----:B-----5:R-:W-:Y:S01]  /*6ae0*/  FFMA.FTZ R6, R20, R5, R22 ;  /* 0x0000000514067223 */ /* 0x020fe20000010016 */
[----:B0-----:R-:W-:Y:S02]  /*6af0*/  IMAD R58, R4, UR14, RZ ;  /* 0x0000000e043a7c24 */ /* 0x001fe4000f8e02ff */
[----:B------:R-:W-:Y:S01]  /*6b00*/  FMUL.FTZ R4, R7, UR6 ;  /* 0x0000000607047c20 */ /* 0x000fe20008410000 */
[----:B------:R-:W-:-:S04]  /*6b10*/  IMAD.WIDE.U32 R2, R33, UR14, R2 ;  /* 0x0000000e21027c25 */ /* 0x000fc8000f8e0002 */
[----:B------:R-:W-:Y:S01]  /*6b20*/  FFMA.FTZ R7, R21, R4, R23 ;  /* 0x0000000415077223 */ /* 0x000fe20000010017 */
[----:B------:R-:W-:Y:S01]  /*6b30*/  IMAD R33, R33, UR15, R58 ;  /* 0x0000000f21217c24 */ /* 0x000fe2000f8e023a */
[----:B-1----:R-:W-:-:S04]  /*6b40*/  LEA R4, P5, R2, UR16, 0x1 ;  /* 0x0000001002047c11 */ /* 0x002fc8000f8a08ff */
[----:B------:R-:W-:Y:S02]  /*6b50*/  IADD3 R33, PT, PT, R3, R33, RZ ;  /* 0x0000002103217210 */ /* 0x000fe40007ffe0ff */
[----:B------:R-:W-:Y:S02]  /*6b60*/  F2FP.BF16.F32.PACK_AB R3, R7, R6 ;  /* 0x000000060703723e */ /* 0x000fe400000010ff */
[----:B------:R-:W-:-:S05]  /*6b70*/  LEA.HI.X R5, R2, UR17, R33, 0x1, P5 ;  /* 0x0000001102057c11 */ /* 0x000fca000a8f0c21 */
[----:B------:R0:W-:Y:S02]  /*6b80*/  STG.E desc[UR12][R4.64], R3 ;  /* 0x0000000304007986 */ /* 0x0001e4000c10190c */
.L_x_1984:
[----:B------:R-:W-:Y:S05]  /*6b90*/  BSYNC.RECONVERGENT B1 ;  /* 0x0000000000017941 */ /* 0x000fea0003800200 */
.L_x_1983:
        /* <DEDUP_REMOVED lines=20> */
.L_x_1986:
[----:B------:R-:W-:Y:S05]  /*6ce0*/  BSYNC.RECONVERGENT B1 ;  /* 0x0000000000017941 */ /* 0x000fea0003800200 */
.L_x_1985:
        /* <DEDUP_REMOVED lines=20> */
.L_x_1988:
[----:B------:R-:W-:Y:S05]  /*6e30*/  BSYNC.RECONVERGENT B1 ;  /* 0x0000000000017941 */ /* 0x000fea0003800200 */
.L_x_1987:
        /* <DEDUP_REMOVED lines=20> */
.L_x_1990:
[----:B------:R-:W-:Y:S05]  /*6f80*/  BSYNC.RECONVERGENT B1 ;  /* 0x0000000000017941 */ /* 0x000fea0003800200 */
.L_x_1989:
        /* <DEDUP_REMOVED lines=9> */
[----:B------:R-:W-:-:S04]  /*7020*/  FMUL.FTZ R4, R15, UR6 ;  /* 0x000000060f047c20 */ /* 0x000fc80008410000 */
[----:B-----5:R-:W-:Y:S01]  /*7030*/  FFMA.FTZ R7, R21, R4, R23 ;  /* 0x0000000415077223 */ /* 0x020fe20000010017 */
[----:B----4-:R-:W-:Y:S02]  /*7040*/  IMAD R6, R29, UR14, RZ ;  /* 0x0000000e1d067c24 */ /* 0x010fe4000f8e02ff */
        /* <DEDUP_REMOVED lines=8> */
.L_x_1992:
[----:B------:R-:W-:Y:S05]  /*70d0*/  BSYNC.RECONVERGENT B1 ;  /* 0x0000000000017941 */ /* 0x000fea0003800200 */
.L_x_1991:
        /* <DEDUP_REMOVED lines=20> */
.L_x_1994:
[----:B------:R-:W-:Y:S05]  /*7220*/  BSYNC.RECONVERGENT B1 ;  /* 0x0000000000017941 */ /* 0x000fea0003800200 */
.L_x_1993:
[----:B------:R-:W-:Y:S01]  /*7230*/  ISETP.GE.U32.AND P5, PT, R24, UR10, PT ;  /* 0x0000000a18007c0c */ /* 0x000fe2000bfa6070 */
[----:B------:R-:W-:Y:S01]  /*7240*/  BSSY.RECONVERGENT B1, `(.L_x_1995) ;  /* 0x000002b000017945 */ /* 0x000fe20003800200 */
[----:B------:R-:W-:Y:S02]  /*7250*/  SHF.R.S32.HI R12, RZ, 0x1f, R24 ;  /* 0x0000001fff0c7819 */ /* 0x000fe40000011418 */
        /* <DEDUP_REMOVED lines=20> */
[C---:B01234-:R-:W-:Y:S02]  /*73a0*/  IADD3 R3, PT, PT, R28.reuse, 0xd0, RZ ;  /* 0x000000d01c037810 */ /* 0x05ffe40007ffe0ff */
        /* <DEDUP_REMOVED lines=20> */
.L_x_1996:
[----:B------:R-:W-:Y:S05]  /*74f0*/  BSYNC.RECONVERGENT B1 ;  /* 0x0000000000017941 */ /* 0x000fea0003800200 */
.L_x_1995:
        /* <DEDUP_REMOVED lines=10> */
[----:B-1----:R-:W-:Y:S02]  /*75a0*/  IMAD R15, R14, UR14, RZ ;  /* 0x0000000e0e0f7c24 */ /* 0x002fe4000f8e02ff */
[----:B------:R-:W-:-:S04]  /*75b0*/  IMAD.WIDE.U32 R4, R0, UR14, R4 ;  /* 0x0000000e00047c25 */ /* 0x000fc8000f8e0004 */
[----:B------:R-:W-:Y:S02]  /*75c0*/  IMAD R17, R0, UR15, R15 ;  /* 0x0000000f00117c24 */ /* 0x000fe4000f8e020f */
[----:B-----5:R-:W-:Y:S01]  /*75d0*/  FFMA.FTZ R0, R20, R13, R22 ;  /* 0x0000000d14007223 */ /* 0x020fe20000010016 */
[----:B------:R-:W-:Y:S01]  /*75e0*/  FFMA.FTZ R15, R21, R12, R23 ;  /* 0x0000000c150f7223 */ /* 0x000fe20000010017 */
[C---:B0-----:R-:W-:Y:S02]  /*75f0*/  LEA R12, P2, R4.reuse, UR16, 0x1 ;  /* 0x00000010040c7c11 */ /* 0x041fe4000f8408ff */
[----:B------:R-:W-:Y:S02]  /*7600*/  IADD3 R17, PT, PT, R5, R17, RZ ;  /* 0x0000001105117210 */ /* 0x000fe40007ffe0ff */
[----:B------:R-:W-:Y:S02]  /*7610*/  F2FP.BF16.F32.PACK_AB R5, R15, R0 ;  /* 0x000000000f05723e */ /* 0x000fe400000010ff */
[----:B------:R-:W-:-:S05]  /*7620*/  LEA.HI.X R13, R4, UR17, R17, 0x1, P2 ;  /* 0x00000011040d7c11 */ /* 0x000fca00090f0c11 */
[----:B------:R1:W-:Y:S02]  /*7630*/  STG.E desc[UR12][R12.64], R5 ;  /* 0x000000050c007986 */ /* 0x0003e4000c10190c */
.L_x_1998:
[----:B------:R-:W-:Y:S05]  /*7640*/  BSYNC.RECONVERGENT B1 ;  /* 0x0000000000017941 */ /* 0x000fea0003800200 */
.L_x_1997:
        /* <DEDUP_REMOVED lines=20> */
.L_x_2000:
[----:B------:R-:W-:Y:S05]  /*7790*/  BSYNC.RECONVERGENT B1 ;  /* 0x0000000000017941 */ /* 0x000fea0003800200 */
.L_x_1999:
[----:B------:R-:W-:Y:S04]  /*77a0*/  BSSY.RECONVERGENT B1, `(.L_x_2001) ;  /* 0x0000014000017945 */ /* 0x000fe80003800200 */
[----:B------:R-:W-:Y:S05]  /*77b0*/  @P6 BRA `(.L_x_2002) ;  /* 0x0000000000486947 */ /* 0x000fea0003800000 */
[----:B------:R-:W3:Y:S01]  /*77c0*/  LDCU.64 UR14, c[0x0][0x3e0] ;  /* 0x00007c00ff0e77ac */ /* 0x000ee20008000a00 */
[----:B--2---:R-:W-:Y:S01]  /*77d0*/  MOV R4, R86 ;  /* 0x0000005600047202 */ /* 0x004fe20000000f00 */
[----:B------:R-:W-:Y:S01]  /*77e0*/  FADD.FTZ R40, R40, -UR4 ;  /* 0x8000000428287e21 */ /* 0x000fe20008010000 */
[----:B01----:R-:W-:Y:S01]  /*77f0*/  MOV R5, R89 ;  /* 0x0000005900057202 */ /* 0x003fe20000000f00 */
[----:B------:R-:W0:Y:S01]  /*7800*/  LDCU.64 UR16, c[0x0][0x380] ;  /* 0x00007000ff1077ac */ /* 0x000e220008000a00 */
[----:B------:R-:W-:-:S04]  /*7810*/  FADD.FTZ R41, R41, -UR4 ;  /* 0x8000000429297e21 */ /* 0x000fc80008010000 */
[----:B------:R-:W-:-:S04]  /*7820*/  FMUL.FTZ R0, R41, UR6 ;  /* 0x0000000629007c20 */ /* 0x000fc80008410000 */
[----:B-----5:R-:W-:Y:S01]  /*7830*/  FFMA.FTZ R0, R21, R0, R23 ;  /* 0x0000000015007223 */ /* 0x020fe20000010017 */
[----:B---3--:R-:W-:Y:S02]  /*7840*/  IMAD R15, R11, UR14, RZ ;  /* 0x0000000e0b0f7c24 */ /* 0x008fe4000f8e02ff */
[----:B------:R-:W-:Y:S01]  /*7850*/  FMUL.FTZ R11, R40, UR6 ;  /* 0x00000006280b7c20 */ /* 0x000fe20008410000 */
[----:B------:R-:W-:-:S04]  /*7860*/  IMAD.WIDE.U32 R12, R10, UR14, R4 ;  /* 0x0000000e0a0c7c25 */ /* 0x000fc8000f8e0004 */
[----:B------:R-:W-:Y:S01]  /*7870*/  FFMA.FTZ R11, R20, R11, R22 ;  /* 0x0000000b140b7223 */ /* 0x000fe20000010016 */
[----:B------:R-:W-:Y:S01]  /*7880*/  IMAD R15, R10, UR15, R15 ;  /* 0x0000000f0a0f7c24 */ /* 0x000fe2000f8e020f */
[----:B0-----:R-:W-:-:S03]  /*7890*/  LEA R4, P1, R12, UR16, 0x1 ;  /* 0x000000100c047c11 */ /* 0x001fc6000f8208ff */
[----:B------:R-:W-:Y:S02]  /*78a0*/  F2FP.BF16.F32.PACK_AB R11, R0, R11 ;  /* 0x0000000b000b723e */ /* 0x000fe400000010ff */
[----:B------:R-:W-:-:S04]  /*78b0*/  IADD3 R15, PT, PT, R13, R15, RZ ;  /* 0x0000000f0d0f7210 */ /* 0x000fc80007ffe0ff */
[----:B------:R-:W-:-:S05]  /*78c0*/  LEA.HI.X R5, R12, UR17, R15, 0x1, P1 ;  /* 0x000000110c057c11 */ /* 0x000fca00088f0c0f */
[----:B------:R3:W-:Y:S02]  /*78d0*/  STG.E desc[UR12][R4.64], R11 ;  /* 0x0000000b04007986 */ /* 0x0007e4000c10190c */
.L_x_2002:
[----:B------:R-:W-:Y:S05]  /*78e0*/  BSYNC.RECONVERGENT B1 ;  /* 0x0000000000017941 */ /* 0x000fea0003800200 */
.L_x_2001:
[----:B------:R-:W-:Y:S04]  /*78f0*/  BSSY.RECONVERGENT B1, `(.L_x_2003) ;  /* 0x0000014000017945 */ /* 0x000fe80003800200 */
[----:B------:R-:W-:Y:S05]  /*7900*/  @P3 BRA `(.L_x_2004) ;  /* 0x0000000000483947 */ /* 0x000fea0003800000 */
[----:B------:R-:W4:Y:S01]  /*7910*/  LDCU.64 UR14, c[0x0][0x3e0] ;  /* 0x00007c00ff0e77ac */ /* 0x000f220008000a00 */
[----:B--23--:R-:W-:Y:S01]  /*7920*/  MOV R4, R86 ;  /* 0x0000005600047202 */ /* 0x00cfe20000000f00 */
[----:B------:R-:W-:Y:S01]  /*7930*/  FADD.FTZ R42, R42, -UR4 ;  /* 0x800000042a2a7e21 */ /* 0x000fe20008010000 */
[----:B01----:R-:W-:Y:S01]  /*7940*/  MOV R5, R89 ;  /* 0x0000005900057202 */ /* 0x003fe20000000f00 */
[----:B------:R-:W0:Y:S01]  /*7950*/  LDCU.64 UR16, c[0x0][0x380] ;  /* 0x00007000ff1077ac */ /* 0x000e220008000a00 */
[----:B------:R-:W-:-:S04]  /*7960*/  FADD.FTZ R43, R43, -UR4 ;  /* 0x800000042b2b7e21 */ /* 0x000fc80008010000 */
[----:B------:R-:W-:-:S04]  /*7970*/  FMUL.FTZ R0, R43, UR6 ;  /* 0x000000062b007c20 */ /* 0x000fc80008410000 */
[----:B-----5:R-:W-:Y:S01]  /*7980*/  FFMA.FTZ R0, R21, R0, R23 ;  /* 0x0000000015007223 */ /* 0x020fe20000010017 */
[----:B----4-:R-:W-:Y:S02]  /*7990*/  IMAD R13, R9, UR14, RZ ;  /* 0x0000000e090d7c24 */ /* 0x010fe4000f8e02ff */
        /* <DEDUP_REMOVED lines=9> */
.L_x_2004:
[----:B------:R-:W-:Y:S05]  /*7a30*/  BSYNC.RECONVERGENT B1 ;  /* 0x0000000000017941 */ /* 0x000fea0003800200 */
.L_x_2003:
[----:B------:R-:W-:Y:S04]  /*7a40*/  BSSY.RECONVERGENT B1, `(.L_x_2005) ;  /* 0x0000014000017945 */ /* 0x000fe80003800200 */
[----:B------:R-:W-:Y:S05]  /*7a50*/  @P4 BRA `(.L_x_2006) ;  /* 0x0000000000484947 */ /* 0x000fea0003800000 */
[----:B------:R-:W0:Y:S01]  /*7a60*/  LDCU.64 UR14, c[0x0][0x3e0] ;  /* 0x00007c00ff0e77ac */ /* 0x000e220008000a00 */
[----:B--234-:R-:W-:Y:S01]  /*7a70*/  MOV R4, R86 ;  /* 0x0000005600047202 */ /* 0x01cfe20000000f00 */
[----:B------:R-:W-:Y:S01]  /*7a80*/  FADD.FTZ R44, R44, -UR4 ;  /* 0x800000042c2c7e21 */ /* 0x000fe20008010000 */
[----:B01----:R-:W-:Y:S01]  /*7a90*/  MOV R5, R89 ;  /* 0x0000005900057202 */ /* 0x003fe20000000f00 */
[----:B------:R-:W0:Y:S01]  /*7aa0*/  LDCU.64 UR16, c[0x0][0x380] ;  /* 0x00007000ff1077ac */ /* 0x000e220008000a00 */
[----:B------:R-:W-:-:S04]  /*7ab0*/  FADD.FTZ R45, R45, -UR4 ;  /* 0x800000042d2d7e21 */ /* 0x000fc80008010000 */
[----:B------:R-:W-:-:S04]  /*7ac0*/  FMUL.FTZ R0, R45, UR6 ;  /* 0x000000062d007c20 */ /* 0x000fc80008410000 */
[----:B-----5:R-:W-:Y:S01]  /*7ad0*/  FFMA.FTZ R0, R21, R0, R23 ;  /* 0x0000000015007223 */ /* 0x020fe20000010017 */
[----:B------:R-:W-:Y:S02]  /*7ae0*/  IMAD R11, R7, UR14, RZ ;  /* 0x0000000e070b7c24 */ /* 0x000fe4000f8e02ff */
        /* <DEDUP_REMOVED lines=9> */
.L_x_2006:
[----:B------:R-:W-:Y:S05]  /*7b80*/  BSYNC.RECONVERGENT B1 ;  /* 0x0000000000017941 */ /* 0x000fea0003800200 */
.L_x_2005:
[----:B------:R-:W-:Y:S01]  /*7b90*/  ISETP.GE.U32.AND P5, PT, R3, UR10, PT ;  /* 0x0000000a03007c0c */ /* 0x000fe2000bfa6070 */
[----:B------:R-:W-:Y:S01]  /*7ba0*/  BSSY.RECONVERGENT B1, `(.L_x_2007) ;  /* 0x0000029000017945 */ /* 0x000fe20003800200 */
[----:B0-----:R-:W-:Y:S02]  /*7bb0*/  SHF.R.S32.HI R7, RZ, 0x1f, R3 ;  /* 0x0000001fff077819 */ /* 0x001fe40000011403 */
[C---:B------:R-:W-:Y:S02]  /*7bc0*/  IADD3 R15, PT, PT, R28.reuse, 0xe0, RZ ;  /* 0x000000e01c0f7810 */ /* 0x040fe40007ffe0ff */
[----:B------:R-:W-:Y:S02]  /*7bd0*/  ISETP.GE.AND.EX P5, PT, R7, UR11, PT, P5 ;  /* 0x0000000b07007c0c */ /* 0x000fe4000bfa6350 */
[C---:B------:R-:W-:Y:S02]  /*7be0*/  IADD3 R6, PT, PT, R28.reuse, 0xe8, RZ ;  /* 0x000000e81c067810 */ /* 0x040fe40007ffe0ff */
[----:B--234-:R-:W-:-:S02]  /*7bf0*/  IADD3 R4, PT, PT, R28, 0xf0, RZ ;  /* 0x000000f01c047810 */ /* 0x01cfc40007ffe0ff */
[----:B------:R-:W-:Y:S02]  /*7c00*/  IADD3 R28, PT, PT, R28, 0xf8, RZ ;  /* 0x000000f81c1c7810 */ /* 0x000fe40007ffe0ff */
[----:B------:R-:W-:Y:S02]  /*7c10*/  ISETP.GE.U32.AND P2, PT, R2, UR10, PT ;  /* 0x0000000a02007c0c */ /* 0x000fe4000bf46070 */
[----:B------:R-:W-:Y:S02]  /*7c20*/  ISETP.GE.U32.AND P1, PT, R15, UR10, PT ;  /* 0x0000000a0f007c0c */ /* 0x000fe4000bf26070 */
[----:B------:R-:W-:Y:S02]  /*7c30*/  ISETP.GE.U32.AND P6, PT, R6, UR10, PT ;  /* 0x0000000a06007c0c */ /* 0x000fe4000bfc6070 */
[----:B------:R-:W-:Y:S02]  /*7c40*/  ISETP.GE.U32.AND P3, PT, R4, UR10, PT ;  /* 0x0000000a04007c0c */ /* 0x000fe4000bf66070 */
[----:B------:R-:W-:-:S02]  /*7c50*/  ISETP.GE.U32.AND P4, PT, R28, UR10, PT ;  /* 0x0000000a1c007c0c */ /* 0x000fc4000bf86070 */
[----:B-1----:R-:W-:Y:S02]  /*7c60*/  SHF.R.S32.HI R13, RZ, 0x1f, R2 ;  /* 0x0000001fff0d7819 */ /* 0x002fe40000011402 */
        /* <DEDUP_REMOVED lines=13> */
[----:B------:R-:W-:Y:S01]  /*7d40*/  MOV R9, R89 ;  /* 0x0000005900097202 */ /* 0x000fe20000000f00 */
[----:B------:R-:W1:Y:S01]  /*7d50*/  LDCU.64 UR16, c[0x0][0x380] ;  /* 0x00007000ff1077ac */ /* 0x000e620008000a00 */
[----:B------:R-:W-:Y:S01]  /*7d60*/  FADD.FTZ R46, R46, -UR4 ;  /* 0x800000042e2e7e21 */ /* 0x000fe20008010000 */
[----:B------:R-:W-:-:S03]  /*7d70*/  FMUL.FTZ R47, R47, UR6 ;  /* 0x000000062f2f7c20 */ /* 0x000fc60008410000 */
[----:B------:R-:W-:-:S04]  /*7d80*/  FMUL.FTZ R46, R46, UR6 ;  /* 0x000000062e2e7c20 */ /* 0x000fc80008410000 */
[----:B-----5:R-:W-:Y:S01]  /*7d90*/  FFMA.FTZ R46, R21, R46, R23 ;  /* 0x0000002e152e7223 */ /* 0x020fe20000010017 */
[----:B0-----:R-:W-:Y:S02]  /*7da0*/  IMAD R12, R7, UR14, RZ ;  /* 0x0000000e070c7c24 */ /* 0x001fe4000f8e02ff */
[----:B------:R-:W-:-:S04]  /*7db0*/  IMAD.WIDE.U32 R10, R3, UR14, R8 ;  /* 0x0000000e030a7c25 */ /* 0x000fc8000f8e0008 */
[----:B------:R-:W-:Y:S02]  /*7dc0*/  IMAD R7, R3, UR15, R12 ;  /* 0x0000000f03077c24 */ /* 0x000fe4000f8e020c */
[----:B------:R-:W-:Y:S01]  /*7dd0*/  FFMA.FTZ R3, R20, R47, R22 ;  /* 0x0000002f14037223 */ /* 0x000fe20000010016 */
[----:B-1----:R-:W-:Y:S02]  /*7de0*/  LEA R8, P5, R10, UR16, 0x1 ;  /* 0x000000100a087c11 */ /* 0x002fe4000f8a08ff */
[----:B------:R-:W-:Y:S02]  /*7df0*/  IADD3 R7, PT, PT, R11, R7, RZ ;  /* 0x000000070b077210 */ /* 0x000fe40007ffe0ff */
[----:B------:R-:W-:Y:S02]  /*7e00*/  F2FP.BF16.F32.PACK_AB R3, R46, R3 ;  /* 0x000000032e03723e */ /* 0x000fe400000010ff */
[----:B------:R-:W-:-:S05]  /*7e10*/  LEA.HI.X R9, R10, UR17, R7, 0x1, P5 ;  /* 0x000000110a097c11 */ /* 0x000fca000a8f0c07 */
[----:B------:R0:W-:Y:S02]  /*7e20*/  STG.E desc[UR12][R8.64], R3 ;  /* 0x0000000308007986 */ /* 0x0001e4000c10190c */
.L_x_2008:
[----:B------:R-:W-:Y:S05]  /*7e30*/  BSYNC.RECONVERGENT B1 ;  /* 0x0000000000017941 */ /* 0x000fea0003800200 */
.L_x_2007:
[----:B------:R-:W-:Y:S04]  /*7e40*/  BSSY.RECONVERGENT B1, `(.L_x_2009) ;  /* 0x0000014000017945 */ /* 0x000fe80003800200 */
[----:B------:R-:W-:Y:S05]  /*7e50*/  @P2 BRA `(.L_x_2010) ;  /* 0x0000000000482947 */ /* 0x000fea0003800000 */
[----:B------:R-:W1:Y:S01]  /*7e60*/  LDCU.64 UR14, c[0x0][0x3e0] ;  /* 0x00007c00ff0e77ac */ /* 0x000e620008000a00 */
[----:B0-----:R-:W-:Y:S01]  /*7e70*/  MOV R8, R86 ;  /* 0x0000005600087202 */ /* 0x001fe20000000f00 */
[----:B------:R-:W-:Y:S01]  /*7e80*/  FADD.FTZ R49, R49, -UR4 ;  /* 0x8000000431317e21 */ /* 0x000fe20008010000 */
[----:B------:R-:W-:Y:S01]  /*7e90*/  MOV R9, R89 ;  /* 0x0000005900097202 */ /* 0x000fe20000000f00 */
[----:B------:R-:W0:Y:S01]  /*7ea0*/  LDCU.64 UR16, c[0x0][0x380] ;  /* 0x00007000ff1077ac */ /* 0x000e220008000a00 */
[----:B------:R-:W-:Y:S01]  /*7eb0*/  FADD.FTZ R48, R48, -UR4 ;  /* 0x8000000430307e21 */ /* 0x000fe20008010000 */
[----:B------:R-:W-:-:S03]  /*7ec0*/  FMUL.FTZ R49, R49, UR6 ;  /* 0x0000000631317c20 */ /* 0x000fc60008410000 */
[----:B------:R-:W-:Y:S01]  /*7ed0*/  FMUL.FTZ R48, R48, UR6 ;  /* 0x0000000630307c20 */ /* 0x000fe20008410000 */
        /* <DEDUP_REMOVED lines=10> */
.L_x_2010:
[----:B------:R-:W-:Y:S05]  /*7f80*/  BSYNC.RECONVERGENT B1 ;  /* 0x0000000000017941 */ /* 0x000fea0003800200 */
.L_x_2009:
[----:B------:R-:W-:Y:S04]  /*7f90*/  BSSY.RECONVERGENT B1, `(.L_x_2011) ;  /* 0x0000014000017945 */ /* 0x000fe80003800200 */
[----:B------:R-:W-:Y:S05]  /*7fa0*/  @P1 BRA `(.L_x_2012) ;  /* 0x0000000000481947 */ /* 0x000fea0003800000 */
[----:B------:R-:W2:Y:S01]  /*7fb0*/  LDCU.64 UR14, c[0x0][0x3e0] ;  /* 0x00007c00ff0e77ac */ /* 0x000ea20008000a00 */
[----:B-1----:R-:W-:Y:S01]  /*7fc0*/  MOV R2, R86 ;  /* 0x0000005600027202 */ /* 0x002fe20000000f00 */
        /* <DEDUP_REMOVED lines=12> */
[----:B0-----:R-:W-:-:S04]  /*8090*/  LEA R2, P1, R8, UR16, 0x1 ;  /* 0x0000001008027c11 */ /* 0x001fc8000f8208ff */
[----:B------:R-:W-:-:S04]  /*80a0*/  IADD3 R15, PT, PT, R9, R15, RZ ;  /* 0x0000000f090f7210 */ /* 0x000fc80007ffe0ff */
[----:B------:R-:W-:-:S05]  /*80b0*/  LEA.HI.X R3, R8, UR17, R15, 0x1, P1 ;  /* 0x0000001108037c11 */ /* 0x000fca00088f0c0f */
[----:B------:R2:W-:Y:S02]  /*80c0*/  STG.E desc[UR12][R2.64], R7 ;  /* 0x0000000702007986 */ /* 0x0005e4000c10190c */
.L_x_2012:
[----:B------:R-:W-:Y:S05]  /*80d0*/  BSYNC.RECONVERGENT B1 ;  /* 0x0000000000017941 */ /* 0x000fea0003800200 */
.L_x_2011:
[----:B------:R-:W-:Y:S04]  /*80e0*/  BSSY.RECONVERGENT B1, `(.L_x_2013) ;  /* 0x0000014000017945 */ /* 0x000fe80003800200 */
[----:B------:R-:W-:Y:S05]  /*80f0*/  @P6 BRA `(.L_x_2014) ;  /* 0x0000000000486947 */ /* 0x000fea0003800000 */
[----:B------:R-:W3:Y:S01]  /*8100*/  LDCU.64 UR14, c[0x0][0x3e0] ;  /* 0x00007c00ff0e77ac */ /* 0x000ee20008000a00 */
[----:B-12---:R-:W-:Y:S01]  /*8110*/  MOV R2, R86 ;  /* 0x0000005600027202 */ /* 0x006fe20000000f00 */
[----:B------:R-:W-:Y:S01]  /*8120*/  FADD.FTZ R53, R53, -UR4 ;  /* 0x8000000435357e21 */ /* 0x000fe20008010000 */
[----:B0-----:R-:W-:Y:S01]  /*8130*/  MOV R3, R89 ;  /* 0x0000005900037202 */ /* 0x001fe20000000f00 */
[----:B------:R-:W0:Y:S01]  /*8140*/  LDCU.64 UR16, c[0x0][0x380] ;  /* 0x00007000ff1077ac */ /* 0x000e220008000a00 */
[----:B------:R-:W-:Y:S01]  /*8150*/  FADD.FTZ R52, R52, -UR4 ;  /* 0x8000000434347e21 */ /* 0x000fe20008010000 */
[----:B------:R-:W-:-:S03]  /*8160*/  FMUL.FTZ R53, R53, UR6 ;  /* 0x0000000635357c20 */ /* 0x000fc60008410000 */
[----:B------:R-:W-:-:S04]  /*8170*/  FMUL.FTZ R52, R52, UR6 ;  /* 0x0000000634347c20 */ /* 0x000fc80008410000 */
[----:B-----5:R-:W-:Y:S01]  /*8180*/  FFMA.FTZ R52, R21, R52, R23 ;  /* 0x0000003415347223 */ /* 0x020fe20000010017 */
[----:B---3--:R-:W-:Y:S02]  /*8190*/  IMAD R7, R16, UR14, RZ ;  /* 0x0000000e10077c24 */ /* 0x008fe4000f8e02ff */
[----:B------:R-:W-:-:S04]  /*81a0*/  IMAD.WIDE.U32 R8, R6, UR14, R2 ;  /* 0x0000000e06087c25 */ /* 0x000fc8000f8e0002 */
[----:B------:R-:W-:Y:S02]  /*81b0*/  IMAD R3, R6, UR15, R7 ;  /* 0x0000000f06037c24 */ /* 0x000fe4000f8e0207 */
[----:B------:R-:W-:Y:S01]  /*81c0*/  FFMA.FTZ R7, R20, R53, R22 ;  /* 0x0000003514077223 */ /* 0x000fe20000010016 */
[----:B0-----:R-:W-:Y:S02]  /*81d0*/  LEA R2, P1, R8, UR16, 0x1 ;  /* 0x0000001008027c11 */ /* 0x001fe4000f8208ff */
[----:B------:R-:W-:Y:S02]  /*81e0*/  IADD3 R3, PT, PT, R9, R3, RZ ;  /* 0x0000000309037210 */ /* 0x000fe40007ffe0ff */
[----:B------:R-:W-:Y:S02]  /*81f0*/  F2FP.BF16.F32.PACK_AB R7, R52, R7 ;  /* 0x000000073407723e */ /* 0x000fe400000010ff */
[----:B------:R-:W-:-:S05]  /*8200*/  LEA.HI.X R3, R8, UR17, R3, 0x1, P1 ;  /* 0x0000001108037c11 */ /* 0x000fca00088f0c03 */
[----:B------:R3:W-:Y:S02]  /*8210*/  STG.E desc[UR12][R2.64], R7 ;  /* 0x0000000702007986 */ /* 0x0007e4000c10190c */
.L_x_2014:
[----:B------:R-:W-:Y:S05]  /*8220*/  BSYNC.RECONVERGENT B1 ;  /* 0x0000000000017941 */ /* 0x000fea0003800200 */
.L_x_2013:
[----:B------:R-:W-:Y:S04]  /*8230*/  BSSY.RECONVERGENT B1, `(.L_x_2015) ;  /* 0x0000014000017945 */ /* 0x000fe80003800200 */
[----:B------:R-:W-:Y:S05]  /*8240*/  @P3 BRA `(.L_x_2016) ;  /* 0x0000000000483947 */ /* 0x000fea0003800000 */
[----:B------:R-:W4:Y:S01]  /*8250*/  LDCU.64 UR14, c[0x0][0x3e0] ;  /* 0x00007c00ff0e77ac */ /* 0x000f220008000a00 */
[----:B-123--:R-:W-:Y:S01]  /*8260*/  MOV R2, R86 ;  /* 0x0000005600027202 */ /* 0x00efe20000000f00 */
[----:B------:R-:W-:Y:S01]  /*8270*/  FADD.FTZ R55, R55, -UR4 ;  /* 0x8000000437377e21 */ /* 0x000fe20008010000 */
[----:B0-----:R-:W-:Y:S01]  /*8280*/  MOV R3, R89 ;  /* 0x0000005900037202 */ /* 0x001fe20000000f00 */
        /* <DEDUP_REMOVED lines=14> */
.L_x_2016:
[----:B------:R-:W-:Y:S05]  /*8370*/  BSYNC.RECONVERGENT B1 ;  /* 0x0000000000017941 */ /* 0x000fea0003800200 */
.L_x_2015:
[----:B------:R-:W-:Y:S05]  /*8380*/  @P4 BRA `(.L_x_2017) ;  /* 0x0000004400c84947 */ /* 0x000fea0003800000 */
[----:B------:R-:W0:Y:S01]  /*8390*/  LDCU.64 UR10, c[0x0][0x3e0] ;  /* 0x00007c00ff0a77ac */ /* 0x000e220008000a00 */
[----:B------:R-:W-:Y:S01]  /*83a0*/  MOV R87, R89 ;  /* 0x0000005900577202 */ /* 0x000fe20000000f00 */
[----:B------:R-:W-:Y:S01]  /*83b0*/  FADD.FTZ R57, R57, -UR4 ;  /* 0x8000000439397e21 */ /* 0x000fe20008010000 */
[----:B------:R-:W-:Y:S01]  /*83c0*/  FADD.FTZ R56, R56, -UR4 ;  /* 0x8000000438387e21 */ /* 0x000fe20008010000 */
[----:B------:R-:W0:Y:S02]  /*83d0*/  LDCU.64 UR14, c[0x0][0x380] ;  /* 0x00007000ff0e77ac */ /* 0x000e240008000a00 */
[----:B------:R-:W-:Y:S01]  /*83e0*/  FMUL.FTZ R57, R57, UR6 ;  /* 0x0000000639397c20 */ /* 0x000fe20008410000 */
[----:B------:R-:W-:-:S03]  /*83f0*/  FMUL.FTZ R56, R56, UR6 ;  /* 0x0000000638387c20 */ /* 0x000fc60008410000 */
[----:B----45:R-:W-:Y:S01]  /*8400*/  FFMA.FTZ R5, R20, R57, R22 ;  /* 0x0000003914057223 */ /* 0x030fe20000010016 */
[----:B------:R-:W-:-:S05]  /*8410*/  FFMA.FTZ R56, R21, R56, R23 ;  /* 0x0000003815387223 */ /* 0x000fca0000010017 */
[----:B------:R-:W-:Y:S01]  /*8420*/  F2FP.BF16.F32.PACK_AB R5, R56, R5 ;  /* 0x000000053805723e */ /* 0x000fe200000010ff */
[----:B0123--:R-:W-:Y:S02]  /*8430*/  IMAD R3, R0, UR10, RZ ;  /* 0x0000000a00037c24 */ /* 0x00ffe4000f8e02ff */
[----:B------:R-:W-:-:S04]  /*8440*/  IMAD.WIDE.U32 R86, R28, UR10, R86 ;  /* 0x0000000a1c567c25 */ /* 0x000fc8000f8e0056 */
[----:B------:R-:W-:Y:S01]  /*8450*/  IMAD R3, R28, UR11, R3 ;  /* 0x0000000b1c037c24 */ /* 0x000fe2000f8e0203 */
[----:B------:R-:W-:-:S04]  /*8460*/  LEA R2, P1, R86, UR14, 0x1 ;  /* 0x0000000e56027c11 */ /* 0x000fc8000f8208ff */
[----:B------:R-:W-:-:S04]  /*8470*/  IADD3 R3, PT, PT, R87, R3, RZ ;  /* 0x0000000357037210 */ /* 0x000fc80007ffe0ff */
[----:B------:R-:W-:-:S05]  /*8480*/  LEA.HI.X R3, R86, UR15, R3, 0x1, P1 ;  /* 0x0000000f56037c11 */ /* 0x000fca00088f0c03 */
[----:B------:R0:W-:Y:S01]  /*8490*/  STG.E desc[UR12][R2.64], R5 ;  /* 0x0000000502007986 */ /* 0x0001e2000c10190c */
[----:B------:R-:W-:Y:S05]  /*84a0*/  BRA `(.L_x_2017) ;  /* 0x0000004400807947 */ /* 0x000fea0003800000 */
.L_x_1954:
        /* <DEDUP_REMOVED lines=15> */
[----:B------:R-:W-:Y:S01]  /*85a0*/  FADD.FTZ R78, R78, -UR4 ;  /* 0x800000044e4e7e21 */ /* 0x000fe20008010000 */
[----:B------:R-:W-:Y:S01]  /*85b0*/  FADD.FTZ R81, R81, -UR4 ;  /* 0x8000000451517e21 */ /* 0x000fe20008010000 */
[----:B------:R-:W0:Y:S02]  /*85c0*/  LDCU.64 UR14, c[0x0][0x3e0] ;  /* 0x00007c00ff0e77ac */ /* 0x000e240008000a00 */
[----:B------:R-:W-:Y:S01]  /*85d0*/  FMUL.FTZ R24, R78, UR6 ;  /* 0x000000064e187c20 */ /* 0x000fe20008410000 */
[----:B------:R-:W-:Y:S01]  /*85e0*/  FMUL.FTZ R25, R81, UR6 ;  /* 0x0000000651197c20 */ /* 0x000fe20008410000 */
[----:B------:R-:W1:Y:S02]  /*85f0*/  LDCU.64 UR16, c[0x0][0x380] ;  /* 0x00007000ff1077ac */ /* 0x000e640008000a00 */
[----:B-----5:R-:W-:Y:S01]  /*8600*/  FFMA.FTZ R24, R21, R24, R23 ;  /* 0x0000001815187223 */ /* 0x020fe20000010017 */
[----:B------:R-:W-:-:S03]  /*8610*/  FFMA.FTZ R25, R20, R25, R22 ;  /* 0x0000001914197223 */ /* 0x000fc60000010016 */
[----:B------:R-:W-:Y:S01]  /*8620*/  FMUL.FTZ R33, R24, -1.4426950216293334961 ;  /* 0xbfb8aa3b18217820 */ /* 0x000fe20000410000 */
[----:B------:R-:W-:-:S05]  /*8630*/  FMUL.FTZ R27, R25, -1.4426950216293334961 ;  /* 0xbfb8aa3b191b7820 */ /* 0x000fca0000410000 */
[----:B------:R-:W2:Y:S01]  /*8640*/  MUFU.EX2 R33, R33 ;  /* 0x0000002100217308 */ /* 0x000ea20000000800 */
[----:B0-----:R-:W-:Y:S01]  /*8650*/  IMAD R81, R26, UR14, RZ ;  /* 0x0000000e1a517c24 */ /* 0x001fe2000f8e02ff */
[----:B------:R-:W-:-:S03]  /*8660*/  MOV R26, R86 ;  /* 0x00000056001a7202 */ /* 0x000fc60000000f00 */
[----:B------:R-:W-:-:S03]  /*8670*/  IMAD R81, R28, UR15, R81 ;  /* 0x0000000f1c517c24 */ /* 0x000fc6000f8e0251 */
[----:B------:R-:W0:Y:S01]  /*8680*/  MUFU.EX2 R27, R27 ;  /* 0x0000001b001b7308 */ /* 0x000e220000000800 */
[----:B--2---:R-:W-:-:S07]  /*8690*/  FADD.FTZ R35, R33, 1 ;  /* 0x3f80000021237421 */ /* 0x004fce0000010000 */
[----:B------:R-:W2:Y:S01]  /*86a0*/  MUFU.RCP R35, R35 ;  /* 0x0000002300237308 */ /* 0x000ea20000001000 */
[----:B0-----:R-:W-:Y:S01]  /*86b0*/  FADD.FTZ R31, R27, 1 ;  /* 0x3f8000001b1f7421 */ /* 0x001fe20000010000 */
[----:B------:R-:W-:-:S06]  /*86c0*/  MOV R27, R89 ;  /* 0x00000059001b7202 */ /* 0x000fcc0000000f00 */
[----:B------:R-:W0:Y:S01]  /*86d0*/  MUFU.RCP R32, R31 ;  /* 0x0000001f00207308 */ /* 0x000e220000001000 */
[----:B------:R-:W-:-:S05]  /*86e0*/  IMAD.WIDE.U32 R26, R28, UR14, R26 ;  /* 0x0000000e1c1a7c25 */ /* 0x000fca000f8e001a */
[----:B------:R-:W-:Y:S01]  /*86f0*/  IADD3 R81, PT, PT, R27, R81, RZ ;  /* 0x000000511b517210 */ /* 0x000fe20007ffe0ff */
[----:B--2---:R-:W-:Y:S01]  /*8700*/  FMUL.FTZ R33, R24, R35 ;  /* 0x0000002318217220 */ /* 0x004fe20000410000 */
[----:B-1----:R-:W-:Y:S01]  /*8710*/  LEA R24, P1, R26, UR16, 0x1 ;  /* 0x000000101a187c11 */ /* 0x002fe2000f8208ff */
[----:B0-----:R-:W-:-:S03]  /*8720*/  FMUL.FTZ R32, R25, R32 ;  /* 0x0000002019207220 */ /* 0x001fc60000410000 */
[----:B------:R-:W-:Y:S02]  /*8730*/  LEA.HI.X R25, R26, UR17, R81, 0x1, P1 ;  /* 0x000000111a197c11 */ /* 0x000fe400088f0c51 */
[----:B------:R-:W-:-:S05]  /*8740*/  F2FP.BF16.F32.PACK_AB R33, R33, R32 ;  /* 0x000000202121723e */ /* 0x000fca00000010ff */
[----:B------:R0:W-:Y:S02]  /*8750*/  STG.E desc[UR12][R24.64], R33 ;  /* 0x0000002118007986 */ /* 0x0001e4000c10190c */
.L_x_2019:
[----:B------:R-:W-:Y:S05]  /*8760*/  BSYNC.RECONVERGENT B1 ;  /* 0x0000000000017941 */ /* 0x000fea0003800200 */
.L_x_2018:
        /* <DEDUP_REMOVED lines=8> */
[----:B------:R-:W2:Y:S02]  /*87f0*/  LDCU.64 UR16, c[0x0][0x380] ;  /* 0x00007000ff1077ac */ /* 0x000ea40008000a00 */
[----:B0----5:R-:W-:Y:S01]  /*8800*/  FFMA.FTZ R24, R20, R79, R22 ;  /* 0x0000004f14187223 */ /* 0x021fe20000010016 */
[----:B------:R-:W-:-:S03]  /*8810*/  FFMA.FTZ R25, R21, R76, R23 ;  /* 0x0000004c15197223 */ /* 0x000fc60000010017 */
[----:B------:R-:W-:Y:S01]  /*8820*/  FMUL.FTZ R26, R24, -1.4426950216293334961 ;  /* 0xbfb8aa3b181a7820 */ /* 0x000fe20000410000 */
[----:B------:R-:W-:-:S05]  /*8830*/  FMUL.FTZ R32, R25, -1.4426950216293334961 ;  /* 0xbfb8aa3b19207820 */ /* 0x000fca0000410000 */
[----:B------:R-:W0:Y:S01]  /*8840*/  MUFU.EX2 R26, R26 ;  /* 0x0000001a001a7308 */ /* 0x000e220000000800 */
[----:B-1----:R-:W-:-:S04]  /*8850*/  IMAD R30, R30, UR14, RZ ;  /* 0x0000000e1e1e7c24 */ /* 0x002fc8000f8e02ff */
        /* <DEDUP_REMOVED lines=10> */
[----:B--2---:R-:W-:Y:S01]  /*8900*/  LEA R24, P1, R26, UR16, 0x1 ;  /* 0x000000101a187c11 */ /* 0x004fe2000f8208ff */
[----:B-1----:R-:W-:-:S03]  /*8910*/  FMUL.FTZ R76, R25, R76 ;  /* 0x0000004c194c7220 */ /* 0x002fc60000410000 */
[----:B------:R-:W-:Y:S02]  /*8920*/  LEA.HI.X R25, R26, UR17, R35, 0x1, P1 ;  /* 0x000000111a197c11 */ /* 0x000fe400088f0c23 */
[----:B------:R-:W-:-:S05]  /*8930*/  F2FP.BF16.F32.PACK_AB R29, R76, R29 ;  /* 0x0000001d4c1d723e */ /* 0x000fca00000010ff */
[----:B------:R1:W-:Y:S02]  /*8940*/  STG.E desc[UR12][R24.64], R29 ;  /* 0x0000001d18007986 */ /* 0x0003e4000c10190c */
.L_x_2021:
[----:B------:R-:W-:Y:S05]  /*8950*/  BSYNC.RECONVERGENT B1 ;  /* 0x0000000000017941 */ /* 0x000fea0003800200 */
.L_x_2020:
[----:B------:R-:W-:Y:S01]  /*8960*/  ISETP.GE.U32.AND P5, PT, R91, UR10, PT ;  /* 0x0000000a5b007c0c */ /* 0x000fe2000bfa6070 */
[----:B------:R-:W-:Y:S01]  /*8970*/  BSSY.RECONVERGENT B1, `(.L_x_2022) ;  /* 0x0000033000017945 */ /* 0x000fe20003800200 */
[----:B------:R-:W-:Y:S02]  /*8980*/  SHF.R.S32.HI R26, RZ, 0x1f, R91 ;  /* 0x0000001fff1a7819 */ /* 0x000fe4000001145b */
[----:B-1----:R-:W-:Y:S02]  /*8990*/  IADD3 R29, PT, PT, R28, 0x20, RZ ;  /* 0x000000201c1d7810 */ /* 0x002fe40007ffe0ff */
        /* <DEDUP_REMOVED lines=10> */
[----:B0-----:R-:W-:Y:S02]  /*8a40*/  SHF.R.S32.HI R33, RZ, 0x1f, R29 ;  /* 0x0000001fff217819 */ /* 0x001fe4000001141d */
        /* <DEDUP_REMOVED lines=20> */
[----:B0-----:R-:W-:-:S04]  /*8b90*/  IMAD R26, R26, UR14, RZ ;  /* 0x0000000e1a1a7c24 */ /* 0x001fc8000f8e02ff */
[----:B------:R-:W-:Y:S01]  /*8ba0*/  IMAD R81, R91, UR15, R26 ;  /* 0x0000000f5b517c24 */ /* 0x000fe2000f8e021a */
[----:B------:R-:W-:Y:S02]  /*8bb0*/  MOV R26, R86 ;  /* 0x00000056001a7202 */ /* 0x000fe40000000f00 */
[----:B------:R-:W0:Y:S01]  /*8bc0*/  MUFU.EX2 R90, R90 ;  /* 0x0000005a005a7308 */ /* 0x000e220000000800 */
[----:B--2---:R-:W-:Y:S01]  /*8bd0*/  FADD.FTZ R77, R27, 1 ;  /* 0x3f8000001b4d7421 */ /* 0x004fe20000010000 */
[----:B------:R-:W-:-:S06]  /*8be0*/  MOV R27, R89 ;  /* 0x00000059001b7202 */ /* 0x000fcc0000000f00 */
[----:B------:R-:W2:Y:S01]  /*8bf0*/  MUFU.RCP R77, R77 ;  /* 0x0000004d004d7308 */ /* 0x000ea20000001000 */
[----:B------:R-:W-:-:S04]  /*8c00*/  IMAD.WIDE.U32 R26, R91, UR14, R26 ;  /* 0x0000000e5b1a7c25 */ /* 0x000fc8000f8e001a */
[----:B0-----:R-:W-:Y:S01]  /*8c10*/  FADD.FTZ R74, R90, 1 ;  /* 0x3f8000005a4a7421 */ /* 0x001fe20000010000 */
[----:B------:R-:W-:-:S05]  /*8c20*/  IADD3 R81, PT, PT, R27, R81, RZ ;  /* 0x000000511b517210 */ /* 0x000fca0007ffe0ff */
[----:B------:R-:W0:Y:S01]  /*8c30*/  MUFU.RCP R74, R74 ;  /* 0x0000004a004a7308 */ /* 0x000e220000001000 */
[----:B--2---:R-:W-:Y:S01]  /*8c40*/  FMUL.FTZ R90, R24, R77 ;  /* 0x0000004d185a7220 */ /* 0x004fe20000410000 */
[----:B-1----:R-:W-:Y:S01]  /*8c50*/  LEA R24, P5, R26, UR16, 0x1 ;  /* 0x000000101a187c11 */ /* 0x002fe2000f8a08ff */
[----:B0-----:R-:W-:-:S03]  /*8c60*/  FMUL.FTZ R91, R25, R74 ;  /* 0x0000004a195b7220 */ /* 0x001fc60000410000 */
[----:B------:R-:W-:Y:S02]  /*8c70*/  LEA.HI.X R25, R26, UR17, R81, 0x1, P5 ;  /* 0x000000111a197c11 */ /* 0x000fe4000a8f0c51 */
[----:B------:R-:W-:-:S05]  /*8c80*/  F2FP.BF16.F32.PACK_AB R91, R91, R90 ;  /* 0x0000005a5b5b723e */ /* 0x000fca00000010ff */
[----:B------:R0:W-:Y:S02]  /*8c90*/  STG.E desc[UR12][R24.64], R91 ;  /* 0x0000005b18007986 */ /* 0x0001e4000c10190c */
.L_x_2023:
[----:B------:R-:W-:Y:S05]  /*8ca0*/  BSYNC.RECONVERGENT B1 ;  /* 0x0000000000017941 */ /* 0x000fea0003800200 */
.L_x_2022:
[----:B------:R-:W-:Y:S01]  /*8cb0*/  BSSY.RECONVERGENT B1, `(.L_x_2024) ;  /* 0x0000020000017945 */ /* 0x000fe20003800200 */
[C---:B------:R-:W-:Y:S02]  /*8cc0*/  IADD3 R74, PT, PT, R28.reuse, 0x40, RZ ;  /* 0x000000401c4a7810 */ /* 0x040fe40007ffe0ff */
[----:B------:R-:W-:Y:S01]  /*8cd0*/  IADD3 R77, PT, PT, R28, 0x48, RZ ;  /* 0x000000481c4d7810 */ /* 0x000fe20007ffe0ff */
[----:B------:R-:W-:Y:S06]  /*8ce0*/  @P2 BRA `(.L_x_2025) ;  /* 0x0000000000702947 */ /* 0x000fec0003800000 */
[----:B------:R-:W-:Y:S01]  /*8cf0*/  FADD.FTZ R75, R75, -UR4 ;  /* 0x800000044b4b7e21 */ /* 0x000fe20008010000 */
[----:B------:R-:W-:Y:S01]  /*8d00*/  FADD.FTZ R72, R72, -UR4 ;  /* 0x8000000448487e21 */ /* 0x000fe20008010000 */
[----:B------:R-:W1:Y:S01]  /*8d10*/  LDCU.64 UR14, c[0x0][0x3e0] ;  /* 0x00007c00ff0e77ac */ /* 0x000e620008000a00 */
[----:B------:R-:W-:Y:S01]  /*8d20*/  MOV R27, R89 ;  /* 0x00000059001b7202 */ /* 0x000fe20000000f00 */
[----:B0-----:R-:W-:Y:S01]  /*8d30*/  FMUL.FTZ R25, R75, UR6 ;  /* 0x000000064b197c20 */ /* 0x001fe20008410000 */
[----:B------:R-:W-:Y:S01]  /*8d40*/  FMUL.FTZ R24, R72, UR6 ;  /* 0x0000000648187c20 */ /* 0x000fe20008410000 */
[----:B------:R-:W0:Y:S02]  /*8d50*/  LDCU.64 UR16, c[0x0][0x380] ;  /* 0x00007000ff1077ac */ /* 0x000e240008000a00 */
        /* <DEDUP_REMOVED lines=8> */
[----:B--2---:R-:W-:Y:S01]  /*8de0*/  FADD.FTZ R72, R26, 1 ;  /* 0x3f8000001a487421 */ /* 0x004fe20000010000 */
[----:B------:R-:W-:-:S06]  /*8df0*/  MOV R26, R86 ;  /* 0x00000056001a7202 */ /* 0x000fcc0000000f00 */
[----:B------:R-:W2:Y:S01]  /*8e00*/  MUFU.RCP R72, R72 ;  /* 0x0000004800487308 */ /* 0x000ea20000001000 */
[----:B------:R-:W-:-:S04]  /*8e10*/  IMAD.WIDE.U32 R26, R85, UR14, R26 ;  /* 0x0000000e551a7c25 */ /* 0x000fc8000f8e001a */
[----:B-1----:R-:W-:Y:S01]  /*8e20*/  FADD.FTZ R81, R75, 1 ;  /* 0x3f8000004b517421 */ /* 0x002fe20000010000 */
[----:B------:R-:W-:-:S05]  /*8e30*/  IADD3 R79, PT, PT, R27, R79, RZ ;  /* 0x0000004f1b4f7210 */ /* 0x000fca0007ffe0ff */
[----:B------:R-:W1:Y:S01]  /*8e40*/  MUFU.RCP R81, R81 ;  /* 0x0000005100517308 */ /* 0x000e620000001000 */
[----:B--2---:R-:W-:Y:S01]  /*8e50*/  FMUL.FTZ R75, R25, R72 ;  /* 0x00000048194b7220 */ /* 0x004fe20000410000 */
[----:B-1----:R-:W-:Y:S01]  /*8e60*/  FMUL.FTZ R90, R24, R81 ;  /* 0x00000051185a7220 */ /* 0x002fe20000410000 */
[----:B0-----:R-:W-:-:S04]  /*8e70*/  LEA R24, P2, R26, UR16, 0x1 ;  /* 0x000000101a187c11 */ /* 0x001fc8000f8408ff */
[----:B------:R-:W-:Y:S02]  /*8e80*/  LEA.HI.X R25, R26, UR17, R79, 0x1, P2 ;  /* 0x000000111a197c11 */ /* 0x000fe400090f0c4f */
[----:B------:R-:W-:-:S05]  /*8e90*/  F2FP.BF16.F32.PACK_AB R75, R90, R75 ;  /* 0x0000004b5a4b723e */ /* 0x000fca00000010ff */
[----:B------:R1:W-:Y:S02]  /*8ea0*/  STG.E desc[UR12][R24.64], R75 ;  /* 0x0000004b18007986 */ /* 0x0003e4000c10190c */
.L_x_2025:
[----:B------:R-:W-:Y:S05]  /*8eb0*/  BSYNC.RECONVERGENT B1 ;  /* 0x0000000000017941 */ /* 0x000fea0003800200 */
.L_x_2024:
[----:B------:R-:W-:Y:S04]  /*8ec0*/  BSSY.RECONVERGENT B1, `(.L_x_2026) ;  /* 0x000001e000017945 */ /* 0x000fe80003800200 */
[----:B------:R-:W-:Y:S05]  /*8ed0*/  @P1 BRA `(.L_x_2027) ;  /* 0x0000000000701947 */ /* 0x000fea0003800000 */
[----:B------:R-:W-:Y:S01]  /*8ee0*/  FADD.FTZ R73, R73, -UR4 ;  /* 0x8000000449497e21 */ /* 0x000fe20008010000 */
[----:B------:R-:W-:Y:S01]  /*8ef0*/  FADD.FTZ R70, R70, -UR4 ;  /* 0x8000000446467e21 */ /* 0x000fe20008010000 */
[----:B------:R-:W2:Y:S01]  /*8f00*/  LDCU.64 UR14, c[0x0][0x3e0] ;  /* 0x00007c00ff0e77ac */ /* 0x000ea20008000a00 */
[----:B01----:R-:W-:Y:S01]  /*8f10*/  MOV R25, R89 ;  /* 0x0000005900197202 */ /* 0x003fe20000000f00 */
[----:B------:R-:W-:Y:S01]  /*8f20*/  FMUL.FTZ R73, R73, UR6 ;  /* 0x0000000649497c20 */ /* 0x000fe20008410000 */
[----:B------:R-:W-:Y:S01]  /*8f30*/  FMUL.FTZ R70, R70, UR6 ;  /* 0x0000000646467c20 */ /* 0x000fe20008410000 */
[----:B------:R-:W0:Y:S02]  /*8f40*/  LDCU.64 UR16, c[0x0][0x380] ;  /* 0x00007000ff1077ac */ /* 0x000e240008000a00 */
[----:B-----5:R-:W-:Y:S01]  /*8f50*/  FFMA.FTZ R26, R20, R73, R22 ;  /* 0x00000049141a7223 */ /* 0x020fe20000010016 */
[----:B------:R-:W-:-:S03]  /*8f60*/  FFMA.FTZ R27, R21, R70, R23 ;  /* 0x00000046151b7223 */ /* 0x000fc60000010017 */
[----:B------:R-:W-:Y:S01]  /*8f70*/  FMUL.FTZ R24, R26, -1.4426950216293334961 ;  /* 0xbfb8aa3b1a187820 */ /* 0x000fe20000410000 */
[----:B------:R-:W-:-:S05]  /*8f80*/  FMUL.FTZ R72, R27, -1.4426950216293334961 ;  /* 0xbfb8aa3b1b487820 */ /* 0x000fca0000410000 */
[----:B------:R-:W1:Y:S01]  /*8f90*/  MUFU.EX2 R24, R24 ;  /* 0x0000001800187308 */ /* 0x000e620000000800 */
[----:B--2---:R-:W-:-:S07]  /*8fa0*/  IMAD R92, R33, UR14, RZ ;  /* 0x0000000e215c7c24 */ /* 0x004fce000f8e02ff */
[----:B------:R-:W2:Y:S01]  /*8fb0*/  MUFU.EX2 R72, R72 ;  /* 0x0000004800487308 */ /* 0x000ea20000000800 */
[----:B-1----:R-:W-:Y:S01]  /*8fc0*/  FADD.FTZ R70, R24, 1 ;  /* 0x3f80000018467421 */ /* 0x002fe20000010000 */
[----:B------:R-:W-:-:S06]  /*8fd0*/  MOV R24, R86 ;  /* 0x0000005600187202 */ /* 0x000fcc0000000f00 */
[----:B------:R-:W1:Y:S01]  /*8fe0*/  MUFU.RCP R73, R70 ;  /* 0x0000004600497308 */ /* 0x000e620000001000 */
[----:B------:R-:W-:-:S04]  /*8ff0*/  IMAD.WIDE.U32 R24, R29, UR14, R24 ;  /* 0x0000000e1d187c25 */ /* 0x000fc8000f8e0018 */
[----:B--2---:R-:W-:Y:S01]  /*9000*/  FADD.FTZ R75, R72, 1 ;  /* 0x3f800000484b7421 */ /* 0x004fe20000010000 */
[----:B------:R-:W-:-:S03]  /*9010*/  IMAD R29, R29, UR15, R92 ;  /* 0x0000000f1d1d7c24 */ /* 0x000fc6000f8e025c */
[----:B------:R-:W2:Y:S02]  /*9020*/  MUFU.RCP R90, R75 ;  /* 0x0000004b005a7308 */ /* 0x000ea40000001000 */
[----:B------:R-:W-:Y:S01]  /*9030*/  IADD3 R29, PT, PT, R25, R29, RZ ;  /* 0x0000001d191d7210 */ /* 0x000fe20007ffe0ff */
[----:B-1----:R-:W-:Y:S01]  /*9040*/  FMUL.FTZ R73, R26, R73 ;  /* 0x000000491a497220 */ /* 0x002fe20000410000 */
[----:B0-----:R-:W-:Y:S01]  /*9050*/  LEA R26, P1, R24, UR16, 0x1 ;  /* 0x00000010181a7c11 */ /* 0x001fe2000f8208ff */
[----:B--2---:R-:W-:-:S03]  /*9060*/  FMUL.FTZ R90, R27, R90 ;  /* 0x0000005a1b5a7220 */ /* 0x004fc60000410000 */
[----:B------:R-:W-:Y:S02]  /*9070*/  LEA.HI.X R27, R24, UR17, R29, 0x1, P1 ;  /* 0x00000011181b7c11 */ /* 0x000fe400088f0c1d */
[----:B------:R-:W-:-:S05]  /*9080*/  F2FP.BF16.F32.PACK_AB R73, R90, R73 ;  /* 0x000000495a49723e */ /* 0x000fca00000010ff */
[----:B------:R2:W-:Y:S02]  /*9090*/  STG.E desc[UR12][R26.64], R73 ;  /* 0x000000491a007986 */ /* 0x0005e4000c10190c */
.L_x_2027:
[----:B------:R-:W-:Y:S05]  /*90a0*/  BSYNC.RECONVERGENT B1 ;  /* 0x0000000000017941 */ /* 0x000fea0003800200 */
.L_x_2026:
[----:B------:R-:W-:Y:S04]  /*90b0*/  BSSY.RECONVERGENT B1, `(.L_x_2028) ;  /* 0x000001e000017945 */ /* 0x000fe80003800200 */
[----:B------:R-:W-:Y:S05]  /*90c0*/  @P6 BRA `(.L_x_2029) ;  /* 0x0000000000706947 */ /* 0x000fea0003800000 */
[----:B------:R-:W-:Y:S01]  /*90d0*/  FADD.FTZ R71, R71, -UR4 ;  /* 0x8000000447477e21 */ /* 0x000fe20008010000 */
[----:B------:R-:W-:Y:S01]  /*90e0*/  FADD.FTZ R68, R68, -UR4 ;  /* 0x8000000444447e21 */ /* 0x000fe20008010000 */
[----:B------:R-:W3:Y:S01]  /*90f0*/  LDCU.64 UR14, c[0x0][0x3e0] ;  /* 0x00007c00ff0e77ac */ /* 0x000ee20008000a00 */
[----:B01----:R-:W-:Y:S01]  /*9100*/  MOV R25, R89 ;  /* 0x0000005900197202 */ /* 0x003fe20000000f00 */
[----:B------:R-:W-:Y:S01]  /*9110*/  FMUL.FTZ R71, R71, UR6 ;  /* 0x0000000647477c20 */ /* 0x000fe20008410000 */
[----:B------:R-:W-:Y:S01]  /*9120*/  FMUL.FTZ R68, R68, UR6 ;  /* 0x0000000644447c20 */ /* 0x000fe20008410000 */
[----:B------:R-:W0:Y:S02]  /*9130*/  LDCU.64 UR16, c[0x0][0x380] ;  /* 0x00007000ff1077ac */ /* 0x000e240008000a00 */
[----:B-----5:R-:W-:Y:S01]  /*9140*/  FFMA.FTZ R70, R20, R71, R22 ;  /* 0x0000004714467223 */ /* 0x020fe20000010016 */
[----:B------:R-:W-:-:S03]  /*9150*/  FFMA.FTZ R68, R21, R68, R23 ;  /* 0x0000004415447223 */ /* 0x000fc60000010017 */
[----:B------:R-:W-:Y:S01]  /*9160*/  FMUL.FTZ R24, R70, -1.4426950216293334961 ;  /* 0xbfb8aa3b46187820 */ /* 0x000fe20000410000 */
[----:B--2---:R-:W-:-:S05]  /*9170*/  FMUL.FTZ R26, R68, -1.4426950216293334961 ;  /* 0xbfb8aa3b441a7820 */ /* 0x004fca0000410000 */
[----:B------:R-:W1:Y:S01]  /*9180*/  MUFU.EX2 R24, R24 ;  /* 0x0000001800187308 */ /* 0x000e620000000800 */
[----:B---3--:R-:W-:-:S04]  /*9190*/  IMAD R35, R35, UR14, RZ ;  /* 0x0000000e23237c24 */ /* 0x008fc8000f8e02ff */
[----:B------:R-:W-:-:S03]  /*91a0*/  IMAD R27, R30, UR15, R35 ;  /* 0x0000000f1e1b7c24 */ /* 0x000fc6000f8e0223 */
[----:B------:R-:W2:Y:S01]  /*91b0*/  MUFU.EX2 R26, R26 ;  /* 0x0000001a001a7308 */ /* 0x000ea20000000800 */
[----:B-1----:R-:W-:Y:S01]  /*91c0*/  FADD.FTZ R29, R24, 1 ;  /* 0x3f800000181d7421 */ /* 0x002fe20000010000 */
[----:B------:R-:W-:-:S06]  /*91d0*/  MOV R24, R86 ;  /* 0x0000005600187202 */ /* 0x000fcc0000000f00 */
[----:B------:R-:W1:Y:S01]  /*91e0*/  MUFU.RCP R29, R29 ;  /* 0x0000001d001d7308 */ /* 0x000e620000001000 */
[----:B------:R-:W-:-:S04]  /*91f0*/  IMAD.WIDE.U32 R24, R30, UR14, R24 ;  /* 0x0000000e1e187c25 */ /* 0x000fc8000f8e0018 */
[----:B--2---:R-:W-:Y:S01]  /*9200*/  FADD.FTZ R33, R26, 1 ;  /* 0x3f8000001a217421 */ /* 0x004fe20000010000 */
[----:B0-----:R-:W-:-:S05]  /*9210*/  LEA R26, P1, R24, UR16, 0x1 ;  /* 0x00000010181a7c11 */ /* 0x001fca000f8208ff */
[----:B------:R-:W0:Y:S01]  /*9220*/  MUFU.RCP R33, R33 ;  /* 0x0000002100217308 */ /* 0x000e220000001000 */
[----:B------:R-:W-:-:S04]  /*9230*/  IADD3 R27, PT, PT, R25, R27, RZ ;  /* 0x0000001b191b7210 */ /* 0x000fc80007ffe0ff */
[----:B------:R-:W-:Y:S01]  /*9240*/  LEA.HI.X R27, R24, UR17, R27, 0x1, P1 ;  /* 0x00000011181b7c11 */ /* 0x000fe200088f0c1b */
[----:B-1----:R-:W-:Y:S01]  /*9250*/  FMUL.FTZ R30, R70, R29 ;  /* 0x0000001d461e7220 */ /* 0x002fe20000410000 */
[----:B0-----:R-:W-:-:S05]  /*9260*/  FMUL.FTZ R35, R68, R33 ;  /* 0x0000002144237220 */ /* 0x001fca0000410000 */
[----:B------:R-:W-:-:S05]  /*9270*/  F2FP.BF16.F32.PACK_AB R35, R35, R30 ;  /* 0x0000001e2323723e */ /* 0x000fca00000010ff */
[----:B------:R3:W-:Y:S02]  /*9280*/  STG.E desc[UR12][R26.64], R35 ;  /* 0x000000231a007986 */ /* 0x0007e4000c10190c */
.L_x_2029:
[----:B------:R-:W-:Y:S05]  /*9290*/  BSYNC.RECONVERGENT B1 ;  /* 0x0000000000017941 */ /* 0x000fea0003800200 */
.L_x_2028:
[----:B------:R-:W-:Y:S04]  /*92a0*/  BSSY.RECONVERGENT B1, `(.L_x_2030) ;  /* 0x000001e000017945 */ /* 0x000fe80003800200 */
[----:B------:R-:W-:Y:S05]  /*92b0*/  @P3 BRA `(.L_x_2031) ;  /* 0x0000000000703947 */ /* 0x000fea0003800000 */
[----:B------:R-:W-:Y:S01]  /*92c0*/  FADD.FTZ R69, R69, -UR4 ;  /* 0x8000000445457e21 */ /* 0x000fe20008010000 */
[----:B------:R-:W-:Y:S01]  /*92d0*/  FADD.FTZ R66, R66, -UR4 ;  /* 0x8000000442427e21 */ /* 0x000fe20008010000 */
[----:B------:R-:W4:Y:S01]  /*92e0*/  LDCU.64 UR14, c[0x0][0x3e0] ;  /* 0x00007c00ff0e77ac */ /* 0x000f220008000a00 */
[----:B01----:R-:W-:Y:S01]  /*92f0*/  MOV R25, R89 ;  /* 0x0000005900197202 */ /* 0x003fe20000000f00 */
[----:B------:R-:W-:Y:S01]  /*9300*/  FMUL.FTZ R69, R69, UR6 ;  /* 0x0000000645457c20 */ /* 0x000fe20008410000 */
[----:B------:R-:W-:Y:S01]  /*9310*/  FMUL.FTZ R66, R66, UR6 ;  /* 0x0000000642427c20 */ /* 0x000fe20008410000 */
[----:B------:R-:W0:Y:S02]  /*9320*/  LDCU.64 UR16, c[0x0][0x380] ;  /* 0x00007000ff1077ac */ /* 0x000e240008000a00 */
[----:B-----5:R-:W-:Y:S01]  /*9330*/  FFMA.FTZ R30, R20, R69, R22 ;  /* 0x00000045141e7223 */ /* 0x020fe20000010016 */
[----:B------:R-:W-:-:S03]  /*9340*/  FFMA.FTZ R66, R21, R66, R23 ;  /* 0x0000004215427223 */ /* 0x000fc60000010017 */
[----:B------:R-:W-:Y:S01]  /*9350*/  FMUL.FTZ R24, R30, -1.4426950216293334961 ;  /* 0xbfb8aa3b1e187820 */ /* 0x000fe20000410000 */
[----:B--23--:R-:W-:-:S05]  /*9360*/  FMUL.FTZ R26, R66, -1.4426950216293334961 ;  /* 0xbfb8aa3b421a7820 */ /* 0x00cfca0000410000 */
[----:B------:R-:W1:Y:S01]  /*9370*/  MUFU.EX2 R24, R24 ;  /* 0x0000001800187308 */ /* 0x000e620000000800 */
[----:B----4-:R-:W-:-:S04]  /*9380*/  IMAD R76, R76, UR14, RZ ;  /* 0x0000000e4c4c7c24 */ /* 0x010fc8000f8e02ff */
        /* <DEDUP_REMOVED lines=15> */
.L_x_2031:
[----:B------:R-:W-:Y:S05]  /*9480*/  BSYNC.RECONVERGENT B1 ;  /* 0x0000000000017941 */ /* 0x000fea0003800200 */
.L_x_2030:
        /* <DEDUP_REMOVED lines=12> */
[----:B--234-:R-:W-:-:S05]  /*9550*/  FMUL.FTZ R26, R64, -1.4426950216293334961 ;  /* 0xbfb8aa3b401a7820 */ /* 0x01cfca0000410000 */
        /* <DEDUP_REMOVED lines=17> */
.L_x_2033:
[----:B------:R-:W-:Y:S05]  /*9670*/  BSYNC.RECONVERGENT B1 ;  /* 0x0000000000017941 */ /* 0x000fea0003800200 */
.L_x_2032:
[----:B------:R-:W-:Y:S01]  /*9680*/  ISETP.GE.U32.AND P5, PT, R74, UR10, PT ;  /* 0x0000000a4a007c0c */ /* 0x000fe2000bfa6070 */
[----:B------:R-:W-:Y:S01]  /*9690*/  BSSY.RECONVERGENT B1, `(.L_x_2034) ;  /* 0x0000035000017945 */ /* 0x000fe20003800200 */
[----:B01----:R-:W-:Y:S02]  /*96a0*/  SHF.R.S32.HI R25, RZ, 0x1f, R74 ;  /* 0x0000001fff197819 */ /* 0x003fe4000001144a */
[C---:B------:R-:W-:Y:S02]  /*96b0*/  IADD3 R69, PT, PT, R28.reuse, 0x50, RZ ;  /* 0x000000501c457810 */ /* 0x040fe40007ffe0ff */
        /* <DEDUP_REMOVED lines=12> */
[----:B----4-:R-:W-:Y:S02]  /*9780*/  SHF.R.S32.HI R31, RZ, 0x1f, R29 ;  /* 0x0000001fff1f7819 */ /* 0x010fe4000001141d */
[----:B------:R-:W-:Y:S02]  /*9790*/  SHF.R.S32.HI R32, RZ, 0x1f, R30 ;  /* 0x0000001fff207819 */ /* 0x000fe4000001141e */
[----:B------:R-:W-:-:S02]  /*97a0*/  ISETP.GE.AND.EX P2, PT, R68, UR11, PT, P2 ;  /* 0x0000000b44007c0c */ /* 0x000fc4000bf46320 */
[----:B------:R-:W-:Y:S02]  /*97b0*/  ISETP.GE.AND.EX P1, PT, R66, UR11, PT, P1 ;  /* 0x0000000b42007c0c */ /* 0x000fe4000bf26310 */
[----:B------:R-:W-:Y:S02]  /*97c0*/  ISETP.GE.AND.EX P6, PT, R64, UR11, PT, P6 ;  /* 0x0000000b40007c0c */ /* 0x000fe4000bfc6360 */
[----:B------:R-:W-:Y:S02]  /*97d0*/  ISETP.GE.AND.EX P3, PT, R31, UR11, PT, P3 ;  /* 0x0000000b1f007c0c */ /* 0x000fe4000bf66330 */
[----:B------:R-:W-:Y:S02]  /*97e0*/  ISETP.GE.AND.EX P4, PT, R32, UR11, PT, P4 ;  /* 0x0000000b20007c0c */ /* 0x000fe4000bf86340 */
[C---:B------:R-:W-:Y:S02]  /*97f0*/  IADD3 R33, PT, PT, R28.reuse, 0x70, RZ ;  /* 0x000000701c217810 */ /* 0x040fe40007ffe0ff */
[----:B---3--:R-:W-:Y:S01]  /*9800*/  IADD3 R35, PT, PT, R28, 0x78, RZ ;  /* 0x000000781c237810 */ /* 0x008fe20007ffe0ff */
        /* <DEDUP_REMOVED lines=8> */
[----:B--2---:R-:W-:-:S03]  /*9890*/  FFMA.FTZ R27, R21, R62, R23 ;  /* 0x0000003e151b7223 */ /* 0x004fc60000010017 */
[----:B------:R-:W-:Y:S01]  /*98a0*/  FMUL.FTZ R24, R65, -1.4426950216293334961 ;  /* 0xbfb8aa3b41187820 */ /* 0x000fe20000410000 */
[----:B------:R-:W-:-:S05]  /*98b0*/  FMUL.FTZ R26, R27, -1.4426950216293334961 ;  /* 0xbfb8aa3b1b1a7820 */ /* 0x000fca0000410000 */
[----:B------:R-:W2:Y:S01]  /*98c0*/  MUFU.EX2 R24, R24 ;  /* 0x0000001800187308 */ /* 0x000ea20000000800 */
[----:B0-----:R-:W-:Y:S01]  /*98d0*/  IMAD R71, R25, UR14, RZ ;  /* 0x0000000e19477c24 */ /* 0x001fe2000f8e02ff */
[----:B------:R-:W-:-:S03]  /*98e0*/  MOV R25, R89 ;  /* 0x0000005900197202 */ /* 0x000fc60000000f00 */
[----:B------:R-:W-:-:S03]  /*98f0*/  IMAD R71, R74, UR15, R71 ;  /* 0x0000000f4a477c24 */ /* 0x000fc6000f8e0247 */
[----:B------:R-:W0:Y:S01]  /*9900*/  MUFU.EX2 R26, R26 ;  /* 0x0000001a001a7308 */ /* 0x000e220000000800 */
[----:B--2---:R-:W-:Y:S01]  /*9910*/  FADD.FTZ R62, R24, 1 ;  /* 0x3f800000183e7421 */ /* 0x004fe20000010000 */
[----:B------:R-:W-:-:S06]  /*9920*/  MOV R24, R86 ;  /* 0x0000005600187202 */ /* 0x000fcc0000000f00 */
[----:B------:R-:W2:Y:S01]  /*9930*/  MUFU.RCP R62, R62 ;  /* 0x0000003e003e7308 */ /* 0x000ea20000001000 */
[----:B------:R-:W-:-:S04]  /*9940*/  IMAD.WIDE.U32 R24, R74, UR14, R24 ;  /* 0x0000000e4a187c25 */ /* 0x000fc8000f8e0018 */
[----:B0-----:R-:W-:Y:S01]  /*9950*/  FADD.FTZ R70, R26, 1 ;  /* 0x3f8000001a467421 */ /* 0x001fe20000010000 */
[----:B-1----:R-:W-:-:S05]  /*9960*/  LEA R26, P5, R24, UR16, 0x1 ;  /* 0x00000010181a7c11 */ /* 0x002fca000f8a08ff */
[----:B------:R-:W0:Y:S01]  /*9970*/  MUFU.RCP R70, R70 ;  /* 0x0000004600467308 */ /* 0x000e220000001000 */
[----:B------:R-:W-:Y:S01]  /*9980*/  IADD3 R71, PT, PT, R25, R71, RZ ;  /* 0x0000004719477210 */ /* 0x000fe20007ffe0ff */
[----:B--2---:R-:W-:Y:S01]  /*9990*/  FMUL.FTZ R65, R65, R62 ;  /* 0x0000003e41417220 */ /* 0x004fe20000410000 */
[----:B0-----:R-:W-:Y:S02]  /*99a0*/  FMUL.FTZ R72, R27, R70 ;  /* 0x000000461b487220 */ /* 0x001fe40000410000 */
[----:B------:R-:W-:-:S03]  /*99b0*/  LEA.HI.X R27, R24, UR17, R71, 0x1, P5 ;  /* 0x00000011181b7c11 */ /* 0x000fc6000a8f0c47 */
[----:B------:R-:W-:-:S05]  /*99c0*/  F2FP.BF16.F32.PACK_AB R65, R72, R65 ;  /* 0x000000414841723e */ /* 0x000fca00000010ff */
[----:B------:R0:W-:Y:S02]  /*99d0*/  STG.E desc[UR12][R26.64], R65 ;  /* 0x000000411a007986 */ /* 0x0001e4000c10190c */
.L_x_2035:
[----:B------:R-:W-:Y:S05]  /*99e0*/  BSYNC.RECONVERGENT B1 ;  /* 0x0000000000017941 */ /* 0x000fea0003800200 */
.L_x_2034:
        /* <DEDUP_REMOVED lines=8> */
[----:B------:R-:W3:Y:S02]  /*9a70*/  LDCU.64 UR16, c[0x0][0x380] ;  /* 0x00007000ff1077ac */ /* 0x000ee40008000a00 */
[----:B0-2--5:R-:W-:Y:S01]  /*9a80*/  FFMA.FTZ R27, R20, R63, R22 ;  /* 0x0000003f141b7223 */ /* 0x025fe20000010016 */
[----:B------:R-:W-:-:S03]  /*9a90*/  FFMA.FTZ R70, R21, R60, R23 ;  /* 0x0000003c15467223 */ /* 0x000fc60000010017 */
[----:B------:R-:W-:Y:S01]  /*9aa0*/  FMUL.FTZ R24, R27, -1.4426950216293334961 ;  /* 0xbfb8aa3b1b187820 */ /* 0x000fe20000410000 */
[----:B------:R-:W-:-:S05]  /*9ab0*/  FMUL.FTZ R26, R70, -1.4426950216293334961 ;  /* 0xbfb8aa3b461a7820 */ /* 0x000fca0000410000 */
[----:B------:R-:W0:Y:S01]  /*9ac0*/  MUFU.EX2 R24, R24 ;  /* 0x0000001800187308 */ /* 0x000e220000000800 */
[----:B-1----:R-:W-:-:S07]  /*9ad0*/  IMAD R68, R68, UR14, RZ ;  /* 0x0000000e44447c24 */ /* 0x002fce000f8e02ff */
[----:B------:R-:W1:Y:S01]  /*9ae0*/  MUFU.EX2 R26, R26 ;  /* 0x0000001a001a7308 */ /* 0x000e620000000800 */
[----:B0-----:R-:W-:Y:S01]  /*9af0*/  FADD.FTZ R60, R24, 1 ;  /* 0x3f800000183c7421 */ /* 0x001fe20000010000 */
[----:B------:R-:W-:-:S06]  /*9b00*/  MOV R24, R86 ;  /* 0x0000005600187202 */ /* 0x000fcc0000000f00 */
[----:B------:R-:W0:Y:S01]  /*9b10*/  MUFU.RCP R60, R60 ;  /* 0x0000003c003c7308 */ /* 0x000e220000001000 */
[----:B------:R-:W-:-:S04]  /*9b20*/  IMAD.WIDE.U32 R24, R77, UR14, R24 ;  /* 0x0000000e4d187c25 */ /* 0x000fc8000f8e0018 */
[----:B-1----:R-:W-:Y:S01]  /*9b30*/  FADD.FTZ R63, R26, 1 ;  /* 0x3f8000001a3f7421 */ /* 0x002fe20000010000 */
[----:B------:R-:W-:Y:S01]  /*9b40*/  IMAD R77, R77, UR15, R68 ;  /* 0x0000000f4d4d7c24 */ /* 0x000fe2000f8e0244 */
[----:B---3--:R-:W-:-:S04]  /*9b50*/  LEA R26, P2, R24, UR16, 0x1 ;  /* 0x00000010181a7c11 */ /* 0x008fc8000f8408ff */
[----:B------:R-:W1:Y:S01]  /*9b60*/  MUFU.RCP R63, R63 ;  /* 0x0000003f003f7308 */ /* 0x000e620000001000 */
[----:B------:R-:W-:Y:S01]  /*9b70*/  IADD3 R77, PT, PT, R25, R77, RZ ;  /* 0x0000004d194d7210 */ /* 0x000fe20007ffe0ff */
[----:B0-----:R-:W-:-:S03]  /*9b80*/  FMUL.FTZ R62, R27, R60 ;  /* 0x0000003c1b3e7220 */ /* 0x001fc60000410000 */
[----:B------:R-:W-:Y:S01]  /*9b90*/  LEA.HI.X R27, R24, UR17, R77, 0x1, P2 ;  /* 0x00000011181b7c11 */ /* 0x000fe200090f0c4d */
[----:B-1----:R-:W-:-:S05]  /*9ba0*/  FMUL.FTZ R65, R70, R63 ;  /* 0x0000003f46417220 */ /* 0x002fca0000410000 */
[----:B------:R-:W-:-:S05]  /*9bb0*/  F2FP.BF16.F32.PACK_AB R65, R65, R62 ;  /* 0x0000003e4141723e */ /* 0x000fca00000010ff */
[----:B------:R1:W-:Y:S02]  /*9bc0*/  STG.E desc[UR12][R26.64], R65 ;  /* 0x000000411a007986 */ /* 0x0003e4000c10190c */
.L_x_2037:
[----:B------:R-:W-:Y:S05]  /*9bd0*/  BSYNC.RECONVERGENT B1 ;  /* 0x0000000000017941 */ /* 0x000fea0003800200 */
.L_x_2036:
[----:B------:R-:W-:Y:S04]  /*9be0*/  BSSY.RECONVERGENT B1, `(.L_x_2038) ;  /* 0x000001e000017945 */ /* 0x000fe80003800200 */
[----:B------:R-:W-:Y:S05]  /*9bf0*/  @P1 BRA `(.L_x_2039) ;  /* 0x0000000000701947 */ /* 0x000fea0003800000 */
[----:B------:R-:W-:Y:S01]  /*9c00*/  FADD.FTZ R61, R61, -UR4 ;  /* 0x800000043d3d7e21 */ /* 0x000fe20008010000 */
[----:B------:R-:W-:Y:S01]  /*9c10*/  FADD.FTZ R58, R58, -UR4 ;  /* 0x800000043a3a7e21 */ /* 0x000fe20008010000 */
[----:B------:R-:W3:Y:S01]  /*9c20*/  LDCU.64 UR14, c[0x0][0x3e0] ;  /* 0x00007c00ff0e77ac */ /* 0x000ee20008000a00 */
[----:B012---:R-:W-:Y:S01]  /*9c30*/  MOV R26, R86 ;  /* 0x00000056001a7202 */ /* 0x007fe20000000f00 */
[----:B------:R-:W-:Y:S01]  /*9c40*/  FMUL.FTZ R61, R61, UR6 ;  /* 0x000000063d3d7c20 */ /* 0x000fe20008410000 */
[----:B------:R-:W-:Y:S01]  /*9c50*/  FMUL.FTZ R58, R58, UR6 ;  /* 0x000000063a3a7c20 */ /* 0x000fe20008410000 */
        /* <DEDUP_REMOVED lines=12> */
[----:B-1----:R-:W-:Y:S01]  /*9d20*/  FADD.FTZ R58, R24, 1 ;  /* 0x3f800000183a7421 */ /* 0x002fe20000010000 */
[----:B0-----:R-:W-:-:S05]  /*9d30*/  LEA R24, P1, R26, UR16, 0x1 ;  /* 0x000000101a187c11 */ /* 0x001fca000f8208ff */
[----:B------:R-:W0:Y:S01]  /*9d40*/  MUFU.RCP R58, R58 ;  /* 0x0000003a003a7308 */ /* 0x000e220000001000 */
[----:B--2---:R-:W-:Y:S01]  /*9d50*/  FADD.FTZ R61, R25, 1 ;  /* 0x3f800000193d7421 */ /* 0x004fe20000010000 */
[----:B------:R-:W-:-:S06]  /*9d60*/  LEA.HI.X R25, R26, UR17, R69, 0x1, P1 ;  /* 0x000000111a197c11 */ /* 0x000fcc00088f0c45 */
[----:B------:R-:W1:Y:S01]  /*9d70*/  MUFU.RCP R61, R61 ;  /* 0x0000003d003d7308 */ /* 0x000e620000001000 */
[----:B0-----:R-:W-:Y:S01]  /*9d80*/  FMUL.FTZ R60, R63, R58 ;  /* 0x0000003a3f3c7220 */ /* 0x001fe20000410000 */
[----:B-1----:R-:W-:-:S05]  /*9d90*/  FMUL.FTZ R63, R62, R61 ;  /* 0x0000003d3e3f7220 */ /* 0x002fca0000410000 */
[----:B------:R-:W-:-:S05]  /*9da0*/  F2FP.BF16.F32.PACK_AB R63, R63, R60 ;  /* 0x0000003c3f3f723e */ /* 0x000fca00000010ff */
[----:B------:R3:W-:Y:S02]  /*9db0*/  STG.E desc[UR12][R24.64], R63 ;  /* 0x0000003f18007986 */ /* 0x0007e4000c10190c */
.L_x_2039:
[----:B------:R-:W-:Y:S05]  /*9dc0*/  BSYNC.RECONVERGENT B1 ;  /* 0x0000000000017941 */ /* 0x000fea0003800200 */
.L_x_2038:
[----:B------:R-:W-:Y:S04]  /*9dd0*/  BSSY.RECONVERGENT B1, `(.L_x_2040) ;  /* 0x000001e000017945 */ /* 0x000fe80003800200 */
[----:B------:R-:W-:Y:S05]  /*9de0*/  @P6 BRA `(.L_x_2041) ;  /* 0x0000000000706947 */ /* 0x000fea0003800000 */
[----:B------:R-:W-:Y:S01]  /*9df0*/  FADD.FTZ R59, R59, -UR4 ;  /* 0x800000043b3b7e21 */ /* 0x000fe20008010000 */
[----:B------:R-:W-:Y:S01]  /*9e00*/  FADD.FTZ R0, R0, -UR4 ;  /* 0x8000000400007e21 */ /* 0x000fe20008010000 */
[----:B------:R-:W4:Y:S01]  /*9e10*/  LDCU.64 UR14, c[0x0][0x3e0] ;  /* 0x00007c00ff0e77ac */ /* 0x000f220008000a00 */
[----:B012---:R-:W-:Y:S01]  /*9e20*/  MOV R26, R86 ;  /* 0x00000056001a7202 */ /* 0x007fe20000000f00 */
[----:B------:R-:W-:Y:S01]  /*9e30*/  FMUL.FTZ R59, R59, UR6 ;  /* 0x000000063b3b7c20 */ /* 0x000fe20008410000 */
[----:B---3--:R-:W-:Y:S01]  /*9e40*/  FMUL.FTZ R24, R0, UR6 ;  /* 0x0000000600187c20 */ /* 0x008fe20008410000 */
        /* <DEDUP_REMOVED lines=10> */
[----:B------:R-:W-:-:S05]  /*9ef0*/  IMAD R67, R67, UR15, R64 ;  /* 0x0000000f43437c24 */ /* 0x000fca000f8e0240 */
[----:B------:R-:W-:Y:S01]  /*9f00*/  IADD3 R67, PT, PT, R27, R67, RZ ;  /* 0x000000431b437210 */ /* 0x000fe20007ffe0ff */
[----:B-1----:R-:W-:-:S06]  /*9f10*/  FADD.FTZ R58, R0, 1 ;  /* 0x3f800000003a7421 */ /* 0x002fcc0000010000 */
[----:B------:R-:W1:Y:S01]  /*9f20*/  MUFU.RCP R58, R58 ;  /* 0x0000003a003a7308 */ /* 0x000e620000001000 */
[----:B--2---:R-:W-:Y:S01]  /*9f30*/  FADD.FTZ R59, R24, 1 ;  /* 0x3f800000183b7421 */ /* 0x004fe20000010000 */
[----:B0-----:R-:W-:-:S06]  /*9f40*/  LEA R24, P1, R26, UR16, 0x1 ;  /* 0x000000101a187c11 */ /* 0x001fcc000f8208ff */
[----:B------:R-:W0:Y:S01]  /*9f50*/  MUFU.RCP R59, R59 ;  /* 0x0000003b003b7308 */ /* 0x000e220000001000 */
[----:B-1----:R-:W-:Y:S01]  /*9f60*/  FMUL.FTZ R0, R25, R58 ;  /* 0x0000003a19007220 */ /* 0x002fe20000410000 */
[----:B------:R-:W-:Y:S01]  /*9f70*/  LEA.HI.X R25, R26, UR17, R67, 0x1, P1 ;  /* 0x000000111a197c11 */ /* 0x000fe200088f0c43 */
[----:B0-----:R-:W-:-:S05]  /*9f80*/  FMUL.FTZ R61, R60, R59 ;  /* 0x0000003b3c3d7220 */ /* 0x001fca0000410000 */
[----:B------:R-:W-:-:S05]  /*9f90*/  F2FP.BF16.F32.PACK_AB R61, R61, R0 ;  /* 0x000000003d3d723e */ /* 0x000fca00000010ff */
[----:B------:R4:W-:Y:S02]  /*9fa0*/  STG.E desc[UR12][R24.64], R61 ;  /* 0x0000003d18007986 */ /* 0x0009e4000c10190c */
.L_x_2041:
[----:B------:R-:W-:Y:S05]  /*9fb0*/  BSYNC.RECONVERGENT B1 ;  /* 0x0000000000017941 */ /* 0x000fea0003800200 */
.L_x_2040:
[----:B------:R-:W-:Y:S04]  /*9fc0*/  BSSY.RECONVERGENT B1, `(.L_x_2042) ;  /* 0x000001e000017945 */ /* 0x000fe80003800200 */
[----:B------:R-:W-:Y:S05]  /*9fd0*/  @P3 BRA `(.L_x_2043) ;  /* 0x0000000000703947 */ /* 0x000fea0003800000 */
[----:B------:R-:W-:Y:S01]  /*9fe0*/  FADD.FTZ R3, R3, -UR4 ;  /* 0x8000000403037e21 */ /* 0x000fe20008010000 */
[----:B------:R-:W-:Y:S01]  /*9ff0*/  FADD.FTZ R2, R2, -UR4 ;  /* 0x8000000402027e21 */ /* 0x000fe20008010000 */
[----:B------:R-:W0:Y:S02]  /*a000*/  LDCU.64 UR14, c[0x0][0x3e0] ;  /* 0x00007c00ff0e77ac */ /* 0x000e240008000a00 */
[----:B------:R-:W-:Y:S01]  /*a010*/  FMUL.FTZ R3, R3, UR6 ;  /* 0x0000000603037c20 */ /* 0x000fe20008410000 */
[----:B------:R-:W-:Y:S01]  /*a020*/  FMUL.FTZ R2, R2, UR6 ;  /* 0x0000000602027c20 */ /* 0x000fe20008410000 */
[----:B------:R-:W1:Y:S02]  /*a030*/  LDCU.64 UR16, c[0x0][0x380] ;  /* 0x00007000ff1077ac */ /* 0x000e640008000a00 */
[----:B---345:R-:W-:Y:S01]  /*a040*/  FFMA.FTZ R25, R20, R3, R22 ;  /* 0x0000000314197223 */ /* 0x038fe20000010016 */
[----:B------:R-:W-:Y:S01]  /*a050*/  FFMA.FTZ R58, R21, R2, R23 ;  /* 0x00000002153a7223 */ /* 0x000fe20000010017 */
[----:B------:R-:W-:-:S02]  /*a060*/  MOV R2, R86 ;  /* 0x0000005600027202 */ /* 0x000fc40000000f00 */
[----:B------:R-:W-:Y:S01]  /*a070*/  FMUL.FTZ R0, R25, -1.4426950216293334961 ;  /* 0xbfb8aa3b19007820 */ /* 0x000fe20000410000 */
[----:B------:R-:W-:Y:S01]  /*a080*/  FMUL.FTZ R24, R58, -1.4426950216293334961 ;  /* 0xbfb8aa3b3a187820 */ /* 0x000fe20000410000 */
[----:B------:R-:W-:-:S04]  /*a090*/  MOV R3, R89 ;  /* 0x0000005900037202 */ /* 0x000fc80000000f00 */
[----:B------:R-:W1:Y:S01]  /*a0a0*/  MUFU.EX2 R0, R0 ;  /* 0x0000000000007308 */ /* 0x000e620000000800 */
[----:B0-----:R-:W-:Y:S02]  /*a0b0*/  IMAD R60, R31, UR14, RZ ;  /* 0x0000000e1f3c7c24 */ /* 0x001fe4000f8e02ff */
[----:B------:R-:W-:-:S05]  /*a0c0*/  IMAD.WIDE.U32 R2, R29, UR14, R2 ;  /* 0x0000000e1d027c25 */ /* 0x000fca000f8e0002 */
[----:B------:R-:W0:Y:S01]  /*a0d0*/  MUFU.EX2 R24, R24 ;  /* 0x0000001800187308 */ /* 0x000e220000000800 */
[----:B------:R-:W-:-:S05]  /*a0e0*/  IMAD R31, R29, UR15, R60 ;  /* 0x0000000f1d1f7c24 */ /* 0x000fca000f8e023c */
[----:B------:R-:W-:Y:S01]  /*a0f0*/  IADD3 R31, PT, PT, R3, R31, RZ ;  /* 0x0000001f031f7210 */ /* 0x000fe20007ffe0ff */
[----:B-12---:R-:W-:-:S06]  /*a100*/  FADD.FTZ R26, R0, 1 ;  /* 0x3f800000001a7421 */ /* 0x006fcc0000010000 */
[----:B------:R-:W1:Y:S01]  /*a110*/  MUFU.RCP R26, R26 ;  /* 0x0000001a001a7308 */ /* 0x000e620000001000 */
[----:B0-----:R-:W-:Y:S01]  /*a120*/  FADD.FTZ R27, R24, 1 ;  /* 0x3f800000181b7421 */ /* 0x001fe20000010000 */
[----:B------:R-:W-:-:S06]  /*a130*/  LEA R24, P1, R2, UR16, 0x1 ;  /* 0x0000001002187c11 */ /* 0x000fcc000f8208ff */
[----:B------:R-:W0:Y:S01]  /*a140*/  MUFU.RCP R27, R27 ;  /* 0x0000001b001b7308 */ /* 0x000e220000001000 */
[----:B-1----:R-:W-:Y:S01]  /*a150*/  FMUL.FTZ R0, R25, R26 ;  /* 0x0000001a19007220 */ /* 0x002fe20000410000 */
[----:B------:R-:W-:Y:S01]  /*a160*/  LEA.HI.X R25, R2, UR17, R31, 0x1, P1 ;  /* 0x0000001102197c11 */ /* 0x000fe200088f0c1f */
[----:B0-----:R-:W-:-:S05]  /*a170*/  FMUL.FTZ R29, R58, R27 ;  /* 0x0000001b3a1d7220 */ /* 0x001fca0000410000 */
[----:B------:R-:W-:-:S05]  /*a180*/  F2FP.BF16.F32.PACK_AB R29, R29, R0 ;  /* 0x000000001d1d723e */ /* 0x000fca00000010ff */
[----:B------:R0:W-:Y:S02]  /*a190*/  STG.E desc[UR12][R24.64], R29 ;  /* 0x0000001d18007986 */ /* 0x0001e4000c10190c */
.L_x_2043:
[----:B------:R-:W-:Y:S05]  /*a1a0*/  BSYNC.RECONVERGENT B1 ;  /* 0x0000000000017941 */ /* 0x000fea0003800200 */
.L_x_2042:
[----:B------:R-:W-:Y:S04]  /*a1b0*/  BSSY.RECONVERGENT B1, `(.L_x_2044) ;  /* 0x000001e000017945 */ /* 0x000fe80003800200 */
[----:B------:R-:W-:Y:S05]  /*a1c0*/  @P4 BRA `(.L_x_2045) ;  /* 0x0000000000704947 */ /* 0x000fea0003800000 */
[----:B------:R-:W-:Y:S01]  /*a1d0*/  FADD.FTZ R5, R5, -UR4 ;  /* 0x8000000405057e21 */ /* 0x000fe20008010000 */
[----:B------:R-:W-:Y:S01]  /*a1e0*/  FADD.FTZ R4, R4, -UR4 ;  /* 0x8000000404047e21 */ /* 0x000fe20008010000 */
[----:B------:R-:W3:Y:S01]  /*a1f0*/  LDCU.64 UR14, c[0x0][0x3e0] ;  /* 0x00007c00ff0e77ac */ /* 0x000ee20008000a00 */
[----:B------:R-:W-:Y:S01]  /*a200*/  MOV R2, R86 ;  /* 0x0000005600027202 */ /* 0x000fe20000000f00 */
[----:B------:R-:W-:Y:S01]  /*a210*/  FMUL.FTZ R5, R5, UR6 ;  /* 0x0000000605057c20 */ /* 0x000fe20008410000 */
[----:B------:R-:W-:Y:S01]  /*a220*/  FMUL.FTZ R4, R4, UR6 ;  /* 0x0000000604047c20 */ /* 0x000fe20008410000 */
[----:B------:R-:W4:Y:S01]  /*a230*/  LDCU.64 UR16, c[0x0][0x380] ;  /* 0x00007000ff1077ac */ /* 0x000f220008000a00 */
[----:B------:R-:W-:Y:S01]  /*a240*/  MOV R3, R89 ;  /* 0x0000005900037202 */ /* 0x000fe20000000f00 */
[----:B-----5:R-:W-:Y:S01]  /*a250*/  FFMA.FTZ R5, R20, R5, R22 ;  /* 0x0000000514057223 */ /* 0x020fe20000010016 */
[----:B012---:R-:W-:-:S03]  /*a260*/  FFMA.FTZ R26, R21, R4, R23 ;  /* 0x00000004151a7223 */ /* 0x007fc60000010017 */
[----:B------:R-:W-:Y:S01]  /*a270*/  FMUL.FTZ R0, R5, -1.4426950216293334961 ;  /* 0xbfb8aa3b05007820 */ /* 0x000fe20000410000 */
[----:B------:R-:W-:-:S05]  /*a280*/  FMUL.FTZ R4, R26, -1.4426950216293334961 ;  /* 0xbfb8aa3b1a047820 */ /* 0x000fca0000410000 */
[----:B------:R-:W4:Y:S01]  /*a290*/  MUFU.EX2 R0, R0 ;  /* 0x0000000000007308 */ /* 0x000f220000000800 */
[----:B---3--:R-:W-:Y:S02]  /*a2a0*/  IMAD R27, R32, UR14, RZ ;  /* 0x0000000e201b7c24 */ /* 0x008fe4000f8e02ff */
[----:B------:R-:W-:-:S05]  /*a2b0*/  IMAD.WIDE.U32 R2, R30, UR14, R2 ;  /* 0x0000000e1e027c25 */ /* 0x000fca000f8e0002 */
[----:B------:R-:W0:Y:S01]  /*a2c0*/  MUFU.EX2 R4, R4 ;  /* 0x0000000400047308 */ /* 0x000e220000000800 */
[----:B------:R-:W-:-:S05]  /*a2d0*/  IMAD R29, R30, UR15, R27 ;  /* 0x0000000f1e1d7c24 */ /* 0x000fca000f8e021b */
[----:B------:R-:W-:Y:S01]  /*a2e0*/  IADD3 R29, PT, PT, R3, R29, RZ ;  /* 0x0000001d031d7210 */ /* 0x000fe20007ffe0ff */
[----:B----4-:R-:W-:-:S06]  /*a2f0*/  FADD.FTZ R24, R0, 1 ;  /* 0x3f80000000187421 */ /* 0x010fcc0000010000 */
        /* <DEDUP_REMOVED lines=9> */
.L_x_2045:
[----:B------:R-:W-:Y:S05]  /*a390*/  BSYNC.RECONVERGENT B1 ;  /* 0x0000000000017941 */ /* 0x000fea0003800200 */
.L_x_2044:
[----:B------:R-:W-:Y:S01]  /*a3a0*/  ISETP.GE.U32.AND P5, PT, R33, UR10, PT ;  /* 0x0000000a21007c0c */ /* 0x000fe2000bfa6070 */
[----:B------:R-:W-:Y:S01]  /*a3b0*/  BSSY.RECONVERGENT B1, `(.L_x_2046) ;  /* 0x0000035000017945 */ /* 0x000fe20003800200 */
[----:B------:R-:W-:Y:S02]  /*a3c0*/  SHF.R.S32.HI R3, RZ, 0x1f, R33 ;  /* 0x0000001fff037819 */ /* 0x000fe40000011421 */
[C---:B------:R-:W-:Y:S02]  /*a3d0*/  IADD3 R59, PT, PT, R28.reuse, 0x80, RZ ;  /* 0x000000801c3b7810 */ /* 0x040fe40007ffe0ff */
[----:B------:R-:W-:Y:S02]  /*a3e0*/  ISETP.GE.AND.EX P5, PT, R3, UR11, PT, P5 ;  /* 0x0000000b03007c0c */ /* 0x000fe4000bfa6350 */
[C---:B------:R-:W-:Y:S02]  /*a3f0*/  IADD3 R30, PT, PT, R28.reuse, 0x88, RZ ;  /* 0x000000881c1e7810 */ /* 0x040fe40007ffe0ff */
[----:B012---:R-:W-:-:S02]  /*a400*/  IADD3 R27, PT, PT, R28, 0x90, RZ ;  /* 0x000000901c1b7810 */ /* 0x007fc40007ffe0ff */
[----:B---34-:R-:W-:Y:S02]  /*a410*/  IADD3 R25, PT, PT, R28, 0x98, RZ ;  /* 0x000000981c197810 */ /* 0x018fe40007ffe0ff */
        /* <DEDUP_REMOVED lines=30> */
[----:B------:R-:W-:-:S06]  /*a600*/  MOV R3, R89 ;  /* 0x0000005900037202 */ /* 0x000fcc0000000f00 */
[----:B------:R-:W0:Y:S01]  /*a610*/  MUFU.EX2 R4, R4 ;  /* 0x0000000400047308 */ /* 0x000e220000000800 */
[----:B--2---:R-:W-:Y:S01]  /*a620*/  FADD.FTZ R6, R2, 1 ;  /* 0x3f80000002067421 */ /* 0x004fe20000010000 */
[----:B------:R-:W-:-:S06]  /*a630*/  MOV R2, R86 ;  /* 0x0000005600027202 */ /* 0x000fcc0000000f00 */
[----:B------:R-:W2:Y:S01]  /*a640*/  MUFU.RCP R6, R6 ;  /* 0x0000000600067308 */ /* 0x000ea20000001000 */
[----:B------:R-:W-:-:S04]  /*a650*/  IMAD.WIDE.U32 R2, R33, UR14, R2 ;  /* 0x0000000e21027c25 */ /* 0x000fc8000f8e0002 */
[----:B0-----:R-:W-:Y:S01]  /*a660*/  FADD.FTZ R60, R4, 1 ;  /* 0x3f800000043c7421 */ /* 0x001fe20000010000 */
[----:B------:R-:W-:Y:S01]  /*a670*/  IMAD R33, R33, UR15, R62 ;  /* 0x0000000f21217c24 */ /* 0x000fe2000f8e023e */
[----:B-1----:R-:W-:-:S04]  /*a680*/  LEA R4, P5, R2, UR16, 0x1 ;  /* 0x0000001002047c11 */ /* 0x002fc8000f8a08ff */
[----:B------:R-:W0:Y:S01]  /*a690*/  MUFU.RCP R60, R60 ;  /* 0x0000003c003c7308 */ /* 0x000e220000001000 */
[----:B------:R-:W-:Y:S01]  /*a6a0*/  IADD3 R33, PT, PT, R3, R33, RZ ;  /* 0x0000002103217210 */ /* 0x000fe20007ffe0ff */
[----:B--2---:R-:W-:-:S03]  /*a6b0*/  FMUL.FTZ R7, R5, R6 ;  /* 0x0000000605077220 */ /* 0x004fc60000410000 */
[----:B------:R-:W-:Y:S01]  /*a6c0*/  LEA.HI.X R5, R2, UR17, R33, 0x1, P5 ;  /* 0x0000001102057c11 */ /* 0x000fe2000a8f0c21 */
[----:B0-----:R-:W-:-:S05]  /*a6d0*/  FMUL.FTZ R62, R61, R60 ;  /* 0x0000003c3d3e7220 */ /* 0x001fca0000410000 */
[----:B------:R-:W-:-:S05]  /*a6e0*/  F2FP.BF16.F32.PACK_AB R7, R62, R7 ;  /* 0x000000073e07723e */ /* 0x000fca00000010ff */
[----:B------:R0:W-:Y:S02]  /*a6f0*/  STG.E desc[UR12][R4.64], R7 ;  /* 0x0000000704007986 */ /* 0x0001e4000c10190c */
.L_x_2047:
[----:B------:R-:W-:Y:S05]  /*a700*/  BSYNC.RECONVERGENT B1 ;  /* 0x0000000000017941 */ /* 0x000fea0003800200 */
.L_x_2046:
        /* <DEDUP_REMOVED lines=9> */
[----:B-----5:R-:W-:Y:S01]  /*a7a0*/  FFMA.FTZ R9, R20, R9, R22 ;  /* 0x0000000914097223 */ /* 0x020fe20000010016 */
[----:B0-----:R-:W-:-:S03]  /*a7b0*/  FFMA.FTZ R5, R21, R8, R23 ;  /* 0x0000000815057223 */ /* 0x001fc60000010017 */
        /* <DEDUP_REMOVED lines=11> */
[----:B--2---:R-:W-:-:S04]  /*a870*/  LEA R4, P2, R2, UR16, 0x1 ;  /* 0x0000001002047c11 */ /* 0x004fc8000f8408ff */
[----:B------:R-:W1:Y:S01]  /*a880*/  MUFU.RCP R8, R8 ;  /* 0x0000000800087308 */ /* 0x000e620000001000 */
[----:B------:R-:W-:Y:S01]  /*a890*/  IADD3 R35, PT, PT, R3, R35, RZ ;  /* 0x0000002303237210 */ /* 0x000fe20007ffe0ff */
[----:B0-----:R-:W-:Y:S01]  /*a8a0*/  FMUL.FTZ R7, R9, R6 ;  /* 0x0000000609077220 */ /* 0x001fe20000410000 */
[----:B-1----:R-:W-:Y:S02]  /*a8b0*/  FMUL.FTZ R58, R5, R8 ;  /* 0x00000008053a7220 */ /* 0x002fe40000410000 */
[----:B------:R-:W-:-:S03]  /*a8c0*/  LEA.HI.X R5, R2, UR17, R35, 0x1, P2 ;  /* 0x0000001102057c11 */ /* 0x000fc600090f0c23 */
[----:B------:R-:W-:-:S05]  /*a8d0*/  F2FP.BF16.F32.PACK_AB R7, R58, R7 ;  /* 0x000000073a07723e */ /* 0x000fca00000010ff */
[----:B------:R1:W-:Y:S02]  /*a8e0*/  STG.E desc[UR12][R4.64], R7 ;  /* 0x0000000704007986 */ /* 0x0003e4000c10190c */
.L_x_2049:
[----:B------:R-:W-:Y:S05]  /*a8f0*/  BSYNC.RECONVERGENT B1 ;  /* 0x0000000000017941 */ /* 0x000fea0003800200 */
.L_x_2048:
[----:B------:R-:W-:Y:S04]  /*a900*/  BSSY.RECONVERGENT B1, `(.L_x_2050) ;  /* 0x000001e000017945 */ /* 0x000fe80003800200 */
[----:B------:R-:W-:Y:S05]  /*a910*/  @P1 BRA `(.L_x_2051) ;  /* 0x0000000000701947 */ /* 0x000fea0003800000 */
[----:B------:R-:W-:Y:S01]  /*a920*/  FADD.FTZ R11, R11, -UR4 ;  /* 0x800000040b0b7e21 */ /* 0x000fe20008010000 */
[----:B------:R-:W-:Y:S01]  /*a930*/  FADD.FTZ R10, R10, -UR4 ;  /* 0x800000040a0a7e21 */ /* 0x000fe20008010000 */
[----:B------:R-:W2:Y:S01]  /*a940*/  LDCU.64 UR14, c[0x0][0x3e0] ;  /* 0x00007c00ff0e77ac */ /* 0x000ea20008000a00 */
[----:B------:R-:W-:Y:S01]  /*a950*/  MOV R3, R89 ;  /* 0x0000005900037202 */ /* 0x000fe20000000f00 */
[----:B------:R-:W-:Y:S01]  /*a960*/  FMUL.FTZ R11, R11, UR6 ;  /* 0x000000060b0b7c20 */ /* 0x000fe20008410000 */
[----:B------:R-:W-:Y:S01]  /*a970*/  FMUL.FTZ R10, R10, UR6 ;  /* 0x000000060a0a7c20 */ /* 0x000fe20008410000 */
[----:B------:R-:W3:Y:S02]  /*a980*/  LDCU.64 UR16, c[0x0][0x380] ;  /* 0x00007000ff1077ac */ /* 0x000ee40008000a00 */
[----:B-----5:R-:W-:Y:S01]  /*a990*/  FFMA.FTZ R11, R20, R11, R22 ;  /* 0x0000000b140b7223 */ /* 0x020fe20000010016 */
[----:B01----:R-:W-:-:S03]  /*a9a0*/  FFMA.FTZ R5, R21, R10, R23 ;  /* 0x0000000a15057223 */ /* 0x003fc60000010017 */
[----:B------:R-:W-:Y:S01]  /*a9b0*/  FMUL.FTZ R2, R11, -1.4426950216293334961 ;  /* 0xbfb8aa3b0b027820 */ /* 0x000fe20000410000 */
[----:B------:R-:W-:-:S05]  /*a9c0*/  FMUL.FTZ R4, R5, -1.4426950216293334961 ;  /* 0xbfb8aa3b05047820 */ /* 0x000fca0000410000 */
[----:B------:R-:W0:Y:S01]  /*a9d0*/  MUFU.EX2 R2, R2 ;  /* 0x0000000200027308 */ /* 0x000e220000000800 */
[----:B--2---:R-:W-:-:S07]  /*a9e0*/  IMAD R32, R32, UR14, RZ ;  /* 0x0000000e20207c24 */ /* 0x004fce000f8e02ff */
        /* <DEDUP_REMOVED lines=10> */
[----:B0-----:R-:W-:Y:S01]  /*aa90*/  FMUL.FTZ R7, R11, R6 ;  /* 0x000000060b077220 */ /* 0x001fe20000410000 */
[----:B-1----:R-:W-:Y:S02]  /*aaa0*/  FMUL.FTZ R10, R5, R8 ;  /* 0x00000008050a7220 */ /* 0x002fe40000410000 */
[----:B------:R-:W-:-:S03]  /*aab0*/  LEA.HI.X R5, R2, UR17, R59, 0x1, P1 ;  /* 0x0000001102057c11 */ /* 0x000fc600088f0c3b */
[----:B------:R-:W-:-:S05]  /*aac0*/  F2FP.BF16.F32.PACK_AB R7, R10, R7 ;  /* 0x000000070a07723e */ /* 0x000fca00000010ff */
[----:B------:R2:W-:Y:S02]  /*aad0*/  STG.E desc[UR12][R4.64], R7 ;  /* 0x0000000704007986 */ /* 0x0005e4000c10190c */
.L_x_2051:
[----:B------:R-:W-:Y:S05]  /*aae0*/  BSYNC.RECONVERGENT B1 ;  /* 0x0000000000017941 */ /* 0x000fea0003800200 */
.L_x_2050:
        /* <DEDUP_REMOVED lines=8> */
[----:B------:R-:W4:Y:S02]  /*ab70*/  LDCU.64 UR16, c[0x0][0x380] ;  /* 0x00007000ff1077ac */ /* 0x000f240008000a00 */
[----:B-----5:R-:W-:Y:S01]  /*ab80*/  FFMA.FTZ R13, R20, R13, R22 ;  /* 0x0000000d140d7223 */ /* 0x020fe20000010016 */
[----:B012---:R-:W-:-:S03]  /*ab90*/  FFMA.FTZ R5, R21, R12, R23 ;  /* 0x0000000c15057223 */ /* 0x007fc60000010017 */
        /* <DEDUP_REMOVED lines=11> */
[----:B----4-:R-:W-:-:S05]  /*ac50*/  LEA R4, P1, R2, UR16, 0x1 ;  /* 0x0000001002047c11 */ /* 0x010fca000f8208ff */
[----:B------:R-:W1:Y:S01]  /*ac60*/  MUFU.RCP R8, R8 ;  /* 0x0000000800087308 */ /* 0x000e620000001000 */
[----:B------:R-:W-:Y:S01]  /*ac70*/  IADD3 R31, PT, PT, R3, R31, RZ ;  /* 0x0000001f031f7210 */ /* 0x000fe20007ffe0ff */
[----:B0-----:R-:W-:Y:S01]  /*ac80*/  FMUL.FTZ R7, R13, R6 ;  /* 0x000000060d077220 */ /* 0x001fe20000410000 */
[----:B-1----:R-:W-:Y:S02]  /*ac90*/  FMUL.FTZ R10, R5, R8 ;  /* 0x00000008050a7220 */ /* 0x002fe40000410000 */
[----:B------:R-:W-:-:S03]  /*aca0*/  LEA.HI.X R5, R2, UR17, R31, 0x1, P1 ;  /* 0x0000001102057c11 */ /* 0x000fc600088f0c1f */
[----:B------:R-:W-:-:S05]  /*acb0*/  F2FP.BF16.F32.PACK_AB R7, R10, R7 ;  /* 0x000000070a07723e */ /* 0x000fca00000010ff */
[----:B------:R3:W-:Y:S02]  /*acc0*/  STG.E desc[UR12][R4.64], R7 ;  /* 0x0000000704007986 */ /* 0x0007e4000c10190c */
.L_x_2053:
[----:B------:R-:W-:Y:S05]  /*acd0*/  BSYNC.RECONVERGENT B1 ;  /* 0x0000000000017941 */ /* 0x000fea0003800200 */
.L_x_2052:
[----:B------:R-:W-:Y:S04]  /*ace0*/  BSSY.RECONVERGENT B1, `(.L_x_2054) ;  /* 0x000001e000017945 */ /* 0x000fe80003800200 */
[----:B------:R-:W-:Y:S05]  /*acf0*/  @P3 BRA `(.L_x_2055) ;  /* 0x0000000000703947 */ /* 0x000fea0003800000 */
[----:B------:R-:W-:Y:S01]  /*ad00*/  FADD.FTZ R14, R14, -UR4 ;  /* 0x800000040e0e7e21 */ /* 0x000fe20008010000 */
[----:B------:R-:W-:Y:S01]  /*ad10*/  FADD.FTZ R15, R15, -UR4 ;  /* 0x800000040f0f7e21 */ /* 0x000fe20008010000 */
[----:B------:R-:W4:Y:S02]  /*ad20*/  LDCU.64 UR14, c[0x0][0x3e0] ;  /* 0x00007c00ff0e77ac */ /* 0x000f240008000a00 */
[----:B------:R-:W-:Y:S01]  /*ad30*/  FMUL.FTZ R3, R14, UR6 ;  /* 0x000000060e037c20 */ /* 0x000fe20008410000 */
[----:B0123--:R-:W-:Y:S01]  /*ad40*/  FMUL.FTZ R4, R15, UR6 ;  /* 0x000000060f047c20 */ /* 0x00ffe20008410000 */
[----:B------:R-:W0:Y:S02]  /*ad50*/  LDCU.64 UR16, c[0x0][0x380] ;  /* 0x00007000ff1077ac */ /* 0x000e240008000a00 */
[----:B-----5:R-:W-:Y:S01]  /*ad60*/  FFMA.FTZ R7, R20, R3, R22 ;  /* 0x0000000314077223 */ /* 0x020fe20000010016 */
[----:B------:R-:W-:Y:S01]  /*ad70*/  FFMA.FTZ R5, R21, R4, R23 ;  /* 0x0000000415057223 */ /* 0x000fe20000010017 */
[----:B------:R-:W-:-:S02]  /*ad80*/  MOV R3, R89 ;  /* 0x0000005900037202 */ /* 0x000fc40000000f00 */
[----:B------:R-:W-:Y:S01]  /*ad90*/  FMUL.FTZ R2, R7, -1.4426950216293334961 ;  /* 0xbfb8aa3b07027820 */ /* 0x000fe20000410000 */
[----:B------:R-:W-:-:S05]  /*ada0*/  FMUL.FTZ R4, R5, -1.4426950216293334961 ;  /* 0xbfb8aa3b05047820 */ /* 0x000fca0000410000 */
[----:B------:R-:W1:Y:S01]  /*adb0*/  MUFU.EX2 R2, R2 ;  /* 0x0000000200027308 */ /* 0x000e620000000800 */
[----:B----4-:R-:W-:-:S07]  /*adc0*/  IMAD R10, R29, UR14, RZ ;  /* 0x0000000e1d0a7c24 */ /* 0x010fce000f8e02ff */
[----:B------:R-:W2:Y:S01]  /*add0*/  MUFU.EX2 R4, R4 ;  /* 0x0000000400047308 */ /* 0x000ea20000000800 */
[----:B-1----:R-:W-:Y:S01]  /*ade0*/  FADD.FTZ R6, R2, 1 ;  /* 0x3f80000002067421 */ /* 0x002fe20000010000 */
[----:B------:R-:W-:-:S06]  /*adf0*/  MOV R2, R86 ;  /* 0x0000005600027202 */ /* 0x000fcc0000000f00 */
[----:B------:R-:W1:Y:S01]  /*ae00*/  MUFU.RCP R6, R6 ;  /* 0x0000000600067308 */ /* 0x000e620000001000 */
[----:B------:R-:W-:-:S04]  /*ae10*/  IMAD.WIDE.U32 R2, R27, UR14, R2 ;  /* 0x0000000e1b027c25 */ /* 0x000fc8000f8e0002 */
[----:B--2---:R-:W-:Y:S01]  /*ae20*/  FADD.FTZ R8, R4, 1 ;  /* 0x3f80000004087421 */ /* 0x004fe20000010000 */
[----:B------:R-:W-:Y:S01]  /*ae30*/  IMAD R27, R27, UR15, R10 ;  /* 0x0000000f1b1b7c24 */ /* 0x000fe2000f8e020a */
[----:B0-----:R-:W-:-:S04]  /*ae40*/  LEA R4, P1, R2, UR16, 0x1 ;  /* 0x0000001002047c11 */ /* 0x001fc8000f8208ff */
[----:B------:R-:W0:Y:S01]  /*ae50*/  MUFU.RCP R8, R8 ;  /* 0x0000000800087308 */ /* 0x000e220000001000 */
[----:B------:R-:W-:Y:S01]  /*ae60*/  IADD3 R27, PT, PT, R3, R27, RZ ;  /* 0x0000001b031b7210 */ /* 0x000fe20007ffe0ff */
[----:B-1----:R-:W-:Y:S01]  /*ae70*/  FMUL.FTZ R7, R7, R6 ;  /* 0x0000000607077220 */ /* 0x002fe20000410000 */
[----:B0-----:R-:W-:Y:S02]  /*ae80*/  FMUL.FTZ R10, R5, R8 ;  /* 0x00000008050a7220 */ /* 0x001fe40000410000 */
[----:B------:R-:W-:-:S03]  /*ae90*/  LEA.HI.X R5, R2, UR17, R27, 0x1, P1 ;  /* 0x0000001102057c11 */ /* 0x000fc600088f0c1b */
[----:B------:R-:W-:-:S05]  /*aea0*/  F2FP.BF16.F32.PACK_AB R7, R10, R7 ;  /* 0x000000070a07723e */ /* 0x000fca00000010ff */
[----:B------:R4:W-:Y:S02]  /*aeb0*/  STG.E desc[UR12][R4.64], R7 ;  /* 0x0000000704007986 */ /* 0x0009e4000c10190c */
.L_x_2055:
[----:B------:R-:W-:Y:S05]  /*aec0*/  BSYNC.RECONVERGENT B1 ;  /* 0x0000000000017941 */ /* 0x000fea0003800200 */
.L_x_2054:
[----:B------:R-:W-:Y:S04]  /*aed0*/  BSSY.RECONVERGENT B1, `(.L_x_2056) ;  /* 0x000001e000017945 */ /* 0x000fe80003800200 */
[----:B------:R-:W-:Y:S05]  /*aee0*/  @P4 BRA `(.L_x_2057) ;  /* 0x0000000000704947 */ /* 0x000fea0003800000 */
[----:B------:R-:W-:Y:S01]  /*aef0*/  FADD.FTZ R17, R17, -UR4 ;  /* 0x8000000411117e21 */ /* 0x000fe20008010000 */
[----:B------:R-:W-:Y:S01]  /*af00*/  FADD.FTZ R16, R16, -UR4 ;  /* 0x8000000410107e21 */ /* 0x000fe20008010000 */
[----:B------:R-:W0:Y:S01]  /*af10*/  LDCU.64 UR14, c[0x0][0x3e0] ;  /* 0x00007c00ff0e77ac */ /* 0x000e220008000a00 */
[----:B------:R-:W-:Y:S01]  /*af20*/  MOV R3, R89 ;  /* 0x0000005900037202 */ /* 0x000fe20000000f00 */
[----:B------:R-:W-:Y:S01]  /*af30*/  FMUL.FTZ R17, R17, UR6 ;  /* 0x0000000611117c20 */ /* 0x000fe20008410000 */
[----:B------:R-:W-:Y:S01]  /*af40*/  FMUL.FTZ R16, R16, UR6 ;  /* 0x0000000610107c20 */ /* 0x000fe20008410000 */
[----:B------:R-:W0:Y:S02]  /*af50*/  LDCU.64 UR16, c[0x0][0x380] ;  /* 0x00007000ff1077ac */ /* 0x000e240008000a00 */
[----:B-----5:R-:W-:Y:S01]  /*af60*/  FFMA.FTZ R17, R20, R17, R22 ;  /* 0x0000001114117223 */ /* 0x020fe20000010016 */
[----:B01234-:R-:W-:-:S03]  /*af70*/  FFMA.FTZ R5, R21, R16, R23 ;  /* 0x0000001015057223 */ /* 0x01ffc60000010017 */
[----:B------:R-:W-:Y:S01]  /*af80*/  FMUL.FTZ R2, R17, -1.4426950216293334961 ;  /* 0xbfb8aa3b11027820 */ /* 0x000fe20000410000 */
[----:B------:R-:W-:-:S05]  /*af90*/  FMUL.FTZ R4, R5, -1.4426950216293334961 ;  /* 0xbfb8aa3b05047820 */ /* 0x000fca0000410000 */
[----:B------:R-:W0:Y:S01]  /*afa0*/  MUFU.EX2 R2, R2 ;  /* 0x0000000200027308 */ /* 0x000e220000000800 */
[----:B------:R-:W-:-:S07]  /*afb0*/  IMAD R26, R26, UR14, RZ ;  /* 0x0000000e1a1a7c24 */ /* 0x000fce000f8e02ff */
[----:B------:R-:W1:Y:S01]  /*afc0*/  MUFU.EX2 R4, R4 ;  /* 0x0000000400047308 */ /* 0x000e620000000800 */
[----:B0-----:R-:W-:Y:S01]  /*afd0*/  FADD.FTZ R6, R2, 1 ;  /* 0x3f80000002067421 */ /* 0x001fe20000010000 */
[----:B------:R-:W-:-:S06]  /*afe0*/  MOV R2, R86 ;  /* 0x0000005600027202 */ /* 0x000fcc0000000f00 */
[----:B------:R-:W0:Y:S01]  /*aff0*/  MUFU.RCP R6, R6 ;  /* 0x0000000600067308 */ /* 0x000e220000001000 */
[----:B------:R-:W-:-:S04]  /*b000*/  IMAD.WIDE.U32 R2, R25, UR14, R2 ;  /* 0x0000000e19027c25 */ /* 0x000fc8000f8e0002 */
[----:B-1----:R-:W-:Y:S01]  /*b010*/  FADD.FTZ R8, R4, 1 ;  /* 0x3f80000004087421 */ /* 0x002fe20000010000 */
[----:B------:R-:W-:Y:S01]  /*b020*/  IMAD R25, R25, UR15, R26 ;  /* 0x0000000f19197c24 */ /* 0x000fe2000f8e021a */
[----:B------:R-:W-:-:S04]  /*b030*/  LEA R4, P1, R2, UR16, 0x1 ;  /* 0x0000001002047c11 */ /* 0x000fc8000f8208ff */
[----:B------:R-:W1:Y:S01]  /*b040*/  MUFU.RCP R8, R8 ;  /* 0x0000000800087308 */ /* 0x000e620000001000 */
[----:B------:R-:W-:Y:S01]  /*b050*/  IADD3 R25, PT, PT, R3, R25, RZ ;  /* 0x0000001903197210 */ /* 0x000fe20007ffe0ff */
[----:B0-----:R-:W-:Y:S01]  /*b060*/  FMUL.FTZ R7, R17, R6 ;  /* 0x0000000611077220 */ /* 0x001fe20000410000 */
[----:B-1----:R-:W-:Y:S02]  /*b070*/  FMUL.FTZ R10, R5, R8 ;  /* 0x00000008050a7220 */ /* 0x002fe40000410000 */
[----:B------:R-:W-:-:S03]  /*b080*/  LEA.HI.X R5, R2, UR17, R25, 0x1, P1 ;  /* 0x0000001102057c11 */ /* 0x000fc600088f0c19 */
[----:B------:R-:W-:-:S05]  /*b090*/  F2FP.BF16.F32.PACK_AB R7, R10, R7 ;  /* 0x000000070a07723e */ /* 0x000fca00000010ff */
[----:B------:R0:W-:Y:S02]  /*b0a0*/  STG.E desc[UR12][R4.64], R7 ;  /* 0x0000000704007986 */ /* 0x0001e4000c10190c */
.L_x_2057:
[----:B------:R-:W-:Y:S05]  /*b0b0*/  BSYNC.RECONVERGENT B1 ;  /* 0x0000000000017941 */ /* 0x000fea0003800200 */
.L_x_2056:
[----:B------:R-:W-:Y:S01]  /*b0c0*/  ISETP.GE.U32.AND P5, PT, R24, UR10, PT ;  /* 0x0000000a18007c0c */ /* 0x000fe2000bfa6070 */
[----:B------:R-:W-:Y:S01]  /*b0d0*/  BSSY.RECONVERGENT B1, `(.L_x_2058) ;  /* 0x0000035000017945 */ /* 0x000fe20003800200 */
[----:B01234-:R-:W-:Y:S02]  /*b0e0*/  SHF.R.S32.HI R5, RZ, 0x1f, R24 ;  /* 0x0000001fff057819 */ /* 0x01ffe40000011418 */
        /* <DEDUP_REMOVED lines=51> */
.L_x_2059:
[----:B------:R-:W-:Y:S05]  /*b420*/  BSYNC.RECONVERGENT B1 ;  /* 0x0000000000017941 */ /* 0x000fea0003800200 */
.L_x_2058:
[----:B------:R-:W-:Y:S04]  /*b430*/  BSSY.RECONVERGENT B1, `(.L_x_2060) ;  /* 0x000001e000017945 */ /* 0x000fe80003800200 */
[----:B------:R-:W-:Y:S05]  /*b440*/  @P2 BRA `(.L_x_2061) ;  /* 0x0000000000702947 */ /* 0x000fea0003800000 */
[----:B------:R-:W-:Y:S01]  /*b450*/  FADD.FTZ R36, R36, -UR4 ;  /* 0x8000000424247e21 */ /* 0x000fe20008010000 */
[----:B------:R-:W-:Y:S01]  /*b460*/  FADD.FTZ R37, R37, -UR4 ;  /* 0x8000000425257e21 */ /* 0x000fe20008010000 */
[----:B------:R-:W1:Y:S02]  /*b470*/  LDCU.64 UR14, c[0x0][0x3e0] ;  /* 0x00007c00ff0e77ac */ /* 0x000e640008000a00 */
[----:B------:R-:W-:Y:S01]  /*b480*/  FMUL.FTZ R5, R36, UR6 ;  /* 0x0000000624057c20 */ /* 0x000fe20008410000 */
[----:B0-----:R-:W-:Y:S01]  /*b490*/  FMUL.FTZ R8, R37, UR6 ;  /* 0x0000000625087c20 */ /* 0x001fe20008410000 */
[----:B------:R-:W0:Y:S02]  /*b4a0*/  LDCU.64 UR16, c[0x0][0x380] ;  /* 0x00007000ff1077ac */ /* 0x000e240008000a00 */
[----:B-----5:R-:W-:Y:S01]  /*b4b0*/  FFMA.FTZ R9, R20, R5, R22 ;  /* 0x0000000514097223 */ /* 0x020fe20000010016 */
[----:B------:R-:W-:Y:S01]  /*b4c0*/  FFMA.FTZ R18, R21, R8, R23 ;  /* 0x0000000815127223 */ /* 0x000fe20000010017 */
[----:B------:R-:W-:-:S02]  /*b4d0*/  MOV R5, R89 ;  /* 0x0000005900057202 */ /* 0x000fc40000000f00 */
        /* <DEDUP_REMOVED lines=11> */
[----:B0-----:R-:W-:-:S05]  /*b590*/  LEA R8, P2, R4, UR16, 0x1 ;  /* 0x0000001004087c11 */ /* 0x001fca000f8408ff */
[----:B------:R-:W0:Y:S01]  /*b5a0*/  MUFU.RCP R17, R17 ;  /* 0x0000001100117308 */ /* 0x000e220000001000 */
[----:B------:R-:W-:Y:S01]  /*b5b0*/  IADD3 R25, PT, PT, R5, R25, RZ ;  /* 0x0000001905197210 */ /* 0x000fe20007ffe0ff */
[----:B--2---:R-:W-:-:S03]  /*b5c0*/  FMUL.FTZ R0, R9, R16 ;  /* 0x0000001009007220 */ /* 0x004fc60000410000 */
[----:B------:R-:W-:Y:S01]  /*b5d0*/  LEA.HI.X R9, R4, UR17, R25, 0x1, P2 ;  /* 0x0000001104097c11 */ /* 0x000fe200090f0c19 */
[----:B0-----:R-:W-:-:S05]  /*b5e0*/  FMUL.FTZ R19, R18, R17 ;  /* 0x0000001112137220 */ /* 0x001fca0000410000 */
[----:B------:R-:W-:-:S05]  /*b5f0*/  F2FP.BF16.F32.PACK_AB R19, R19, R0 ;  /* 0x000000001313723e */ /* 0x000fca00000010ff */
[----:B------:R1:W-:Y:S02]  /*b600*/  STG.E desc[UR12][R8.64], R19 ;  /* 0x0000001308007986 */ /* 0x0003e4000c10190c */
.L_x_2061:
[----:B------:R-:W-:Y:S05]  /*b610*/  BSYNC.RECONVERGENT B1 ;  /* 0x0000000000017941 */ /* 0x000fea0003800200 */
.L_x_2060:
[----:B------:R-:W-:Y:S04]  /*b620*/  BSSY.RECONVERGENT B1, `(.L_x_2062) ;  /* 0x000001e000017945 */ /* 0x000fe80003800200 */
[----:B------:R-:W-:Y:S05]  /*b630*/  @P1 BRA `(.L_x_2063) ;  /* 0x0000000000701947 */ /* 0x000fea0003800000 */
[----:B------:R-:W-:Y:S01]  /*b640*/  FADD.FTZ R38, R38, -UR4 ;  /* 0x8000000426267e21 */ /* 0x000fe20008010000 */
[----:B------:R-:W-:Y:S01]  /*b650*/  FADD.FTZ R39, R39, -UR4 ;  /* 0x8000000427277e21 */ /* 0x000fe20008010000 */
[----:B------:R-:W2:Y:S02]  /*b660*/  LDCU.64 UR14, c[0x0][0x3e0] ;  /* 0x00007c00ff0e77ac */ /* 0x000ea40008000a00 */
[----:B------:R-:W-:Y:S01]  /*b670*/  FMUL.FTZ R5, R38, UR6 ;  /* 0x0000000626057c20 */ /* 0x000fe20008410000 */
[----:B------:R-:W-:Y:S01]  /*b680*/  FMUL.FTZ R4, R39, UR6 ;  /* 0x0000000627047c20 */ /* 0x000fe20008410000 */
[----:B------:R-:W3:Y:S02]  /*b690*/  LDCU.64 UR16, c[0x0][0x380] ;  /* 0x00007000ff1077ac */ /* 0x000ee40008000a00 */
[----:B01---5:R-:W-:Y:S01]  /*b6a0*/  FFMA.FTZ R9, R20, R5, R22 ;  /* 0x0000000514097223 */ /* 0x023fe20000010016 */
[----:B------:R-:W-:Y:S01]  /*b6b0*/  FFMA.FTZ R18, R21, R4, R23 ;  /* 0x0000000415127223 */ /* 0x000fe20000010017 */
[----:B------:R-:W-:-:S02]  /*b6c0*/  MOV R4, R86 ;  /* 0x0000005600047202 */ /* 0x000fc40000000f00 */
[----:B------:R-:W-:Y:S01]  /*b6d0*/  FMUL.FTZ R0, R9, -1.4426950216293334961 ;  /* 0xbfb8aa3b09007820 */ /* 0x000fe20000410000 */
[----:B------:R-:W-:Y:S01]  /*b6e0*/  FMUL.FTZ R8, R18, -1.4426950216293334961 ;  /* 0xbfb8aa3b12087820 */ /* 0x000fe20000410000 */
[----:B------:R-:W-:-:S04]  /*b6f0*/  MOV R5, R89 ;  /* 0x0000005900057202 */ /* 0x000fc80000000f00 */
[----:B------:R-:W0:Y:S01]  /*b700*/  MUFU.EX2 R0, R0 ;  /* 0x0000000000007308 */ /* 0x000e220000000800 */
[----:B--2---:R-:W-:Y:S02]  /*b710*/  IMAD R15, R15, UR14, RZ ;  /* 0x0000000e0f0f7c24 */ /* 0x004fe4000f8e02ff */
[----:B------:R-:W-:-:S05]  /*b720*/  IMAD.WIDE.U32 R4, R14, UR14, R4 ;  /* 0x0000000e0e047c25 */ /* 0x000fca000f8e0004 */
[----:B------:R-:W1:Y:S01]  /*b730*/  MUFU.EX2 R8, R8 ;  /* 0x0000000800087308 */ /* 0x000e620000000800 */
[----:B------:R-:W-:-:S05]  /*b740*/  IMAD R19, R14, UR15, R15 ;  /* 0x0000000f0e137c24 */ /* 0x000fca000f8e020f */
[----:B------:R-:W-:Y:S01]  /*b750*/  IADD3 R19, PT, PT, R5, R19, RZ ;  /* 0x0000001305137210 */ /* 0x000fe20007ffe0ff */
[----:B0-----:R-:W-:-:S06]  /*b760*/  FADD.FTZ R16, R0, 1 ;  /* 0x3f80000000107421 */ /* 0x001fcc0000010000 */
[----:B------:R-:W0:Y:S01]  /*b770*/  MUFU.RCP R16, R16 ;  /* 0x0000001000107308 */ /* 0x000e220000001000 */
[----:B-1----:R-:W-:Y:S01]  /*b780*/  FADD.FTZ R17, R8, 1 ;  /* 0x3f80000008117421 */ /* 0x002fe20000010000 */
[----:B---3--:R-:W-:-:S06]  /*b790*/  LEA R8, P1, R4, UR16, 0x1 ;  /* 0x0000001004087c11 */ /* 0x008fcc000f8208ff */
[----:B------:R-:W1:Y:S01]  /*b7a0*/  MUFU.RCP R17, R17 ;  /* 0x0000001100117308 */ /* 0x000e620000001000 */
[----:B0-----:R-:W-:Y:S01]  /*b7b0*/  FMUL.FTZ R0, R9, R16 ;  /* 0x0000001009007220 */ /* 0x001fe20000410000 */
[----:B------:R-:W-:Y:S01]  /*b7c0*/  LEA.HI.X R9, R4, UR17, R19, 0x1, P1 ;  /* 0x0000001104097c11 */ /* 0x000fe200088f0c13 */
[----:B-1----:R-:W-:-:S05]  /*b7d0*/  FMUL.FTZ R15, R18, R17 ;  /* 0x00000011120f7220 */ /* 0x002fca0000410000 */
[----:B------:R-:W-:-:S05]  /*b7e0*/  F2FP.BF16.F32.PACK_AB R15, R15, R0 ;  /* 0x000000000f0f723e */ /* 0x000fca00000010ff */
[----:B------:R2:W-:Y:S02]  /*b7f0*/  STG.E desc[UR12][R8.64], R15 ;  /* 0x0000000f08007986 */ /* 0x0005e4000c10190c */
.L_x_2063:
[----:B------:R-:W-:Y:S05]  /*b800*/  BSYNC.RECONVERGENT B1 ;  /* 0x0000000000017941 */ /* 0x000fea0003800200 */
.L_x_2062:
[----:B------:R-:W-:Y:S04]  /*b810*/  BSSY.RECONVERGENT B1, `(.L_x_2064) ;  /* 0x000001e000017945 */ /* 0x000fe80003800200 */
[----:B------:R-:W-:Y:S05]  /*b820*/  @P6 BRA `(.L_x_2065) ;  /* 0x0000000000706947 */ /* 0x000fea0003800000 */
[----:B------:R-:W-:Y:S01]  /*b830*/  FADD.FTZ R40, R40, -UR4 ;  /* 0x8000000428287e21 */ /* 0x000fe20008010000 */
[----:B------:R-:W-:Y:S01]  /*b840*/  FADD.FTZ R41, R41, -UR4 ;  /* 0x8000000429297e21 */ /* 0x000fe20008010000 */
[----:B------:R-:W3:Y:S02]  /*b850*/  LDCU.64 UR14, c[0x0][0x3e0] ;  /* 0x00007c00ff0e77ac */ /* 0x000ee40008000a00 */
[----:B------:R-:W-:Y:S01]  /*b860*/  FMUL.FTZ R5, R40, UR6 ;  /* 0x0000000628057c20 */ /* 0x000fe20008410000 */
[----:B------:R-:W-:Y:S01]  /*b870*/  FMUL.FTZ R4, R41, UR6 ;  /* 0x0000000629047c20 */ /* 0x000fe20008410000 */
[----:B------:R-:W4:Y:S02]  /*b880*/  LDCU.64 UR16, c[0x0][0x380] ;  /* 0x00007000ff1077ac */ /* 0x000f240008000a00 */
[----:B012--5:R-:W-:Y:S01]  /*b890*/  FFMA.FTZ R9, R20, R5, R22 ;  /* 0x0000000514097223 */ /* 0x027fe20000010016 */
[----:B------:R-:W-:Y:S01]  /*b8a0*/  FFMA.FTZ R16, R21, R4, R23 ;  /* 0x0000000415107223 */ /* 0x000fe20000010017 */
[----:B------:R-:W-:-:S02]  /*b8b0*/  MOV R4, R86 ;  /* 0x0000005600047202 */ /* 0x000fc40000000f00 */
[----:B------:R-:W-:Y:S01]  /*b8c0*/  FMUL.FTZ R0, R9, -1.4426950216293334961 ;  /* 0xbfb8aa3b09007820 */ /* 0x000fe20000410000 */
[----:B------:R-:W-:Y:S01]  /*b8d0*/  FMUL.FTZ R8, R16, -1.4426950216293334961 ;  /* 0xbfb8aa3b10087820 */ /* 0x000fe20000410000 */
[----:B------:R-:W-:-:S04]  /*b8e0*/  MOV R5, R89 ;  /* 0x0000005900057202 */ /* 0x000fc80000000f00 */
[----:B------:R-:W0:Y:S01]  /*b8f0*/  MUFU.EX2 R0, R0 ;  /* 0x0000000000007308 */ /* 0x000e220000000800 */
[----:B---3--:R-:W-:Y:S02]  /*b900*/  IMAD R13, R13, UR14, RZ ;  /* 0x0000000e0d0d7c24 */ /* 0x008fe4000f8e02ff */
[----:B------:R-:W-:-:S05]  /*b910*/  IMAD.WIDE.U32 R4, R12, UR14, R4 ;  /* 0x0000000e0c047c25 */ /* 0x000fca000f8e0004 */
[----:B------:R-:W1:Y:S01]  /*b920*/  MUFU.EX2 R8, R8 ;  /* 0x0000000800087308 */ /* 0x000e620000000800 */
[----:B------:R-:W-:-:S05]  /*b930*/  IMAD R17, R12, UR15, R13 ;  /* 0x0000000f0c117c24 */ /* 0x000fca000f8e020d */
[----:B------:R-:W-:Y:S01]  /*b940*/  IADD3 R17, PT, PT, R5, R17, RZ ;  /* 0x0000001105117210 */ /* 0x000fe20007ffe0ff */
[----:B0-----:R-:W-:-:S06]  /*b950*/  FADD.FTZ R14, R0, 1 ;  /* 0x3f800000000e7421 */ /* 0x001fcc0000010000 */
[----:B------:R-:W0:Y:S01]  /*b960*/  MUFU.RCP R14, R14 ;  /* 0x0000000e000e7308 */ /* 0x000e220000001000 */
[----:B-1----:R-:W-:Y:S01]  /*b970*/  FADD.FTZ R15, R8, 1 ;  /* 0x3f800000080f7421 */ /* 0x002fe20000010000 */
[----:B----4-:R-:W-:-:S06]  /*b980*/  LEA R8, P1, R4, UR16, 0x1 ;  /* 0x0000001004087c11 */ /* 0x010fcc000f8208ff */
[----:B------:R-:W1:Y:S01]  /*b990*/  MUFU.RCP R15, R15 ;  /* 0x0000000f000f7308 */ /* 0x000e620000001000 */
[----:B0-----:R-:W-:Y:S01]  /*b9a0*/  FMUL.FTZ R0, R9, R14 ;  /* 0x0000000e09007220 */ /* 0x001fe20000410000 */
[----:B------:R-:W-:Y:S01]  /*b9b0*/  LEA.HI.X R9, R4, UR17, R17, 0x1, P1 ;  /* 0x0000001104097c11 */ /* 0x000fe200088f0c11 */
[----:B-1----:R-:W-:-:S05]  /*b9c0*/  FMUL.FTZ R13, R16, R15 ;  /* 0x0000000f100d7220 */ /* 0x002fca0000410000 */
[----:B------:R-:W-:-:S05]  /*b9d0*/  F2FP.BF16.F32.PACK_AB R13, R13, R0 ;  /* 0x000000000d0d723e */ /* 0x000fca00000010ff */
[----:B------:R3:W-:Y:S02]  /*b9e0*/  STG.E desc[UR12][R8.64], R13 ;  /* 0x0000000d08007986 */ /* 0x0007e4000c10190c */
.L_x_2065:
[----:B------:R-:W-:Y:S05]  /*b9f0*/  BSYNC.RECONVERGENT B1 ;  /* 0x0000000000017941 */ /* 0x000fea0003800200 */
.L_x_2064:
[----:B------:R-:W-:Y:S04]  /*ba00*/  BSSY.RECONVERGENT B1, `(.L_x_2066) ;  /* 0x000001e000017945 */ /* 0x000fe80003800200 */
[----:B------:R-:W-:Y:S05]  /*ba10*/  @P3 BRA `(.L_x_2067) ;  /* 0x0000000000703947 */ /* 0x000fea0003800000 */
[----:B------:R-:W-:Y:S01]  /*ba20*/  FADD.FTZ R42, R42, -UR4 ;  /* 0x800000042a2a7e21 */ /* 0x000fe20008010000 */
[----:B------:R-:W-:Y:S01]  /*ba30*/  FADD.FTZ R43, R43, -UR4 ;  /* 0x800000042b2b7e21 */ /* 0x000fe20008010000 */
[----:B------:R-:W4:Y:S02]  /*ba40*/  LDCU.64 UR14, c[0x0][0x3e0] ;  /* 0x00007c00ff0e77ac */ /* 0x000f240008000a00 */
[----:B------:R-:W-:Y:S01]  /*ba50*/  FMUL.FTZ R5, R42, UR6 ;  /* 0x000000062a057c20 */ /* 0x000fe20008410000 */
[----:B------:R-:W-:Y:S01]  /*ba60*/  FMUL.FTZ R4, R43, UR6 ;  /* 0x000000062b047c20 */ /* 0x000fe20008410000 */
[----:B------:R-:W4:Y:S02]  /*ba70*/  LDCU.64 UR16, c[0x0][0x380] ;  /* 0x00007000ff1077ac */ /* 0x000f240008000a00 */
[----:B0123-5:R-:W-:Y:S01]  /*ba80*/  FFMA.FTZ R9, R20, R5, R22 ;  /* 0x0000000514097223 */ /* 0x02ffe20000010016 */
[----:B------:R-:W-:Y:S01]  /*ba90*/  FFMA.FTZ R14, R21, R4, R23 ;  /* 0x00000004150e7223 */ /* 0x000fe20000010017 */
[----:B------:R-:W-:-:S02]  /*baa0*/  MOV R4, R86 ;  /* 0x0000005600047202 */ /* 0x000fc40000000f00 */
[----:B------:R-:W-:Y:S01]  /*bab0*/  FMUL.FTZ R0, R9, -1.4426950216293334961 ;  /* 0xbfb8aa3b09007820 */ /* 0x000fe20000410000 */
[----:B------:R-:W-:Y:S01]  /*bac0*/  FMUL.FTZ R8, R14, -1.4426950216293334961 ;  /* 0xbfb8aa3b0e087820 */ /* 0x000fe20000410000 */
[----:B------:R-:W-:-:S04]  /*bad0*/  MOV R5, R89 ;  /* 0x0000005900057202 */ /* 0x000fc80000000f00 */
[----:B------:R-:W0:Y:S01]  /*bae0*/  MUFU.EX2 R0, R0 ;  /* 0x0000000000007308 */ /* 0x000e220000000800 */
[----:B----4-:R-:W-:Y:S02]  /*baf0*/  IMAD R11, R11, UR14, RZ ;  /* 0x0000000e0b0b7c24 */ /* 0x010fe4000f8e02ff */
[----:B------:R-:W-:-:S05]  /*bb00*/  IMAD.WIDE.U32 R4, R10, UR14, R4 ;  /* 0x0000000e0a047c25 */ /* 0x000fca000f8e0004 */
[----:B------:R-:W1:Y:S01]  /*bb10*/  MUFU.EX2 R8, R8 ;  /* 0x0000000800087308 */ /* 0x000e620000000800 */
[----:B------:R-:W-:-:S05]  /*bb20*/  IMAD R15, R10, UR15, R11 ;  /* 0x0000000f0a0f7c24 */ /* 0x000fca000f8e020b */
[----:B------:R-:W-:Y:S01]  /*bb30*/  IADD3 R15, PT, PT, R5, R15, RZ ;  /* 0x0000000f050f7210 */ /* 0x000fe20007ffe0ff */
[----:B0-----:R-:W-:-:S06]  /*bb40*/  FADD.FTZ R12, R0, 1 ;  /* 0x3f800000000c7421 */ /* 0x001fcc0000010000 */
[----:B------:R-:W0:Y:S01]  /*bb50*/  MUFU.RCP R12, R12 ;  /* 0x0000000c000c7308 */ /* 0x000e220000001000 */
[----:B-1----:R-:W-:Y:S01]  /*bb60*/  FADD.FTZ R13, R8, 1 ;  /* 0x3f800000080d7421 */ /* 0x002fe20000010000 */
[----:B------:R-:W-:-:S06]  /*bb70*/  LEA R8, P1, R4, UR16, 0x1 ;  /* 0x0000001004087c11 */ /* 0x000fcc000f8208ff */
[----:B------:R-:W1:Y:S01]  /*bb80*/  MUFU.RCP R13, R13 ;  /* 0x0000000d000d7308 */ /* 0x000e620000001000 */
[----:B0-----:R-:W-:Y:S01]  /*bb90*/  FMUL.FTZ R0, R9, R12 ;  /* 0x0000000c09007220 */ /* 0x001fe20000410000 */
[----:B------:R-:W-:Y:S01]  /*bba0*/  LEA.HI.X R9, R4, UR17, R15, 0x1, P1 ;  /* 0x0000001104097c11 */ /* 0x000fe200088f0c0f */
[----:B-1----:R-:W-:-:S05]  /*bbb0*/  FMUL.FTZ R11, R14, R13 ;  /* 0x0000000d0e0b7220 */ /* 0x002fca0000410000 */
[----:B------:R-:W-:-:S05]  /*bbc0*/  F2FP.BF16.F32.PACK_AB R11, R11, R0 ;  /* 0x000000000b0b723e */ /* 0x000fca00000010ff */
[----:B------:R4:W-:Y:S02]  /*bbd0*/  STG.E desc[UR12][R8.64], R11 ;  /* 0x0000000b08007986 */ /* 0x0009e4000c10190c */
.L_x_2067:
[----:B------:R-:W-:Y:S05]  /*bbe0*/  BSYNC.RECONVERGENT B1 ;  /* 0x0000000000017941 */ /* 0x000fea0003800200 */
.L_x_2066:
[----:B------:R-:W-:Y:S04]  /*bbf0*/  BSSY.RECONVERGENT B1, `(.L_x_2068) ;  /* 0x000001e000017945 */ /* 0x000fe80003800200 */
[----:B------:R-:W-:Y:S05]  /*bc00*/  @P4 BRA `(.L_x_2069) ;  /* 0x0000000000704947 */ /* 0x000fea0003800000 */
[----:B------:R-:W-:Y:S01]  /*bc10*/  FADD.FTZ R44, R44, -UR4 ;  /* 0x800000042c2c7e21 */ /* 0x000fe20008010000 */
[----:B------:R-:W-:Y:S01]  /*bc20*/  FADD.FTZ R45, R45, -UR4 ;  /* 0x800000042d2d7e21 */ /* 0x000fe20008010000 */
[----:B------:R-:W0:Y:S02]  /*bc30*/  LDCU.64 UR14, c[0x0][0x3e0] ;  /* 0x00007c00ff0e77ac */ /* 0x000e240008000a00 */
[----:B------:R-:W-:Y:S01]  /*bc40*/  FMUL.FTZ R5, R44, UR6 ;  /* 0x000000062c057c20 */ /* 0x000fe20008410000 */
[----:B------:R-:W-:Y:S01]  /*bc50*/  FMUL.FTZ R4, R45, UR6 ;  /* 0x000000062d047c20 */ /* 0x000fe20008410000 */
[----:B------:R-:W0:Y:S02]  /*bc60*/  LDCU.64 UR16, c[0x0][0x380] ;  /* 0x00007000ff1077ac */ /* 0x000e240008000a00 */
[----:B----45:R-:W-:Y:S01]  /*bc70*/  FFMA.FTZ R11, R20, R5, R22 ;  /* 0x00000005140b7223 */ /* 0x030fe20000010016 */
[----:B---3--:R-:W-:Y:S01]  /*bc80*/  FFMA.FTZ R13, R21, R4, R23 ;  /* 0x00000004150d7223 */ /* 0x008fe20000010017 */
[----:B------:R-:W-:-:S02]  /*bc90*/  MOV R4, R86 ;  /* 0x0000005600047202 */ /* 0x000fc40000000f00 */
[----:B------:R-:W-:Y:S01]  /*bca0*/  FMUL.FTZ R0, R11, -1.4426950216293334961 ;  /* 0xbfb8aa3b0b007820 */ /* 0x000fe20000410000 */
[----:B012---:R-:W-:Y:S01]  /*bcb0*/  FMUL.FTZ R9, R13, -1.4426950216293334961 ;  /* 0xbfb8aa3b0d097820 */ /* 0x007fe20000410000 */
[----:B------:R-:W-:-:S04]  /*bcc0*/  MOV R5, R89 ;  /* 0x0000005900057202 */ /* 0x000fc80000000f00 */
[----:B------:R-:W0:Y:S01]  /*bcd0*/  MUFU.EX2 R0, R0 ;  /* 0x0000000000007308 */ /* 0x000e220000000800 */
[----:B------:R-:W-:Y:S02]  /*bce0*/  IMAD R7, R7, UR14, RZ ;  /* 0x0000000e07077c24 */ /* 0x000fe4000f8e02ff */
[----:B------:R-:W-:-:S05]  /*bcf0*/  IMAD.WIDE.U32 R4, R6, UR14, R4 ;  /* 0x0000000e06047c25 */ /* 0x000fca000f8e0004 */
[----:B------:R-:W1:Y:S01]  /*bd00*/  MUFU.EX2 R9, R9 ;  /* 0x0000000900097308 */ /* 0x000e620000000800 */
[----:B------:R-:W-:Y:S01]  /*bd10*/  IMAD R7, R6, UR15, R7 ;  /* 0x0000000f06077c24 */ /* 0x000fe2000f8e0207 */
[----:B------:R-:W-:-:S04]  /*bd20*/  LEA R6, P1, R4, UR16, 0x1 ;  /* 0x0000001004067c11 */ /* 0x000fc8000f8208ff */
        /* <DEDUP_REMOVED lines=10> */
.L_x_2069:
[----:B------:R-:W-:Y:S05]  /*bdd0*/  BSYNC.RECONVERGENT B1 ;  /* 0x0000000000017941 */ /* 0x000fea0003800200 */
.L_x_2068:
[----:B------:R-:W-:Y:S01]  /*bde0*/  ISETP.GE.U32.AND P5, PT, R2, UR10, PT ;  /* 0x0000000a02007c0c */ /* 0x000fe2000bfa6070 */
[----:B------:R-:W-:Y:S01]  /*bdf0*/  BSSY.RECONVERGENT B1, `(.L_x_2070) ;  /* 0x0000033000017945 */ /* 0x000fe20003800200 */
[----:B----4-:R-:W-:Y:S02]  /*be00*/  SHF.R.S32.HI R11, RZ, 0x1f, R2 ;  /* 0x0000001fff0b7819 */ /* 0x010fe40000011402 */
[C---:B0123--:R-:W-:Y:S02]  /*be10*/  IADD3 R8, PT, PT, R28.reuse, 0xe0, RZ ;  /* 0x000000e01c087810 */ /* 0x04ffe40007ffe0ff */
        /* <DEDUP_REMOVED lines=42> */
[----:B------:R-:W-:-:S04]  /*c0c0*/  IADD3 R13, PT, PT, R11, R13, RZ ;  /* 0x0000000d0b0d7210 */ /* 0x000fc80007ffe0ff */
[----:B------:R-:W-:Y:S01]  /*c0d0*/  LEA.HI.X R13, R10, UR17, R13, 0x1, P5 ;  /* 0x000000110a0d7c11 */ /* 0x000fe2000a8f0c0d */
[----:B--2---:R-:W-:Y:S01]  /*c0e0*/  FMUL.FTZ R2, R47, R14 ;  /* 0x0000000e2f027220 */ /* 0x004fe20000410000 */
[----:B0-----:R-:W-:-:S05]  /*c0f0*/  FMUL.FTZ R17, R46, R15 ;  /* 0x0000000f2e117220 */ /* 0x001fca0000410000 */
[----:B------:R-:W-:-:S05]  /*c100*/  F2FP.BF16.F32.PACK_AB R17, R17, R2 ;  /* 0x000000021111723e */ /* 0x000fca00000010ff */
[----:B------:R0:W-:Y:S02]  /*c110*/  STG.E desc[UR12][R12.64], R17 ;  /* 0x000000110c007986 */ /* 0x0001e4000c10190c */
.L_x_2071:
[----:B------:R-:W-:Y:S05]  /*c120*/  BSYNC.RECONVERGENT B1 ;  /* 0x0000000000017941 */ /* 0x000fea0003800200 */
.L_x_2070:
        /* <DEDUP_REMOVED lines=12> */
[----:B------:R-:W-:Y:S01]  /*c1f0*/  FMUL.FTZ R2, R49, -1.4426950216293334961 ;  /* 0xbfb8aa3b31027820 */ /* 0x000fe20000410000 */
[----:B0-----:R-:W-:-:S05]  /*c200*/  FMUL.FTZ R13, R15, -1.4426950216293334961 ;  /* 0xbfb8aa3b0f0d7820 */ /* 0x001fca0000410000 */
[----:B------:R-:W0:Y:S01]  /*c210*/  MUFU.EX2 R2, R2 ;  /* 0x0000000200027308 */ /* 0x000e220000000800 */
[----:B-1----:R-:W-:Y:S02]  /*c220*/  IMAD R16, R16, UR14, RZ ;  /* 0x0000000e10107c24 */ /* 0x002fe4000f8e02ff */
[----:B------:R-:W-:-:S05]  /*c230*/  IMAD.WIDE.U32 R10, R3, UR14, R10 ;  /* 0x0000000e030a7c25 */ /* 0x000fca000f8e000a */
[----:B------:R-:W1:Y:S01]  /*c240*/  MUFU.EX2 R13, R13 ;  /* 0x0000000d000d7308 */ /* 0x000e620000000800 */
[----:B------:R-:W-:-:S05]  /*c250*/  IMAD R3, R3, UR15, R16 ;  /* 0x0000000f03037c24 */ /* 0x000fca000f8e0210 */
[----:B------:R-:W-:Y:S01]  /*c260*/  IADD3 R3, PT, PT, R11, R3, RZ ;  /* 0x000000030b037210 */ /* 0x000fe20007ffe0ff */
[----:B0-----:R-:W-:Y:S01]  /*c270*/  FADD.FTZ R12, R2, 1 ;  /* 0x3f800000020c7421 */ /* 0x001fe20000010000 */
[----:B--2---:R-:W-:-:S04]  /*c280*/  LEA R2, P2, R10, UR16, 0x1 ;  /* 0x000000100a027c11 */ /* 0x004fc8000f8408ff */
[----:B------:R-:W-:Y:S01]  /*c290*/  LEA.HI.X R3, R10, UR17, R3, 0x1, P2 ;  /* 0x000000110a037c11 */ /* 0x000fe200090f0c03 */
[----:B------:R-:W0:Y:S01]  /*c2a0*/  MUFU.RCP R12, R12 ;  /* 0x0000000c000c7308 */ /* 0x000e220000001000 */
[----:B-1----:R-:W-:-:S07]  /*c2b0*/  FADD.FTZ R14, R13, 1 ;  /* 0x3f8000000d0e7421 */ /* 0x002fce0000010000 */
[----:B------:R-:W1:Y:S01]  /*c2c0*/  MUFU.RCP R14, R14 ;  /* 0x0000000e000e7308 */ /* 0x000e620000001000 */
[----:B0-----:R-:W-:Y:S01]  /*c2d0*/  FMUL.FTZ R13, R49, R12 ;  /* 0x0000000c310d7220 */ /* 0x001fe20000410000 */
[----:B-1----:R-:W-:-:S05]  /*c2e0*/  FMUL.FTZ R16, R15, R14 ;  /* 0x0000000e0f107220 */ /* 0x002fca0000410000 */
[----:B------:R-:W-:-:S05]  /*c2f0*/  F2FP.BF16.F32.PACK_AB R13, R16, R13 ;  /* 0x0000000d100d723e */ /* 0x000fca00000010ff */
[----:B------:R1:W-:Y:S02]  /*c300*/  STG.E desc[UR12][R2.64], R13 ;  /* 0x0000000d02007986 */ /* 0x0003e4000c10190c */
.L_x_2073:
[----:B------:R-:W-:Y:S05]  /*c310*/  BSYNC.RECONVERGENT B1 ;  /* 0x0000000000017941 */ /* 0x000fea0003800200 */
.L_x_2072:
[----:B------:R-:W-:Y:S04]  /*c320*/  BSSY.RECONVERGENT B1, `(.L_x_2074) ;  /* 0x000001e000017945 */ /* 0x000fe80003800200 */
[----:B------:R-:W-:Y:S05]  /*c330*/  @P1 BRA `(.L_x_2075) ;  /* 0x0000000000701947 */ /* 0x000fea0003800000 */
[----:B------:R-:W-:Y:S01]  /*c340*/  FADD.FTZ R50, R50, -UR4 ;  /* 0x8000000432327e21 */ /* 0x000fe20008010000 */
[----:B------:R-:W-:Y:S01]  /*c350*/  FADD.FTZ R51, R51, -UR4 ;  /* 0x8000000433337e21 */ /* 0x000fe20008010000 */
[----:B------:R-:W2:Y:S02]  /*c360*/  LDCU.64 UR14, c[0x0][0x3e0] ;  /* 0x00007c00ff0e77ac */ /* 0x000ea40008000a00 */
[----:B-1----:R-:W-:Y:S01]  /*c370*/  FMUL.FTZ R3, R50, UR6 ;  /* 0x0000000632037c20 */ /* 0x002fe20008410000 */
[----:B------:R-:W-:Y:S01]  /*c380*/  FMUL.FTZ R10, R51, UR6 ;  /* 0x00000006330a7c20 */ /* 0x000fe20008410000 */
[----:B------:R-:W1:Y:S02]  /*c390*/  LDCU.64 UR16, c[0x0][0x380] ;  /* 0x00007000ff1077ac */ /* 0x000e640008000a00 */
[----:B0----5:R-:W-:Y:S01]  /*c3a0*/  FFMA.FTZ R13, R20, R3, R22 ;  /* 0x00000003140d7223 */ /* 0x021fe20000010016 */
[----:B------:R-:W-:Y:S01]  /*c3b0*/  FFMA.FTZ R15, R21, R10, R23 ;  /* 0x0000000a150f7223 */ /* 0x000fe20000010017 */
[----:B------:R-:W-:-:S02]  /*c3c0*/  MOV R3, R89 ;  /* 0x0000005900037202 */ /* 0x000fc40000000f00 */
[----:B------:R-:W-:Y:S01]  /*c3d0*/  FMUL.FTZ R2, R13, -1.4426950216293334961 ;  /* 0xbfb8aa3b0d027820 */ /* 0x000fe20000410000 */
[----:B------:R-:W-:-:S05]  /*c3e0*/  FMUL.FTZ R11, R15, -1.4426950216293334961 ;  /* 0xbfb8aa3b0f0b7820 */ /* 0x000fca0000410000 */
[----:B------:R-:W0:Y:S01]  /*c3f0*/  MUFU.EX2 R2, R2 ;  /* 0x0000000200027308 */ /* 0x000e220000000800 */
[----:B--2---:R-:W-:-:S04]  /*c400*/  IMAD R9, R9, UR14, RZ ;  /* 0x0000000e09097c24 */ /* 0x004fc8000f8e02ff */
[----:B------:R-:W-:-:S03]  /*c410*/  IMAD R9, R8, UR15, R9 ;  /* 0x0000000f08097c24 */ /* 0x000fc6000f8e0209 */
[----:B------:R-:W2:Y:S01]  /*c420*/  MUFU.EX2 R11, R11 ;  /* 0x0000000b000b7308 */ /* 0x000ea20000000800 */
[----:B0-----:R-:W-:Y:S01]  /*c430*/  FADD.FTZ R10, R2, 1 ;  /* 0x3f800000020a7421 */ /* 0x001fe20000010000 */
[----:B------:R-:W-:-:S06]  /*c440*/  MOV R2, R86 ;  /* 0x0000005600027202 */ /* 0x000fcc0000000f00 */
[----:B------:R-:W0:Y:S01]  /*c450*/  MUFU.RCP R10, R10 ;  /* 0x0000000a000a7308 */ /* 0x000e220000001000 */
[----:B------:R-:W-:-:S04]  /*c460*/  IMAD.WIDE.U32 R2, R8, UR14, R2 ;  /* 0x0000000e08027c25 */ /* 0x000fc8000f8e0002 */
[----:B--2---:R-:W-:Y:S01]  /*c470*/  FADD.FTZ R12, R11, 1 ;  /* 0x3f8000000b0c7421 */ /* 0x004fe20000010000 */
[----:B-1----:R-:W-:-:S05]  /*c480*/  LEA R8, P1, R2, UR16, 0x1 ;  /* 0x0000001002087c11 */ /* 0x002fca000f8208ff */
[----:B------:R-:W1:Y:S01]  /*c490*/  MUFU.RCP R12, R12 ;  /* 0x0000000c000c7308 */ /* 0x000e620000001000 */
[----:B------:R-:W-:-:S04]  /*c4a0*/  IADD3 R9, PT, PT, R3, R9, RZ ;  /* 0x0000000903097210 */ /* 0x000fc80007ffe0ff */
[----:B------:R-:W-:Y:S01]  /*c4b0*/  LEA.HI.X R9, R2, UR17, R9, 0x1, P1 ;  /* 0x0000001102097c11 */ /* 0x000fe200088f0c09 */
[----:B0-----:R-:W-:Y:S01]  /*c4c0*/  FMUL.FTZ R11, R13, R10 ;  /* 0x0000000a0d0b7220 */ /* 0x001fe20000410000 */
[----:B-1----:R-:W-:-:S05]  /*c4d0*/  FMUL.FTZ R14, R15, R12 ;  /* 0x0000000c0f0e7220 */ /* 0x002fca0000410000 */
[----:B------:R-:W-:-:S05]  /*c4e0*/  F2FP.BF16.F32.PACK_AB R11, R14, R11 ;  /* 0x0000000b0e0b723e */ /* 0x000fca00000010ff */
[----:B------:R2:W-:Y:S02]  /*c4f0*/  STG.E desc[UR12][R8.64], R11 ;  /* 0x0000000b08007986 */ /* 0x0005e4000c10190c */
.L_x_2075:
[----:B------:R-:W-:Y:S05]  /*c500*/  BSYNC.RECONVERGENT B1 ;  /* 0x0000000000017941 */ /* 0x000fea0003800200 */
.L_x_2074:
[----:B------:R-:W-:Y:S04]  /*c510*/  BSSY.RECONVERGENT B1, `(.L_x_2076) ;  /* 0x000001e000017945 */ /* 0x000fe80003800200 */
[----:B------:R-:W-:Y:S05]  /*c520*/  @P6 BRA `(.L_x_2077) ;  /* 0x0000000000706947 */ /* 0x000fea0003800000 */
[----:B------:R-:W-:Y:S01]  /*c530*/  FADD.FTZ R53, R53, -UR4 ;  /* 0x8000000435357e21 */ /* 0x000fe20008010000 */
[----:B------:R-:W-:Y:S01]  /*c540*/  FADD.FTZ R52, R52, -UR4 ;  /* 0x8000000434347e21 */ /* 0x000fe20008010000 */
[----:B------:R-:W3:Y:S01]  /*c550*/  LDCU.64 UR14, c[0x0][0x3e0] ;  /* 0x00007c00ff0e77ac */ /* 0x000ee20008000a00 */
[----:B-1----:R-:W-:Y:S01]  /*c560*/  MOV R3, R89 ;  /* 0x0000005900037202 */ /* 0x002fe20000000f00 */
        /* <DEDUP_REMOVED lines=8> */
[----:B---3--:R-:W-:-:S04]  /*c5f0*/  IMAD R7, R7, UR14, RZ ;  /* 0x0000000e07077c24 */ /* 0x008fc8000f8e02ff */
[----:B------:R-:W-:-:S03]  /*c600*/  IMAD R7, R6, UR15, R7 ;  /* 0x0000000f06077c24 */ /* 0x000fc6000f8e0207 */
[----:B------:R-:W3:Y:S01]  /*c610*/  MUFU.EX2 R9, R9 ;  /* 0x0000000900097308 */ /* 0x000ee20000000800 */
[----:B--2---:R-:W-:Y:S01]  /*c620*/  FADD.FTZ R8, R2, 1 ;  /* 0x3f80000002087421 */ /* 0x004fe20000010000 */
[----:B------:R-:W-:-:S06]  /*c630*/  MOV R2, R86 ;  /* 0x0000005600027202 */ /* 0x000fcc0000000f00 */
[----:B------:R-:W2:Y:S01]  /*c640*/  MUFU.RCP R8, R8 ;  /* 0x0000000800087308 */ /* 0x000ea20000001000 */
[----:B------:R-:W-:-:S04]  /*c650*/  IMAD.WIDE.U32 R2, R6, UR14, R2 ;  /* 0x0000000e06027c25 */ /* 0x000fc8000f8e0002 */
[----:B---3--:R-:W-:Y:S01]  /*c660*/  FADD.FTZ R10, R9, 1 ;  /* 0x3f800000090a7421 */ /* 0x008fe20000010000 */
        /* <DEDUP_REMOVED lines=8> */
.L_x_2077:
[----:B------:R-:W-:Y:S05]  /*c6f0*/  BSYNC.RECONVERGENT B1 ;  /* 0x0000000000017941 */ /* 0x000fea0003800200 */
.L_x_2076:
[----:B------:R-:W-:Y:S04]  /*c700*/  BSSY.RECONVERGENT B1, `(.L_x_2078) ;  /* 0x000001e000017945 */ /* 0x000fe80003800200 */
[----:B------:R-:W-:Y:S05]  /*c710*/  @P3 BRA `(.L_x_2079) ;  /* 0x0000000000703947 */ /* 0x000fea0003800000 */
[----:B------:R-:W-:Y:S01]  /*c720*/  FADD.FTZ R55, R55, -UR4 ;  /* 0x8000000437377e21 */ /* 0x000fe20008010000 */
[----:B------:R-:W-:Y:S01]  /*c730*/  FADD.FTZ R54, R54, -UR4 ;  /* 0x8000000436367e21 */ /* 0x000fe20008010000 */
[----:B------:R-:W4:Y:S01]  /*c740*/  LDCU.64 UR14, c[0x0][0x3e0] ;  /* 0x00007c00ff0e77ac */ /* 0x000f220008000a00 */
[----:B-1----:R-:W-:Y:S01]  /*c750*/  MOV R3, R89 ;  /* 0x0000005900037202 */ /* 0x002fe20000000f00 */
[----:B------:R-:W-:Y:S01]  /*c760*/  FMUL.FTZ R55, R55, UR6 ;  /* 0x0000000637377c20 */ /* 0x000fe20008410000 */
[----:B------:R-:W-:Y:S01]  /*c770*/  FMUL.FTZ R54, R54, UR6 ;  /* 0x0000000636367c20 */ /* 0x000fe20008410000 */
[----:B------:R-:W1:Y:S02]  /*c780*/  LDCU.64 UR16, c[0x0][0x380] ;  /* 0x00007000ff1077ac */ /* 0x000e640008000a00 */
[----:B-----5:R-:W-:Y:S01]  /*c790*/  FFMA.FTZ R55, R20, R55, R22 ;  /* 0x0000003714377223 */ /* 0x020fe20000010016 */
[----:B--23--:R-:W-:-:S03]  /*c7a0*/  FFMA.FTZ R9, R21, R54, R23 ;  /* 0x0000003615097223 */ /* 0x00cfc60000010017 */
[----:B------:R-:W-:Y:S01]  /*c7b0*/  FMUL.FTZ R2, R55, -1.4426950216293334961 ;  /* 0xbfb8aa3b37027820 */ /* 0x000fe20000410000 */
[----:B------:R-:W-:-:S05]  /*c7c0*/  FMUL.FTZ R7, R9, -1.4426950216293334961 ;  /* 0xbfb8aa3b09077820 */ /* 0x000fca0000410000 */
[----:B------:R-:W2:Y:S01]  /*c7d0*/  MUFU.EX2 R2, R2 ;  /* 0x0000000200027308 */ /* 0x000ea20000000800 */
[----:B----4-:R-:W-:-:S04]  /*c7e0*/  IMAD R5, R5, UR14, RZ ;  /* 0x0000000e05057c24 */ /* 0x010fc8000f8e02ff */
        /* <DEDUP_REMOVED lines=8> */
[----:B------:R-:W1:Y:S01]  /*c870*/  MUFU.RCP R8, R8 ;  /* 0x0000000800087308 */ /* 0x000e620000001000 */
[----:B------:R-:W-:-:S04]  /*c880*/  IADD3 R5, PT, PT, R3, R5, RZ ;  /* 0x0000000503057210 */ /* 0x000fc80007ffe0ff */
[----:B------:R-:W-:Y:S01]  /*c890*/  LEA.HI.X R5, R2, UR17, R5, 0x1, P1 ;  /* 0x0000001102057c11 */ /* 0x000fe200088f0c05 */
[----:B--2---:R-:W-:Y:S01]  /*c8a0*/  FMUL.FTZ R7, R55, R6 ;  /* 0x0000000637077220 */ /* 0x004fe20000410000 */
[----:B-1----:R-:W-:-:S05]  /*c8b0*/  FMUL.FTZ R10, R9, R8 ;  /* 0x00000008090a7220 */ /* 0x002fca0000410000 */
[----:B------:R-:W-:-:S05]  /*c8c0*/  F2FP.BF16.F32.PACK_AB R7, R10, R7 ;  /* 0x000000070a07723e */ /* 0x000fca00000010ff */
[----:B------:R4:W-:Y:S02]  /*c8d0*/  STG.E desc[UR12][R4.64], R7 ;  /* 0x0000000704007986 */ /* 0x0009e4000c10190c */
.L_x_2079:
[----:B------:R-:W-:Y:S05]  /*c8e0*/  BSYNC.RECONVERGENT B1 ;  /* 0x0000000000017941 */ /* 0x000fea0003800200 */
.L_x_2078:
[----:B------:R-:W-:Y:S05]  /*c8f0*/  @P4 BRA `(.L_x_2017) ;  /* 0x00000000006c4947 */ /* 0x000fea0003800000 */
[----:B------:R-:W-:Y:S01]  /*c900*/  FADD.FTZ R57, R57, -UR4 ;  /* 0x8000000439397e21 */ /* 0x000fe20008010000 */
[----:B------:R-:W-:Y:S01]  /*c910*/  FADD.FTZ R56, R56, -UR4 ;  /* 0x8000000438387e21 */ /* 0x000fe20008010000 */
[----:B------:R-:W3:Y:S01]  /*c920*/  LDCU.64 UR10, c[0x0][0x3e0] ;  /* 0x00007c00ff0a77ac */ /* 0x000ee20008000a00 */
[----:B------:R-:W-:Y:S01]  /*c930*/  MOV R87, R89 ;  /* 0x0000005900577202 */ /* 0x000fe20000000f00 */
[----:B------:R-:W-:Y:S01]  /*c940*/  FMUL.FTZ R57, R57, UR6 ;  /* 0x0000000639397c20 */ /* 0x000fe20008410000 */
[----:B------:R-:W-:Y:S01]  /*c950*/  FMUL.FTZ R56, R56, UR6 ;  /* 0x0000000638387c20 */ /* 0x000fe20008410000 */
[----:B------:R-:W0:Y:S02]  /*c960*/  LDCU.64 UR14, c[0x0][0x380] ;  /* 0x00007000ff0e77ac */ /* 0x000e240008000a00 */
[----:B-----5:R-:W-:Y:S01]  /*c970*/  FFMA.FTZ R57, R20, R57, R22 ;  /* 0x0000003914397223 */ /* 0x020fe20000010016 */
[----:B------:R-:W-:-:S03]  /*c980*/  FFMA.FTZ R56, R21, R56, R23 ;  /* 0x0000003815387223 */ /* 0x000fc60000010017 */
[----:B-1----:R-:W-:Y:S01]  /*c990*/  FMUL.FTZ R2, R57, -1.4426950216293334961 ;  /* 0xbfb8aa3b39027820 */ /* 0x002fe20000410000 */
[----:B------:R-:W-:-:S05]  /*c9a0*/  FMUL.FTZ R3, R56, -1.4426950216293334961 ;  /* 0xbfb8aa3b38037820 */ /* 0x000fca0000410000 */
[----:B------:R-:W1:Y:S01]  /*c9b0*/  MUFU.EX2 R2, R2 ;  /* 0x0000000200027308 */ /* 0x000e620000000800 */
[----:B---34-:R-:W-:Y:S02]  /*c9c0*/  IMAD R7, R0, UR10, RZ ;  /* 0x0000000a00077c24 */ /* 0x018fe4000f8e02ff */
[----:B------:R-:W-:-:S05]  /*c9d0*/  IMAD.WIDE.U32 R86, R28, UR10, R86 ;  /* 0x0000000a1c567c25 */ /* 0x000fca000f8e0056 */
[----:B------:R-:W3:Y:S01]  /*c9e0*/  MUFU.EX2 R3, R3 ;  /* 0x0000000300037308 */ /* 0x000ee20000000800 */
[----:B--2---:R-:W-:-:S05]  /*c9f0*/  IMAD R9, R28, UR11, R7 ;  /* 0x0000000b1c097c24 */ /* 0x004fca000f8e0207 */
[----:B------:R-:W-:Y:S01]  /*ca00*/  IADD3 R9, PT, PT, R87, R9, RZ ;  /* 0x0000000957097210 */ /* 0x000fe20007ffe0ff */
[----:B-1----:R-:W-:Y:S01]  /*ca10*/  FADD.FTZ R4, R2, 1 ;  /* 0x3f80000002047421 */ /* 0x002fe20000010000 */
[----:B0-----:R-:W-:-:S05]  /*ca20*/  LEA R2, P1, R86, UR14, 0x1 ;  /* 0x0000000e56027c11 */ /* 0x001fca000f8208ff */
[----:B------:R-:W0:Y:S01]  /*ca30*/  MUFU.RCP R4, R4 ;  /* 0x0000000400047308 */ /* 0x000e220000001000 */
[----:B---3--:R-:W-:Y:S01]  /*ca40*/  FADD.FTZ R5, R3, 1 ;  /* 0x3f80000003057421 */ /* 0x008fe20000010000 */
[----:B------:R-:W-:-:S06]  /*ca50*/  LEA.HI.X R3, R86, UR15, R9, 0x1, P1 ;  /* 0x0000000f56037c11 */ /* 0x000fcc00088f0c09 */
[----:B------:R-:W1:Y:S01]  /*ca60*/  MUFU.RCP R5, R5 ;  /* 0x0000000500057308 */ /* 0x000e620000001000 */
[----:B0-----:R-:W-:Y:S01]  /*ca70*/  FMUL.FTZ R0, R57, R4 ;  /* 0x0000000439007220 */ /* 0x001fe20000410000 */
[----:B-1----:R-:W-:-:S05]  /*ca80*/  FMUL.FTZ R7, R56, R5 ;  /* 0x0000000538077220 */ /* 0x002fca0000410000 */
[----:B------:R-:W-:-:S05]  /*ca90*/  F2FP.BF16.F32.PACK_AB R7, R7, R0 ;  /* 0x000000000707723e */ /* 0x000fca00000010ff */
[----:B------:R0:W-:Y:S02]  /*caa0*/  STG.E desc[UR12][R2.64], R7 ;  /* 0x0000000702007986 */ /* 0x0001e4000c10190c */
.L_x_2017:
[----:B------:R-:W-:Y:S05]  /*cab0*/  BSYNC.RECONVERGENT B0 ;  /* 0x0000000000007941 */ /* 0x000fea0003800200 */
.L_x_1953:
        /* <DEDUP_REMOVED lines=8> */
[----:B------:R-:W-:Y:S05]  /*cb40*/  EXIT ;  /* 0x000000000000794d */ /* 0x000fea0003800000 */
.L_x_2081:
        /* <DEDUP_REMOVED lines=11> */
.L_x_4918:


//--------------------- .text._Z35group_norm_nhwc_fwd_one_pass_kernelI11Bf16IOFp32WLi512ELi160ELi640EEv26Group_norm_nhwc_fwd_params --------------------------
	.section	.text._Z35group_norm_nhwc_fwd_one_pass_kernelI11Bf16IOFp32WLi512ELi160ELi640EEv26Group_norm_nhwc_fwd_params,"ax",@progbits
	.align	128
        .global         _Z35group_norm_nhwc_fwd_one_pass_kernelI11Bf16IOFp32WLi512ELi160ELi640EEv26Group_norm_nhwc_fwd_params
        .type           _Z35group_norm_nhwc_fwd_one_pass_kernelI11Bf16IOFp32WLi512ELi160ELi640EEv26Group_norm_nhwc_fwd_params,@function
        .size           _Z35group_norm_nhwc_fwd_one_pass_kernelI11Bf16IOFp32WLi512ELi160ELi640EEv26Group_norm_nhwc_fwd_params,(.L_x_4919 - _Z35group_norm_nhwc_fwd_one_pass_kernelI11Bf16IOFp32WLi512ELi160ELi640EEv26Group_norm_nhwc_fwd_params)
        .other          _Z35group_norm_nhwc_fwd_one_pass_kernelI11Bf16IOFp32WLi512ELi160ELi640EEv26Group_norm_nhwc_fwd_params,@"STO_CUDA_ENTRY STV_DEFAULT"
_Z35group_norm_nhwc_fwd_one_pass_kernelI11Bf16IOFp32WLi512ELi160ELi640EEv26Group_norm_nhwc_fwd_params:
.text._Z35group_norm_nhwc_fwd_one_pass_kernelI11Bf16IOFp32WLi512ELi160ELi640EEv26Group_norm_nhwc_fwd_params:
[----:B------:R-:W0:Y:S08]  /*0000*/  LDC R1, c[0x0][0x37c] ;  /* 0x0000df00ff017b82 */ /* 0x000e300000000800 */
[----:B------:R-:W1:Y:S01]  /*0010*/  LDC R0, c[0x0][0x3c8] ;  /* 0x0000f200ff007b82 */ /* 0x000e620000000800 */
[----:B------:R-:W1:Y:S01]  /*0020*/  LDCU UR4, c[0x0][0x3f8] ;  /* 0x00007f00ff0477ac */ /* 0x000e620008000800 */
[----:B0-----:R-:W-:-:S05]  /*0030*/  VIADD R1, R1, 0xfffffbd0 ;  /* 0xfffffbd001017836 */ /* 0x001fca0000000000 */
[----:B------:R-:W-:Y:S01]  /*0040*/  R2UR UR8, R1 ;  /* 0x00000000010872ca */ /* 0x000fe200000e0000 */
[----:B------:R-:W0:Y:S01]  /*0050*/  S2UR UR9, SR_CTAID.Y ;  /* 0x00000000000979c3 */ /* 0x000e220000002600 */
[----:B-1----:R-:W-:-:S05]  /*0060*/  IMAD R0, R0, UR4, RZ ;  /* 0x0000000400007c24 */ /* 0x002fca000f8e02ff */
[----:B0-----:R-:W-:-:S13]  /*0070*/  ISETP.LE.AND P0, PT, R0, UR9, PT ;  /* 0x0000000900007c0c */ /* 0x001fda000bf03270 */
[----:B------:R-:W-:Y:S05]  /*0080*/  @P0 EXIT ;  /* 0x000000000000094d */ /* 0x000fea0003800000 */
[----:B------:R-:W0:Y:S01]  /*0090*/  S2R R4, SR_TID.X ;  /* 0x0000000000047919 */ /* 0x000e220000002100 */
[----:B------:R-:W1:Y:S01]  /*00a0*/  S2UR UR4, SR_CTAID.X ;  /* 0x00000000000479c3 */ /* 0x000e620000002500 */
[----:B------:R-:W2:Y:S01]  /*00b0*/  LDCU.64 UR6, c[0x0][0x388] ;  /* 0x00007100ff0677ac */ /* 0x000ea20008000a00 */
[----:B------:R-:W-:Y:S01]  /*00c0*/  LOP3.LUT R2, R2, 0xfbffffff, RZ, 0xc0, !PT ;  /* 0xfbffffff02027812 */ /* 0x000fe200078ec0ff */
[----:B------:R-:W3:Y:S05]  /*00d0*/  LDCU.64 UR10, c[0x0][0x3e8] ;  /* 0x00007d00ff0a77ac */ /* 0x000eea0008000a00 */
[----:B------:R-:W4:Y:S01]  /*00e0*/  LDC R5, c[0x0][0x404] ;  /* 0x00010100ff057b82 */ /* 0x000f220000000800 */
[----:B------:R-:W0:Y:S01]  /*00f0*/  LDCU.64 UR18, c[0x0][0x358] ;  /* 0x00006b00ff1277ac */ /* 0x000e220008000a00 */
[----:B------:R-:W-:Y:S01]  /*0100*/  UIADD3 UR8, UPT, UPT, UR8, 0x10, URZ ;  /* 0x0000001008087890 */ /* 0x000fe2000fffe0ff */
[----:B--2---:R-:W-:-:S02]  /*0110*/  ISETP.NE.U32.AND P2, PT, RZ, UR6, PT ;  /* 0x00000006ff007c0c */ /* 0x004fc4000bf45070 */
[C---:B0-----:R-:W-:Y:S02]  /*0120*/  LOP3.LUT R0, R4.reuse, 0xffff, RZ, 0xc0, !PT ;  /* 0x0000ffff04007812 */ /* 0x041fe400078ec0ff */
[----:B-1----:R-:W-:-:S03]  /*0130*/  LOP3.LUT P1, RZ, R4, UR4, RZ, 0xfc, !PT ;  /* 0x0000000404ff7c12 */ /* 0x002fc6000f82fcff */
[----:B------:R-:W-:Y:S01]  /*0140*/  IMAD R0, R0, 0x334, RZ ;  /* 0x0000033400007824 */ /* 0x000fe200078e02ff */
[----:B------:R-:W-:-:S04]  /*0150*/  ISETP.NE.AND.EX P1, PT, RZ, UR7, !P1, P2 ;  /* 0x00000007ff007c0c */ /* 0x000fc8000cf25320 */
[----:B------:R-:W-:-:S04]  /*0160*/  SHF.R.U32.HI R0, RZ, 0x10, R0 ;  /* 0x00000010ff007819 */ /* 0x000fc80000011600 */
[----:B------:R-:W-:Y:S01]  /*0170*/  PRMT R3, R0, 0x9910, RZ ;  /* 0x0000991000037816 */ /* 0x000fe200000000ff */
[----:B----4-:R-:W-:Y:S01]  /*0180*/  IMAD R0, R5, UR4, R0 ;  /* 0x0000000405007c24 */ /* 0x010fe2000f8e0200 */
[----:B------:R-:W-:-:S03]  /*0190*/  UMOV UR4, URZ ;  /* 0x000000ff00047c82 */ /* 0x000fc60008000000 */
[----:B------:R-:W-:Y:S01]  /*01a0*/  IMAD R3, R3, 0x50, RZ ;  /* 0x0000005003037824 */ /* 0x000fe200078e02ff */
[----:B---3--:R-:W-:Y:S02]  /*01b0*/  ISETP.GE.U32.AND P0, PT, R0, UR10, PT ;  /* 0x0000000a00007c0c */ /* 0x008fe4000bf06070 */
[----:B------:R-:W-:Y:S01]  /*01c0*/  SHF.R.S32.HI R5, RZ, 0x1f, R0 ;  /* 0x0000001fff057819 */ /* 0x000fe20000011400 */
[----:B------:R-:W-:Y:S01]  /*01d0*/  IMAD.MOV R3, RZ, RZ, -R3 ;  /* 0x000000ffff037224 */ /* 0x000fe200078e0a03 */
[----:B------:R-:W-:Y:S02]  /*01e0*/  @P1 LOP3.LUT R2, R2, 0x4000000, RZ, 0xfc, !PT ;  /* 0x0400000002021812 */ /* 0x000fe400078efcff */
[----:B------:R-:W-:Y:S02]  /*01f0*/  ISETP.GE.AND.EX P0, PT, R5, UR11, PT, P0 ;  /* 0x0000000b05007c0c */ /* 0x000fe4000bf06300 */
[----:B------:R-:W-:-:S04]  /*0200*/  PRMT R3, R3, 0x7710, RZ ;  /* 0x0000771003037816 */ /* 0x000fc800000000ff */
[----:B------:R-:W-:-:S05]  /*0210*/  IADD3 R3, PT, PT, R3, R4, RZ ;  /* 0x0000000403037210 */ /* 0x000fca0007ffe0ff */
[----:B------:R-:W-:-:S05]  /*0220*/  IMAD.SHL.U32 R3, R3, 0x2, RZ ;  /* 0x0000000203037824 */ /* 0x000fca00078e00ff */
[----:B------:R-:W-:-:S07]  /*0230*/  LOP3.LUT R24, R3, 0xffff, RZ, 0xc0, !PT ;  /* 0x0000ffff03187812 */ /* 0x000fce00078ec0ff */
.L_x_2119:
[----:B------:R-:W0:Y:S01]  /*0240*/  LDCU UR12, c[0x0][0x3f8] ;  /* 0x00007f00ff0c77ac */ /* 0x000e220008000800 */
[----:B------:R-:W-:Y:S01]  /*0250*/  IABS R7, UR9 ;  /* 0x0000000900077c13 */ /* 0x000fe20008000000 */
[C---:B------:R-:W-:Y:S01]  /*0260*/  VIADD R26, R0.reuse, 0x8 ;  /* 0x00000008001a7836 */ /* 0x040fe20000000000 */
[----:B-1----:R-:W1:Y:S01]  /*0270*/  @!P0 LDC.64 R28, c[0x0][0x3e0] ;  /* 0x0000f800ff1c8b82 */ /* 0x002e620000000a00 */
[----:B------:R-:W-:Y:S01]  /*0280*/  UMOV UR6, URZ ;  /* 0x000000ff00067c82 */ /* 0x000fe20008000000 */
[----:B------:R-:W-:Y:S01]  /*0290*/  R2UR UR10, R7 ;  /* 0x00000000070a72ca */ /* 0x000fe200000e0000 */
[----:B--2---:R-:W2:Y:S01]  /*02a0*/  LDCU.64 UR16, c[0x0][0x3e8] ;  /* 0x00007d00ff1077ac */ /* 0x004ea20008000a00 */
[----:B------:R-:W-:Y:S01]  /*02b0*/  SHF.R.S32.HI R33, RZ, 0x1f, R26 ;  /* 0x0000001fff217819 */ /* 0x000fe2000001141a */
[C---:B------:R-:W-:Y:S01]  /*02c0*/  VIADD R25, R0.reuse, 0x10 ;  /* 0x0000001000197836 */ /* 0x040fe20000000000 */
[----:B------:R-:W-:Y:S01]  /*02d0*/  @!P0 SHF.R.S32.HI R9, RZ, 0x1f, R0 ;  /* 0x0000001fff098819 */ /* 0x000fe20000011400 */
[----:B---3--:R-:W3:Y:S01]  /*02e0*/  LDCU.64 UR14, c[0x0][0x3f0] ;  /* 0x00007e00ff0e77ac */ /* 0x008ee20008000a00 */
[----:B----4-:R-:W4:Y:S01]  /*02f0*/  @!P0 LDC.64 R20, c[0x0][0x390] ;  /* 0x0000e400ff148b82 */ /* 0x010f220000000a00 */
[----:B------:R-:W-:Y:S01]  /*0300*/  VIADD R22, R0, 0x20 ;  /* 0x0000002000167836 */ /* 0x000fe20000000000 */
[----:B------:R-:W-:-:S02]  /*0310*/  SHF.R.S32.HI R31, RZ, 0x1f, R25 ;  /* 0x0000001fff1f7819 */ /* 0x000fc40000011419 */
[----:B------:R-:W-:Y:S02]  /*0320*/  LOP3.LUT R4, R4, 0xfffffffd, RZ, 0xc0, !PT ;  /* 0xfffffffd04047812 */ /* 0x000fe400078ec0ff */
[----:B------:R-:W-:Y:S01]  /*0330*/  SHF.R.S32.HI R23, RZ, 0x1f, R22 ;  /* 0x0000001fff177819 */ /* 0x000fe20000011416 */
[----:B0-----:R-:W-:Y:S01]  /*0340*/  IMAD.U32 R5, RZ, RZ, UR12 ;  /* 0x0000000cff057e24 */ /* 0x001fe2000f8e00ff */
[----:B------:R-:W-:Y:S01]  /*0350*/  UISETP.NE.AND UP1, UPT, UR12, URZ, UPT ;  /* 0x000000ff0c00728c */ /* 0x000fe2000bf25270 */
[----:B------:R-:W-:Y:S02]  /*0360*/  @P0 LOP3.LUT R4, R4, 0x2, RZ, 0xfc, !PT ;  /* 0x0000000204040812 */ /* 0x000fe400078efcff */
[----:B------:R-:W-:Y:S02]  /*0370*/  LOP3.LUT R2, R2, 0xfeffffff, RZ, 0xc0, !PT ;  /* 0xfeffffff02027812 */ /* 0x000fe400078ec0ff */
[----:B------:R-:W-:Y:S02]  /*0380*/  IABS R5, R5 ;  /* 0x0000000500057213 */ /* 0x000fe40000000000 */
[----:B--2---:R-:W-:Y:S01]  /*0390*/  ISETP.GE.U32.AND P1, PT, R26, UR16, PT ;  /* 0x000000101a007c0c */ /* 0x004fe2000bf26070 */
[----:B-1----:R-:W-:Y:S01]  /*03a0*/  @!P0 IMAD R8, R9, R28, RZ ;  /* 0x0000001c09088224 */ /* 0x002fe200078e02ff */
[----:B------:R-:W-:-:S02]  /*03b0*/  R2UR UR11, R5 ;  /* 0x00000000050b72ca */ /* 0x000fc400000e0000 */
[----:B------:R-:W-:Y:S01]  /*03c0*/  ISETP.GE.AND.EX P6, PT, R33, UR17, PT, P1 ;  /* 0x0000001121007c0c */ /* 0x000fe2000bfc6310 */
[----:B------:R-:W-:Y:S01]  /*03d0*/  @!P0 IMAD R35, R0, R29, R8 ;  /* 0x0000001d00238224 */ /* 0x000fe200078e0208 */
[----:B------:R-:W-:Y:S02]  /*03e0*/  ISETP.GE.U32.AND P2, PT, R25, UR16, PT ;  /* 0x0000001019007c0c */ /* 0x000fe4000bf46070 */
[----:B---3--:R-:W-:Y:S02]  /*03f0*/  MOV R11, UR14 ;  /* 0x0000000e000b7c02 */ /* 0x008fe40008000f00 */
[----:B------:R-:W-:Y:S02]  /*0400*/  ISETP.GE.AND.EX P5, PT, R31, UR17, PT, P2 ;  /* 0x000000111f007c0c */ /* 0x000fe4000bfa6320 */
[----:B------:R-:W-:-:S03]  /*0410*/  LOP3.LUT R3, R3, 0x7fffffff, RZ, 0xc0, !PT ;  /* 0x7fffffff03037812 */ /* 0x000fc600078ec0ff */
[----:B------:R-:W0:Y:S02]  /*0420*/  I2F.RP R5, UR11 ;  /* 0x0000000b00057d06 */ /* 0x000e240008209400 */
[----:B------:R-:W1:Y:S01]  /*0430*/  @!P6 LDC.64 R16, c[0x0][0x3e0] ;  /* 0x0000f800ff10eb82 */ /* 0x000e620000000a00 */
[----:B------:R-:W-:-:S04]  /*0440*/  @P6 LOP3.LUT R2, R2, 0x1000000, RZ, 0xfc, !PT ;  /* 0x0100000002026812 */ /* 0x000fc800078efcff */
[----:B------:R-:W-:-:S03]  /*0450*/  LOP3.LUT R2, R2, 0xff7fffff, RZ, 0xc0, !PT ;  /* 0xff7fffff02027812 */ /* 0x000fc600078ec0ff */
[----:B------:R-:W2:Y:S01]  /*0460*/  @!P5 LDC.64 R18, c[0x0][0x3e0] ;  /* 0x0000f800ff12db82 */ /* 0x000ea20000000a00 */
[----:B------:R-:W-:Y:S01]  /*0470*/  @P5 LOP3.LUT R2, R2, 0x800000, RZ, 0xfc, !PT ;  /* 0x0080000002025812 */ /* 0x000fe200078efcff */
[----:B0-----:R-:W0:Y:S03]  /*0480*/  MUFU.RCP R5, R5 ;  /* 0x0000000500057308 */ /* 0x001e260000001000 */
[----:B------:R-:W-:-:S03]  /*0490*/  LOP3.LUT R2, R2, 0xffbfffff, RZ, 0xc0, !PT ;  /* 0xffbfffff02027812 */ /* 0x000fc600078ec0ff */
[----:B-----5:R-:W3:Y:S01]  /*04a0*/  @!P6 LDC.64 R14, c[0x0][0x390] ;  /* 0x0000e400ff0eeb82 */ /* 0x020ee20000000a00 */
[----:B-1----:R-:W-:-:S07]  /*04b0*/  @!P6 IMAD R33, R33, R16, RZ ;  /* 0x000000102121e224 */ /* 0x002fce00078e02ff */
[----:B------:R-:W1:Y:S01]  /*04c0*/  @!P5 LDC.64 R42, c[0x0][0x390] ;  /* 0x0000e400ff2adb82 */ /* 0x000e620000000a00 */
[----:B------:R-:W-:Y:S01]  /*04d0*/  @!P6 IMAD R33, R26, R17, R33 ;  /* 0x000000111a21e224 */ /* 0x000fe200078e0221 */
[----:B0-----:R-:W-:Y:S01]  /*04e0*/  IADD3 R6, PT, PT, R5, 0xffffffe, RZ ;  /* 0x0ffffffe05067810 */ /* 0x001fe20007ffe0ff */
[----:B------:R-:W-:-:S05]  /*04f0*/  VIADD R5, R0, 0x18 ;  /* 0x0000001800057836 */ /* 0x000fca0000000000 */
[----:B------:R-:W0:Y:S01]  /*0500*/  F2I.FTZ.U32.TRUNC.NTZ R6, R6 ;  /* 0x0000000600067305 */ /* 0x000e22000021f000 */
[----:B------:R-:W-:Y:S02]  /*0510*/  ISETP.GE.U32.AND P1, PT, R5, UR16, PT ;  /* 0x0000001005007c0c */ /* 0x000fe4000bf26070 */
[----:B------:R-:W-:-:S04]  /*0520*/  SHF.R.S32.HI R27, RZ, 0x1f, R5 ;  /* 0x0000001fff1b7819 */ /* 0x000fc80000011405 */
[----:B------:R-:W-:Y:S02]  /*0530*/  ISETP.GE.AND.EX P4, PT, R27, UR17, PT, P1 ;  /* 0x000000111b007c0c */ /* 0x000fe4000bf86310 */
[----:B0-----:R-:W-:-:S11]  /*0540*/  R2UR UR7, R6 ;  /* 0x00000000060772ca */ /* 0x001fd600000e0000 */
[----:B------:R-:W-:-:S04]  /*0550*/  @P4 LOP3.LUT R2, R2, 0x400000, RZ, 0xfc, !PT ;  /* 0x0040000002024812 */ /* 0x000fc800078efcff */
[----:B------:R-:W-:Y:S01]  /*0560*/  LOP3.LUT R2, R2, 0xffdfffff, RZ, 0xc0, !PT ;  /* 0xffdfffff02027812 */ /* 0x000fe200078ec0ff */
[----:B------:R-:W-:-:S04]  /*0570*/  UIADD3 UR5, UPT, UPT, URZ, -UR7, URZ ;  /* 0x80000007ff057290 */ /* 0x000fc8000fffe0ff */
[----:B------:R-:W-:-:S04]  /*0580*/  UIMAD UR5, UR5, UR11, URZ ;  /* 0x0000000b050572a4 */ /* 0x000fc8000f8e02ff */
[----:B------:R-:W-:-:S04]  /*0590*/  UIMAD.WIDE.U32 UR6, UR7, UR5, UR6 ;  /* 0x00000005070672a5 */ /* 0x000fc8000f8e0006 */
[----:B------:R-:W-:-:S04]  /*05a0*/  UIMAD.WIDE.U32 UR6, UR7, UR10, URZ ;  /* 0x0000000a070672a5 */ /* 0x000fc8000f8e00ff */
[----:B------:R-:W-:-:S04]  /*05b0*/  UIADD3 UR5, UPT, UPT, -UR7, URZ, URZ ;  /* 0x000000ff07057290 */ /* 0x000fc8000fffe1ff */
[----:B------:R-:W-:-:S04]  /*05c0*/  UIMAD UR5, UR11, UR5, UR10 ;  /* 0x000000050b0572a4 */ /* 0x000fc8000f8e020a */
[----:B------:R-:W-:-:S11]  /*05d0*/  UISETP.GT.U32.AND UP2, UPT, UR11, UR5, UPT ;  /* 0x000000050b00728c */ /* 0x000fd6000bf44070 */
[----:B------:R-:W-:Y:S02]  /*05e0*/  @!UP2 UIADD3 UR5, UPT, UPT, UR5, -UR11, URZ ;  /* 0x8000000b0505a290 */ /* 0x000fe4000fffe0ff */
[----:B------:R-:W-:Y:S02]  /*05f0*/  @!UP2 UIADD3 UR7, UPT, UPT, UR7, 0x1, URZ ;  /* 0x000000010707a890 */ /* 0x000fe4000fffe0ff */
[----:B------:R-:W-:Y:S02]  /*0600*/  UISETP.GE.U32.AND UP0, UPT, UR5, UR11, UPT ;  /* 0x0000000b0500728c */ /* 0x000fe4000bf06070 */
[----:B------:R-:W-:-:S04]  /*0610*/  ULOP3.LUT UR5, UR9, UR12, URZ, 0x3c, !UPT ;  /* 0x0000000c09057292 */ /* 0x000fc8000f8e3cff */
[----:B------:R-:W-:-:S05]  /*0620*/  UISETP.GE.AND UP2, UPT, UR5, URZ, UPT ;  /* 0x000000ff0500728c */ /* 0x000fca000bf46270 */
[----:B------:R-:W-:-:S06]  /*0630*/  @UP0 UIADD3 UR7, UPT, UPT, UR7, 0x1, URZ ;  /* 0x0000000107070890 */ /* 0x000fcc000fffe0ff */
[----:B------:R-:W-:Y:S02]  /*0640*/  @!UP2 UIADD3 UR7, UPT, UPT, -UR7, URZ, URZ ;  /* 0x000000ff0707a290 */ /* 0x000fe4000fffe1ff */
[----:B------:R-:W-:-:S04]  /*0650*/  @!UP1 ULOP3.LUT UR7, URZ, UR12, URZ, 0x33, !UPT ;  /* 0x0000000cff079292 */ /* 0x000fc8000f8e33ff */
[----:B------:R-:W-:Y:S02]  /*0660*/  UIADD3 UR11, UPT, UPT, -UR7, URZ, URZ ;  /* 0x000000ff070b7290 */ /* 0x000fe4000fffe1ff */
[----:B------:R-:W-:Y:S02]  /*0670*/  USHF.R.S32.HI UR5, URZ, 0x1f, UR7 ;  /* 0x0000001fff057899 */ /* 0x000fe40008011407 */
[----:B------:R-:W-:Y:S02]  /*0680*/  UIMAD UR11, UR12, UR11, UR9 ;  /* 0x0000000b0c0b72a4 */ /* 0x000fe4000f8e0209 */
[----:B------:R-:W-:Y:S02]  /*0690*/  UIMAD UR5, UR5, UR14, URZ ;  /* 0x0000000e050572a4 */ /* 0x000fe4000f8e02ff */
[----:B------:R-:W-:Y:S02]  /*06a0*/  UIMAD UR11, UR11, 0xa0, URZ ;  /* 0x000000a00b0b78a4 */ /* 0x000fe4000f8e02ff */
[----:B------:R-:W-:-:S04]  /*06b0*/  UIMAD UR5, UR7, UR15, UR5 ;  /* 0x0000000f070572a4 */ /* 0x000fc8000f8e0205 */
[----:B------:R-:W-:Y:S02]  /*06c0*/  IADD3 R6, P2, PT, R24, UR11, RZ ;  /* 0x0000000b18067c10 */ /* 0x000fe4000ff5e0ff */
[----:B------:R-:W-:-:S04]  /*06d0*/  MOV R7, UR11 ;  /* 0x0000000b00077c02 */ /* 0x000fc80008000f00 */
[----:B------:R-:W-:Y:S02]  /*06e0*/  LEA.HI.X.SX32 R7, R7, RZ, 0x1, P2 ;  /* 0x000000ff07077211 */ /* 0x000fe400010f0eff */
[----:B------:R-:W-:Y:S01]  /*06f0*/  ISETP.GE.U32.AND P2, PT, R22, UR16, PT ;  /* 0x0000001016007c0c */ /* 0x000fe2000bf46070 */
[----:B------:R-:W-:-:S03]  /*0700*/  IMAD.WIDE.U32 R6, R11, UR7, R6 ;  /* 0x000000070b067c25 */ /* 0x000fc6000f8e0006 */
[----:B------:R-:W-:Y:S01]  /*0710*/  ISETP.GE.AND.EX P3, PT, R23, UR17, PT, P2 ;  /* 0x0000001117007c0c */ /* 0x000fe2000bf66320 */
[----:B------:R-:W0:Y:S01]  /*0720*/  @!P4 LDC.64 R10, c[0x0][0x3e0] ;  /* 0x0000f800ff0acb82 */ /* 0x000e220000000a00 */
[----:B------:R-:W-:Y:S02]  /*0730*/  VIADD R9, R7, UR5 ;  /* 0x0000000507097c36 */ /* 0x000fe40008000000 */
[----:B------:R-:W-:-:S04]  /*0740*/  @!P0 IMAD.MOV.U32 R8, RZ, RZ, R6 ;  /* 0x000000ffff088224 */ /* 0x000fc800078e0006 */
[----:B------:R-:W-:-:S05]  /*0750*/  @!P0 IMAD.WIDE.U32 R28, R0, R28, R8 ;  /* 0x0000001c001c8225 */ /* 0x000fca00078e0008 */
[----:B------:R-:W1:Y:S01]  /*0760*/  @!P3 LDC.64 R12, c[0x0][0x3e0] ;  /* 0x0000f800ff0cbb82 */ /* 0x000e620000000a00 */
[----:B------:R-:W-:Y:S01]  /*0770*/  @!P0 IADD3 R24, PT, PT, R29, R35, RZ ;  /* 0x000000231d188210 */ /* 0x000fe20007ffe0ff */
[----:B------:R-:W-:Y:S01]  /*0780*/  @!P6 IMAD.MOV.U32 R29, RZ, RZ, R9 ;  /* 0x000000ffff1de224 */ /* 0x000fe200078e0009 */
[----:B----4-:R-:W-:Y:S02]  /*0790*/  @!P0 LEA R30, P1, R28, R20, 0x1 ;  /* 0x000000141c1e8211 */ /* 0x010fe400078208ff */
[----:B------:R-:W-:Y:S02]  /*07a0*/  @P3 LOP3.LUT R2, R2, 0x200000, RZ, 0xfc, !PT ;  /* 0x0020000002023812 */ /* 0x000fe400078efcff */
[----:B------:R-:W-:Y:S01]  /*07b0*/  @!P0 LEA.HI.X R20, R28, R21, R24, 0x1, P1 ;  /* 0x000000151c148211 */ /* 0x000fe200008f0c18 */
[----:B------:R-:W-:Y:S01]  /*07c0*/  @!P6 IMAD.MOV.U32 R28, RZ, RZ, R6 ;  /* 0x000000ffff1ce224 */ /* 0x000fe200078e0006 */
[----:B------:R-:W-:Y:S01]  /*07d0*/  @!P0 STL [R1+0x178], R30 ;  /* 0x0001781e01008387 */ /* 0x000fe20000100800 */
[----:B--2---:R-:W-:Y:S01]  /*07e0*/  @!P5 IMAD R24, R31, R18, RZ ;  /* 0x000000121f18d224 */ /* 0x004fe200078e02ff */
[----:B------:R-:W-:Y:S01]  /*07f0*/  LOP3.LUT R2, R2, 0xffefffff, RZ, 0xc0, !PT ;  /* 0xffefffff02027812 */ /* 0x000fe200078ec0ff */
[----:B------:R-:W-:Y:S01]  /*0800*/  @!P6 IMAD.WIDE.U32 R16, R26, R16, R28 ;  /* 0x000000101a10e225 */ /* 0x000fe200078e001c */
[----:B------:R2:W-:Y:S01]  /*0810*/  @!P0 STL [R1+0x174], R20 ;  /* 0x0001741401008387 */ /* 0x0005e20000100800 */
[----:B------:R-:W-:-:S02]  /*0820*/  @!P5 MOV R28, R6 ;  /* 0x00000006001cd202 */ /* 0x000fc40000000f00 */
[----:B------:R-:W-:Y:S01]  /*0830*/  @!P5 IMAD.MOV.U32 R29, RZ, RZ, R9 ;  /* 0x000000ffff1dd224 */ /* 0x000fe200078e0009 */
[----:B---3--:R-:W-:Y:S01]  /*0840*/  @!P6 LEA R34, P1, R16, R14, 0x1 ;  /* 0x0000000e1022e211 */ /* 0x008fe200078208ff */
[C---:B------:R-:W-:Y:S02]  /*0850*/  @!P5 IMAD R31, R25.reuse, R19, R24 ;  /* 0x00000013191fd224 */ /* 0x040fe400078e0218 */
[----:B------:R-:W-:Y:S02]  /*0860*/  @!P5 IMAD.WIDE.U32 R18, R25, R18, R28 ;  /* 0x000000121912d225 */ /* 0x000fe400078e001c */
[----:B------:R-:W3:Y:S02]  /*0870*/  @!P3 LDC.64 R24, c[0x0][0x390] ;  /* 0x0000e400ff18bb82 */ /* 0x000ee40000000a00 */
[----:B------:R-:W-:Y:S02]  /*0880*/  @!P6 IMAD.IADD R17, R17, 0x1, R33 ;  /* 0x000000011111e824 */ /* 0x000fe400078e0221 */
[----:B0-----:R-:W-:-:S02]  /*0890*/  @!P4 IMAD R14, R27, R10, RZ ;  /* 0x0000000a1b0ec224 */ /* 0x001fc400078e02ff */
[----:B-1----:R-:W-:Y:S01]  /*08a0*/  @!P3 IMAD R23, R23, R12, RZ ;  /* 0x0000000c1717b224 */ /* 0x002fe200078e02ff */
[----:B------:R-:W-:Y:S01]  /*08b0*/  @!P6 LEA.HI.X R35, R16, R15, R17, 0x1, P1 ;  /* 0x0000000f1023e211 */ /* 0x000fe200008f0c11 */
[----:B--2---:R-:W0:Y:S01]  /*08c0*/  @!P4 LDC.64 R20, c[0x0][0x390] ;  /* 0x0000e400ff14cb82 */ /* 0x004e220000000a00 */
[----:B------:R-:W-:Y:S01]  /*08d0*/  @!P4 IMAD R17, R5, R11, R14 ;  /* 0x0000000b0511c224 */ /* 0x000fe200078e020e */
[----:B------:R-:W-:Y:S01]  /*08e0*/  @!P5 IADD3 R16, PT, PT, R19, R31, RZ ;  /* 0x0000001f1310d210 */ /* 0x000fe20007ffe0ff */
[----:B------:R-:W-:Y:S01]  /*08f0*/  @!P4 IMAD.MOV.U32 R14, RZ, RZ, R6 ;  /* 0x000000ffff0ec224 */ /* 0x000fe200078e0006 */
[----:B------:R-:W-:Y:S01]  /*0900*/  @!P5 LEA R42, P1, R18, R42, 0x1 ;  /* 0x0000002a122ad211 */ /* 0x000fe200078208ff */
[----:B------:R-:W-:Y:S01]  /*0910*/  @!P4 IMAD.MOV.U32 R15, RZ, RZ, R9 ;  /* 0x000000ffff0fc224 */ /* 0x000fe200078e0009 */
[----:B------:R-:W-:Y:S01]  /*0920*/  @!P6 STL.64 [R1+0x110], R34 ;  /* 0x000110220100e387 */ /* 0x000fe20000100a00 */
[----:B------:R-:W-:Y:S01]  /*0930*/  @!P3 IMAD R23, R22, R13, R23 ;  /* 0x0000000d1617b224 */ /* 0x000fe200078e0217 */
[----:B------:R-:W-:Y:S01]  /*0940*/  @!P5 LEA.HI.X R43, R18, R43, R16, 0x1, P1 ;  /* 0x0000002b122bd211 */ /* 0x000fe200008f0c10 */
[----:B------:R-:W-:Y:S01]  /*0950*/  @!P4 IMAD.WIDE.U32 R10, R5, R10, R14 ;  /* 0x0000000a050ac225 */ /* 0x000fe200078e000e */
[----:B------:R-:W-:-:S03]  /*0960*/  @!P3 MOV R14, R6 ;  /* 0x00000006000eb202 */ /* 0x000fc60000000f00 */
[----:B------:R-:W-:Y:S01]  /*0970*/  @!P3 IMAD.MOV.U32 R15, RZ, RZ, R9 ;  /* 0x000000ffff0fb224 */ /* 0x000fe200078e0009 */
[----:B------:R-:W-:Y:S01]  /*0980*/  STL.64 [R1+0x418], R42 ;  /* 0x0004182a01007387 */ /* 0x000fe20000100a00 */
[----:B------:R-:W-:Y:S02]  /*0990*/  @!P4 IMAD.IADD R5, R11, 0x1, R17 ;  /* 0x000000010b05c824 */ /* 0x000fe400078e0211 */
[----:B------:R-:W-:Y:S01]  /*09a0*/  @!P3 IMAD.WIDE.U32 R12, R22, R12, R14 ;  /* 0x0000000c160cb225 */ /* 0x000fe200078e000e */
[----:B0-----:R-:W-:-:S04]  /*09b0*/  @!P4 LEA R20, P1, R10, R20, 0x1 ;  /* 0x000000140a14c211 */ /* 0x001fc800078208ff */
[----:B------:R-:W-:Y:S01]  /*09c0*/  @!P4 LEA.HI.X R21, R10, R21, R5, 0x1, P1 ;  /* 0x000000150a15c211 */ /* 0x000fe200008f0c05 */
[----:B------:R-:W-:Y:S01]  /*09d0*/  VIADD R5, R0, 0x28 ;  /* 0x0000002800057836 */ /* 0x000fe20000000000 */
[----:B------:R-:W-:Y:S02]  /*09e0*/  @!P3 IADD3 R10, PT, PT, R13, R23, RZ ;  /* 0x000000170d0ab210 */ /* 0x000fe40007ffe0ff */
[C---:B---3--:R-:W-:Y:S01]  /*09f0*/  @!P3 LEA R24, P1, R12.reuse, R24, 0x1 ;  /* 0x000000180c18b211 */ /* 0x048fe200078208ff */
[----:B------:R-:W-:Y:S01]  /*0a00*/  STL.64 [R1+0x420], R20 ;  /* 0x0004201401007387 */ /* 0x000fe20000100a00 */
[----:B------:R-:W-:Y:S02]  /*0a10*/  SHF.R.S32.HI R11, RZ, 0x1f, R5 ;  /* 0x0000001fff0b7819 */ /* 0x000fe40000011405 */
[----:B------:R-:W-:Y:S01]  /*0a20*/  @!P3 LEA.HI.X R25, R12, R25, R10, 0x1, P1 ;  /* 0x000000190c19b211 */ /* 0x000fe200008f0c0a */
[----:B------:R-:W-:Y:S01]  /*0a30*/  STL [R1+0x410], R21 ;  /* 0x0004101501007387 */ /* 0x000fe20000100800 */
[----:B------:R-:W-:-:S02]  /*0a40*/  ISETP.GE.U32.AND P1, PT, R5, UR16, PT ;  /* 0x0000001005007c0c */ /* 0x000fc4000bf26070 */
[----:B------:R-:W-:Y:S01]  /*0a50*/  LOP3.LUT R4, R4, 0xfffffffe, RZ, 0xc0, !PT ;  /* 0xfffffffe04047812 */ /* 0x000fe200078ec0ff */
[----:B------:R0:W-:Y:S01]  /*0a60*/  STL [R1+0x40c], R25 ;  /* 0x00040c1901007387 */ /* 0x0001e20000100800 */
[----:B------:R-:W-:-:S13]  /*0a70*/  ISETP.GE.AND.EX P0, PT, R11, UR17, PT, P1 ;  /* 0x000000110b007c0c */ /* 0x000fda000bf06310 */
[----:B------:R-:W1:Y:S01]  /*0a80*/  @!P0 LDC.64 R12, c[0x0][0x3e0] ;  /* 0x0000f800ff0c8b82 */ /* 0x000e620000000a00 */
[----:B------:R-:W-:-:S04]  /*0a90*/  @P0 LOP3.LUT R2, R2, 0x100000, RZ, 0xfc, !PT ;  /* 0x0010000002020812 */ /* 0x000fc800078efcff */
[----:B------:R-:W-:-:S03]  /*0aa0*/  LOP3.LUT R2, R2, 0xfff7ffff, RZ, 0xc0, !PT ;  /* 0xfff7ffff02027812 */ /* 0x000fc600078ec0ff */
[----:B------:R-:W2:Y:S01]  /*0ab0*/  @!P0 LDC.64 R22, c[0x0][0x390] ;  /* 0x0000e400ff168b82 */ /* 0x000ea20000000a00 */
[----:B-1----:R-:W-:Y:S01]  /*0ac0*/  @!P0 IMAD R10, R11, R12, RZ ;  /* 0x0000000c0b0a8224 */ /* 0x002fe200078e02ff */
[----:B------:R-:W-:-:S03]  /*0ad0*/  @!P0 MOV R11, R9 ;  /* 0x00000009000b8202 */ /* 0x000fc60000000f00 */
[----:B------:R-:W-:Y:S02]  /*0ae0*/  @!P0 IMAD R13, R5, R13, R10 ;  /* 0x0000000d050d8224 */ /* 0x000fe400078e020a */
[----:B------:R-:W-:-:S04]  /*0af0*/  @!P0 IMAD.MOV.U32 R10, RZ, RZ, R6 ;  /* 0x000000ffff0a8224 */ /* 0x000fc800078e0006 */
[----:B------:R-:W-:-:S04]  /*0b00*/  @!P0 IMAD.WIDE.U32 R10, R5, R12, R10 ;  /* 0x0000000c050a8225 */ /* 0x000fc800078e000a */
[----:B------:R-:W-:Y:S01]  /*0b10*/  @!P0 IMAD.IADD R5, R11, 0x1, R13 ;  /* 0x000000010b058824 */ /* 0x000fe200078e020d */
[----:B--2---:R-:W-:-:S04]  /*0b20*/  @!P0 LEA R22, P1, R10, R22, 0x1 ;  /* 0x000000160a168211 */ /* 0x004fc800078208ff */
[----:B------:R-:W-:Y:S01]  /*0b30*/  @!P0 LEA.HI.X R23, R10, R23, R5, 0x1, P1 ;  /* 0x000000170a178211 */ /* 0x000fe200008f0c05 */
[----:B------:R-:W-:Y:S01]  /*0b40*/  VIADD R5, R0, 0x30 ;  /* 0x0000003000057836 */ /* 0x000fe20000000000 */
[----:B0-----:R-:W-:-:S03]  /*0b50*/  PRMT R25, RZ, 0x7610, R25 ;  /* 0x00007610ff197816 */ /* 0x001fc60000000019 */
[----:B------:R-:W-:Y:S01]  /*0b60*/  STL [R1+0x408], R23 ;  /* 0x0004081701007387 */ /* 0x000fe20000100800 */
[----:B------:R-:W-:Y:S02]  /*0b70*/  SHF.R.S32.HI R11, RZ, 0x1f, R5 ;  /* 0x0000001fff0b7819 */ /* 0x000fe40000011405 */
[----:B------:R-:W-:-:S04]  /*0b80*/  ISETP.GE.U32.AND P1, PT, R5, UR16, PT ;  /* 0x0000001005007c0c */ /* 0x000fc8000bf26070 */
[----:B------:R-:W-:-:S13]  /*0b90*/  ISETP.GE.AND.EX P0, PT, R11, UR17, PT, P1 ;  /* 0x000000110b007c0c */ /* 0x000fda000bf06310 */
[----:B------:R-:W0:Y:S01]  /*0ba0*/  @!P0 LDC.64 R12, c[0x0][0x3e0] ;  /* 0x0000f800ff0c8b82 */ /* 0x000e220000000a00 */
[----:B------:R-:W-:-:S04]  /*0bb0*/  @P0 LOP3.LUT R2, R2, 0x80000, RZ, 0xfc, !PT ;  /* 0x0008000002020812 */ /* 0x000fc800078efcff */
[----:B------:R-:W-:-:S03]  /*0bc0*/  LOP3.LUT R2, R2, 0xfffdffff, RZ, 0xc0, !PT ;  /* 0xfffdffff02027812 */ /* 0x000fc600078ec0ff */
[----:B------:R-:W1:Y:S01]  /*0bd0*/  @!P0 LDC.64 R32, c[0x0][0x390] ;  /* 0x0000e400ff208b82 */ /* 0x000e620000000a00 */
[----:B0-----:R-:W-:Y:S02]  /*0be0*/  @!P0 IMAD R10, R11, R12, RZ ;  /* 0x0000000c0b0a8224 */ /* 0x001fe400078e02ff */
[----:B------:R-:W-:Y:S02]  /*0bf0*/  @!P0 IMAD.MOV.U32 R11, RZ, RZ, R9 ;  /* 0x000000ffff0b8224 */ /* 0x000fe400078e0009 */
[----:B------:R-:W-:Y:S01]  /*0c00*/  @!P0 IMAD R13, R5, R13, R10 ;  /* 0x0000000d050d8224 */ /* 0x000fe200078e020a */
[----:B------:R-:W-:-:S05]  /*0c10*/  @!P0 MOV R10, R6 ;  /* 0x00000006000a8202 */ /* 0x000fca0000000f00 */
[----:B------:R-:W-:-:S04]  /*0c20*/  @!P0 IMAD.WIDE.U32 R10, R5, R12, R10 ;  /* 0x0000000c050a8225 */ /* 0x000fc800078e000a */
[----:B------:R-:W-:Y:S01]  /*0c30*/  @!P0 IMAD.IADD R5, R11, 0x1, R13 ;  /* 0x000000010b058824 */ /* 0x000fe200078e020d */
[----:B-1----:R-:W-:-:S04]  /*0c40*/  @!P0 LEA R32, P1, R10, R32, 0x1 ;  /* 0x000000200a208211 */ /* 0x002fc800078208ff */
[----:B------:R-:W-:Y:S02]  /*0c50*/  @!P0 LEA.HI.X R33, R10, R33, R5, 0x1, P1 ;  /* 0x000000210a218211 */ /* 0x000fe400008f0c05 */
[----:B------:R-:W-:-:S04]  /*0c60*/  IADD3 R5, PT, PT, R0, 0x38, RZ ;  /* 0x0000003800057810 */ /* 0x000fc80007ffe0ff */
[----:B------:R-:W-:Y:S02]  /*0c70*/  SHF.R.S32.HI R11, RZ, 0x1f, R5 ;  /* 0x0000001fff0b7819 */ /* 0x000fe40000011405 */
[----:B------:R-:W-:-:S04]  /*0c80*/  ISETP.GE.U32.AND P1, PT, R5, UR16, PT ;  /* 0x0000001005007c0c */ /* 0x000fc8000bf26070 */
[----:B------:R-:W-:-:S13]  /*0c90*/  ISETP.GE.AND.EX P0, PT, R11, UR17, PT, P1 ;  /* 0x000000110b007c0c */ /* 0x000fda000bf06310 */
[----:B------:R-:W0:Y:S08]  /*0ca0*/  @!P0 LDC.64 R12, c[0x0][0x3e0] ;  /* 0x0000f800ff0c8b82 */ /* 0x000e300000000a00 */
[----:B------:R-:W1:Y:S01]  /*0cb0*/  @!P0 LDC.64 R26, c[0x0][0x390] ;  /* 0x0000e400ff1a8b82 */ /* 0x000e620000000a00 */
[----:B0-----:R-:W-:Y:S02]  /*0cc0*/  @!P0 IMAD R10, R11, R12, RZ ;  /* 0x0000000c0b0a8224 */ /* 0x001fe400078e02ff */
[----:B------:R-:W-:-:S02]  /*0cd0*/  @!P0 IMAD.MOV.U32 R11, RZ, RZ, R9 ;  /* 0x000000ffff0b8224 */ /* 0x000fc400078e0009 */
[----:B------:R-:W-:Y:S02]  /*0ce0*/  @!P0 IMAD R13, R5, R13, R10 ;  /* 0x0000000d050d8224 */ /* 0x000fe400078e020a */
[----:B------:R-:W-:-:S04]  /*0cf0*/  @!P0 IMAD.MOV.U32 R10, RZ, RZ, R6 ;  /* 0x000000ffff0a8224 */ /* 0x000fc800078e0006 */
[----:B------:R-:W-:-:S05]  /*0d00*/  @!P0 IMAD.WIDE.U32 R10, R5, R12, R10 ;  /* 0x0000000c050a8225 */ /* 0x000fca00078e000a */
[----:B------:R-:W-:Y:S02]  /*0d10*/  @!P0 IADD3 R5, PT, PT, R11, R13, RZ ;  /* 0x0000000d0b058210 */ /* 0x000fe40007ffe0ff */
[----:B-1----:R-:W-:-:S04]  /*0d20*/  @!P0 LEA R26, P1, R10, R26, 0x1 ;  /* 0x0000001a0a1a8211 */ /* 0x002fc800078208ff */
[----:B------:R-:W-:Y:S01]  /*0d30*/  @!P0 LEA.HI.X R27, R10, R27, R5, 0x1, P1 ;  /* 0x0000001b0a1b8211 */ /* 0x000fe200008f0c05 */
[----:B------:R-:W-:-:S05]  /*0d40*/  VIADD R5, R0, 0x40 ;  /* 0x0000004000057836 */ /* 0x000fca0000000000 */
[----:B------:R-:W-:Y:S02]  /*0d50*/  SHF.R.S32.HI R11, RZ, 0x1f, R5 ;  /* 0x0000001fff0b7819 */ /* 0x000fe40000011405 */
[----:B------:R-:W-:-:S04]  /*0d60*/  ISETP.GE.U32.AND P1, PT, R5, UR16, PT ;  /* 0x0000001005007c0c */ /* 0x000fc8000bf26070 */
[----:B------:R-:W-:-:S13]  /*0d70*/  ISETP.GE.AND.EX P2, PT, R11, UR17, PT, P1 ;  /* 0x000000110b007c0c */ /* 0x000fda000bf46310 */
[----:B------:R-:W0:Y:S01]  /*0d80*/  @!P2 LDC.64 R12, c[0x0][0x3e0] ;  /* 0x0000f800ff0cab82 */ /* 0x000e220000000a00 */
[----:B------:R-:W-:-:S04]  /*0d90*/  @P2 LOP3.LUT R2, R2, 0x20000, RZ, 0xfc, !PT ;  /* 0x0002000002022812 */ /* 0x000fc800078efcff */
[----:B------:R-:W-:-:S03]  /*0da0*/  LOP3.LUT R2, R2, 0xfffeffff, RZ, 0xc0, !PT ;  /* 0xfffeffff02027812 */ /* 0x000fc600078ec0ff */
[----:B------:R-:W1:Y:S01]  /*0db0*/  @!P2 LDC.64 R18, c[0x0][0x390] ;  /* 0x0000e400ff12ab82 */ /* 0x000e620000000a00 */
[----:B0-----:R-:W-:Y:S01]  /*0dc0*/  @!P2 IMAD R10, R11, R12, RZ ;  /* 0x0000000c0b0aa224 */ /* 0x001fe200078e02ff */
[----:B------:R-:W-:-:S03]  /*0dd0*/  @!P2 MOV R11, R9 ;  /* 0x00000009000ba202 */ /* 0x000fc60000000f00 */
[----:B------:R-:W-:Y:S02]  /*0de0*/  @!P2 IMAD R13, R5, R13, R10 ;  /* 0x0000000d050da224 */ /* 0x000fe400078e020a */
[----:B------:R-:W-:-:S04]  /*0df0*/  @!P2 IMAD.MOV.U32 R10, RZ, RZ, R6 ;  /* 0x000000ffff0aa224 */ /* 0x000fc800078e0006 */
[----:B------:R-:W-:-:S04]  /*0e00*/  @!P2 IMAD.WIDE.U32 R10, R5, R12, R10 ;  /* 0x0000000c050aa225 */ /* 0x000fc800078e000a */
[----:B------:R-:W-:Y:S01]  /*0e10*/  @!P2 IMAD.IADD R5, R11, 0x1, R13 ;  /* 0x000000010b05a824 */ /* 0x000fe200078e020d */
        /* <DEDUP_REMOVED lines=98> */
[----:B------:R-:W-:-:S04]  /*1440*/  VIADD R5, R0, 0x78 ;  /* 0x0000007800057836 */ /* 0x000fc80000000000 */
[----:B------:R-:W-:Y:S01]  /*1450*/  @!P2 STL.64 [R1+0x1b0], R38 ;  /* 0x0001b0260100a387 */ /* 0x000fe20000100a00 */
        /* <DEDUP_REMOVED lines=11> */
[----:B------:R-:W-:Y:S01]  /*1510*/  @!P2 IMAD.WIDE.U32 R16, R5, R12, R16 ;  /* 0x0000000c0510a225 */ /* 0x000fe200078e0010 */
[----:B------:R-:W-:-:S03]  /*1520*/  IADD3 R5, PT, PT, R0, 0x80, RZ ;  /* 0x0000008000057810 */ /* 0x000fc60007ffe0ff */
[----:B------:R-:W-:Y:S01]  /*1530*/  @!P2 IMAD.IADD R13, R17, 0x1, R13 ;  /* 0x00000001110da824 */ /* 0x000fe200078e020d */
[----:B-1----:R-:W-:-:S04]  /*1540*/  @!P2 LEA R20, P1, R16, R14, 0x1 ;  /* 0x0000000e1014a211 */ /* 0x002fc800078208ff */
[----:B------:R-:W-:Y:S02]  /*1550*/  @!P2 LEA.HI.X R21, R16, R15, R13, 0x1, P1 ;  /* 0x0000000f1015a211 */ /* 0x000fe400008f0c0d */
[----:B------:R-:W-:Y:S02]  /*1560*/  SHF.R.S32.HI R16, RZ, 0x1f, R5 ;  /* 0x0000001fff107819 */ /* 0x000fe40000011405 */
[----:B------:R-:W-:Y:S01]  /*1570*/  ISETP.GE.U32.AND P1, PT, R5, UR16, PT ;  /* 0x0000001005007c0c */ /* 0x000fe2000bf26070 */
[----:B------:R0:W-:Y:S03]  /*1580*/  @!P2 STL.64 [R1+0x1c0], R20 ;  /* 0x0001c0140100a387 */ /* 0x0001e60000100a00 */
[----:B------:R-:W-:-:S13]  /*1590*/  ISETP.GE.AND.EX P2, PT, R16, UR17, PT, P1 ;  /* 0x0000001110007c0c */ /* 0x000fda000bf46310 */
[----:B------:R-:W1:Y:S01]  /*15a0*/  @!P2 LDC.64 R12, c[0x0][0x3e0] ;  /* 0x0000f800ff0cab82 */ /* 0x000e620000000a00 */
[----:B------:R-:W-:Y:S01]  /*15b0*/  @!P2 IMAD.MOV.U32 R17, RZ, RZ, R9 ;  /* 0x000000ffff11a224 */ /* 0x000fe200078e0009 */
[----:B------:R-:W-:-:S04]  /*15c0*/  @P2 LOP3.LUT R2, R2, 0x200, RZ, 0xfc, !PT ;  /* 0x0000020002022812 */ /* 0x000fc800078efcff */
[----:B------:R-:W-:Y:S02]  /*15d0*/  LOP3.LUT R2, R2, 0xfffffeff, RZ, 0xc0, !PT ;  /* 0xfffffeff02027812 */ /* 0x000fe400078ec0ff */
[----:B------:R-:W0:Y:S01]  /*15e0*/  @!P2 LDC.64 R14, c[0x0][0x390] ;  /* 0x0000e400ff0eab82 */ /* 0x000e220000000a00 */
[----:B-1----:R-:W-:-:S04]  /*15f0*/  @!P2 IMAD R16, R16, R12, RZ ;  /* 0x0000000c1010a224 */ /* 0x002fc800078e02ff */
[----:B------:R-:W-:Y:S02]  /*1600*/  @!P2 IMAD R13, R5, R13, R16 ;  /* 0x0000000d050da224 */ /* 0x000fe400078e0210 */
[----:B------:R-:W-:-:S04]  /*1610*/  @!P2 IMAD.MOV.U32 R16, RZ, RZ, R6 ;  /* 0x000000ffff10a224 */ /* 0x000fc800078e0006 */
[----:B------:R-:W-:-:S04]  /*1620*/  @!P2 IMAD.WIDE.U32 R16, R5, R12, R16 ;  /* 0x0000000c0510a225 */ /* 0x000fc800078e0010 */
[----:B------:R-:W-:Y:S01]  /*1630*/  VIADD R5, R0, 0x88 ;  /* 0x0000008800057836 */ /* 0x000fe20000000000 */
[----:B------:R-:W-:Y:S02]  /*1640*/  @!P2 IADD3 R13, PT, PT, R17, R13, RZ ;  /* 0x0000000d110da210 */ /* 0x000fe40007ffe0ff */
[----:B0-----:R-:W-:-:S04]  /*1650*/  @!P2 LEA R20, P1, R16, R14, 0x1 ;  /* 0x0000000e1014a211 */ /* 0x001fc800078208ff */
[----:B------:R-:W-:Y:S02]  /*1660*/  @!P2 LEA.HI.X R21, R16, R15, R13, 0x1, P1 ;  /* 0x0000000f1015a211 */ /* 0x000fe400008f0c0d */
[----:B------:R-:W-:Y:S02]  /*1670*/  SHF.R.S32.HI R16, RZ, 0x1f, R5 ;  /* 0x0000001fff107819 */ /* 0x000fe40000011405 */
[----:B------:R-:W-:Y:S01]  /*1680*/  ISETP.GE.U32.AND P1, PT, R5, UR16, PT ;  /* 0x0000001005007c0c */ /* 0x000fe2000bf26070 */
[----:B------:R0:W-:Y:S03]  /*1690*/  @!P2 STL.64 [R1+0x1d0], R20 ;  /* 0x0001d0140100a387 */ /* 0x0001e60000100a00 */
[----:B------:R-:W-:-:S13]  /*16a0*/  ISETP.GE.AND.EX P2, PT, R16, UR17, PT, P1 ;  /* 0x0000001110007c0c */ /* 0x000fda000bf46310 */
[----:B------:R-:W1:Y:S01]  /*16b0*/  @!P2 LDC.64 R12, c[0x0][0x3e0] ;  /* 0x0000f800ff0cab82 */ /* 0x000e620000000a00 */
[----:B------:R-:W-:Y:S02]  /*16c0*/  @!P2 MOV R17, R9 ;  /* 0x000000090011a202 */ /* 0x000fe40000000f00 */
[----:B------:R-:W-:-:S04]  /*16d0*/  @P2 LOP3.LUT R2, R2, 0x100, RZ, 0xfc, !PT ;  /* 0x0000010002022812 */ /* 0x000fc800078efcff */
[----:B------:R-:W-:Y:S01]  /*16e0*/  LOP3.LUT R2, R2, 0xffffff7f, RZ, 0xc0, !PT ;  /* 0xffffff7f02027812 */ /* 0x000fe200078ec0ff */
[----:B------:R-:W0:Y:S01]  /*16f0*/  @!P2 LDC.64 R14, c[0x0][0x390] ;  /* 0x0000e400ff0eab82 */ /* 0x000e220000000a00 */
[----:B-1----:R-:W-:-:S04]  /*1700*/  @!P2 IMAD R16, R16, R12, RZ ;  /* 0x0000000c1010a224 */ /* 0x002fc800078e02ff */
[----:B------:R-:W-:Y:S02]  /*1710*/  @!P2 IMAD R13, R5, R13, R16 ;  /* 0x0000000d050da224 */ /* 0x000fe400078e0210 */
[----:B------:R-:W-:-:S04]  /*1720*/  @!P2 IMAD.MOV.U32 R16, RZ, RZ, R6 ;  /* 0x000000ffff10a224 */ /* 0x000fc800078e0006 */
[----:B------:R-:W-:-:S04]  /*1730*/  @!P2 IMAD.WIDE.U32 R16, R5, R12, R16 ;  /* 0x0000000c0510a225 */ /* 0x000fc800078e0010 */
[----:B------:R-:W-:Y:S01]  /*1740*/  @!P2 IMAD.IADD R13, R17, 0x1, R13 ;  /* 0x00000001110da824 */ /* 0x000fe200078e020d */
[----:B0-----:R-:W-:Y:S01]  /*1750*/  @!P2 LEA R20, P1, R16, R14, 0x1 ;  /* 0x0000000e1014a211 */ /* 0x001fe200078208ff */
[----:B------:R-:W-:-:S03]  /*1760*/  VIADD R5, R0, 0x90 ;  /* 0x0000009000057836 */ /* 0x000fc60000000000 */
        /* <DEDUP_REMOVED lines=11> */
[----:B------:R-:W-:Y:S01]  /*1820*/  @!P2 IMAD R13, R5, R13, R16 ;  /* 0x0000000d050da224 */ /* 0x000fe200078e0210 */
[----:B------:R-:W-:-:S05]  /*1830*/  @!P2 MOV R16, R6 ;  /* 0x000000060010a202 */ /* 0x000fca0000000f00 */
[----:B------:R-:W-:Y:S01]  /*1840*/  @!P2 IMAD.WIDE.U32 R16, R5, R12, R16 ;  /* 0x0000000c0510a225 */ /* 0x000fe200078e0010 */
[----:B------:R-:W-:-:S03]  /*1850*/  IADD3 R5, PT, PT, R0, 0x98, RZ ;  /* 0x0000009800057810 */ /* 0x000fc60007ffe0ff */
[----:B------:R-:W-:Y:S01]  /*1860*/  @!P2 IMAD.IADD R13, R17, 0x1, R13 ;  /* 0x00000001110da824 */ /* 0x000fe200078e020d */
[----:B0-----:R-:W-:-:S04]  /*1870*/  @!P2 LEA R20, P1, R16, R14, 0x1 ;  /* 0x0000000e1014a211 */ /* 0x001fc800078208ff */
        /* <DEDUP_REMOVED lines=410> */
[----:B------:R-:W-:-:S04]  /*3220*/  ISETP.GE.U32.AND P1, PT, R5, UR16, PT ;  /* 0x0000001005007c0c */ /* 0x000fc8000bf26070 */
[----:B------:R-:W-:-:S13]  /*3230*/  ISETP.GE.AND.EX P2, PT, R16, UR17, PT, P1 ;  /* 0x0000001110007c0c */ /* 0x000fda000bf46310 */
[----:B------:R-:W0:Y:S01]  /*3240*/  @!P2 LDC.64 R14, c[0x0][0x3e0] ;  /* 0x0000f800ff0eab82 */ /* 0x000e220000000a00 */
[----:B------:R-:W-:Y:S01]  /*3250*/  @!P2 IMAD.MOV.U32 R17, RZ, RZ, R9 ;  /* 0x000000ffff11a224 */ /* 0x000fe200078e0009 */
[----:B------:R-:W-:-:S04]  /*3260*/  @P2 LOP3.LUT R3, R3, 0x4000, RZ, 0xfc, !PT ;  /* 0x0000400003032812 */ /* 0x000fc800078efcff */
[----:B------:R-:W-:Y:S02]  /*3270*/  LOP3.LUT R3, R3, 0xffffdfff, RZ, 0xc0, !PT ;  /* 0xffffdfff03037812 */ /* 0x000fe400078ec0ff */
[----:B------:R-:W1:Y:S01]  /*3280*/  @!P2 LDC.64 R12, c[0x0][0x390] ;  /* 0x0000e400ff0cab82 */ /* 0x000e620000000a00 */
[----:B0-----:R-:W-:-:S04]  /*3290*/  @!P2 IMAD R16, R16, R14, RZ ;  /* 0x0000000e1010a224 */ /* 0x001fc800078e02ff */
[----:B------:R-:W-:Y:S02]  /*32a0*/  @!P2 IMAD R15, R5, R15, R16 ;  /* 0x0000000f050fa224 */ /* 0x000fe400078e0210 */
[----:B------:R-:W-:-:S04]  /*32b0*/  @!P2 IMAD.MOV.U32 R16, RZ, RZ, R6 ;  /* 0x000000ffff10a224 */ /* 0x000fc800078e0006 */
[----:B------:R-:W-:-:S04]  /*32c0*/  @!P2 IMAD.WIDE.U32 R16, R5, R14, R16 ;  /* 0x0000000e0510a225 */ /* 0x000fc800078e0010 */
[----:B------:R-:W-:Y:S01]  /*32d0*/  VIADD R5, R0, 0x160 ;  /* 0x0000016000057836 */ /* 0x000fe20000000000 */
[----:B------:R-:W-:Y:S02]  /*32e0*/  @!P2 IADD3 R15, PT, PT, R17, R15, RZ ;  /* 0x0000000f110fa210 */ /* 0x000fe40007ffe0ff */
[----:B-1----:R-:W-:-:S04]  /*32f0*/  @!P2 LEA R38, P1, R16, R12, 0x1 ;  /* 0x0000000c1026a211 */ /* 0x002fc800078208ff */
        /* <DEDUP_REMOVED lines=152> */
[C---:B0-----:R-:W-:Y:S02]  /*3c80*/  @!P2 LEA R38, P1, R16.reuse, R12, 0x1 ;  /* 0x0000000c1026a211 */ /* 0x041fe400078208ff */
[----:B------:R-:W-:Y:S02]  /*3c90*/  SHF.R.S32.HI R14, RZ, 0x1f, R5 ;  /* 0x0000001fff0e7819 */ /* 0x000fe40000011405 */
[----:B------:R-:W-:Y:S02]  /*3ca0*/  @!P2 LEA.HI.X R39, R16, R13, R15, 0x1, P1 ;  /* 0x0000000d1027a211 */ /* 0x000fe400008f0c0f */
[----:B------:R-:W-:-:S03]  /*3cb0*/  ISETP.GE.U32.AND P1, PT, R5, UR16, PT ;  /* 0x0000001005007c0c */ /* 0x000fc6000bf26070 */
[----:B------:R0:W-:Y:S01]  /*3cc0*/  @!P2 STL.64 [R1+0x160], R38 ;  /* 0x000160260100a387 */ /* 0x0001e20000100a00 */
[----:B------:R-:W-:-:S13]  /*3cd0*/  ISETP.GE.AND.EX P2, PT, R14, UR17, PT, P1 ;  /* 0x000000110e007c0c */ /* 0x000fda000bf46310 */
[----:B------:R-:W1:Y:S01]  /*3ce0*/  @!P2 LDC.64 R12, c[0x0][0x3e0] ;  /* 0x0000f800ff0cab82 */ /* 0x000e620000000a00 */
[----:B------:R-:W-:Y:S02]  /*3cf0*/  @!P2 MOV R15, R9 ;  /* 0x00000009000fa202 */ /* 0x000fe40000000f00 */
[----:B------:R-:W-:-:S04]  /*3d00*/  @P2 LOP3.LUT R3, R3, 0x10, RZ, 0xfc, !PT ;  /* 0x0000001003032812 */ /* 0x000fc800078efcff */
[----:B------:R-:W-:Y:S01]  /*3d10*/  LOP3.LUT R3, R3, 0xfffffff7, RZ, 0xc0, !PT ;  /* 0xfffffff703037812 */ /* 0x000fe200078ec0ff */
[----:B------:R-:W2:Y:S01]  /*3d20*/  @!P2 LDC.64 R16, c[0x0][0x390] ;  /* 0x0000e400ff10ab82 */ /* 0x000ea20000000a00 */
[----:B-1----:R-:W-:-:S04]  /*3d30*/  @!P2 IMAD R14, R14, R12, RZ ;  /* 0x0000000c0e0ea224 */ /* 0x002fc800078e02ff */
[----:B------:R-:W-:Y:S02]  /*3d40*/  @!P2 IMAD R13, R5, R13, R14 ;  /* 0x0000000d050da224 */ /* 0x000fe400078e020e */
[----:B------:R-:W-:-:S04]  /*3d50*/  @!P2 IMAD.MOV.U32 R14, RZ, RZ, R6 ;  /* 0x000000ffff0ea224 */ /* 0x000fc800078e0006 */
[----:B------:R-:W-:-:S04]  /*3d60*/  @!P2 IMAD.WIDE.U32 R14, R5, R12, R14 ;  /* 0x0000000c050ea225 */ /* 0x000fc800078e000e */
[----:B------:R-:W-:Y:S01]  /*3d70*/  @!P2 IMAD.IADD R13, R15, 0x1, R13 ;  /* 0x000000010f0da824 */ /* 0x000fe200078e020d */
[----:B--2---:R-:W-:Y:S01]  /*3d80*/  @!P2 LEA R16, P1, R14, R16, 0x1 ;  /* 0x000000100e10a211 */ /* 0x004fe200078208ff */
[----:B------:R-:W-:-:S03]  /*3d90*/  VIADD R5, R0, 0x1b0 ;  /* 0x000001b000057836 */ /* 0x000fc60000000000 */
[----:B------:R-:W-:Y:S01]  /*3da0*/  @!P2 LEA.HI.X R17, R14, R17, R13, 0x1, P1 ;  /* 0x000000110e11a211 */ /* 0x000fe200008f0c0d */
[----:B------:R-:W-:Y:S01]  /*3db0*/  STL [R1+0x328], R16 ;  /* 0x0003281001007387 */ /* 0x000fe20000100800 */
[----:B0-----:R-:W-:Y:S02]  /*3dc0*/  SHF.R.S32.HI R38, RZ, 0x1f, R5 ;  /* 0x0000001fff267819 */ /* 0x001fe40000011405 */
[----:B------:R-:W-:Y:S01]  /*3dd0*/  ISETP.GE.U32.AND P1, PT, R5, UR16, PT ;  /* 0x0000001005007c0c */ /* 0x000fe2000bf26070 */
[----:B------:R-:W-:Y:S03]  /*3de0*/  STL.64 [R1+0x308], R16 ;  /* 0x0003081001007387 */ /* 0x000fe60000100a00 */
[----:B------:R-:W-:Y:S01]  /*3df0*/  ISETP.GE.AND.EX P2, PT, R38, UR17, PT, P1 ;  /* 0x0000001126007c0c */ /* 0x000fe2000bf46310 */
[----:B------:R-:W-:-:S12]  /*3e00*/  STL.64 [R1+0x340], R16 ;  /* 0x0003401001007387 */ /* 0x000fd80000100a00 */
[----:B------:R-:W0:Y:S01]  /*3e10*/  @!P2 LDC.64 R12, c[0x0][0x3e0] ;  /* 0x0000f800ff0cab82 */ /* 0x000e220000000a00 */
[----:B------:R-:W-:Y:S01]  /*3e20*/  @!P2 IMAD.MOV.U32 R39, RZ, RZ, R9 ;  /* 0x000000ffff27a224 */ /* 0x000fe200078e0009 */
[----:B------:R-:W-:-:S04]  /*3e30*/  @P2 LOP3.LUT R3, R3, 0x8, RZ, 0xfc, !PT ;  /* 0x0000000803032812 */ /* 0x000fc800078efcff */
[----:B------:R-:W-:Y:S02]  /*3e40*/  LOP3.LUT R3, R3, 0xfffffffb, RZ, 0xc0, !PT ;  /* 0xfffffffb03037812 */ /* 0x000fe400078ec0ff */
[----:B------:R-:W1:Y:S01]  /*3e50*/  @!P2 LDC.64 R14, c[0x0][0x390] ;  /* 0x0000e400ff0eab82 */ /* 0x000e620000000a00 */
[----:B0-----:R-:W-:-:S04]  /*3e60*/  @!P2 IMAD R38, R38, R12, RZ ;  /* 0x0000000c2626a224 */ /* 0x001fc800078e02ff */
        /* <DEDUP_REMOVED lines=25> */
[----:B------:R-:W-:-:S04]  /*4000*/  ISETP.GE.U32.AND P1, PT, R5, UR16, PT ;  /* 0x0000001005007c0c */ /* 0x000fc8000bf26070 */
[----:B------:R-:W-:-:S13]  /*4010*/  ISETP.GE.AND.EX P2, PT, R38, UR17, PT, P1 ;  /* 0x0000001126007c0c */ /* 0x000fda000bf46310 */
[----:B------:R-:W0:Y:S01]  /*4020*/  @!P2 LDC.64 R12, c[0x0][0x3e0] ;  /* 0x0000f800ff0cab82 */ /* 0x000e220000000a00 */
[----:B------:R-:W-:Y:S02]  /*4030*/  @!P2 MOV R39, R9 ;  /* 0x000000090027a202 */ /* 0x000fe40000000f00 */
[----:B------:R-:W-:-:S04]  /*4040*/  @P2 LOP3.LUT R3, R3, 0x2, RZ, 0xfc, !PT ;  /* 0x0000000203032812 */ /* 0x000fc800078efcff */
[----:B------:R-:W-:Y:S01]  /*4050*/  LOP3.LUT R3, R3, 0xfffffffe, RZ, 0xc0, !PT ;  /* 0xfffffffe03037812 */ /* 0x000fe200078ec0ff */
[----:B------:R-:W1:Y:S01]  /*4060*/  @!P2 LDC.64 R14, c[0x0][0x390] ;  /* 0x0000e400ff0eab82 */ /* 0x000e620000000a00 */
[----:B0-----:R-:W-:-:S04]  /*4070*/  @!P2 IMAD R38, R38, R12, RZ ;  /* 0x0000000c2626a224 */ /* 0x001fc800078e02ff */
[----:B------:R-:W-:Y:S02]  /*4080*/  @!P2 IMAD R13, R5, R13, R38 ;  /* 0x0000000d050da224 */ /* 0x000fe400078e0226 */
[----:B------:R-:W-:-:S04]  /*4090*/  @!P2 IMAD.MOV.U32 R38, RZ, RZ, R6 ;  /* 0x000000ffff26a224 */ /* 0x000fc800078e0006 */
[----:B------:R-:W-:-:S04]  /*40a0*/  @!P2 IMAD.WIDE.U32 R38, R5, R12, R38 ;  /* 0x0000000c0526a225 */ /* 0x000fc800078e0026 */
[----:B------:R-:W-:Y:S01]  /*40b0*/  @!P2 IMAD.IADD R13, R39, 0x1, R13 ;  /* 0x00000001270da824 */ /* 0x000fe200078e020d */
[----:B-1----:R-:W-:Y:S01]  /*40c0*/  @!P2 LEA R16, P1, R38, R14, 0x1 ;  /* 0x0000000e2610a211 */ /* 0x002fe200078208ff */
        /* <DEDUP_REMOVED lines=8> */
[----:B------:R-:W-:-:S06]  /*4150*/  @P2 LOP3.LUT R3, R3, 0x1, RZ, 0xfc, !PT ;  /* 0x0000000103032812 */ /* 0x000fcc00078efcff */
        /* <DEDUP_REMOVED lines=26> */
[----:B------:R-:W-:Y:S02]  /*4300*/  ISETP.GE.U32.AND P2, PT, R5, UR16, PT ;  /* 0x0000001005007c0c */ /* 0x000fe4000bf46070 */
[----:B------:R-:W-:Y:S02]  /*4310*/  LOP3.LUT P1, RZ, R2, 0x400000, RZ, 0xc0, !PT ;  /* 0x0040000002ff7812 */ /* 0x000fe4000782c0ff */
[----:B------:R-:W-:Y:S02]  /*4320*/  ISETP.GE.AND.EX P2, PT, R38, UR17, PT, P2 ;  /* 0x0000001126007c0c */ /* 0x000fe4000bf46320 */
[----:B------:R-:W-:-:S11]  /*4330*/  LOP3.LUT R2, R2, 0xf7ffffff, RZ, 0xc0, !PT ;  /* 0xf7ffffff02027812 */ /* 0x000fd600078ec0ff */
[----:B------:R-:W0:Y:S01]  /*4340*/  @!P2 LDC.64 R12, c[0x0][0x3e0] ;  /* 0x0000f800ff0cab82 */ /* 0x000e220000000a00 */
[----:B------:R-:W-:Y:S02]  /*4350*/  @!P2 MOV R39, R9 ;  /* 0x000000090027a202 */ /* 0x000fe40000000f00 */
[----:B------:R-:W-:-:S05]  /*4360*/  @P2 LOP3.LUT R2, R2, 0x8000000, RZ, 0xfc, !PT ;  /* 0x0800000002022812 */ /* 0x000fca00078efcff */
        /* <DEDUP_REMOVED lines=11> */
[----:B------:R0:W-:Y:S01]  /*4420*/  @!P2 STL.64 [R1+0x128], R42 ;  /* 0x0001282a0100a387 */ /* 0x0001e20000100a00 */
[----:B------:R-:W-:Y:S02]  /*4430*/  LOP3.LUT P2, RZ, R2, 0x200000, RZ, 0xc0, !PT ;  /* 0x0020000002ff7812 */ /* 0x000fe4000784c0ff */
[----:B------:R-:W-:Y:S02]  /*4440*/  ISETP.GE.AND.EX P3, PT, R38, UR17, PT, P3 ;  /* 0x0000001126007c0c */ /* 0x000fe4000bf66330 */
[----:B------:R-:W-:-:S11]  /*4450*/  LOP3.LUT R2, R2, 0xdfffffff, RZ, 0xc0, !PT ;  /* 0xdfffffff02027812 */ /* 0x000fd600078ec0ff */
        /* <DEDUP_REMOVED lines=16> */
[----:B------:R-:W-:Y:S01]  /*4560*/  ISETP.GE.AND.EX P4, PT, R38, UR17, PT, P4 ;  /* 0x0000001126007c0c */ /* 0x000fe2000bf86340 */
[----:B0-----:R-:W2:-:S12]  /*4570*/  LDL.LU.64 R42, [R1+0x110] ;  /* 0x00011000012a7983 */ /* 0x001e980000300a00 */
[----:B------:R-:W0:Y:S01]  /*4580*/  @!P4 LDC.64 R12, c[0x0][0x3e0] ;  /* 0x0000f800ff0ccb82 */ /* 0x000e220000000a00 */
[----:B------:R-:W-:Y:S01]  /*4590*/  @!P4 IMAD.MOV.U32 R39, RZ, RZ, R9 ;  /* 0x000000ffff27c224 */ /* 0x000fe200078e0009 */
[----:B------:R-:W-:-:S06]  /*45a0*/  @P4 LOP3.LUT R2, R2, 0x40000000, RZ, 0xfc, !PT ;  /* 0x4000000002024812 */ /* 0x000fcc00078efcff */
[----:B------:R-:W1:Y:S01]  /*45b0*/  @!P4 LDC.64 R14, c[0x0][0x390] ;  /* 0x0000e400ff0ecb82 */ /* 0x000e620000000a00 */
[----:B0-----:R-:W-:-:S04]  /*45c0*/  @!P4 IMAD R38, R38, R12, RZ ;  /* 0x0000000c2626c224 */ /* 0x001fc800078e02ff */
[----:B------:R-:W-:Y:S02]  /*45d0*/  @!P4 IMAD R13, R5, R13, R38 ;  /* 0x0000000d050dc224 */ /* 0x000fe400078e0226 */
[----:B------:R-:W-:-:S04]  /*45e0*/  @!P4 IMAD.MOV.U32 R38, RZ, RZ, R6 ;  /* 0x000000ffff26c224 */ /* 0x000fc800078e0006 */
[----:B------:R-:W-:Y:S01]  /*45f0*/  @!P4 IMAD.WIDE.U32 R38, R5, R12, R38 ;  /* 0x0000000c0526c225 */ /* 0x000fe200078e0026 */
[----:B------:R-:W-:-:S04]  /*4600*/  IADD3 R5, PT, PT, R0, 0x1f0, RZ ;  /* 0x000001f000057810 */ /* 0x000fc80007ffe0ff */
[----:B------:R-:W-:Y:S02]  /*4610*/  @!P4 IADD3 R13, PT, PT, R39, R13, RZ ;  /* 0x0000000d270dc210 */ /* 0x000fe40007ffe0ff */
[----:B-1----:R-:W-:-:S04]  /*4620*/  @!P4 LEA R14, P5, R38, R14, 0x1 ;  /* 0x0000000e260ec211 */ /* 0x002fc800078a08ff */
[----:B------:R-:W-:Y:S02]  /*4630*/  @!P4 LEA.HI.X R15, R38, R15, R13, 0x1, P5 ;  /* 0x0000000f260fc211 */ /* 0x000fe400028f0c0d */
[----:B------:R-:W-:-:S03]  /*4640*/  ISETP.GE.U32.AND P5, PT, R5, UR16, PT ;  /* 0x0000001005007c0c */ /* 0x000fc6000bfa6070 */
[----:B------:R0:W-:Y:S02]  /*4650*/  STL.64 [R1+0x2f0], R14 ;  /* 0x0002f00e01007387 */ /* 0x0001e40000100a00 */
[----:B0-----:R-:W-:Y:S01]  /*4660*/  IMAD.MOV.U32 R14, RZ, RZ, R40 ;  /* 0x000000ffff0e7224 */ /* 0x001fe200078e0028 */
[----:B------:R-:W-:Y:S01]  /*4670*/  SHF.R.S32.HI R40, RZ, 0x1f, R5 ;  /* 0x0000001fff287819 */ /* 0x000fe20000011405 */
[----:B------:R-:W-:-:S03]  /*4680*/  IMAD.MOV.U32 R15, RZ, RZ, R41 ;  /* 0x000000ffff0f7224 */ /* 0x000fc600078e0029 */
[----:B------:R-:W-:-:S13]  /*4690*/  ISETP.GE.AND.EX P5, PT, R40, UR17, PT, P5 ;  /* 0x0000001128007c0c */ /* 0x000fda000bfa6350 */
[----:B------:R-:W0:Y:S01]  /*46a0*/  @!P5 LDC.64 R38, c[0x0][0x3e0] ;  /* 0x0000f800ff26db82 */ /* 0x000e220000000a00 */
[----:B------:R-:W-:-:S07]  /*46b0*/  @!P5 IMAD.MOV.U32 R41, RZ, RZ, R9 ;  /* 0x000000ffff29d224 */ /* 0x000fce00078e0009 */
[----:B------:R-:W1:Y:S01]  /*46c0*/  @!P5 LDC.64 R12, c[0x0][0x390] ;  /* 0x0000e400ff0cdb82 */ /* 0x000e620000000a00 */
[-C--:B0-----:R-:W-:Y:S02]  /*46d0*/  @!P5 IMAD R44, R40, R38.reuse, RZ ;  /* 0x00000026282cd224 */ /* 0x081fe400078e02ff */
[----:B------:R-:W-:Y:S02]  /*46e0*/  @!P5 IMAD.MOV.U32 R40, RZ, RZ, R6 ;  /* 0x000000ffff28d224 */ /* 0x000fe400078e0006 */
[C---:B------:R-:W-:Y:S02]  /*46f0*/  @!P5 IMAD R44, R5.reuse, R39, R44 ;  /* 0x00000027052cd224 */ /* 0x040fe400078e022c */
[----:B------:R-:W-:-:S05]  /*4700*/  @!P5 IMAD.WIDE.U32 R38, R5, R38, R40 ;  /* 0x000000260526d225 */ /* 0x000fca00078e0028 */
[----:B------:R-:W-:Y:S02]  /*4710*/  @!P5 IADD3 R44, PT, PT, R39, R44, RZ ;  /* 0x0000002c272cd210 */ /* 0x000fe40007ffe0ff */
[----:B-1----:R-:W-:-:S04]  /*4720*/  @!P5 LEA R12, P6, R38, R12, 0x1 ;  /* 0x0000000c260cd211 */ /* 0x002fc800078c08ff */
[----:B------:R-:W-:-:S05]  /*4730*/  @!P5 LEA.HI.X R13, R38, R13, R44, 0x1, P6 ;  /* 0x0000000d260dd211 */ /* 0x000fca00030f0c2c */
[----:B------:R0:W-:Y:S02]  /*4740*/  STL.64 [R1+0x2f8], R12 ;  /* 0x0002f80c01007387 */ /* 0x0001e40000100a00 */
[----:B0-----:R-:W-:Y:S01]  /*4750*/  IMAD.MOV.U32 R12, RZ, RZ, R16 ;  /* 0x000000ffff0c7224 */ /* 0x001fe200078e0010 */
[----:B------:R-:W-:Y:S01]  /*4760*/  MOV R16, R20 ;  /* 0x0000001400107202 */ /* 0x000fe20000000f00 */
[----:B------:R-:W-:Y:S01]  /*4770*/  VIADD R20, R0, 0x1f8 ;  /* 0x000001f800147836 */ /* 0x000fe20000000000 */
[----:B------:R-:W-:Y:S01]  /*4780*/  LOP3.LUT R2, R2, 0x7fffffff, RZ, 0xc0, !PT ;  /* 0x7fffffff02027812 */ /* 0x000fe200078ec0ff */
[----:B------:R-:W-:Y:S02]  /*4790*/  IMAD.MOV.U32 R13, RZ, RZ, R17 ;  /* 0x000000ffff0d7224 */ /* 0x000fe400078e0011 */
[----:B------:R-:W-:Y:S01]  /*47a0*/  IMAD.MOV.U32 R17, RZ, RZ, R21 ;  /* 0x000000ffff117224 */ /* 0x000fe200078e0015 */
[----:B------:R-:W-:Y:S02]  /*47b0*/  SHF.R.S32.HI R5, RZ, 0x1f, R20 ;  /* 0x0000001fff057819 */ /* 0x000fe40000011414 */
[----:B------:R-:W-:-:S04]  /*47c0*/  ISETP.GE.U32.AND P6, PT, R20, UR16, PT ;  /* 0x0000001014007c0c */ /* 0x000fc8000bfc6070 */
[----:B------:R-:W-:-:S13]  /*47d0*/  ISETP.GE.AND.EX P6, PT, R5, UR17, PT, P6 ;  /* 0x0000001105007c0c */ /* 0x000fda000bfc6360 */
[----:B------:R-:W0:Y:S08]  /*47e0*/  @!P6 LDC.64 R40, c[0x0][0x3e0] ;  /* 0x0000f800ff28eb82 */ /* 0x000e300000000a00 */
[----:B------:R-:W1:Y:S01]  /*47f0*/  @!P6 LDC.64 R38, c[0x0][0x390] ;  /* 0x0000e400ff26eb82 */ /* 0x000e620000000a00 */
[----:B------:R-:W-:Y:S01]  /*4800*/  @!P6 MOV R44, R6 ;  /* 0x00000006002ce202 */ /* 0x000fe20000000f00 */
[----:B------:R-:W-:-:S02]  /*4810*/  @!P6 IMAD.MOV.U32 R45, RZ, RZ, R9 ;  /* 0x000000ffff2de224 */ /* 0x000fc400078e0009 */
[----:B0-----:R-:W-:-:S04]  /*4820*/  @!P6 IMAD R5, R5, R40, RZ ;  /* 0x000000280505e224 */ /* 0x001fc800078e02ff */
[C---:B------:R-:W-:Y:S02]  /*4830*/  @!P6 IMAD R5, R20.reuse, R41, R5 ;  /* 0x000000291405e224 */ /* 0x040fe400078e0205 */
[----:B------:R-:W-:-:S04]  /*4840*/  @!P6 IMAD.WIDE.U32 R40, R20, R40, R44 ;  /* 0x000000281428e225 */ /* 0x000fc800078e002c */
[----:B------:R-:W-:Y:S01]  /*4850*/  @!P6 IMAD.IADD R5, R41, 0x1, R5 ;  /* 0x000000012905e824 */ /* 0x000fe200078e0205 */
[----:B-1----:R-:W-:Y:S02]  /*4860*/  @!P6 LEA R20, P3, R40, R38, 0x1 ;  /* 0x000000262814e211 */ /* 0x002fe400078608ff */
[----:B------:R-:W-:Y:S02]  /*4870*/  @P5 LOP3.LUT R2, R2, 0x80000000, RZ, 0xfc, !PT ;  /* 0x8000000002025812 */ /* 0x000fe400078efcff */
[----:B------:R-:W-:Y:S02]  /*4880*/  @!P6 LEA.HI.X R21, R40, R39, R5, 0x1, P3 ;  /* 0x000000272815e211 */ /* 0x000fe400018f0c05 */
[----:B------:R-:W-:-:S03]  /*4890*/  @P6 LOP3.LUT R4, R4, 0x1, RZ, 0xfc, !PT ;  /* 0x0000000104046812 */ /* 0x000fc600078efcff */
[----:B------:R0:W-:Y:S01]  /*48a0*/  @!P6 STL.64 [R1+0x258], R20 ;  /* 0x000258140100e387 */ /* 0x0001e20000100a00 */
[C---:B------:R-:W-:Y:S01]  /*48b0*/  LOP3.LUT P6, RZ, R2.reuse, 0x1000000, RZ, 0xc0, !PT ;  /* 0x0100000002ff7812 */ /* 0x040fe200078cc0ff */
[----:B------:R-:W-:Y:S01]  /*48c0*/  HFMA2 R39, -RZ, RZ, 0, 0 ;  /* 0x00000000ff277431 */ /* 0x000fe200000001ff */
[----:B------:R-:W-:Y:S01]  /*48d0*/  LOP3.LUT P5, RZ, R2, 0x800000, RZ, 0xc0, !PT ;  /* 0x0080000002ff7812 */ /* 0x000fe200078ac0ff */
[----:B------:R-:W-:Y:S01]  /*48e0*/  IMAD.MOV.U32 R40, RZ, RZ, RZ ;  /* 0x000000ffff287224 */ /* 0x000fe200078e00ff */
[----:B0-----:R-:W3:Y:S09]  /*48f0*/  LDL.LU.64 R20, [R1+0x420] ;  /* 0x0004200001147983 */ /* 0x001ef20000300a00 */
[----:B--2---:R-:W2:Y:S04]  /*4900*/  @!P6 LDG.E R39, desc[UR18][R42.64] ;  /* 0x000000122a27e981 */ /* 0x004ea8000c1e1900 */
[----:B------:R-:W4:Y:S04]  /*4910*/  LDL.LU.64 R42, [R1+0x418] ;  /* 0x00041800012a7983 */ /* 0x000f280000300a00 */
[----:B----4-:R-:W4:Y:S01]  /*4920*/  @!P5 LDG.E R40, desc[UR18][R42.64] ;  /* 0x000000122a28d981 */ /* 0x010f22000c1e1900 */
[----:B---3--:R-:W-:-:S02]  /*4930*/  PRMT R21, RZ, 0x7610, R21 ;  /* 0x00007610ff157816 */ /* 0x008fc40000000015 */
[----:B------:R-:W-:Y:S02]  /*4940*/  PRMT R41, RZ, 0x7610, R41 ;  /* 0x00007610ff297816 */ /* 0x000fe40000000029 */
[----:B----4-:R-:W-:-:S05]  /*4950*/  @!P5 PRMT R21, R40, 0x7610, R21 ;  /* 0x000076102815d816 */ /* 0x010fca0000000015 */
[----:B------:R0:W-:Y:S04]  /*4960*/  STL.S16 [R1+0x110], R21 ;  /* 0x0001101501007387 */ /* 0x0001e80000100600 */
[----:B0-----:R-:W3:Y:S01]  /*4970*/  LDL.LU R21, [R1+0x410] ;  /* 0x0004100001157983 */ /* 0x001ee20000300800 */
[----:B------:R-:W-:-:S05]  /*4980*/  @!P5 PRMT R41, R40, 0x7632, R41 ;  /* 0x000076322829d816 */ /* 0x000fca0000000029 */
[----:B------:R0:W-:Y:S02]  /*4990*/  STL.S16 [R1+0x114], R41 ;  /* 0x0001142901007387 */ /* 0x0001e40000100600 */
[----:B0-----:R-:W-:-:S06]  /*49a0*/  IMAD.MOV.U32 R41, RZ, RZ, RZ ;  /* 0x000000ffff297224 */ /* 0x001fcc00078e00ff */
[----:B---3--:R0:W3:Y:S02]  /*49b0*/  @!P1 LDG.E R41, desc[UR18][R20.64] ;  /* 0x0000001214299981 */ /* 0x0080e4000c1e1900 */
[----:B0-----:R-:W-:Y:S02]  /*49c0*/  PRMT R20, RZ, 0x7610, R20 ;  /* 0x00007610ff147816 */ /* 0x001fe40000000014 */
[----:B---3--:R-:W-:-:S05]  /*49d0*/  @!P1 PRMT R25, R41, 0x7610, R25 ;  /* 0x0000761029199816 */ /* 0x008fca0000000019 */
[----:B------:R0:W-:Y:S04]  /*49e0*/  STL.S16 [R1+0x118], R25 ;  /* 0x0001181901007387 */ /* 0x0001e80000100600 */
[----:B0-----:R-:W3:Y:S01]  /*49f0*/  LDL.LU R25, [R1+0x40c] ;  /* 0x00040c0001197983 */ /* 0x001ee20000300800 */
[----:B------:R-:W-:-:S05]  /*4a00*/  @!P1 PRMT R20, R41, 0x7632, R20 ;  /* 0x0000763229149816 */ /* 0x000fca0000000014 */
[----:B------:R0:W-:Y:S02]  /*4a10*/  STL.S16 [R1+0x11c], R20 ;  /* 0x00011c1401007387 */ /* 0x0001e40000100600 */
[----:B0-----:R-:W-:-:S06]  /*4a20*/  MOV R20, RZ ;  /* 0x000000ff00147202 */ /* 0x001fcc0000000f00 */
[----:B---3--:R-:W3:Y:S01]  /*4a30*/  @!P2 LDG.E R20, desc[UR18][R24.64] ;  /* 0x000000121814a981 */ /* 0x008ee2000c1e1900 */
[----:B------:R-:W-:Y:S02]  /*4a40*/  PRMT R23, RZ, 0x7610, R23 ;  /* 0x00007610ff177816 */ /* 0x000fe40000000017 */
[----:B------:R-:W-:Y:S02]  /*4a50*/  PRMT R21, RZ, 0x7610, R21 ;  /* 0x00007610ff157816 */ /* 0x000fe40000000015 */
[----:B------:R-:W-:Y:S02]  /*4a60*/  LOP3.LUT P4, RZ, R2, 0x100000, RZ, 0xc0, !PT ;  /* 0x0010000002ff7812 */ /* 0x000fe4000788c0ff */
[----:B---3--:R-:W-:-:S05]  /*4a70*/  @!P2 PRMT R23, R20, 0x7610, R23 ;  /* 0x000076101417a816 */ /* 0x008fca0000000017 */
[----:B------:R0:W-:Y:S04]  /*4a80*/  STL.S16 [R1+0x138], R23 ;  /* 0x0001381701007387 */ /* 0x0001e80000100600 */
[----:B0-----:R-:W3:Y:S01]  /*4a90*/  LDL.LU R23, [R1+0x408] ;  /* 0x0004080001177983 */ /* 0x001ee20000300800 */
[----:B------:R-:W-:Y:S02]  /*4aa0*/  @!P2 PRMT R21, R20, 0x7632, R21 ;  /* 0x000076321415a816 */ /* 0x000fe40000000015 */
[----:B------:R-:W-:-:S03]  /*4ab0*/  LOP3.LUT P3, RZ, R2, 0x80000, RZ, 0xc0, !PT ;  /* 0x0008000002ff7812 */ /* 0x000fc6000786c0ff */
[----:B------:R0:W-:Y:S02]  /*4ac0*/  STL.S16 [R1+0x13c], R21 ;  /* 0x00013c1501007387 */ /* 0x0001e40000100600 */
[----:B0-----:R-:W-:-:S06]  /*4ad0*/  IMAD.MOV.U32 R21, RZ, RZ, RZ ;  /* 0x000000ffff157224 */ /* 0x001fcc00078e00ff */
[----:B---3--:R0:W3:Y:S02]  /*4ae0*/  @!P4 LDG.E R21, desc[UR18][R22.64] ;  /* 0x000000121615c981 */ /* 0x0080e4000c1e1900 */
[----:B0-----:R-:W-:-:S06]  /*4af0*/  IMAD.MOV.U32 R22, RZ, RZ, RZ ;  /* 0x000000ffff167224 */ /* 0x001fcc00078e00ff */
[----:B------:R-:W4:Y:S01]  /*4b00*/  @!P3 LDG.E R22, desc[UR18][R32.64] ;  /* 0x000000122016b981 */ /* 0x000f22000c1e1900 */
[----:B------:R-:W-:-:S04]  /*4b10*/  PRMT R23, RZ, 0x7610, R23 ;  /* 0x00007610ff177816 */ /* 0x000fc80000000017 */
[----:B----4-:R-:W-:-:S05]  /*4b20*/  @!P3 PRMT R23, R22, 0x7610, R23 ;  /* 0x000076101617b816 */ /* 0x010fca0000000017 */
[----:B------:R0:W-:Y:S02]  /*4b30*/  STL.S16 [R1+0x150], R23 ;  /* 0x0001501701007387 */ /* 0x0001e40000100600 */
[----:B0-----:R-:W-:-:S06]  /*4b40*/  HFMA2 R23, -RZ, RZ, 0, 0 ;  /* 0x00000000ff177431 */ /* 0x001fcc00000001ff */
[----:B------:R-:W4:Y:S01]  /*4b50*/  @!P0 LDG.E R23, desc[UR18][R26.64] ;  /* 0x000000121a178981 */ /* 0x000f22000c1e1900 */
[----:B------:R-:W-:Y:S02]  /*4b60*/  PRMT R24, RZ, 0x7610, R24 ;  /* 0x00007610ff187816 */ /* 0x000fe40000000018 */
[----:B------:R-:W-:Y:S02]  /*4b70*/  LOP3.LUT P1, RZ, R2, 0x20000, RZ, 0xc0, !PT ;  /* 0x0002000002ff7812 */ /* 0x000fe4000782c0ff */
[----:B----4-:R-:W-:-:S05]  /*4b80*/  @!P0 PRMT R24, R23, 0x7632, R24 ;  /* 0x0000763217188816 */ /* 0x010fca0000000018 */
[----:B------:R0:W-:Y:S02]  /*4b90*/  STL.S16 [R1+0x154], R24 ;  /* 0x0001541801007387 */ /* 0x0001e40000100600 */
[----:B0-----:R-:W-:-:S06]  /*4ba0*/  IMAD.MOV.U32 R24, RZ, RZ, RZ ;  /* 0x000000ffff187224 */ /* 0x001fcc00078e00ff */
[----:B------:R-:W4:Y:S01]  /*4bb0*/  @!P1 LDG.E R24, desc[UR18][R18.64] ;  /* 0x0000001212189981 */ /* 0x000f22000c1e1900 */
[----:B------:R-:W-:Y:S02]  /*4bc0*/  PRMT R25, RZ, 0x7610, R25 ;  /* 0x00007610ff197816 */ /* 0x000fe40000000019 */
[----:B------:R-:W-:Y:S01]  /*4bd0*/  LOP3.LUT P2, RZ, R2, 0x10000, RZ, 0xc0, !PT ;  /* 0x0001000002ff7812 */ /* 0x000fe2000784c0ff */
[----:B------:R-:W-:Y:S04]  /*4be0*/  STL.64 [R1+0x358], R42 ;  /* 0x0003582a01007387 */ /* 0x000fe80000100a00 */
[----:B------:R-:W-:Y:S04]  /*4bf0*/  STL.64 [R1+0x388], R42 ;  /* 0x0003882a01007387 */ /* 0x000fe80000100a00 */
[----:B------:R-:W-:Y:S04]  /*4c00*/  STL.64 [R1+0x3a8], R42 ;  /* 0x0003a82a01007387 */ /* 0x000fe80000100a00 */
[----:B------:R-:W-:Y:S04]  /*4c10*/  STL.64 [R1+0x3c8], R42 ;  /* 0x0003c82a01007387 */ /* 0x000fe80000100a00 */
[----:B------:R0:W-:Y:S02]  /*4c20*/  STL.64 [R1+0x3e8], R42 ;  /* 0x0003e82a01007387 */ /* 0x0001e40000100a00 */
[----:B0-----:R-:W-:-:S02]  /*4c30*/  PRMT R43, RZ, 0x7610, R43 ;  /* 0x00007610ff2b7816 */ /* 0x001fc4000000002b */
[----:B------:R-:W-:Y:S02]  /*4c40*/  PRMT R42, RZ, 0x7610, R42 ;  /* 0x00007610ff2a7816 */ /* 0x000fe4000000002a */
[C---:B---3--:R-:W-:Y:S02]  /*4c50*/  @!P4 PRMT R43, R21.reuse, 0x7610, R43 ;  /* 0x00007610152bc816 */ /* 0x048fe4000000002b */
[----:B------:R-:W-:-:S03]  /*4c60*/  @!P4 PRMT R42, R21, 0x7632, R42 ;  /* 0x00007632152ac816 */ /* 0x000fc6000000002a */
[----:B------:R0:W-:Y:S04]  /*4c70*/  STL.S16 [R1+0x148], R43 ;  /* 0x0001482b01007387 */ /* 0x0001e80000100600 */
[----:B------:R1:W-:Y:S04]  /*4c80*/  STL.S16 [R1+0x14c], R42 ;  /* 0x00014c2a01007387 */ /* 0x0003e80000100600 */
[----:B0-----:R-:W3:Y:S04]  /*4c90*/  LDL.LU R43, [R1+0x178] ;  /* 0x00017800012b7983 */ /* 0x001ee80000300800 */
[----:B-1----:R-:W3:Y:S01]  /*4ca0*/  LDL.LU R42, [R1+0x174] ;  /* 0x00017400012a7983 */ /* 0x002ee20000300800 */
[----:B----4-:R-:W-:-:S05]  /*4cb0*/  @!P1 PRMT R25, R24, 0x7632, R25 ;  /* 0x0000763218199816 */ /* 0x010fca0000000019 */
[----:B------:R0:W-:Y:S02]  /*4cc0*/  STL.S16 [R1+0x16c], R25 ;  /* 0x00016c1901007387 */ /* 0x0001e40000100600 */
[----:B0-----:R-:W-:-:S06]  /*4cd0*/  IMAD.MOV.U32 R25, RZ, RZ, RZ ;  /* 0x000000ffff197224 */ /* 0x001fcc00078e00ff */
[----:B------:R-:W4:Y:S01]  /*4ce0*/  @!P2 LDG.E R25, desc[UR18][R34.64] ;  /* 0x000000122219a981 */ /* 0x000f22000c1e1900 */
[----:B------:R-:W-:-:S04]  /*4cf0*/  PRMT R27, RZ, 0x7610, R27 ;  /* 0x00007610ff1b7816 */ /* 0x000fc8000000001b */
[----:B------:R-:W-:Y:S02]  /*4d00*/  @!P0 PRMT R27, R23, 0x7610, R27 ;  /* 0x00007610171b8816 */ /* 0x000fe4000000001b */
[----:B------:R-:W-:Y:S02]  /*4d10*/  LOP3.LUT P0, RZ, R4, 0x2, RZ, 0xc0, !PT ;  /* 0x0000000204ff7812 */ /* 0x000fe4000780c0ff */
[----:B------:R-:W-:Y:S02]  /*4d20*/  PRMT R5, RZ, 0x7610, R5 ;  /* 0x00007610ff057816 */ /* 0x000fe40000000005 */
[----:B------:R-:W-:Y:S02]  /*4d30*/  PRMT R18, RZ, 0x7610, R18 ;  /* 0x00007610ff127816 */ /* 0x000fe40000000012 */
[----:B------:R-:W-:Y:S02]  /*4d40*/  PRMT R38, RZ, 0x7610, R38 ;  /* 0x00007610ff267816 */ /* 0x000fe40000000026 */
[----:B------:R-:W-:-:S02]  /*4d50*/  PRMT R45, RZ, 0x7610, R45 ;  /* 0x00007610ff2d7816 */ /* 0x000fc4000000002d */
[C---:B--2---:R-:W-:Y:S02]  /*4d60*/  @!P6 PRMT R38, R39.reuse, 0x7610, R38 ;  /* 0x000076102726e816 */ /* 0x044fe40000000026 */
[----:B------:R-:W-:Y:S02]  /*4d70*/  @!P6 PRMT R45, R39, 0x7632, R45 ;  /* 0x00007632272de816 */ /* 0x000fe4000000002d */
[----:B------:R-:W-:Y:S01]  /*4d80*/  LOP3.LUT P6, RZ, R2, 0x8000, RZ, 0xc0, !PT ;  /* 0x0000800002ff7812 */ /* 0x000fe200078cc0ff */
[----:B---3--:R-:W-:Y:S01]  /*4d90*/  @!P0 IMAD.MOV.U32 R19, RZ, RZ, R42 ;  /* 0x000000ffff138224 */ /* 0x008fe200078e002a */
[C---:B----4-:R-:W-:Y:S02]  /*4da0*/  @!P2 PRMT R5, R25.reuse, 0x7632, R5 ;  /* 0x000076321905a816 */ /* 0x050fe40000000005 */
[----:B------:R-:W-:-:S03]  /*4db0*/  @!P2 PRMT R18, R25, 0x7610, R18 ;  /* 0x000076101912a816 */ /* 0x000fc60000000012 */
[----:B------:R0:W-:Y:S04]  /*4dc0*/  STL.S16 [R1+0x168], R5 ;  /* 0x0001680501007387 */ /* 0x0001e80000100600 */
[----:B------:R1:W-:Y:S01]  /*4dd0*/  STL.S16 [R1+0x17c], R18 ;  /* 0x00017c1201007387 */ /* 0x0003e20000100600 */
[----:B0-----:R-:W-:Y:S01]  /*4de0*/  MOV R5, RZ ;  /* 0x000000ff00057202 */ /* 0x001fe20000000f00 */
[----:B-1----:R-:W-:Y:S01]  /*4df0*/  @!P0 IMAD.MOV.U32 R18, RZ, RZ, R43 ;  /* 0x000000ffff128224 */ /* 0x002fe200078e002b */
[----:B------:R-:W-:Y:S01]  /*4e00*/  PRMT R26, RZ, 0x7610, R26 ;  /* 0x00007610ff1a7816 */ /* 0x000fe2000000001a */
[----:B------:R-:W-:Y:S04]  /*4e10*/  STL [R1+0x2d8], R8 ;  /* 0x0002d80801007387 */ /* 0x000fe80000100800 */
[----:B------:R0:W2:Y:S01]  /*4e20*/  @!P0 LDG.E R5, desc[UR18][R18.64] ;  /* 0x0000001212058981 */ /* 0x0000a2000c1e1900 */
[----:B------:R-:W-:-:S02]  /*4e30*/  LOP3.LUT P4, RZ, R2, 0x2000, RZ, 0xc0, !PT ;  /* 0x0000200002ff7812 */ /* 0x000fc4000788c0ff */
[----:B------:R-:W-:Y:S01]  /*4e40*/  PRMT R32, RZ, 0x7610, R32 ;  /* 0x00007610ff207816 */ /* 0x000fe20000000020 */
[----:B------:R-:W-:Y:S04]  /*4e50*/  STL [R1+0x2d4], R9 ;  /* 0x0002d40901007387 */ /* 0x000fe80000100800 */
[----:B------:R-:W-:Y:S01]  /*4e60*/  STL.64 [R1+0x320], R8 ;  /* 0x0003200801007387 */ /* 0x000fe20000100a00 */
[----:B0-----:R-:W-:-:S03]  /*4e70*/  CS2R R18, SRZ ;  /* 0x0000000000127805 */ /* 0x001fc6000001ff00 */
[----:B------:R-:W-:Y:S04]  /*4e80*/  STL.64 [R1+0x338], R8 ;  /* 0x0003380801007387 */ /* 0x000fe80000100a00 */
[----:B------:R-:W3:Y:S01]  /*4e90*/  @!P6 LDG.E R18, desc[UR18][R36.64] ;  /* 0x000000122412e981 */ /* 0x000ee2000c1e1900 */
[----:B------:R-:W-:-:S03]  /*4ea0*/  @!P1 PRMT R26, R24, 0x7610, R26 ;  /* 0x00007610181a9816 */ /* 0x000fc6000000001a */
[----:B------:R-:W-:Y:S04]  /*4eb0*/  STL.64 [R1+0x350], R8 ;  /* 0x0003500801007387 */ /* 0x000fe80000100a00 */
[----:B------:R0:W-:Y:S01]  /*4ec0*/  STL.S16 [R1+0x170], R26 ;  /* 0x0001701a01007387 */ /* 0x0001e20000100600 */
[----:B------:R-:W-:Y:S02]  /*4ed0*/  @!P3 PRMT R32, R22, 0x7632, R32 ;  /* 0x000076321620b816 */ /* 0x000fe40000000020 */
[----:B------:R-:W-:Y:S01]  /*4ee0*/  LOP3.LUT P3, RZ, R2, 0x1000, RZ, 0xc0, !PT ;  /* 0x0000100002ff7812 */ /* 0x000fe2000786c0ff */
[----:B------:R-:W-:Y:S04]  /*4ef0*/  STL.64 [R1+0x368], R8 ;  /* 0x0003680801007387 */ /* 0x000fe80000100a00 */
[----:B------:R-:W-:Y:S01]  /*4f00*/  STL.64 [R1+0x380], R8 ;  /* 0x0003800801007387 */ /* 0x000fe20000100a00 */
[----:B0-----:R-:W-:-:S03]  /*4f10*/  HFMA2 R26, -RZ, RZ, 0, 0 ;  /* 0x00000000ff1a7431 */ /* 0x001fc600000001ff */
[----:B------:R-:W-:Y:S04]  /*4f20*/  STL.64 [R1+0x3a0], R8 ;  /* 0x0003a00801007387 */ /* 0x000fe80000100a00 */
[----:B------:R-:W-:Y:S04]  /*4f30*/  STL.64 [R1+0x3c0], R8 ;  /* 0x0003c00801007387 */ /* 0x000fe80000100a00 */
[----:B------:R0:W4:Y:S04]  /*4f40*/  @!P4 LDG.E R26, desc[UR18][R10.64] ;  /* 0x000000120a1ac981 */ /* 0x000128000c1e1900 */
[----:B------:R-:W-:Y:S04]  /*4f50*/  STL.64 [R1+0x3e0], R8 ;  /* 0x0003e00801007387 */ /* 0x000fe80000100a00 */
[----:B------:R1:W-:Y:S01]  /*4f60*/  STL.64 [R1+0x400], R8 ;  /* 0x0004000801007387 */ /* 0x0003e20000100a00 */
[----:B0-----:R-:W-:Y:S01]  /*4f70*/  IMAD.MOV.U32 R11, RZ, RZ, RZ ;  /* 0x000000ffff0b7224 */ /* 0x001fe200078e00ff */
[----:B------:R-:W-:-:S02]  /*4f80*/  LOP3.LUT P5, RZ, R2, 0x4000, RZ, 0xc0, !PT ;  /* 0x0000400002ff7812 */ /* 0x000fc400078ac0ff */
[----:B------:R-:W2:Y:S04]  /*4f90*/  LDL.LU.64 R42, [R1+0x1b0] ;  /* 0x0001b000012a7983 */ /* 0x000ea80000300a00 */
[----:B------:R-:W4:Y:S01]  /*4fa0*/  @!P3 LDG.E R11, desc[UR18][R30.64] ;  /* 0x000000121e0bb981 */ /* 0x000f22000c1e1900 */
[----:B-1----:R-:W-:Y:S02]  /*4fb0*/  PRMT R9, RZ, 0x7610, R9 ;  /* 0x00007610ff097816 */ /* 0x002fe40000000009 */
[----:B------:R-:W-:-:S04]  /*4fc0*/  PRMT R8, RZ, 0x7610, R8 ;  /* 0x00007610ff087816 */ /* 0x000fc80000000008 */
[----:B------:R0:W2:Y:S01]  /*4fd0*/  @!P5 LDG.E R19, desc[UR18][R28.64] ;  /* 0x000000121c13d981 */ /* 0x0000a2000c1e1900 */
[C---:B---3--:R-:W-:Y:S02]  /*4fe0*/  @!P6 PRMT R9, R18.reuse, 0x7610, R9 ;  /* 0x000076101209e816 */ /* 0x048fe40000000009 */
[----:B------:R-:W-:-:S03]  /*4ff0*/  @!P6 PRMT R8, R18, 0x7632, R8 ;  /* 0x000076321208e816 */ /* 0x000fc60000000008 */
[----:B------:R-:W-:Y:S04]  /*5000*/  STL.S16 [R1+0x188], R9 ;  /* 0x0001880901007387 */ /* 0x000fe80000100600 */
[----:B------:R1:W-:Y:S04]  /*5010*/  STL.S16 [R1+0x178], R8 ;  /* 0x0001780801007387 */ /* 0x0003e80000100600 */
[----:B-1----:R-:W3:Y:S01]  /*5020*/  LDL.LU.64 R8, [R1+0x1c0] ;  /* 0x0001c00001087983 */ /* 0x002ee20000300a00 */
[----:B0-----:R-:W-:Y:S02]  /*5030*/  PRMT R29, RZ, 0x7610, R29 ;  /* 0x00007610ff1d7816 */ /* 0x001fe4000000001d */
[----:B------:R-:W-:-:S02]  /*5040*/  LOP3.LUT P2, RZ, R2, 0x400, RZ, 0xc0, !PT ;  /* 0x0000040002ff7812 */ /* 0x000fc4000784c0ff */
[----:B------:R-:W-:Y:S01]  /*5050*/  LOP3.LUT P1, RZ, R2, 0x800, RZ, 0xc0, !PT ;  /* 0x0000080002ff7812 */ /* 0x000fe2000782c0ff */
[----:B------:R-:W-:Y:S01]  /*5060*/  IMAD.MOV.U32 R28, RZ, RZ, RZ ;  /* 0x000000ffff1c7224 */ /* 0x000fe200078e00ff */
[----:B------:R-:W-:Y:S04]  /*5070*/  STL [R1+0x2e0], R6 ;  /* 0x0002e00601007387 */ /* 0x000fe80000100800 */
[----:B------:R-:W-:Y:S04]  /*5080*/  STL [R1+0x2dc], R7 ;  /* 0x0002dc0701007387 */ /* 0x000fe80000100800 */
[----:B------:R-:W-:Y:S04]  /*5090*/  STL.64 [R1+0x310], R6 ;  /* 0x0003100601007387 */ /* 0x000fe80000100a00 */
[----:B------:R-:W-:Y:S04]  /*50a0*/  STL.64 [R1+0x330], R6 ;  /* 0x0003300601007387 */ /* 0x000fe80000100a00 */
[----:B------:R-:W-:Y:S01]  /*50b0*/  STL.64 [R1+0x348], R6 ;  /* 0x0003480601007387 */ /* 0x000fe20000100a00 */
[----:B----4-:R-:W-:-:S03]  /*50c0*/  @!P3 PRMT R29, R11, 0x7632, R29 ;  /* 0x000076320b1db816 */ /* 0x010fc6000000001d */
[----:B------:R-:W-:Y:S04]  /*50d0*/  STL.64 [R1+0x360], R6 ;  /* 0x0003600601007387 */ /* 0x000fe80000100a00 */
[----:B------:R0:W-:Y:S04]  /*50e0*/  STL.S16 [R1+0x18c], R29 ;  /* 0x00018c1d01007387 */ /* 0x0001e80000100600 */
[----:B------:R-:W-:Y:S04]  /*50f0*/  STL.64 [R1+0x370], R6 ;  /* 0x0003700601007387 */ /* 0x000fe80000100a00 */
[----:B------:R-:W-:Y:S01]  /*5100*/  STL.64 [R1+0x390], R6 ;  /* 0x0003900601007387 */ /* 0x000fe20000100a00 */
[----:B0-----:R-:W-:-:S03]  /*5110*/  MOV R29, RZ ;  /* 0x000000ff001d7202 */ /* 0x001fc60000000f00 */
[----:B------:R-:W-:Y:S04]  /*5120*/  STL.64 [R1+0x3b0], R6 ;  /* 0x0003b00601007387 */ /* 0x000fe80000100a00 */
[----:B------:R-:W-:Y:S04]  /*5130*/  STL.64 [R1+0x3d0], R6 ;  /* 0x0003d00601007387 */ /* 0x000fe80000100a00 */
[----:B------:R0:W-:Y:S04]  /*5140*/  STL.64 [R1+0x3f0], R6 ;  /* 0x0003f00601007387 */ /* 0x0001e80000100a00 */
[----:B--2---:R-:W2:Y:S04]  /*5150*/  @!P1 LDG.E R28, desc[UR18][R42.64] ;  /* 0x000000122a1c9981 */ /* 0x004ea8000c1e1900 */
[----:B------:R-:W-:Y:S01]  /*5160*/  STL [R1+0x300], R45 ;  /* 0x0003002d01007387 */ /* 0x000fe20000100800 */
[----:B0-----:R-:W-:-:S02]  /*5170*/  PRMT R7, RZ, 0x7610, R7 ;  /* 0x00007610ff077816 */ /* 0x001fc40000000007 */
[----:B------:R-:W-:Y:S01]  /*5180*/  PRMT R6, RZ, 0x7610, R6 ;  /* 0x00007610ff067816 */ /* 0x000fe20000000006 */
[----:B------:R-:W-:Y:S01]  /*5190*/  STL [R1+0x378], R44 ;  /* 0x0003782c01007387 */ /* 0x000fe20000100800 */
[C---:B------:R-:W-:Y:S02]  /*51a0*/  @!P4 PRMT R7, R26.reuse, 0x7610, R7 ;  /* 0x000076101a07c816 */ /* 0x040fe40000000007 */
[----:B------:R-:W-:Y:S01]  /*51b0*/  @!P4 PRMT R6, R26, 0x7632, R6 ;  /* 0x000076321a06c816 */ /* 0x000fe20000000006 */
[----:B------:R-:W-:Y:S04]  /*51c0*/  STL.64 [R1+0x398], R44 ;  /* 0x0003982c01007387 */ /* 0x000fe80000100a00 */
[----:B------:R-:W-:Y:S04]  /*51d0*/  STL [R1+0x3b8], R44 ;  /* 0x0003b82c01007387 */ /* 0x000fe80000100800 */
[----:B------:R-:W-:Y:S04]  /*51e0*/  STL.64 [R1+0x3d8], R44 ;  /* 0x0003d82c01007387 */ /* 0x000fe80000100a00 */
[----:B------:R0:W-:Y:S04]  /*51f0*/  STL.64 [R1+0x3f8], R44 ;  /* 0x0003f82c01007387 */ /* 0x0001e80000100a00 */
[----:B------:R-:W-:Y:S04]  /*5200*/  STL.S16 [R1+0x194], R7 ;  /* 0x0001940701007387 */ /* 0x000fe80000100600 */
[----:B------:R1:W-:Y:S01]  /*5210*/  STL.S16 [R1+0x1a0], R6 ;  /* 0x0001a00601007387 */ /* 0x0003e20000100600 */
[----:B0-----:R-:W-:-:S03]  /*5220*/  PRMT R45, RZ, 0x7610, R45 ;  /* 0x00007610ff2d7816 */ /* 0x001fc6000000002d */
[----:B------:R-:W-:Y:S01]  /*5230*/  STL [R1+0x20], R20 ;  /* 0x0000201401007387 */ /* 0x000fe20000100800 */
[----:B------:R-:W-:Y:S02]  /*5240*/  PRMT R44, RZ, 0x7610, R44 ;  /* 0x00007610ff2c7816 */ /* 0x000fe4000000002c */
[C---:B------:R-:W-:Y:S01]  /*5250*/  @!P5 PRMT R45, R19.reuse, 0x7610, R45 ;  /* 0x00007610132dd816 */ /* 0x040fe2000000002d */
[----:B------:R-:W4:Y:S01]  /*5260*/  LDL.LU.64 R42, [R1+0x1e8] ;  /* 0x0001e800012a7983 */ /* 0x000f220000300a00 */
[----:B------:R-:W-:-:S03]  /*5270*/  @!P5 PRMT R44, R19, 0x7632, R44 ;  /* 0x00007632132cd816 */ /* 0x000fc6000000002c */
[----:B-1----:R-:W2:Y:S04]  /*5280*/  LDL.LU.64 R6, [R1+0x1e0] ;  /* 0x0001e00001067983 */ /* 0x002ea80000300a00 */
[----:B------:R-:W-:Y:S04]  /*5290*/  STL.S16 [R1+0x174], R44 ;  /* 0x0001742c01007387 */ /* 0x000fe80000100600 */
[----:B------:R0:W-:Y:S04]  /*52a0*/  STL.S16 [R1+0x190], R45 ;  /* 0x0001902d01007387 */ /* 0x0001e80000100600 */
[----:B0-----:R-:W4:Y:S04]  /*52b0*/  LDL.LU.64 R44, [R1+0x1d0] ;  /* 0x0001d000012c7983 */ /* 0x001f280000300a00 */
[----:B---3--:R0:W3:Y:S04]  /*52c0*/  @!P2 LDG.E R29, desc[UR18][R8.64] ;  /* 0x00000012081da981 */ /* 0x0080e8000c1e1900 */
[----:B------:R-:W0:Y:S01]  /*52d0*/  LDL.LU.64 R8, [R1+0x400] ;  /* 0x0004000001087983 */ /* 0x000e220000300a00 */
[----:B------:R-:W-:-:S02]  /*52e0*/  LOP3.LUT P5, RZ, R2, 0x100, RZ, 0xc0, !PT ;  /* 0x0000010002ff7812 */ /* 0x000fc400078ac0ff */
[----:B------:R-:W-:Y:S02]  /*52f0*/  PRMT R30, RZ, 0x7610, R30 ;  /* 0x00007610ff1e7816 */ /* 0x000fe4000000001e */
[----:B------:R-:W-:Y:S01]  /*5300*/  LOP3.LUT P6, RZ, R2, 0x200, RZ, 0xc0, !PT ;  /* 0x0000020002ff7812 */ /* 0x000fe200078cc0ff */
[----:B------:R-:W-:Y:S01]  /*5310*/  IMAD.MOV.U32 R20, RZ, RZ, RZ ;  /* 0x000000ffff147224 */ /* 0x000fe200078e00ff */
[----:B------:R-:W-:-:S05]  /*5320*/  @!P3 PRMT R30, R11, 0x7610, R30 ;  /* 0x000076100b1eb816 */ /* 0x000fca000000001e */
[----:B------:R1:W-:Y:S02]  /*5330*/  STL.S16 [R1+0x1b0], R30 ;  /* 0x0001b01e01007387 */ /* 0x0003e40000100600 */
[----:B-1----:R-:W-:Y:S02]  /*5340*/  IMAD.MOV.U32 R30, RZ, RZ, RZ ;  /* 0x000000ffff1e7224 */ /* 0x002fe400078e00ff */
[----:B--2---:R1:W2:Y:S04]  /*5350*/  @!P5 LDG.E R20, desc[UR18][R6.64] ;  /* 0x000000120614d981 */ /* 0x0042a8000c1e1900 */
[----:B------:R-:W1:Y:S04]  /*5360*/  LDL.LU.64 R6, [R1+0x3f0] ;  /* 0x0003f00001067983 */ /* 0x000e680000300a00 */
[----:B----4-:R-:W4:Y:S04]  /*5370*/  @!P6 LDG.E R30, desc[UR18][R44.64] ;  /* 0x000000122c1ee981 */ /* 0x010f28000c1e1900 */
[----:B------:R-:W3:Y:S01]  /*5380*/  LDL.LU.64 R44, [R1+0x3f8] ;  /* 0x0003f800012c7983 */ /* 0x000ee20000300a00 */
[----:B0-----:R-:W-:-:S02]  /*5390*/  PRMT R9, RZ, 0x7610, R9 ;  /* 0x00007610ff097816 */ /* 0x001fc40000000009 */
[----:B------:R-:W-:Y:S02]  /*53a0*/  PRMT R8, RZ, 0x7610, R8 ;  /* 0x00007610ff087816 */ /* 0x000fe40000000008 */
[C---:B------:R-:W-:Y:S02]  /*53b0*/  @!P1 PRMT R9, R28.reuse, 0x7610, R9 ;  /* 0x000076101c099816 */ /* 0x040fe40000000009 */
[----:B------:R-:W-:-:S03]  /*53c0*/  @!P1 PRMT R8, R28, 0x7632, R8 ;  /* 0x000076321c089816 */ /* 0x000fc60000000008 */
[----:B------:R-:W-:Y:S04]  /*53d0*/  STL.S16 [R1+0x1c0], R9 ;  /* 0x0001c00901007387 */ /* 0x000fe80000100600 */
[----:B------:R0:W-:Y:S04]  /*53e0*/  STL.S16 [R1+0x1a4], R8 ;  /* 0x0001a40801007387 */ /* 0x0001e80000100600 */
[----:B0-----:R-:W2:Y:S01]  /*53f0*/  LDL.LU.64 R8, [R1+0x1f8] ;  /* 0x0001f80001087983 */ /* 0x001ea20000300a00 */
[C---:B------:R-:W-:Y:S02]  /*5400*/  LOP3.LUT P3, RZ, R2.reuse, 0x40, RZ, 0xc0, !PT ;  /* 0x0000004002ff7812 */ /* 0x040fe4000786c0ff */
[----:B------:R-:W-:Y:S01]  /*5410*/  LOP3.LUT P4, RZ, R2, 0x80, RZ, 0xc0, !PT ;  /* 0x0000008002ff7812 */ /* 0x000fe2000788c0ff */
[----:B------:R0:W-:Y:S04]  /*5420*/  STL [R1+0x28], R22 ;  /* 0x0000281601007387 */ /* 0x0001e80000100800 */
[----:B------:R0:W-:Y:S02]  /*5430*/  STL [R1+0x24], R21 ;  /* 0x0000241501007387 */ /* 0x0001e40000100800 */
[----:B0-----:R-:W-:-:S02]  /*5440*/  IMAD.MOV.U32 R22, RZ, RZ, RZ ;  /* 0x000000ffff167224 */ /* 0x001fc400078e00ff */
[----:B------:R-:W-:-:S06]  /*5450*/  HFMA2 R21, -RZ, RZ, 0, 0 ;  /* 0x00000000ff157431 */ /* 0x000fcc00000001ff */
[----:B------:R0:W2:Y:S04]  /*5460*/  @!P4 LDG.E R21, desc[UR18][R42.64] ;  /* 0x000000122a15c981 */ /* 0x0000a8000c1e1900 */
[----:B------:R-:W0:Y:S01]  /*5470*/  LDL.LU.64 R42, [R1+0x3e8] ;  /* 0x0003e800012a7983 */ /* 0x000e220000300a00 */
[----:B-1----:R-:W-:Y:S02]  /*5480*/  PRMT R7, RZ, 0x7610, R7 ;  /* 0x00007610ff077816 */ /* 0x002fe40000000007 */
[----:B------:R-:W-:Y:S02]  /*5490*/  PRMT R6, RZ, 0x7610, R6 ;  /* 0x00007610ff067816 */ /* 0x000fe40000000006 */
[C---:B----4-:R-:W-:Y:S02]  /*54a0*/  @!P6 PRMT R7, R30.reuse, 0x7610, R7 ;  /* 0x000076101e07e816 */ /* 0x050fe40000000007 */
[----:B------:R-:W-:-:S03]  /*54b0*/  @!P6 PRMT R6, R30, 0x7632, R6 ;  /* 0x000076321e06e816 */ /* 0x000fc60000000006 */
[----:B------:R-:W-:Y:S01]  /*54c0*/  STL.S16 [R1+0x1e0], R7 ;  /* 0x0001e00701007387 */ /* 0x000fe20000100600 */
[----:B---3--:R-:W-:Y:S02]  /*54d0*/  PRMT R45, RZ, 0x7610, R45 ;  /* 0x00007610ff2d7816 */ /* 0x008fe4000000002d */
[----:B------:R-:W-:Y:S01]  /*54e0*/  PRMT R44, RZ, 0x7610, R44 ;  /* 0x00007610ff2c7816 */ /* 0x000fe2000000002c */
[----:B------:R1:W-:Y:S01]  /*54f0*/  STL.S16 [R1+0x1c4], R6 ;  /* 0x0001c40601007387 */ /* 0x0003e20000100600 */
[C---:B------:R-:W-:Y:S02]  /*5500*/  @!P2 PRMT R45, R29.reuse, 0x7610, R45 ;  /* 0x000076101d2da816 */ /* 0x040fe4000000002d */
[----:B------:R-:W-:-:S03]  /*5510*/  @!P2 PRMT R44, R29, 0x7632, R44 ;  /* 0x000076321d2ca816 */ /* 0x000fc6000000002c */
[----:B------:R-:W-:Y:S04]  /*5520*/  STL.S16 [R1+0x1d0], R45 ;  /* 0x0001d02d01007387 */ /* 0x000fe80000100600 */
[----:B-1----:R-:W3:Y:S04]  /*5530*/  LDL.LU.64 R6, [R1+0x208] ;  /* 0x0002080001067983 */ /* 0x002ee80000300a00 */
[----:B------:R1:W-:Y:S04]  /*5540*/  STL.S16 [R1+0x1b4], R44 ;  /* 0x0001b42c01007387 */ /* 0x0003e80000100600 */
[----:B-1----:R-:W4:Y:S04]  /*5550*/  LDL.LU.64 R44, [R1+0x218] ;  /* 0x00021800012c7983 */ /* 0x002f280000300a00 */
[----:B--2---:R1:W2:Y:S04]  /*5560*/  @!P3 LDG.E R22, desc[UR18][R8.64] ;  /* 0x000000120816b981 */ /* 0x0042a8000c1e1900 */
[----:B------:R-:W1:Y:S01]  /*5570*/  LDL.LU.64 R8, [R1+0x3e0] ;  /* 0x0003e00001087983 */ /* 0x000e620000300a00 */
[----:B------:R-:W-:-:S02]  /*5580*/  LOP3.LUT P2, RZ, R2, 0x10, RZ, 0xc0, !PT ;  /* 0x0000001002ff7812 */ /* 0x000fc4000784c0ff */
[----:B------:R-:W-:Y:S01]  /*5590*/  LOP3.LUT P1, RZ, R2, 0x20, RZ, 0xc0, !PT ;  /* 0x0000002002ff7812 */ /* 0x000fe2000782c0ff */
[----:B------:R0:W-:Y:S04]  /*55a0*/  STL [R1+0x30], R24 ;  /* 0x0000301801007387 */ /* 0x0001e80000100800 */
[----:B------:R0:W-:Y:S02]  /*55b0*/  STL [R1+0x2c], R23 ;  /* 0x00002c1701007387 */ /* 0x0001e40000100800 */
[----:B0-----:R-:W-:Y:S01]  /*55c0*/  MOV R24, RZ ;  /* 0x000000ff00187202 */ /* 0x001fe20000000f00 */
[----:B------:R-:W-:Y:S01]  /*55d0*/  IMAD.MOV.U32 R23, RZ, RZ, RZ ;  /* 0x000000ffff177224 */ /* 0x000fe200078e00ff */
[----:B------:R-:W-:Y:S02]  /*55e0*/  PRMT R43, RZ, 0x7610, R43 ;  /* 0x00007610ff2b7816 */ /* 0x000fe4000000002b */
[----:B------:R-:W-:-:S02]  /*55f0*/  PRMT R42, RZ, 0x7610, R42 ;  /* 0x00007610ff2a7816 */ /* 0x000fc4000000002a */
[C---:B------:R-:W-:Y:S02]  /*5600*/  @!P5 PRMT R43, R20.reuse, 0x7610, R43 ;  /* 0x00007610142bd816 */ /* 0x040fe4000000002b */
[----:B------:R-:W-:-:S03]  /*5610*/  @!P5 PRMT R42, R20, 0x7632, R42 ;  /* 0x00007632142ad816 */ /* 0x000fc6000000002a */
[----:B------:R-:W-:Y:S04]  /*5620*/  STL.S16 [R1+0x1e4], R43 ;  /* 0x0001e42b01007387 */ /* 0x000fe80000100600 */
[----:B------:R0:W-:Y:S04]  /*5630*/  STL.S16 [R1+0x1e8], R42 ;  /* 0x0001e82a01007387 */ /* 0x0001e80000100600 */
[----:B0-----:R-:W2:Y:S04]  /*5640*/  LDL.LU.64 R42, [R1+0x228] ;  /* 0x00022800012a7983 */ /* 0x001ea80000300a00 */
[----:B---3--:R0:W3:Y:S04]  /*5650*/  @!P2 LDG.E R24, desc[UR18][R6.64] ;  /* 0x000000120618a981 */ /* 0x0080e8000c1e1900 */
[----:B------:R-:W0:Y:S04]  /*5660*/  LDL.LU.64 R6, [R1+0x3d0] ;  /* 0x0003d00001067983 */ /* 0x000e280000300a00 */
[----:B----4-:R-:W4:Y:S04]  /*5670*/  @!P1 LDG.E R23, desc[UR18][R44.64] ;  /* 0x000000122c179981 */ /* 0x010f28000c1e1900 */
[----:B------:R-:W3:Y:S01]  /*5680*/  LDL.LU.64 R44, [R1+0x3d8] ;  /* 0x0003d800012c7983 */ /* 0x000ee20000300a00 */
[----:B-1----:R-:W-:-:S02]  /*5690*/  PRMT R9, RZ, 0x7610, R9 ;  /* 0x00007610ff097816 */ /* 0x002fc40000000009 */
[----:B------:R-:W-:Y:S02]  /*56a0*/  PRMT R8, RZ, 0x7610, R8 ;  /* 0x00007610ff087816 */ /* 0x000fe40000000008 */
[C---:B------:R-:W-:Y:S02]  /*56b0*/  @!P4 PRMT R9, R21.reuse, 0x7610, R9 ;  /* 0x000076101509c816 */ /* 0x040fe40000000009 */
[----:B------:R-:W-:-:S03]  /*56c0*/  @!P4 PRMT R8, R21, 0x7632, R8 ;  /* 0x000076321508c816 */ /* 0x000fc60000000008 */
[----:B------:R-:W-:Y:S04]  /*56d0*/  STL.S16 [R1+0x1f8], R9 ;  /* 0x0001f80901007387 */ /* 0x000fe80000100600 */
[----:B------:R1:W-:Y:S04]  /*56e0*/  STL.S16 [R1+0x1d4], R8 ;  /* 0x0001d40801007387 */ /* 0x0003e80000100600 */
[----:B-1----:R-:W3:Y:S01]  /*56f0*/  LDL.LU.64 R8, [R1+0x2c8] ;  /* 0x0002c80001087983 */ /* 0x002ee20000300a00 */
[C---:B------:R-:W-:Y:S02]  /*5700*/  LOP3.LUT P5, RZ, R2.reuse, 0x4, RZ, 0xc0, !PT ;  /* 0x0000000402ff7812 */ /* 0x040fe400078ac0ff */
[----:B------:R-:W-:Y:S01]  /*5710*/  LOP3.LUT P6, RZ, R2, 0x8, RZ, 0xc0, !PT ;  /* 0x0000000802ff7812 */ /* 0x000fe200078cc0ff */
[----:B------:R1:W-:Y:S04]  /*5720*/  STL [R1+0x38], R18 ;  /* 0x0000381201007387 */ /* 0x0003e80000100800 */
[----:B------:R1:W-:Y:S02]  /*5730*/  STL [R1+0x34], R25 ;  /* 0x0000341901007387 */ /* 0x0003e40000100800 */
[----:B-1----:R-:W-:-:S02]  /*5740*/  IMAD.MOV.U32 R18, RZ, RZ, RZ ;  /* 0x000000ffff127224 */ /* 0x002fc400078e00ff */
[----:B------:R-:W-:-:S06]  /*5750*/  IMAD.MOV.U32 R25, RZ, RZ, RZ ;  /* 0x000000ffff197224 */ /* 0x000fcc00078e00ff */
[----:B--2---:R1:W2:Y:S04]  /*5760*/  @!P6 LDG.E R25, desc[UR18][R42.64] ;  /* 0x000000122a19e981 */ /* 0x0042a8000c1e1900 */
[----:B------:R-:W1:Y:S01]  /*5770*/  LDL.LU.64 R42, [R1+0x3c8] ;  /* 0x0003c800012a7983 */ /* 0x000e620000300a00 */
[----:B0-----:R-:W-:Y:S02]  /*5780*/  PRMT R7, RZ, 0x7610, R7 ;  /* 0x00007610ff077816 */ /* 0x001fe40000000007 */
        /* <DEDUP_REMOVED lines=10> */
[----:B0-----:R-:W3:Y:S04]  /*5830*/  LDL.LU.64 R6, [R1+0x248] ;  /* 0x0002480001067983 */ /* 0x001ee80000300a00 */
[----:B------:R0:W-:Y:S04]  /*5840*/  STL.S16 [R1+0x1ec], R44 ;  /* 0x0001ec2c01007387 */ /* 0x0001e80000100600 */
[----:B0-----:R-:W4:Y:S04]  /*5850*/  LDL.LU.64 R44, [R1+0x238] ;  /* 0x00023800012c7983 */ /* 0x001f280000300a00 */
[----:B------:R0:W2:Y:S04]  /*5860*/  @!P5 LDG.E R18, desc[UR18][R8.64] ;  /* 0x000000120812d981 */ /* 0x0000a8000c1e1900 */
[----:B------:R-:W0:Y:S01]  /*5870*/  LDL.LU.64 R8, [R1+0x3c0] ;  /* 0x0003c00001087983 */ /* 0x000e220000300a00 */
[----:B------:R-:W-:-:S02]  /*5880*/  LOP3.LUT P3, RZ, R2, 0x1, RZ, 0xc0, !PT ;  /* 0x0000000102ff7812 */ /* 0x000fc4000786c0ff */
[----:B------:R-:W-:Y:S01]  /*5890*/  LOP3.LUT P4, RZ, R2, 0x2, RZ, 0xc0, !PT ;  /* 0x0000000202ff7812 */ /* 0x000fe2000788c0ff */
[----:B------:R1:W-:Y:S04]  /*58a0*/  STL [R1+0x40], R26 ;  /* 0x0000401a01007387 */ /* 0x0003e80000100800 */
[----:B------:R1:W-:Y:S02]  /*58b0*/  STL [R1+0x3c], R19 ;  /* 0x00003c1301007387 */ /* 0x0003e40000100800 */
[----:B-1----:R-:W-:Y:S02]  /*58c0*/  IMAD.MOV.U32 R26, RZ, RZ, RZ ;  /* 0x000000ffff1a7224 */ /* 0x002fe400078e00ff */
[----:B------:R-:W-:Y:S01]  /*58d0*/  HFMA2 R19, -RZ, RZ, 0, 0 ;  /* 0x00000000ff137431 */ /* 0x000fe200000001ff */
[----:B------:R-:W-:-:S02]  /*58e0*/  PRMT R43, RZ, 0x7610, R43 ;  /* 0x00007610ff2b7816 */ /* 0x000fc4000000002b */
[----:B------:R-:W-:Y:S02]  /*58f0*/  PRMT R42, RZ, 0x7610, R42 ;  /* 0x00007610ff2a7816 */ /* 0x000fe4000000002a */
[C---:B------:R-:W-:Y:S02]  /*5900*/  @!P2 PRMT R43, R24.reuse, 0x7610, R43 ;  /* 0x00007610182ba816 */ /* 0x040fe4000000002b */
[----:B------:R-:W-:-:S03]  /*5910*/  @!P2 PRMT R42, R24, 0x7632, R42 ;  /* 0x00007632182aa816 */ /* 0x000fc6000000002a */
[----:B------:R-:W-:Y:S04]  /*5920*/  STL.S16 [R1+0x228], R43 ;  /* 0x0002282b01007387 */ /* 0x000fe80000100600 */
[----:B------:R1:W-:Y:S04]  /*5930*/  STL.S16 [R1+0x21c], R42 ;  /* 0x00021c2a01007387 */ /* 0x0003e80000100600 */
[----:B-1----:R-:W2:Y:S04]  /*5940*/  LDL.LU.64 R42, [R1+0x260] ;  /* 0x00026000012a7983 */ /* 0x002ea80000300a00 */
[----:B---3--:R1:W3:Y:S04]  /*5950*/  @!P3 LDG.E R26, desc[UR18][R6.64] ;  /* 0x00000012061ab981 */ /* 0x0082e8000c1e1900 */
[----:B------:R-:W1:Y:S04]  /*5960*/  LDL.LU.64 R6, [R1+0x3b0] ;  /* 0x0003b00001067983 */ /* 0x000e680000300a00 */
[----:B----4-:R-:W4:Y:S04]  /*5970*/  @!P4 LDG.E R19, desc[UR18][R44.64] ;  /* 0x000000122c13c981 */ /* 0x010f28000c1e1900 */
[----:B------:R-:W3:Y:S01]  /*5980*/  LDL.LU R44, [R1+0x3b8] ;  /* 0x0003b800012c7983 */ /* 0x000ee20000300800 */
[----:B0-----:R-:W-:-:S02]  /*5990*/  PRMT R9, RZ, 0x7610, R9 ;  /* 0x00007610ff097816 */ /* 0x001fc40000000009 */
[----:B------:R-:W-:Y:S02]  /*59a0*/  PRMT R8, RZ, 0x7610, R8 ;  /* 0x00007610ff087816 */ /* 0x000fe40000000008 */
[C---:B--2---:R-:W-:Y:S02]  /*59b0*/  @!P6 PRMT R9, R25.reuse, 0x7610, R9 ;  /* 0x000076101909e816 */ /* 0x044fe40000000009 */
        /* <DEDUP_REMOVED lines=8> */
[----:B0-----:R-:W-:Y:S01]  /*5a40*/  MOV R28, RZ ;  /* 0x000000ff001c7202 */ /* 0x001fe20000000f00 */
[----:B------:R-:W-:-:S06]  /*5a50*/  IMAD.MOV.U32 R11, RZ, RZ, RZ ;  /* 0x000000ffff0b7224 */ /* 0x000fcc00078e00ff */
[----:B------:R0:W2:Y:S04]  /*5a60*/  @!P1 LDG.E R11, desc[UR18][R42.64] ;  /* 0x000000122a0b9981 */ /* 0x0000a8000c1e1900 */
[----:B------:R-:W0:Y:S01]  /*5a70*/  LDL.LU.64 R42, [R1+0x3a8] ;  /* 0x0003a800012a7983 */ /* 0x000e220000300a00 */
[----:B-1----:R-:W-:Y:S02]  /*5a80*/  PRMT R7, RZ, 0x7610, R7 ;  /* 0x00007610ff077816 */ /* 0x002fe40000000007 */
[----:B------:R-:W-:Y:S02]  /*5a90*/  PRMT R6, RZ, 0x7610, R6 ;  /* 0x00007610ff067816 */ /* 0x000fe40000000006 */
[C---:B----4-:R-:W-:Y:S02]  /*5aa0*/  @!P4 PRMT R7, R19.reuse, 0x7610, R7 ;  /* 0x000076101307c816 */ /* 0x050fe40000000007 */
[----:B------:R-:W-:-:S03]  /*5ab0*/  @!P4 PRMT R6, R19, 0x7632, R6 ;  /* 0x000076321306c816 */ /* 0x000fc60000000006 */
[----:B------:R-:W-:Y:S01]  /*5ac0*/  STL.S16 [R1+0x248], R7 ;  /* 0x0002480701007387 */ /* 0x000fe20000100600 */
[----:B---3--:R-:W-:-:S03]  /*5ad0*/  PRMT R44, RZ, 0x7610, R44 ;  /* 0x00007610ff2c7816 */ /* 0x008fc6000000002c */
[----:B------:R1:W-:Y:S01]  /*5ae0*/  STL.S16 [R1+0x24c], R6 ;  /* 0x00024c0601007387 */ /* 0x0003e20000100600 */
[----:B------:R-:W-:-:S03]  /*5af0*/  @!P5 PRMT R44, R18, 0x7610, R44 ;  /* 0x00007610122cd816 */ /* 0x000fc6000000002c */
[----:B-1----:R-:W3:Y:S04]  /*5b00*/  LDL.LU.64 R6, [R1+0x290] ;  /* 0x0002900001067983 */ /* 0x002ee80000300a00 */
[----:B------:R1:W-:Y:S04]  /*5b10*/  STL.S16 [R1+0x23c], R44 ;  /* 0x00023c2c01007387 */ /* 0x0003e80000100600 */
[----:B-1----:R-:W4:Y:S04]  /*5b20*/  LDL.LU.64 R44, [R1+0x280] ;  /* 0x00028000012c7983 */ /* 0x002f280000300a00 */
[----:B--2---:R1:W2:Y:S04]  /*5b30*/  @!P2 LDG.E R28, desc[UR18][R8.64] ;  /* 0x00000012081ca981 */ /* 0x0042a8000c1e1900 */
[----:B------:R-:W1:Y:S01]  /*5b40*/  LDL.LU.64 R8, [R1+0x3a0] ;  /* 0x0003a00001087983 */ /* 0x000e620000300a00 */
[----:B------:R-:W-:-:S04]  /*5b50*/  PRMT R10, RZ, 0x7610, R10 ;  /* 0x00007610ff0a7816 */ /* 0x000fc8000000000a */
[----:B------:R-:W-:Y:S02]  /*5b60*/  @!P5 PRMT R10, R18, 0x7632, R10 ;  /* 0x00007632120ad816 */ /* 0x000fe4000000000a */
[C---:B------:R-:W-:Y:S01]  /*5b70*/  LOP3.LUT P5, RZ, R3.reuse, 0x10000000, RZ, 0xc0, !PT ;  /* 0x1000000003ff7812 */ /* 0x040fe200078ac0ff */
[----:B------:R0:W-:Y:S01]  /*5b80*/  STL [R1+0x50], R30 ;  /* 0x0000501e01007387 */ /* 0x0001e20000100800 */
[----:B------:R-:W-:-:S03]  /*5b90*/  LOP3.LUT P6, RZ, R3, 0x20000000, RZ, 0xc0, !PT ;  /* 0x2000000003ff7812 */ /* 0x000fc600078cc0ff */
[----:B------:R0:W-:Y:S02]  /*5ba0*/  STL [R1+0x4c], R29 ;  /* 0x00004c1d01007387 */ /* 0x0001e40000100800 */
[----:B0-----:R-:W-:Y:S02]  /*5bb0*/  IMAD.MOV.U32 R30, RZ, RZ, RZ ;  /* 0x000000ffff1e7224 */ /* 0x001fe400078e00ff */
[----:B------:R-:W-:Y:S01]  /*5bc0*/  IMAD.MOV.U32 R29, RZ, RZ, RZ ;  /* 0x000000ffff1d7224 */ /* 0x000fe200078e00ff */
[----:B------:R-:W-:Y:S02]  /*5bd0*/  PRMT R43, RZ, 0x7610, R43 ;  /* 0x00007610ff2b7816 */ /* 0x000fe4000000002b */
[----:B------:R-:W-:Y:S02]  /*5be0*/  PRMT R42, RZ, 0x7610, R42 ;  /* 0x00007610ff2a7816 */ /* 0x000fe4000000002a */
        /* <DEDUP_REMOVED lines=21> */
[----:B------:R-:W-:-:S06]  /*5d40*/  HFMA2 R20, -RZ, RZ, 0, 0 ;  /* 0x00000000ff147431 */ /* 0x000fcc00000001ff */
        /* <DEDUP_REMOVED lines=22> */
[----:B-1----:R-:W-:Y:S01]  /*5eb0*/  MOV R23, RZ ;  /* 0x000000ff00177202 */ /* 0x002fe20000000f00 */
[----:B------:R-:W-:Y:S01]  /*5ec0*/  IMAD.MOV.U32 R22, RZ, RZ, RZ ;  /* 0x000000ffff167224 */ /* 0x000fe200078e00ff */
[----:B------:R-:W-:Y:S02]  /*5ed0*/  PRMT R43, RZ, 0x7610, R43 ;  /* 0x00007610ff2b7816 */ /* 0x000fe4000000002b */
[----:B------:R-:W-:-:S02]  /*5ee0*/  PRMT R42, RZ, 0x7610, R42 ;  /* 0x00007610ff2a7816 */ /* 0x000fc4000000002a */
        /* <DEDUP_REMOVED lines=17> */
[----:B------:R-:W-:Y:S01]  /*6000*/  PRMT R34, RZ, 0x7610, R34 ;  /* 0x00007610ff227816 */ /* 0x000fe20000000022 */
[----:B------:R0:W-:Y:S01]  /*6010*/  STL [R1+0x68], R25 ;  /* 0x0000681901007387 */ /* 0x0001e20000100800 */
[----:B------:R-:W-:-:S02]  /*6020*/  LOP3.LUT P6, RZ, R3, 0x800000, RZ, 0xc0, !PT ;  /* 0x0080000003ff7812 */ /* 0x000fc400078cc0ff */
[----:B------:R-:W-:Y:S01]  /*6030*/  @!P3 PRMT R34, R21, 0x7632, R34 ;  /* 0x000076321522b816 */ /* 0x000fe20000000022 */
[----:B0-----:R-:W-:-:S04]  /*6040*/  IMAD.MOV.U32 R25, RZ, RZ, RZ ;  /* 0x000000ffff197224 */ /* 0x001fc800078e00ff */
[----:B------:R0:W-:Y:S02]  /*6050*/  STL.S16 [R1+0x2b0], R34 ;  /* 0x0002b02201007387 */ /* 0x0001e40000100600 */
[----:B0-----:R-:W-:-:S06]  /*6060*/  IMAD.MOV.U32 R34, RZ, RZ, RZ ;  /* 0x000000ffff227224 */ /* 0x001fcc00078e00ff */
[----:B------:R-:W2:Y:S01]  /*6070*/  @!P6 LDG.E R34, desc[UR18][R42.64] ;  /* 0x000000122a22e981 */ /* 0x000ea2000c1e1900 */
[----:B-1----:R-:W-:-:S03]  /*6080*/  PRMT R7, RZ, 0x7610, R7 ;  /* 0x00007610ff077816 */ /* 0x002fc60000000007 */
[----:B------:R-:W2:Y:S01]  /*6090*/  LDL.LU.64 R42, [R1+0x268] ;  /* 0x00026800012a7983 */ /* 0x000ea20000300a00 */
[----:B------:R-:W-:Y:S02]  /*60a0*/  PRMT R6, RZ, 0x7610, R6 ;  /* 0x00007610ff067816 */ /* 0x000fe40000000006 */
[C---:B----4-:R-:W-:Y:S02]  /*60b0*/  @!P1 PRMT R7, R22.reuse, 0x7610, R7 ;  /* 0x0000761016079816 */ /* 0x050fe40000000007 */
[----:B------:R-:W-:-:S03]  /*60c0*/  @!P1 PRMT R6, R22, 0x7632, R6 ;  /* 0x0000763216069816 */ /* 0x000fc60000000006 */
[----:B------:R-:W-:Y:S01]  /*60d0*/  STL.S16 [R1+0x2c0], R7 ;  /* 0x0002c00701007387 */ /* 0x000fe20000100600 */
[----:B---3--:R-:W-:-:S03]  /*60e0*/  PRMT R44, RZ, 0x7610, R44 ;  /* 0x00007610ff2c7816 */ /* 0x008fc6000000002c */
[----:B------:R0:W-:Y:S01]  /*60f0*/  STL.S16 [R1+0x2b8], R6 ;  /* 0x0002b80601007387 */ /* 0x0001e20000100600 */
[----:B------:R-:W-:-:S03]  /*6100*/  @!P3 PRMT R44, R21, 0x7610, R44 ;  /* 0x00007610152cb816 */ /* 0x000fc6000000002c */
[----:B0-----:R-:W3:Y:S04]  /*6110*/  LDL.LU.64 R6, [R1+0x278] ;  /* 0x0002780001067983 */ /* 0x001ee80000300a00 */
[----:B------:R0:W-:Y:S04]  /*6120*/  STL.S16 [R1+0x2bc], R44 ;  /* 0x0002bc2c01007387 */ /* 0x0001e80000100600 */
[----:B0-----:R-:W4:Y:S04]  /*6130*/  LDL.LU.64 R44, [R1+0x288] ;  /* 0x00028800012c7983 */ /* 0x001f280000300a00 */
[----:B--2---:R-:W2:Y:S04]  /*6140*/  @!P5 LDG.E R25, desc[UR18][R8.64] ;  /* 0x000000120819d981 */ /* 0x004ea8000c1e1900 */
[----:B------:R-:W3:Y:S01]  /*6150*/  LDL.LU.64 R8, [R1+0x368] ;  /* 0x0003680001087983 */ /* 0x000ee20000300a00 */
[----:B------:R-:W-:-:S02]  /*6160*/  PRMT R37, RZ, 0x7610, R37 ;  /* 0x00007610ff257816 */ /* 0x000fc40000000025 */
[----:B------:R-:W-:Y:S02]  /*6170*/  PRMT R36, RZ, 0x7610, R36 ;  /* 0x00007610ff247816 */ /* 0x000fe40000000024 */
[----:B------:R-:W-:Y:S02]  /*6180*/  PRMT R35, RZ, 0x7610, R35 ;  /* 0x00007610ff237816 */ /* 0x000fe40000000023 */
[----:B------:R-:W-:Y:S02]  /*6190*/  LOP3.LUT P3, RZ, R3, 0x100000, RZ, 0xc0, !PT ;  /* 0x0010000003ff7812 */ /* 0x000fe4000786c0ff */
[----:B------:R-:W-:Y:S02]  /*61a0*/  @!P2 PRMT R35, R23, 0x7632, R35 ;  /* 0x000076321723a816 */ /* 0x000fe40000000023 */
[----:B------:R-:W-:-:S03]  /*61b0*/  LOP3.LUT P4, RZ, R3, 0x200000, RZ, 0xc0, !PT ;  /* 0x0020000003ff7812 */ /* 0x000fc6000788c0ff */
[----:B------:R0:W-:Y:S02]  /*61c0*/  STL.S16 [R1+0x2ac], R35 ;  /* 0x0002ac2301007387 */ /* 0x0001e40000100600 */
[----:B0-----:R-:W-:-:S08]  /*61d0*/  HFMA2 R35, -RZ, RZ, 0, 0 ;  /* 0x00000000ff237431 */ /* 0x001fd000000001ff */
[----:B----4-:R-:W4:Y:S04]  /*61e0*/  @!P4 LDG.E R35, desc[UR18][R44.64] ;  /* 0x000000122c23c981 */ /* 0x010f28000c1e1900 */
[----:B------:R-:W-:Y:S01]  /*61f0*/  STL [R1+0x14], R39 ;  /* 0x0000142701007387 */ /* 0x000fe20000100800 */
[----:B------:R-:W-:-:S03]  /*6200*/  LOP3.LUT P1, RZ, R3, 0x80000, RZ, 0xc0, !PT ;  /* 0x0008000003ff7812 */ /* 0x000fc6000782c0ff */
[----:B------:R-:W4:Y:S01]  /*6210*/  LDL.LU.64 R44, [R1+0x240] ;  /* 0x00024000012c7983 */ /* 0x000f220000300a00 */
[C---:B--2---:R-:W-:Y:S02]  /*6220*/  @!P5 PRMT R37, R25.reuse, 0x7610, R37 ;  /* 0x000076101925d816 */ /* 0x044fe40000000025 */
[----:B------:R-:W-:-:S03]  /*6230*/  @!P5 PRMT R36, R25, 0x7632, R36 ;  /* 0x000076321924d816 */ /* 0x000fc60000000024 */
[----:B------:R-:W-:Y:S01]  /*6240*/  STL.S16 [R1+0x28c], R37 ;  /* 0x00028c2501007387 */ /* 0x000fe20000100600 */
[----:B---3--:R-:W-:Y:S02]  /*6250*/  PRMT R9, RZ, 0x7610, R9 ;  /* 0x00007610ff097816 */ /* 0x008fe40000000009 */
[----:B------:R-:W-:Y:S01]  /*6260*/  PRMT R8, RZ, 0x7610, R8 ;  /* 0x00007610ff087816 */ /* 0x000fe20000000008 */
[----:B------:R0:W-:Y:S01]  /*6270*/  STL.S16 [R1+0x288], R36 ;  /* 0x0002882401007387 */ /* 0x0001e20000100600 */
[C---:B------:R-:W-:Y:S02]  /*6280*/  @!P6 PRMT R9, R34.reuse, 0x7610, R9 ;  /* 0x000076102209e816 */ /* 0x040fe40000000009 */
[----:B------:R-:W-:-:S03]  /*6290*/  @!P6 PRMT R8, R34, 0x7632, R8 ;  /* 0x000076322208e816 */ /* 0x000fc60000000008 */
[----:B------:R-:W-:Y:S01]  /*62a0*/  STL.S16 [R1+0x29c], R9 ;  /* 0x00029c0901007387 */ /* 0x000fe20000100600 */
[----:B0-----:R-:W-:-:S03]  /*62b0*/  CS2R R36, SRZ ;  /* 0x0000000000247805 */ /* 0x001fc6000001ff00 */
[----:B------:R0:W-:Y:S04]  /*62c0*/  STL.S16 [R1+0x298], R8 ;  /* 0x0002980801007387 */ /* 0x0001e80000100600 */
[----:B------:R1:W2:Y:S01]  /*62d0*/  @!P3 LDG.E R36, desc[UR18][R6.64] ;  /* 0x000000120624b981 */ /* 0x0002a2000c1e1900 */
[----:B------:R-:W-:-:S03]  /*62e0*/  PRMT R39, RZ, 0x7610, R39 ;  /* 0x00007610ff277816 */ /* 0x000fc60000000027 */
[----:B------:R-:W3:Y:S04]  /*62f0*/  @!P1 LDG.E R37, desc[UR18][R42.64] ;  /* 0x000000122a259981 */ /* 0x000ee8000c1e1900 */
[----:B0-----:R-:W4:Y:S04]  /*6300*/  LDL.LU.64 R8, [R1+0x250] ;  /* 0x0002500001087983 */ /* 0x001f280000300a00 */
[----:B------:R-:W1:Y:S01]  /*6310*/  LDL.LU.64 R6, [R1+0x360] ;  /* 0x0003600001067983 */ /* 0x000e620000300a00 */
[----:B------:R-:W-:Y:S02]  /*6320*/  @!P2 PRMT R39, R23, 0x7610, R39 ;  /* 0x000076101727a816 */ /* 0x000fe40000000027 */
[----:B------:R-:W-:-:S02]  /*6330*/  LOP3.LUT P2, RZ, R3, 0x40000, RZ, 0xc0, !PT ;  /* 0x0004000003ff7812 */ /* 0x000fc4000784c0ff */
[----:B------:R-:W-:Y:S01]  /*6340*/  PRMT R31, RZ, 0x7610, R31 ;  /* 0x00007610ff1f7816 */ /* 0x000fe2000000001f */
[----:B------:R0:W-:Y:S01]  /*6350*/  STL.S16 [R1+0x2a8], R39 ;  /* 0x0002a82701007387 */ /* 0x0001e20000100600 */
[----:B------:R-:W-:-:S03]  /*6360*/  LOP3.LUT P5, RZ, R3, 0x10000, RZ, 0xc0, !PT ;  /* 0x0001000003ff7812 */ /* 0x000fc600078ac0ff */
[----:B------:R-:W-:Y:S01]  /*6370*/  STL [R1+0x64], R24 ;  /* 0x0000641801007387 */ /* 0x000fe20000100800 */
[----:B------:R-:W-:Y:S02]  /*6380*/  LOP3.LUT P6, RZ, R3, 0x20000, RZ, 0xc0, !PT ;  /* 0x0002000003ff7812 */ /* 0x000fe400078cc0ff */
[----:B------:R-:W-:Y:S01]  /*6390*/  PRMT R33, RZ, 0x7610, R33 ;  /* 0x00007610ff217816 */ /* 0x000fe20000000021 */
[----:B------:R-:W-:Y:S01]  /*63a0*/  STL [R1+0x74], R26 ;  /* 0x0000741a01007387 */ /* 0x000fe20000100800 */
[----:B0-----:R-:W-:-:S03]  /*63b0*/  IMAD.MOV.U32 R39, RZ, RZ, RZ ;  /* 0x000000ffff277224 */ /* 0x001fc600078e00ff */
        /* <DEDUP_REMOVED lines=16> */
[----:B------:R-:W-:Y:S01]  /*64c0*/  IMAD.U32 R38, R38, 0x10000, RZ ;  /* 0x0001000026267824 */ /* 0x000fe200078e00ff */
[----:B------:R-:W-:-:S02]  /*64d0*/  SHF.L.U32 R32, R32, 0x10, RZ ;  /* 0x0000001020207819 */ /* 0x000fc400000006ff */
[----:B------:R-:W-:Y:S01]  /*64e0*/  SHF.L.U32 R27, R27, 0x10, RZ ;  /* 0x000000101b1b7819 */ /* 0x000fe200000006ff */
[----:B------:R-:W-:Y:S01]  /*64f0*/  IMAD.U32 R10, R10, 0x10000, RZ ;  /* 0x000100000a0a7824 */ /* 0x000fe200078e00ff */
[----:B------:R-:W3:Y:S04]  /*6500*/  LDL.LU.64 R42, [R1+0x358] ;  /* 0x00035800012a7983 */ /* 0x000ee80000300a00 */
[----:B----4-:R-:W4:Y:S01]  /*6510*/  @!P2 LDG.E R39, desc[UR18][R8.64] ;  /* 0x000000120827a981 */ /* 0x010f22000c1e1900 */
[----:B-1----:R-:W-:Y:S02]  /*6520*/  PRMT R7, RZ, 0x7610, R7 ;  /* 0x00007610ff077816 */ /* 0x002fe40000000007 */
[----:B------:R-:W-:Y:S01]  /*6530*/  PRMT R6, RZ, 0x7610, R6 ;  /* 0x00007610ff067816 */ /* 0x000fe20000000006 */
[----:B------:R-:W3:Y:S01]  /*6540*/  LDL.LU.64 R8, [R1+0x350] ;  /* 0x0003500001087983 */ /* 0x000ee20000300a00 */
[----:B------:R-:W-:-:S02]  /*6550*/  @!P4 PRMT R7, R35, 0x7610, R7 ;  /* 0x000076102307c816 */ /* 0x000fc40000000007 */
[----:B------:R-:W-:-:S03]  /*6560*/  @!P4 PRMT R6, R35, 0x7632, R6 ;  /* 0x000076322306c816 */ /* 0x000fc60000000006 */
[----:B------:R-:W-:Y:S04]  /*6570*/  STL.S16 [R1+0x27c], R7 ;  /* 0x00027c0701007387 */ /* 0x000fe80000100600 */
[----:B------:R0:W-:Y:S04]  /*6580*/  STL.S16 [R1+0x278], R6 ;  /* 0x0002780601007387 */ /* 0x0001e80000100600 */
[----:B0-----:R-:W3:Y:S01]  /*6590*/  LDL.LU.64 R6, [R1+0x230] ;  /* 0x0002300001067983 */ /* 0x001ee20000300a00 */
[----:B------:R-:W-:-:S04]  /*65a0*/  PRMT R24, RZ, 0x7610, R24 ;  /* 0x00007610ff187816 */ /* 0x000fc80000000018 */
[----:B--2---:R-:W-:-:S05]  /*65b0*/  @!P3 PRMT R24, R36, 0x7632, R24 ;  /* 0x000076322418b816 */ /* 0x004fca0000000018 */
[----:B------:R0:W-:Y:S02]  /*65c0*/  STL.S16 [R1+0x268], R24 ;  /* 0x0002681801007387 */ /* 0x0001e40000100600 */
[----:B0-----:R-:W-:-:S06]  /*65d0*/  IMAD.MOV.U32 R24, RZ, RZ, RZ ;  /* 0x000000ffff187224 */ /* 0x001fcc00078e00ff */
[----:B------:R-:W2:Y:S01]  /*65e0*/  @!P6 LDG.E R24, desc[UR18][R44.64] ;  /* 0x000000122c18e981 */ /* 0x000ea2000c1e1900 */
[----:B----4-:R-:W-:-:S03]  /*65f0*/  @!P2 PRMT R31, R39, 0x7610, R31 ;  /* 0x00007610271fa816 */ /* 0x010fc6000000001f */
[----:B------:R-:W4:Y:S04]  /*6600*/  LDL.LU.64 R44, [R1+0x200] ;  /* 0x00020000012c7983 */ /* 0x000f280000300a00 */
[----:B------:R0:W-:Y:S01]  /*6610*/  STL.S16 [R1+0x244], R31 ;  /* 0x0002441f01007387 */ /* 0x0001e20000100600 */
[----:B---3--:R-:W-:Y:S02]  /*6620*/  PRMT R9, RZ, 0x7610, R9 ;  /* 0x00007610ff097816 */ /* 0x008fe40000000009 */
[----:B------:R-:W-:Y:S02]  /*6630*/  PRMT R8, RZ, 0x7610, R8 ;  /* 0x00007610ff087816 */ /* 0x000fe40000000008 */
[C---:B------:R-:W-:Y:S02]  /*6640*/  @!P1 PRMT R9, R37.reuse, 0x7610, R9 ;  /* 0x0000761025099816 */ /* 0x040fe40000000009 */
[----:B------:R-:W-:-:S02]  /*6650*/  @!P1 PRMT R8, R37, 0x7632, R8 ;  /* 0x0000763225089816 */ /* 0x000fc40000000008 */
[----:B0-----:R-:W-:Y:S01]  /*6660*/  MOV R31, RZ ;  /* 0x000000ff001f7202 */ /* 0x001fe20000000f00 */
[----:B------:R-:W-:Y:S04]  /*6670*/  STL.S16 [R1+0x250], R9 ;  /* 0x0002500901007387 */ /* 0x000fe80000100600 */
[----:B------:R0:W-:Y:S04]  /*6680*/  STL.S16 [R1+0x254], R8 ;  /* 0x0002540801007387 */ /* 0x0001e80000100600 */
[----:B------:R1:W3:Y:S04]  /*6690*/  @!P5 LDG.E R31, desc[UR18][R6.64] ;  /* 0x00000012061fd981 */ /* 0x0002e8000c1e1900 */
[----:B0-----:R-:W2:Y:S04]  /*66a0*/  LDL.LU.64 R8, [R1+0x210] ;  /* 0x0002100001087983 */ /* 0x001ea80000300a00 */
[----:B------:R-:W1:Y:S01]  /*66b0*/  LDL.LU.64 R6, [R1+0x348] ;  /* 0x0003480001067983 */ /* 0x000e620000300a00 */
[----:B------:R-:W-:-:S02]  /*66c0*/  @!P3 PRMT R33, R36, 0x7610, R33 ;  /* 0x000076102421b816 */ /* 0x000fc40000000021 */
[----:B------:R-:W-:-:S03]  /*66d0*/  LOP3.LUT P3, RZ, R3, 0x4000, RZ, 0xc0, !PT ;  /* 0x0000400003ff7812 */ /* 0x000fc6000786c0ff */
[----:B------:R0:W-:Y:S01]  /*66e0*/  STL.S16 [R1+0x26c], R33 ;  /* 0x00026c2101007387 */ /* 0x0001e20000100600 */
[----:B------:R-:W-:Y:S01]  /*66f0*/  PRMT R26, RZ, 0x7610, R26 ;  /* 0x00007610ff1a7816 */ /* 0x000fe2000000001a */
[----:B0-----:R-:W-:Y:S01]  /*6700*/  IMAD.MOV.U32 R33, RZ, RZ, RZ ;  /* 0x000000ffff217224 */ /* 0x001fe200078e00ff */
[----:B------:R-:W-:Y:S02]  /*6710*/  LOP3.LUT P4, RZ, R3, 0x8000, RZ, 0xc0, !PT ;  /* 0x0000800003ff7812 */ /* 0x000fe4000788c0ff */
[----:B------:R-:W-:-:S05]  /*6720*/  @!P2 PRMT R26, R39, 0x7632, R26 ;  /* 0x00007632271aa816 */ /* 0x000fca000000001a */
[----:B------:R0:W-:Y:S02]  /*6730*/  STL.S16 [R1+0x240], R26 ;  /* 0x0002401a01007387 */ /* 0x0001e40000100600 */
[----:B0-----:R-:W-:-:S06]  /*6740*/  IMAD.MOV.U32 R26, RZ, RZ, RZ ;  /* 0x000000ffff1a7224 */ /* 0x001fcc00078e00ff */
[----:B------:R0:W3:Y:S04]  /*6750*/  @!P4 LDG.E R26, desc[UR18][R16.64] ;  /* 0x00000012101ac981 */ /* 0x0000e8000c1e1900 */
[----:B------:R-:W0:Y:S04]  /*6760*/  LDL.LU.64 R16, [R1+0x340] ;  /* 0x0003400001107983 */ /* 0x000e280000300a00 */
[----:B--2---:R-:W2:Y:S01]  /*6770*/  @!P3 LDG.E R33, desc[UR18][R8.64] ;  /* 0x000000120821b981 */ /* 0x004ea2000c1e1900 */
[----:B-1----:R-:W-:Y:S02]  /*6780*/  PRMT R7, RZ, 0x7610, R7 ;  /* 0x00007610ff077816 */ /* 0x002fe40000000007 */
[----:B------:R-:W-:-:S02]  /*6790*/  PRMT R6, RZ, 0x7610, R6 ;  /* 0x00007610ff067816 */ /* 0x000fc40000000006 */
[C---:B------:R-:W-:Y:S01]  /*67a0*/  @!P6 PRMT R7, R24.reuse, 0x7610, R7 ;  /* 0x000076101807e816 */ /* 0x040fe20000000007 */
[----:B------:R-:W2:Y:S01]  /*67b0*/  LDL.LU.64 R8, [R1+0x338] ;  /* 0x0003380001087983 */ /* 0x000ea20000300a00 */
[----:B------:R-:W-:-:S03]  /*67c0*/  @!P6 PRMT R6, R24, 0x7632, R6 ;  /* 0x000076321806e816 */ /* 0x000fc60000000006 */
[----:B------:R-:W-:Y:S04]  /*67d0*/  STL.S16 [R1+0x234], R7 ;  /* 0x0002340701007387 */ /* 0x000fe80000100600 */
[----:B------:R1:W-:Y:S04]  /*67e0*/  STL.S16 [R1+0x230], R6 ;  /* 0x0002300601007387 */ /* 0x0003e80000100600 */
[----:B-1----:R-:W2:Y:S01]  /*67f0*/  LDL.LU.64 R6, [R1+0x1f0] ;  /* 0x0001f00001067983 */ /* 0x002ea20000300a00 */
[----:B------:R-:W-:Y:S02]  /*6800*/  PRMT R30, RZ, 0x7610, R30 ;  /* 0x00007610ff1e7816 */ /* 0x000fe4000000001e */
[----:B------:R-:W-:-:S02]  /*6810*/  LOP3.LUT P2, RZ, R3, 0x1000, RZ, 0xc0, !PT ;  /* 0x0000100003ff7812 */ /* 0x000fc4000784c0ff */
[----:B------:R-:W-:Y:S01]  /*6820*/  LOP3.LUT P1, RZ, R3, 0x2000, RZ, 0xc0, !PT ;  /* 0x0000200003ff7812 */ /* 0x000fe2000782c0ff */
[----:B------:R-:W-:-:S12]  /*6830*/  HFMA2 R29, -RZ, RZ, 0, 0 ;  /* 0x00000000ff1d7431 */ /* 0x000fd800000001ff */
[----:B----4-:R-:W4:Y:S01]  /*6840*/  @!P1 LDG.E R29, desc[UR18][R44.64] ;  /* 0x000000122c1d9981 */ /* 0x010f22000c1e1900 */
[----:B0-----:R-:W-:-:S03]  /*6850*/  PRMT R17, RZ, 0x7610, R17 ;  /* 0x00007610ff117816 */ /* 0x001fc60000000011 */
[----:B------:R-:W4:Y:S01]  /*6860*/  LDL.LU.64 R44, [R1+0x1b8] ;  /* 0x0001b800012c7983 */ /* 0x000f220000300a00 */
[----:B------:R-:W-:Y:S02]  /*6870*/  PRMT R16, RZ, 0x7610, R16 ;  /* 0x00007610ff107816 */ /* 0x000fe40000000010 */
[C---:B---3--:R-:W-:Y:S02]  /*6880*/  @!P5 PRMT R17, R31.reuse, 0x7610, R17 ;  /* 0x000076101f11d816 */ /* 0x048fe40000000011 */
[----:B------:R-:W-:-:S03]  /*6890*/  @!P5 PRMT R16, R31, 0x7632, R16 ;  /* 0x000076321f10d816 */ /* 0x000fc60000000010 */
[----:B------:R-:W-:Y:S04]  /*68a0*/  STL.S16 [R1+0x224], R17 ;  /* 0x0002241101007387 */ /* 0x000fe80000100600 */
[----:B------:R0:W-:Y:S04]  /*68b0*/  STL.S16 [R1+0x220], R16 ;  /* 0x0002201001007387 */ /* 0x0001e80000100600 */
[----:B0-----:R-:W3:Y:S01]  /*68c0*/  LDL.LU.64 R16, [R1+0x1d8] ;  /* 0x0001d80001107983 */ /* 0x001ee20000300a00 */
[----:B--2---:R-:W-:-:S05]  /*68d0*/  @!P3 PRMT R30, R33, 0x7610, R30 ;  /* 0x00007610211eb816 */ /* 0x004fca000000001e */
[----:B------:R0:W-:Y:S02]  /*68e0*/  STL.S16 [R1+0x200], R30 ;  /* 0x0002001e01007387 */ /* 0x0001e40000100600 */
[----:B0-----:R-:W-:Y:S01]  /*68f0*/  IMAD.MOV.U32 R30, RZ, RZ, RZ ;  /* 0x000000ffff1e7224 */ /* 0x001fe200078e00ff */
[----:B------:R-:W-:Y:S02]  /*6900*/  PRMT R9, RZ, 0x7610, R9 ;  /* 0x00007610ff097816 */ /* 0x000fe40000000009 */
[----:B------:R-:W-:Y:S02]  /*6910*/  PRMT R8, RZ, 0x7610, R8 ;  /* 0x00007610ff087816 */ /* 0x000fe40000000008 */
[C---:B------:R-:W-:Y:S02]  /*6920*/  @!P4 PRMT R9, R26.reuse, 0x7610, R9 ;  /* 0x000076101a09c816 */ /* 0x040fe40000000009 */
[----:B------:R-:W-:Y:S01]  /*6930*/  @!P4 PRMT R8, R26, 0x7632, R8 ;  /* 0x000076321a08c816 */ /* 0x000fe20000000008 */
[----:B------:R-:W2:Y:S04]  /*6940*/  @!P2 LDG.E R30, desc[UR18][R6.64] ;  /* 0x00000012061ea981 */ /* 0x000ea8000c1e1900 */
[----:B------:R-:W-:Y:S04]  /*6950*/  STL.S16 [R1+0x210], R8 ;  /* 0x0002100801007387 */ /* 0x000fe80000100600 */
[----:B------:R0:W-:Y:S04]  /*6960*/  STL.S16 [R1+0x214], R9 ;  /* 0x0002140901007387 */ /* 0x0001e80000100600 */
[----:B------:R-:W4:Y:S04]  /*6970*/  LDL.LU.64 R6, [R1+0x330] ;  /* 0x0003300001067983 */ /* 0x000f280000300a00 */
[----:B0-----:R-:W4:Y:S01]  /*6980*/  LDL.LU.64 R8, [R1+0x1c8] ;  /* 0x0001c80001087983 */ /* 0x001f220000300a00 */
[----:B------:R-:W-:-:S02]  /*6990*/  PRMT R11, RZ, 0x7610, R11 ;  /* 0x00007610ff0b7816 */ /* 0x000fc4000000000b */
[C---:B------:R-:W-:Y:S02]  /*69a0*/  LOP3.LUT P5, RZ, R3.reuse, 0x400, RZ, 0xc0, !PT ;  /* 0x0000040003ff7812 */ /* 0x040fe400078ac0ff */
[----:B------:R-:W-:Y:S02]  /*69b0*/  PRMT R28, RZ, 0x7610, R28 ;  /* 0x00007610ff1c7816 */ /* 0x000fe4000000001c */
[----:B------:R-:W-:Y:S02]  /*69c0*/  LOP3.LUT P6, RZ, R3, 0x800, RZ, 0xc0, !PT ;  /* 0x0000080003ff7812 */ /* 0x000fe400078cc0ff */
[----:B------:R-:W-:-:S05]  /*69d0*/  @!P3 PRMT R28, R33, 0x7632, R28 ;  /* 0x00007632211cb816 */ /* 0x000fca000000001c */
[----:B------:R0:W-:Y:S02]  /*69e0*/  STL.S16 [R1+0x204], R28 ;  /* 0x0002041c01007387 */ /* 0x0001e40000100600 */
[----:B0-----:R-:W-:-:S06]  /*69f0*/  IMAD.MOV.U32 R28, RZ, RZ, RZ ;  /* 0x000000ffff1c7224 */ /* 0x001fcc00078e00ff */
[----:B---3--:R-:W3:Y:S01]  /*6a00*/  @!P6 LDG.E R28, desc[UR18][R16.64] ;  /* 0x00000012101ce981 */ /* 0x008ee2000c1e1900 */
[----:B--2---:R-:W-:-:S03]  /*6a10*/  @!P2 PRMT R11, R30, 0x7632, R11 ;  /* 0x000076321e0ba816 */ /* 0x004fc6000000000b */
[----:B------:R-:W2:Y:S04]  /*6a20*/  LDL.LU R16, [R1+0x328] ;  /* 0x0003280001107983 */ /* 0x000ea80000300800 */
[----:B------:R0:W-:Y:S02]  /*6a30*/  STL.S16 [R1+0x1d8], R11 ;  /* 0x0001d80b01007387 */ /* 0x0001e40000100600 */
[----:B0-----:R-:W-:Y:S02]  /*6a40*/  MOV R11, RZ ;  /* 0x000000ff000b7202 */ /* 0x001fe40000000f00 */
[----:B----4-:R-:W-:Y:S02]  /*6a50*/  PRMT R7, RZ, 0x7610, R7 ;  /* 0x00007610ff077816 */ /* 0x010fe40000000007 */
[----:B------:R-:W-:-:S02]  /*6a60*/  PRMT R6, RZ, 0x7610, R6 ;  /* 0x00007610ff067816 */ /* 0x000fc40000000006 */
[----:B------:R-:W4:Y:S01]  /*6a70*/  @!P5 LDG.E R11, desc[UR18][R8.64] ;  /* 0x00000012080bd981 */ /* 0x000f22000c1e1900 */
[C---:B------:R-:W-:Y:S02]  /*6a80*/  @!P1 PRMT R7, R29.reuse, 0x7610, R7 ;  /* 0x000076101d079816 */ /* 0x040fe40000000007 */
[----:B------:R-:W-:-:S03]  /*6a90*/  @!P1 PRMT R6, R29, 0x7632, R6 ;  /* 0x000076321d069816 */ /* 0x000fc60000000006 */
[----:B------:R-:W-:Y:S04]  /*6aa0*/  STL.S16 [R1+0x1f4], R7 ;  /* 0x0001f40701007387 */ /* 0x000fe80000100600 */
[----:B------:R0:W-:Y:S01]  /*6ab0*/  STL.S16 [R1+0x1f0], R6 ;  /* 0x0001f00601007387 */ /* 0x0001e20000100600 */
[----:B------:R-:W-:Y:S02]  /*6ac0*/  PRMT R19, RZ, 0x7610, R19 ;  /* 0x00007610ff137816 */ /* 0x000fe40000000013 */
[----:B------:R-:W-:Y:S01]  /*6ad0*/  LOP3.LUT P3, RZ, R3, 0x100, RZ, 0xc0, !PT ;  /* 0x0000010003ff7812 */ /* 0x000fe2000786c0ff */
[----:B------:R-:W4:Y:S04]  /*6ae0*/  LDL.LU.64 R8, [R1+0x320] ;  /* 0x0003200001087983 */ /* 0x000f280000300a00 */
[----:B0-----:R-:W4:Y:S01]  /*6af0*/  LDL.LU.64 R6, [R1+0x1a8] ;  /* 0x0001a80001067983 */ /* 0x001f220000300a00 */
[----:B------:R-:W-:-:S02]  /*6b00*/  PRMT R18, RZ, 0x7610, R18 ;  /* 0x00007610ff127816 */ /* 0x000fc40000000012 */
[----:B------:R-:W-:Y:S02]  /*6b10*/  LOP3.LUT P4, RZ, R3, 0x200, RZ, 0xc0, !PT ;  /* 0x0000020003ff7812 */ /* 0x000fe4000788c0ff */
[----:B---3--:R-:W-:-:S05]  /*6b20*/  @!P6 PRMT R18, R28, 0x7632, R18 ;  /* 0x000076321c12e816 */ /* 0x008fca0000000012 */
[----:B------:R0:W-:Y:S02]  /*6b30*/  STL.S16 [R1+0x1c8], R18 ;  /* 0x0001c81201007387 */ /* 0x0001e40000100600 */
[----:B0-----:R-:W-:-:S06]  /*6b40*/  IMAD.MOV.U32 R18, RZ, RZ, RZ ;  /* 0x000000ffff127224 */ /* 0x001fcc00078e00ff */
[----:B------:R-:W3:Y:S01]  /*6b50*/  @!P4 LDG.E R18, desc[UR18][R44.64] ;  /* 0x000000122c12c981 */ /* 0x000ee2000c1e1900 */
[----:B------:R-:W-:Y:S02]  /*6b60*/  PRMT R21, RZ, 0x7610, R21 ;  /* 0x00007610ff157816 */ /* 0x000fe40000000015 */
[----:B------:R-:W-:Y:S02]  /*6b70*/  PRMT R20, RZ, 0x7610, R20 ;  /* 0x00007610ff147816 */ /* 0x000fe40000000014 */
[----:B--2---:R-:W-:Y:S01]  /*6b80*/  PRMT R16, RZ, 0x7610, R16 ;  /* 0x00007610ff107816 */ /* 0x004fe20000000010 */
[----:B------:R-:W2:Y:S01]  /*6b90*/  LDL.LU.64 R44, [R1+0x160] ;  /* 0x00016000012c7983 */ /* 0x000ea20000300a00 */
[----:B----4-:R-:W-:-:S05]  /*6ba0*/  @!P5 PRMT R19, R11, 0x7632, R19 ;  /* 0x000076320b13d816 */ /* 0x010fca0000000013 */
[----:B------:R0:W-:Y:S02]  /*6bb0*/  STL.S16 [R1+0x1b8], R19 ;  /* 0x0001b81301007387 */ /* 0x0001e40000100600 */
[----:B0-----:R-:W-:-:S06]  /*6bc0*/  IMAD.MOV.U32 R19, RZ, RZ, RZ ;  /* 0x000000ffff137224 */ /* 0x001fcc00078e00ff */
[----:B------:R-:W4:Y:S04]  /*6bd0*/  @!P3 LDG.E R19, desc[UR18][R6.64] ;  /* 0x000000120613b981 */ /* 0x000f28000c1e1900 */
[----:B------:R-:W2:Y:S01]  /*6be0*/  LDL.LU.64 R6, [R1+0x310] ;  /* 0x0003100001067983 */ /* 0x000ea20000300a00 */
[----:B------:R-:W-:-:S05]  /*6bf0*/  @!P2 PRMT R16, R30, 0x7610, R16 ;  /* 0x000076101e10a816 */ /* 0x000fca0000000010 */
[----:B------:R0:W-:Y:S04]  /*6c00*/  STL.S16 [R1+0x1dc], R16 ;  /* 0x0001dc1001007387 */ /* 0x0001e80000100600 */
[----:B0-----:R-:W2:Y:S01]  /*6c10*/  LDL.LU.64 R16, [R1+0x198] ;  /* 0x0001980001107983 */ /* 0x001ea20000300a00 */
[C---:B---3--:R-:W-:Y:S02]  /*6c20*/  @!P4 PRMT R21, R18.reuse, 0x7610, R21 ;  /* 0x000076101215c816 */ /* 0x048fe40000000015 */
[----:B------:R-:W-:Y:S01]  /*6c30*/  @!P4 PRMT R20, R18, 0x7632, R20 ;  /* 0x000076321214c816 */ /* 0x000fe20000000014 */
[----:B----4-:R0:W-:Y:S01]  /*6c40*/  STL.64 [R1+0x2e8], R18 ;  /* 0x0002e81201007387 */ /* 0x0101e20000100a00 */
[----:B--2---:R-:W-:Y:S02]  /*6c50*/  PRMT R7, RZ, 0x7610, R7 ;  /* 0x00007610ff077816 */ /* 0x004fe40000000007 */
[----:B------:R-:W-:-:S02]  /*6c60*/  PRMT R6, RZ, 0x7610, R6 ;  /* 0x00007610ff067816 */ /* 0x000fc40000000006 */
[C---:B------:R-:W-:Y:S02]  /*6c70*/  @!P3 PRMT R7, R19.reuse, 0x7610, R7 ;  /* 0x000076101307b816 */ /* 0x040fe40000000007 */
[----:B------:R-:W-:Y:S02]  /*6c80*/  @!P3 PRMT R6, R19, 0x7632, R6 ;  /* 0x000076321306b816 */ /* 0x000fe40000000006 */
[----:B0-----:R-:W2:Y:S01]  /*6c90*/  LDL.LU.64 R18, [R1+0x180] ;  /* 0x0001800001127983 */ /* 0x001ea20000300a00 */
[----:B------:R-:W-:Y:S02]  /*6ca0*/  PRMT R0, RZ, 0x7610, R0 ;  /* 0x00007610ff007816 */ /* 0x000fe40000000000 */
[C---:B------:R-:W-:Y:S02]  /*6cb0*/  LOP3.LUT P1, RZ, R3.reuse, 0x80, RZ, 0xc0, !PT ;  /* 0x0000008003ff7812 */ /* 0x040fe4000782c0ff */
[----:B------:R-:W-:Y:S02]  /*6cc0*/  LOP3.LUT P2, RZ, R3, 0x40, RZ, 0xc0, !PT ;  /* 0x0000004003ff7812 */ /* 0x000fe4000784c0ff */
[----:B------:R-:W-:Y:S01]  /*6cd0*/  @!P6 PRMT R0, R28, 0x7610, R0 ;  /* 0x000076101c00e816 */ /* 0x000fe20000000000 */
[----:B------:R-:W-:Y:S04]  /*6ce0*/  STL.S16 [R1+0x1ac], R21 ;  /* 0x0001ac1501007387 */ /* 0x000fe80000100600 */
[----:B------:R0:W-:Y:S04]  /*6cf0*/  STL.S16 [R1+0x1a8], R20 ;  /* 0x0001a81401007387 */ /* 0x0001e80000100600 */
[----:B------:R1:W-:Y:S01]  /*6d00*/  STL.S16 [R1+0x1cc], R0 ;  /* 0x0001cc0001007387 */ /* 0x0003e20000100600 */
[----:B0-----:R-:W-:-:S03]  /*6d10*/  CS2R R20, SRZ ;  /* 0x0000000000147805 */ /* 0x001fc6000001ff00 */
[----:B-1----:R-:W3:Y:S04]  /*6d20*/  LDL.LU R0, [R1+0x318] ;  /* 0x0003180001007983 */ /* 0x002ee80000300800 */
[----:B------:R-:W4:Y:S04]  /*6d30*/  @!P1 LDG.E R20, desc[UR18][R16.64] ;  /* 0x0000001210149981 */ /* 0x000f28000c1e1900 */
[----:B------:R-:W4:Y:S04]  /*6d40*/  LDL.LU.64 R16, [R1+0x308] ;  /* 0x0003080001107983 */ /* 0x000f280000300a00 */
[----:B--2---:R-:W2:Y:S01]  /*6d50*/  @!P2 LDG.E R21, desc[UR18][R18.64] ;  /* 0x000000121215a981 */ /* 0x004ea2000c1e1900 */
[----:B------:R-:W-:-:S04]  /*6d60*/  PRMT R22, RZ, 0x7610, R22 ;  /* 0x00007610ff167816 */ /* 0x000fc80000000016 */
[----:B------:R-:W-:Y:S02]  /*6d70*/  @!P5 PRMT R22, R11, 0x7610, R22 ;  /* 0x000076100b16d816 */ /* 0x000fe40000000016 */
[----:B------:R-:W-:-:S03]  /*6d80*/  LOP3.LUT P6, RZ, R3, 0x20, RZ, 0xc0, !PT ;  /* 0x0000002003ff7812 */ /* 0x000fc600078cc0ff */
[----:B------:R0:W-:Y:S01]  /*6d90*/  STL.S16 [R1+0x1bc], R22 ;  /* 0x0001bc1601007387 */ /* 0x0001e20000100600 */
[C---:B------:R-:W-:Y:S02]  /*6da0*/  LOP3.LUT P5, RZ, R3.reuse, 0x10, RZ, 0xc0, !PT ;  /* 0x0000001003ff7812 */ /* 0x040fe400078ac0ff */
[----:B------:R-:W-:Y:S01]  /*6db0*/  PRMT R9, RZ, 0x7610, R9 ;  /* 0x00007610ff097816 */ /* 0x000fe20000000009 */
[----:B------:R-:W2:Y:S01]  /*6dc0*/  LDL.LU.64 R18, [R1+0x140] ;  /* 0x0001400001127983 */ /* 0x000ea20000300a00 */
[----:B------:R-:W-:Y:S01]  /*6dd0*/  PRMT R8, RZ, 0x7610, R8 ;  /* 0x00007610ff087816 */ /* 0x000fe20000000008 */
[----:B0-----:R-:W-:Y:S01]  /*6de0*/  HFMA2 R22, -RZ, RZ, 0, 0 ;  /* 0x00000000ff167431 */ /* 0x001fe200000001ff */
[----:B------:R-:W-:Y:S02]  /*6df0*/  PRMT R23, RZ, 0x7610, R23 ;  /* 0x00007610ff177816 */ /* 0x000fe40000000017 */
[----:B---3--:R-:W-:Y:S02]  /*6e00*/  PRMT R0, RZ, 0x7610, R0 ;  /* 0x00007610ff007816 */ /* 0x008fe40000000000 */
[----:B------:R-:W-:-:S02]  /*6e10*/  LOP3.LUT P4, RZ, R3, 0x8, RZ, 0xc0, !PT ;  /* 0x0000000803ff7812 */ /* 0x000fc4000788c0ff */
[C---:B----4-:R-:W-:Y:S01]  /*6e20*/  @!P1 PRMT R9, R20.reuse, 0x7610, R9 ;  /* 0x0000761014099816 */ /* 0x050fe20000000009 */
[----:B------:R-:W3:Y:S01]  /*6e30*/  @!P6 LDG.E R22, desc[UR18][R44.64] ;  /* 0x000000122c16e981 */ /* 0x000ee2000c1e1900 */
[----:B------:R-:W-:Y:S02]  /*6e40*/  @!P1 PRMT R8, R20, 0x7632, R8 ;  /* 0x0000763214089816 */ /* 0x000fe40000000008 */
[C---:B------:R-:W-:Y:S02]  /*6e50*/  LOP3.LUT P3, RZ, R3.reuse, 0x4, RZ, 0xc0, !PT ;  /* 0x0000000403ff7812 */ /* 0x040fe4000786c0ff */
[----:B------:R-:W-:Y:S01]  /*6e60*/  LOP3.LUT P1, RZ, R3, 0x2, RZ, 0xc0, !PT ;  /* 0x0000000203ff7812 */ /* 0x000fe2000782c0ff */
[----:B------:R-:W4:Y:S01]  /*6e70*/  LDL.LU.64 R44, [R1+0x130] ;  /* 0x00013000012c7983 */ /* 0x000f220000300a00 */
[C---:B--2---:R-:W-:Y:S02]  /*6e80*/  @!P2 PRMT R23, R21.reuse, 0x7610, R23 ;  /* 0x000076101517a816 */ /* 0x044fe40000000017 */
[----:B------:R-:W-:-:S02]  /*6e90*/  @!P2 PRMT R0, R21, 0x7632, R0 ;  /* 0x000076321500a816 */ /* 0x000fc40000000000 */
[----:B------:R-:W-:Y:S01]  /*6ea0*/  LOP3.LUT P2, RZ, R3, 0x1, RZ, 0xc0, !PT ;  /* 0x0000000103ff7812 */ /* 0x000fe2000784c0ff */
[----:B------:R-:W-:-:S06]  /*6eb0*/  IMAD.MOV.U32 R3, RZ, RZ, RZ ;  /* 0x000000ffff037224 */ /* 0x000fcc00078e00ff */
[----:B------:R-:W2:Y:S04]  /*6ec0*/  @!P5 LDG.E R3, desc[UR18][R16.64] ;  /* 0x000000121003d981 */ /* 0x000ea8000c1e1900 */
[----:B------:R-:W2:Y:S01]  /*6ed0*/  LDL.LU.64 R16, [R1+0x158] ;  /* 0x0001580001107983 */ /* 0x000ea20000300a00 */
[----:B------:R-:W-:-:S03]  /*6ee0*/  PRMT R25, RZ, 0x7610, R25 ;  /* 0x00007610ff197816 */ /* 0x000fc60000000019 */
[----:B------:R0:W-:Y:S04]  /*6ef0*/  STL [R1+0xb0], R24 ;  /* 0x0000b01801007387 */ /* 0x0001e80000100800 */
[----:B------:R1:W-:Y:S01]  /*6f00*/  STL [R1+0xb4], R31 ;  /* 0x0000b41f01007387 */ /* 0x0003e20000100800 */
[----:B---3--:R-:W-:Y:S02]  /*6f10*/  @!P6 PRMT R25, R22, 0x7632, R25 ;  /* 0x000076321619e816 */ /* 0x008fe40000000019 */
[----:B0-----:R-:W-:-:S04]  /*6f20*/  PRMT R24, RZ, 0x7610, R24 ;  /* 0x00007610ff187816 */ /* 0x001fc80000000018 */
[----:B------:R-:W-:Y:S01]  /*6f30*/  @!P6 PRMT R24, R22, 0x7610, R24 ;  /* 0x000076101618e816 */ /* 0x000fe20000000018 */
[----:B-1----:R-:W-:Y:S01]  /*6f40*/  IMAD.MOV.U32 R31, RZ, RZ, RZ ;  /* 0x000000ffff1f7224 */ /* 0x002fe200078e00ff */
[----:B------:R-:W-:Y:S01]  /*6f50*/  LOP3.LUT P6, RZ, R4, 0x1, RZ, 0xc0, !PT ;  /* 0x0000000104ff7812 */ /* 0x000fe200078cc0ff */
[----:B------:R-:W-:-:S06]  /*6f60*/  IMAD.MOV.U32 R4, RZ, RZ, RZ ;  /* 0x000000ffff047224 */ /* 0x000fcc00078e00ff */
[----:B----4-:R-:W3:Y:S04]  /*6f70*/  @!P2 LDG.E R4, desc[UR18][R44.64] ;  /* 0x000000122c04a981 */ /* 0x010ee8000c1e1900 */
[----:B------:R0:W-:Y:S04]  /*6f80*/  STL [R1+0xb8], R26 ;  /* 0x0000b81a01007387 */ /* 0x0001e80000100800 */
[----:B------:R-:W-:Y:S04]  /*6f90*/  STL [R1+0xbc], R33 ;  /* 0x0000bc2101007387 */ /* 0x000fe80000100800 */
[----:B------:R1:W-:Y:S01]  /*6fa0*/  STL [R1+0xc4], R30 ;  /* 0x0000c41e01007387 */ /* 0x0003e20000100800 */
[----:B0-----:R-:W-:-:S03]  /*6fb0*/  MOV R26, RZ ;  /* 0x000000ff001a7202 */ /* 0x001fc60000000f00 */
[----:B------:R0:W-:Y:S04]  /*6fc0*/  STL [R1+0xc0], R29 ;  /* 0x0000c01d01007387 */ /* 0x0001e80000100800 */
[----:B------:R-:W4:Y:S01]  /*6fd0*/  @!P3 LDG.E R26, desc[UR18][R14.64] ;  /* 0x000000120e1ab981 */ /* 0x000f22000c1e1900 */
[----:B------:R-:W-:-:S03]  /*6fe0*/  PRMT R34, RZ, 0x7610, R34 ;  /* 0x00007610ff227816 */ /* 0x000fc60000000022 */
[----:B------:R0:W-:Y:S04]  /*6ff0*/  STL [R1+0xc8], R28 ;  /* 0x0000c81c01007387 */ /* 0x0001e80000100800 */
[----:B------:R-:W4:Y:S04]  /*7000*/  LDL.LU R45, [R1+0x300] ;  /* 0x00030000012d7983 */ /* 0x000f280000300800 */
[----:B------:R-:W4:Y:S04]  /*7010*/  LDL.LU.64 R14, [R1+0x128] ;  /* 0x00012800010e7983 */ /* 0x000f280000300a00 */
[----:B--2---:R2:W4:Y:S02]  /*7020*/  @!P4 LDG.E R31, desc[UR18][R16.64] ;  /* 0x00000012101fc981 */ /* 0x004524000c1e1900 */
[----:B--2---:R-:W-:-:S06]  /*7030*/  CS2R R16, SRZ ;  /* 0x0000000000107805 */ /* 0x004fcc000001ff00 */
[----:B------:R-:W2:Y:S01]  /*7040*/  @!P1 LDG.E R17, desc[UR18][R18.64] ;  /* 0x0000001212119981 */ /* 0x000ea2000c1e1900 */
[----:B-1----:R-:W-:Y:S02]  /*7050*/  PRMT R30, RZ, 0x7610, R30 ;  /* 0x00007610ff1e7816 */ /* 0x002fe4000000001e */
[----:B------:R-:W-:Y:S02]  /*7060*/  PRMT R33, RZ, 0x7610, R33 ;  /* 0x00007610ff217816 */ /* 0x000fe40000000021 */
[----:B0-----:R-:W-:Y:S01]  /*7070*/  PRMT R29, RZ, 0x7610, R29 ;  /* 0x00007610ff1d7816 */ /* 0x001fe2000000001d */
[----:B------:R-:W-:Y:S01]  /*7080*/  IMAD.MOV.U32 R28, RZ, RZ, RZ ;  /* 0x000000ffff1c7224 */ /* 0x000fe200078e00ff */
[----:B------:R-:W-:Y:S01]  /*7090*/  STL [R1+0xa0], R35 ;  /* 0x0000a02301007387 */ /* 0x000fe20000100800 */
[----:B---3--:R-:W-:-:S03]  /*70a0*/  @!P2 PRMT R30, R4, 0x7610, R30 ;  /* 0x00007610041ea816 */ /* 0x008fc6000000001e */
[----:B------:R0:W-:Y:S01]  /*70b0*/  STL [R1+0xa8], R37 ;  /* 0x0000a82501007387 */ /* 0x0001e20000100800 */
[----:B------:R-:W-:Y:S02]  /*70c0*/  @!P2 PRMT R33, R4, 0x7632, R33 ;  /* 0x000076320421a816 */ /* 0x000fe40000000021 */
[----:B------:R-:W-:Y:S02]  /*70d0*/  LOP3.LUT P2, RZ, R2, 0x8000000, RZ, 0xc0, !PT ;  /* 0x0800000002ff7812 */ /* 0x000fe4000784c0ff */
[----:B------:R-:W-:Y:S02]  /*70e0*/  PRMT R40, RZ, 0x7610, R40 ;  /* 0x00007610ff287816 */ /* 0x000fe40000000028 */
[----:B------:R-:W-:Y:S01]  /*70f0*/  PRMT R41, RZ, 0x7610, R41 ;  /* 0x00007610ff297816 */ /* 0x000fe20000000029 */
[----:B------:R-:W-:Y:S01]  /*7100*/  IMAD.MOV.U32 R44, RZ, RZ, RZ ;  /* 0x000000ffff2c7224 */ /* 0x000fe200078e00ff */
[----:B------:R-:W3:Y:S07]  /*7110*/  LDL.LU.64 R18, [R1+0x120] ;  /* 0x0001200001127983 */ /* 0x000eee0000300a00 */
[----:B----4-:R-:W4:Y:S04]  /*7120*/  @!P2 LDG.E R28, desc[UR18][R14.64] ;  /* 0x000000120e1ca981 */ /* 0x010f28000c1e1900 */
[----:B------:R-:W3:Y:S01]  /*7130*/  LDL.LU.64 R14, [R1+0x2f0] ;  /* 0x0002f000010e7983 */ /* 0x000ee20000300a00 */
[----:B--2---:R-:W-:-:S02]  /*7140*/  @!P1 PRMT R29, R17, 0x7610, R29 ;  /* 0x00007610111d9816 */ /* 0x004fc4000000001d */
[----:B------:R-:W-:Y:S02]  /*7150*/  @!P1 PRMT R34, R17, 0x7632, R34 ;  /* 0x0000763211229816 */ /* 0x000fe40000000022 */
[----:B------:R-:W-:-:S13]  /*7160*/  LOP3.LUT P1, RZ, R2, 0x10000000, RZ, 0xc0, !PT ;  /* 0x1000000002ff7812 */ /* 0x000fda000782c0ff */
[----:B------:R-:W2:Y:S04]  /*7170*/  @!P1 LDG.E R16, desc[UR18][R12.64] ;  /* 0x000000120c109981 */ /* 0x000ea8000c1e1900 */
[----:B------:R-:W4:Y:S01]  /*7180*/  LDL.LU.64 R12, [R1+0x2f8] ;  /* 0x0002f800010c7983 */ /* 0x000f220000300a00 */
[----:B0-----:R-:W-:Y:S02]  /*7190*/  PRMT R37, RZ, 0x7610, R37 ;  /* 0x00007610ff257816 */ /* 0x001fe40000000025 */
[----:B------:R-:W-:Y:S02]  /*71a0*/  PRMT R35, RZ, 0x7610, R35 ;  /* 0x00007610ff237816 */ /* 0x000fe40000000023 */
[C---:B------:R-:W-:Y:S02]  /*71b0*/  @!P4 PRMT R37, R31.reuse, 0x7610, R37 ;  /* 0x000076101f25c816 */ /* 0x040fe40000000025 */
[----:B------:R-:W-:-:S02]  /*71c0*/  @!P4 PRMT R35, R31, 0x7632, R35 ;  /* 0x000076321f23c816 */ /* 0x000fc40000000023 */
[C---:B------:R-:W-:Y:S02]  /*71d0*/  LOP3.LUT P4, RZ, R2.reuse, 0x40000000, RZ, 0xc0, !PT ;  /* 0x4000000002ff7812 */ /* 0x040fe4000788c0ff */
[C---:B------:R-:W-:Y:S02]  /*71e0*/  @!P5 PRMT R40, R3.reuse, 0x7610, R40 ;  /* 0x000076100328d816 */ /* 0x040fe40000000028 */
[----:B------:R-:W-:Y:S02]  /*71f0*/  @!P5 PRMT R41, R3, 0x7632, R41 ;  /* 0x000076320329d816 */ /* 0x000fe40000000029 */
[----:B------:R-:W-:-:S07]  /*7200*/  LOP3.LUT P5, RZ, R2, 0x80000000, RZ, 0xc0, !PT ;  /* 0x8000000002ff7812 */ /* 0x000fce00078ac0ff */
[----:B---3--:R0:W3:Y:S02]  /*7210*/  @!P4 LDG.E R44, desc[UR18][R14.64] ;  /* 0x000000120e2cc981 */ /* 0x0080e4000c1e1900 */
[----:B0-----:R-:W-:Y:S01]  /*7220*/  IMAD.MOV.U32 R14, RZ, RZ, RZ ;  /* 0x000000ffff0e7224 */ /* 0x001fe200078e00ff */
[----:B------:R-:W-:-:S05]  /*7230*/  SHF.L.U32 R45, R45, 0x10, RZ ;  /* 0x000000102d2d7819 */ /* 0x000fca00000006ff */
[----:B----4-:R0:W4:Y:S02]  /*7240*/  @!P5 LDG.E R14, desc[UR18][R12.64] ;  /* 0x000000120c0ed981 */ /* 0x010124000c1e1900 */
[----:B0-----:R-:W-:Y:S02]  /*7250*/  PRMT R12, RZ, 0x7610, R12 ;  /* 0x00007610ff0c7816 */ /* 0x001fe4000000000c */
[----:B------:R-:W-:Y:S02]  /*7260*/  PRMT R13, RZ, 0x7610, R13 ;  /* 0x00007610ff0d7816 */ /* 0x000fe4000000000d */
[C---:B------:R-:W-:Y:S02]  /*7270*/  @!P0 PRMT R12, R5.reuse, 0x7632, R12 ;  /* 0x00007632050c8816 */ /* 0x040fe4000000000c */
[----:B------:R-:W-:Y:S02]  /*7280*/  @!P0 PRMT R13, R5, 0x7610, R13 ;  /* 0x00007610050d8816 */ /* 0x000fe4000000000d */
[----:B------:R-:W-:-:S03]  /*7290*/  SHF.L.U32 R12, R12, 0x10, RZ ;  /* 0x000000100c0c7819 */ /* 0x000fc600000006ff */
[----:B------:R-:W-:Y:S02]  /*72a0*/  IMAD.U32 R13, R13, 0x10000, RZ ;  /* 0x000100000d0d7824 */ /* 0x000fe400078e00ff */
[----:B------:R-:W-:Y:S02]  /*72b0*/  FMUL.FTZ R15, R12, R12 ;  /* 0x0000000c0c0f7220 */ /* 0x000fe40000410000 */
[C---:B------:R-:W-:Y:S02]  /*72c0*/  FADD.FTZ R12, R13.reuse, R12 ;  /* 0x0000000c0d0c7221 */ /* 0x040fe40000010000 */
[----:B------:R-:W-:Y:S01]  /*72d0*/  FFMA.FTZ R15, R13, R13, R15 ;  /* 0x0000000d0d0f7223 */ /* 0x000fe2000001000f */
[----:B------:R-:W-:Y:S01]  /*72e0*/  FADD.FTZ R13, R38, R45 ;  /* 0x0000002d260d7221 */ /* 0x000fe20000010000 */
[----:B------:R-:W-:Y:S01]  /*72f0*/  FADD.FTZ R12, RZ, R12 ;  /* 0x0000000cff0c7221 */ /* 0x000fe20000010000 */
[----:B------:R-:W-:-:S03]  /*7300*/  FMUL.FTZ R45, R45, R45 ;  /* 0x0000002d2d2d7220 */ /* 0x000fc60000410000 */
[----:B------:R-:W-:Y:S01]  /*7310*/  FADD.FTZ R12, R12, R13 ;  /* 0x0000000d0c0c7221 */ /* 0x000fe20000010000 */
[----:B------:R-:W-:Y:S01]  /*7320*/  FFMA.FTZ R45, R38, R38, R45 ;  /* 0x00000026262d7223 */ /* 0x000fe2000001002d */
[----:B------:R-:W2:Y:S04]  /*7330*/  LDL.LU R13, [R1+0x114] ;  /* 0x00011400010d7983 */ /* 0x000ea80000300800 */
[----:B------:R-:W3:Y:S01]  /*7340*/  LDL.LU R38, [R1+0x110] ;  /* 0x0001100001267983 */ /* 0x000ee20000300800 */
[----:B------:R-:W-:-:S04]  /*7350*/  FADD.FTZ R15, RZ, R15 ;  /* 0x0000000fff0f7221 */ /* 0x000fc80000010000 */
[----:B------:R-:W-:Y:S01]  /*7360*/  FADD.FTZ R15, R15, R45 ;  /* 0x0000002d0f0f7221 */ /* 0x000fe20000010000 */
[----:B--2---:R-:W-:Y:S02]  /*7370*/  IMAD.U32 R13, R13, 0x10000, RZ ;  /* 0x000100000d0d7824 */ /* 0x004fe400078e00ff */
[----:B---3--:R-:W-:Y:S02]  /*7380*/  IMAD.U32 R38, R38, 0x10000, RZ ;  /* 0x0001000026267824 */ /* 0x008fe400078e00ff */
[----:B------:R-:W-:Y:S02]  /*7390*/  FMUL.FTZ R45, R13, R13 ;  /* 0x0000000d0d2d7220 */ /* 0x000fe40000410000 */
[C---:B------:R-:W-:Y:S02]  /*73a0*/  FADD.FTZ R13, R38.reuse, R13 ;  /* 0x0000000d260d7221 */ /* 0x040fe40000010000 */
[----:B------:R-:W-:Y:S02]  /*73b0*/  FFMA.FTZ R45, R38, R38, R45 ;  /* 0x00000026262d7223 */ /* 0x000fe4000001002d */
[----:B------:R-:W2:Y:S01]  /*73c0*/  LDL.LU R38, [R1+0x118] ;  /* 0x0001180001267983 */ /* 0x000ea20000300800 */
[----:B------:R-:W-:-:S03]  /*73d0*/  FADD.FTZ R12, R12, R13 ;  /* 0x0000000d0c0c7221 */ /* 0x000fc60000010000 */
[----:B------:R-:W3:Y:S01]  /*73e0*/  LDL.LU R13, [R1+0x11c] ;  /* 0x00011c00010d7983 */ /* 0x000ee20000300800 */
[----:B------:R-:W-:Y:S01]  /*73f0*/  FADD.FTZ R15, R15, R45 ;  /* 0x0000002d0f0f7221 */ /* 0x000fe20000010000 */
[----:B--2---:R-:W-:Y:S01]  /*7400*/  IMAD.U32 R38, R38, 0x10000, RZ ;  /* 0x0001000026267824 */ /* 0x004fe200078e00ff */
[----:B---3--:R-:W-:-:S05]  /*7410*/  SHF.L.U32 R13, R13, 0x10, RZ ;  /* 0x000000100d0d7819 */ /* 0x008fca00000006ff */
[----:B------:R-:W-:Y:S01]  /*7420*/  FMUL.FTZ R45, R13, R13 ;  /* 0x0000000d0d2d7220 */ /* 0x000fe20000410000 */
[----:B------:R-:W-:-:S04]  /*7430*/  FADD.FTZ R13, R38, R13 ;  /* 0x0000000d260d7221 */ /* 0x000fc80000010000 */
[----:B------:R-:W-:Y:S02]  /*7440*/  FADD.FTZ R12, R12, R13 ;  /* 0x0000000d0c0c7221 */ /* 0x000fe40000010000 */
[----:B------:R-:W2:Y:S01]  /*7450*/  LDL.LU R13, [R1+0x13c] ;  /* 0x00013c00010d7983 */ /* 0x000ea20000300800 */
[----:B------:R-:W-:-:S03]  /*7460*/  FFMA.FTZ R45, R38, R38, R45 ;  /* 0x00000026262d7223 */ /* 0x000fc6000001002d */
[----:B------:R-:W3:Y:S04]  /*7470*/  LDL.LU R38, [R1+0x138] ;  /* 0x0001380001267983 */ /* 0x000ee80000300800 */
[----:B------:R0:W-:Y:S04]  /*7480*/  STL [R1+0xa4], R36 ;  /* 0x0000a42401007387 */ /* 0x0001e80000100800 */
[----:B------:R1:W-:Y:S01]  /*7490*/  STL [R1+0xac], R39 ;  /* 0x0000ac2701007387 */ /* 0x0003e20000100800 */
[----:B0-----:R-:W-:Y:S02]  /*74a0*/  PRMT R36, RZ, 0x7610, R36 ;  /* 0x00007610ff247816 */ /* 0x001fe40000000024 */
[----:B-1----:R-:W-:-:S02]  /*74b0*/  PRMT R39, RZ, 0x7610, R39 ;  /* 0x00007610ff277816 */ /* 0x002fc40000000027 */
[C---:B------:R-:W-:Y:S02]  /*74c0*/  @!P3 PRMT R36, R26.reuse, 0x7610, R36 ;  /* 0x000076101a24b816 */ /* 0x040fe40000000024 */
[----:B------:R-:W-:Y:S02]  /*74d0*/  @!P3 PRMT R39, R26, 0x7632, R39 ;  /* 0x000076321a27b816 */ /* 0x000fe40000000027 */
[----:B------:R-:W-:Y:S01]  /*74e0*/  LOP3.LUT P3, RZ, R2, 0x20000000, RZ, 0xc0, !PT ;  /* 0x2000000002ff7812 */ /* 0x000fe2000786c0ff */
[----:B------:R0:W-:Y:S01]  /*74f0*/  STL [R1+0xcc], R11 ;  /* 0x0000cc0b01007387 */ /* 0x0001e20000100800 */
[----:B------:R-:W-:Y:S01]  /*7500*/  FADD.FTZ R15, R15, R45 ;  /* 0x0000002d0f0f7221 */ /* 0x000fe20000010000 */
[----:B0-----:R-:W-:-:S10]  /*7510*/  HFMA2 R11, -RZ, RZ, 0, 0 ;  /* 0x00000000ff0b7431 */ /* 0x001fd400000001ff */
[----:B------:R-:W4:Y:S04]  /*7520*/  @!P3 LDG.E R11, desc[UR18][R18.64] ;  /* 0x00000012120bb981 */ /* 0x000f28000c1e1900 */
[----:B------:R-:W4:Y:S04]  /*7530*/  LDL.LU R18, [R1+0x148] ;  /* 0x0001480001127983 */ /* 0x000f280000300800 */
[----:B------:R-:W4:Y:S01]  /*7540*/  LDL.LU R19, [R1+0x150] ;  /* 0x0001500001137983 */ /* 0x000f220000300800 */
[----:B--2---:R-:W-:Y:S01]  /*7550*/  IMAD.U32 R13, R13, 0x10000, RZ ;  /* 0x000100000d0d7824 */ /* 0x004fe200078e00ff */
[----:B---3--:R-:W-:-:S03]  /*7560*/  SHF.L.U32 R38, R38, 0x10, RZ ;  /* 0x0000001026267819 */ /* 0x008fc600000006ff */
[----:B------:R-:W-:Y:S02]  /*7570*/  FMUL.FTZ R45, R13, R13 ;  /* 0x0000000d0d2d7220 */ /* 0x000fe40000410000 */
[C---:B------:R-:W-:Y:S02]  /*7580*/  FADD.FTZ R13, R38.reuse, R13 ;  /* 0x0000000d260d7221 */ /* 0x040fe40000010000 */
[----:B------:R-:W-:Y:S02]  /*7590*/  FFMA.FTZ R45, R38, R38, R45 ;  /* 0x00000026262d7223 */ /* 0x000fe4000001002d */
[----:B------:R-:W2:Y:S01]  /*75a0*/  LDL.LU R38, [R1+0x14c] ;  /* 0x00014c0001267983 */ /* 0x000ea20000300800 */
[----:B------:R-:W-:Y:S01]  /*75b0*/  FADD.FTZ R12, R12, R13 ;  /* 0x0000000d0c0c7221 */ /* 0x000fe20000010000 */
[----:B------:R-:W-:Y:S01]  /*75c0*/  FADD.FTZ R15, R15, R45 ;  /* 0x0000002d0f0f7221 */ /* 0x000fe20000010000 */
[----:B--2---:R-:W-:Y:S02]  /*75d0*/  IMAD.U32 R13, R38, 0x10000, RZ ;  /* 0x00010000260d7824 */ /* 0x004fe400078e00ff */
[----:B----4-:R-:W-:-:S02]  /*75e0*/  IMAD.U32 R38, R18, 0x10000, RZ ;  /* 0x0001000012267824 */ /* 0x010fc400078e00ff */
[----:B------:R-:W-:Y:S01]  /*75f0*/  FMUL.FTZ R45, R13, R13 ;  /* 0x0000000d0d2d7220 */ /* 0x000fe20000410000 */
[----:B------:R-:W2:Y:S01]  /*7600*/  LDL.LU R18, [R1+0x174] ;  /* 0x0001740001127983 */ /* 0x000ea20000300800 */
[C---:B------:R-:W-:Y:S02]  /*7610*/  FADD.FTZ R13, R38.reuse, R13 ;  /* 0x0000000d260d7221 */ /* 0x040fe40000010000 */
[----:B------:R-:W-:Y:S01]  /*7620*/  FFMA.FTZ R45, R38, R38, R45 ;  /* 0x00000026262d7223 */ /* 0x000fe2000001002d */
[----:B------:R-:W-:Y:S02]  /*7630*/  IMAD.U32 R38, R19, 0x10000, RZ ;  /* 0x0001000013267824 */ /* 0x000fe400078e00ff */
[----:B------:R-:W-:Y:S01]  /*7640*/  FADD.FTZ R12, R12, R13 ;  /* 0x0000000d0c0c7221 */ /* 0x000fe20000010000 */
[----:B------:R-:W-:Y:S01]  /*7650*/  FMUL.FTZ R13, R32, R32 ;  /* 0x00000020200d7220 */ /* 0x000fe20000410000 */
[----:B------:R-:W-:Y:S01]  /*7660*/  FADD.FTZ R15, R15, R45 ;  /* 0x0000002d0f0f7221 */ /* 0x000fe20000010000 */
[C---:B------:R-:W-:Y:S01]  /*7670*/  FADD.FTZ R32, R38.reuse, R32 ;  /* 0x0000002026207221 */ /* 0x040fe20000010000 */
[----:B------:R-:W3:Y:S01]  /*7680*/  LDL.LU R45, [R1+0x170] ;  /* 0x00017000012d7983 */ /* 0x000ee20000300800 */
[----:B------:R-:W-:-:S03]  /*7690*/  FFMA.FTZ R13, R38, R38, R13 ;  /* 0x00000026260d7223 */ /* 0x000fc6000001000d */
[----:B------:R-:W4:Y:S01]  /*76a0*/  LDL.LU R38, [R1+0x154] ;  /* 0x0001540001267983 */ /* 0x000f220000300800 */
[----:B------:R-:W-:-:S03]  /*76b0*/  FADD.FTZ R12, R12, R32 ;  /* 0x000000200c0c7221 */ /* 0x000fc60000010000 */
[----:B------:R-:W2:Y:S01]  /*76c0*/  LDL.LU R32, [R1+0x16c] ;  /* 0x00016c0001207983 */ /* 0x000ea20000300800 */
[----:B------:R-:W-:-:S03]  /*76d0*/  FADD.FTZ R13, R15, R13 ;  /* 0x0000000d0f0d7221 */ /* 0x000fc60000010000 */
[----:B------:R-:W3:Y:S01]  /*76e0*/  LDL.LU R19, [R1+0x190] ;  /* 0x0001900001137983 */ /* 0x000ee20000300800 */
[----:B----4-:R-:W-:-:S04]  /*76f0*/  IMAD.U32 R38, R38, 0x10000, RZ ;  /* 0x0001000026267824 */ /* 0x010fc800078e00ff */
[----:B------:R-:W-:Y:S01]  /*7700*/  FMUL.FTZ R15, R38, R38 ;  /* 0x00000026260f7220 */ /* 0x000fe20000410000 */
[C---:B------:R-:W-:Y:S01]  /*7710*/  FADD.FTZ R38, R27.reuse, R38 ;  /* 0x000000261b267221 */ /* 0x040fe20000010000 */
[----:B--2---:R-:W-:Y:S02]  /*7720*/  IMAD.U32 R32, R32, 0x10000, RZ ;  /* 0x0001000020207824 */ /* 0x004fe400078e00ff */
[----:B------:R-:W-:Y:S01]  /*7730*/  FFMA.FTZ R15, R27, R27, R15 ;  /* 0x0000001b1b0f7223 */ /* 0x000fe2000001000f */
[----:B---3--:R-:W-:Y:S01]  /*7740*/  IMAD.U32 R45, R45, 0x10000, RZ ;  /* 0x000100002d2d7824 */ /* 0x008fe200078e00ff */
[----:B------:R-:W2:Y:S01]  /*7750*/  LDL.LU R27, [R1+0x168] ;  /* 0x00016800011b7983 */ /* 0x000ea20000300800 */
[----:B------:R-:W-:Y:S01]  /*7760*/  FADD.FTZ R12, R12, R38 ;  /* 0x000000260c0c7221 */ /* 0x000fe20000010000 */
[----:B------:R-:W-:Y:S01]  /*7770*/  FMUL.FTZ R38, R32, R32 ;  /* 0x0000002020267220 */ /* 0x000fe20000410000 */
[----:B------:R-:W-:Y:S01]  /*7780*/  FADD.FTZ R13, R13, R15 ;  /* 0x0000000f0d0d7221 */ /* 0x000fe20000010000 */
[C---:B------:R-:W-:Y:S01]  /*7790*/  FADD.FTZ R32, R45.reuse, R32 ;  /* 0x000000202d207221 */ /* 0x040fe20000010000 */
[----:B------:R-:W3:Y:S01]  /*77a0*/  LDL.LU R15, [R1+0x17c] ;  /* 0x00017c00010f7983 */ /* 0x000ee20000300800 */
[----:B------:R-:W-:-:S02]  /*77b0*/  FFMA.FTZ R38, R45, R45, R38 ;  /* 0x0000002d2d267223 */ /* 0x000fc40000010026 */
[----:B------:R-:W-:Y:S02]  /*77c0*/  FADD.FTZ R45, R12, R32 ;  /* 0x000000200c2d7221 */ /* 0x000fe40000010000 */
[----:B------:R-:W4:Y:S01]  /*77d0*/  LDL.LU R12, [R1+0x178] ;  /* 0x00017800010c7983 */ /* 0x000f220000300800 */
[----:B------:R-:W-:-:S03]  /*77e0*/  FADD.FTZ R13, R13, R38 ;  /* 0x000000260d0d7221 */ /* 0x000fc60000010000 */
[----:B------:R-:W4:Y:S01]  /*77f0*/  LDL.LU R38, [R1+0x188] ;  /* 0x0001880001267983 */ /* 0x000f220000300800 */
[----:B--2---:R-:W-:Y:S01]  /*7800*/  SHF.L.U32 R27, R27, 0x10, RZ ;  /* 0x000000101b1b7819 */ /* 0x004fe200000006ff */
[----:B---3--:R-:W-:-:S04]  /*7810*/  IMAD.U32 R15, R15, 0x10000, RZ ;  /* 0x000100000f0f7824 */ /* 0x008fc800078e00ff */
[----:B------:R-:W-:Y:S01]  /*7820*/  FMUL.FTZ R32, R27, R27 ;  /* 0x0000001b1b207220 */ /* 0x000fe20000410000 */
[C---:B------:R-:W-:Y:S01]  /*7830*/  FADD.FTZ R27, R15.reuse, R27 ;  /* 0x0000001b0f1b7221 */ /* 0x040fe20000010000 */
[----:B----4-:R-:W-:Y:S02]  /*7840*/  IMAD.U32 R12, R12, 0x10000, RZ ;  /* 0x000100000c0c7824 */ /* 0x010fe400078e00ff */
[----:B------:R-:W-:Y:S01]  /*7850*/  FFMA.FTZ R32, R15, R15, R32 ;  /* 0x0000000f0f207223 */ /* 0x000fe20000010020 */
[----:B------:R-:W-:Y:S01]  /*7860*/  FADD.FTZ R45, R45, R27 ;  /* 0x0000001b2d2d7221 */ /* 0x000fe20000010000 */
[----:B------:R-:W-:Y:S01]  /*7870*/  SHF.L.U32 R15, R38, 0x10, RZ ;  /* 0x00000010260f7819 */ /* 0x000fe200000006ff */
[----:B------:R-:W-:Y:S01]  /*7880*/  FMUL.FTZ R27, R12, R12 ;  /* 0x0000000c0c1b7220 */ /* 0x000fe20000410000 */
[----:B------:R-:W-:Y:S01]  /*7890*/  FADD.FTZ R13, R13, R32 ;  /* 0x000000200d0d7221 */ /* 0x000fe20000010000 */
[----:B------:R-:W-:Y:S02]  /*78a0*/  IMAD.U32 R32, R18, 0x10000, RZ ;  /* 0x0001000012207824 */ /* 0x000fe400078e00ff */
[C---:B------:R-:W-:Y:S01]  /*78b0*/  FADD.FTZ R12, R15.reuse, R12 ;  /* 0x0000000c0f0c7221 */ /* 0x040fe20000010000 */
[----:B------:R-:W-:Y:S01]  /*78c0*/  FFMA.FTZ R27, R15, R15, R27 ;  /* 0x0000000f0f1b7223 */ /* 0x000fe2000001001b */
[----:B------:R-:W-:-:S02]  /*78d0*/  IMAD.U32 R15, R19, 0x10000, RZ ;  /* 0x00010000130f7824 */ /* 0x000fc400078e00ff */
[----:B------:R-:W-:Y:S01]  /*78e0*/  FMUL.FTZ R38, R32, R32 ;  /* 0x0000002020267220 */ /* 0x000fe20000410000 */
[----:B------:R-:W-:Y:S01]  /*78f0*/  FADD.FTZ R12, R45, R12 ;  /* 0x0000000c2d0c7221 */ /* 0x000fe20000010000 */
[----:B------:R-:W-:Y:S01]  /*7900*/  FADD.FTZ R13, R13, R27 ;  /* 0x0000001b0d0d7221 */ /* 0x000fe20000010000 */
[C---:B------:R-:W-:Y:S01]  /*7910*/  FADD.FTZ R32, R15.reuse, R32 ;  /* 0x000000200f207221 */ /* 0x040fe20000010000 */
[----:B------:R-:W-:Y:S01]  /*7920*/  FFMA.FTZ R38, R15, R15, R38 ;  /* 0x0000000f0f267223 */ /* 0x000fe20000010026 */
[----:B------:R-:W2:Y:S04]  /*7930*/  LDL.LU R27, [R1+0x194] ;  /* 0x00019400011b7983 */ /* 0x000ea80000300800 */
[----:B------:R-:W3:Y:S01]  /*7940*/  LDL.LU R15, [R1+0x1a0] ;  /* 0x0001a000010f7983 */ /* 0x000ee20000300800 */
[----:B------:R-:W-:Y:S01]  /*7950*/  FADD.FTZ R12, R12, R32 ;  /* 0x000000200c0c7221 */ /* 0x000fe20000010000 */
[----:B------:R-:W-:-:S02]  /*7960*/  FADD.FTZ R13, R13, R38 ;  /* 0x000000260d0d7221 */ /* 0x000fc40000010000 */
[----:B------:R-:W4:Y:S04]  /*7970*/  LDL.LU R38, [R1+0x18c] ;  /* 0x00018c0001267983 */ /* 0x000f280000300800 */
[----:B------:R-:W4:Y:S04]  /*7980*/  LDL.LU R45, [R1+0x1b0] ;  /* 0x0001b000012d7983 */ /* 0x000f280000300800 */
[----:B------:R-:W4:Y:S04]  /*7990*/  LDL.LU R18, [R1+0x1d0] ;  /* 0x0001d00001127983 */ /* 0x000f280000300800 */
[----:B------:R-:W4:Y:S01]  /*79a0*/  LDL.LU R19, [R1+0x1c4] ;  /* 0x0001c40001137983 */ /* 0x000f220000300800 */
[----:B--2---:R-:W-:Y:S01]  /*79b0*/  IMAD.U32 R27, R27, 0x10000, RZ ;  /* 0x000100001b1b7824 */ /* 0x004fe200078e00ff */
[----:B---3--:R-:W-:-:S05]  /*79c0*/  SHF.L.U32 R15, R15, 0x10, RZ ;  /* 0x000000100f0f7819 */ /* 0x008fca00000006ff */
[----:B------:R-:W-:Y:S01]  /*79d0*/  FMUL.FTZ R32, R15, R15 ;  /* 0x0000000f0f207220 */ /* 0x000fe20000410000 */
[----:B------:R-:W-:-:S03]  /*79e0*/  FADD.FTZ R15, R27, R15 ;  /* 0x0000000f1b0f7221 */ /* 0x000fc60000010000 */
[----:B------:R-:W-:Y:S02]  /*79f0*/  FFMA.FTZ R32, R27, R27, R32 ;  /* 0x0000001b1b207223 */ /* 0x000fe40000010020 */
[----:B------:R-:W2:Y:S02]  /*7a00*/  LDL.LU R27, [R1+0x1a4] ;  /* 0x0001a400011b7983 */ /* 0x000ea40000300800 */
[----:B------:R-:W-:Y:S02]  /*7a10*/  FADD.FTZ R13, R13, R32 ;  /* 0x000000200d0d7221 */ /* 0x000fe40000010000 */
[----:B------:R-:W3:Y:S01]  /*7a20*/  LDL.LU R32, [R1+0x1c0] ;  /* 0x0001c00001207983 */ /* 0x000ee20000300800 */
[----:B----4-:R-:W-:Y:S02]  /*7a30*/  IMAD.U32 R38, R38, 0x10000, RZ ;  /* 0x0001000026267824 */ /* 0x010fe400078e00ff */
[----:B------:R-:W-:Y:S01]  /*7a40*/  FADD.FTZ R12, R12, R15 ;  /* 0x0000000f0c0c7221 */ /* 0x000fe20000010000 */
[----:B------:R-:W-:Y:S01]  /*7a50*/  SHF.L.U32 R45, R45, 0x10, RZ ;  /* 0x000000102d2d7819 */ /* 0x000fe200000006ff */
[----:B--2---:R-:W-:-:S02]  /*7a60*/  IMAD.U32 R15, R27, 0x10000, RZ ;  /* 0x000100001b0f7824 */ /* 0x004fc400078e00ff */
[----:B------:R-:W-:Y:S02]  /*7a70*/  FMUL.FTZ R27, R38, R38 ;  /* 0x00000026261b7220 */ /* 0x000fe40000410000 */
[C---:B------:R-:W-:Y:S02]  /*7a80*/  FADD.FTZ R38, R45.reuse, R38 ;  /* 0x000000262d267221 */ /* 0x040fe40000010000 */
[----:B------:R-:W-:Y:S02]  /*7a90*/  FFMA.FTZ R27, R45, R45, R27 ;  /* 0x0000002d2d1b7223 */ /* 0x000fe4000001001b */
[----:B------:R-:W2:Y:S01]  /*7aa0*/  LDL.LU R45, [R1+0x1b4] ;  /* 0x0001b400012d7983 */ /* 0x000ea20000300800 */
[----:B---3--:R-:W-:Y:S02]  /*7ab0*/  IMAD.U32 R32, R32, 0x10000, RZ ;  /* 0x0001000020207824 */ /* 0x008fe400078e00ff */
[----:B------:R-:W-:Y:S01]  /*7ac0*/  FADD.FTZ R38, R12, R38 ;  /* 0x000000260c267221 */ /* 0x000fe20000010000 */
[----:B------:R-:W-:Y:S01]  /*7ad0*/  FMUL.FTZ R12, R15, R15 ;  /* 0x0000000f0f0c7220 */ /* 0x000fe20000410000 */
[----:B------:R-:W-:-:S03]  /*7ae0*/  FADD.FTZ R15, R32, R15 ;  /* 0x0000000f200f7221 */ /* 0x000fc60000010000 */
[----:B------:R-:W-:Y:S02]  /*7af0*/  FFMA.FTZ R12, R32, R32, R12 ;  /* 0x00000020200c7223 */ /* 0x000fe4000001000c */
[----:B------:R-:W3:Y:S01]  /*7b00*/  LDL.LU R32, [R1+0x1e0] ;  /* 0x0001e00001207983 */ /* 0x000ee20000300800 */
[----:B------:R-:W-:Y:S01]  /*7b10*/  FADD.FTZ R13, R13, R27 ;  /* 0x0000001b0d0d7221 */ /* 0x000fe20000010000 */
[----:B------:R-:W-:Y:S01]  /*7b20*/  FADD.FTZ R38, R38, R15 ;  /* 0x0000000f26267221 */ /* 0x000fe20000010000 */
[----:B------:R-:W-:Y:S02]  /*7b30*/  IMAD.U32 R27, R18, 0x10000, RZ ;  /* 0x00010000121b7824 */ /* 0x000fe400078e00ff */
[----:B------:R-:W-:Y:S01]  /*7b40*/  FADD.FTZ R12, R13, R12 ;  /* 0x0000000c0d0c7221 */ /* 0x000fe20000010000 */
[----:B------:R-:W-:Y:S01]  /*7b50*/  IMAD.U32 R13, R19, 0x10000, RZ ;  /* 0x00010000130d7824 */ /* 0x000fe200078e00ff */
[----:B------:R-:W4:Y:S04]  /*7b60*/  LDL.LU R18, [R1+0x20c] ;  /* 0x00020c0001127983 */ /* 0x000f280000300800 */
[----:B------:R-:W4:Y:S01]  /*7b70*/  LDL.LU R19, [R1+0x218] ;  /* 0x0002180001137983 */ /* 0x000f220000300800 */
[----:B--2---:R-:W-:-:S05]  /*7b80*/  SHF.L.U32 R45, R45, 0x10, RZ ;  /* 0x000000102d2d7819 */ /* 0x004fca00000006ff */
[----:B------:R-:W-:Y:S01]  /*7b90*/  FMUL.FTZ R15, R45, R45 ;  /* 0x0000002d2d0f7220 */ /* 0x000fe20000410000 */
[----:B------:R-:W-:-:S03]  /*7ba0*/  FADD.FTZ R45, R27, R45 ;  /* 0x0000002d1b2d7221 */ /* 0x000fc60000010000 */
[----:B------:R-:W-:Y:S01]  /*7bb0*/  FFMA.FTZ R15, R27, R27, R15 ;  /* 0x0000001b1b0f7223 */ /* 0x000fe2000001000f */
[----:B---3--:R-:W-:Y:S01]  /*7bc0*/  SHF.L.U32 R27, R32, 0x10, RZ ;  /* 0x00000010201b7819 */ /* 0x008fe200000006ff */
[----:B------:R-:W-:Y:S02]  /*7bd0*/  FMUL.FTZ R32, R13, R13 ;  /* 0x0000000d0d207220 */ /* 0x000fe40000410000 */
[----:B------:R-:W-:Y:S02]  /*7be0*/  FADD.FTZ R12, R12, R15 ;  /* 0x0000000f0c0c7221 */ /* 0x000fe40000010000 */
[----:B------:R-:W2:Y:S01]  /*7bf0*/  LDL.LU R15, [R1+0x1e8] ;  /* 0x0001e800010f7983 */ /* 0x000ea20000300800 */
[C---:B------:R-:W-:Y:S01]  /*7c00*/  FADD.FTZ R13, R27.reuse, R13 ;  /* 0x0000000d1b0d7221 */ /* 0x040fe20000010000 */
[----:B------:R-:W-:Y:S02]  /*7c10*/  FFMA.FTZ R32, R27, R27, R32 ;  /* 0x0000001b1b207223 */ /* 0x000fe40000010020 */
[----:B------:R-:W3:Y:S01]  /*7c20*/  LDL.LU R27, [R1+0x1e4] ;  /* 0x0001e400011b7983 */ /* 0x000ee20000300800 */
[----:B------:R-:W-:Y:S01]  /*7c30*/  FADD.FTZ R38, R38, R45 ;  /* 0x0000002d26267221 */ /* 0x000fe20000010000 */
[----:B------:R-:W-:-:S02]  /*7c40*/  FADD.FTZ R12, R12, R32 ;  /* 0x000000200c0c7221 */ /* 0x000fc40000010000 */
[----:B------:R-:W4:Y:S01]  /*7c50*/  LDL.LU R45, [R1+0x1f8] ;  /* 0x0001f800012d7983 */ /* 0x000f220000300800 */
[----:B------:R-:W-:-:S03]  /*7c60*/  FADD.FTZ R13, R38, R13 ;  /* 0x0000000d260d7221 */ /* 0x000fc60000010000 */
[----:B------:R-:W4:Y:S01]  /*7c70*/  LDL.LU R38, [R1+0x1d4] ;  /* 0x0001d40001267983 */ /* 0x000f220000300800 */
[----:B--2---:R-:W-:Y:S02]  /*7c80*/  IMAD.U32 R15, R15, 0x10000, RZ ;  /* 0x000100000f0f7824 */ /* 0x004fe400078e00ff */
[----:B---3--:R-:W-:Y:S02]  /*7c90*/  IMAD.U32 R27, R27, 0x10000, RZ ;  /* 0x000100001b1b7824 */ /* 0x008fe400078e00ff */
[----:B------:R-:W-:Y:S02]  /*7ca0*/  FMUL.FTZ R32, R15, R15 ;  /* 0x0000000f0f207220 */ /* 0x000fe40000410000 */
[C---:B------:R-:W-:Y:S02]  /*7cb0*/  FADD.FTZ R15, R27.reuse, R15 ;  /* 0x0000000f1b0f7221 */ /* 0x040fe40000010000 */
[----:B------:R-:W-:Y:S02]  /*7cc0*/  FFMA.FTZ R32, R27, R27, R32 ;  /* 0x0000001b1b207223 */ /* 0x000fe40000010020 */
[----:B------:R-:W2:Y:S02]  /*7cd0*/  LDL.LU R27, [R1+0x1ec] ;  /* 0x0001ec00011b7983 */ /* 0x000ea40000300800 */
[----:B------:R-:W-:-:S02]  /*7ce0*/  FADD.FTZ R12, R12, R32 ;  /* 0x000000200c0c7221 */ /* 0x000fc40000010000 */
[----:B------:R-:W3:Y:S01]  /*7cf0*/  LDL.LU R32, [R1+0x1fc] ;  /* 0x0001fc0001207983 */ /* 0x000ee20000300800 */
[----:B----4-:R-:W-:Y:S01]  /*7d00*/  SHF.L.U32 R38, R38, 0x10, RZ ;  /* 0x0000001026267819 */ /* 0x010fe200000006ff */
[----:B------:R-:W-:Y:S02]  /*7d10*/  IMAD.U32 R45, R45, 0x10000, RZ ;  /* 0x000100002d2d7824 */ /* 0x000fe400078e00ff */
[----:B------:R-:W-:Y:S01]  /*7d20*/  FADD.FTZ R13, R13, R15 ;  /* 0x0000000f0d0d7221 */ /* 0x000fe20000010000 */
[----:B--2---:R-:W-:Y:S02]  /*7d30*/  IMAD.U32 R15, R27, 0x10000, RZ ;  /* 0x000100001b0f7824 */ /* 0x004fe400078e00ff */
[----:B------:R-:W-:Y:S01]  /*7d40*/  FMUL.FTZ R27, R38, R38 ;  /* 0x00000026261b7220 */ /* 0x000fe20000410000 */
[C---:B------:R-:W-:Y:S01]  /*7d50*/  FADD.FTZ R38, R45.reuse, R38 ;  /* 0x000000262d267221 */ /* 0x040fe20000010000 */
[----:B---3--:R-:W-:Y:S02]  /*7d60*/  SHF.L.U32 R32, R32, 0x10, RZ ;  /* 0x0000001020207819 */ /* 0x008fe400000006ff */
[----:B------:R-:W-:Y:S01]  /*7d70*/  FFMA.FTZ R27, R45, R45, R27 ;  /* 0x0000002d2d1b7223 */ /* 0x000fe2000001001b */
[----:B------:R-:W-:Y:S01]  /*7d80*/  FADD.FTZ R45, R13, R38 ;  /* 0x000000260d2d7221 */ /* 0x000fe20000010000 */
[----:B------:R-:W-:Y:S01]  /*7d90*/  FMUL.FTZ R38, R15, R15 ;  /* 0x0000000f0f267220 */ /* 0x000fe20000410000 */
[----:B------:R-:W-:-:S02]  /*7da0*/  IMAD.U32 R13, R18, 0x10000, RZ ;  /* 0x00010000120d7824 */ /* 0x000fc400078e00ff */
[----:B------:R-:W-:Y:S01]  /*7db0*/  FADD.FTZ R12, R12, R27 ;  /* 0x0000001b0c0c7221 */ /* 0x000fe20000010000 */
[C---:B------:R-:W-:Y:S01]  /*7dc0*/  FFMA.FTZ R38, R32.reuse, R32, R38 ;  /* 0x0000002020267223 */ /* 0x040fe20000010026 */
[----:B------:R-:W-:Y:S01]  /*7dd0*/  FADD.FTZ R15, R32, R15 ;  /* 0x0000000f200f7221 */ /* 0x000fe20000010000 */
[----:B------:R-:W-:Y:S02]  /*7de0*/  IMAD.U32 R27, R19, 0x10000, RZ ;  /* 0x00010000131b7824 */ /* 0x000fe400078e00ff */
[----:B------:R-:W-:Y:S01]  /*7df0*/  FMUL.FTZ R32, R13, R13 ;  /* 0x0000000d0d207220 */ /* 0x000fe20000410000 */
[----:B------:R-:W-:Y:S01]  /*7e00*/  FADD.FTZ R12, R12, R38 ;  /* 0x000000260c0c7221 */ /* 0x000fe20000010000 */
[----:B------:R-:W-:Y:S01]  /*7e10*/  FADD.FTZ R15, R45, R15 ;  /* 0x0000000f2d0f7221 */ /* 0x000fe20000010000 */
[----:B------:R-:W2:Y:S01]  /*7e20*/  LDL.LU R38, [R1+0x21c] ;  /* 0x00021c0001267983 */ /* 0x000ea20000300800 */
[C---:B------:R-:W-:Y:S01]  /*7e30*/  FADD.FTZ R13, R27.reuse, R13 ;  /* 0x0000000d1b0d7221 */ /* 0x040fe20000010000 */
[----:B------:R-:W-:-:S02]  /*7e40*/  FFMA.FTZ R32, R27, R27, R32 ;  /* 0x0000001b1b207223 */ /* 0x000fc40000010020 */
[----:B------:R-:W3:Y:S02]  /*7e50*/  LDL.LU R27, [R1+0x228] ;  /* 0x00022800011b7983 */ /* 0x000ee40000300800 */
[----:B------:R-:W-:Y:S02]  /*7e60*/  FADD.FTZ R12, R12, R32 ;  /* 0x000000200c0c7221 */ /* 0x000fe40000010000 */
[----:B------:R-:W4:Y:S01]  /*7e70*/  LDL.LU R32, [R1+0x22c] ;  /* 0x00022c0001207983 */ /* 0x000f220000300800 */
[----:B------:R-:W-:-:S03]  /*7e80*/  FADD.FTZ R13, R15, R13 ;  /* 0x0000000d0f0d7221 */ /* 0x000fc60000010000 */
[----:B------:R-:W4:Y:S04]  /*7e90*/  LDL.LU R45, [R1+0x208] ;  /* 0x00020800012d7983 */ /* 0x000f280000300800 */
[----:B------:R-:W4:Y:S01]  /*7ea0*/  LDL.LU.64 R18, [R1+0x258] ;  /* 0x0002580001127983 */ /* 0x000f220000300a00 */
[----:B--2---:R-:W-:Y:S01]  /*7eb0*/  SHF.L.U32 R38, R38, 0x10, RZ ;  /* 0x0000001026267819 */ /* 0x004fe200000006ff */
[----:B---3--:R-:W-:-:S04]  /*7ec0*/  IMAD.U32 R27, R27, 0x10000, RZ ;  /* 0x000100001b1b7824 */ /* 0x008fc800078e00ff */
[----:B------:R-:W-:Y:S01]  /*7ed0*/  FMUL.FTZ R15, R38, R38 ;  /* 0x00000026260f7220 */ /* 0x000fe20000410000 */
[----:B------:R-:W-:-:S04]  /*7ee0*/  FADD.FTZ R38, R27, R38 ;  /* 0x000000261b267221 */ /* 0x000fc80000010000 */
[----:B------:R-:W-:Y:S02]  /*7ef0*/  FADD.FTZ R13, R13, R38 ;  /* 0x000000260d0d7221 */ /* 0x000fe40000010000 */
[----:B------:R-:W2:Y:S01]  /*7f00*/  LDL.LU R38, [R1+0x23c] ;  /* 0x00023c0001267983 */ /* 0x000ea20000300800 */
[----:B----4-:R-:W-:Y:S02]  /*7f10*/  IMAD.U32 R32, R32, 0x10000, RZ ;  /* 0x0001000020207824 */ /* 0x010fe400078e00ff */
[----:B------:R-:W-:Y:S01]  /*7f20*/  FFMA.FTZ R15, R27, R27, R15 ;  /* 0x0000001b1b0f7223 */ /* 0x000fe2000001000f */
[----:B------:R-:W-:Y:S01]  /*7f30*/  SHF.L.U32 R27, R45, 0x10, RZ ;  /* 0x000000102d1b7819 */ /* 0x000fe200000006ff */
[----:B------:R-:W-:Y:S02]  /*7f40*/  FMUL.FTZ R45, R32, R32 ;  /* 0x00000020202d7220 */ /* 0x000fe40000410000 */
[----:B------:R-:W-:Y:S02]  /*7f50*/  FADD.FTZ R12, R12, R15 ;  /* 0x0000000f0c0c7221 */ /* 0x000fe40000010000 */
[C---:B------:R-:W-:Y:S01]  /*7f60*/  FFMA.FTZ R45, R27.reuse, R27, R45 ;  /* 0x0000001b1b2d7223 */ /* 0x040fe2000001002d */
[----:B------:R-:W-:Y:S01]  /*7f70*/  FADD.FTZ R32, R27, R32 ;  /* 0x000000201b207221 */ /* 0x000fe20000010000 */
[----:B------:R-:W-:Y:S01]  /*7f80*/  FMUL.FTZ R15, R10, R10 ;  /* 0x0000000a0a0f7220 */ /* 0x000fe20000410000 */
[----:B------:R-:W3:Y:S01]  /*7f90*/  LDL.LU R27, [R1+0x248] ;  /* 0x00024800011b7983 */ /* 0x000ee20000300800 */
[----:B------:R-:W-:-:S03]  /*7fa0*/  FADD.FTZ R12, R12, R45 ;  /* 0x0000002d0c0c7221 */ /* 0x000fc60000010000 */
[----:B------:R-:W4:Y:S01]  /*7fb0*/  LDL.LU R45, [R1+0x24c] ;  /* 0x00024c00012d7983 */ /* 0x000f220000300800 */
[----:B------:R-:W-:-:S03]  /*7fc0*/  FADD.FTZ R13, R13, R32 ;  /* 0x000000200d0d7221 */ /* 0x000fc60000010000 */
[----:B------:R-:W4:Y:S01]  /*7fd0*/  LDL.LU R32, [R1+0x238] ;  /* 0x0002380001207983 */ /* 0x000f220000300800 */
[----:B--2---:R-:W-:-:S04]  /*7fe0*/  IMAD.U32 R38, R38, 0x10000, RZ ;  /* 0x0001000026267824 */ /* 0x004fc800078e00ff */
[C---:B------:R-:W-:Y:S01]  /*7ff0*/  FADD.FTZ R10, R38.reuse, R10 ;  /* 0x0000000a260a7221 */ /* 0x040fe20000010000 */
[----:B------:R-:W-:-:S04]  /*8000*/  FFMA.FTZ R38, R38, R38, R15 ;  /* 0x0000002626267223 */ /* 0x000fc8000001000f */
[----:B------:R-:W-:Y:S02]  /*8010*/  FADD.FTZ R12, R12, R38 ;  /* 0x000000260c0c7221 */ /* 0x000fe40000010000 */
[----:B------:R-:W2:Y:S01]  /*8020*/  LDL.LU R38, [R1+0x264] ;  /* 0x0002640001267983 */ /* 0x000ea20000300800 */
[----:B------:R-:W-:Y:S01]  /*8030*/  FADD.FTZ R10, R13, R10 ;  /* 0x0000000a0d0a7221 */ /* 0x000fe20000010000 */
[----:B---3--:R-:W-:Y:S02]  /*8040*/  IMAD.U32 R27, R27, 0x10000, RZ ;  /* 0x000100001b1b7824 */ /* 0x008fe400078e00ff */
[----:B----4-:R-:W-:-:S04]  /*8050*/  IMAD.U32 R13, R45, 0x10000, RZ ;  /* 0x000100002d0d7824 */ /* 0x010fc800078e00ff */
[----:B------:R-:W-:Y:S01]  /*8060*/  FMUL.FTZ R45, R13, R13 ;  /* 0x0000000d0d2d7220 */ /* 0x000fe20000410000 */
[----:B------:R-:W-:Y:S01]  /*8070*/  SHF.L.U32 R32, R32, 0x10, RZ ;  /* 0x0000001020207819 */ /* 0x000fe200000006ff */
[C---:B------:R-:W-:Y:S02]  /*8080*/  FADD.FTZ R13, R27.reuse, R13 ;  /* 0x0000000d1b0d7221 */ /* 0x040fe40000010000 */
[----:B------:R-:W-:Y:S02]  /*8090*/  FFMA.FTZ R45, R27, R27, R45 ;  /* 0x0000001b1b2d7223 */ /* 0x000fe4000001002d */
[----:B------:R-:W-:Y:S01]  /*80a0*/  FADD.FTZ R13, R10, R13 ;  /* 0x0000000d0a0d7221 */ /* 0x000fe20000010000 */
[----:B------:R-:W-:Y:S01]  /*80b0*/  FMUL.FTZ R10, R32, R32 ;  /* 0x00000020200a7220 */ /* 0x000fe20000410000 */
[----:B------:R-:W3:Y:S01]  /*80c0*/  LDL.LU R27, [R1+0x260] ;  /* 0x00026000011b7983 */ /* 0x000ee20000300800 */
[----:B--2---:R-:W-:-:S04]  /*80d0*/  IMAD.U32 R38, R38, 0x10000, RZ ;  /* 0x0001000026267824 */ /* 0x004fc800078e00ff */
[C---:B------:R-:W-:Y:S01]  /*80e0*/  FADD.FTZ R32, R38.reuse, R32 ;  /* 0x0000002026207221 */ /* 0x040fe20000010000 */
[----:B------:R-:W-:Y:S02]  /*80f0*/  FFMA.FTZ R10, R38, R38, R10 ;  /* 0x00000026260a7223 */ /* 0x000fe4000001000a */
[----:B------:R-:W2:Y:S01]  /*8100*/  LDL.LU R38, [R1+0x274] ;  /* 0x0002740001267983 */ /* 0x000ea20000300800 */
[----:B------:R-:W-:Y:S01]  /*8110*/  FADD.FTZ R12, R12, R45 ;  /* 0x0000002d0c0c7221 */ /* 0x000fe20000010000 */
[----:B------:R-:W-:Y:S02]  /*8120*/  FADD.FTZ R32, R13, R32 ;  /* 0x000000200d207221 */ /* 0x000fe40000010000 */
[----:B------:R-:W4:Y:S01]  /*8130*/  LDL.LU R45, [R1+0x284] ;  /* 0x00028400012d7983 */ /* 0x000f220000300800 */
[----:B---3--:R-:W-:Y:S02]  /*8140*/  IMAD.U32 R27, R27, 0x10000, RZ ;  /* 0x000100001b1b7824 */ /* 0x008fe400078e00ff */
[----:B------:R-:W-:-:S02]  /*8150*/  FADD.FTZ R10, R12, R10 ;  /* 0x0000000a0c0a7221 */ /* 0x000fc40000010000 */
[----:B------:R-:W3:Y:S01]  /*8160*/  LDL.LU R12, [R1+0x270] ;  /* 0x00027000010c7983 */ /* 0x000ee20000300800 */
[----:B------:R-:W-:Y:S01]  /*8170*/  FMUL.FTZ R13, R27, R27 ;  /* 0x0000001b1b0d7220 */ /* 0x000fe20000410000 */
[----:B--2---:R-:W-:-:S05]  /*8180*/  SHF.L.U32 R38, R38, 0x10, RZ ;  /* 0x0000001026267819 */ /* 0x004fca00000006ff */
[C---:B------:R-:W-:Y:S01]  /*8190*/  FFMA.FTZ R13, R38.reuse, R38, R13 ;  /* 0x00000026260d7223 */ /* 0x040fe2000001000d */
[----:B------:R-:W-:-:S03]  /*81a0*/  FADD.FTZ R27, R38, R27 ;  /* 0x0000001b261b7221 */ /* 0x000fc60000010000 */
[----:B------:R-:W-:Y:S02]  /*81b0*/  FADD.FTZ R10, R10, R13 ;  /* 0x0000000d0a0a7221 */ /* 0x000fe40000010000 */
[----:B------:R-:W2:Y:S01]  /*81c0*/  LDL.LU R13, [R1+0x294] ;  /* 0x00029400010d7983 */ /* 0x000ea20000300800 */
[----:B------:R-:W-:-:S03]  /*81d0*/  FADD.FTZ R27, R32, R27 ;  /* 0x0000001b201b7221 */ /* 0x000fc60000010000 */
[----:B------:R-:W2:Y:S01]  /*81e0*/  LDL.LU R32, [R1+0x290] ;  /* 0x0002900001207983 */ /* 0x000ea20000300800 */
[----:B---3--:R-:W-:Y:S02]  /*81f0*/  IMAD.U32 R12, R12, 0x10000, RZ ;  /* 0x000100000c0c7824 */ /* 0x008fe400078e00ff */
[----:B----4-:R-:W-:Y:S02]  /*8200*/  IMAD.U32 R38, R45, 0x10000, RZ ;  /* 0x000100002d267824 */ /* 0x010fe400078e00ff */
[----:B------:R-:W-:Y:S02]  /*8210*/  FMUL.FTZ R45, R12, R12 ;  /* 0x0000000c0c2d7220 */ /* 0x000fe40000410000 */
[C---:B------:R-:W-:Y:S02]  /*8220*/  FADD.FTZ R12, R38.reuse, R12 ;  /* 0x0000000c260c7221 */ /* 0x040fe40000010000 */
[----:B------:R-:W-:Y:S02]  /*8230*/  FFMA.FTZ R45, R38, R38, R45 ;  /* 0x00000026262d7223 */ /* 0x000fe4000001002d */
[----:B------:R-:W-:Y:S01]  /*8240*/  FADD.FTZ R12, R27, R12 ;  /* 0x0000000c1b0c7221 */ /* 0x000fe20000010000 */
[----:B------:R-:W3:Y:S01]  /*8250*/  LDL.LU R38, [R1+0x280] ;  /* 0x0002800001267983 */ /* 0x000ee20000300800 */
[----:B------:R-:W-:-:S03]  /*8260*/  FADD.FTZ R10, R10, R45 ;  /* 0x0000002d0a0a7221 */ /* 0x000fc60000010000 */
[----:B------:R-:W4:Y:S01]  /*8270*/  LDL.LU R45, [R1+0x2a4] ;  /* 0x0002a400012d7983 */ /* 0x000f220000300800 */
[----:B--2---:R-:W-:Y:S01]  /*8280*/  SHF.L.U32 R13, R13, 0x10, RZ ;  /* 0x000000100d0d7819 */ /* 0x004fe200000006ff */
[----:B------:R-:W-:-:S04]  /*8290*/  IMAD.U32 R32, R32, 0x10000, RZ ;  /* 0x0001000020207824 */ /* 0x000fc800078e00ff */
[----:B------:R-:W-:Y:S01]  /*82a0*/  FMUL.FTZ R27, R13, R13 ;  /* 0x0000000d0d1b7220 */ /* 0x000fe20000410000 */
[----:B------:R-:W-:-:S03]  /*82b0*/  FADD.FTZ R13, R32, R13 ;  /* 0x0000000d200d7221 */ /* 0x000fc60000010000 */
[----:B------:R-:W-:Y:S02]  /*82c0*/  FFMA.FTZ R27, R32, R32, R27 ;  /* 0x00000020201b7223 */ /* 0x000fe4000001001b */
[----:B------:R-:W2:Y:S02]  /*82d0*/  LDL.LU R32, [R1+0x2a0] ;  /* 0x0002a00001207983 */ /* 0x000ea40000300800 */
[----:B------:R-:W-:Y:S02]  /*82e0*/  FADD.FTZ R10, R10, R27 ;  /* 0x0000001b0a0a7221 */ /* 0x000fe40000010000 */
[----:B------:R-:W2:Y:S01]  /*82f0*/  LDL.LU R27, [R1+0x2b4] ;  /* 0x0002b400011b7983 */ /* 0x000ea20000300800 */
[----:B---3--:R-:W-:Y:S02]  /*8300*/  IMAD.U32 R38, R38, 0x10000, RZ ;  /* 0x0001000026267824 */ /* 0x008fe400078e00ff */
[----:B------:R-:W-:Y:S01]  /*8310*/  FADD.FTZ R12, R12, R13 ;  /* 0x0000000d0c0c7221 */ /* 0x000fe20000010000 */
[----:B----4-:R-:W-:Y:S01]  /*8320*/  SHF.L.U32 R45, R45, 0x10, RZ ;  /* 0x000000102d2d7819 */ /* 0x010fe200000006ff */
[----:B--2---:R-:W-:-:S02]  /*8330*/  IMAD.U32 R13, R32, 0x10000, RZ ;  /* 0x00010000200d7824 */ /* 0x004fc400078e00ff */
[----:B------:R-:W-:Y:S02]  /*8340*/  FMUL.FTZ R32, R38, R38 ;  /* 0x0000002626207220 */ /* 0x000fe40000410000 */
[----:B------:R-:W-:Y:S01]  /*8350*/  FADD.FTZ R38, R45, R38 ;  /* 0x000000262d267221 */ /* 0x000fe20000010000 */
[----:B------:R-:W-:Y:S02]  /*8360*/  IMAD.U32 R27, R27, 0x10000, RZ ;  /* 0x000100001b1b7824 */ /* 0x000fe400078e00ff */
[----:B------:R-:W-:Y:S01]  /*8370*/  FFMA.FTZ R32, R45, R45, R32 ;  /* 0x0000002d2d207223 */ /* 0x000fe20000010020 */
[----:B------:R-:W-:Y:S01]  /*8380*/  FADD.FTZ R38, R12, R38 ;  /* 0x000000260c267221 */ /* 0x000fe20000010000 */
[----:B------:R-:W-:Y:S01]  /*8390*/  FMUL.FTZ R12, R13, R13 ;  /* 0x0000000d0d0c7220 */ /* 0x000fe20000410000 */
[----:B------:R-:W2:Y:S01]  /*83a0*/  LDL.LU R45, [R1+0x2b0] ;  /* 0x0002b000012d7983 */ /* 0x000ea20000300800 */
[C---:B------:R-:W-:Y:S01]  /*83b0*/  FADD.FTZ R13, R27.reuse, R13 ;  /* 0x0000000d1b0d7221 */ /* 0x040fe20000010000 */
[----:B------:R-:W-:Y:S01]  /*83c0*/  FADD.FTZ R10, R10, R32 ;  /* 0x000000200a0a7221 */ /* 0x000fe20000010000 */
[----:B------:R-:W-:Y:S01]  /*83d0*/  FFMA.FTZ R12, R27, R27, R12 ;  /* 0x0000001b1b0c7223 */ /* 0x000fe2000001000c */
[----:B------:R-:W3:Y:S04]  /*83e0*/  LDL.LU R32, [R1+0x2c0] ;  /* 0x0002c00001207983 */ /* 0x000ee80000300800 */
[----:B------:R-:W4:Y:S01]  /*83f0*/  LDL.LU R27, [R1+0x2bc] ;  /* 0x0002bc00011b7983 */ /* 0x000f220000300800 */
[----:B------:R-:W-:-:S03]  /*8400*/  FADD.FTZ R10, R10, R12 ;  /* 0x0000000c0a0a7221 */ /* 0x000fc60000010000 */
[----:B------:R-:W3:Y:S01]  /*8410*/  LDL.LU R12, [R1+0x2b8] ;  /* 0x0002b800010c7983 */ /* 0x000ee20000300800 */
[----:B------:R-:W-:Y:S01]  /*8420*/  FADD.FTZ R38, R38, R13 ;  /* 0x0000000d26267221 */ /* 0x000fe20000010000 */
[----:B--2---:R-:W-:-:S05]  /*8430*/  SHF.L.U32 R45, R45, 0x10, RZ ;  /* 0x000000102d2d7819 */ /* 0x004fca00000006ff */
[----:B------:R-:W-:Y:S01]  /*8440*/  FMUL.FTZ R13, R45, R45 ;  /* 0x0000002d2d0d7220 */ /* 0x000fe20000410000 */
[----:B----4-:R-:W-:Y:S02]  /*8450*/  IMAD.U32 R27, R27, 0x10000, RZ ;  /* 0x000100001b1b7824 */ /* 0x010fe400078e00ff */
[----:B---3--:R-:W-:Y:S02]  /*8460*/  IMAD.U32 R12, R12, 0x10000, RZ ;  /* 0x000100000c0c7824 */ /* 0x008fe400078e00ff */
[C---:B------:R-:W-:Y:S01]  /*8470*/  FFMA.FTZ R13, R27.reuse, R27, R13 ;  /* 0x0000001b1b0d7223 */ /* 0x040fe2000001000d */
[----:B------:R-:W-:Y:S01]  /*8480*/  FADD.FTZ R45, R27, R45 ;  /* 0x0000002d1b2d7221 */ /* 0x000fe20000010000 */
[----:B------:R-:W-:Y:S01]  /*8490*/  SHF.L.U32 R27, R32, 0x10, RZ ;  /* 0x00000010201b7819 */ /* 0x000fe200000006ff */
[----:B------:R-:W-:Y:S01]  /*84a0*/  FMUL.FTZ R32, R12, R12 ;  /* 0x0000000c0c207220 */ /* 0x000fe20000410000 */
[----:B------:R-:W-:Y:S02]  /*84b0*/  FADD.FTZ R10, R10, R13 ;  /* 0x0000000d0a0a7221 */ /* 0x000fe40000010000 */
[----:B------:R-:W2:Y:S01]  /*84c0*/  LDL.LU R13, [R1+0x2ac] ;  /* 0x0002ac00010d7983 */ /* 0x000ea20000300800 */
[C---:B------:R-:W-:Y:S01]  /*84d0*/  FADD.FTZ R12, R27.reuse, R12 ;  /* 0x0000000c1b0c7221 */ /* 0x040fe20000010000 */
[----:B------:R-:W-:-:S02]  /*84e0*/  FFMA.FTZ R32, R27, R27, R32 ;  /* 0x0000001b1b207223 */ /* 0x000fc40000010020 */
[----:B------:R-:W3:Y:S01]  /*84f0*/  LDL.LU R27, [R1+0x2a8] ;  /* 0x0002a800011b7983 */ /* 0x000ee20000300800 */
[----:B------:R-:W-:Y:S01]  /*8500*/  FADD.FTZ R38, R38, R45 ;  /* 0x0000002d26267221 */ /* 0x000fe20000010000 */
[----:B------:R-:W-:Y:S02]  /*8510*/  FADD.FTZ R10, R10, R32 ;  /* 0x000000200a0a7221 */ /* 0x000fe40000010000 */
        /* <DEDUP_REMOVED lines=16> */
[----:B------:R-:W-:-:S03]  /*8620*/  FADD.FTZ R38, R45, R38 ;  /* 0x000000262d267221 */ /* 0x000fc60000010000 */
[----:B------:R-:W-:Y:S01]  /*8630*/  FFMA.FTZ R27, R45, R45, R27 ;  /* 0x0000002d2d1b7223 */ /* 0x000fe2000001001b */
[----:B------:R-:W-:Y:S01]  /*8640*/  FADD.FTZ R45, R12, R38 ;  /* 0x000000260c2d7221 */ /* 0x000fe20000010000 */
[----:B---3--:R-:W-:Y:S01]  /*8650*/  SHF.L.U32 R32, R32, 0x10, RZ ;  /* 0x0000001020207819 */ /* 0x008fe200000006ff */
[----:B------:R-:W2:Y:S01]  /*8660*/  LDL.LU R12, [R1+0x278] ;  /* 0x00027800010c7983 */ /* 0x000ea20000300800 */
[----:B------:R-:W-:Y:S01]  /*8670*/  FMUL.FTZ R38, R13, R13 ;  /* 0x0000000d0d267220 */ /* 0x000fe20000410000 */
[----:B------:R-:W-:Y:S02]  /*8680*/  FADD.FTZ R10, R10, R27 ;  /* 0x0000001b0a0a7221 */ /* 0x000fe40000010000 */
[----:B------:R-:W3:Y:S01]  /*8690*/  LDL.LU R27, [R1+0x27c] ;  /* 0x00027c00011b7983 */ /* 0x000ee20000300800 */
[C---:B------:R-:W-:Y:S01]  /*86a0*/  FFMA.FTZ R38, R32.reuse, R32, R38 ;  /* 0x0000002020267223 */ /* 0x040fe20000010026 */
[----:B------:R-:W-:Y:S02]  /*86b0*/  FADD.FTZ R13, R32, R13 ;  /* 0x0000000d200d7221 */ /* 0x000fe40000010000 */
[----:B------:R-:W4:Y:S01]  /*86c0*/  LDL.LU R32, [R1+0x268] ;  /* 0x0002680001207983 */ /* 0x000f220000300800 */
[----:B------:R-:W-:-:S03]  /*86d0*/  FADD.FTZ R10, R10, R38 ;  /* 0x000000260a0a7221 */ /* 0x000fc60000010000 */
[----:B------:R-:W4:Y:S01]  /*86e0*/  LDL.LU R38, [R1+0x26c] ;  /* 0x00026c0001267983 */ /* 0x000f220000300800 */
[----:B------:R-:W-:Y:S01]  /*86f0*/  FADD.FTZ R45, R45, R13 ;  /* 0x0000000d2d2d7221 */ /* 0x000fe20000010000 */
[----:B--2---:R-:W-:Y:S02]  /*8700*/  IMAD.U32 R12, R12, 0x10000, RZ ;  /* 0x000100000c0c7824 */ /* 0x004fe400078e00ff */
[----:B---3--:R-:W-:Y:S02]  /*8710*/  IMAD.U32 R27, R27, 0x10000, RZ ;  /* 0x000100001b1b7824 */ /* 0x008fe400078e00ff */
[----:B------:R-:W-:Y:S01]  /*8720*/  FMUL.FTZ R13, R12, R12 ;  /* 0x0000000c0c0d7220 */ /* 0x000fe20000410000 */
[----:B----4-:R-:W-:-:S03]  /*8730*/  SHF.L.U32 R32, R32, 0x10, RZ ;  /* 0x0000001020207819 */ /* 0x010fc600000006ff */
[C---:B------:R-:W-:Y:S01]  /*8740*/  FFMA.FTZ R13, R27.reuse, R27, R13 ;  /* 0x0000001b1b0d7223 */ /* 0x040fe2000001000d */
[----:B------:R-:W-:Y:S01]  /*8750*/  FADD.FTZ R12, R27, R12 ;  /* 0x0000000c1b0c7221 */ /* 0x000fe20000010000 */
[----:B------:R-:W-:Y:S02]  /*8760*/  IMAD.U32 R27, R38, 0x10000, RZ ;  /* 0x00010000261b7824 */ /* 0x000fe400078e00ff */
[----:B------:R-:W-:Y:S01]  /*8770*/  FMUL.FTZ R38, R32, R32 ;  /* 0x0000002020267220 */ /* 0x000fe20000410000 */
        /* <DEDUP_REMOVED lines=10> */
[----:B--2---:R-:W-:Y:S01]  /*8820*/  IMAD.U32 R13, R13, 0x10000, RZ ;  /* 0x000100000d0d7824 */ /* 0x004fe200078e00ff */
[----:B---3--:R-:W-:-:S03]  /*8830*/  SHF.L.U32 R27, R27, 0x10, RZ ;  /* 0x000000101b1b7819 */ /* 0x008fc600000006ff */
[----:B------:R-:W-:Y:S02]  /*8840*/  FMUL.FTZ R32, R13, R13 ;  /* 0x0000000d0d207220 */ /* 0x000fe40000410000 */
[C---:B------:R-:W-:Y:S02]  /*8850*/  FADD.FTZ R13, R27.reuse, R13 ;  /* 0x0000000d1b0d7221 */ /* 0x040fe40000010000 */
[----:B------:R-:W-:Y:S02]  /*8860*/  FFMA.FTZ R32, R27, R27, R32 ;  /* 0x0000001b1b207223 */ /* 0x000fe40000010020 */
[----:B------:R-:W2:Y:S02]  /*8870*/  LDL.LU R27, [R1+0x230] ;  /* 0x00023000011b7983 */ /* 0x000ea40000300800 */
[----:B------:R-:W-:Y:S02]  /*8880*/  FADD.FTZ R10, R10, R32 ;  /* 0x000000200a0a7221 */ /* 0x000fe40000010000 */
[----:B------:R-:W3:Y:S01]  /*8890*/  LDL.LU R32, [R1+0x234] ;  /* 0x0002340001207983 */ /* 0x000ee20000300800 */
[----:B----4-:R-:W-:-:S02]  /*88a0*/  IMAD.U32 R38, R38, 0x10000, RZ ;  /* 0x0001000026267824 */ /* 0x010fc400078e00ff */
[----:B------:R-:W-:Y:S01]  /*88b0*/  FADD.FTZ R12, R12, R13 ;  /* 0x0000000d0c0c7221 */ /* 0x000fe20000010000 */
[----:B------:R-:W-:Y:S01]  /*88c0*/  IMAD.U32 R45, R45, 0x10000, RZ ;  /* 0x000100002d2d7824 */ /* 0x000fe200078e00ff */
[----:B--2---:R-:W-:Y:S01]  /*88d0*/  SHF.L.U32 R13, R27, 0x10, RZ ;  /* 0x000000101b0d7819 */ /* 0x004fe200000006ff */
[----:B------:R-:W-:Y:S02]  /*88e0*/  FMUL.FTZ R27, R38, R38 ;  /* 0x00000026261b7220 */ /* 0x000fe40000410000 */
[C---:B------:R-:W-:Y:S02]  /*88f0*/  FADD.FTZ R38, R45.reuse, R38 ;  /* 0x000000262d267221 */ /* 0x040fe40000010000 */
[----:B------:R-:W-:Y:S02]  /*8900*/  FFMA.FTZ R27, R45, R45, R27 ;  /* 0x0000002d2d1b7223 */ /* 0x000fe4000001001b */
[----:B------:R-:W-:Y:S02]  /*8910*/  FADD.FTZ R45, R12, R38 ;  /* 0x000000260c2d7221 */ /* 0x000fe40000010000 */
[----:B------:R-:W2:Y:S01]  /*8920*/  LDL.LU R12, [R1+0x220] ;  /* 0x00022000010c7983 */ /* 0x000ea20000300800 */
[----:B---3--:R-:W-:-:S02]  /*8930*/  IMAD.U32 R32, R32, 0x10000, RZ ;  /* 0x0001000020207824 */ /* 0x008fc400078e00ff */
        /* <DEDUP_REMOVED lines=9> */
[----:B--2---:R-:W-:-:S04]  /*89d0*/  IMAD.U32 R12, R12, 0x10000, RZ ;  /* 0x000100000c0c7824 */ /* 0x004fc800078e00ff */
[----:B------:R-:W-:Y:S01]  /*89e0*/  FMUL.FTZ R13, R12, R12 ;  /* 0x0000000c0c0d7220 */ /* 0x000fe20000410000 */
[----:B---3--:R-:W-:Y:S01]  /*89f0*/  SHF.L.U32 R27, R27, 0x10, RZ ;  /* 0x000000101b1b7819 */ /* 0x008fe200000006ff */
[----:B----4-:R-:W-:-:S04]  /*8a00*/  IMAD.U32 R32, R32, 0x10000, RZ ;  /* 0x0001000020207824 */ /* 0x010fc800078e00ff */
        /* <DEDUP_REMOVED lines=14> */
[----:B--2---:R-:W-:Y:S01]  /*8af0*/  SHF.L.U32 R13, R13, 0x10, RZ ;  /* 0x000000100d0d7819 */ /* 0x004fe200000006ff */
[----:B---3--:R-:W-:-:S04]  /*8b00*/  IMAD.U32 R27, R27, 0x10000, RZ ;  /* 0x000100001b1b7824 */ /* 0x008fc800078e00ff */
[----:B------:R-:W-:Y:S01]  /*8b10*/  FMUL.FTZ R32, R13, R13 ;  /* 0x0000000d0d207220 */ /* 0x000fe20000410000 */
[----:B------:R-:W-:-:S03]  /*8b20*/  FADD.FTZ R13, R27, R13 ;  /* 0x0000000d1b0d7221 */ /* 0x000fc60000010000 */
[----:B------:R-:W-:Y:S02]  /*8b30*/  FFMA.FTZ R32, R27, R27, R32 ;  /* 0x0000001b1b207223 */ /* 0x000fe40000010020 */
[----:B------:R-:W2:Y:S01]  /*8b40*/  LDL.LU R27, [R1+0x1d8] ;  /* 0x0001d800011b7983 */ /* 0x000ea20000300800 */
[----:B----4-:R-:W-:Y:S01]  /*8b50*/  IMAD.U32 R38, R38, 0x10000, RZ ;  /* 0x0001000026267824 */ /* 0x010fe200078e00ff */
[----:B------:R-:W-:Y:S01]  /*8b60*/  SHF.L.U32 R45, R45, 0x10, RZ ;  /* 0x000000102d2d7819 */ /* 0x000fe200000006ff */
[----:B------:R-:W-:Y:S01]  /*8b70*/  FADD.FTZ R12, R12, R13 ;  /* 0x0000000d0c0c7221 */ /* 0x000fe20000010000 */
[----:B------:R-:W-:Y:S02]  /*8b80*/  FADD.FTZ R10, R10, R32 ;  /* 0x000000200a0a7221 */ /* 0x000fe40000010000 */
[----:B------:R-:W3:Y:S01]  /*8b90*/  LDL.LU R32, [R1+0x1dc] ;  /* 0x0001dc0001207983 */ /* 0x000ee20000300800 */
[----:B--2---:R-:W-:Y:S02]  /*8ba0*/  IMAD.U32 R13, R27, 0x10000, RZ ;  /* 0x000100001b0d7824 */ /* 0x004fe400078e00ff */
[----:B------:R-:W-:Y:S01]  /*8bb0*/  FMUL.FTZ R27, R38, R38 ;  /* 0x00000026261b7220 */ /* 0x000fe20000410000 */
[----:B------:R-:W-:-:S03]  /*8bc0*/  FADD.FTZ R38, R45, R38 ;  /* 0x000000262d267221 */ /* 0x000fc60000010000 */
[----:B------:R-:W-:Y:S01]  /*8bd0*/  FFMA.FTZ R27, R45, R45, R27 ;  /* 0x0000002d2d1b7223 */ /* 0x000fe2000001001b */
[----:B------:R-:W-:Y:S02]  /*8be0*/  FADD.FTZ R45, R12, R38 ;  /* 0x000000260c2d7221 */ /* 0x000fe40000010000 */
[----:B------:R-:W2:Y:S01]  /*8bf0*/  LDL.LU R12, [R1+0x1c8] ;  /* 0x0001c800010c7983 */ /* 0x000ea20000300800 */
[----:B------:R-:W-:-:S03]  /*8c00*/  FADD.FTZ R10, R10, R27 ;  /* 0x0000001b0a0a7221 */ /* 0x000fc60000010000 */
[----:B------:R-:W4:Y:S01]  /*8c10*/  LDL.LU R27, [R1+0x1cc] ;  /* 0x0001cc00011b7983 */ /* 0x000f220000300800 */
[----:B---3--:R-:W-:Y:S02]  /*8c20*/  IMAD.U32 R32, R32, 0x10000, RZ ;  /* 0x0001000020207824 */ /* 0x008fe400078e00ff */
[----:B------:R-:W-:Y:S02]  /*8c30*/  FMUL.FTZ R38, R13, R13 ;  /* 0x0000000d0d267220 */ /* 0x000fe40000410000 */
[C---:B------:R-:W-:Y:S02]  /*8c40*/  FADD.FTZ R13, R32.reuse, R13 ;  /* 0x0000000d200d7221 */ /* 0x040fe40000010000 */
[----:B------:R-:W-:Y:S02]  /*8c50*/  FFMA.FTZ R38, R32, R32, R38 ;  /* 0x0000002020267223 */ /* 0x000fe40000010026 */
[----:B------:R-:W3:Y:S01]  /*8c60*/  LDL.LU R32, [R1+0x1bc] ;  /* 0x0001bc0001207983 */ /* 0x000ee20000300800 */
[----:B------:R-:W-:Y:S01]  /*8c70*/  FADD.FTZ R45, R45, R13 ;  /* 0x0000000d2d2d7221 */ /* 0x000fe20000010000 */
[----:B------:R-:W-:-:S02]  /*8c80*/  FADD.FTZ R38, R10, R38 ;  /* 0x000000260a267221 */ /* 0x000fc40000010000 */
[----:B------:R-:W3:Y:S01]  /*8c90*/  LDL.LU R10, [R1+0x1b8] ;  /* 0x0001b800010a7983 */ /* 0x000ee20000300800 */
[----:B------:R-:W-:-:S06]  /*8ca0*/  MOV R15, RZ ;  /* 0x000000ff000f7202 */ /* 0x000fcc0000000f00 */
[----:B------:R0:W3:Y:S04]  /*8cb0*/  @!P6 LDG.E R15, desc[UR18][R18.64] ;  /* 0x00000012120fe981 */ /* 0x0000e8000c1e1900 */
[----:B------:R-:W3:Y:S01]  /*8cc0*/  LDL.LU.64 R18, [R1+0x2e8] ;  /* 0x0002e80001127983 */ /* 0x000ee20000300a00 */
[----:B--2---:R-:W-:Y:S01]  /*8cd0*/  SHF.L.U32 R12, R12, 0x10, RZ ;  /* 0x000000100c0c7819 */ /* 0x004fe200000006ff */
[----:B----4-:R-:W-:-:S04]  /*8ce0*/  IMAD.U32 R27, R27, 0x10000, RZ ;  /* 0x000100001b1b7824 */ /* 0x010fc800078e00ff */
[----:B------:R-:W-:Y:S01]  /*8cf0*/  FMUL.FTZ R13, R12, R12 ;  /* 0x0000000c0c0d7220 */ /* 0x000fe20000410000 */
[----:B------:R-:W-:-:S03]  /*8d00*/  FADD.FTZ R12, R27, R12 ;  /* 0x0000000c1b0c7221 */ /* 0x000fc60000010000 */
[----:B------:R-:W-:Y:S01]  /*8d10*/  FFMA.FTZ R13, R27, R27, R13 ;  /* 0x0000001b1b0d7223 */ /* 0x000fe2000001000d */
[----:B------:R-:W-:-:S03]  /*8d20*/  FADD.FTZ R12, R45, R12 ;  /* 0x0000000c2d0c7221 */ /* 0x000fc60000010000 */
[----:B------:R-:W-:Y:S01]  /*8d30*/  FADD.FTZ R13, R38, R13 ;  /* 0x0000000d260d7221 */ /* 0x000fe20000010000 */
[----:B------:R-:W2:Y:S04]  /*8d40*/  LDL.LU R45, [R1+0x1ac] ;  /* 0x0001ac00012d7983 */ /* 0x000ea80000300800 */
[----:B------:R-:W4:Y:S01]  /*8d50*/  LDL.LU R38, [R1+0x1a8] ;  /* 0x0001a80001267983 */ /* 0x000f220000300800 */
[----:B---3--:R-:W-:Y:S01]  /*8d60*/  IMAD.U32 R10, R10, 0x10000, RZ ;  /* 0x000100000a0a7824 */ /* 0x008fe200078e00ff */
[----:B------:R-:W-:-:S03]  /*8d70*/  SHF.L.U32 R27, R32, 0x10, RZ ;  /* 0x00000010201b7819 */ /* 0x000fc600000006ff */
[----:B------:R-:W-:Y:S02]  /*8d80*/  FMUL.FTZ R32, R10, R10 ;  /* 0x0000000a0a207220 */ /* 0x000fe40000410000 */
[C---:B------:R-:W-:Y:S02]  /*8d90*/  FADD.FTZ R10, R27.reuse, R10 ;  /* 0x0000000a1b0a7221 */ /* 0x040fe40000010000 */
[----:B------:R-:W-:Y:S02]  /*8da0*/  FFMA.FTZ R32, R27, R27, R32 ;  /* 0x0000001b1b207223 */ /* 0x000fe40000010020 */
[----:B------:R-:W-:Y:S02]  /*8db0*/  FADD.FTZ R10, R12, R10 ;  /* 0x0000000a0c0a7221 */ /* 0x000fe40000010000 */
[----:B------:R-:W-:Y:S01]  /*8dc0*/  FADD.FTZ R13, R13, R32 ;  /* 0x000000200d0d7221 */ /* 0x000fe20000010000 */
[----:B------:R-:W-:Y:S01]  /*8dd0*/  SHF.L.U32 R12, R6, 0x10, RZ ;  /* 0x00000010060c7819 */ /* 0x000fe200000006ff */
[----:B------:R0:W-:Y:S04]  /*8de0*/  STL [R1+0xd0], R18 ;  /* 0x0000d01201007387 */ /* 0x0001e80000100800 */
[----:B------:R1:W5:Y:S01]  /*8df0*/  LDL.LU R6, [R1+0x2e0] ;  /* 0x0002e00001067983 */ /* 0x0003620000300800 */
[----:B0-----:R-:W-:-:S03]  /*8e00*/  IMAD.U32 R18, R7, 0x10000, RZ ;  /* 0x0001000007127824 */ /* 0x001fc600078e00ff */
[----:B------:R1:W5:Y:S01]  /*8e10*/  LDL.LU R7, [R1+0x2dc] ;  /* 0x0002dc0001077983 */ /* 0x0003620000300800 */
[----:B------:R-:W-:-:S03]  /*8e20*/  SHF.L.U32 R25, R25, 0x10, RZ ;  /* 0x0000001019197819 */ /* 0x000fc600000006ff */
[----:B------:R-:W-:Y:S01]  /*8e30*/  STL [R1+0xd4], R19 ;  /* 0x0000d41301007387 */ /* 0x000fe20000100800 */
[----:B------:R-:W-:Y:S01]  /*8e40*/  IMAD.U32 R24, R24, 0x10000, RZ ;  /* 0x0001000018187824 */ /* 0x000fe200078e00ff */
[----:B------:R-:W-:Y:S01]  /*8e50*/  SHF.L.U32 R40, R40, 0x10, RZ ;  /* 0x0000001028287819 */ /* 0x000fe200000006ff */
[----:B------:R-:W-:Y:S01]  /*8e60*/  IMAD.U32 R41, R41, 0x10000, RZ ;  /* 0x0001000029297824 */ /* 0x000fe200078e00ff */
[----:B------:R-:W-:Y:S01]  /*8e70*/  STL [R1+0xd8], R20 ;  /* 0x0000d81401007387 */ /* 0x000fe20000100800 */
[----:B------:R-:W-:Y:S01]  /*8e80*/  IMAD.U32 R37, R37, 0x10000, RZ ;  /* 0x0001000025257824 */ /* 0x000fe200078e00ff */
[----:B------:R-:W-:Y:S01]  /*8e90*/  SHF.L.U32 R39, R39, 0x10, RZ ;  /* 0x0000001027277819 */ /* 0x000fe200000006ff */
[----:B------:R-:W-:Y:S01]  /*8ea0*/  IMAD.U32 R36, R36, 0x10000, RZ ;  /* 0x0001000024247824 */ /* 0x000fe200078e00ff */
[----:B------:R0:W-:Y:S01]  /*8eb0*/  STL [R1+0xe4], R3 ;  /* 0x0000e40301007387 */ /* 0x0001e20000100800 */
[----:B------:R-:W-:Y:S01]  /*8ec0*/  IMAD.U32 R34, R34, 0x10000, RZ ;  /* 0x0001000022227824 */ /* 0x000fe200078e00ff */
[----:B------:R-:W-:Y:S01]  /*8ed0*/  SHF.L.U32 R29, R29, 0x10, RZ ;  /* 0x000000101d1d7819 */ /* 0x000fe200000006ff */
[----:B0-----:R-:W-:Y:S01]  /*8ee0*/  FMUL.FTZ R3, R39, R39 ;  /* 0x0000002727037220 */ /* 0x001fe20000410000 */
[----:B------:R-:W-:Y:S01]  /*8ef0*/  FADD.FTZ R39, R36, R39 ;  /* 0x0000002724277221 */ /* 0x000fe20000010000 */
[----:B------:R-:W-:-:S02]  /*8f00*/  PRMT R43, RZ, 0x7610, R43 ;  /* 0x00007610ff2b7816 */ /* 0x000fc4000000002b */
[----:B------:R-:W-:Y:S02]  /*8f10*/  PRMT R42, RZ, 0x7610, R42 ;  /* 0x00007610ff2a7816 */ /* 0x000fe4000000002a */
[C---:B------:R-:W-:Y:S02]  /*8f20*/  @!P1 PRMT R43, R16.reuse, 0x7632, R43 ;  /* 0x00007632102b9816 */ /* 0x040fe4000000002b */
[----:B------:R-:W-:Y:S02]  /*8f30*/  @!P1 PRMT R42, R16, 0x7610, R42 ;  /* 0x00007610102a9816 */ /* 0x000fe4000000002a */
[----:B------:R-:W-:-:S03]  /*8f40*/  SHF.L.U32 R43, R43, 0x10, RZ ;  /* 0x000000102b2b7819 */ /* 0x000fc600000006ff */
[----:B------:R-:W-:Y:S01]  /*8f50*/  IMAD.U32 R42, R42, 0x10000, RZ ;  /* 0x000100002a2a7824 */ /* 0x000fe200078e00ff */
[----:B------:R-:W-:Y:S04]  /*8f60*/  STL [R1+0xdc], R21 ;  /* 0x0000dc1501007387 */ /* 0x000fe80000100800 */
[----:B------:R0:W-:Y:S02]  /*8f70*/  STL [R1+0xe0], R22 ;  /* 0x0000e01601007387 */ /* 0x0001e40000100800 */
[----:B0-----:R-:W0:Y:S01]  /*8f80*/  S2R R22, SR_LANEID ;  /* 0x0000000000167919 */ /* 0x001e220000000000 */
[----:B----4-:R-:W-:Y:S02]  /*8f90*/  IMAD.U32 R27, R38, 0x10000, RZ ;  /* 0x00010000261b7824 */ /* 0x010fe400078e00ff */
[----:B--2---:R-:W-:-:S02]  /*8fa0*/  IMAD.U32 R38, R45, 0x10000, RZ ;  /* 0x000100002d267824 */ /* 0x004fc400078e00ff */
[----:B------:R-:W-:Y:S02]  /*8fb0*/  FMUL.FTZ R32, R27, R27 ;  /* 0x0000001b1b207220 */ /* 0x000fe40000410000 */
[C---:B------:R-:W-:Y:S02]  /*8fc0*/  FADD.FTZ R27, R38.reuse, R27 ;  /* 0x0000001b261b7221 */ /* 0x040fe40000010000 */
[----:B------:R-:W-:Y:S02]  /*8fd0*/  FFMA.FTZ R32, R38, R38, R32 ;  /* 0x0000002626207223 */ /* 0x000fe40000010020 */
[----:B------:R-:W-:Y:S01]  /*8fe0*/  FADD.FTZ R10, R10, R27 ;  /* 0x0000001b0a0a7221 */ /* 0x000fe20000010000 */
[----:B------:R-:W-:Y:S01]  /*8ff0*/  FMUL.FTZ R27, R12, R12 ;  /* 0x0000000c0c1b7220 */ /* 0x000fe20000410000 */
[C---:B------:R-:W-:Y:S01]  /*9000*/  FADD.FTZ R45, R18.reuse, R12 ;  /* 0x0000000c122d7221 */ /* 0x040fe20000010000 */
[----:B------:R-:W-:Y:S02]  /*9010*/  FADD.FTZ R13, R13, R32 ;  /* 0x000000200d0d7221 */ /* 0x000fe40000010000 */
[----:B------:R-:W-:Y:S01]  /*9020*/  FFMA.FTZ R12, R18, R18, R27 ;  /* 0x00000012120c7223 */ /* 0x000fe2000001001b */
[----:B------:R-:W-:Y:S01]  /*9030*/  IMAD.U32 R32, R8, 0x10000, RZ ;  /* 0x0001000008207824 */ /* 0x000fe200078e00ff */
[----:B------:R-:W-:Y:S01]  /*9040*/  SHF.L.U32 R27, R9, 0x10, RZ ;  /* 0x00000010091b7819 */ /* 0x000fe200000006ff */
[----:B------:R1:W5:Y:S01]  /*9050*/  LDL.LU R8, [R1+0x2d8] ;  /* 0x0002d80001087983 */ /* 0x0003620000300800 */
[----:B------:R-:W-:Y:S01]  /*9060*/  FADD.FTZ R12, R13, R12 ;  /* 0x0000000c0d0c7221 */ /* 0x000fe20000010000 */
[----:B------:R-:W-:-:S02]  /*9070*/  IMAD.U32 R13, R0, 0x10000, RZ ;  /* 0x00010000000d7824 */ /* 0x000fc400078e00ff */
[----:B------:R1:W5:Y:S04]  /*9080*/  LDL.LU R9, [R1+0x2d4] ;  /* 0x0002d40001097983 */ /* 0x0003680000300800 */
[----:B------:R1:W5:Y:S01]  /*9090*/  LDL.LU R0, [R1+0x2d0] ;  /* 0x0002d00001007983 */ /* 0x0003620000300800 */
[----:B------:R-:W-:Y:S01]  /*90a0*/  FMUL.FTZ R18, R32, R32 ;  /* 0x0000002020127220 */ /* 0x000fe20000410000 */
[----:B------:R-:W-:Y:S01]  /*90b0*/  FADD.FTZ R10, R10, R45 ;  /* 0x0000002d0a0a7221 */ /* 0x000fe20000010000 */
[C---:B------:R-:W-:Y:S02]  /*90c0*/  FADD.FTZ R45, R27.reuse, R32 ;  /* 0x000000201b2d7221 */ /* 0x040fe40000010000 */
[----:B------:R-:W-:Y:S01]  /*90d0*/  FFMA.FTZ R27, R27, R27, R18 ;  /* 0x0000001b1b1b7223 */ /* 0x000fe20000010012 */
[----:B------:R-:W-:-:S02]  /*90e0*/  IMAD.U32 R18, R23, 0x10000, RZ ;  /* 0x0001000017127824 */ /* 0x000fc400078e00ff */
[----:B------:R-:W-:Y:S01]  /*90f0*/  FMUL.FTZ R19, R13, R13 ;  /* 0x0000000d0d137220 */ /* 0x000fe20000410000 */
[----:B------:R-:W-:Y:S01]  /*9100*/  FADD.FTZ R10, R10, R45 ;  /* 0x0000002d0a0a7221 */ /* 0x000fe20000010000 */
[----:B------:R-:W-:Y:S01]  /*9110*/  FADD.FTZ R13, R18, R13 ;  /* 0x0000000d120d7221 */ /* 0x000fe20000010000 */
[----:B------:R-:W-:Y:S01]  /*9120*/  FADD.FTZ R12, R12, R27 ;  /* 0x0000001b0c0c7221 */ /* 0x000fe20000010000 */
[----:B------:R-:W-:Y:S02]  /*9130*/  FFMA.FTZ R19, R18, R18, R19 ;  /* 0x0000001212137223 */ /* 0x000fe40000010013 */
[----:B------:R-:W-:Y:S01]  /*9140*/  FADD.FTZ R10, R10, R13 ;  /* 0x0000000d0a0a7221 */ /* 0x000fe20000010000 */
[----:B------:R-:W-:Y:S01]  /*9150*/  FMUL.FTZ R13, R25, R25 ;  /* 0x00000019190d7220 */ /* 0x000fe20000410000 */
[----:B------:R-:W-:-:S03]  /*9160*/  FADD.FTZ R12, R12, R19 ;  /* 0x000000130c0c7221 */ /* 0x000fc60000010000 */
[C---:B------:R-:W-:Y:S01]  /*9170*/  FFMA.FTZ R13, R24.reuse, R24, R13 ;  /* 0x00000018180d7223 */ /* 0x040fe2000001000d */
[----:B------:R-:W-:Y:S01]  /*9180*/  FADD.FTZ R25, R24, R25 ;  /* 0x0000001918197221 */ /* 0x000fe20000010000 */
[----:B------:R-:W-:Y:S02]  /*9190*/  IMAD.U32 R18, R35, 0x10000, RZ ;  /* 0x0001000023127824 */ /* 0x000fe400078e00ff */
[----:B------:R-:W-:Y:S01]  /*91a0*/  FADD.FTZ R12, R12, R13 ;  /* 0x0000000d0c0c7221 */ /* 0x000fe20000010000 */
[----:B------:R-:W-:Y:S01]  /*91b0*/  FMUL.FTZ R13, R41, R41 ;  /* 0x00000029290d7220 */ /* 0x000fe20000410000 */
[----:B------:R-:W-:Y:S01]  /*91c0*/  FADD.FTZ R10, R10, R25 ;  /* 0x000000190a0a7221 */ /* 0x000fe20000010000 */
[----:B------:R-:W-:Y:S01]  /*91d0*/  FADD.FTZ R41, R40, R41 ;  /* 0x0000002928297221 */ /* 0x000fe20000010000 */
[----:B------:R-:W-:Y:S01]  /*91e0*/  FMUL.FTZ R20, R18, R18 ;  /* 0x0000001212147220 */ /* 0x000fe20000410000 */
[----:B------:R-:W-:Y:S01]  /*91f0*/  FFMA.FTZ R13, R40, R40, R13 ;  /* 0x00000028280d7223 */ /* 0x000fe2000001000d */
[C---:B------:R-:W-:Y:S01]  /*9200*/  FADD.FTZ R19, R37.reuse, R18 ;  /* 0x0000001225137221 */ /* 0x040fe20000010000 */
[----:B------:R-:W-:Y:S01]  /*9210*/  FADD.FTZ R10, R10, R41 ;  /* 0x000000290a0a7221 */ /* 0x000fe20000010000 */
[----:B------:R-:W-:Y:S01]  /*9220*/  FFMA.FTZ R37, R37, R37, R20 ;  /* 0x0000002525257223 */ /* 0x000fe20000010014 */
[----:B------:R-:W-:-:S02]  /*9230*/  FADD.FTZ R12, R12, R13 ;  /* 0x0000000d0c0c7221 */ /* 0x000fc40000010000 */
[----:B------:R-:W-:Y:S01]  /*9240*/  FADD.FTZ R10, R10, R19 ;  /* 0x000000130a0a7221 */ /* 0x000fe20000010000 */
[----:B------:R-:W-:Y:S01]  /*9250*/  FFMA.FTZ R13, R36, R36, R3 ;  /* 0x00000024240d7223 */ /* 0x000fe20000010003 */
[----:B------:R-:W-:Y:S02]  /*9260*/  FADD.FTZ R12, R12, R37 ;  /* 0x000000250c0c7221 */ /* 0x000fe40000010000 */
[----:B------:R-:W-:Y:S01]  /*9270*/  FADD.FTZ R3, R10, R39 ;  /* 0x000000270a037221 */ /* 0x000fe20000010000 */
[----:B------:R-:W-:Y:S01]  /*9280*/  FMUL.FTZ R10, R34, R34 ;  /* 0x00000022220a7220 */ /* 0x000fe20000410000 */
[----:B------:R-:W-:Y:S01]  /*9290*/  FADD.FTZ R12, R12, R13 ;  /* 0x0000000d0c0c7221 */ /* 0x000fe20000010000 */
[----:B------:R-:W-:Y:S02]  /*92a0*/  IMAD.U32 R18, R33, 0x10000, RZ ;  /* 0x0001000021127824 */ /* 0x000fe400078e00ff */
[----:B------:R-:W-:Y:S01]  /*92b0*/  FADD.FTZ R34, R29, R34 ;  /* 0x000000221d227221 */ /* 0x000fe20000010000 */
[----:B------:R-:W-:-:S02]  /*92c0*/  IMAD.U32 R13, R30, 0x10000, RZ ;  /* 0x000100001e0d7824 */ /* 0x000fc400078e00ff */
[----:B------:R-:W-:Y:S01]  /*92d0*/  FFMA.FTZ R29, R29, R29, R10 ;  /* 0x0000001d1d1d7223 */ /* 0x000fe2000001000a */
[----:B------:R-:W-:Y:S01]  /*92e0*/  FMUL.FTZ R10, R18, R18 ;  /* 0x00000012120a7220 */ /* 0x000fe20000410000 */
[----:B------:R-:W-:Y:S01]  /*92f0*/  FADD.FTZ R3, R3, R34 ;  /* 0x0000002203037221 */ /* 0x000fe20000010000 */
[C---:B------:R-:W-:Y:S02]  /*9300*/  FADD.FTZ R18, R13.reuse, R18 ;  /* 0x000000120d127221 */ /* 0x040fe40000010000 */
[----:B------:R-:W-:Y:S02]  /*9310*/  FFMA.FTZ R13, R13, R13, R10 ;  /* 0x0000000d0d0d7223 */ /* 0x000fe4000001000a */
[----:B------:R-:W-:Y:S01]  /*9320*/  FADD.FTZ R18, R3, R18 ;  /* 0x0000001203127221 */ /* 0x000fe20000010000 */
[----:B------:R-:W-:Y:S02]  /*9330*/  PRMT R3, RZ, 0x7610, R3 ;  /* 0x00007610ff037816 */ /* 0x000fe40000000003 */
[----:B------:R-:W-:Y:S01]  /*9340*/  PRMT R10, RZ, 0x7610, R10 ;  /* 0x00007610ff0a7816 */ /* 0x000fe2000000000a */
[----:B------:R-:W-:Y:S01]  /*9350*/  FMUL.FTZ R19, R43, R43 ;  /* 0x0000002b2b137220 */ /* 0x000fe20000410000 */
[----:B------:R-:W-:Y:S01]  /*9360*/  @!P2 PRMT R3, R28, 0x7632, R3 ;  /* 0x000076321c03a816 */ /* 0x000fe20000000003 */
[----:B------:R-:W-:Y:S01]  /*9370*/  FADD.FTZ R12, R12, R29 ;  /* 0x0000001d0c0c7221 */ /* 0x000fe20000010000 */
[----:B------:R-:W-:Y:S01]  /*9380*/  @!P2 PRMT R10, R28, 0x7610, R10 ;  /* 0x000076101c0aa816 */ /* 0x000fe2000000000a */
[C---:B------:R-:W-:Y:S01]  /*9390*/  FADD.FTZ R43, R42.reuse, R43 ;  /* 0x0000002b2a2b7221 */ /* 0x040fe20000010000 */
[----:B------:R-:W-:Y:S01]  /*93a0*/  FFMA.FTZ R42, R42, R42, R19 ;  /* 0x0000002a2a2a7223 */ /* 0x000fe20000010013 */
[----:B------:R-:W-:Y:S01]  /*93b0*/  FADD.FTZ R13, R12, R13 ;  /* 0x0000000d0c0d7221 */ /* 0x000fe20000010000 */
[----:B------:R-:W-:Y:S01]  /*93c0*/  IMAD.U32 R19, R3, 0x10000, RZ ;  /* 0x0001000003137824 */ /* 0x000fe200078e00ff */
[----:B------:R-:W-:-:S02]  /*93d0*/  SHF.L.U32 R12, R10, 0x10, RZ ;  /* 0x000000100a0c7819 */ /* 0x000fc400000006ff */
[----:B------:R-:W-:Y:S02]  /*93e0*/  PRMT R3, RZ, 0x7610, R3 ;  /* 0x00007610ff037816 */ /* 0x000fe40000000003 */
[----:B------:R-:W-:Y:S01]  /*93f0*/  PRMT R10, RZ, 0x7610, R10 ;  /* 0x00007610ff0a7816 */ /* 0x000fe2000000000a */
[----:B------:R-:W-:Y:S01]  /*9400*/  FMUL.FTZ R21, R19, R19 ;  /* 0x0000001313157220 */ /* 0x000fe20000410000 */
[C---:B------:R-:W-:Y:S02]  /*9410*/  @!P3 PRMT R3, R11.reuse, 0x7632, R3 ;  /* 0x000076320b03b816 */ /* 0x040fe40000000003 */
[----:B------:R-:W-:Y:S01]  /*9420*/  @!P3 PRMT R10, R11, 0x7610, R10 ;  /* 0x000076100b0ab816 */ /* 0x000fe2000000000a */
[----:B------:R-:W-:Y:S01]  /*9430*/  FADD.FTZ R18, R18, R43 ;  /* 0x0000002b12127221 */ /* 0x000fe20000010000 */
[C---:B------:R-:W-:Y:S01]  /*9440*/  FADD.FTZ R19, R12.reuse, R19 ;  /* 0x000000130c137221 */ /* 0x040fe20000010000 */
[--C-:B------:R-:W-:Y:S01]  /*9450*/  FFMA.FTZ R20, R12, R12, R21.reuse ;  /* 0x0000000c0c147223 */ /* 0x100fe20000010015 */
[----:B------:R-:W-:Y:S01]  /*9460*/  IMAD.U32 R3, R3, 0x10000, RZ ;  /* 0x0001000003037824 */ /* 0x000fe200078e00ff */
[----:B------:R-:W-:Y:S01]  /*9470*/  PRMT R12, RZ, 0x7610, R12 ;  /* 0x00007610ff0c7816 */ /* 0x000fe2000000000c */
[----:B------:R-:W-:Y:S01]  /*9480*/  IMAD.U32 R10, R10, 0x10000, RZ ;  /* 0x000100000a0a7824 */ /* 0x000fe200078e00ff */
[----:B------:R-:W-:Y:S01]  /*9490*/  PRMT R21, RZ, 0x7610, R21 ;  /* 0x00007610ff157816 */ /* 0x000fe20000000015 */
[----:B------:R-:W-:Y:S01]  /*94a0*/  FADD.FTZ R18, R18, R19 ;  /* 0x0000001312127221 */ /* 0x000fe20000010000 */
[----:B------:R-:W-:Y:S01]  /*94b0*/  FADD.FTZ R13, R13, R42 ;  /* 0x0000002a0d0d7221 */ /* 0x000fe20000010000 */
[----:B------:R-:W-:Y:S01]  /*94c0*/  FMUL.FTZ R19, R3, R3 ;  /* 0x0000000303137220 */ /* 0x000fe20000410000 */
[----:B------:R-:W-:Y:S01]  /*94d0*/  @!P4 PRMT R12, R44, 0x7632, R12 ;  /* 0x000076322c0cc816 */ /* 0x000fe2000000000c */
[----:B------:R-:W-:Y:S01]  /*94e0*/  FADD.FTZ R3, R10, R3 ;  /* 0x000000030a037221 */ /* 0x000fe20000010000 */
[----:B------:R-:W-:Y:S01]  /*94f0*/  @!P4 PRMT R21, R44, 0x7610, R21 ;  /* 0x000076102c15c816 */ /* 0x000fe20000000015 */
[----:B------:R-:W-:Y:S01]  /*9500*/  FADD.FTZ R13, R13, R20 ;  /* 0x000000140d0d7221 */ /* 0x000fe20000010000 */
[----:B------:R-:W-:Y:S01]  /*9510*/  FFMA.FTZ R10, R10, R10, R19 ;  /* 0x0000000a0a0a7223 */ /* 0x000fe20000010013 */
[----:B------:R-:W-:Y:S01]  /*9520*/  SHF.L.U32 R12, R12, 0x10, RZ ;  /* 0x000000100c0c7819 */ /* 0x000fe200000006ff */
[--C-:B------:R-:W-:Y:S01]  /*9530*/  FADD.FTZ R18, R18, R3.reuse ;  /* 0x0000000312127221 */ /* 0x100fe20000010000 */
[----:B------:R-:W-:Y:S01]  /*9540*/  IMAD.U32 R21, R21, 0x10000, RZ ;  /* 0x0001000015157824 */ /* 0x000fe200078e00ff */
[----:B------:R-:W-:Y:S01]  /*9550*/  PRMT R3, RZ, 0x7610, R3 ;  /* 0x00007610ff037816 */ /* 0x000fe20000000003 */
[--C-:B------:R-:W-:Y:S01]  /*9560*/  FADD.FTZ R19, R13, R10.reuse ;  /* 0x0000000a0d137221 */ /* 0x100fe20000010000 */
[----:B------:R-:W-:Y:S01]  /*9570*/  PRMT R10, RZ, 0x7610, R10 ;  /* 0x00007610ff0a7816 */ /* 0x000fe2000000000a */
[----:B------:R-:W-:Y:S01]  /*9580*/  FMUL.FTZ R20, R12, R12 ;  /* 0x0000000c0c147220 */ /* 0x000fe20000410000 */
[----:B------:R-:W-:Y:S01]  /*9590*/  FADD.FTZ R23, R21, R12 ;  /* 0x0000000c15177221 */ /* 0x000fe20000010000 */
[----:B------:R-:W-:-:S02]  /*95a0*/  @!P5 PRMT R3, R14, 0x7632, R3 ;  /* 0x000076320e03d816 */ /* 0x000fc40000000003 */
[----:B------:R-:W-:Y:S02]  /*95b0*/  PRMT R12, RZ, 0x7610, R12 ;  /* 0x00007610ff0c7816 */ /* 0x000fe4000000000c */
[----:B------:R-:W-:Y:S01]  /*95c0*/  @!P5 PRMT R10, R14, 0x7610, R10 ;  /* 0x000076100e0ad816 */ /* 0x000fe2000000000a */
[----:B------:R-:W-:Y:S01]  /*95d0*/  IMAD.U32 R3, R3, 0x10000, RZ ;  /* 0x0001000003037824 */ /* 0x000fe200078e00ff */
[----:B------:R-:W-:Y:S02]  /*95e0*/  PRMT R13, RZ, 0x7610, R13 ;  /* 0x00007610ff0d7816 */ /* 0x000fe4000000000d */
[----:B------:R-:W-:Y:S01]  /*95f0*/  @!P6 PRMT R12, R15, 0x7632, R12 ;  /* 0x000076320f0ce816 */ /* 0x000fe2000000000c */
[----:B------:R-:W-:Y:S01]  /*9600*/  FFMA.FTZ R20, R21, R21, R20 ;  /* 0x0000001515147223 */ /* 0x000fe20000010014 */
[----:B------:R-:W-:Y:S01]  /*9610*/  SHF.L.U32 R10, R10, 0x10, RZ ;  /* 0x000000100a0a7819 */ /* 0x000fe200000006ff */
[----:B------:R-:W-:Y:S01]  /*9620*/  FMUL.FTZ R21, R3, R3 ;  /* 0x0000000303157220 */ /* 0x000fe20000410000 */
[----:B------:R-:W-:Y:S01]  /*9630*/  @!P6 PRMT R13, R15, 0x7610, R13 ;  /* 0x000076100f0de816 */ /* 0x000fe2000000000d */
[----:B------:R-:W-:-:S02]  /*9640*/  IMAD.U32 R12, R12, 0x10000, RZ ;  /* 0x000100000c0c7824 */ /* 0x000fc400078e00ff */
[----:B------:R-:W-:Y:S01]  /*9650*/  FADD.FTZ R19, R19, R20 ;  /* 0x0000001413137221 */ /* 0x000fe20000010000 */
[C---:B------:R-:W-:Y:S01]  /*9660*/  FADD.FTZ R3, R10.reuse, R3 ;  /* 0x000000030a037221 */ /* 0x040fe20000010000 */
[----:B------:R-:W-:Y:S01]  /*9670*/  FFMA.FTZ R10, R10, R10, R21 ;  /* 0x0000000a0a0a7223 */ /* 0x000fe20000010015 */
[----:B------:R-:W-:Y:S01]  /*9680*/  FADD.FTZ R18, R18, R23 ;  /* 0x0000001712127221 */ /* 0x000fe20000010000 */
[----:B------:R-:W-:Y:S02]  /*9690*/  IMAD.U32 R13, R13, 0x10000, RZ ;  /* 0x000100000d0d7824 */ /* 0x000fe400078e00ff */
[----:B------:R-:W-:Y:S01]  /*96a0*/  FMUL.FTZ R20, R12, R12 ;  /* 0x0000000c0c147220 */ /* 0x000fe20000410000 */
[----:B------:R-:W-:Y:S01]  /*96b0*/  FADD.FTZ R10, R19, R10 ;  /* 0x0000000a130a7221 */ /* 0x000fe20000010000 */
[----:B------:R-:W-:Y:S01]  /*96c0*/  FADD.FTZ R3, R18, R3 ;  /* 0x0000000312037221 */ /* 0x000fe20000010000 */
[C---:B------:R-:W-:Y:S01]  /*96d0*/  FADD.FTZ R12, R13.reuse, R12 ;  /* 0x0000000c0d0c7221 */ /* 0x040fe20000010000 */
[----:B------:R-:W-:-:S03]  /*96e0*/  FFMA.FTZ R19, R13, R13, R20 ;  /* 0x0000000d0d137223 */ /* 0x000fc60000010014 */
[----:B------:R-:W-:Y:S01]  /*96f0*/  FADD.FTZ R13, R3, R12 ;  /* 0x0000000c030d7221 */ /* 0x000fe20000010000 */
[----:B------:R-:W-:-:S04]  /*9700*/  FADD.FTZ R19, R10, R19 ;  /* 0x000000130a137221 */ /* 0x000fc80000010000 */
[----:B------:R-:W2:Y:S04]  /*9710*/  SHFL.DOWN PT, R10, R13, 0x1, 0x1f ;  /* 0x08201f000d0a7f89 */ /* 0x000ea800000e0000 */
[----:B------:R-:W3:Y:S01]  /*9720*/  SHFL.DOWN PT, R12, R19, 0x1, 0x1f ;  /* 0x08201f00130c7f89 */ /* 0x000ee200000e0000 */
[----:B0-----:R-:W-:-:S13]  /*9730*/  ISETP.GT.AND P1, PT, R22, 0x1e, PT ;  /* 0x0000001e1600780c */ /* 0x001fda0003f24270 */
[----:B--2---:R-:W-:Y:S01]  /*9740*/  @!P1 FADD.FTZ R13, R13, R10 ;  /* 0x0000000a0d0d9221 */ /* 0x004fe20000010000 */
[----:B---3--:R-:W-:-:S04]  /*9750*/  @!P1 FADD.FTZ R19, R19, R12 ;  /* 0x0000000c13139221 */ /* 0x008fc80000010000 */
[----:B------:R-:W0:Y:S04]  /*9760*/  SHFL.DOWN PT, R10, R13, 0x2, 0x1f ;  /* 0x08401f000d0a7f89 */ /* 0x000e2800000e0000 */
[----:B------:R-:W2:Y:S01]  /*9770*/  SHFL.DOWN PT, R12, R19, 0x2, 0x1f ;  /* 0x08401f00130c7f89 */ /* 0x000ea200000e0000 */
[----:B------:R-:W-:-:S13]  /*9780*/  ISETP.GT.AND P1, PT, R22, 0x1d, PT ;  /* 0x0000001d1600780c */ /* 0x000fda0003f24270 */
[----:B0-----:R-:W-:Y:S01]  /*9790*/  @!P1 FADD.FTZ R13, R13, R10 ;  /* 0x0000000a0d0d9221 */ /* 0x001fe20000010000 */
[----:B--2---:R-:W-:-:S04]  /*97a0*/  @!P1 FADD.FTZ R19, R19, R12 ;  /* 0x0000000c13139221 */ /* 0x004fc80000010000 */
[----:B------:R-:W0:Y:S04]  /*97b0*/  SHFL.DOWN PT, R10, R13, 0x4, 0x1f ;  /* 0x08801f000d0a7f89 */ /* 0x000e2800000e0000 */
[----:B------:R-:W2:Y:S01]  /*97c0*/  SHFL.DOWN PT, R12, R19, 0x4, 0x1f ;  /* 0x08801f00130c7f89 */ /* 0x000ea200000e0000 */
[----:B------:R-:W-:Y:S01]  /*97d0*/  ISETP.GT.AND P1, PT, R22, 0x1b, PT ;  /* 0x0000001b1600780c */ /* 0x000fe20003f24270 */
[----:B------:R-:W3:-:S12]  /*97e0*/  S2R R3, SR_TID.X ;  /* 0x0000000000037919 */ /* 0x000ed80000002100 */
[----:B0-----:R-:W-:Y:S01]  /*97f0*/  @!P1 FADD.FTZ R13, R13, R10 ;  /* 0x0000000a0d0d9221 */ /* 0x001fe20000010000 */
[----:B--2---:R-:W-:-:S04]  /*9800*/  @!P1 FADD.FTZ R19, R19, R12 ;  /* 0x0000000c13139221 */ /* 0x004fc80000010000 */
[----:B------:R-:W0:Y:S04]  /*9810*/  SHFL.DOWN PT, R10, R13, 0x8, 0x1f ;  /* 0x09001f000d0a7f89 */ /* 0x000e2800000e0000 */
[----:B------:R-:W2:Y:S04]  /*9820*/  SHFL.DOWN PT, R12, R19, 0x8, 0x1f ;  /* 0x09001f00130c7f89 */ /* 0x000ea800000e0000 */
[----:B------:R-:W-:Y:S04]  /*9830*/  STL [R1+0xe8], R31 ;  /* 0x0000e81f01007387 */ /* 0x000fe80000100800 */
[----:B------:R-:W-:Y:S04]  /*9840*/  STL [R1+0xec], R26 ;  /* 0x0000ec1a01007387 */ /* 0x000fe80000100800 */
[----:B------:R-:W-:Y:S04]  /*9850*/  STL [R1+0xf0], R17 ;  /* 0x0000f01101007387 */ /* 0x000fe80000100800 */
[----:B------:R-:W-:Y:S04]  /*9860*/  STL [R1+0xf8], R16 ;  /* 0x0000f81001007387 */ /* 0x000fe80000100800 */
[----:B------:R-:W-:Y:S04]  /*9870*/  STL [R1+0xfc], R28 ;  /* 0x0000fc1c01007387 */ /* 0x000fe80000100800 */
[----:B------:R-:W-:Y:S04]  /*9880*/  STL [R1+0x104], R44 ;  /* 0x0001042c01007387 */ /* 0x000fe80000100800 */
[----:B------:R-:W-:Y:S01]  /*9890*/  STL [R1+0x108], R14 ;  /* 0x0001080e01007387 */ /* 0x000fe20000100800 */
[C---:B------:R-:W-:Y:S01]  /*98a0*/  ISETP.GT.AND P2, PT, R22.reuse, 0xf, PT ;  /* 0x0000000f1600780c */ /* 0x040fe20003f44270 */
[----:B0-----:R-:W-:Y:S01]  /*98b0*/  FADD.FTZ R10, R13, R10 ;  /* 0x0000000a0d0a7221 */ /* 0x001fe20000010000 */
[C---:B--2---:R-:W-:Y:S01]  /*98c0*/  FADD.FTZ R12, R19.reuse, R12 ;  /* 0x0000000c130c7221 */ /* 0x044fe20000010000 */
[----:B------:R-:W-:Y:S01]  /*98d0*/  ISETP.GT.AND P1, PT, R22, 0x17, PT ;  /* 0x000000171600780c */ /* 0x000fe20003f24270 */
[----:B------:R0:W-:Y:S04]  /*98e0*/  STL [R1+0x10], R5 ;  /* 0x0000100501007387 */ /* 0x0001e80000100800 */
[----:B------:R2:W-:Y:S01]  /*98f0*/  STL [R1+0xf4], R4 ;  /* 0x0000f40401007387 */ /* 0x0005e20000100800 */
[----:B------:R-:W4:Y:S01]  /*9900*/  LDCU UR10, c[0x0][0x374] ;  /* 0x00006e80ff0a77ac */ /* 0x000f220008000800 */
[----:B0-----:R-:W-:-:S02]  /*9910*/  FSEL R5, R19, R12, P1 ;  /* 0x0000000c13057208 */ /* 0x001fc40000800000 */
[----:B--2---:R-:W-:Y:S01]  /*9920*/  FSEL R4, R13, R10, P1 ;  /* 0x0000000a0d047208 */ /* 0x004fe20000800000 */
[----:B------:R1:W-:Y:S01]  /*9930*/  STL [R1+0x100], R11 ;  /* 0x0001000b01007387 */ /* 0x0003e20000100800 */
[----:B------:R-:W0:Y:S01]  /*9940*/  LDCU UR12, c[0x0][0x370] ;  /* 0x00006e00ff0c77ac */ /* 0x000e220008000800 */
[----:B------:R-:W-:Y:S02]  /*9950*/  BSSY.RECONVERGENT B0, `(.L_x_2082) ;  /* 0x0000011000007945 */ /* 0x000fe40003800200 */
[----:B------:R1:W-:Y:S01]  /*9960*/  STL [R1+0x10c], R15 ;  /* 0x00010c0f01007387 */ /* 0x0003e20000100800 */
[----:B---3--:R-:W-:-:S03]  /*9970*/  ISETP.NE.AND P3, PT, R3, RZ, PT ;  /* 0x000000ff0300720c */ /* 0x008fc60003f65270 */
[----:B------:R1:W2:Y:S04]  /*9980*/  SHFL.DOWN PT, R11, R4, 0x10, 0x1f ;  /* 0x0a001f00040b7f89 */ /* 0x0002a800000e0000 */
[----:B------:R1:W3:Y:S01]  /*9990*/  SHFL.DOWN PT, R15, R5, 0x10, 0x1f ;  /* 0x0a001f00050f7f89 */ /* 0x0002e200000e0000 */
[----:B----4-:R-:W-:Y:S05]  /*99a0*/  @P2 BRA `(.L_x_2083) ;  /* 0x00000000002c2947 */ /* 0x010fea0003800000 */
[----:B-1----:R-:W1:Y:S02]  /*99b0*/  S2R R4, SR_LANEID ;  /* 0x0000000000047919 */ /* 0x002e640000000000 */
[----:B-1----:R-:W-:-:S13]  /*99c0*/  ISETP.NE.AND P1, PT, R4, RZ, PT ;  /* 0x000000ff0400720c */ /* 0x002fda0003f25270 */
[----:B------:R-:W1:Y:S01]  /*99d0*/  @!P1 S2R R14, SR_CgaCtaId ;  /* 0x00000000000e9919 */ /* 0x000e620000008800 */
[----:B------:R-:W-:Y:S02]  /*99e0*/  @!P1 MOV R5, 0x400 ;  /* 0x0000040000059802 */ /* 0x000fe40000000f00 */
[----:B------:R-:W-:-:S04]  /*99f0*/  @!P1 SHF.R.U32.HI R4, RZ, 0x2, R3 ;  /* 0x00000002ff049819 */ /* 0x000fc80000011603 */
[----:B------:R-:W-:Y:S01]  /*9a00*/  @!P1 LOP3.LUT R13, R4, 0xf8, RZ, 0xc0, !PT ;  /* 0x000000f8040d9812 */ /* 0x000fe200078ec0ff */
[----:B--2---:R-:W-:Y:S01]  /*9a10*/  FADD.FTZ R4, R10, R11 ;  /* 0x0000000b0a047221 */ /* 0x004fe20000010000 */
[----:B-1----:R-:W-:Y:S01]  /*9a20*/  @!P1 LEA R14, R14, R5, 0x18 ;  /* 0x000000050e0e9211 */ /* 0x002fe200078ec0ff */
[----:B---3--:R-:W-:-:S03]  /*9a30*/  FADD.FTZ R5, R12, R15 ;  /* 0x0000000f0c057221 */ /* 0x008fc60000010000 */
[----:B------:R-:W-:-:S05]  /*9a40*/  @!P1 IADD3 R13, PT, PT, R13, R14, RZ ;  /* 0x0000000e0d0d9210 */ /* 0x000fca0007ffe0ff */
[----:B------:R4:W-:Y:S02]  /*9a50*/  @!P1 STS.64 [R13+0x18], R4 ;  /* 0x000018040d009388 */ /* 0x0009e40000000a00 */
.L_x_2083:
[----:B0-----:R-:W-:Y:S05]  /*9a60*/  BSYNC.RECONVERGENT B0 ;  /* 0x0000000000007941 */ /* 0x001fea0003800200 */
.L_x_2082:
[----:B------:R-:W-:Y:S06]  /*9a70*/  BAR.SYNC.DEFER_BLOCKING 0x0 ;  /* 0x0000000000007b1d */ /* 0x000fec0000010000 */
[----:B------:R-:W-:Y:S04]  /*9a80*/  BSSY.RECONVERGENT B0, `(.L_x_2084) ;  /* 0x0000035000007945 */ /* 0x000fe80003800200 */
[----:B------:R-:W-:Y:S05]  /*9a90*/  @P3 BRA `(.L_x_2085) ;  /* 0x0000000000cc3947 */ /* 0x000fea0003800000 */
[----:B------:R-:W0:Y:S01]  /*9aa0*/  S2UR UR6, SR_CgaCtaId ;  /* 0x00000000000679c3 */ /* 0x000e220000008800 */
[----:B------:R-:W-:Y:S02]  /*9ab0*/  UMOV UR5, 0x400 ;  /* 0x0000040000057882 */ /* 0x000fe40000000000 */
[----:B0-----:R-:W-:-:S09]  /*9ac0*/  ULEA UR5, UR6, UR5, 0x18 ;  /* 0x0000000506057291 */ /* 0x001fd2000f8ec0ff */
[----:B------:R-:W2:Y:S04]  /*9ad0*/  LDS.128 R24, [UR5+0x20] ;  /* 0x00002005ff187984 */ /* 0x000ea80008000c00 */
[----:B------:R-:W0:Y:S04]  /*9ae0*/  LDS.128 R32, [UR5+0x30] ;  /* 0x00003005ff207984 */ /* 0x000e280008000c00 */
[----:B-1-34-:R-:W1:Y:S04]  /*9af0*/  LDS.128 R12, [UR5+0x40] ;  /* 0x00004005ff0c7984 */ /* 0x01ae680008000c00 */
[----:B------:R-:W3:Y:S04]  /*9b00*/  LDS.128 R20, [UR5+0x50] ;  /* 0x00005005ff147984 */ /* 0x000ee80008000c00 */
[----:B------:R-:W4:Y:S04]  /*9b10*/  LDS.128 R16, [UR5+0x60] ;  /* 0x00006005ff107984 */ /* 0x000f280008000c00 */
[----:B------:R-:W4:Y:S01]  /*9b20*/  LDS.128 R28, [UR5+0x70] ;  /* 0x00007005ff1c7984 */ /* 0x000f220008000c00 */
        /* <DEDUP_REMOVED lines=19> */
[----:B------:R-:W3:Y:S01]  /*9c60*/  LDS.64 R4, [UR5+0xb0] ;  /* 0x0000b005ff047984 */ /* 0x000ee20008000a00 */
[----:B----4-:R-:W-:Y:S01]  /*9c70*/  FADD.FTZ R11, R11, R16 ;  /* 0x000000100b0b7221 */ /* 0x010fe20000010000 */
        /* <DEDUP_REMOVED lines=20> */
[----:B------:R-:W-:-:S07]  /*9dc0*/  FADD.FTZ R5, R10, R5 ;  /* 0x000000050a057221 */ /* 0x000fce0000010000 */
.L_x_2085:
[----:B------:R-:W-:Y:S05]  /*9dd0*/  BSYNC.RECONVERGENT B0 ;  /* 0x0000000000007941 */ /* 0x000fea0003800200 */
.L_x_2084:
[----:B------:R-:W-:-:S09]  /*9de0*/  UISETP.GE.U32.AND UP0, UPT, UR12, 0x2, UPT ;  /* 0x000000020c00788c */ /* 0x000fd2000bf06070 */
[----:B------:R-:W-:Y:S05]  /*9df0*/  BRA.U !UP0, `(.L_x_2086) ;  /* 0x0000000d08ec7547 */ /* 0x000fea000b800000 */
[----:B------:R-:W-:Y:S01]  /*9e00*/  ULOP3.LUT UR5, UR4, 0x1, URZ, 0xc0, !UPT ;  /* 0x0000000104057892 */ /* 0x000fe2000f8ec0ff */
[----:B------:R-:W0:Y:S01]  /*9e10*/  S2UR UR23, SR_CTAID.X ;  /* 0x00000000001779c3 */ /* 0x000e220000002500 */
[----:B------:R-:W1:Y:S01]  /*9e20*/  LDCU.64 UR6, c[0x0][0x3b8] ;  /* 0x00007700ff0677ac */ /* 0x000e620008000a00 */
[----:B------:R-:W-:Y:S01]  /*9e30*/  BSSY.RECONVERGENT B0, `(.L_x_2087) ;  /* 0x0000024000007945 */ /* 0x000fe20003800200 */
[----:B------:R-:W-:-:S04]  /*9e40*/  UIMAD UR5, UR5, UR10, URZ ;  /* 0x0000000a050572a4 */ /* 0x000fc8000f8e02ff */
[----:B------:R-:W-:-:S04]  /*9e50*/  UIMAD UR13, UR5, UR12, URZ ;  /* 0x0000000c050d72a4 */ /* 0x000fc8000f8e02ff */
[----:B------:R-:W-:-:S04]  /*9e60*/  USHF.L.U32 UR14, UR13, 0x1, URZ ;  /* 0x000000010d0e7899 */ /* 0x000fc800080006ff */
[----:B-1----:R-:W-:-:S03]  /*9e70*/  UIMAD.WIDE UR6, UR14, 0x4, UR6 ;  /* 0x000000040e0678a5 */ /* 0x002fc6000f8e0206 */
[----:B------:R-:W1:Y:S01]  /*9e80*/  S2UR UR13, SR_CTAID.Y ;  /* 0x00000000000d79c3 */ /* 0x000e620000002600 */
[----:B------:R-:W-:Y:S08]  /*9e90*/  @P3 BRA `(.L_x_2088) ;  /* 0x0000000000743947 */ /* 0x000ff00003800000 */
[----:B------:R-:W2:Y:S01]  /*9ea0*/  LDCU.64 UR20, c[0x0][0x3b0] ;  /* 0x00007600ff1477ac */ /* 0x000ea20008000a00 */
[----:B-1----:R-:W-:Y:S02]  /*9eb0*/  UIADD3 UR22, UPT, UPT, UR5, UR13, URZ ;  /* 0x0000000d05167290 */ /* 0x002fe4000fffe0ff */
[----:B0-----:R-:W-:Y:S02]  /*9ec0*/  UIMAD UR14, UR23, UR10, UR13 ;  /* 0x0000000a170e72a4 */ /* 0x001fe4000f8e020d */
[----:B------:R-:W-:Y:S02]  /*9ed0*/  ULOP3.LUT UP0, UR16, UR4, 0x2, URZ, 0xc0, !UPT ;  /* 0x0000000204107892 */ /* 0x000fe4000f80c0ff */
[----:B------:R-:W-:Y:S02]  /*9ee0*/  UIMAD.WIDE.U32 UR14, UR14, 0x8, UR6 ;  /* 0x000000080e0e78a5 */ /* 0x000fe4000f8e0006 */
[----:B------:R-:W-:Y:S01]  /*9ef0*/  UIADD3 UR16, UPT, UPT, -UR16, 0x1, URZ ;  /* 0x0000000110107890 */ /* 0x000fe2000fffe1ff */
[----:B------:R-:W-:-:S03]  /*9f00*/  MOV R10, 0xffffffff ;  /* 0xffffffff000a7802 */ /* 0x000fc60000000f00 */
[----:B------:R-:W-:Y:S01]  /*9f10*/  IMAD.U32 R14, RZ, RZ, UR14 ;  /* 0x0000000eff0e7e24 */ /* 0x000fe2000f8e00ff */
[----:B---3--:R-:W-:Y:S01]  /*9f20*/  MOV R15, UR15 ;  /* 0x0000000f000f7c02 */ /* 0x008fe20008000f00 */
[----:B--2---:R-:W-:Y:S01]  /*9f30*/  ULEA UR17, UP1, UR22, UR20, 0x2 ;  /* 0x0000001416117291 */ /* 0x004fe2000f8210ff */
[----:B------:R-:W-:-:S03]  /*9f40*/  IMAD.U32 R11, RZ, RZ, UR16 ;  /* 0x00000010ff0b7e24 */ /* 0x000fc6000f8e00ff */
[----:B------:R-:W-:Y:S01]  /*9f50*/  ULEA.HI.X UR20, UR22, UR21, URZ, 0x2, UP1 ;  /* 0x0000001516147291 */ /* 0x000fe200088f14ff */
[----:B------:R0:W-:Y:S01]  /*9f60*/  STG.E.64 desc[UR18][R14.64], R4 ;  /* 0x000000040e007986 */ /* 0x0001e2000c101b12 */
[----:B------:R-:W-:-:S04]  /*9f70*/  IMAD.U32 R12, RZ, RZ, UR17 ;  /* 0x00000011ff0c7e24 */ /* 0x000fc8000f8e00ff */
[----:B----4-:R-:W-:Y:S01]  /*9f80*/  IMAD.U32 R13, RZ, RZ, UR20 ;  /* 0x00000014ff0d7e24 */ /* 0x010fe2000f8e00ff */
        /* <DEDUP_REMOVED lines=9> */
.L_x_2089:
[----:B------:R-:W2:Y:S04]  /*a020*/  LDG.E.STRONG.GPU R10, desc[UR18][R12.64] ;  /* 0x000000120c0a7981 */ /* 0x000ea8000c1ef900 */
[----:B--2---:R-:W-:Y:S04]  /*a030*/  CCTL.IVALL ;  /* 0x00000000ff00798f */ /* 0x004fe80002000000 */
[----:B------:R0:W-:Y:S01]  /*a040*/  STL [R1], R10 ;  /* 0x0000000a01007387 */ /* 0x0001e20000100800 */
[----:B------:R-:W-:-:S13]  /*a050*/  ISETP.NE.AND P1, PT, R10, UR14, PT ;  /* 0x0000000e0a007c0c */ /* 0x000fda000bf25270 */
[----:B0-----:R-:W-:Y:S05]  /*a060*/  @P1 BRA `(.L_x_2089) ;  /* 0xfffffffc00ec1947 */ /* 0x001fea000383ffff */
.L_x_2088:
[----:B01----:R-:W-:Y:S05]  /*a070*/  BSYNC.RECONVERGENT B0 ;  /* 0x0000000000007941 */ /* 0x003fea0003800200 */
.L_x_2087:
[----:B------:R-:W-:Y:S01]  /*a080*/  BAR.SYNC.DEFER_BLOCKING 0x0 ;  /* 0x0000000000007b1d */ /* 0x000fe20000010000 */
[----:B------:R-:W-:-:S05]  /*a090*/  UISETP.GE.U32.AND UP0, UPT, UR12, 0x8, UPT ;  /* 0x000000080c00788c */ /* 0x000fca000bf06070 */
[----:B------:R-:W-:-:S04]  /*a0a0*/  UMOV UR5, URZ ;  /* 0x000000ff00057c82 */ /* 0x000fc80008000000 */
[----:B------:R-:W-:Y:S05]  /*a0b0*/  BRA.U !UP0, `(.L_x_2090) ;  /* 0x0000000508b87547 */ /* 0x000fea000b800000 */
[----:B------:R-:W-:Y:S02]  /*a0c0*/  ULEA UR16, UR10, UR13, 0x2 ;  /* 0x0000000d0a107291 */ /* 0x000fe4000f8e10ff */
[----:B------:R-:W-:Y:S02]  /*a0d0*/  UIMAD UR17, UR10, 0x3, UR13 ;  /* 0x000000030a1178a4 */ /* 0x000fe4000f8e020d */
[----:B------:R-:W-:Y:S02]  /*a0e0*/  ULEA UR20, UR10, UR13, 0x1 ;  /* 0x0000000d0a147291 */ /* 0x000fe4000f8e08ff */
[----:B------:R-:W-:Y:S02]  /*a0f0*/  UIMAD UR21, UR10, 0x7, UR13 ;  /* 0x000000070a1578a4 */ /* 0x000fe4000f8e020d */
[----:B------:R-:W-:Y:S02]  /*a100*/  UIMAD UR22, UR10, 0x6, UR13 ;  /* 0x000000060a1678a4 */ /* 0x000fe4000f8e020d */
[----:B------:R-:W-:-:S02]  /*a110*/  UIMAD UR24, UR10, 0x5, UR13 ;  /* 0x000000050a1878a4 */ /* 0x000fc4000f8e020d */
[----:B------:R-:W-:Y:S02]  /*a120*/  UIADD3 UR25, UPT, UPT, UR13, UR10, URZ ;  /* 0x0000000a0d197290 */ /* 0x000fe4000fffe0ff */
[----:B------:R-:W-:Y:S02]  /*a130*/  UIADD3 UR26, UPT, UPT, -UR23, URZ, URZ ;  /* 0x000000ff171a7290 */ /* 0x000fe4000fffe1ff */
[----:B------:R-:W-:Y:S01]  /*a140*/  ULOP3.LUT UR15, UR12, 0x7ffffff8, URZ, 0xc0, !UPT ;  /* 0x7ffffff80c0f7892 */ /* 0x000fe2000f8ec0ff */
[----:B------:R-:W-:Y:S01]  /*a150*/  UMOV UR5, URZ ;  /* 0x000000ff00057c82 */ /* 0x000fe20008000000 */
[----:B------:R-:W-:-:S10]  /*a160*/  UMOV UR14, UR13 ;  /* 0x0000000d000e7c82 */ /* 0x000fd40008000000 */
.L_x_2091:
[----:B------:R-:W-:Y:S01]  /*a170*/  UIADD3 UR27, UPT, UPT, UR5, 0x1, URZ ;  /* 0x00000001051b7890 */ /* 0x000fe2000fffe0ff */
[----:B------:R-:W-:-:S03]  /*a180*/  ISETP.NE.AND P1, PT, RZ, UR26, PT ;  /* 0x0000001aff007c0c */ /* 0x000fc6000bf25270 */
[----:B------:R-:W-:Y:S01]  /*a190*/  UISETP.NE.AND UP0, UPT, UR27, UR23, UPT ;  /* 0x000000171b00728c */ /* 0x000fe2000bf05270 */
[----:B------:R-:W-:Y:S01]  /*a1a0*/  ISETP.NE.OR P1, PT, R3, RZ, !P1 ;  /* 0x000000ff0300720c */ /* 0x000fe20004f25670 */
[----:B------:R-:W-:-:S04]  /*a1b0*/  UIADD3 UR27, UPT, UPT, UR5, 0x2, URZ ;  /* 0x00000002051b7890 */ /* 0x000fc8000fffe0ff */
[----:B------:R-:W-:Y:S01]  /*a1c0*/  PLOP3.LUT P2, PT, PT, PT, UP0, 0x80, 0x8 ;  /* 0x000000000008781c */ /* 0x000fe20003f4f008 */
[----:B------:R-:W-:-:S03]  /*a1d0*/  UISETP.NE.AND UP0, UPT, UR27, UR23, UPT ;  /* 0x000000171b00728c */ /* 0x000fc6000bf05270 */
[----:B------:R-:W-:-:S03]  /*a1e0*/  ISETP.NE.OR P2, PT, R3, RZ, !P2 ;  /* 0x000000ff0300720c */ /* 0x000fc60005745670 */
[----:B------:R-:W-:Y:S02]  /*a1f0*/  PLOP3.LUT P4, PT, PT, PT, UP0, 0x80, 0x8 ;  /* 0x000000000008781c */ /* 0x000fe40003f8f008 */
[----:B------:R-:W-:Y:S02]  /*a200*/  VOTEU.ALL UP0, P1 ;  /* 0x0000000000ff7886 */ /* 0x000fe40000800000 */
[----:B------:R-:W-:-:S03]  /*a210*/  ISETP.NE.OR P4, PT, R3, RZ, !P4 ;  /* 0x000000ff0300720c */ /* 0x000fc60006785670 */
[----:B------:R-:W-:-:S03]  /*a220*/  @!UP0 UIMAD.WIDE.U32 UR28, UR14, 0x8, UR6 ;  /* 0x000000080e1c88a5 */ /* 0x000fc6000f8e0006 */
[----:B------:R-:W-:-:S03]  /*a230*/  VOTEU.ALL UP0, P2 ;  /* 0x0000000000ff7886 */ /* 0x000fc60001000000 */
[----:B------:R-:W-:Y:S02]  /*a240*/  IMAD.U32 R10, RZ, RZ, UR28 ;  /* 0x0000001cff0a7e24 */ /* 0x000fe4000f8e00ff */
[----:B--2---:R-:W-:Y:S01]  /*a250*/  IMAD.U32 R11, RZ, RZ, UR29 ;  /* 0x0000001dff0b7e24 */ /* 0x004fe2000f8e00ff */
[----:B------:R-:W-:Y:S01]  /*a260*/  @!UP0 UIMAD.WIDE.U32 UR28, UR25, 0x8, UR6 ;  /* 0x00000008191c88a5 */ /* 0x000fe2000f8e0006 */
[----:B------:R-:W-:-:S04]  /*a270*/  VOTEU.ALL UP0, P4 ;  /* 0x0000000000ff7886 */ /* 0x000fc80002000000 */
[----:B------:R-:W2:Y:S01]  /*a280*/  @!P1 LDG.E.64 R10, desc[UR18][R10.64] ;  /* 0x000000120a0a9981 */ /* 0x000ea2000c1e1b00 */
[----:B------:R-:W-:Y:S01]  /*a290*/  MOV R12, UR28 ;  /* 0x0000001c000c7c02 */ /* 0x000fe20008000f00 */
[----:B----4-:R-:W-:Y:S01]  /*a2a0*/  IMAD.U32 R13, RZ, RZ, UR29 ;  /* 0x0000001dff0d7e24 */ /* 0x010fe2000f8e00ff */
[----:B------:R-:W-:-:S05]  /*a2b0*/  @!UP0 UIMAD.WIDE.U32 UR28, UR20, 0x8, UR6 ;  /* 0x00000008141c88a5 */ /* 0x000fca000f8e0006 */
[----:B------:R-:W4:Y:S01]  /*a2c0*/  @!P2 LDG.E.64 R12, desc[UR18][R12.64] ;  /* 0x000000120c0ca981 */ /* 0x000f22000c1e1b00 */
[----:B------:R-:W-:Y:S01]  /*a2d0*/  IMAD.U32 R14, RZ, RZ, UR28 ;  /* 0x0000001cff0e7e24 */ /* 0x000fe2000f8e00ff */
[----:B---3--:R-:W-:-:S06]  /*a2e0*/  MOV R15, UR29 ;  /* 0x0000001d000f7c02 */ /* 0x008fcc0008000f00 */
[----:B------:R-:W3:Y:S01]  /*a2f0*/  @!P4 LDG.E.64 R14, desc[UR18][R14.64] ;  /* 0x000000120e0ec981 */ /* 0x000ee2000c1e1b00 */
[----:B------:R-:W-:Y:S02]  /*a300*/  UIADD3 UR27, UPT, UPT, UR5, 0x3, URZ ;  /* 0x00000003051b7890 */ /* 0x000fe4000fffe0ff */
[----:B------:R-:W-:Y:S02]  /*a310*/  UIADD3 UR28, UPT, UPT, UR5, 0x4, URZ ;  /* 0x00000004051c7890 */ /* 0x000fe4000fffe0ff */
[----:B------:R-:W-:Y:S02]  /*a320*/  UISETP.NE.AND UP0, UPT, UR27, UR23, UPT ;  /* 0x000000171b00728c */ /* 0x000fe4000bf05270 */
[----:B------:R-:W-:Y:S02]  /*a330*/  UIADD3 UR29, UPT, UPT, UR5, 0x5, URZ ;  /* 0x00000005051d7890 */ /* 0x000fe4000fffe0ff */
[----:B------:R-:W-:Y:S02]  /*a340*/  UISETP.NE.AND UP1, UPT, UR28, UR23, UPT ;  /* 0x000000171c00728c */ /* 0x000fe4000bf25270 */
[----:B------:R-:W-:-:S02]  /*a350*/  UIADD3 UR30, UPT, UPT, UR5, 0x6, URZ ;  /* 0x00000006051e7890 */ /* 0x000fc4000fffe0ff */
[----:B------:R-:W-:Y:S02]  /*a360*/  UISETP.NE.AND UP2, UPT, UR29, UR23, UPT ;  /* 0x000000171d00728c */ /* 0x000fe4000bf45270 */
[----:B------:R-:W-:Y:S01]  /*a370*/  PLOP3.LUT P3, PT, PT, PT, UP1, 0x80, 0x8 ;  /* 0x000000000008781c */ /* 0x000fe20003f6f018 */
[----:B------:R-:W-:-:S03]  /*a380*/  UIADD3 UR27, UPT, UPT, UR5, 0x7, URZ ;  /* 0x00000007051b7890 */ /* 0x000fc6000fffe0ff */
[----:B------:R-:W-:Y:S01]  /*a390*/  PLOP3.LUT P5, PT, PT, PT, UP2, 0x80, 0x8 ;  /* 0x000000000008781c */ /* 0x000fe20003faf028 */
[----:B------:R-:W-:Y:S01]  /*a3a0*/  UISETP.NE.AND UP1, UPT, UR27, UR23, UPT ;  /* 0x000000171b00728c */ /* 0x000fe2000bf25270 */
[----:B--2---:R-:W-:Y:S01]  /*a3b0*/  @!P1 FADD.FTZ R4, R4, R10 ;  /* 0x0000000a04049221 */ /* 0x004fe20000010000 */
[----:B------:R-:W-:Y:S01]  /*a3c0*/  @!P1 FADD.FTZ R5, R5, R11 ;  /* 0x0000000b05059221 */ /* 0x000fe20000010000 */
[----:B------:R-:W-:Y:S01]  /*a3d0*/  PLOP3.LUT P1, PT, PT, PT, UP0, 0x80, 0x8 ;  /* 0x000000000008781c */ /* 0x000fe20003f2f008 */
[----:B------:R-:W-:-:S03]  /*a3e0*/  UISETP.NE.AND UP0, UPT, UR30, UR23, UPT ;  /* 0x000000171e00728c */ /* 0x000fc6000bf05270 */
[----:B------:R-:W-:Y:S01]  /*a3f0*/  ISETP.NE.OR P1, PT, R3, RZ, !P1 ;  /* 0x000000ff0300720c */ /* 0x000fe20004f25670 */
[----:B----4-:R-:W-:Y:S01]  /*a400*/  @!P2 FADD.FTZ R4, R4, R12 ;  /* 0x0000000c0404a221 */ /* 0x010fe20000010000 */
[----:B------:R-:W-:Y:S01]  /*a410*/  @!P2 FADD.FTZ R5, R5, R13 ;  /* 0x0000000d0505a221 */ /* 0x000fe20000010000 */
[----:B------:R-:W-:Y:S02]  /*a420*/  ISETP.NE.OR P2, PT, R3, RZ, !P3 ;  /* 0x000000ff0300720c */ /* 0x000fe40005f45670 */
[----:B------:R-:W-:Y:S01]  /*a430*/  PLOP3.LUT P3, PT, PT, PT, UP0, 0x80, 0x8 ;  /* 0x000000000008781c */ /* 0x000fe20003f6f008 */
[----:B---3--:R-:W-:Y:S01]  /*a440*/  @!P4 FADD.FTZ R4, R4, R14 ;  /* 0x0000000e0404c221 */ /* 0x008fe20000010000 */
[----:B------:R-:W-:Y:S01]  /*a450*/  @!P4 FADD.FTZ R5, R5, R15 ;  /* 0x0000000f0505c221 */ /* 0x000fe20000010000 */
[----:B------:R-:W-:-:S05]  /*a460*/  ISETP.NE.OR P4, PT, R3, RZ, !P5 ;  /* 0x000000ff0300720c */ /* 0x000fca0006f85670 */
[----:B------:R-:W-:Y:S01]  /*a470*/  VOTEU.ALL UP0, P1 ;  /* 0x0000000000ff7886 */ /* 0x000fe20000800000 */
[----:B------:R-:W-:Y:S02]  /*a480*/  PLOP3.LUT P5, PT, PT, PT, UP1, 0x80, 0x8 ;  /* 0x000000000008781c */ /* 0x000fe40003faf018 */
[C---:B------:R-:W-:Y:S01]  /*a490*/  ISETP.NE.OR P3, PT, R3.reuse, RZ, !P3 ;  /* 0x000000ff0300720c */ /* 0x040fe20005f65670 */
[----:B------:R-:W-:Y:S01]  /*a4a0*/  VOTEU.ALL UP1, P2 ;  /* 0x0000000000ff7886 */ /* 0x000fe20001020000 */
[----:B------:R-:W-:Y:S01]  /*a4b0*/  ISETP.NE.OR P5, PT, R3, RZ, !P5 ;  /* 0x000000ff0300720c */ /* 0x000fe20006fa5670 */
[----:B------:R-:W-:-:S03]  /*a4c0*/  @!UP0 UIMAD.WIDE.U32 UR28, UR17, 0x8, UR6 ;  /* 0x00000008111c88a5 */ /* 0x000fc6000f8e0006 */
[----:B------:R-:W-:Y:S01]  /*a4d0*/  @!UP1 UIMAD.WIDE.U32 UR30, UR16, 0x8, UR6 ;  /* 0x00000008101e98a5 */ /* 0x000fe2000f8e0006 */
[----:B------:R-:W-:Y:S02]  /*a4e0*/  VOTEU.ALL UP0, P4 ;  /* 0x0000000000ff7886 */ /* 0x000fe40002000000 */
[----:B------:R-:W-:Y:S02]  /*a4f0*/  IMAD.U32 R10, RZ, RZ, UR28 ;  /* 0x0000001cff0a7e24 */ /* 0x000fe4000f8e00ff */
[----:B------:R-:W-:Y:S02]  /*a500*/  IMAD.U32 R11, RZ, RZ, UR29 ;  /* 0x0000001dff0b7e24 */ /* 0x000fe4000f8e00ff */
[----:B------:R-:W-:Y:S01]  /*a510*/  VOTEU.ALL UP1, P3 ;  /* 0x0000000000ff7886 */ /* 0x000fe20001820000 */
[----:B------:R-:W-:Y:S01]  /*a520*/  @!UP0 UIMAD.WIDE.U32 UR28, UR24, 0x8, UR6 ;  /* 0x00000008181c88a5 */ /* 0x000fe2000f8e0006 */
[----:B------:R-:W-:Y:S01]  /*a530*/  MOV R12, UR30 ;  /* 0x0000001e000c7c02 */ /* 0x000fe20008000f00 */
[----:B------:R-:W-:Y:S01]  /*a540*/  IMAD.U32 R13, RZ, RZ, UR31 ;  /* 0x0000001fff0d7e24 */ /* 0x000fe2000f8e00ff */
[----:B------:R-:W-:Y:S01]  /*a550*/  VOTEU.ALL UP0, P5 ;  /* 0x0000000000ff7886 */ /* 0x000fe20002800000 */
[----:B------:R-:W2:Y:S01]  /*a560*/  @!P1 LDG.E.64 R10, desc[UR18][R10.64] ;  /* 0x000000120a0a9981 */ /* 0x000ea2000c1e1b00 */
[----:B------:R-:W-:Y:S01]  /*a570*/  @!UP1 UIMAD.WIDE.U32 UR30, UR22, 0x8, UR6 ;  /* 0x00000008161e98a5 */ /* 0x000fe2000f8e0006 */
[----:B------:R-:W-:Y:S01]  /*a580*/  IMAD.U32 R14, RZ, RZ, UR28 ;  /* 0x0000001cff0e7e24 */ /* 0x000fe2000f8e00ff */
[----:B------:R-:W-:Y:S01]  /*a590*/  MOV R15, UR29 ;  /* 0x0000001d000f7c02 */ /* 0x000fe20008000f00 */
[----:B------:R-:W3:Y:S01]  /*a5a0*/  @!P2 LDG.E.64 R12, desc[UR18][R12.64] ;  /* 0x000000120c0ca981 */ /* 0x000ee2000c1e1b00 */
[----:B------:R-:W-:-:S02]  /*a5b0*/  @!UP0 UIMAD.WIDE.U32 UR28, UR21, 0x8, UR6 ;  /* 0x00000008151c88a5 */ /* 0x000fc4000f8e0006 */
[----:B------:R-:W-:Y:S02]  /*a5c0*/  IMAD.U32 R16, RZ, RZ, UR30 ;  /* 0x0000001eff107e24 */ /* 0x000fe4000f8e00ff */
[----:B------:R-:W-:Y:S01]  /*a5d0*/  IMAD.U32 R17, RZ, RZ, UR31 ;  /* 0x0000001fff117e24 */ /* 0x000fe2000f8e00ff */
[----:B------:R-:W4:Y:S01]  /*a5e0*/  @!P4 LDG.E.64 R14, desc[UR18][R14.64] ;  /* 0x000000120e0ec981 */ /* 0x000f22000c1e1b00 */
[----:B------:R-:W-:Y:S01]  /*a5f0*/  MOV R18, UR28 ;  /* 0x0000001c00127c02 */ /* 0x000fe20008000f00 */
[----:B------:R-:W-:-:S03]  /*a600*/  IMAD.U32 R19, RZ, RZ, UR29 ;  /* 0x0000001dff137e24 */ /* 0x000fc6000f8e00ff */
[----:B------:R-:W4:Y:S04]  /*a610*/  @!P3 LDG.E.64 R16, desc[UR18][R16.64] ;  /* 0x000000121010b981 */ /* 0x000f28000c1e1b00 */
[----:B------:R-:W4:Y:S01]  /*a620*/  @!P5 LDG.E.64 R18, desc[UR18][R18.64] ;  /* 0x000000121212d981 */ /* 0x000f22000c1e1b00 */
[----:B------:R-:W-:Y:S02]  /*a630*/  UIADD3 UR5, UPT, UPT, UR5, 0x8, URZ ;  /* 0x0000000805057890 */ /* 0x000fe4000fffe0ff */
[----:B------:R-:W-:Y:S02]  /*a640*/  UIADD3 UR26, UPT, UPT, UR26, 0x8, URZ ;  /* 0x000000081a1a7890 */ /* 0x000fe4000fffe0ff */
[----:B------:R-:W-:Y:S02]  /*a650*/  UISETP.NE.AND UP0, UPT, UR5, UR15, UPT ;  /* 0x0000000f0500728c */ /* 0x000fe4000bf05270 */
[----:B------:R-:W-:-:S02]  /*a660*/  ULEA UR14, UR10, UR14, 0x3 ;  /* 0x0000000e0a0e7291 */ /* 0x000fc4000f8e18ff */
[----:B------:R-:W-:Y:S02]  /*a670*/  ULEA UR25, UR10, UR25, 0x3 ;  /* 0x000000190a197291 */ /* 0x000fe4000f8e18ff */
[----:B------:R-:W-:Y:S02]  /*a680*/  ULEA UR20, UR10, UR20, 0x3 ;  /* 0x000000140a147291 */ /* 0x000fe4000f8e18ff */
[----:B------:R-:W-:Y:S02]  /*a690*/  ULEA UR17, UR10, UR17, 0x3 ;  /* 0x000000110a117291 */ /* 0x000fe4000f8e18ff */
[----:B------:R-:W-:Y:S02]  /*a6a0*/  ULEA UR16, UR10, UR16, 0x3 ;  /* 0x000000100a107291 */ /* 0x000fe4000f8e18ff */
[----:B------:R-:W-:Y:S02]  /*a6b0*/  ULEA UR24, UR10, UR24, 0x3 ;  /* 0x000000180a187291 */ /* 0x000fe4000f8e18ff */
[----:B------:R-:W-:-:S02]  /*a6c0*/  ULEA UR22, UR10, UR22, 0x3 ;  /* 0x000000160a167291 */ /* 0x000fc4000f8e18ff */
[----:B------:R-:W-:Y:S01]  /*a6d0*/  ULEA UR21, UR10, UR21, 0x3 ;  /* 0x000000150a157291 */ /* 0x000fe2000f8e18ff */
[----:B--2---:R-:W-:Y:S01]  /*a6e0*/  @!P1 FADD.FTZ R4, R4, R10 ;  /* 0x0000000a04049221 */ /* 0x004fe20000010000 */
[----:B------:R-:W-:-:S03]  /*a6f0*/  @!P1 FADD.FTZ R5, R5, R11 ;  /* 0x0000000b05059221 */ /* 0x000fc60000010000 */
[----:B---3--:R-:W-:Y:S01]  /*a700*/  @!P2 FADD.FTZ R4, R4, R12 ;  /* 0x0000000c0404a221 */ /* 0x008fe20000010000 */
        /* <DEDUP_REMOVED lines=9> */
.L_x_2090:
[----:B------:R-:W-:-:S09]  /*a7a0*/  ULOP3.LUT UP0, UR14, UR12, 0x7, URZ, 0xc0, !UPT ;  /* 0x000000070c0e7892 */ /* 0x000fd2000f80c0ff */
[----:B------:R-:W-:Y:S05]  /*a7b0*/  BRA.U !UP0, `(.L_x_2086) ;  /* 0x00000005087c7547 */ /* 0x000fea000b800000 */
[----:B------:R-:W-:Y:S02]  /*a7c0*/  UIADD3 UR14, UPT, UPT, UR14, -0x1, URZ ;  /* 0xffffffff0e0e7890 */ /* 0x000fe4000fffe0ff */
[----:B------:R-:W-:Y:S02]  /*a7d0*/  ULOP3.LUT UP0, UR22, UR12, 0x3, URZ, 0xc0, !UPT ;  /* 0x000000030c167892 */ /* 0x000fe4000f80c0ff */
[----:B------:R-:W-:-:S09]  /*a7e0*/  UISETP.GE.U32.AND UP1, UPT, UR14, 0x3, UPT ;  /* 0x000000030e00788c */ /* 0x000fd2000bf26070 */
[----:B------:R-:W-:Y:S05]  /*a7f0*/  BRA.U !UP1, `(.L_x_2092) ;  /* 0x0000000109c07547 */ /* 0x000fea000b800000 */
[----:B------:R-:W-:Y:S02]  /*a800*/  UISETP.NE.AND UP1, UPT, UR5, UR23, UPT ;  /* 0x000000170500728c */ /* 0x000fe4000bf25270 */
[----:B------:R-:W-:Y:S02]  /*a810*/  UIADD3 UR16, UPT, UPT, UR5, 0x1, URZ ;  /* 0x0000000105107890 */ /* 0x000fe4000fffe0ff */
[----:B------:R-:W-:Y:S02]  /*a820*/  UIADD3 UR20, UPT, UPT, UR5, 0x2, URZ ;  /* 0x0000000205147890 */ /* 0x000fe4000fffe0ff */
[----:B------:R-:W-:Y:S01]  /*a830*/  PLOP3.LUT P1, PT, PT, PT, UP1, 0x80, 0x8 ;  /* 0x000000000008781c */ /* 0x000fe20003f2f018 */
[----:B------:R-:W-:Y:S02]  /*a840*/  UISETP.NE.AND UP1, UPT, UR16, UR23, UPT ;  /* 0x000000171000728c */ /* 0x000fe4000bf25270 */
[----:B------:R-:W-:Y:S01]  /*a850*/  UIADD3 UR21, UPT, UPT, UR5, 0x3, URZ ;  /* 0x0000000305157890 */ /* 0x000fe2000fffe0ff */
[----:B------:R-:W-:Y:S01]  /*a860*/  ISETP.NE.OR P1, PT, R3, RZ, !P1 ;  /* 0x000000ff0300720c */ /* 0x000fe20004f25670 */
[----:B------:R-:W-:-:S02]  /*a870*/  UISETP.NE.AND UP2, UPT, UR20, UR23, UPT ;  /* 0x000000171400728c */ /* 0x000fc4000bf45270 */
[----:B------:R-:W-:Y:S01]  /*a880*/  PLOP3.LUT P3, PT, PT, PT, UP1, 0x80, 0x8 ;  /* 0x000000000008781c */ /* 0x000fe20003f6f018 */
[----:B------:R-:W-:-:S03]  /*a890*/  UISETP.NE.AND UP3, UPT, UR21, UR23, UPT ;  /* 0x000000171500728c */ /* 0x000fc6000bf65270 */
[----:B------:R-:W-:Y:S02]  /*a8a0*/  PLOP3.LUT P4, PT, PT, PT, UP2, 0x80, 0x8 ;  /* 0x000000000008781c */ /* 0x000fe40003f8f028 */
[C---:B------:R-:W-:Y:S02]  /*a8b0*/  ISETP.NE.OR P3, PT, R3.reuse, RZ, !P3 ;  /* 0x000000ff0300720c */ /* 0x040fe40005f65670 */
[----:B------:R-:W-:Y:S02]  /*a8c0*/  PLOP3.LUT P2, PT, PT, PT, UP3, 0x80, 0x8 ;  /* 0x000000000008781c */ /* 0x000fe40003f4f038 */
[C---:B------:R-:W-:Y:S01]  /*a8d0*/  ISETP.NE.OR P4, PT, R3.reuse, RZ, !P4 ;  /* 0x000000ff0300720c */ /* 0x040fe20006785670 */
[----:B------:R-:W-:Y:S01]  /*a8e0*/  VOTEU.ALL UP1, P1 ;  /* 0x0000000000ff7886 */ /* 0x000fe20000820000 */
[----:B------:R-:W-:-:S04]  /*a8f0*/  ISETP.NE.OR P2, PT, R3, RZ, !P2 ;  /* 0x000000ff0300720c */ /* 0x000fc80005745670 */
[----:B------:R-:W-:-:S03]  /*a900*/  @!UP1 UIMAD UR14, UR5, UR10, UR13 ;  /* 0x0000000a050e92a4 */ /* 0x000fc6000f8e020d */
[----:B------:R-:W-:Y:S01]  /*a910*/  VOTEU.ALL UP2, P3 ;  /* 0x0000000000ff7886 */ /* 0x000fe20001840000 */
[----:B------:R-:W-:-:S03]  /*a920*/  @!UP1 UIMAD.WIDE.U32 UR14, UR14, 0x8, UR6 ;  /* 0x000000080e0e98a5 */ /* 0x000fc6000f8e0006 */
[----:B------:R-:W-:Y:S01]  /*a930*/  VOTEU.ALL UP3, P4 ;  /* 0x0000000000ff7886 */ /* 0x000fe20002060000 */
[----:B------:R-:W-:Y:S01]  /*a940*/  @!UP2 UIMAD UR16, UR16, UR10, UR13 ;  /* 0x0000000a1010a2a4 */ /* 0x000fe2000f8e020d */
[----:B------:R-:W-:Y:S01]  /*a950*/  VOTEU.ALL UP4, P2 ;  /* 0x0000000000ff7886 */ /* 0x000fe20001080000 */
[----:B------:R-:W-:Y:S02]  /*a960*/  IMAD.U32 R10, RZ, RZ, UR14 ;  /* 0x0000000eff0a7e24 */ /* 0x000fe4000f8e00ff */
[----:B------:R-:W-:Y:S01]  /*a970*/  @!UP3 UIMAD UR20, UR20, UR10, UR13 ;  /* 0x0000000a1414b2a4 */ /* 0x000fe2000f8e020d */
[----:B--2---:R-:W-:Y:S01]  /*a980*/  MOV R11, UR15 ;  /* 0x0000000f000b7c02 */ /* 0x004fe20008000f00 */
[----:B------:R-:W-:Y:S02]  /*a990*/  @!UP2 UIMAD.WIDE.U32 UR16, UR16, 0x8, UR6 ;  /* 0x000000081010a8a5 */ /* 0x000fe4000f8e0006 */
[----:B------:R-:W-:Y:S02]  /*a9a0*/  @!UP4 UIMAD UR21, UR21, UR10, UR13 ;  /* 0x0000000a1515c2a4 */ /* 0x000fe4000f8e020d */
[----:B------:R-:W-:Y:S01]  /*a9b0*/  @!UP3 UIMAD.WIDE.U32 UR14, UR20, 0x8, UR6 ;  /* 0x00000008140eb8a5 */ /* 0x000fe2000f8e0006 */
[----:B------:R-:W2:Y:S01]  /*a9c0*/  @!P1 LDG.E.64 R10, desc[UR18][R10.64] ;  /* 0x000000120a0a9981 */ /* 0x000ea2000c1e1b00 */
[----:B------:R-:W-:-:S02]  /*a9d0*/  IMAD.U32 R12, RZ, RZ, UR16 ;  /* 0x00000010ff0c7e24 */ /* 0x000fc4000f8e00ff */
[----:B----4-:R-:W-:Y:S01]  /*a9e0*/  IMAD.U32 R13, RZ, RZ, UR17 ;  /* 0x00000011ff0d7e24 */ /* 0x010fe2000f8e00ff */
[----:B------:R-:W-:Y:S01]  /*a9f0*/  @!UP4 UIMAD.WIDE.U32 UR16, UR21, 0x8, UR6 ;  /* 0x000000081510c8a5 */ /* 0x000fe2000f8e0006 */
[----:B------:R-:W-:Y:S01]  /*aa00*/  MOV R14, UR14 ;  /* 0x0000000e000e7c02 */ /* 0x000fe20008000f00 */
[----:B---3--:R-:W-:-:S03]  /*aa10*/  IMAD.U32 R15, RZ, RZ, UR15 ;  /* 0x0000000fff0f7e24 */ /* 0x008fc6000f8e00ff */
[----:B------:R-:W3:Y:S01]  /*aa20*/  @!P3 LDG.E.64 R12, desc[UR18][R12.64] ;  /* 0x000000120c0cb981 */ /* 0x000ee2000c1e1b00 */
[----:B------:R-:W-:Y:S01]  /*aa30*/  IMAD.U32 R16, RZ, RZ, UR16 ;  /* 0x00000010ff107e24 */ /* 0x000fe2000f8e00ff */
[----:B------:R-:W-:Y:S02]  /*aa40*/  MOV R17, UR17 ;  /* 0x0000001100117c02 */ /* 0x000fe40008000f00 */
[----:B------:R-:W4:Y:S04]  /*aa50*/  @!P4 LDG.E.64 R14, desc[UR18][R14.64] ;  /* 0x000000120e0ec981 */ /* 0x000f28000c1e1b00 */
[----:B------:R-:W4:Y:S01]  /*aa60*/  @!P2 LDG.E.64 R16, desc[UR18][R16.64] ;  /* 0x000000121010a981 */ /* 0x000f22000c1e1b00 */
[----:B------:R-:W-:Y:S01]  /*aa70*/  UIADD3 UR5, UPT, UPT, UR5, 0x4, URZ ;  /* 0x0000000405057890 */ /* 0x000fe2000fffe0ff */
        /* <DEDUP_REMOVED lines=8> */
.L_x_2092:
[----:B------:R-:W-:Y:S05]  /*ab00*/  BRA.U !UP0, `(.L_x_2086) ;  /* 0x0000000108a87547 */ /* 0x000fea000b800000 */
[----:B------:R-:W-:-:S09]  /*ab10*/  UISETP.NE.AND UP0, UPT, UR22, 0x1, UPT ;  /* 0x000000011600788c */ /* 0x000fd2000bf05270 */
[----:B------:R-:W-:Y:S05]  /*ab20*/  BRA.U !UP0, `(.L_x_2093) ;  /* 0x0000000108607547 */ /* 0x000fea000b800000 */
[----:B------:R-:W-:Y:S02]  /*ab30*/  UISETP.NE.AND UP0, UPT, UR5, UR23, UPT ;  /* 0x000000170500728c */ /* 0x000fe4000bf05270 */
[----:B------:R-:W-:-:S04]  /*ab40*/  UIADD3 UR14, UPT, UPT, UR5, 0x1, URZ ;  /* 0x00000001050e7890 */ /* 0x000fc8000fffe0ff */
[----:B------:R-:W-:Y:S01]  /*ab50*/  PLOP3.LUT P2, PT, PT, PT, UP0, 0x80, 0x8 ;  /* 0x000000000008781c */ /* 0x000fe20003f4f008 */
[----:B------:R-:W-:-:S03]  /*ab60*/  UISETP.NE.AND UP0, UPT, UR14, UR23, UPT ;  /* 0x000000170e00728c */ /* 0x000fc6000bf05270 */
[----:B------:R-:W-:-:S03]  /*ab70*/  ISETP.NE.OR P2, PT, R3, RZ, !P2 ;  /* 0x000000ff0300720c */ /* 0x000fc60005745670 */
[----:B------:R-:W-:-:S04]  /*ab80*/  PLOP3.LUT P1, PT, PT, PT, UP0, 0x80, 0x8 ;  /* 0x000000000008781c */ /* 0x000fc80003f2f008 */
[----:B------:R-:W-:-:S06]  /*ab90*/  ISETP.NE.OR P1, PT, R3, RZ, !P1 ;  /* 0x000000ff0300720c */ /* 0x000fcc0004f25670 */
[----:B------:R-:W-:-:S05]  /*aba0*/  VOTEU.ALL UP0, P2 ;  /* 0x0000000000ff7886 */ /* 0x000fca0001000000 */
[----:B------:R-:W-:Y:S02]  /*abb0*/  @!UP0 UIMAD UR16, UR5, UR10, UR13 ;  /* 0x0000000a051082a4 */ /* 0x000fe4000f8e020d */
[----:B------:R-:W-:Y:S02]  /*abc0*/  VOTEU.ALL UP1, P1 ;  /* 0x0000000000ff7886 */ /* 0x000fe40000820000 */
[----:B------:R-:W-:-:S03]  /*abd0*/  @!UP0 UIMAD.WIDE.U32 UR16, UR16, 0x8, UR6 ;  /* 0x00000008101088a5 */ /* 0x000fc6000f8e0006 */
[----:B------:R-:W-:-:S03]  /*abe0*/  @!UP1 UIMAD UR14, UR14, UR10, UR13 ;  /* 0x0000000a0e0e92a4 */ /* 0x000fc6000f8e020d */
[----:B------:R-:W-:Y:S01]  /*abf0*/  IMAD.U32 R10, RZ, RZ, UR16 ;  /* 0x00000010ff0a7e24 */ /* 0x000fe2000f8e00ff */
[----:B------:R-:W-:Y:S01]  /*ac00*/  @!UP1 UIMAD.WIDE.U32 UR14, UR14, 0x8, UR6 ;  /* 0x000000080e0e98a5 */ /* 0x000fe2000f8e0006 */
[----:B--2---:R-:W-:-:S05]  /*ac10*/  IMAD.U32 R11, RZ, RZ, UR17 ;  /* 0x00000011ff0b7e24 */ /* 0x004fca000f8e00ff */
[----:B------:R-:W-:Y:S01]  /*ac20*/  MOV R12, UR14 ;  /* 0x0000000e000c7c02 */ /* 0x000fe20008000f00 */
[----:B----4-:R-:W-:Y:S01]  /*ac30*/  IMAD.U32 R13, RZ, RZ, UR15 ;  /* 0x0000000fff0d7e24 */ /* 0x010fe2000f8e00ff */
[----:B------:R-:W2:Y:S05]  /*ac40*/  @!P2 LDG.E.64 R10, desc[UR18][R10.64] ;  /* 0x000000120a0aa981 */ /* 0x000eaa000c1e1b00 */
[----:B------:R-:W4:Y:S01]  /*ac50*/  @!P1 LDG.E.64 R12, desc[UR18][R12.64] ;  /* 0x000000120c0c9981 */ /* 0x000f22000c1e1b00 */
[----:B------:R-:W-:Y:S01]  /*ac60*/  UIADD3 UR5, UPT, UPT, UR5, 0x2, URZ ;  /* 0x0000000205057890 */ /* 0x000fe2000fffe0ff */
[----:B--2---:R-:W-:Y:S01]  /*ac70*/  @!P2 FADD.FTZ R4, R4, R10 ;  /* 0x0000000a0404a221 */ /* 0x004fe20000010000 */
[----:B------:R-:W-:-:S03]  /*ac80*/  @!P2 FADD.FTZ R5, R5, R11 ;  /* 0x0000000b0505a221 */ /* 0x000fc60000010000 */
[----:B----4-:R-:W-:Y:S01]  /*ac90*/  @!P1 FADD.FTZ R4, R4, R12 ;  /* 0x0000000c04049221 */ /* 0x010fe20000010000 */
[----:B------:R-:W-:-:S07]  /*aca0*/  @!P1 FADD.FTZ R5, R5, R13 ;  /* 0x0000000d05059221 */ /* 0x000fce0000010000 */
.L_x_2093:
[----:B------:R-:W-:Y:S01]  /*acb0*/  UISETP.NE.AND UP0, UPT, UR5, UR23, UPT ;  /* 0x000000170500728c */ /* 0x000fe2000bf05270 */
[----:B------:R-:W-:Y:S01]  /*acc0*/  BSSY.RECONVERGENT B0, `(.L_x_2086) ;  /* 0x000000e000007945 */ /* 0x000fe20003800200 */
[----:B------:R-:W-:-:S04]  /*acd0*/  ULOP3.LUT UR12, UR12, 0x1, URZ, 0xc0, !UPT ;  /* 0x000000010c0c7892 */ /* 0x000fc8000f8ec0ff */
[----:B------:R-:W-:Y:S02]  /*ace0*/  PLOP3.LUT P1, PT, PT, PT, UP0, 0x80, 0x8 ;  /* 0x000000000008781c */ /* 0x000fe40003f2f008 */
[----:B------:R-:W-:Y:S02]  /*acf0*/  IMAD.U32 R10, RZ, RZ, UR12 ;  /* 0x0000000cff0a7e24 */ /* 0x000fe4000f8e00ff */
[----:B------:R-:W-:-:S04]  /*ad00*/  ISETP.NE.OR P1, PT, R3, RZ, !P1 ;  /* 0x000000ff0300720c */ /* 0x000fc80004f25670 */
[----:B------:R-:W-:-:S13]  /*ad10*/  ISETP.NE.U32.OR P1, PT, R10, 0x1, P1 ;  /* 0x000000010a00780c */ /* 0x000fda0000f25470 */
[----:B------:R-:W-:Y:S05]  /*ad20*/  @P1 BRA `(.L_x_2094) ;  /* 0x00000000001c1947 */ /* 0x000fea0003800000 */
[----:B------:R-:W-:-:S04]  /*ad30*/  UIMAD UR14, UR10, UR5, UR13 ;  /* 0x000000050a0e72a4 */ /* 0x000fc8000f8e020d */
[----:B------:R-:W-:-:S06]  /*ad40*/  UIMAD.WIDE.U32 UR14, UR14, 0x8, UR6 ;  /* 0x000000080e0e78a5 */ /* 0x000fcc000f8e0006 */
[----:B------:R-:W-:Y:S01]  /*ad50*/  MOV R10, UR14 ;  /* 0x0000000e000a7c02 */ /* 0x000fe20008000f00 */
[----:B--2---:R-:W-:-:S06]  /*ad60*/  IMAD.U32 R11, RZ, RZ, UR15 ;  /* 0x0000000fff0b7e24 */ /* 0x004fcc000f8e00ff */
[----:B------:R-:W4:Y:S02]  /*ad70*/  LDG.E.64 R10, desc[UR18][R10.64] ;  /* 0x000000120a0a7981 */ /* 0x000f24000c1e1b00 */
[----:B----4-:R-:W-:Y:S01]  /*ad80*/  FADD.FTZ R4, R4, R10 ;  /* 0x0000000a04047221 */ /* 0x010fe20000010000 */
[----:B------:R-:W-:-:S07]  /*ad90*/  FADD.FTZ R5, R5, R11 ;  /* 0x0000000b05057221 */ /* 0x000fce0000010000 */
.L_x_2094:
[----:B------:R-:W-:Y:S05]  /*ada0*/  BSYNC.RECONVERGENT B0 ;  /* 0x0000000000007941 */ /* 0x000fea0003800200 */
.L_x_2086:
[----:B------:R-:W0:Y:S01]  /*adb0*/  S2R R12, SR_TID.X ;  /* 0x00000000000c7919 */ /* 0x000e220000002100 */
[----:B------:R-:W-:Y:S01]  /*adc0*/  LOP3.LUT P2, RZ, R2, 0x4000000, RZ, 0xc0, !PT ;  /* 0x0400000002ff7812 */ /* 0x000fe2000784c0ff */
[----:B------:R-:W2:Y:S01]  /*add0*/  S2UR UR6, SR_CgaCtaId ;  /* 0x00000000000679c3 */ /* 0x000ea20000008800 */
[----:B------:R-:W4:Y:S01]  /*ade0*/  LDCU UR7, c[0x0][0x414] ;  /* 0x00008280ff0777ac */ /* 0x000f220008000800 */
[----:B------:R-:W-:Y:S01]  /*adf0*/  ISETP.NE.AND P1, PT, R3, RZ, PT ;  /* 0x000000ff0300720c */ /* 0x000fe20003f25270 */
[----:B-1-3--:R-:W-:Y:S01]  /*ae00*/  IMAD.U32 R15, RZ, RZ, UR9 ;  /* 0x00000009ff0f7e24 */ /* 0x00afe2000f8e00ff */
[----:B------:R-:W-:-:S04]  /*ae10*/  UMOV UR5, 0x400 ;  /* 0x0000040000057882 */ /* 0x000fc80000000000 */
[----:B------:R-:W1:Y:S08]  /*ae20*/  LDC.64 R22, c[0x0][0x398] ;  /* 0x0000e600ff167b82 */ /* 0x000e700000000a00 */
[----:B------:R-:W3:Y:S01]  /*ae30*/  LDC.64 R20, c[0x0][0x3a0] ;  /* 0x0000e800ff147b82 */ /* 0x000ee20000000a00 */
[----:B--2---:R-:W-:Y:S01]  /*ae40*/  ULEA UR5, UR6, UR5, 0x18 ;  /* 0x0000000506057291 */ /* 0x004fe2000f8ec0ff */
[----:B0-----:R-:W-:-:S08]  /*ae50*/  LOP3.LUT R10, R12, 0xffff, RZ, 0xc0, !PT ;  /* 0x0000ffff0c0a7812 */ /* 0x001fd000078ec0ff */
[----:B------:R-:W-:Y:S01]  /*ae60*/  @!P1 STS.64 [UR5+0xc0], R4 ;  /* 0x0000c004ff009988 */ /* 0x000fe20008000a05 */
[----:B------:R-:W-:-:S05]  /*ae70*/  IMAD R10, R10, 0x334, RZ ;  /* 0x000003340a0a7824 */ /* 0x000fca00078e02ff */
[----:B------:R-:W-:-:S04]  /*ae80*/  SHF.R.U32.HI R10, RZ, 0x10, R10 ;  /* 0x00000010ff0a7819 */ /* 0x000fc8000001160a */
[----:B------:R-:W-:-:S05]  /*ae90*/  PRMT R10, R10, 0x9910, RZ ;  /* 0x000099100a0a7816 */ /* 0x000fca00000000ff */
[----:B----4-:R-:W-:Y:S02]  /*aea0*/  IMAD R13, R10, 0x50, RZ ;  /* 0x000000500a0d7824 */ /* 0x010fe400078e02ff */
[----:B------:R-:W0:Y:S02]  /*aeb0*/  @P2 LDC.64 R10, c[0x0][0x388] ;  /* 0x0000e200ff0a2b82 */ /* 0x000e240000000a00 */
[----:B------:R-:W-:-:S05]  /*aec0*/  IMAD.MOV R13, RZ, RZ, -R13 ;  /* 0x000000ffff0d7224 */ /* 0x000fca00078e0a0d */
[----:B------:R-:W-:-:S04]  /*aed0*/  PRMT R13, R13, 0x7710, RZ ;  /* 0x000077100d0d7816 */ /* 0x000fc800000000ff */
[----:B------:R-:W-:Y:S01]  /*aee0*/  IADD3 R13, PT, PT, R13, R12, RZ ;  /* 0x0000000c0d0d7210 */ /* 0x000fe20007ffe0ff */
[----:B------:R-:W-:-:S04]  /*aef0*/  @P2 FMUL.FTZ R12, R4, UR7 ;  /* 0x00000007040c2c20 */ /* 0x000fc80008410000 */
[----:B------:R-:W-:-:S05]  /*af00*/  IMAD.SHL.U32 R13, R13, 0x2, RZ ;  /* 0x000000020d0d7824 */ /* 0x000fca00078e00ff */
[----:B------:R-:W-:Y:S01]  /*af10*/  LOP3.LUT R24, R13, 0xffff, RZ, 0xc0, !PT ;  /* 0x0000ffff0d187812 */ /* 0x000fe200078ec0ff */
[----:B------:R-:W-:Y:S01]  /*af20*/  @P2 FMUL.FTZ R13, R5, UR7 ;  /* 0x00000007050d2c20 */ /* 0x000fe20008410000 */
[----:B0-----:R-:W-:Y:S02]  /*af30*/  @P2 IMAD.WIDE R10, R15, 0x8, R10 ;  /* 0x000000080f0a2825 */ /* 0x001fe400078e020a */
[----:B------:R-:W-:-:S03]  /*af40*/  IADD3 R3, PT, PT, R24, UR11, RZ ;  /* 0x0000000b18037c10 */ /* 0x000fc6000fffe0ff */
[----:B------:R-:W-:Y:S02]  /*af50*/  @P2 STG.E.64 desc[UR18][R10.64], R12 ;  /* 0x0000000c0a002986 */ /* 0x000fe4000c101b12 */
[C---:B-1----:R-:W-:Y:S01]  /*af60*/  IMAD.WIDE R22, R3.reuse, 0x4, R22 ;  /* 0x0000000403167825 */ /* 0x042fe200078e0216 */
[----:B------:R-:W-:Y:S03]  /*af70*/  BAR.SYNC.DEFER_BLOCKING 0x0 ;  /* 0x0000000000007b1d */ /* 0x000fe60000010000 */
[----:B---3--:R-:W-:-:S03]  /*af80*/  IMAD.WIDE R20, R3, 0x4, R20 ;  /* 0x0000000403147825 */ /* 0x008fc600078e0214 */
[----:B------:R-:W5:Y:S04]  /*af90*/  LDG.E.64 R22, desc[UR18][R22.64] ;  /* 0x0000001216167981 */ /* 0x000f68000c1e1b00 */
[----:B------:R-:W5:Y:S01]  /*afa0*/  LDG.E.64 R20, desc[UR18][R20.64] ;  /* 0x0000001214147981 */ /* 0x000f62000c1e1b00 */
[----:B------:R-:W-:-:S03]  /*afb0*/  IMAD.MOV.U32 R25, RZ, RZ, 0x3f800000 ;  /* 0x3f800000ff197424 */ /* 0x000fc600078e00ff */
[----:B------:R-:W0:Y:S01]  /*afc0*/  LDS.64 R26, [UR5+0xc0] ;  /* 0x0000c005ff1a7984 */ /* 0x000e220008000a00 */
[----:B------:R-:W1:Y:S02]  /*afd0*/  LDCU.U8 UR5, c[0x0][0x3fc] ;  /* 0x00007f80ff0577ac */ /* 0x000e640008000000 */
[----:B-1----:R-:W-:Y:S01]  /*afe0*/  UISETP.NE.AND UP0, UPT, UR5, URZ, UPT ;  /* 0x000000ff0500728c */ /* 0x002fe2000bf05270 */
[----:B0-----:R-:W-:-:S04]  /*aff0*/  FMUL.FTZ R26, R26, UR7 ;  /* 0x000000071a1a7c20 */ /* 0x001fc80008410000 */
[----:B------:R-:W-:-:S04]  /*b000*/  FMUL.FTZ R14, R26, R26 ;  /* 0x0000001a1a0e7220 */ /* 0x000fc80000410000 */
[----:B------:R-:W-:-:S05]  /*b010*/  FFMA.FTZ R14, R27, UR7, -R14 ;  /* 0x000000071b0e7c23 */ /* 0x000fca000801080e */
[----:B------:R-:W-:-:S13]  /*b020*/  FSETP.GTU.FTZ.AND P1, PT, R14, RZ, PT ;  /* 0x000000ff0e00720b */ /* 0x000fda0003f3c000 */
[----:B------:R-:W0:Y:S02]  /*b030*/  @P1 LDC R3, c[0x0][0x3a8] ;  /* 0x0000ea00ff031b82 */ /* 0x000e240000000800 */
[----:B0-----:R-:W-:-:S04]  /*b040*/  @P1 FADD.FTZ R14, R14, R3 ;  /* 0x000000030e0e1221 */ /* 0x001fc80000010000 */
[----:B------:R0:W1:Y:S01]  /*b050*/  @P1 MUFU.RSQ R25, R14 ;  /* 0x0000000e00191308 */ /* 0x0000620000001400 */
[----:B------:R-:W-:Y:S05]  /*b060*/  BRA.U !UP0, `(.L_x_2095) ;  /* 0x0000000908687547 */ /* 0x000fea000b800000 */
[----:B------:R-:W-:Y:S01]  /*b070*/  IMAD.MOV.U32 R3, RZ, RZ, RZ ;  /* 0x000000ffff037224 */ /* 0x000fe200078e00ff */
[----:B------:R-:W2:Y:S01]  /*b080*/  LDCU.64 UR14, c[0x0][0x3e0] ;  /* 0x00007c00ff0e77ac */ /* 0x000ea20008000a00 */
[----:B------:R-:W3:Y:S01]  /*b090*/  LDCU.64 UR6, c[0x0][0x380] ;  /* 0x00007000ff0677ac */ /* 0x000ee20008000a00 */
[----:B------:R-:W4:Y:S04]  /*b0a0*/  LDCU.64 UR12, c[0x0][0x3e8] ;  /* 0x00007d00ff0c77ac */ /* 0x000f280008000a00 */
.L_x_2104:
[----:B--23-5:R-:W-:-:S06]  /*b0b0*/  LEA R12, R3, UR8, 0x2 ;  /* 0x00000008030c7c11 */ /* 0x02cfcc000f8e10ff */
[----:B0----5:R-:W5:Y:S01]  /*b0c0*/  LDL.128 R12, [R12] ;  /* 0x000000000c0c7983 */ /* 0x021f620000100c00 */
[C---:B------:R-:W-:Y:S01]  /*b0d0*/  LEA R27, R3.reuse, R0, 0x3 ;  /* 0x00000000031b7211 */ /* 0x040fe200078e18ff */
[----:B------:R-:W-:Y:S01]  /*b0e0*/  VIADD R3, R3, 0x4 ;  /* 0x0000000403037836 */ /* 0x000fe20000000000 */
[----:B------:R-:W-:Y:S02]  /*b0f0*/  BSSY.RECONVERGENT B0, `(.L_x_2096) ;  /* 0x000002f000007945 */ /* 0x000fe40003800200 */
[C---:B----4-:R-:W-:Y:S01]  /*b100*/  ISETP.GE.U32.AND P3, PT, R27.reuse, UR12, PT ;  /* 0x0000000c1b007c0c */ /* 0x050fe2000bf66070 */
[C---:B------:R-:W-:Y:S01]  /*b110*/  VIADD R16, R27.reuse, 0x8 ;  /* 0x000000081b107836 */ /* 0x040fe20000000000 */
[----:B------:R-:W-:Y:S01]  /*b120*/  SHF.R.S32.HI R32, RZ, 0x1f, R27 ;  /* 0x0000001fff207819 */ /* 0x000fe2000001141b */
[C---:B------:R-:W-:Y:S01]  /*b130*/  VIADD R4, R27.reuse, 0x18 ;  /* 0x000000181b047836 */ /* 0x040fe20000000000 */
[----:B------:R-:W-:Y:S02]  /*b140*/  IADD3 R10, PT, PT, R27, 0x10, RZ ;  /* 0x000000101b0a7810 */ /* 0x000fe40007ffe0ff */
[----:B------:R-:W-:-:S02]  /*b150*/  ISETP.GE.AND.EX P3, PT, R32, UR13, PT, P3 ;  /* 0x0000000d20007c0c */ /* 0x000fc4000bf66330 */
[----:B------:R-:W-:Y:S02]  /*b160*/  ISETP.GE.U32.AND P1, PT, R16, UR12, PT ;  /* 0x0000000c10007c0c */ /* 0x000fe4000bf26070 */
[----:B------:R-:W-:Y:S02]  /*b170*/  ISETP.GE.U32.AND P4, PT, R10, UR12, PT ;  /* 0x0000000c0a007c0c */ /* 0x000fe4000bf86070 */
[----:B------:R-:W-:Y:S02]  /*b180*/  ISETP.GE.U32.AND P2, PT, R4, UR12, PT ;  /* 0x0000000c04007c0c */ /* 0x000fe4000bf46070 */
[----:B------:R-:W-:Y:S02]  /*b190*/  SHF.R.S32.HI R17, RZ, 0x1f, R16 ;  /* 0x0000001fff117819 */ /* 0x000fe40000011410 */
[----:B------:R-:W-:Y:S02]  /*b1a0*/  SHF.R.S32.HI R11, RZ, 0x1f, R10 ;  /* 0x0000001fff0b7819 */ /* 0x000fe4000001140a */
[----:B------:R-:W-:-:S02]  /*b1b0*/  SHF.R.S32.HI R5, RZ, 0x1f, R4 ;  /* 0x0000001fff057819 */ /* 0x000fc40000011404 */
[----:B------:R-:W-:Y:S02]  /*b1c0*/  ISETP.NE.AND P5, PT, R3, 0x40, PT ;  /* 0x000000400300780c */ /* 0x000fe40003fa5270 */
[----:B------:R-:W-:Y:S02]  /*b1d0*/  ISETP.GE.AND.EX P1, PT, R17, UR13, PT, P1 ;  /* 0x0000000d11007c0c */ /* 0x000fe4000bf26310 */
[----:B------:R-:W-:Y:S02]  /*b1e0*/  ISETP.GE.AND.EX P4, PT, R11, UR13, PT, P4 ;  /* 0x0000000d0b007c0c */ /* 0x000fe4000bf86340 */
[----:B------:R-:W-:Y:S01]  /*b1f0*/  ISETP.GE.AND.EX P2, PT, R5, UR13, PT, P2 ;  /* 0x0000000d05007c0c */ /* 0x000fe2000bf46320 */
[----:B------:R-:W-:-:S12]  /*b200*/  @P3 BRA `(.L_x_2097) ;  /* 0x0000000000743947 */ /* 0x000fd80003800000 */
[C---:B-----5:R-:W-:Y:S01]  /*b210*/  PRMT R18, R12.reuse, 0x7632, R18 ;  /* 0x000076320c127816 */ /* 0x060fe20000000012 */
[----:B------:R-:W-:Y:S02]  /*b220*/  IMAD.U32 R19, R12, 0x10000, RZ ;  /* 0x000100000c137824 */ /* 0x000fe400078e00ff */
[----:B--2---:R-:W-:Y:S01]  /*b230*/  IMAD R32, R32, UR14, RZ ;  /* 0x0000000e20207c24 */ /* 0x004fe2000f8e02ff */
[----:B------:R-:W-:Y:S01]  /*b240*/  SHF.L.U32 R29, R18, 0x10, RZ ;  /* 0x00000010121d7819 */ /* 0x000fe200000006ff */
[----:B------:R-:W-:Y:S01]  /*b250*/  FADD.FTZ R12, -R26, R19 ;  /* 0x000000131a0c7221 */ /* 0x000fe20000010100 */
[----:B------:R-:W-:Y:S02]  /*b260*/  IMAD.MOV.U32 R18, RZ, RZ, R6 ;  /* 0x000000ffff127224 */ /* 0x000fe400078e0006 */
[----:B------:R-:W-:Y:S02]  /*b270*/  IMAD R31, R27, UR15, R32 ;  /* 0x0000000f1b1f7c24 */ /* 0x000fe4000f8e0220 */
[----:B-1----:R-:W-:Y:S01]  /*b280*/  FMUL.FTZ R19, R12, R25 ;  /* 0x000000190c137220 */ /* 0x002fe20000410000 */
[----:B------:R-:W-:-:S03]  /*b290*/  FADD.FTZ R12, -R26, R29 ;  /* 0x0000001d1a0c7221 */ /* 0x000fc60000010100 */
[----:B------:R-:W-:Y:S01]  /*b2a0*/  FFMA.FTZ R33, R22, R19, R20 ;  /* 0x0000001316217223 */ /* 0x000fe20000010014 */
[----:B------:R-:W-:Y:S01]  /*b2b0*/  FMUL.FTZ R12, R12, R25 ;  /* 0x000000190c0c7220 */ /* 0x000fe20000410000 */
[----:B------:R-:W-:Y:S02]  /*b2c0*/  IMAD.MOV.U32 R19, RZ, RZ, R9 ;  /* 0x000000ffff137224 */ /* 0x000fe400078e0009 */
[----:B------:R-:W-:Y:S01]  /*b2d0*/  FMUL.FTZ R28, R33, -1.4426950216293334961 ;  /* 0xbfb8aa3b211c7820 */ /* 0x000fe20000410000 */
[----:B------:R-:W-:Y:S01]  /*b2e0*/  FFMA.FTZ R35, R23, R12, R21 ;  /* 0x0000000c17237223 */ /* 0x000fe20000010015 */
[----:B------:R-:W-:-:S04]  /*b2f0*/  IMAD.WIDE.U32 R18, R27, UR14, R18 ;  /* 0x0000000e1b127c25 */ /* 0x000fc8000f8e0012 */
[----:B------:R-:W-:Y:S01]  /*b300*/  FMUL.FTZ R29, R35, -1.4426950216293334961 ;  /* 0xbfb8aa3b231d7820 */ /* 0x000fe20000410000 */
[----:B------:R-:W0:Y:S01]  /*b310*/  MUFU.EX2 R28, R28 ;  /* 0x0000001c001c7308 */ /* 0x000e220000000800 */
[----:B------:R-:W-:-:S07]  /*b320*/  IADD3 R27, PT, PT, R19, R31, RZ ;  /* 0x0000001f131b7210 */ /* 0x000fce0007ffe0ff */
[----:B------:R-:W1:Y:S01]  /*b330*/  MUFU.EX2 R29, R29 ;  /* 0x0000001d001d7308 */ /* 0x000e620000000800 */
[----:B0-----:R-:W-:Y:S01]  /*b340*/  FADD.FTZ R12, R28, 1 ;  /* 0x3f8000001c0c7421 */ /* 0x001fe20000010000 */
[----:B---3--:R-:W-:-:S06]  /*b350*/  LEA R28, P3, R18, UR6, 0x1 ;  /* 0x00000006121c7c11 */ /* 0x008fcc000f8608ff */
        /* <DEDUP_REMOVED lines=8> */
.L_x_2097:
[----:B--23--:R-:W-:Y:S05]  /*b3e0*/  BSYNC.RECONVERGENT B0 ;  /* 0x0000000000007941 */ /* 0x00cfea0003800200 */
.L_x_2096:
[----:B------:R-:W-:Y:S04]  /*b3f0*/  BSSY.RECONVERGENT B0, `(.L_x_2098) ;  /* 0x000001f000007945 */ /* 0x000fe80003800200 */
[----:B------:R-:W-:Y:S05]  /*b400*/  @P1 BRA `(.L_x_2099) ;  /* 0x0000000000741947 */ /* 0x000fea0003800000 */
[C---:B-----5:R-:W-:Y:S01]  /*b410*/  PRMT R12, R13.reuse, 0x7632, R12 ;  /* 0x000076320d0c7816 */ /* 0x060fe2000000000c */
[----:B------:R-:W-:Y:S02]  /*b420*/  IMAD.U32 R13, R13, 0x10000, RZ ;  /* 0x000100000d0d7824 */ /* 0x000fe400078e00ff */
[----:B------:R-:W-:Y:S02]  /*b430*/  IMAD R17, R17, UR14, RZ ;  /* 0x0000000e11117c24 */ /* 0x000fe4000f8e02ff */
[----:B0-----:R-:W-:Y:S02]  /*b440*/  IMAD.U32 R19, R12, 0x10000, RZ ;  /* 0x000100000c137824 */ /* 0x001fe400078e00ff */
[----:B------:R-:W-:Y:S01]  /*b450*/  FADD.FTZ R12, -R26, R13 ;  /* 0x0000000d1a0c7221 */ /* 0x000fe20000010100 */
[----:B------:R-:W-:-:S03]  /*b460*/  IMAD R27, R16, UR15, R17 ;  /* 0x0000000f101b7c24 */ /* 0x000fc6000f8e0211 */
[----:B-1----:R-:W-:Y:S01]  /*b470*/  FMUL.FTZ R13, R12, R25 ;  /* 0x000000190c0d7220 */ /* 0x002fe20000410000 */
[----:B------:R-:W-:-:S03]  /*b480*/  FADD.FTZ R12, -R26, R19 ;  /* 0x000000131a0c7221 */ /* 0x000fc60000010100 */
[----:B------:R-:W-:Y:S01]  /*b490*/  FFMA.FTZ R29, R22, R13, R20 ;  /* 0x0000000d161d7223 */ /* 0x000fe20000010014 */
[----:B------:R-:W-:-:S03]  /*b4a0*/  FMUL.FTZ R12, R12, R25 ;  /* 0x000000190c0c7220 */ /* 0x000fc60000410000 */
[----:B------:R-:W-:Y:S01]  /*b4b0*/  FMUL.FTZ R13, R29, -1.4426950216293334961 ;  /* 0xbfb8aa3b1d0d7820 */ /* 0x000fe20000410000 */
[----:B------:R-:W-:-:S04]  /*b4c0*/  FFMA.FTZ R28, R23, R12, R21 ;  /* 0x0000000c171c7223 */ /* 0x000fc80000010015 */
[----:B------:R-:W-:Y:S01]  /*b4d0*/  FMUL.FTZ R12, R28, -1.4426950216293334961 ;  /* 0xbfb8aa3b1c0c7820 */ /* 0x000fe20000410000 */
[----:B------:R-:W0:Y:S08]  /*b4e0*/  MUFU.EX2 R13, R13 ;  /* 0x0000000d000d7308 */ /* 0x000e300000000800 */
[----:B------:R-:W1:Y:S01]  /*b4f0*/  MUFU.EX2 R12, R12 ;  /* 0x0000000c000c7308 */ /* 0x000e620000000800 */
[----:B0-----:R-:W-:Y:S01]  /*b500*/  FADD.FTZ R18, R13, 1 ;  /* 0x3f8000000d127421 */ /* 0x001fe20000010000 */
[----:B------:R-:W-:-:S06]  /*b510*/  IMAD.MOV.U32 R13, RZ, RZ, R9 ;  /* 0x000000ffff0d7224 */ /* 0x000fcc00078e0009 */
[----:B------:R-:W0:Y:S01]  /*b520*/  MUFU.RCP R18, R18 ;  /* 0x0000001200127308 */ /* 0x000e220000001000 */
[----:B-1----:R-:W-:Y:S01]  /*b530*/  FADD.FTZ R19, R12, 1 ;  /* 0x3f8000000c137421 */ /* 0x002fe20000010000 */
[----:B------:R-:W-:-:S06]  /*b540*/  MOV R12, R6 ;  /* 0x00000006000c7202 */ /* 0x000fcc0000000f00 */
[----:B------:R-:W1:Y:S01]  /*b550*/  MUFU.RCP R19, R19 ;  /* 0x0000001300137308 */ /* 0x000e620000001000 */
[----:B------:R-:W-:-:S04]  /*b560*/  IMAD.WIDE.U32 R16, R16, UR14, R12 ;  /* 0x0000000e10107c25 */ /* 0x000fc8000f8e000c */
[----:B------:R-:W-:Y:S01]  /*b570*/  IMAD.IADD R13, R17, 0x1, R27 ;  /* 0x00000001110d7824 */ /* 0x000fe200078e021b */
[----:B------:R-:W-:Y:S01]  /*b580*/  LEA R12, P1, R16, UR6, 0x1 ;  /* 0x00000006100c7c11 */ /* 0x000fe2000f8208ff */
[----:B0-----:R-:W-:-:S03]  /*b590*/  FMUL.FTZ R17, R29, R18 ;  /* 0x000000121d117220 */ /* 0x001fc60000410000 */
[----:B------:R-:W-:Y:S01]  /*b5a0*/  LEA.HI.X R13, R16, UR7, R13, 0x1, P1 ;  /* 0x00000007100d7c11 */ /* 0x000fe200088f0c0d */
[----:B-1----:R-:W-:-:S05]  /*b5b0*/  FMUL.FTZ R28, R28, R19 ;  /* 0x000000131c1c7220 */ /* 0x002fca0000410000 */
[----:B------:R-:W-:-:S05]  /*b5c0*/  F2FP.BF16.F32.PACK_AB R17, R28, R17 ;  /* 0x000000111c11723e */ /* 0x000fca00000010ff */
[----:B------:R2:W-:Y:S02]  /*b5d0*/  STG.E desc[UR18][R12.64], R17 ;  /* 0x000000110c007986 */ /* 0x0005e4000c101912 */
.L_x_2099:
[----:B------:R-:W-:Y:S05]  /*b5e0*/  BSYNC.RECONVERGENT B0 ;  /* 0x0000000000007941 */ /* 0x000fea0003800200 */
.L_x_2098:
[----:B------:R-:W-:Y:S04]  /*b5f0*/  BSSY.RECONVERGENT B0, `(.L_x_2100) ;  /* 0x000001f000007945 */ /* 0x000fe80003800200 */
[----:B------:R-:W-:Y:S05]  /*b600*/  @P4 BRA `(.L_x_2101) ;  /* 0x0000000000744947 */ /* 0x000fea0003800000 */
[C---:B--2--5:R-:W-:Y:S01]  /*b610*/  PRMT R12, R14.reuse, 0x7632, R12 ;  /* 0x000076320e0c7816 */ /* 0x064fe2000000000c */
[----:B------:R-:W-:Y:S01]  /*b620*/  IMAD R11, R11, UR14, RZ ;  /* 0x0000000e0b0b7c24 */ /* 0x000fe2000f8e02ff */
[----:B------:R-:W-:-:S03]  /*b630*/  SHF.L.U32 R13, R14, 0x10, RZ ;  /* 0x000000100e0d7819 */ /* 0x000fc600000006ff */
[----:B------:R-:W-:Y:S02]  /*b640*/  IMAD.U32 R17, R12, 0x10000, RZ ;  /* 0x000100000c117824 */ /* 0x000fe400078e00ff */
[----:B------:R-:W-:-:S04]  /*b650*/  FADD.FTZ R12, -R26, R13 ;  /* 0x0000000d1a0c7221 */ /* 0x000fc80000010100 */
[----:B-1----:R-:W-:Y:S01]  /*b660*/  FMUL.FTZ R13, R12, R25 ;  /* 0x000000190c0d7220 */ /* 0x002fe20000410000 */
[----:B------:R-:W-:Y:S01]  /*b670*/  FADD.FTZ R12, -R26, R17 ;  /* 0x000000111a0c7221 */ /* 0x000fe20000010100 */
[----:B------:R-:W-:Y:S02]  /*b680*/  IMAD R17, R10, UR15, R11 ;  /* 0x0000000f0a117c24 */ /* 0x000fe4000f8e020b */
[----:B0-----:R-:W-:Y:S01]  /*b690*/  FFMA.FTZ R19, R22, R13, R20 ;  /* 0x0000000d16137223 */ /* 0x001fe20000010014 */
[----:B------:R-:W-:-:S03]  /*b6a0*/  FMUL.FTZ R12, R12, R25 ;  /* 0x000000190c0c7220 */ /* 0x000fc60000410000 */
[----:B------:R-:W-:Y:S01]  /*b6b0*/  FMUL.FTZ R13, R19, -1.4426950216293334961 ;  /* 0xbfb8aa3b130d7820 */ /* 0x000fe20000410000 */
[----:B------:R-:W-:-:S04]  /*b6c0*/  FFMA.FTZ R27, R23, R12, R21 ;  /* 0x0000000c171b7223 */ /* 0x000fc80000010015 */
[----:B------:R-:W-:Y:S01]  /*b6d0*/  FMUL.FTZ R12, R27, -1.4426950216293334961 ;  /* 0xbfb8aa3b1b0c7820 */ /* 0x000fe20000410000 */
[----:B------:R-:W0:Y:S08]  /*b6e0*/  MUFU.EX2 R13, R13 ;  /* 0x0000000d000d7308 */ /* 0x000e300000000800 */
[----:B------:R-:W1:Y:S01]  /*b6f0*/  MUFU.EX2 R12, R12 ;  /* 0x0000000c000c7308 */ /* 0x000e620000000800 */
[----:B0-----:R-:W-:Y:S01]  /*b700*/  FADD.FTZ R14, R13, 1 ;  /* 0x3f8000000d0e7421 */ /* 0x001fe20000010000 */
[----:B------:R-:W-:-:S06]  /*b710*/  MOV R13, R9 ;  /* 0x00000009000d7202 */ /* 0x000fcc0000000f00 */
[----:B------:R-:W0:Y:S01]  /*b720*/  MUFU.RCP R14, R14 ;  /* 0x0000000e000e7308 */ /* 0x000e220000001000 */
[----:B-1----:R-:W-:Y:S01]  /*b730*/  FADD.FTZ R16, R12, 1 ;  /* 0x3f8000000c107421 */ /* 0x002fe20000010000 */
[----:B------:R-:W-:-:S04]  /*b740*/  IMAD.MOV.U32 R12, RZ, RZ, R6 ;  /* 0x000000ffff0c7224 */ /* 0x000fc800078e0006 */
[----:B------:R-:W-:Y:S02]  /*b750*/  IMAD.WIDE.U32 R10, R10, UR14, R12 ;  /* 0x0000000e0a0a7c25 */ /* 0x000fe4000f8e000c */
[----:B------:R-:W1:Y:S02]  /*b760*/  MUFU.RCP R16, R16 ;  /* 0x0000001000107308 */ /* 0x000e640000001000 */
[----:B------:R-:W-:Y:S01]  /*b770*/  IMAD.IADD R13, R11, 0x1, R17 ;  /* 0x000000010b0d7824 */ /* 0x000fe200078e0211 */
[----:B------:R-:W-:-:S04]  /*b780*/  LEA R12, P1, R10, UR6, 0x1 ;  /* 0x000000060a0c7c11 */ /* 0x000fc8000f8208ff */
[----:B------:R-:W-:Y:S01]  /*b790*/  LEA.HI.X R13, R10, UR7, R13, 0x1, P1 ;  /* 0x000000070a0d7c11 */ /* 0x000fe200088f0c0d */
[----:B0-----:R-:W-:Y:S01]  /*b7a0*/  FMUL.FTZ R11, R19, R14 ;  /* 0x0000000e130b7220 */ /* 0x001fe20000410000 */
[----:B-1----:R-:W-:-:S05]  /*b7b0*/  FMUL.FTZ R18, R27, R16 ;  /* 0x000000101b127220 */ /* 0x002fca0000410000 */
[----:B------:R-:W-:-:S05]  /*b7c0*/  F2FP.BF16.F32.PACK_AB R11, R18, R11 ;  /* 0x0000000b120b723e */ /* 0x000fca00000010ff */
[----:B------:R3:W-:Y:S02]  /*b7d0*/  STG.E desc[UR18][R12.64], R11 ;  /* 0x0000000b0c007986 */ /* 0x0007e4000c101912 */
.L_x_2101:
[----:B------:R-:W-:Y:S05]  /*b7e0*/  BSYNC.RECONVERGENT B0 ;  /* 0x0000000000007941 */ /* 0x000fea0003800200 */
.L_x_2100:
[----:B------:R-:W-:Y:S04]  /*b7f0*/  BSSY.RECONVERGENT B0, `(.L_x_2102) ;  /* 0x000001f000007945 */ /* 0x000fe80003800200 */
[----:B------:R-:W-:Y:S05]  /*b800*/  @P2 BRA `(.L_x_2103) ;  /* 0x0000000000742947 */ /* 0x000fea0003800000 */
[C---:B-----5:R-:W-:Y:S01]  /*b810*/  PRMT R10, R15.reuse, 0x7632, R10 ;  /* 0x000076320f0a7816 */ /* 0x060fe2000000000a */
[----:B------:R-:W-:Y:S02]  /*b820*/  IMAD.U32 R15, R15, 0x10000, RZ ;  /* 0x000100000f0f7824 */ /* 0x000fe400078e00ff */
[----:B------:R-:W-:Y:S01]  /*b830*/  IMAD R5, R5, UR14, RZ ;  /* 0x0000000e05057c24 */ /* 0x000fe2000f8e02ff */
[----:B---3--:R-:W-:Y:S01]  /*b840*/  SHF.L.U32 R11, R10, 0x10, RZ ;  /* 0x000000100a0b7819 */ /* 0x008fe200000006ff */
[----:B------:R-:W-:Y:S02]  /*b850*/  FADD.FTZ R10, -R26, R15 ;  /* 0x0000000f1a0a7221 */ /* 0x000fe40000010100 */
[----:B------:R-:W-:Y:S02]  /*b860*/  IMAD R15, R4, UR15, R5 ;  /* 0x0000000f040f7c24 */ /* 0x000fe4000f8e0205 */
[----:B-12---:R-:W-:Y:S01]  /*b870*/  FMUL.FTZ R13, R10, R25 ;  /* 0x000000190a0d7220 */ /* 0x006fe20000410000 */
[----:B------:R-:W-:-:S03]  /*b880*/  FADD.FTZ R10, -R26, R11 ;  /* 0x0000000b1a0a7221 */ /* 0x000fc60000010100 */
[----:B------:R-:W-:Y:S01]  /*b890*/  FFMA.FTZ R17, R22, R13, R20 ;  /* 0x0000000d16117223 */ /* 0x000fe20000010014 */
[----:B------:R-:W-:-:S03]  /*b8a0*/  FMUL.FTZ R10, R10, R25 ;  /* 0x000000190a0a7220 */ /* 0x000fc60000410000 */
[----:B------:R-:W-:Y:S01]  /*b8b0*/  FMUL.FTZ R11, R17, -1.4426950216293334961 ;  /* 0xbfb8aa3b110b7820 */ /* 0x000fe20000410000 */
[----:B------:R-:W-:-:S04]  /*b8c0*/  FFMA.FTZ R14, R23, R10, R21 ;  /* 0x0000000a170e7223 */ /* 0x000fc80000010015 */
[----:B------:R-:W-:Y:S01]  /*b8d0*/  FMUL.FTZ R10, R14, -1.4426950216293334961 ;  /* 0xbfb8aa3b0e0a7820 */ /* 0x000fe20000410000 */
[----:B------:R-:W1:Y:S08]  /*b8e0*/  MUFU.EX2 R11, R11 ;  /* 0x0000000b000b7308 */ /* 0x000e700000000800 */
[----:B------:R-:W2:Y:S01]  /*b8f0*/  MUFU.EX2 R10, R10 ;  /* 0x0000000a000a7308 */ /* 0x000ea20000000800 */
[----:B-1----:R-:W-:Y:S01]  /*b900*/  FADD.FTZ R12, R11, 1 ;  /* 0x3f8000000b0c7421 */ /* 0x002fe20000010000 */
[----:B------:R-:W-:-:S06]  /*b910*/  IMAD.MOV.U32 R11, RZ, RZ, R9 ;  /* 0x000000ffff0b7224 */ /* 0x000fcc00078e0009 */
[----:B------:R-:W1:Y:S01]  /*b920*/  MUFU.RCP R12, R12 ;  /* 0x0000000c000c7308 */ /* 0x000e620000001000 */
[----:B--2---:R-:W-:Y:S01]  /*b930*/  FADD.FTZ R13, R10, 1 ;  /* 0x3f8000000a0d7421 */ /* 0x004fe20000010000 */
[----:B------:R-:W-:-:S04]  /*b940*/  IMAD.MOV.U32 R10, RZ, RZ, R6 ;  /* 0x000000ffff0a7224 */ /* 0x000fc800078e0006 */
[----:B------:R-:W-:Y:S02]  /*b950*/  IMAD.WIDE.U32 R4, R4, UR14, R10 ;  /* 0x0000000e04047c25 */ /* 0x000fe4000f8e000a */
[----:B------:R-:W2:Y:S03]  /*b960*/  MUFU.RCP R13, R13 ;  /* 0x0000000d000d7308 */ /* 0x000ea60000001000 */
[----:B------:R-:W-:Y:S02]  /*b970*/  IADD3 R11, PT, PT, R5, R15, RZ ;  /* 0x0000000f050b7210 */ /* 0x000fe40007ffe0ff */
[----:B------:R-:W-:Y:S01]  /*b980*/  LEA R10, P1, R4, UR6, 0x1 ;  /* 0x00000006040a7c11 */ /* 0x000fe2000f8208ff */
[----:B-1----:R-:W-:-:S03]  /*b990*/  FMUL.FTZ R5, R17, R12 ;  /* 0x0000000c11057220 */ /* 0x002fc60000410000 */
[----:B------:R-:W-:Y:S01]  /*b9a0*/  LEA.HI.X R11, R4, UR7, R11, 0x1, P1 ;  /* 0x00000007040b7c11 */ /* 0x000fe200088f0c0b */
[----:B--2---:R-:W-:-:S05]  /*b9b0*/  FMUL.FTZ R14, R14, R13 ;  /* 0x0000000d0e0e7220 */ /* 0x004fca0000410000 */
[----:B------:R-:W-:-:S05]  /*b9c0*/  F2FP.BF16.F32.PACK_AB R5, R14, R5 ;  /* 0x000000050e05723e */ /* 0x000fca00000010ff */
[----:B------:R4:W-:Y:S02]  /*b9d0*/  STG.E desc[UR18][R10.64], R5 ;  /* 0x000000050a007986 */ /* 0x0009e4000c101912 */
.L_x_2103:
[----:B------:R-:W-:Y:S05]  /*b9e0*/  BSYNC.RECONVERGENT B0 ;  /* 0x0000000000007941 */ /* 0x000fea0003800200 */
.L_x_2102:
[----:B------:R-:W-:Y:S05]  /*b9f0*/  @P5 BRA `(.L_x_2104) ;  /* 0xfffffff400ac5947 */ /* 0x000fea000383ffff */
[----:B------:R-:W-:Y:S05]  /*ba00*/  BRA `(.L_x_2105) ;  /* 0x0000000c00787947 */ /* 0x000fea0003800000 */
.L_x_2095:
[----:B------:R-:W2:Y:S01]  /*ba10*/  LDL.128 R16, [R1+0x10] ;  /* 0x0000100001107983 */ /* 0x000ea20000100c00 */
[----:B------:R-:W3:Y:S01]  /*ba20*/  LDCU.64 UR6, c[0x0][0x3e8] ;  /* 0x00007d00ff0677ac */ /* 0x000ee20008000a00 */
[----:B-----5:R-:W-:Y:S01]  /*ba30*/  SHF.R.S32.HI R3, RZ, 0x1f, R0 ;  /* 0x0000001fff037819 */ /* 0x020fe20000011400 */
[----:B------:R-:W-:Y:S01]  /*ba40*/  BSSY.RECONVERGENT B0, `(.L_x_2106) ;  /* 0x000003d000007945 */ /* 0x000fe20003800200 */
[C---:B------:R-:W-:Y:S01]  /*ba50*/  IADD3 R15, PT, PT, R0.reuse, 0x8, RZ ;  /* 0x00000008000f7810 */ /* 0x040fe20007ffe0ff */
[----:B------:R-:W4:Y:S03]  /*ba60*/  LDCU.64 UR20, c[0x0][0x3e0] ;  /* 0x00007c00ff1477ac */ /* 0x000f260008000a00 */
[----:B------:R-:W-:Y:S01]  /*ba70*/  SHF.R.S32.HI R28, RZ, 0x1f, R15 ;  /* 0x0000001fff1c7819 */ /* 0x000fe2000001140f */
[----:B------:R-:W0:Y:S01]  /*ba80*/  LDCU.64 UR22, c[0x0][0x380] ;  /* 0x00007000ff1677ac */ /* 0x000e220008000a00 */
[----:B------:R-:W0:Y:S01]  /*ba90*/  LDCU.64 UR16, c[0x0][0x3e8] ;  /* 0x00007d00ff1077ac */ /* 0x000e220008000a00 */
[----:B---3--:R-:W-:-:S02]  /*baa0*/  ISETP.GE.U32.AND P0, PT, R0, UR6, PT ;  /* 0x0000000600007c0c */ /* 0x008fc4000bf06070 */
[----:B------:R-:W-:Y:S02]  /*bab0*/  ISETP.GE.U32.AND P2, PT, R15, UR6, PT ;  /* 0x000000060f007c0c */ /* 0x000fe4000bf46070 */
[----:B------:R-:W-:Y:S02]  /*bac0*/  ISETP.GE.AND.EX P0, PT, R3, UR7, PT, P0 ;  /* 0x0000000703007c0c */ /* 0x000fe4000bf06300 */
[----:B------:R-:W-:-:S11]  /*bad0*/  ISETP.GE.AND.EX P2, PT, R28, UR7, PT, P2 ;  /* 0x000000071c007c0c */ /* 0x000fd6000bf46320 */
[----:B------:R-:W3:Y:S01]  /*bae0*/  @!P0 LDC.64 R12, c[0x0][0x3e0] ;  /* 0x0000f800ff0c8b82 */ /* 0x000ee20000000a00 */
[----:B------:R-:W-:Y:S02]  /*baf0*/  @!P0 IMAD.MOV.U32 R10, RZ, RZ, R6 ;  /* 0x000000ffff0a8224 */ /* 0x000fe400078e0006 */
[----:B------:R-:W-:-:S05]  /*bb00*/  @!P0 IMAD.MOV.U32 R11, RZ, RZ, R9 ;  /* 0x000000ffff0b8224 */ /* 0x000fca00078e0009 */
[----:B------:R-:W1:Y:S01]  /*bb10*/  @!P0 LDC.64 R4, c[0x0][0x380] ;  /* 0x0000e000ff048b82 */ /* 0x000e620000000a00 */
[-C--:B---3--:R-:W-:Y:S02]  /*bb20*/  @!P0 IMAD R3, R3, R12.reuse, RZ ;  /* 0x0000000c03038224 */ /* 0x088fe400078e02ff */
[----:B------:R-:W-:-:S04]  /*bb30*/  @!P0 IMAD.WIDE.U32 R10, R0, R12, R10 ;  /* 0x0000000c000a8225 */ /* 0x000fc800078e000a */
[----:B------:R-:W-:Y:S01]  /*bb40*/  @!P0 IMAD R29, R0, R13, R3 ;  /* 0x0000000d001d8224 */ /* 0x000fe200078e0203 */
[----:B-1----:R-:W-:Y:S01]  /*bb50*/  @!P0 LEA R4, P4, R10, R4, 0x1 ;  /* 0x000000040a048211 */ /* 0x002fe200078808ff */
[C---:B------:R-:W-:Y:S02]  /*bb60*/  VIADD R12, R0.reuse, 0x10 ;  /* 0x00000010000c7836 */ /* 0x040fe40000000000 */
[----:B------:R-:W-:Y:S02]  /*bb70*/  @!P0 IMAD.IADD R29, R11, 0x1, R29 ;  /* 0x000000010b1d8824 */ /* 0x000fe400078e021d */
[----:B------:R-:W-:Y:S01]  /*bb80*/  VIADD R3, R0, 0x18 ;  /* 0x0000001800037836 */ /* 0x000fe20000000000 */
[----:B------:R-:W-:Y:S02]  /*bb90*/  ISETP.GE.U32.AND P3, PT, R12, UR6, PT ;  /* 0x000000060c007c0c */ /* 0x000fe4000bf66070 */
[----:B------:R-:W-:Y:S02]  /*bba0*/  @!P0 LEA.HI.X R5, R10, R5, R29, 0x1, P4 ;  /* 0x000000050a058211 */ /* 0x000fe400020f0c1d */
[----:B------:R-:W-:-:S02]  /*bbb0*/  ISETP.GE.U32.AND P1, PT, R3, UR6, PT ;  /* 0x0000000603007c0c */ /* 0x000fc4000bf26070 */
[C---:B--2---:R-:W-:Y:S02]  /*bbc0*/  PRMT R13, R16.reuse, 0x7632, R13 ;  /* 0x00007632100d7816 */ /* 0x044fe4000000000d */
[----:B------:R-:W-:-:S03]  /*bbd0*/  SHF.L.U32 R27, R16, 0x10, RZ ;  /* 0x00000010101b7819 */ /* 0x000fc600000006ff */
[----:B------:R-:W-:Y:S02]  /*bbe0*/  IMAD.U32 R13, R13, 0x10000, RZ ;  /* 0x000100000d0d7824 */ /* 0x000fe400078e00ff */
[C---:B0-----:R-:W-:Y:S02]  /*bbf0*/  FADD.FTZ R14, -R26.reuse, R27 ;  /* 0x0000001b1a0e7221 */ /* 0x041fe40000010100 */
[----:B------:R-:W-:Y:S01]  /*bc00*/  FADD.FTZ R16, -R26, R13 ;  /* 0x0000000d1a107221 */ /* 0x000fe20000010100 */
[----:B------:R-:W-:Y:S01]  /*bc10*/  SHF.R.S32.HI R13, RZ, 0x1f, R3 ;  /* 0x0000001fff0d7819 */ /* 0x000fe20000011403 */
[-C--:B------:R-:W-:Y:S01]  /*bc20*/  FMUL.FTZ R27, R14, R25.reuse ;  /* 0x000000190e1b7220 */ /* 0x080fe20000410000 */
[----:B------:R-:W-:Y:S01]  /*bc30*/  SHF.R.S32.HI R14, RZ, 0x1f, R12 ;  /* 0x0000001fff0e7819 */ /* 0x000fe2000001140c */
[----:B------:R-:W-:Y:S01]  /*bc40*/  FMUL.FTZ R16, R16, R25 ;  /* 0x0000001910107220 */ /* 0x000fe20000410000 */
[----:B------:R-:W-:Y:S01]  /*bc50*/  ISETP.GE.AND.EX P1, PT, R13, UR7, PT, P1 ;  /* 0x000000070d007c0c */ /* 0x000fe2000bf26310 */
[----:B------:R-:W-:Y:S01]  /*bc60*/  FFMA.FTZ R27, R22, R27, R20 ;  /* 0x0000001b161b7223 */ /* 0x000fe20000010014 */
[----:B------:R-:W-:Y:S01]  /*bc70*/  ISETP.GE.AND.EX P3, PT, R14, UR7, PT, P3 ;  /* 0x000000070e007c0c */ /* 0x000fe2000bf66330 */
[----:B------:R-:W-:-:S05]  /*bc80*/  FFMA.FTZ R16, R23, R16, R21 ;  /* 0x0000001017107223 */ /* 0x000fca0000010015 */
[----:B------:R-:W-:-:S05]  /*bc90*/  @!P0 F2FP.BF16.F32.PACK_AB R11, R16, R27 ;  /* 0x0000001b100b823e */ /* 0x000fca00000010ff */
[----:B------:R0:W-:Y:S01]  /*bca0*/  @!P0 STG.E desc[UR18][R4.64], R11 ;  /* 0x0000000b04008986 */ /* 0x0001e2000c101912 */
[----:B----4-:R-:W-:Y:S05]  /*bcb0*/  @P2 BRA `(.L_x_2107) ;  /* 0x0000000000542947 */ /* 0x010fea0003800000 */
[----:B------:R-:W1:Y:S01]  /*bcc0*/  LDCU.64 UR12, c[0x0][0x3e0] ;  /* 0x00007c00ff0c77ac */ /* 0x000e620008000a00 */
[C---:B0-----:R-:W-:Y:S02]  /*bcd0*/  PRMT R4, R17.reuse, 0x7632, R4 ;  /* 0x0000763211047816 */ /* 0x041fe40000000004 */
[----:B------:R-:W-:Y:S01]  /*bce0*/  SHF.L.U32 R17, R17, 0x10, RZ ;  /* 0x0000001011117819 */ /* 0x000fe200000006ff */
[----:B------:R-:W0:Y:S01]  /*bcf0*/  LDCU.64 UR14, c[0x0][0x380] ;  /* 0x00007000ff0e77ac */ /* 0x000e220008000a00 */
[----:B------:R-:W-:Y:S01]  /*bd00*/  MOV R5, R9 ;  /* 0x0000000900057202 */ /* 0x000fe20000000f00 */
[----:B------:R-:W-:Y:S02]  /*bd10*/  IMAD.U32 R11, R4, 0x10000, RZ ;  /* 0x00010000040b7824 */ /* 0x000fe400078e00ff */
[----:B------:R-:W-:Y:S02]  /*bd20*/  IMAD.MOV.U32 R4, RZ, RZ, R6 ;  /* 0x000000ffff047224 */ /* 0x000fe400078e0006 */
[C---:B------:R-:W-:Y:S01]  /*bd30*/  FADD.FTZ R10, -R26.reuse, R17 ;  /* 0x000000111a0a7221 */ /* 0x040fe20000010100 */
[----:B------:R-:W-:-:S03]  /*bd40*/  FADD.FTZ R16, -R26, R11 ;  /* 0x0000000b1a107221 */ /* 0x000fc60000010100 */
[-C--:B------:R-:W-:Y:S01]  /*bd50*/  FMUL.FTZ R11, R10, R25.reuse ;  /* 0x000000190a0b7220 */ /* 0x080fe20000410000 */
[----:B------:R-:W-:Y:S01]  /*bd60*/  FMUL.FTZ R16, R16, R25 ;  /* 0x0000001910107220 */ /* 0x000fe20000410000 */
[----:B-1----:R-:W-:-:S03]  /*bd70*/  IMAD R28, R28, UR12, RZ ;  /* 0x0000000c1c1c7c24 */ /* 0x002fc6000f8e02ff */
[----:B------:R-:W-:Y:S01]  /*bd80*/  FFMA.FTZ R16, R23, R16, R21 ;  /* 0x0000001017107223 */ /* 0x000fe20000010015 */
[----:B------:R-:W-:-:S04]  /*bd90*/  IMAD.WIDE.U32 R4, R15, UR12, R4 ;  /* 0x0000000c0f047c25 */ /* 0x000fc8000f8e0004 */
[----:B------:R-:W-:Y:S01]  /*bda0*/  IMAD R15, R15, UR13, R28 ;  /* 0x0000000d0f0f7c24 */ /* 0x000fe2000f8e021c */
[----:B0-----:R-:W-:-:S03]  /*bdb0*/  LEA R10, P2, R4, UR14, 0x1 ;  /* 0x0000000e040a7c11 */ /* 0x001fc6000f8408ff */
[----:B------:R-:W-:Y:S02]  /*bdc0*/  IMAD.IADD R15, R5, 0x1, R15 ;  /* 0x00000001050f7824 */ /* 0x000fe400078e020f */
[----:B------:R-:W-:-:S03]  /*bdd0*/  FFMA.FTZ R5, R22, R11, R20 ;  /* 0x0000000b16057223 */ /* 0x000fc60000010014 */
[----:B------:R-:W-:Y:S02]  /*bde0*/  LEA.HI.X R11, R4, UR15, R15, 0x1, P2 ;  /* 0x0000000f040b7c11 */ /* 0x000fe400090f0c0f */
[----:B------:R-:W-:-:S05]  /*bdf0*/  F2FP.BF16.F32.PACK_AB R5, R16, R5 ;  /* 0x000000051005723e */ /* 0x000fca00000010ff */
[----:B------:R1:W-:Y:S02]  /*be00*/  STG.E desc[UR18][R10.64], R5 ;  /* 0x000000050a007986 */ /* 0x0003e4000c101912 */
.L_x_2107:
[----:B------:R-:W-:Y:S05]  /*be10*/  BSYNC.RECONVERGENT B0 ;  /* 0x0000000000007941 */ /* 0x000fea0003800200 */
.L_x_2106:
[----:B------:R-:W-:Y:S04]  /*be20*/  BSSY.RECONVERGENT B0, `(.L_x_2108) ;  /* 0x0000017000007945 */ /* 0x000fe80003800200 */
[----:B------:R-:W-:Y:S05]  /*be30*/  @P3 BRA `(.L_x_2109) ;  /* 0x0000000000543947 */ /* 0x000fea0003800000 */
[----:B------:R-:W2:Y:S01]  /*be40*/  LDCU.64 UR12, c[0x0][0x3e0] ;  /* 0x00007c00ff0c77ac */ /* 0x000ea20008000a00 */
[C---:B0-----:R-:W-:Y:S01]  /*be50*/  PRMT R4, R18.reuse, 0x7632, R4 ;  /* 0x0000763212047816 */ /* 0x041fe20000000004 */
[----:B-1----:R-:W-:Y:S01]  /*be60*/  IMAD.U32 R11, R18, 0x10000, RZ ;  /* 0x00010000120b7824 */ /* 0x002fe200078e00ff */
[----:B------:R-:W0:Y:S02]  /*be70*/  LDCU.64 UR14, c[0x0][0x380] ;  /* 0x00007000ff0e77ac */ /* 0x000e240008000a00 */
[----:B------:R-:W-:Y:S01]  /*be80*/  SHF.L.U32 R15, R4, 0x10, RZ ;  /* 0x00000010040f7819 */ /* 0x000fe200000006ff */
[----:B------:R-:W-:Y:S02]  /*be90*/  IMAD.MOV.U32 R4, RZ, RZ, R6 ;  /* 0x000000ffff047224 */ /* 0x000fe400078e0006 */
[----:B------:R-:W-:Y:S01]  /*bea0*/  FADD.FTZ R10, -R26, R11 ;  /* 0x0000000b1a0a7221 */ /* 0x000fe20000010100 */
[----:B------:R-:W-:-:S03]  /*beb0*/  IMAD.MOV.U32 R5, RZ, RZ, R9 ;  /* 0x000000ffff057224 */ /* 0x000fc600078e0009 */
[----:B------:R-:W-:Y:S01]  /*bec0*/  FMUL.FTZ R11, R10, R25 ;  /* 0x000000190a0b7220 */ /* 0x000fe20000410000 */
[----:B--2---:R-:W-:Y:S02]  /*bed0*/  IMAD R17, R14, UR12, RZ ;  /* 0x0000000c0e117c24 */ /* 0x004fe4000f8e02ff */
[----:B------:R-:W-:Y:S01]  /*bee0*/  FADD.FTZ R14, -R26, R15 ;  /* 0x0000000f1a0e7221 */ /* 0x000fe20000010100 */
[----:B------:R-:W-:-:S04]  /*bef0*/  IMAD.WIDE.U32 R4, R12, UR12, R4 ;  /* 0x0000000c0c047c25 */ /* 0x000fc8000f8e0004 */
[----:B------:R-:W-:Y:S01]  /*bf00*/  FMUL.FTZ R14, R14, R25 ;  /* 0x000000190e0e7220 */ /* 0x000fe20000410000 */
[----:B------:R-:W-:Y:S01]  /*bf10*/  IMAD R17, R12, UR13, R17 ;  /* 0x0000000d0c117c24 */ /* 0x000fe2000f8e0211 */
[----:B0-----:R-:W-:Y:S02]  /*bf20*/  LEA R10, P2, R4, UR14, 0x1 ;  /* 0x0000000e040a7c11 */ /* 0x001fe4000f8408ff */
[----:B------:R-:W-:Y:S02]  /*bf30*/  FFMA.FTZ R14, R23, R14, R21 ;  /* 0x0000000e170e7223 */ /* 0x000fe40000010015 */
[----:B------:R-:W-:Y:S01]  /*bf40*/  IADD3 R17, PT, PT, R5, R17, RZ ;  /* 0x0000001105117210 */ /* 0x000fe20007ffe0ff */
[----:B------:R-:W-:-:S03]  /*bf50*/  FFMA.FTZ R5, R22, R11, R20 ;  /* 0x0000000b16057223 */ /* 0x000fc60000010014 */
[----:B------:R-:W-:Y:S02]  /*bf60*/  LEA.HI.X R11, R4, UR15, R17, 0x1, P2 ;  /* 0x0000000f040b7c11 */ /* 0x000fe400090f0c11 */
[----:B------:R-:W-:-:S05]  /*bf70*/  F2FP.BF16.F32.PACK_AB R5, R14, R5 ;  /* 0x000000050e05723e */ /* 0x000fca00000010ff */
[----:B------:R2:W-:Y:S02]  /*bf80*/  STG.E desc[UR18][R10.64], R5 ;  /* 0x000000050a007986 */ /* 0x0005e4000c101912 */
.L_x_2109:
[----:B------:R-:W-:Y:S05]  /*bf90*/  BSYNC.RECONVERGENT B0 ;  /* 0x0000000000007941 */ /* 0x000fea0003800200 */
.L_x_2108:
[----:B------:R-:W-:Y:S04]  /*bfa0*/  BSSY.RECONVERGENT B0, `(.L_x_2110) ;  /* 0x0000017000007945 */ /* 0x000fe80003800200 */
[----:B------:R-:W-:Y:S05]  /*bfb0*/  @P1 BRA `(.L_x_2111) ;  /* 0x0000000000541947 */ /* 0x000fea0003800000 */
[----:B------:R-:W3:Y:S01]  /*bfc0*/  LDCU.64 UR6, c[0x0][0x3e0] ;  /* 0x00007c00ff0677ac */ /* 0x000ee20008000a00 */
[C---:B0-----:R-:W-:Y:S01]  /*bfd0*/  PRMT R4, R19.reuse, 0x7632, R4 ;  /* 0x0000763213047816 */ /* 0x041fe20000000004 */
[----:B------:R-:W-:Y:S01]  /*bfe0*/  IMAD.U32 R19, R19, 0x10000, RZ ;  /* 0x0001000013137824 */ /* 0x000fe200078e00ff */
[----:B------:R-:W0:Y:S01]  /*bff0*/  LDCU.64 UR12, c[0x0][0x380] ;  /* 0x00007000ff0c77ac */ /* 0x000e220008000a00 */
[----:B-12---:R-:W-:Y:S02]  /*c000*/  IMAD.MOV.U32 R5, RZ, RZ, R9 ;  /* 0x000000ffff057224 */ /* 0x006fe400078e0009 */
[----:B------:R-:W-:Y:S01]  /*c010*/  FADD.FTZ R10, -R26, R19 ;  /* 0x000000131a0a7221 */ /* 0x000fe20000010100 */
[----:B------:R-:W-:Y:S01]  /*c020*/  IMAD.U32 R11, R4, 0x10000, RZ ;  /* 0x00010000040b7824 */ /* 0x000fe200078e00ff */
[----:B------:R-:W-:-:S03]  /*c030*/  MOV R4, R6 ;  /* 0x0000000600047202 */ /* 0x000fc60000000f00 */
[----:B------:R-:W-:-:S04]  /*c040*/  FADD.FTZ R12, -R26, R11 ;  /* 0x0000000b1a0c7221 */ /* 0x000fc80000010100 */
[----:B------:R-:W-:Y:S01]  /*c050*/  FMUL.FTZ R12, R12, R25 ;  /* 0x000000190c0c7220 */ /* 0x000fe20000410000 */
[----:B---3--:R-:W-:-:S03]  /*c060*/  IMAD R14, R13, UR6, RZ ;  /* 0x000000060d0e7c24 */ /* 0x008fc6000f8e02ff */
[----:B------:R-:W-:Y:S01]  /*c070*/  FFMA.FTZ R12, R23, R12, R21 ;  /* 0x0000000c170c7223 */ /* 0x000fe20000010015 */
[----:B------:R-:W-:-:S04]  /*c080*/  IMAD.WIDE.U32 R4, R3, UR6, R4 ;  /* 0x0000000603047c25 */ /* 0x000fc8000f8e0004 */
[----:B------:R-:W-:Y:S02]  /*c090*/  IMAD R11, R3, UR7, R14 ;  /* 0x00000007030b7c24 */ /* 0x000fe4000f8e020e */
[----:B------:R-:W-:Y:S01]  /*c0a0*/  FMUL.FTZ R3, R10, R25 ;  /* 0x000000190a037220 */ /* 0x000fe20000410000 */
[----:B0-----:R-:W-:Y:S01]  /*c0b0*/  LEA R10, P1, R4, UR12, 0x1 ;  /* 0x0000000c040a7c11 */ /* 0x001fe2000f8208ff */
[----:B------:R-:W-:Y:S02]  /*c0c0*/  IMAD.IADD R11, R5, 0x1, R11 ;  /* 0x00000001050b7824 */ /* 0x000fe400078e020b */
[----:B------:R-:W-:-:S03]  /*c0d0*/  FFMA.FTZ R3, R22, R3, R20 ;  /* 0x0000000316037223 */ /* 0x000fc60000010014 */
[----:B------:R-:W-:Y:S02]  /*c0e0*/  LEA.HI.X R11, R4, UR13, R11, 0x1, P1 ;  /* 0x0000000d040b7c11 */ /* 0x000fe400088f0c0b */
[----:B------:R-:W-:-:S05]  /*c0f0*/  F2FP.BF16.F32.PACK_AB R3, R12, R3 ;  /* 0x000000030c03723e */ /* 0x000fca00000010ff */
[----:B------:R3:W-:Y:S02]  /*c100*/  STG.E desc[UR18][R10.64], R3 ;  /* 0x000000030a007986 */ /* 0x0007e4000c101912 */
.L_x_2111:
[----:B------:R-:W-:Y:S05]  /*c110*/  BSYNC.RECONVERGENT B0 ;  /* 0x0000000000007941 */ /* 0x000fea0003800200 */
.L_x_2110:
[----:B---3--:R-:W-:-:S07]  /*c120*/  HFMA2 R3, -RZ, RZ, 0, 2.384185791015625e-07 ;  /* 0x00000004ff037431 */ /* 0x008fce00000001ff */
.L_x_2118:
[----:B------:R-:W-:-:S06]  /*c130*/  LEA R12, R3, UR8, 0x2 ;  /* 0x00000008030c7c11 */ /* 0x000fcc000f8e10ff */
[----:B-1----:R-:W3:Y:S01]  /*c140*/  LDL.128 R12, [R12] ;  /* 0x000000000c0c7983 */ /* 0x002ee20000100c00 */
[C---:B------:R-:W-:Y:S01]  /*c150*/  IMAD R29, R3.reuse, 0x8, R0 ;  /* 0x00000008031d7824 */ /* 0x040fe200078e0200 */
[----:B------:R-:W-:Y:S01]  /*c160*/  BSSY.RECONVERGENT B0, `(.L_x_2112) ;  /* 0x000003b000007945 */ /* 0x000fe20003800200 */
[----:B------:R-:W-:-:S03]  /*c170*/  VIADD R3, R3, 0x4 ;  /* 0x0000000403037836 */ /* 0x000fc60000000000 */
[----:B------:R-:W-:Y:S02]  /*c180*/  ISETP.GE.U32.AND P1, PT, R29, UR16, PT ;  /* 0x000000101d007c0c */ /* 0x000fe4000bf26070 */
[----:B------:R-:W-:Y:S02]  /*c190*/  SHF.R.S32.HI R31, RZ, 0x1f, R29 ;  /* 0x0000001fff1f7819 */ /* 0x000fe4000001141d */
[----:B------:R-:W-:Y:S02]  /*c1a0*/  ISETP.NE.AND P5, PT, R3, 0x40, PT ;  /* 0x000000400300780c */ /* 0x000fe40003fa5270 */
[----:B------:R-:W-:-:S13]  /*c1b0*/  ISETP.GE.AND.EX P1, PT, R31, UR17, PT, P1 ;  /* 0x000000111f007c0c */ /* 0x000fda000bf26310 */
[----:B012---:R-:W0:Y:S01]  /*c1c0*/  @!P1 LDC.64 R10, c[0x0][0x3e0] ;  /* 0x0000f800ff0a9b82 */ /* 0x007e220000000a00 */
[----:B------:R-:W-:-:S07]  /*c1d0*/  @!P1 IMAD.MOV.U32 R17, RZ, RZ, R9 ;  /* 0x000000ffff119224 */ /* 0x000fce00078e0009 */
[----:B------:R-:W1:Y:S01]  /*c1e0*/  @!P1 LDC.64 R4, c[0x0][0x380] ;  /* 0x0000e000ff049b82 */ /* 0x000e620000000a00 */
[----:B0-----:R-:W-:Y:S01]  /*c1f0*/  @!P1 IMAD R18, R31, R10, RZ ;  /* 0x0000000a1f129224 */ /* 0x001fe200078e02ff */
[C---:B---3--:R-:W-:Y:S01]  /*c200*/  PRMT R16, R12.reuse, 0x7632, R16 ;  /* 0x000076320c107816 */ /* 0x048fe20000000010 */
[----:B------:R-:W-:-:S03]  /*c210*/  IMAD.U32 R19, R12, 0x10000, RZ ;  /* 0x000100000c137824 */ /* 0x000fc600078e00ff */
[----:B------:R-:W-:Y:S01]  /*c220*/  SHF.L.U32 R27, R16, 0x10, RZ ;  /* 0x00000010101b7819 */ /* 0x000fe200000006ff */
[----:B------:R-:W-:Y:S02]  /*c230*/  @!P1 IMAD.MOV.U32 R16, RZ, RZ, R6 ;  /* 0x000000ffff109224 */ /* 0x000fe400078e0006 */
[----:B------:R-:W-:Y:S01]  /*c240*/  FADD.FTZ R12, -R26, R19 ;  /* 0x000000131a0c7221 */ /* 0x000fe20000010100 */
[C---:B------:R-:W-:Y:S02]  /*c250*/  @!P1 IMAD R19, R29.reuse, R11, R18 ;  /* 0x0000000b1d139224 */ /* 0x040fe400078e0212 */
[----:B------:R-:W-:-:S04]  /*c260*/  @!P1 IMAD.WIDE.U32 R16, R29, R10, R16 ;  /* 0x0000000a1d109225 */ /* 0x000fc800078e0010 */
[----:B------:R-:W-:Y:S01]  /*c270*/  FADD.FTZ R10, -R26, R27 ;  /* 0x0000001b1a0a7221 */ /* 0x000fe20000010100 */
[-C--:B------:R-:W-:Y:S01]  /*c280*/  FMUL.FTZ R11, R12, R25.reuse ;  /* 0x000000190c0b7220 */ /* 0x080fe20000410000 */
[----:B------:R-:W-:Y:S02]  /*c290*/  VIADD R27, R29, 0x8 ;  /* 0x000000081d1b7836 */ /* 0x000fe40000000000 */
[----:B------:R-:W-:Y:S01]  /*c2a0*/  FMUL.FTZ R12, R10, R25 ;  /* 0x000000190a0c7220 */ /* 0x000fe20000410000 */
[----:B-1----:R-:W-:Y:S01]  /*c2b0*/  @!P1 LEA R10, P2, R16, R4, 0x1 ;  /* 0x00000004100a9211 */ /* 0x002fe200078408ff */
[----:B------:R-:W-:Y:S01]  /*c2c0*/  FFMA.FTZ R18, R22, R11, R20 ;  /* 0x0000000b16127223 */ /* 0x000fe20000010014 */
[----:B------:R-:W-:Y:S01]  /*c2d0*/  @!P1 IADD3 R4, PT, PT, R17, R19, RZ ;  /* 0x0000001311049210 */ /* 0x000fe20007ffe0ff */
[----:B------:R-:W-:Y:S01]  /*c2e0*/  FFMA.FTZ R17, R23, R12, R21 ;  /* 0x0000000c17117223 */ /* 0x000fe20000010015 */
[----:B------:R-:W-:Y:S01]  /*c2f0*/  ISETP.GE.U32.AND P3, PT, R27, UR16, PT ;  /* 0x000000101b007c0c */ /* 0x000fe2000bf66070 */
[----:B------:R-:W-:Y:S01]  /*c300*/  VIADD R12, R29, 0x10 ;  /* 0x000000101d0c7836 */ /* 0x000fe20000000000 */
[----:B------:R-:W-:-:S02]  /*c310*/  @!P1 LEA.HI.X R11, R16, R5, R4, 0x1, P2 ;  /* 0x00000005100b9211 */ /* 0x000fc400010f0c04 */
[----:B------:R-:W-:Y:S02]  /*c320*/  @!P1 F2FP.BF16.F32.PACK_AB R17, R17, R18 ;  /* 0x000000121111923e */ /* 0x000fe400000010ff */
[----:B------:R-:W-:Y:S02]  /*c330*/  SHF.R.S32.HI R16, RZ, 0x1f, R27 ;  /* 0x0000001fff107819 */ /* 0x000fe4000001141b */
[----:B------:R-:W-:Y:S01]  /*c340*/  IADD3 R4, PT, PT, R29, 0x18, RZ ;  /* 0x000000181d047810 */ /* 0x000fe20007ffe0ff */
[----:B------:R0:W-:Y:S01]  /*c350*/  @!P1 STG.E desc[UR18][R10.64], R17 ;  /* 0x000000110a009986 */ /* 0x0001e2000c101912 */
[----:B------:R-:W-:Y:S02]  /*c360*/  ISETP.GE.AND.EX P3, PT, R16, UR17, PT, P3 ;  /* 0x0000001110007c0c */ /* 0x000fe4000bf66330 */
[----:B------:R-:W-:Y:S02]  /*c370*/  ISETP.GE.U32.AND P4, PT, R12, UR16, PT ;  /* 0x000000100c007c0c */ /* 0x000fe4000bf86070 */
[----:B------:R-:W-:-:S02]  /*c380*/  ISETP.GE.U32.AND P2, PT, R4, UR16, PT ;  /* 0x0000001004007c0c */ /* 0x000fc4000bf46070 */
[----:B------:R-:W-:Y:S02]  /*c390*/  SHF.R.S32.HI R18, RZ, 0x1f, R12 ;  /* 0x0000001fff127819 */ /* 0x000fe4000001140c */
[----:B------:R-:W-:Y:S02]  /*c3a0*/  SHF.R.S32.HI R5, RZ, 0x1f, R4 ;  /* 0x0000001fff057819 */ /* 0x000fe40000011404 */
[----:B------:R-:W-:Y:S02]  /*c3b0*/  ISETP.GE.AND.EX P4, PT, R18, UR17, PT, P4 ;  /* 0x0000001112007c0c */ /* 0x000fe4000bf86340 */
[----:B------:R-:W-:Y:S01]  /*c3c0*/  ISETP.GE.AND.EX P2, PT, R5, UR17, PT, P2 ;  /* 0x0000001105007c0c */ /* 0x000fe2000bf46320 */
[----:B0-----:R-:W-:-:S12]  /*c3d0*/  @P3 BRA `(.L_x_2113) ;  /* 0x00000000004c3947 */ /* 0x001fd80003800000 */
[C---:B------:R-:W-:Y:S01]  /*c3e0*/  PRMT R10, R13.reuse, 0x7632, R10 ;  /* 0x000076320d0a7816 */ /* 0x040fe2000000000a */
[----:B------:R-:W-:Y:S02]  /*c3f0*/  IMAD R16, R16, UR20, RZ ;  /* 0x0000001410107c24 */ /* 0x000fe4000f8e02ff */
[----:B------:R-:W-:Y:S01]  /*c400*/  IMAD.U32 R13, R13, 0x10000, RZ ;  /* 0x000100000d0d7824 */ /* 0x000fe200078e00ff */
[----:B------:R-:W-:Y:S01]  /*c410*/  SHF.L.U32 R17, R10, 0x10, RZ ;  /* 0x000000100a117819 */ /* 0x000fe200000006ff */
[----:B------:R-:W-:Y:S02]  /*c420*/  IMAD.MOV.U32 R10, RZ, RZ, R6 ;  /* 0x000000ffff0a7224 */ /* 0x000fe400078e0006 */
[----:B------:R-:W-:Y:S02]  /*c430*/  IMAD.MOV.U32 R11, RZ, RZ, R9 ;  /* 0x000000ffff0b7224 */ /* 0x000fe400078e0009 */
[C---:B------:R-:W-:Y:S02]  /*c440*/  IMAD R19, R27.reuse, UR21, R16 ;  /* 0x000000151b137c24 */ /* 0x040fe4000f8e0210 */
[C---:B------:R-:W-:Y:S01]  /*c450*/  FADD.FTZ R16, -R26.reuse, R13 ;  /* 0x0000000d1a107221 */ /* 0x040fe20000010100 */
[----:B------:R-:W-:Y:S01]  /*c460*/  FADD.FTZ R28, -R26, R17 ;  /* 0x000000111a1c7221 */ /* 0x000fe20000010100 */
[----:B------:R-:W-:-:S04]  /*c470*/  IMAD.WIDE.U32 R10, R27, UR20, R10 ;  /* 0x000000141b0a7c25 */ /* 0x000fc8000f8e000a */
[-C--:B------:R-:W-:Y:S01]  /*c480*/  FMUL.FTZ R13, R16, R25.reuse ;  /* 0x00000019100d7220 */ /* 0x080fe20000410000 */
[----:B------:R-:W-:Y:S01]  /*c490*/  FMUL.FTZ R28, R28, R25 ;  /* 0x000000191c1c7220 */ /* 0x000fe20000410000 */
[----:B------:R-:W-:Y:S02]  /*c4a0*/  IADD3 R11, PT, PT, R11, R19, RZ ;  /* 0x000000130b0b7210 */ /* 0x000fe40007ffe0ff */
[----:B------:R-:W-:Y:S01]  /*c4b0*/  FFMA.FTZ R13, R22, R13, R20 ;  /* 0x0000000d160d7223 */ /* 0x000fe20000010014 */
[----:B------:R-:W-:Y:S01]  /*c4c0*/  LEA R16, P1, R10, UR22, 0x1 ;  /* 0x000000160a107c11 */ /* 0x000fe2000f8208ff */
[----:B------:R-:W-:-:S03]  /*c4d0*/  FFMA.FTZ R28, R23, R28, R21 ;  /* 0x0000001c171c7223 */ /* 0x000fc60000010015 */
[----:B------:R-:W-:Y:S02]  /*c4e0*/  LEA.HI.X R17, R10, UR23, R11, 0x1, P1 ;  /* 0x000000170a117c11 */ /* 0x000fe400088f0c0b */
[----:B------:R-:W-:-:S05]  /*c4f0*/  F2FP.BF16.F32.PACK_AB R11, R28, R13 ;  /* 0x0000000d1c0b723e */ /* 0x000fca00000010ff */
[----:B------:R0:W-:Y:S02]  /*c500*/  STG.E desc[UR18][R16.64], R11 ;  /* 0x0000000b10007986 */ /* 0x0001e4000c101912 */
.L_x_2113:
[----:B------:R-:W-:Y:S05]  /*c510*/  BSYNC.RECONVERGENT B0 ;  /* 0x0000000000007941 */ /* 0x000fea0003800200 */
.L_x_2112:
[----:B------:R-:W-:Y:S04]  /*c520*/  BSSY.RECONVERGENT B0, `(.L_x_2114) ;  /* 0x0000015000007945 */ /* 0x000fe80003800200 */
[----:B------:R-:W-:Y:S05]  /*c530*/  @P4 BRA `(.L_x_2115) ;  /* 0x00000000004c4947 */ /* 0x000fea0003800000 */
[----:B------:R-:W-:Y:S01]  /*c540*/  PRMT R10, R14, 0x7632, R10 ;  /* 0x000076320e0a7816 */ /* 0x000fe2000000000a */
[----:B------:R-:W-:Y:S02]  /*c550*/  IMAD R13, R18, UR20, RZ ;  /* 0x00000014120d7c24 */ /* 0x000fe4000f8e02ff */
[----:B0-----:R-:W-:Y:S02]  /*c560*/  IMAD.MOV.U32 R11, RZ, RZ, R9 ;  /* 0x000000ffff0b7224 */ /* 0x001fe400078e0009 */
[----:B------:R-:W-:Y:S01]  /*c570*/  IMAD.U32 R19, R10, 0x10000, RZ ;  /* 0x000100000a137824 */ /* 0x000fe200078e00ff */
[----:B------:R-:W-:Y:S01]  /*c580*/  MOV R10, R6 ;  /* 0x00000006000a7202 */ /* 0x000fe20000000f00 */
[----:B------:R-:W-:Y:S02]  /*c590*/  IMAD.U32 R17, R14, 0x10000, RZ ;  /* 0x000100000e117824 */ /* 0x000fe400078e00ff */
[----:B------:R-:W-:Y:S02]  /*c5a0*/  IMAD R27, R12, UR21, R13 ;  /* 0x000000150c1b7c24 */ /* 0x000fe4000f8e020d */
[----:B------:R-:W-:Y:S01]  /*c5b0*/  FADD.FTZ R14, -R26, R19 ;  /* 0x000000131a0e7221 */ /* 0x000fe20000010100 */
[----:B------:R-:W-:-:S04]  /*c5c0*/  IMAD.WIDE.U32 R12, R12, UR20, R10 ;  /* 0x000000140c0c7c25 */ /* 0x000fc8000f8e000a */
[----:B------:R-:W-:Y:S01]  /*c5d0*/  FADD.FTZ R10, -R26, R17 ;  /* 0x000000111a0a7221 */ /* 0x000fe20000010100 */
[-C--:B------:R-:W-:Y:S01]  /*c5e0*/  FMUL.FTZ R14, R14, R25.reuse ;  /* 0x000000190e0e7220 */ /* 0x080fe20000410000 */
[----:B------:R-:W-:Y:S02]  /*c5f0*/  IMAD.IADD R13, R13, 0x1, R27 ;  /* 0x000000010d0d7824 */ /* 0x000fe400078e021b */
[----:B------:R-:W-:Y:S01]  /*c600*/  FMUL.FTZ R11, R10, R25 ;  /* 0x000000190a0b7220 */ /* 0x000fe20000410000 */
[----:B------:R-:W-:Y:S01]  /*c610*/  LEA R10, P1, R12, UR22, 0x1 ;  /* 0x000000160c0a7c11 */ /* 0x000fe2000f8208ff */
[----:B------:R-:W-:Y:S02]  /*c620*/  FFMA.FTZ R17, R23, R14, R21 ;  /* 0x0000000e17117223 */ /* 0x000fe40000010015 */
[----:B------:R-:W-:Y:S01]  /*c630*/  FFMA.FTZ R16, R22, R11, R20 ;  /* 0x0000000b16107223 */ /* 0x000fe20000010014 */
[----:B------:R-:W-:-:S04]  /*c640*/  LEA.HI.X R11, R12, UR23, R13, 0x1, P1 ;  /* 0x000000170c0b7c11 */ /* 0x000fc800088f0c0d */
[----:B------:R-:W-:-:S05]  /*c650*/  F2FP.BF16.F32.PACK_AB R13, R17, R16 ;  /* 0x00000010110d723e */ /* 0x000fca00000010ff */
[----:B------:R1:W-:Y:S02]  /*c660*/  STG.E desc[UR18][R10.64], R13 ;  /* 0x0000000d0a007986 */ /* 0x0003e4000c101912 */
.L_x_2115:
[----:B------:R-:W-:Y:S05]  /*c670*/  BSYNC.RECONVERGENT B0 ;  /* 0x0000000000007941 */ /* 0x000fea0003800200 */
.L_x_2114:
[----:B------:R-:W-:Y:S04]  /*c680*/  BSSY.RECONVERGENT B0, `(.L_x_2116) ;  /* 0x0000015000007945 */ /* 0x000fe80003800200 */
[----:B------:R-:W-:Y:S05]  /*c690*/  @P2 BRA `(.L_x_2117) ;  /* 0x00000000004c2947 */ /* 0x000fea0003800000 */
[----:B-1----:R-:W-:Y:S01]  /*c6a0*/  PRMT R10, R15, 0x7632, R10 ;  /* 0x000076320f0a7816 */ /* 0x002fe2000000000a */
[----:B------:R-:W-:Y:S01]  /*c6b0*/  IMAD R5, R5, UR20, RZ ;  /* 0x0000001405057c24 */ /* 0x000fe2000f8e02ff */
[----:B------:R-:W-:Y:S01]  /*c6c0*/  SHF.L.U32 R15, R15, 0x10, RZ ;  /* 0x000000100f0f7819 */ /* 0x000fe200000006ff */
[----:B0-----:R-:W-:Y:S02]  /*c6d0*/  IMAD.MOV.U32 R11, RZ, RZ, R9 ;  /* 0x000000ffff0b7224 */ /* 0x001fe400078e0009 */
[----:B------:R-:W-:Y:S01]  /*c6e0*/  IMAD.U32 R13, R10, 0x10000, RZ ;  /* 0x000100000a0d7824 */ /* 0x000fe200078e00ff */
[----:B------:R-:W-:Y:S01]  /*c6f0*/  MOV R10, R6 ;  /* 0x00000006000a7202 */ /* 0x000fe20000000f00 */
[----:B------:R-:W-:Y:S02]  /*c700*/  IMAD R17, R4, UR21, R5 ;  /* 0x0000001504117c24 */ /* 0x000fe4000f8e0205 */
[----:B------:R-:W-:Y:S02]  /*c710*/  FADD.FTZ R12, -R26, R13 ;  /* 0x0000000d1a0c7221 */ /* 0x000fe40000010100 */
[----:B------:R-:W-:-:S04]  /*c720*/  IMAD.WIDE.U32 R4, R4, UR20, R10 ;  /* 0x0000001404047c25 */ /* 0x000fc8000f8e000a */
[----:B------:R-:W-:Y:S01]  /*c730*/  FADD.FTZ R10, -R26, R15 ;  /* 0x0000000f1a0a7221 */ /* 0x000fe20000010100 */
[----:B------:R-:W-:-:S03]  /*c740*/  FMUL.FTZ R12, R12, R25 ;  /* 0x000000190c0c7220 */ /* 0x000fc60000410000 */
[----:B------:R-:W-:Y:S01]  /*c750*/  FMUL.FTZ R11, R10, R25 ;  /* 0x000000190a0b7220 */ /* 0x000fe20000410000 */
[----:B------:R-:W-:Y:S01]  /*c760*/  IADD3 R5, PT, PT, R5, R17, RZ ;  /* 0x0000001105057210 */ /* 0x000fe20007ffe0ff */
[----:B------:R-:W-:Y:S01]  /*c770*/  FFMA.FTZ R12, R23, R12, R21 ;  /* 0x0000000c170c7223 */ /* 0x000fe20000010015 */
[----:B------:R-:W-:Y:S01]  /*c780*/  LEA R10, P1, R4, UR22, 0x1 ;  /* 0x00000016040a7c11 */ /* 0x000fe2000f8208ff */
[----:B------:R-:W-:-:S03]  /*c790*/  FFMA.FTZ R13, R22, R11, R20 ;  /* 0x0000000b160d7223 */ /* 0x000fc60000010014 */
[----:B------:R-:W-:Y:S02]  /*c7a0*/  LEA.HI.X R11, R4, UR23, R5, 0x1, P1 ;  /* 0x00000017040b7c11 */ /* 0x000fe400088f0c05 */
[----:B------:R-:W-:-:S05]  /*c7b0*/  F2FP.BF16.F32.PACK_AB R5, R12, R13 ;  /* 0x0000000d0c05723e */ /* 0x000fca00000010ff */
[----:B------:R2:W-:Y:S02]  /*c7c0*/  STG.E desc[UR18][R10.64], R5 ;  /* 0x000000050a007986 */ /* 0x0005e4000c101912 */
.L_x_2117:
[----:B------:R-:W-:Y:S05]  /*c7d0*/  BSYNC.RECONVERGENT B0 ;  /* 0x0000000000007941 */ /* 0x000fea0003800200 */
.L_x_2116:
[----:B------:R-:W-:Y:S05]  /*c7e0*/  @P5 BRA `(.L_x_2118) ;  /* 0xfffffff800505947 */ /* 0x000fea000383ffff */
.L_x_2105:
[----:B------:R-:W0:Y:S01]  /*c7f0*/  LDCU UR5, c[0x0][0x3f8] ;  /* 0x00007f00ff0577ac */ /* 0x000e220008000800 */
[----:B------:R-:W0:Y:S01]  /*c800*/  LDCU UR6, c[0x0][0x3c8] ;  /* 0x00007900ff0677ac */ /* 0x000e220008000800 */
[----:B------:R-:W-:Y:S02]  /*c810*/  UIADD3 UR9, UPT, UPT, UR10, UR9, URZ ;  /* 0x000000090a097290 */ /* 0x000fe4000fffe0ff */
[----:B------:R-:W-:Y:S02]  /*c820*/  UIADD3 UR4, UPT, UPT, UR4, 0x1, URZ ;  /* 0x0000000104047890 */ /* 0x000fe4000fffe0ff */
[----:B0-----:R-:W-:-:S04]  /*c830*/  UIMAD UR5, UR5, UR6, URZ ;  /* 0x00000006050572a4 */ /* 0x001fc8000f8e02ff */
[----:B------:R-:W-:-:S09]  /*c840*/  UISETP.GE.AND UP0, UPT, UR9, UR5, UPT ;  /* 0x000000050900728c */ /* 0x000fd2000bf06270 */
[----:B------:R-:W-:Y:S05]  /*c850*/  BRA.U !UP0, `(.L_x_2119) ;  /* 0xffffff3908787547 */ /* 0x000fea000b83ffff */
[----:B------:R-:W-:Y:S05]  /*c860*/  EXIT ;  /* 0x000000000000794d */ /* 0x000fea0003800000 */
.L_x_2120:
        /* <DEDUP_REMOVED lines=9> */
.L_x_4919:


//--------------------- .text._Z35group_norm_nhwc_fwd_one_pass_kernelI11Bf16IOBf16WLi64ELi160ELi640EEv26Group_norm_nhwc_fwd_params --------------------------
	.section	.text._Z35group_norm_nhwc_fwd_one_pass_kernelI11Bf16IOBf16WLi64ELi160ELi640EEv26Group_norm_nhwc_fwd_params,"ax",@progbits
	.align	128
        .global         _Z35group_norm_nhwc_fwd_one_pass_kernelI11Bf16IOBf16WLi64ELi160ELi640EEv26Group_norm_nhwc_fwd_params
        .type           _Z35group_norm_nhwc_fwd_one_pass_kernelI11Bf16IOBf16WLi64ELi160ELi640EEv26Group_norm_nhwc_fwd_params,@function
        .size           _Z35group_norm_nhwc_fwd_one_pass_kernelI11Bf16IOBf16WLi64ELi160ELi640EEv26Group_norm_nhwc_fwd_params,(.L_x_4920 - _Z35group_norm_nhwc_fwd_one_pass_kernelI11Bf16IOBf16WLi64ELi160ELi640EEv26Group_norm_nhwc_fwd_params)
        .other          _Z35group_norm_nhwc_fwd_one_pass_kernelI11Bf16IOBf16WLi64ELi160ELi640EEv26Group_norm_nhwc_fwd_params,@"STO_CUDA_ENTRY STV_DEFAULT"
_Z35group_norm_nhwc_fwd_one_pass_kernelI11Bf16IOBf16WLi64ELi160ELi640EEv26Group_norm_nhwc_fwd_params:
.text._Z35group_norm_nhwc_fwd_one_pass_kernelI11Bf16IOBf16WLi64ELi160ELi640EEv26Group_norm_nhwc_fwd_params:
        /* <DEDUP_REMOVED lines=47> */
.L_x_2164:
[----:B-1----:R-:W1:Y:S01]  /*02f0*/  LDCU UR5, c[0x0][0x3f8] ;  /* 0x00007f00ff0577ac */ /* 0x002e620008000800 */
        /* <DEDUP_REMOVED lines=24> */
[----:B------:R-:W-:-:S04]  /*0480*/  IMAD R3, RZ, RZ, -UR9 ;  /* 0x80000009ff037e24 */ /* 0x000fc8000f8e02ff */
        /* <DEDUP_REMOVED lines=12> */
[-C--:B------:R-:W-:Y:S02]  /*0550*/  @!P1 IADD3 R3, PT, PT, R3, -R6.reuse, RZ ;  /* 0x8000000603039210 */ /* 0x080fe40007ffe0ff */
[----:B------:R-:W-:Y:S02]  /*0560*/  ISETP.GE.AND.EX P2, PT, R28, UR11, PT, P2 ;  /* 0x0000000b1c007c0c */ /* 0x000fe4000bf46320 */
[----:B------:R-:W-:Y:S02]  /*0570*/  ISETP.GE.U32.AND P1, PT, R3, R6, PT ;  /* 0x000000060300720c */ /* 0x000fe40003f26070 */
[----:B------:R-:W-:Y:S01]  /*0580*/  LOP3.LUT R6, R41, 0xffff, RZ, 0xc0, !PT ;  /* 0x0000ffff29067812 */ /* 0x000fe200078ec0ff */
[----:B------:R-:W1:Y:S08]  /*0590*/  @!P3 LDC.64 R12, c[0x0][0x3e0] ;  /* 0x0000f800ff0cbb82 */ /* 0x000e700000000a00 */
[----:B------:R-:W3:Y:S02]  /*05a0*/  @!P5 LDC.64 R18, c[0x0][0x3e0] ;  /* 0x0000f800ff12db82 */ /* 0x000ee40000000a00 */
        /* <DEDUP_REMOVED lines=27> */
[----:B---3--:R-:W-:Y:S02]  /*0760*/  @!P5 IMAD R3, R20, R18, RZ ;  /* 0x000000121403d224 */ /* 0x008fe400078e02ff */
[----:B------:R-:W-:-:S04]  /*0770*/  @!P3 IMAD.WIDE.U32 R12, R42, R12, R8 ;  /* 0x0000000c2a0cb225 */ /* 0x000fc800078e0008 */
[----:B------:R-:W-:Y:S01]  /*0780*/  @!P5 IMAD.MOV.U32 R23, RZ, RZ, R9 ;  /* 0x000000ffff17d224 */ /* 0x000fe200078e0009 */
[----:B------:R-:W-:Y:S01]  /*0790*/  @!P3 IADD3 R13, PT, PT, R13, R21, RZ ;  /* 0x000000150d0db210 */ /* 0x000fe20007ffe0ff */
[----:B------:R-:W-:Y:S01]  /*07a0*/  @!P5 IMAD R3, R38, R19, R3 ;  /* 0x000000132603d224 */ /* 0x000fe200078e0203 */
[----:B------:R-:W1:Y:S01]  /*07b0*/  @!P2 LDC.64 R20, c[0x0][0x390] ;  /* 0x0000e400ff14ab82 */ /* 0x000e620000000a00 */
[----:B----4-:R-:W-:Y:S01]  /*07c0*/  @!P3 LEA R16, P4, R12, R16, 0x1 ;  /* 0x000000100c10b211 */ /* 0x010fe200078808ff */
[----:B------:R-:W-:-:S03]  /*07d0*/  @!P5 IMAD.WIDE.U32 R18, R38, R18, R22 ;  /* 0x000000122612d225 */ /* 0x000fc600078e0016 */
[----:B------:R-:W-:Y:S01]  /*07e0*/  @!P3 LEA.HI.X R17, R12, R17, R13, 0x1, P4 ;  /* 0x000000110c11b211 */ /* 0x000fe200020f0c0d */
[----:B-----5:R-:W-:Y:S01]  /*07f0*/  @!P2 IMAD R22, R28, R14, RZ ;  /* 0x0000000e1c16a224 */ /* 0x020fe200078e02ff */
[----:B------:R-:W-:Y:S01]  /*0800*/  ISETP.GE.U32.AND P4, PT, R36, UR10, PT ;  /* 0x0000000a24007c0c */ /* 0x000fe2000bf86070 */
[----:B------:R-:W2:Y:S01]  /*0810*/  @!P1 LDC.64 R12, c[0x0][0x390] ;  /* 0x0000e400ff0c9b82 */ /* 0x000ea20000000a00 */
[----:B------:R-:W-:Y:S01]  /*0820*/  @!P5 IADD3 R3, PT, PT, R19, R3, RZ ;  /* 0x000000031303d210 */ /* 0x000fe20007ffe0ff */
[----:B------:R3:W4:Y:S01]  /*0830*/  @!P3 LDG.E R33, desc[UR16][R16.64] ;  /* 0x000000101021b981 */ /* 0x000722000c1e1900 */
[----:B------:R-:W-:Y:S02]  /*0840*/  ISETP.GE.AND.EX P3, PT, R24, UR11, PT, P4 ;  /* 0x0000000b18007c0c */ /* 0x000fe4000bf66340 */
[----:B0-----:R-:W-:Y:S02]  /*0850*/  @!P5 LEA R4, P6, R18, R4, 0x1 ;  /* 0x000000041204d211 */ /* 0x001fe400078c08ff */
[----:B------:R-:W-:Y:S01]  /*0860*/  ISETP.GE.U32.AND P4, PT, R35, UR10, PT ;  /* 0x0000000a23007c0c */ /* 0x000fe2000bf86070 */
[----:B------:R-:W-:Y:S01]  /*0870*/  @!P2 IMAD R19, R37, R15, R22 ;  /* 0x0000000f2513a224 */ /* 0x000fe200078e0216 */
[----:B---3--:R-:W-:-:S02]  /*0880*/  @!P2 MOV R16, R6 ;  /* 0x000000060010a202 */ /* 0x008fc40000000f00 */
[----:B------:R-:W-:Y:S02]  /*0890*/  @!P2 MOV R17, R9 ;  /* 0x000000090011a202 */ /* 0x000fe40000000f00 */
        /* <DEDUP_REMOVED lines=17> */
[----:B------:R-:W-:-:S02]  /*09b0*/  ISETP.GE.AND.EX P6, PT, R44, UR11, PT, P6 ;  /* 0x0000000b2c007c0c */ /* 0x000fc4000bfc6360 */
[----:B------:R-:W-:Y:S02]  /*09c0*/  @!P1 LEA.HI.X R13, R10, R13, R3, 0x1, P5 ;  /* 0x0000000d0a0d9211 */ /* 0x000fe400028f0c03 */
[----:B------:R-:W-:Y:S01]  /*09d0*/  ISETP.GE.U32.AND P5, PT, R39, UR10, PT ;  /* 0x0000000a27007c0c */ /* 0x000fe2000bfa6070 */
[----:B------:R-:W-:Y:S02]  /*09e0*/  IMAD.MOV.U32 R34, RZ, RZ, RZ ;  /* 0x000000ffff227224 */ /* 0x000fe400078e00ff */
[----:B------:R-:W2:Y:S01]  /*09f0*/  @!P3 LDC.64 R10, c[0x0][0x390] ;  /* 0x0000e400ff0abb82 */ /* 0x000ea20000000a00 */
[----:B------:R-:W-:-:S03]  /*0a00*/  ISETP.GE.AND.EX P5, PT, R43, UR11, PT, P5 ;  /* 0x0000000b2b007c0c */ /* 0x000fc6000bfa6350 */
[----:B------:R5:W3:Y:S04]  /*0a10*/  @!P1 LDG.E R34, desc[UR16][R12.64] ;  /* 0x000000100c229981 */ /* 0x000ae8000c1e1900 */
[----:B------:R-:W2:Y:S01]  /*0a20*/  @!P6 LDC.64 R14, c[0x0][0x3e0] ;  /* 0x0000f800ff0eeb82 */ /* 0x000ea20000000a00 */
[----:B-1----:R-:W-:Y:S01]  /*0a30*/  @!P3 IMAD R24, R24, R18, RZ ;  /* 0x000000121818b224 */ /* 0x002fe200078e02ff */
[----:B------:R-:W-:Y:S02]  /*0a40*/  CS2R R30, SRZ ;  /* 0x00000000001e7805 */ /* 0x000fe4000001ff00 */
        /* <DEDUP_REMOVED lines=10> */
[----:B------:R-:W-:Y:S01]  /*0af0*/  @!P4 IMAD R3, R35, R5, R3 ;  /* 0x000000052303c224 */ /* 0x000fe200078e0203 */
[----:B------:R-:W-:-:S03]  /*0b00*/  @!P3 IADD3 R24, PT, PT, R19, R24, RZ ;  /* 0x000000181318b210 */ /* 0x000fc60007ffe0ff */
[----:B-----5:R-:W5:Y:S01]  /*0b10*/  @!P6 LDC.64 R20, c[0x0][0x390] ;  /* 0x0000e400ff14eb82 */ /* 0x020f620000000a00 */
[----:B--2---:R-:W-:Y:S01]  /*0b20*/  @!P3 LEA R10, P2, R18, R10, 0x1 ;  /* 0x0000000a120ab211 */ /* 0x004fe200078408ff */
[----:B------:R-:W-:-:S03]  /*0b30*/  @!P4 IMAD.WIDE.U32 R22, R35, R4, R22 ;  /* 0x000000042316c225 */ /* 0x000fc600078e0016 */
[----:B------:R-:W-:-:S03]  /*0b40*/  @!P3 LEA.HI.X R11, R18, R11, R24, 0x1, P2 ;  /* 0x0000000b120bb211 */ /* 0x000fc600010f0c18 */
[----:B------:R-:W2:Y:S01]  /*0b50*/  @!P5 LDC.64 R4, c[0x0][0x390] ;  /* 0x0000e400ff04db82 */ /* 0x000ea20000000a00 */
[----:B------:R-:W-:Y:S01]  /*0b60*/  @!P4 IADD3 R3, PT, PT, R23, R3, RZ ;  /* 0x000000031703c210 */ /* 0x000fe20007ffe0ff */
[----:B------:R1:W3:Y:S02]  /*0b70*/  @!P3 LDG.E R30, desc[UR16][R10.64] ;  /* 0x000000100a1eb981 */ /* 0x0002e4000c1e1900 */
[----:B-1----:R-:W-:Y:S01]  /*0b80*/  @!P4 LEA R12, P2, R22, R12, 0x1 ;  /* 0x0000000c160cc211 */ /* 0x002fe200078408ff */
[----:B------:R-:W-:-:S03]  /*0b90*/  @!P6 IMAD R18, R44, R14, RZ ;  /* 0x0000000e2c12e224 */ /* 0x000fc600078e02ff */
[----:B------:R-:W-:Y:S01]  /*0ba0*/  @!P4 LEA.HI.X R13, R22, R13, R3, 0x1, P2 ;  /* 0x0000000d160dc211 */ /* 0x000fe200010f0c03 */
[C---:B------:R-:W-:Y:S01]  /*0bb0*/  @!P6 IMAD R3, R40.reuse, R15, R18 ;  /* 0x0000000f2803e224 */ /* 0x040fe200078e0212 */
[----:B------:R-:W-:Y:S01]  /*0bc0*/  @!P6 MOV R10, R6 ;  /* 0x00000006000ae202 */ /* 0x000fe20000000f00 */
[----:B------:R-:W-:Y:S02]  /*0bd0*/  @!P6 IMAD.MOV.U32 R11, RZ, RZ, R9 ;  /* 0x000000ffff0be224 */ /* 0x000fe400078e0009 */
        /* <DEDUP_REMOVED lines=8> */
[----:B-----5:R-:W-:-:S03]  /*0c60*/  @!P6 LEA R20, P2, R14, R20, 0x1 ;  /* 0x000000140e14e211 */ /* 0x020fc600078408ff */
[----:B------:R-:W-:Y:S01]  /*0c70*/  HFMA2 R27, -RZ, RZ, 0, 0 ;  /* 0x00000000ff1b7431 */ /* 0x000fe200000001ff */
[----:B------:R-:W5:Y:S01]  /*0c80*/  @!P4 LDG.E R29, desc[UR16][R12.64] ;  /* 0x000000100c1dc981 */ /* 0x000f62000c1e1900 */
[----:B------:R-:W-:Y:S02]  /*0c90*/  @!P6 LEA.HI.X R21, R14, R21, R3, 0x1, P2 ;  /* 0x000000150e15e211 */ /* 0x000fe400010f0c03 */
[----:B------:R-:W-:Y:S02]  /*0ca0*/  @!P5 IADD3 R17, PT, PT, R11, R17, RZ ;  /* 0x000000110b11d210 */ /* 0x000fe40007ffe0ff */
[C---:B--2---:R-:W-:Y:S01]  /*0cb0*/  @!P5 LEA R4, P2, R10.reuse, R4, 0x1 ;  /* 0x000000040a04d211 */ /* 0x044fe200078408ff */
[----:B------:R-:W2:Y:S03]  /*0cc0*/  @!P6 LDG.E R28, desc[UR16][R20.64] ;  /* 0x00000010141ce981 */ /* 0x000ea6000c1e1900 */
[----:B------:R-:W-:-:S05]  /*0cd0*/  @!P5 LEA.HI.X R5, R10, R5, R17, 0x1, P2 ;  /* 0x000000050a05d211 */ /* 0x000fca00010f0c11 */
[----:B------:R0:W2:Y:S01]  /*0ce0*/  @!P5 LDG.E R27, desc[UR16][R4.64] ;  /* 0x00000010041bd981 */ /* 0x0000a2000c1e1900 */
[----:B------:R-:W1:Y:S02]  /*0cf0*/  S2R R22, SR_LANEID ;  /* 0x0000000000167919 */ /* 0x000e640000000000 */
[----:B-1----:R-:W-:Y:S02]  /*0d00*/  ISETP.GT.AND P2, PT, R22, 0x1e, PT ;  /* 0x0000001e1600780c */ /* 0x002fe40003f44270 */
[C---:B----4-:R-:W-:Y:S01]  /*0d10*/  PRMT R25, R33.reuse, 0x7632, R25 ;  /* 0x0000763221197816 */ /* 0x050fe20000000019 */
[----:B------:R-:W-:-:S03]  /*0d20*/  IMAD.U32 R33, R33, 0x10000, RZ ;  /* 0x0001000021217824 */ /* 0x000fc600078e00ff */
        /* <DEDUP_REMOVED lines=23> */
[----:B------:R-:W-:Y:S01]  /*0ea0*/  SHF.L.U32 R31, R31, 0x10, RZ ;  /* 0x000000101f1f7819 */ /* 0x000fe200000006ff */
[----:B------:R-:W-:Y:S02]  /*0eb0*/  FADD.FTZ R13, R5, R12 ;  /* 0x0000000c050d7221 */ /* 0x000fe40000010000 */
[----:B------:R-:W-:-:S02]  /*0ec0*/  FMUL.FTZ R10, R11, R11 ;  /* 0x0000000b0b0a7220 */ /* 0x000fc40000410000 */
[----:B------:R-:W-:Y:S01]  /*0ed0*/  FADD.FTZ R5, R31, R11 ;  /* 0x0000000b1f057221 */ /* 0x000fe20000010000 */
[C---:B------:R-:W-:Y:S02]  /*0ee0*/  PRMT R3, R30.reuse, 0x7632, R3 ;  /* 0x000076321e037816 */ /* 0x040fe40000000003 */
        /* <DEDUP_REMOVED lines=10> */
[C---:B-----5:R-:W-:Y:S02]  /*0f90*/  PRMT R4, R29.reuse, 0x7632, R4 ;  /* 0x000076321d047816 */ /* 0x060fe40000000004 */
[----:B------:R-:W-:-:S03]  /*0fa0*/  SHF.L.U32 R29, R29, 0x10, RZ ;  /* 0x000000101d1d7819 */ /* 0x000fc600000006ff */
[----:B------:R-:W-:Y:S01]  /*0fb0*/  IMAD.U32 R4, R4, 0x10000, RZ ;  /* 0x0001000004047824 */ /* 0x000fe200078e00ff */
[----:B--2---:R-:W-:-:S03]  /*0fc0*/  PRMT R5, R28, 0x7632, R5 ;  /* 0x000076321c057816 */ /* 0x004fc60000000005 */
        /* <DEDUP_REMOVED lines=54> */
[----:B-1----:R-:W-:-:S03]  /*1330*/  FADD.FTZ R16, R12, R14 ;  /* 0x0000000e0c107221 */ /* 0x002fc60000010000 */
[----:B------:R-:W-:-:S05]  /*1340*/  @!P2 IADD3 R18, PT, PT, R19, R18, RZ ;  /* 0x000000121312a210 */ /* 0x000fca0007ffe0ff */
[----:B------:R2:W-:Y:S02]  /*1350*/  @!P2 STS.64 [R18+0x18], R16 ;  /* 0x000018101200a388 */ /* 0x0005e40000000a00 */
.L_x_2122:
[----:B------:R-:W-:Y:S05]  /*1360*/  BSYNC.RECONVERGENT B0 ;  /* 0x0000000000007941 */ /* 0x000fea0003800200 */
.L_x_2121:
        /* <DEDUP_REMOVED lines=56> */
.L_x_2124:
[----:B------:R-:W-:Y:S05]  /*16f0*/  BSYNC.RECONVERGENT B0 ;  /* 0x0000000000007941 */ /* 0x000fea0003800200 */
.L_x_2123:
        /* <DEDUP_REMOVED lines=15> */
[----:B------:R-:W-:Y:S01]  /*17f0*/  IMAD.U32 R15, RZ, RZ, UR12 ;  /* 0x0000000cff0f7e24 */ /* 0x000fe2000f8e00ff */
        /* <DEDUP_REMOVED lines=17> */
.L_x_2127:
[----:B------:R-:W2:Y:S04]  /*1910*/  LDG.E.STRONG.GPU R15, desc[UR16][R12.64] ;  /* 0x000000100c0f7981 */ /* 0x000ea8000c1ef900 */
[----:B--2---:R-:W-:Y:S01]  /*1920*/  CCTL.IVALL ;  /* 0x00000000ff00798f */ /* 0x004fe20002000000 */
[----:B------:R-:W-:Y:S05]  /*1930*/  YIELD ;  /* 0x0000000000007946 */ /* 0x000fea0003800000 */
[----:B------:R-:W-:-:S13]  /*1940*/  ISETP.NE.AND P4, PT, R15, R14, PT ;  /* 0x0000000e0f00720c */ /* 0x000fda0003f85270 */
[----:B------:R-:W-:Y:S05]  /*1950*/  @P4 BRA `(.L_x_2127) ;  /* 0xfffffffc00ec4947 */ /* 0x000fea000383ffff */
.L_x_2126:
        /* <DEDUP_REMOVED lines=15> */
.L_x_2129:
        /* <DEDUP_REMOVED lines=8> */
[----:B------:R-:W-:Y:S02]  /*1ad0*/  ISETP.EQ.OR P6, PT, R12, UR15, P3 ;  /* 0x0000000f0c007c0c */ /* 0x000fe40009fc2670 */
[----:B------:R-:W-:Y:S01]  /*1ae0*/  @!UP0 UIMAD.WIDE.U32 UR24, UR9, 0x8, UR18 ;  /* 0x00000008091888a5 */ /* 0x000fe2000f8e0012 */
[----:B------:R-:W-:-:S03]  /*1af0*/  MOV R12, UR26 ;  /* 0x0000001a000c7c02 */ /* 0x000fc60008000f00 */
[----:B------:R-:W-:Y:S01]  /*1b00*/  VOTEU.ALL UP0, P5 ;  /* 0x0000000000ff7886 */ /* 0x000fe20002800000 */
[----:B------:R-:W-:Y:S01]  /*1b10*/  ISETP.EQ.OR P2, PT, R12, UR15, P3 ;  /* 0x0000000f0c007c0c */ /* 0x000fe20009f42670 */
[----:B------:R-:W-:Y:S01]  /*1b20*/  IMAD.U32 R19, RZ, RZ, UR25 ;  /* 0x00000019ff137e24 */ /* 0x000fe2000f8e00ff */
[----:B--2---:R-:W-:Y:S02]  /*1b30*/  MOV R18, UR24 ;  /* 0x0000001800127c02 */ /* 0x004fe40008000f00 */
[----:B------:R-:W-:-:S04]  /*1b40*/  @!UP0 UIMAD.WIDE.U32 UR24, UR22, 0x8, UR18 ;  /* 0x00000008161888a5 */ /* 0x000fc8000f8e0012 */
[----:B------:R-:W0:Y:S02]  /*1b50*/  @!P4 LDG.E.64 R18, desc[UR16][R18.64] ;  /* 0x000000101212c981 */ /* 0x000e24000c1e1b00 */
        /* <DEDUP_REMOVED lines=18> */
[----:B------:R-:W-:Y:S01]  /*1c80*/  MOV R14, UR24 ;  /* 0x00000018000e7c02 */ /* 0x000fe20008000f00 */
[----:B------:R-:W-:Y:S01]  /*1c90*/  UIADD3 UR24, UPT, UPT, UR5, 0x6, URZ ;  /* 0x0000000605187890 */ /* 0x000fe2000fffe0ff */
[----:B------:R-:W-:Y:S02]  /*1ca0*/  @!P5 FADD.FTZ R17, R17, R15 ;  /* 0x0000000f1111d221 */ /* 0x000fe40000010000 */
[----:B------:R-:W-:Y:S02]  /*1cb0*/  ISETP.EQ.OR P4, PT, R14, UR15, P3 ;  /* 0x0000000f0e007c0c */ /* 0x000fe40009f82670 */
[----:B------:R-:W-:Y:S01]  /*1cc0*/  MOV R14, UR25 ;  /* 0x00000019000e7c02 */ /* 0x000fe20008000f00 */
[----:B------:R-:W-:-:S03]  /*1cd0*/  UIADD3 UR25, UPT, UPT, UR5, 0x7, URZ ;  /* 0x0000000705197890 */ /* 0x000fc6000fffe0ff */
[----:B------:R-:W-:Y:S01]  /*1ce0*/  ISETP.EQ.OR P5, PT, R14, UR15, P3 ;  /* 0x0000000f0e007c0c */ /* 0x000fe20009fa2670 */
[----:B------:R-:W-:Y:S02]  /*1cf0*/  IMAD.U32 R14, RZ, RZ, UR24 ;  /* 0x00000018ff0e7e24 */ /* 0x000fe4000f8e00ff */
[----:B---3--:R-:W-:Y:S01]  /*1d00*/  @!P6 FADD.FTZ R16, R16, R12 ;  /* 0x0000000c1010e221 */ /* 0x008fe20000010000 */
[----:B------:R-:W-:Y:S02]  /*1d10*/  @!P6 FADD.FTZ R17, R17, R13 ;  /* 0x0000000d1111e221 */ /* 0x000fe40000010000 */
[----:B------:R-:W-:Y:S01]  /*1d20*/  ISETP.EQ.OR P6, PT, R14, UR15, P3 ;  /* 0x0000000f0e007c0c */ /* 0x000fe20009fc2670 */
[----:B------:R-:W-:Y:S01]  /*1d30*/  VOTEU.ALL UP0, P4 ;  /* 0x0000000000ff7886 */ /* 0x000fe20002000000 */
[----:B------:R-:W-:Y:S01]  /*1d40*/  MOV R12, UR25 ;  /* 0x00000019000c7c02 */ /* 0x000fe20008000f00 */
[----:B----4-:R-:W-:Y:S01]  /*1d50*/  @!P2 FADD.FTZ R16, R16, R20 ;  /* 0x000000141010a221 */ /* 0x010fe20000010000 */
[----:B------:R-:W-:-:S02]  /*1d60*/  @!P2 FADD.FTZ R17, R17, R21 ;  /* 0x000000151111a221 */ /* 0x000fc40000010000 */
[----:B------:R-:W-:Y:S01]  /*1d70*/  ISETP.EQ.OR P2, PT, R12, UR15, P3 ;  /* 0x0000000f0c007c0c */ /* 0x000fe20009f42670 */
[----:B------:R-:W-:Y:S01]  /*1d80*/  @!UP0 UIMAD.WIDE.U32 UR24, UR11, 0x8, UR18 ;  /* 0x000000080b1888a5 */ /* 0x000fe2000f8e0012 */
[----:B------:R-:W-:-:S05]  /*1d90*/  VOTEU.ALL UP1, P5 ;  /* 0x0000000000ff7886 */ /* 0x000fca0002820000 */
[----:B------:R-:W-:Y:S01]  /*1da0*/  MOV R18, UR24 ;  /* 0x0000001800127c02 */ /* 0x000fe20008000f00 */
[----:B------:R-:W-:Y:S01]  /*1db0*/  VOTEU.ALL UP0, P6 ;  /* 0x0000000000ff7886 */ /* 0x000fe20003000000 */
[----:B------:R-:W-:Y:S01]  /*1dc0*/  MOV R19, UR25 ;  /* 0x0000001900137c02 */ /* 0x000fe20008000f00 */
[----:B------:R-:W-:-:S03]  /*1dd0*/  @!UP1 UIMAD.WIDE.U32 UR26, UR13, 0x8, UR18 ;  /* 0x000000080d1a98a5 */ /* 0x000fc6000f8e0012 */
[----:B------:R-:W-:Y:S01]  /*1de0*/  VOTEU.ALL UP1, P2 ;  /* 0x0000000000ff7886 */ /* 0x000fe20001020000 */
[----:B------:R-:W-:Y:S01]  /*1df0*/  @!UP0 UIMAD.WIDE.U32 UR24, UR12, 0x8, UR18 ;  /* 0x000000080c1888a5 */ /* 0x000fe2000f8e0012 */
[----:B------:R-:W2:Y:S01]  /*1e00*/  @!P4 LDG.E.64 R18, desc[UR16][R18.64] ;  /* 0x000000101212c981 */ /* 0x000ea2000c1e1b00 */
[----:B------:R-:W-:Y:S02]  /*1e10*/  MOV R14, UR26 ;  /* 0x0000001a000e7c02 */ /* 0x000fe40008000f00 */
[----:B------:R-:W-:Y:S01]  /*1e20*/  MOV R15, UR27 ;  /* 0x0000001b000f7c02 */ /* 0x000fe20008000f00 */
[----:B------:R-:W-:Y:S01]  /*1e30*/  @!UP1 UIMAD.WIDE.U32 UR26, UR21, 0x8, UR18 ;  /* 0x00000008151a98a5 */ /* 0x000fe2000f8e0012 */
[----:B------:R-:W-:Y:S02]  /*1e40*/  MOV R12, UR24 ;  /* 0x00000018000c7c02 */ /* 0x000fe40008000f00 */
[----:B------:R-:W-:Y:S02]  /*1e50*/  MOV R13, UR25 ;  /* 0x00000019000d7c02 */ /* 0x000fe40008000f00 */
[----:B------:R-:W3:Y:S01]  /*1e60*/  @!P5 LDG.E.64 R14, desc[UR16][R14.64] ;  /* 0x000000100e0ed981 */ /* 0x000ee2000c1e1b00 */
[----:B------:R-:W-:Y:S01]  /*1e70*/  MOV R20, UR26 ;  /* 0x0000001a00147c02 */ /* 0x000fe20008000f00 */
[----:B------:R-:W-:-:S02]  /*1e80*/  IMAD.U32 R21, RZ, RZ, UR27 ;  /* 0x0000001bff157e24 */ /* 0x000fc4000f8e00ff */
[----:B------:R-:W4:Y:S04]  /*1e90*/  @!P6 LDG.E.64 R12, desc[UR16][R12.64] ;  /* 0x000000100c0ce981 */ /* 0x000f28000c1e1b00 */
[----:B------:R-:W5:Y:S01]  /*1ea0*/  @!P2 LDG.E.64 R20, desc[UR16][R20.64] ;  /* 0x000000101414a981 */ /* 0x000f62000c1e1b00 */
[----:B------:R-:W-:Y:S02]  /*1eb0*/  UIADD3 UR5, UPT, UPT, UR5, 0x8, URZ ;  /* 0x0000000805057890 */ /* 0x000fe4000fffe0ff */
[----:B------:R-:W-:Y:S02]  /*1ec0*/  UIADD3 UR23, UPT, UPT, UR23, 0x8, URZ ;  /* 0x0000000817177890 */ /* 0x000fe4000fffe0ff */
[----:B------:R-:W-:Y:S02]  /*1ed0*/  ULEA UR9, UR20, UR9, 0x3 ;  /* 0x0000000914097291 */ /* 0x000fe4000f8e18ff */
[----:B------:R-:W-:-:S02]  /*1ee0*/  ULEA UR22, UR20, UR22, 0x3 ;  /* 0x0000001614167291 */ /* 0x000fc4000f8e18ff */
[----:B------:R-:W-:Y:S02]  /*1ef0*/  ULEA UR10, UR20, UR10, 0x3 ;  /* 0x0000000a140a7291 */ /* 0x000fe4000f8e18ff */
[----:B------:R-:W-:Y:S02]  /*1f00*/  ULEA UR14, UR20, UR14, 0x3 ;  /* 0x0000000e140e7291 */ /* 0x000fe4000f8e18ff */
[----:B------:R-:W-:Y:S02]  /*1f10*/  ULEA UR11, UR20, UR11, 0x3 ;  /* 0x0000000b140b7291 */ /* 0x000fe4000f8e18ff */
[----:B------:R-:W-:Y:S02]  /*1f20*/  ULEA UR13, UR20, UR13, 0x3 ;  /* 0x0000000d140d7291 */ /* 0x000fe4000f8e18ff */
[----:B------:R-:W-:Y:S02]  /*1f30*/  ULEA UR12, UR20, UR12, 0x3 ;  /* 0x0000000c140c7291 */ /* 0x000fe4000f8e18ff */
[----:B------:R-:W-:Y:S01]  /*1f40*/  ULEA UR21, UR20, UR21, 0x3 ;  /* 0x0000001514157291 */ /* 0x000fe2000f8e18ff */
[----:B--2---:R-:W-:Y:S01]  /*1f50*/  @!P4 FADD.FTZ R16, R16, R18 ;  /* 0x000000121010c221 */ /* 0x004fe20000010000 */
[----:B------:R-:W-:Y:S01]  /*1f60*/  @!P4 FADD.FTZ R17, R17, R19 ;  /* 0x000000131111c221 */ /* 0x000fe20000010000 */
[----:B------:R-:W-:-:S02]  /*1f70*/  ISETP.NE.AND P4, PT, R22, UR5, PT ;  /* 0x0000000516007c0c */ /* 0x000fc4000bf85270 */
        /* <DEDUP_REMOVED lines=8> */
.L_x_2128:
        /* <DEDUP_REMOVED lines=24> */
[----:B------:R-:W-:Y:S01]  /*2180*/  VOTEU.ALL UP2, P6 ;  /* 0x0000000000ff7886 */ /* 0x000fe20003040000 */
[----:B------:R-:W-:Y:S01]  /*2190*/  MOV R19, UR11 ;  /* 0x0000000b00137c02 */ /* 0x000fe20008000f00 */
[----:B------:R-:W-:Y:S02]  /*21a0*/  @!UP1 UIMAD UR12, UR12, UR20, UR6 ;  /* 0x000000140c0c92a4 */ /* 0x000fe4000f8e0206 */
[----:B------:R-:W-:-:S03]  /*21b0*/  @!UP0 UIMAD.WIDE.U32 UR10, UR9, 0x8, UR18 ;  /* 0x00000008090a88a5 */ /* 0x000fc6000f8e0012 */
[----:B------:R-:W0:Y:S01]  /*21c0*/  @!P2 LDG.E.64 R18, desc[UR16][R18.64] ;  /* 0x000000101212a981 */ /* 0x000e22000c1e1b00 */
[----:B------:R-:W-:Y:S02]  /*21d0*/  @!UP1 UIMAD.WIDE.U32 UR12, UR12, 0x8, UR18 ;  /* 0x000000080c0c98a5 */ /* 0x000fe4000f8e0012 */
[----:B------:R-:W-:Y:S01]  /*21e0*/  @!UP2 UIMAD UR9, UR14, UR20, UR6 ;  /* 0x000000140e09a2a4 */ /* 0x000fe2000f8e0206 */
[----:B------:R-:W-:Y:S01]  /*21f0*/  MOV R14, UR10 ;  /* 0x0000000a000e7c02 */ /* 0x000fe20008000f00 */
[----:B------:R-:W-:Y:S02]  /*2200*/  IMAD.U32 R15, RZ, RZ, UR11 ;  /* 0x0000000bff0f7e24 */ /* 0x000fe4000f8e00ff */
[----:B------:R-:W-:Y:S01]  /*2210*/  @!UP2 UIMAD.WIDE.U32 UR10, UR9, 0x8, UR18 ;  /* 0x00000008090aa8a5 */ /* 0x000fe2000f8e0012 */
[----:B------:R-:W-:Y:S02]  /*2220*/  MOV R12, UR12 ;  /* 0x0000000c000c7c02 */ /* 0x000fe40008000f00 */
[----:B------:R-:W-:Y:S01]  /*2230*/  MOV R13, UR13 ;  /* 0x0000000d000d7c02 */ /* 0x000fe20008000f00 */
[----:B------:R-:W2:Y:S02]  /*2240*/  @!P4 LDG.E.64 R14, desc[UR16][R14.64] ;  /* 0x000000100e0ec981 */ /* 0x000ea4000c1e1b00 */
[----:B------:R-:W-:-:S02]  /*2250*/  MOV R20, UR10 ;  /* 0x0000000a00147c02 */ /* 0x000fc40008000f00 */
        /* <DEDUP_REMOVED lines=14> */
.L_x_2130:
[----:B------:R-:W-:-:S13]  /*2340*/  LOP3.LUT P2, R12, R2, 0x3, RZ, 0xc0, !PT ;  /* 0x00000003020c7812 */ /* 0x000fda000784c0ff */
[----:B------:R-:W-:Y:S05]  /*2350*/  @!P2 BRA `(.L_x_2125) ;  /* 0x0000000000a0a947 */ /* 0x000fea0003800000 */
[----:B------:R-:W-:-:S13]  /*2360*/  ISETP.NE.AND P2, PT, R12, 0x1, PT ;  /* 0x000000010c00780c */ /* 0x000fda0003f45270 */
[----:B------:R-:W-:Y:S05]  /*2370*/  @!P2 BRA `(.L_x_2131) ;  /* 0x000000000060a947 */ /* 0x000fea0003800000 */
[----:B------:R-:W-:Y:S02]  /*2380*/  UIADD3 UR10, UPT, UPT, UR5, 0x1, URZ ;  /* 0x00000001050a7890 */ /* 0x000fe4000fffe0ff */
[----:B------:R-:W-:-:S04]  /*2390*/  MOV R12, UR5 ;  /* 0x00000005000c7c02 */ /* 0x000fc80008000f00 */
[----:B------:R-:W-:Y:S02]  /*23a0*/  ISETP.EQ.OR P4, PT, R12, UR15, P3 ;  /* 0x0000000f0c007c0c */ /* 0x000fe40009f82670 */
[----:B------:R-:W-:-:S04]  /*23b0*/  MOV R12, UR10 ;  /* 0x0000000a000c7c02 */ /* 0x000fc80008000f00 */
[----:B------:R-:W-:-:S07]  /*23c0*/  ISETP.EQ.OR P2, PT, R12, UR15, P3 ;  /* 0x0000000f0c007c0c */ /* 0x000fce0009f42670 */
[----:B------:R-:W-:-:S05]  /*23d0*/  VOTEU.ALL UP0, P4 ;  /* 0x0000000000ff7886 */ /* 0x000fca0002000000 */
[----:B------:R-:W-:Y:S01]  /*23e0*/  @!UP0 UIMAD UR12, UR5, UR20, UR6 ;  /* 0x00000014050c82a4 */ /* 0x000fe2000f8e0206 */
[----:B------:R-:W-:-:S03]  /*23f0*/  VOTEU.ALL UP1, P2 ;  /* 0x0000000000ff7886 */ /* 0x000fc60001020000 */
[----:B------:R-:W-:Y:S02]  /*2400*/  @!UP0 UIMAD.WIDE.U32 UR12, UR12, 0x8, UR18 ;  /* 0x000000080c0c88a5 */ /* 0x000fe4000f8e0012 */
[----:B------:R-:W-:-:S04]  /*2410*/  @!UP1 UIMAD UR10, UR10, UR20, UR6 ;  /* 0x000000140a0a92a4 */ /* 0x000fc8000f8e0206 */
[----:B------:R-:W-:Y:S01]  /*2420*/  IMAD.U32 R14, RZ, RZ, UR12 ;  /* 0x0000000cff0e7e24 */ /* 0x000fe2000f8e00ff */
        /* <DEDUP_REMOVED lines=13> */
.L_x_2131:
        /* <DEDUP_REMOVED lines=13> */
.L_x_2132:
[----:B------:R-:W-:Y:S05]  /*25d0*/  BSYNC.RECONVERGENT B0 ;  /* 0x0000000000007941 */ /* 0x000fea0003800200 */
.L_x_2125:
        /* <DEDUP_REMOVED lines=18> */
[----:B0-----:R-:W2:Y:S04]  /*2700*/  LDG.E.U16 R16, desc[UR16][R12.64] ;  /* 0x000000100c107981 */ /* 0x001ea8000c1e1500 */
[----:B------:R0:W3:Y:S04]  /*2710*/  LDG.E.U16 R17, desc[UR16][R12.64+0x2] ;  /* 0x000002100c117981 */ /* 0x0000e8000c1e1500 */
[----:B------:R-:W4:Y:S04]  /*2720*/  LDG.E.U16 R18, desc[UR16][R14.64] ;  /* 0x000000100e127981 */ /* 0x000f28000c1e1500 */
[----:B------:R-:W5:Y:S01]  /*2730*/  LDG.E.U16 R19, desc[UR16][R14.64+0x2] ;  /* 0x000002100e137981 */ /* 0x000f62000c1e1500 */
[----:B------:R-:W-:Y:S03]  /*2740*/  BSSY.RECONVERGENT B0, `(.L_x_2133) ;  /* 0x00001de000007945 */ /* 0x000fe60003800200 */
[----:B0-----:R-:W0:Y:S02]  /*2750*/  LDS.64 R12, [UR5+0xc0] ;  /* 0x0000c005ff0c7984 */ /* 0x001e240008000a00 */
[----:B0-----:R-:W-:-:S05]  /*2760*/  FMUL.FTZ R12, R12, UR10 ;  /* 0x0000000a0c0c7c20 */ /* 0x001fca0008410000 */
[----:B------:R-:W-:-:S13]  /*2770*/  R2UR UR5, R12 ;  /* 0x000000000c0572ca */ /* 0x000fda00000e0000 */
[----:B------:R-:W-:-:S05]  /*2780*/  MOV R12, UR5 ;  /* 0x00000005000c7c02 */ /* 0x000fca0008000f00 */
[----:B------:R-:W-:-:S04]  /*2790*/  FMUL.FTZ R12, R12, UR5 ;  /* 0x000000050c0c7c20 */ /* 0x000fc80008410000 */
[----:B------:R-:W-:Y:S01]  /*27a0*/  FFMA.FTZ R20, R13, UR10, -R12 ;  /* 0x0000000a0d147c23 */ /* 0x000fe2000801080c */
[----:B------:R-:W0:Y:S04]  /*27b0*/  LDCU.U8 UR10, c[0x0][0x3fc] ;  /* 0x00007f80ff0a77ac */ /* 0x000e280008000000 */
[----:B------:R-:W-:-:S13]  /*27c0*/  FSETP.GTU.FTZ.AND P2, PT, R20, RZ, PT ;  /* 0x000000ff1400720b */ /* 0x000fda0003f5c000 */
[----:B------:R-:W-:Y:S01]  /*27d0*/  VOTEU.ANY UP0, P2 ;  /* 0x0000000000ff7886 */ /* 0x000fe20001000100 */
[----:B------:R-:W-:Y:S01]  /*27e0*/  PLOP3.LUT P2, PT, PT, PT, UP0, 0x80, 0x8 ;  /* 0x000000000008781c */ /* 0x000fe20003f4f008 */
[----:B0-----:R-:W-:-:S03]  /*27f0*/  UISETP.NE.AND UP1, UPT, UR10, URZ, UPT ;  /* 0x000000ff0a00728c */ /* 0x001fc6000bf25270 */
[----:B------:R-:W0:Y:S09]  /*2800*/  @UP0 LDCU UR8, c[0x0][0x3a8] ;  /* 0x00007500ff0807ac */ /* 0x000e320008000800 */
[----:B0-----:R-:W-:Y:S01]  /*2810*/  @P2 FADD.FTZ R20, R20, UR8 ;  /* 0x0000000814142e21 */ /* 0x001fe20008010000 */
[----:B------:R-:W-:-:S05]  /*2820*/  UMOV UR8, 0x3f800000 ;  /* 0x3f80000000087882 */ /* 0x000fca0000000000 */
[----:B------:R-:W0:Y:S02]  /*2830*/  @P2 MUFU.RSQ R20, R20 ;  /* 0x0000001400142308 */ /* 0x000e240000001400 */
[----:B0-----:R-:W-:-:S13]  /*2840*/  @P2 R2UR UR9, R20 ;  /* 0x00000000140922ca */ /* 0x001fda00000e0000 */
[----:B------:R-:W-:Y:S01]  /*2850*/  @UP0 UMOV UR8, UR9 ;  /* 0x0000000900080c82 */ /* 0x000fe20008000000 */
[----:B--2---:R-:W-:Y:S02]  /*2860*/  SHF.L.U32 R12, R16, 0x10, RZ ;  /* 0x00000010100c7819 */ /* 0x004fe400000006ff */
[----:B---3--:R-:W-:Y:S02]  /*2870*/  SHF.L.U32 R13, R17, 0x10, RZ ;  /* 0x00000010110d7819 */ /* 0x008fe400000006ff */
[----:B----4-:R-:W-:Y:S02]  /*2880*/  SHF.L.U32 R18, R18, 0x10, RZ ;  /* 0x0000001012127819 */ /* 0x010fe400000006ff */
[----:B-----5:R-:W-:Y:S01]  /*2890*/  SHF.L.U32 R19, R19, 0x10, RZ ;  /* 0x0000001013137819 */ /* 0x020fe200000006ff */
[----:B------:R-:W-:Y:S06]  /*28a0*/  BRA.U UP1, `(.L_x_2134) ;  /* 0x0000000901f07547 */ /* 0x000fec000b800000 */
[----:B------:R-:W0:Y:S01]  /*28b0*/  LDCU.64 UR12, c[0x0][0x3e8] ;  /* 0x00007d00ff0c77ac */ /* 0x000e220008000a00 */
[----:B------:R-:W-:Y:S01]  /*28c0*/  SHF.R.S32.HI R23, RZ, 0x1f, R0 ;  /* 0x0000001fff177819 */ /* 0x000fe20000011400 */
[----:B------:R-:W-:Y:S01]  /*28d0*/  BSSY.RECONVERGENT B1, `(.L_x_2135) ;  /* 0x000001b000017945 */ /* 0x000fe20003800200 */
[----:B------:R-:W-:Y:S02]  /*28e0*/  SHF.R.S32.HI R22, RZ, 0x1f, R42 ;  /* 0x0000001fff167819 */ /* 0x000fe4000001142a */
[----:B0-----:R-:W-:Y:S02]  /*28f0*/  ISETP.GE.U32.AND P2, PT, R0, UR12, PT ;  /* 0x0000000c00007c0c */ /* 0x001fe4000bf46070 */
        /* <DEDUP_REMOVED lines=14> */
[----:B------:R-:W-:-:S03]  /*29e0*/  FFMA.FTZ R20, R12, R20, R18 ;  /* 0x000000140c147223 */ /* 0x000fc60000010012 */
[----:B------:R-:W-:Y:S01]  /*29f0*/  FFMA.FTZ R21, R13, R21, R19 ;  /* 0x000000150d157223 */ /* 0x000fe20000010013 */
[----:B0-----:R-:W-:-:S04]  /*2a00*/  IMAD R16, R23, UR18, RZ ;  /* 0x0000001217107c24 */ /* 0x001fc8000f8e02ff */
[----:B------:R-:W-:Y:S01]  /*2a10*/  F2FP.BF16.F32.PACK_AB R21, R21, R20 ;  /* 0x000000141515723e */ /* 0x000fe200000010ff */
[----:B------:R-:W-:-:S04]  /*2a20*/  IMAD.WIDE.U32 R14, R0, UR18, R14 ;  /* 0x00000012000e7c25 */ /* 0x000fc8000f8e000e */
[----:B------:R-:W-:-:S04]  /*2a30*/  IMAD R16, R0, UR19, R16 ;  /* 0x0000001300107c24 */ /* 0x000fc8000f8e0210 */
[----:B------:R-:W-:Y:S01]  /*2a40*/  IMAD.IADD R15, R15, 0x1, R16 ;  /* 0x000000010f0f7824 */ /* 0x000fe200078e0210 */
[----:B-1----:R-:W-:-:S04]  /*2a50*/  LEA R16, P2, R14, UR10, 0x1 ;  /* 0x0000000a0e107c11 */ /* 0x002fc8000f8408ff */
[----:B------:R-:W-:-:S05]  /*2a60*/  LEA.HI.X R17, R14, UR11, R15, 0x1, P2 ;  /* 0x0000000b0e117c11 */ /* 0x000fca00090f0c0f */
[----:B------:R0:W-:Y:S04]  /*2a70*/  STG.E desc[UR16][R16.64], R21 ;  /* 0x0000001510007986 */ /* 0x0001e8000c101910 */
.L_x_2136:
[----:B------:R-:W-:Y:S05]  /*2a80*/  BSYNC.RECONVERGENT B1 ;  /* 0x0000000000017941 */ /* 0x000fea0003800200 */
.L_x_2135:
[----:B------:R-:W-:Y:S04]  /*2a90*/  BSSY.RECONVERGENT B1, `(.L_x_2137) ;  /* 0x0000014000017945 */ /* 0x000fe80003800200 */
[----:B------:R-:W-:Y:S05]  /*2aa0*/  @P3 BRA `(.L_x_2138) ;  /* 0x0000000000483947 */ /* 0x000fea0003800000 */
[----:B------:R-:W1:Y:S01]  /*2ab0*/  LDCU.64 UR10, c[0x0][0x3e0] ;  /* 0x00007c00ff0a77ac */ /* 0x000e620008000a00 */
[----:B------:R-:W-:Y:S01]  /*2ac0*/  MOV R14, R6 ;  /* 0x00000006000e7202 */ /* 0x000fe20000000f00 */
[----:B------:R-:W-:Y:S01]  /*2ad0*/  FADD.FTZ R20, R33, -UR5 ;  /* 0x8000000521147e21 */ /* 0x000fe20008010000 */
[----:B------:R-:W-:Y:S01]  /*2ae0*/  MOV R15, R9 ;  /* 0x00000009000f7202 */ /* 0x000fe20000000f00 */
[----:B------:R-:W2:Y:S01]  /*2af0*/  LDCU.64 UR18, c[0x0][0x380] ;  /* 0x00007000ff1277ac */ /* 0x000ea20008000a00 */
[----:B0-----:R-:W-:Y:S01]  /*2b00*/  FADD.FTZ R16, R25, -UR5 ;  /* 0x8000000519107e21 */ /* 0x001fe20008010000 */
[----:B------:R-:W-:-:S03]  /*2b10*/  FMUL.FTZ R20, R20, UR8 ;  /* 0x0000000814147c20 */ /* 0x000fc60008410000 */
[----:B------:R-:W-:Y:S01]  /*2b20*/  FMUL.FTZ R16, R16, UR8 ;  /* 0x0000000810107c20 */ /* 0x000fe20008410000 */
[----:B------:R-:W-:-:S03]  /*2b30*/  FFMA.FTZ R20, R12, R20, R18 ;  /* 0x000000140c147223 */ /* 0x000fc60000010012 */
[----:B------:R-:W-:Y:S01]  /*2b40*/  FFMA.FTZ R21, R13, R16, R19 ;  /* 0x000000100d157223 */ /* 0x000fe20000010013 */
[----:B-1----:R-:W-:-:S04]  /*2b50*/  IMAD R17, R22, UR10, RZ ;  /* 0x0000000a16117c24 */ /* 0x002fc8000f8e02ff */
[----:B------:R-:W-:Y:S01]  /*2b60*/  F2FP.BF16.F32.PACK_AB R21, R21, R20 ;  /* 0x000000141515723e */ /* 0x000fe200000010ff */
[----:B------:R-:W-:-:S04]  /*2b70*/  IMAD.WIDE.U32 R14, R42, UR10, R14 ;  /* 0x0000000a2a0e7c25 */ /* 0x000fc8000f8e000e */
[----:B------:R-:W-:Y:S01]  /*2b80*/  IMAD R17, R42, UR11, R17 ;  /* 0x0000000b2a117c24 */ /* 0x000fe2000f8e0211 */
[----:B--2---:R-:W-:-:S04]  /*2b90*/  LEA R16, P2, R14, UR18, 0x1 ;  /* 0x000000120e107c11 */ /* 0x004fc8000f8408ff */
[----:B------:R-:W-:-:S04]  /*2ba0*/  IADD3 R17, PT, PT, R15, R17, RZ ;  /* 0x000000110f117210 */ /* 0x000fc80007ffe0ff */
[----:B------:R-:W-:-:S05]  /*2bb0*/  LEA.HI.X R17, R14, UR19, R17, 0x1, P2 ;  /* 0x000000130e117c11 */ /* 0x000fca00090f0c11 */
[----:B------:R1:W-:Y:S02]  /*2bc0*/  STG.E desc[UR16][R16.64], R21 ;  /* 0x0000001510007986 */ /* 0x0003e4000c101910 */
.L_x_2138:
[----:B------:R-:W-:Y:S05]  /*2bd0*/  BSYNC.RECONVERGENT B1 ;  /* 0x0000000000017941 */ /* 0x000fea0003800200 */
.L_x_2137:
[----:B01----:R-:W-:Y:S01]  /*2be0*/  SHF.R.S32.HI R17, RZ, 0x1f, R38 ;  /* 0x0000001fff117819 */ /* 0x003fe20000011426 */
        /* <DEDUP_REMOVED lines=27> */
[----:B------:R-:W-:Y:S01]  /*2da0*/  IMAD R17, R38, UR11, R17 ;  /* 0x0000000b26117c24 */ /* 0x000fe2000f8e0211 */
[----:B-1----:R-:W-:-:S04]  /*2db0*/  LEA R16, P5, R14, UR18, 0x1 ;  /* 0x000000120e107c11 */ /* 0x002fc8000f8a08ff */
[----:B------:R-:W-:-:S04]  /*2dc0*/  IADD3 R17, PT, PT, R15, R17, RZ ;  /* 0x000000110f117210 */ /* 0x000fc80007ffe0ff */
[----:B------:R-:W-:-:S05]  /*2dd0*/  LEA.HI.X R17, R14, UR19, R17, 0x1, P5 ;  /* 0x000000130e117c11 */ /* 0x000fca000a8f0c11 */
[----:B------:R0:W-:Y:S02]  /*2de0*/  STG.E desc[UR16][R16.64], R21 ;  /* 0x0000001510007986 */ /* 0x0001e4000c101910 */
.L_x_2140:
[----:B------:R-:W-:Y:S05]  /*2df0*/  BSYNC.RECONVERGENT B1 ;  /* 0x0000000000017941 */ /* 0x000fea0003800200 */
.L_x_2139:
        /* <DEDUP_REMOVED lines=10> */
[----:B------:R-:W-:Y:S01]  /*2ea0*/  FFMA.FTZ R11, R12, R31, R18 ;  /* 0x0000001f0c0b7223 */ /* 0x000fe20000010012 */
[----:B-1----:R-:W-:Y:S02]  /*2eb0*/  IMAD R20, R23, UR10, RZ ;  /* 0x0000000a17147c24 */ /* 0x002fe4000f8e02ff */
[----:B------:R-:W-:-:S04]  /*2ec0*/  IMAD.WIDE.U32 R14, R37, UR10, R14 ;  /* 0x0000000a250e7c25 */ /* 0x000fc8000f8e000e */
[----:B------:R-:W-:Y:S02]  /*2ed0*/  IMAD R17, R37, UR11, R20 ;  /* 0x0000000b25117c24 */ /* 0x000fe4000f8e0214 */
[----:B------:R-:W-:Y:S01]  /*2ee0*/  FFMA.FTZ R20, R13, R16, R19 ;  /* 0x000000100d147223 */ /* 0x000fe20000010013 */
[----:B--2---:R-:W-:Y:S01]  /*2ef0*/  LEA R16, P1, R14, UR18, 0x1 ;  /* 0x000000120e107c11 */ /* 0x004fe2000f8208ff */
[----:B------:R-:W-:-:S03]  /*2f00*/  IMAD.IADD R17, R15, 0x1, R17 ;  /* 0x000000010f117824 */ /* 0x000fc600078e0211 */
[----:B------:R-:W-:Y:S02]  /*2f10*/  F2FP.BF16.F32.PACK_AB R11, R20, R11 ;  /* 0x0000000b140b723e */ /* 0x000fe400000010ff */
[----:B------:R-:W-:-:S05]  /*2f20*/  LEA.HI.X R17, R14, UR19, R17, 0x1, P1 ;  /* 0x000000130e117c11 */ /* 0x000fca00088f0c11 */
[----:B------:R1:W-:Y:S02]  /*2f30*/  STG.E desc[UR16][R16.64], R11 ;  /* 0x0000000b10007986 */ /* 0x0003e4000c101910 */
.L_x_2142:
[----:B------:R-:W-:Y:S05]  /*2f40*/  BSYNC.RECONVERGENT B1 ;  /* 0x0000000000017941 */ /* 0x000fea0003800200 */
.L_x_2141:
        /* <DEDUP_REMOVED lines=10> */
[----:B------:R-:W-:-:S03]  /*2ff0*/  FFMA.FTZ R3, R12, R3, R18 ;  /* 0x000000030c037223 */ /* 0x000fc60000010012 */
        /* <DEDUP_REMOVED lines=9> */
.L_x_2144:
[----:B------:R-:W-:Y:S05]  /*3090*/  BSYNC.RECONVERGENT B1 ;  /* 0x0000000000017941 */ /* 0x000fea0003800200 */
.L_x_2143:
        /* <DEDUP_REMOVED lines=10> */
[----:B--2---:R-:W-:-:S03]  /*3140*/  FFMA.FTZ R3, R12, R29, R18 ;  /* 0x0000001d0c037223 */ /* 0x004fc60000010012 */
[----:B------:R-:W-:Y:S01]  /*3150*/  FFMA.FTZ R4, R13, R4, R19 ;  /* 0x000000040d047223 */ /* 0x000fe20000010013 */
[----:B01----:R-:W-:-:S04]  /*3160*/  IMAD R16, R45, UR10, RZ ;  /* 0x0000000a2d107c24 */ /* 0x003fc8000f8e02ff */
[----:B------:R-:W-:Y:S01]  /*3170*/  F2FP.BF16.F32.PACK_AB R3, R4, R3 ;  /* 0x000000030403723e */ /* 0x000fe200000010ff */
[----:B------:R-:W-:-:S04]  /*3180*/  IMAD.WIDE.U32 R14, R35, UR10, R14 ;  /* 0x0000000a230e7c25 */ /* 0x000fc8000f8e000e */
[----:B------:R-:W-:Y:S01]  /*3190*/  IMAD R11, R35, UR11, R16 ;  /* 0x0000000b230b7c24 */ /* 0x000fe2000f8e0210 */
[----:B---3--:R-:W-:-:S04]  /*31a0*/  LEA R16, P1, R14, UR18, 0x1 ;  /* 0x000000120e107c11 */ /* 0x008fc8000f8208ff */
[----:B------:R-:W-:-:S04]  /*31b0*/  IADD3 R11, PT, PT, R15, R11, RZ ;  /* 0x0000000b0f0b7210 */ /* 0x000fc80007ffe0ff */
[----:B------:R-:W-:-:S05]  /*31c0*/  LEA.HI.X R17, R14, UR19, R11, 0x1, P1 ;  /* 0x000000130e117c11 */ /* 0x000fca00088f0c0b */
[----:B------:R3:W-:Y:S02]  /*31d0*/  STG.E desc[UR16][R16.64], R3 ;  /* 0x0000000310007986 */ /* 0x0007e4000c101910 */
.L_x_2146:
[----:B------:R-:W-:Y:S05]  /*31e0*/  BSYNC.RECONVERGENT B1 ;  /* 0x0000000000017941 */ /* 0x000fea0003800200 */
.L_x_2145:
        /* <DEDUP_REMOVED lines=10> */
[----:B0-----:R-:W-:Y:S01]  /*3290*/  FFMA.FTZ R16, R13, R14, R19 ;  /* 0x0000000e0d107223 */ /* 0x001fe20000010013 */
[----:B------:R-:W-:-:S05]  /*32a0*/  FFMA.FTZ R3, R12, R3, R18 ;  /* 0x000000030c037223 */ /* 0x000fca0000010012 */
[----:B------:R-:W-:Y:S01]  /*32b0*/  F2FP.BF16.F32.PACK_AB R3, R16, R3 ;  /* 0x000000031003723e */ /* 0x000fe200000010ff */
[----:B----4-:R-:W-:Y:S02]  /*32c0*/  IMAD R15, R44, UR10, RZ ;  /* 0x0000000a2c0f7c24 */ /* 0x010fe4000f8e02ff */
[----:B------:R-:W-:-:S04]  /*32d0*/  IMAD.WIDE.U32 R4, R40, UR10, R4 ;  /* 0x0000000a28047c25 */ /* 0x000fc8000f8e0004 */
[----:B------:R-:W-:Y:S01]  /*32e0*/  IMAD R15, R40, UR11, R15 ;  /* 0x0000000b280f7c24 */ /* 0x000fe2000f8e020f */
[----:B-1----:R-:W-:-:S03]  /*32f0*/  LEA R14, P1, R4, UR18, 0x1 ;  /* 0x00000012040e7c11 */ /* 0x002fc6000f8208ff */
[----:B------:R-:W-:-:S05]  /*3300*/  IMAD.IADD R15, R5, 0x1, R15 ;  /* 0x00000001050f7824 */ /* 0x000fca00078e020f */
[----:B------:R-:W-:-:S05]  /*3310*/  LEA.HI.X R15, R4, UR19, R15, 0x1, P1 ;  /* 0x00000013040f7c11 */ /* 0x000fca00088f0c0f */
[----:B------:R4:W-:Y:S02]  /*3320*/  STG.E desc[UR16][R14.64], R3 ;  /* 0x000000030e007986 */ /* 0x0009e4000c101910 */
.L_x_2148:
[----:B------:R-:W-:Y:S05]  /*3330*/  BSYNC.RECONVERGENT B1 ;  /* 0x0000000000017941 */ /* 0x000fea0003800200 */
.L_x_2147:
[----:B------:R-:W-:Y:S05]  /*3340*/  @P4 BRA `(.L_x_2149) ;  /* 0x0000001000744947 */ /* 0x000fea0003800000 */
[----:B------:R-:W5:Y:S01]  /*3350*/  LDCU.64 UR10, c[0x0][0x3e0] ;  /* 0x00007c00ff0a77ac */ /* 0x000f620008000a00 */
[----:B------:R-:W-:Y:S01]  /*3360*/  MOV R7, R9 ;  /* 0x0000000900077202 */ /* 0x000fe20000000f00 */
[----:B------:R-:W-:Y:S01]  /*3370*/  FADD.FTZ R27, R27, -UR5 ;  /* 0x800000051b1b7e21 */ /* 0x000fe20008010000 */
[----:B------:R-:W-:Y:S01]  /*3380*/  FADD.FTZ R10, R10, -UR5 ;  /* 0x800000050a0a7e21 */ /* 0x000fe20008010000 */
[----:B------:R-:W0:Y:S02]  /*3390*/  LDCU.64 UR12, c[0x0][0x380] ;  /* 0x00007000ff0c77ac */ /* 0x000e240008000a00 */
[----:B------:R-:W-:Y:S01]  /*33a0*/  FMUL.FTZ R27, R27, UR8 ;  /* 0x000000081b1b7c20 */ /* 0x000fe20008410000 */
[----:B------:R-:W-:-:S03]  /*33b0*/  FMUL.FTZ R10, R10, UR8 ;  /* 0x000000080a0a7c20 */ /* 0x000fc60008410000 */
[----:B--234-:R-:W-:Y:S01]  /*33c0*/  FFMA.FTZ R3, R12, R27, R18 ;  /* 0x0000001b0c037223 */ /* 0x01cfe20000010012 */
[----:B------:R-:W-:-:S05]  /*33d0*/  FFMA.FTZ R10, R13, R10, R19 ;  /* 0x0000000a0d0a7223 */ /* 0x000fca0000010013 */
[----:B------:R-:W-:Y:S01]  /*33e0*/  F2FP.BF16.F32.PACK_AB R3, R10, R3 ;  /* 0x000000030a03723e */ /* 0x000fe200000010ff */
[----:B-----5:R-:W-:Y:S02]  /*33f0*/  IMAD R4, R43, UR10, RZ ;  /* 0x0000000a2b047c24 */ /* 0x020fe4000f8e02ff */
[----:B------:R-:W-:-:S04]  /*3400*/  IMAD.WIDE.U32 R6, R39, UR10, R6 ;  /* 0x0000000a27067c25 */ /* 0x000fc8000f8e0006 */
[----:B------:R-:W-:Y:S01]  /*3410*/  IMAD R5, R39, UR11, R4 ;  /* 0x0000000b27057c24 */ /* 0x000fe2000f8e0204 */
[----:B0-----:R-:W-:-:S04]  /*3420*/  LEA R4, P1, R6, UR12, 0x1 ;  /* 0x0000000c06047c11 */ /* 0x001fc8000f8208ff */
[----:B------:R-:W-:-:S04]  /*3430*/  IADD3 R5, PT, PT, R7, R5, RZ ;  /* 0x0000000507057210 */ /* 0x000fc80007ffe0ff */
[----:B------:R-:W-:-:S05]  /*3440*/  LEA.HI.X R5, R6, UR13, R5, 0x1, P1 ;  /* 0x0000000d06057c11 */ /* 0x000fca00088f0c05 */
[----:B------:R0:W-:Y:S01]  /*3450*/  STG.E desc[UR16][R4.64], R3 ;  /* 0x0000000304007986 */ /* 0x0001e2000c101910 */
[----:B------:R-:W-:Y:S05]  /*3460*/  BRA `(.L_x_2149) ;  /* 0x00000010002c7947 */ /* 0x000fea0003800000 */
.L_x_2134:
[----:B------:R-:W0:Y:S01]  /*3470*/  LDCU.64 UR18, c[0x0][0x3e8] ;  /* 0x00007d00ff1277ac */ /* 0x000e220008000a00 */
[----:B------:R-:W-:Y:S01]  /*3480*/  SHF.R.S32.HI R14, RZ, 0x1f, R42 ;  /* 0x0000001fff0e7819 */ /* 0x000fe2000001142a */
[----:B------:R-:W-:Y:S01]  /*3490*/  BSSY.RECONVERGENT B1, `(.L_x_2150) ;  /* 0x0000023000017945 */ /* 0x000fe20003800200 */
[----:B0-----:R-:W-:Y:S02]  /*34a0*/  ISETP.GE.U32.AND P2, PT, R42, UR18, PT ;  /* 0x000000122a007c0c */ /* 0x001fe4000bf46070 */
[----:B------:R-:W-:Y:S02]  /*34b0*/  ISETP.GE.U32.AND P5, PT, R38, UR18, PT ;  /* 0x0000001226007c0c */ /* 0x000fe4000bfa6070 */
[----:B------:R-:W-:Y:S02]  /*34c0*/  ISETP.GE.U32.AND P6, PT, R37, UR18, PT ;  /* 0x0000001225007c0c */ /* 0x000fe4000bfc6070 */
[----:B------:R-:W-:Y:S01]  /*34d0*/  ISETP.GE.AND.EX P2, PT, R14, UR19, PT, P2 ;  /* 0x000000130e007c0c */ /* 0x000fe2000bf46320 */
[----:B------:R-:W-:-:S12]  /*34e0*/  @P1 BRA `(.L_x_2151) ;  /* 0x0000000000741947 */ /* 0x000fd80003800000 */
[----:B------:R-:W-:Y:S01]  /*34f0*/  FADD.FTZ R26, R26, -UR5 ;  /* 0x800000051a1a7e21 */ /* 0x000fe20008010000 */
[----:B------:R-:W-:Y:S01]  /*3500*/  FADD.FTZ R34, R34, -UR5 ;  /* 0x8000000522227e21 */ /* 0x000fe20008010000 */
[----:B------:R-:W0:Y:S01]  /*3510*/  LDCU.64 UR10, c[0x0][0x3e0] ;  /* 0x00007c00ff0a77ac */ /* 0x000e220008000a00 */
[----:B------:R-:W-:Y:S01]  /*3520*/  SHF.R.S32.HI R22, RZ, 0x1f, R0 ;  /* 0x0000001fff167819 */ /* 0x000fe20000011400 */
[----:B------:R-:W-:Y:S01]  /*3530*/  FMUL.FTZ R26, R26, UR8 ;  /* 0x000000081a1a7c20 */ /* 0x000fe20008410000 */
[----:B------:R-:W-:Y:S01]  /*3540*/  FMUL.FTZ R15, R34, UR8 ;  /* 0x00000008220f7c20 */ /* 0x000fe20008410000 */
[----:B------:R-:W1:Y:S02]  /*3550*/  LDCU.64 UR12, c[0x0][0x380] ;  /* 0x00007000ff0c77ac */ /* 0x000e640008000a00 */
[----:B------:R-:W-:Y:S01]  /*3560*/  FFMA.FTZ R17, R13, R26, R19 ;  /* 0x0000001a0d117223 */ /* 0x000fe20000010013 */
[----:B------:R-:W-:-:S03]  /*3570*/  FFMA.FTZ R16, R12, R15, R18 ;  /* 0x0000000f0c107223 */ /* 0x000fc60000010012 */
[----:B------:R-:W-:Y:S01]  /*3580*/  FMUL.FTZ R14, R17, -1.4426950216293334961 ;  /* 0xbfb8aa3b110e7820 */ /* 0x000fe20000410000 */
[----:B------:R-:W-:-:S04]  /*3590*/  FMUL.FTZ R23, R16, -1.4426950216293334961 ;  /* 0xbfb8aa3b10177820 */ /* 0x000fc80000410000 */
[----:B------:R-:W2:Y:S01]  /*35a0*/  MUFU.EX2 R15, R23 ;  /* 0x00000017000f7308 */ /* 0x000ea20000000800 */
[----:B0-----:R-:W-:-:S04]  /*35b0*/  IMAD R22, R22, UR10, RZ ;  /* 0x0000000a16167c24 */ /* 0x001fc8000f8e02ff */
[----:B------:R-:W-:-:S03]  /*35c0*/  IMAD R22, R0, UR11, R22 ;  /* 0x0000000b00167c24 */ /* 0x000fc6000f8e0216 */
[----:B------:R-:W0:Y:S01]  /*35d0*/  MUFU.EX2 R14, R14 ;  /* 0x0000000e000e7308 */ /* 0x000e220000000800 */
[----:B--2---:R-:W-:-:S07]  /*35e0*/  FADD.FTZ R15, R15, 1 ;  /* 0x3f8000000f0f7421 */ /* 0x004fce0000010000 */
[----:B------:R2:W3:Y:S01]  /*35f0*/  MUFU.RCP R20, R15 ;  /* 0x0000000f00147308 */ /* 0x0004e20000001000 */
[----:B0-----:R-:W-:-:S07]  /*3600*/  FADD.FTZ R14, R14, 1 ;  /* 0x3f8000000e0e7421 */ /* 0x001fce0000010000 */
[----:B------:R0:W4:Y:S01]  /*3610*/  MUFU.RCP R21, R14 ;  /* 0x0000000e00157308 */ /* 0x0001220000001000 */
[----:B--2---:R-:W-:Y:S02]  /*3620*/  MOV R15, R9 ;  /* 0x00000009000f7202 */ /* 0x004fe40000000f00 */
[----:B0-----:R-:W-:Y:S01]  /*3630*/  MOV R14, R6 ;  /* 0x00000006000e7202 */ /* 0x001fe20000000f00 */
[----:B---3--:R-:W-:-:S04]  /*3640*/  FMUL.FTZ R20, R16, R20 ;  /* 0x0000001410147220 */ /* 0x008fc80000410000 */
[----:B------:R-:W-:-:S04]  /*3650*/  IMAD.WIDE.U32 R14, R0, UR10, R14 ;  /* 0x0000000a000e7c25 */ /* 0x000fc8000f8e000e */
[----:B----4-:R-:W-:Y:S01]  /*3660*/  FMUL.FTZ R21, R17, R21 ;  /* 0x0000001511157220 */ /* 0x010fe20000410000 */
[----:B------:R-:W-:Y:S02]  /*3670*/  IADD3 R22, PT, PT, R15, R22, RZ ;  /* 0x000000160f167210 */ /* 0x000fe40007ffe0ff */
[C---:B-1----:R-:W-:Y:S02]  /*3680*/  LEA R16, P1, R14.reuse, UR12, 0x1 ;  /* 0x0000000c0e107c11 */ /* 0x042fe4000f8208ff */
[----:B------:R-:W-:Y:S02]  /*3690*/  F2FP.BF16.F32.PACK_AB R21, R21, R20 ;  /* 0x000000141515723e */ /* 0x000fe400000010ff */
[----:B------:R-:W-:-:S05]  /*36a0*/  LEA.HI.X R17, R14, UR13, R22, 0x1, P1 ;  /* 0x0000000d0e117c11 */ /* 0x000fca00088f0c16 */
[----:B------:R0:W-:Y:S04]  /*36b0*/  STG.E desc[UR16][R16.64], R21 ;  /* 0x0000001510007986 */ /* 0x0001e8000c101910 */
.L_x_2151:
[----:B------:R-:W-:Y:S05]  /*36c0*/  BSYNC.RECONVERGENT B1 ;  /* 0x0000000000017941 */ /* 0x000fea0003800200 */
.L_x_2150:
[----:B------:R-:W-:Y:S04]  /*36d0*/  BSSY.RECONVERGENT B1, `(.L_x_2152) ;  /* 0x000001f000017945 */ /* 0x000fe80003800200 */
[----:B------:R-:W-:Y:S05]  /*36e0*/  @P2 BRA `(.L_x_2153) ;  /* 0x0000000000742947 */ /* 0x000fea0003800000 */
[----:B------:R-:W-:Y:S01]  /*36f0*/  FADD.FTZ R33, R33, -UR5 ;  /* 0x8000000521217e21 */ /* 0x000fe20008010000 */
[----:B------:R-:W-:Y:S01]  /*3700*/  FADD.FTZ R25, R25, -UR5 ;  /* 0x8000000519197e21 */ /* 0x000fe20008010000 */
[----:B------:R-:W1:Y:S01]  /*3710*/  LDCU.64 UR10, c[0x0][0x3e0] ;  /* 0x00007c00ff0a77ac */ /* 0x000e620008000a00 */
[----:B------:R-:W-:Y:S01]  /*3720*/  SHF.R.S32.HI R22, RZ, 0x1f, R42 ;  /* 0x0000001fff167819 */ /* 0x000fe2000001142a */
[----:B------:R-:W-:Y:S01]  /*3730*/  FMUL.FTZ R33, R33, UR8 ;  /* 0x0000000821217c20 */ /* 0x000fe20008410000 */
[----:B------:R-:W-:Y:S01]  /*3740*/  FMUL.FTZ R14, R25, UR8 ;  /* 0x00000008190e7c20 */ /* 0x000fe20008410000 */
[----:B------:R-:W2:Y:S02]  /*3750*/  LDCU.64 UR12, c[0x0][0x380] ;  /* 0x00007000ff0c77ac */ /* 0x000ea40008000a00 */
[----:B------:R-:W-:Y:S01]  /*3760*/  FFMA.FTZ R20, R12, R33, R18 ;  /* 0x000000210c147223 */ /* 0x000fe20000010012 */
[----:B0-----:R-:W-:-:S03]  /*3770*/  FFMA.FTZ R17, R13, R14, R19 ;  /* 0x0000000e0d117223 */ /* 0x001fc60000010013 */
[----:B------:R-:W-:Y:S01]  /*3780*/  FMUL.FTZ R15, R20, -1.4426950216293334961 ;  /* 0xbfb8aa3b140f7820 */ /* 0x000fe20000410000 */
[----:B------:R-:W-:-:S04]  /*3790*/  FMUL.FTZ R25, R17, -1.4426950216293334961 ;  /* 0xbfb8aa3b11197820 */ /* 0x000fc80000410000 */
[----:B------:R-:W0:Y:S01]  /*37a0*/  MUFU.EX2 R14, R25 ;  /* 0x00000019000e7308 */ /* 0x000e220000000800 */
[----:B-1----:R-:W-:-:S04]  /*37b0*/  IMAD R22, R22, UR10, RZ ;  /* 0x0000000a16167c24 */ /* 0x002fc8000f8e02ff */
[----:B------:R-:W-:-:S03]  /*37c0*/  IMAD R22, R42, UR11, R22 ;  /* 0x0000000b2a167c24 */ /* 0x000fc6000f8e0216 */
[----:B------:R-:W1:Y:S01]  /*37d0*/  MUFU.EX2 R15, R15 ;  /* 0x0000000f000f7308 */ /* 0x000e620000000800 */
[----:B0-----:R-:W-:Y:S01]  /*37e0*/  FADD.FTZ R26, R14, 1 ;  /* 0x3f8000000e1a7421 */ /* 0x001fe20000010000 */
[----:B------:R-:W-:-:S06]  /*37f0*/  MOV R14, R6 ;  /* 0x00000006000e7202 */ /* 0x000fcc0000000f00 */
[----:B------:R-:W-:Y:S01]  /*3800*/  MUFU.RCP R16, R26 ;  /* 0x0000001a00107308 */ /* 0x000fe20000001000 */
[----:B-1----:R-:W-:Y:S01]  /*3810*/  FADD.FTZ R23, R15, 1 ;  /* 0x3f8000000f177421 */ /* 0x002fe20000010000 */
[----:B------:R-:W-:-:S06]  /*3820*/  MOV R15, R9 ;  /* 0x00000009000f7202 */ /* 0x000fcc0000000f00 */
[----:B------:R-:W0:Y:S01]  /*3830*/  MUFU.RCP R21, R23 ;  /* 0x0000001700157308 */ /* 0x000e220000001000 */
[----:B------:R-:W-:-:S05]  /*3840*/  IMAD.WIDE.U32 R14, R42, UR10, R14 ;  /* 0x0000000a2a0e7c25 */ /* 0x000fca000f8e000e */
[----:B------:R-:W-:Y:S01]  /*3850*/  IADD3 R22, PT, PT, R15, R22, RZ ;  /* 0x000000160f167210 */ /* 0x000fe20007ffe0ff */
[----:B0-----:R-:W-:Y:S01]  /*3860*/  FMUL.FTZ R21, R20, R21 ;  /* 0x0000001514157220 */ /* 0x001fe20000410000 */
[----:B------:R-:W-:Y:S01]  /*3870*/  FMUL.FTZ R20, R17, R16 ;  /* 0x0000001011147220 */ /* 0x000fe20000410000 */
[----:B--2---:R-:W-:-:S04]  /*3880*/  LEA R16, P1, R14, UR12, 0x1 ;  /* 0x0000000c0e107c11 */ /* 0x004fc8000f8208ff */
[----:B------:R-:W-:Y:S02]  /*3890*/  LEA.HI.X R17, R14, UR13, R22, 0x1, P1 ;  /* 0x0000000d0e117c11 */ /* 0x000fe400088f0c16 */
[----:B------:R-:W-:-:S05]  /*38a0*/  F2FP.BF16.F32.PACK_AB R21, R20, R21 ;  /* 0x000000151415723e */ /* 0x000fca00000010ff */
[----:B------:R1:W-:Y:S02]  /*38b0*/  STG.E desc[UR16][R16.64], R21 ;  /* 0x0000001510007986 */ /* 0x0003e4000c101910 */
.L_x_2153:
[----:B------:R-:W-:Y:S05]  /*38c0*/  BSYNC.RECONVERGENT B1 ;  /* 0x0000000000017941 */ /* 0x000fea0003800200 */
.L_x_2152:
        /* <DEDUP_REMOVED lines=17> */
[----:B------:R-:W2:Y:S02]  /*39e0*/  LDCU.64 UR10, c[0x0][0x3e0] ;  /* 0x00007c00ff0a77ac */ /* 0x000ea40008000a00 */
[----:B------:R-:W-:Y:S01]  /*39f0*/  FMUL.FTZ R15, R32, UR8 ;  /* 0x00000008200f7c20 */ /* 0x000fe20008410000 */
[----:B------:R-:W-:Y:S01]  /*3a00*/  FMUL.FTZ R24, R24, UR8 ;  /* 0x0000000818187c20 */ /* 0x000fe20008410000 */
[----:B------:R-:W3:Y:S02]  /*3a10*/  LDCU.64 UR12, c[0x0][0x380] ;  /* 0x00007000ff0c77ac */ /* 0x000ee40008000a00 */
[----:B------:R-:W-:Y:S01]  /*3a20*/  FFMA.FTZ R20, R12, R15, R18 ;  /* 0x0000000f0c147223 */ /* 0x000fe20000010012 */
[----:B01----:R-:W-:Y:S01]  /*3a30*/  FFMA.FTZ R17, R13, R24, R19 ;  /* 0x000000180d117223 */ /* 0x003fe20000010013 */
[----:B------:R-:W-:-:S02]  /*3a40*/  MOV R15, R9 ;  /* 0x00000009000f7202 */ /* 0x000fc40000000f00 */
[----:B------:R-:W-:Y:S01]  /*3a50*/  FMUL.FTZ R14, R20, -1.4426950216293334961 ;  /* 0xbfb8aa3b140e7820 */ /* 0x000fe20000410000 */
[----:B------:R-:W-:-:S05]  /*3a60*/  FMUL.FTZ R24, R17, -1.4426950216293334961 ;  /* 0xbfb8aa3b11187820 */ /* 0x000fca0000410000 */
[----:B------:R-:W0:Y:S01]  /*3a70*/  MUFU.EX2 R14, R14 ;  /* 0x0000000e000e7308 */ /* 0x000e220000000800 */
[----:B--2---:R-:W-:-:S04]  /*3a80*/  IMAD R22, R22, UR10, RZ ;  /* 0x0000000a16167c24 */ /* 0x004fc8000f8e02ff */
[----:B------:R-:W-:-:S03]  /*3a90*/  IMAD R22, R38, UR11, R22 ;  /* 0x0000000b26167c24 */ /* 0x000fc6000f8e0216 */
[----:B------:R-:W1:Y:S01]  /*3aa0*/  MUFU.EX2 R24, R24 ;  /* 0x0000001800187308 */ /* 0x000e620000000800 */
[----:B0-----:R-:W-:Y:S01]  /*3ab0*/  FADD.FTZ R23, R14, 1 ;  /* 0x3f8000000e177421 */ /* 0x001fe20000010000 */
[----:B------:R-:W-:-:S06]  /*3ac0*/  IMAD.MOV.U32 R14, RZ, RZ, R6 ;  /* 0x000000ffff0e7224 */ /* 0x000fcc00078e0006 */
[----:B------:R-:W0:Y:S01]  /*3ad0*/  MUFU.RCP R21, R23 ;  /* 0x0000001700157308 */ /* 0x000e220000001000 */
[----:B------:R-:W-:-:S04]  /*3ae0*/  IMAD.WIDE.U32 R14, R38, UR10, R14 ;  /* 0x0000000a260e7c25 */ /* 0x000fc8000f8e000e */
[----:B-1----:R-:W-:Y:S01]  /*3af0*/  FADD.FTZ R25, R24, 1 ;  /* 0x3f80000018197421 */ /* 0x002fe20000010000 */
[----:B------:R-:W-:-:S03]  /*3b00*/  IADD3 R15, PT, PT, R15, R22, RZ ;  /* 0x000000160f0f7210 */ /* 0x000fc60007ffe0ff */
[----:B------:R-:W1:Y:S01]  /*3b10*/  MUFU.RCP R16, R25 ;  /* 0x0000001900107308 */ /* 0x000e620000001000 */
[----:B0-----:R-:W-:Y:S01]  /*3b20*/  FMUL.FTZ R21, R20, R21 ;  /* 0x0000001514157220 */ /* 0x001fe20000410000 */
[----:B-1----:R-:W-:Y:S01]  /*3b30*/  FMUL.FTZ R20, R17, R16 ;  /* 0x0000001011147220 */ /* 0x002fe20000410000 */
[----:B---3--:R-:W-:-:S04]  /*3b40*/  LEA R16, P5, R14, UR12, 0x1 ;  /* 0x0000000c0e107c11 */ /* 0x008fc8000f8a08ff */
[----:B------:R-:W-:Y:S02]  /*3b50*/  LEA.HI.X R17, R14, UR13, R15, 0x1, P5 ;  /* 0x0000000d0e117c11 */ /* 0x000fe4000a8f0c0f */
[----:B------:R-:W-:-:S05]  /*3b60*/  F2FP.BF16.F32.PACK_AB R21, R20, R21 ;  /* 0x000000151415723e */ /* 0x000fca00000010ff */
[----:B------:R2:W-:Y:S02]  /*3b70*/  STG.E desc[UR16][R16.64], R21 ;  /* 0x0000001510007986 */ /* 0x0005e4000c101910 */
.L_x_2155:
[----:B------:R-:W-:Y:S05]  /*3b80*/  BSYNC.RECONVERGENT B1 ;  /* 0x0000000000017941 */ /* 0x000fea0003800200 */
.L_x_2154:
[----:B------:R-:W-:Y:S04]  /*3b90*/  BSSY.RECONVERGENT B1, `(.L_x_2156) ;  /* 0x000001e000017945 */ /* 0x000fe80003800200 */
[----:B------:R-:W-:Y:S05]  /*3ba0*/  @P6 BRA `(.L_x_2157) ;  /* 0x0000000000706947 */ /* 0x000fea0003800000 */
[----:B------:R-:W-:Y:S01]  /*3bb0*/  FADD.FTZ R31, R31, -UR5 ;  /* 0x800000051f1f7e21 */ /* 0x000fe20008010000 */
[----:B------:R-:W-:Y:S01]  /*3bc0*/  FADD.FTZ R11, R11, -UR5 ;  /* 0x800000050b0b7e21 */ /* 0x000fe20008010000 */
[----:B------:R-:W3:Y:S01]  /*3bd0*/  LDCU.64 UR10, c[0x0][0x3e0] ;  /* 0x00007c00ff0a77ac */ /* 0x000ee20008000a00 */
[----:B------:R-:W-:Y:S01]  /*3be0*/  MOV R14, R6 ;  /* 0x00000006000e7202 */ /* 0x000fe20000000f00 */
[----:B------:R-:W-:Y:S01]  /*3bf0*/  FMUL.FTZ R31, R31, UR8 ;  /* 0x000000081f1f7c20 */ /* 0x000fe20008410000 */
[----:B012---:R-:W-:Y:S01]  /*3c00*/  FMUL.FTZ R16, R11, UR8 ;  /* 0x000000080b107c20 */ /* 0x007fe20008410000 */
[----:B------:R-:W0:Y:S01]  /*3c10*/  LDCU.64 UR12, c[0x0][0x380] ;  /* 0x00007000ff0c77ac */ /* 0x000e220008000a00 */
[----:B------:R-:W-:Y:S01]  /*3c20*/  MOV R15, R9 ;  /* 0x00000009000f7202 */ /* 0x000fe20000000f00 */
[----:B------:R-:W-:Y:S01]  /*3c30*/  FFMA.FTZ R20, R12, R31, R18 ;  /* 0x0000001f0c147223 */ /* 0x000fe20000010012 */
[----:B------:R-:W-:-:S03]  /*3c40*/  FFMA.FTZ R16, R13, R16, R19 ;  /* 0x000000100d107223 */ /* 0x000fc60000010013 */
[----:B------:R-:W-:Y:S01]  /*3c50*/  FMUL.FTZ R11, R20, -1.4426950216293334961 ;  /* 0xbfb8aa3b140b7820 */ /* 0x000fe20000410000 */
[----:B------:R-:W-:-:S05]  /*3c60*/  FMUL.FTZ R23, R16, -1.4426950216293334961 ;  /* 0xbfb8aa3b10177820 */ /* 0x000fca0000410000 */
[----:B------:R-:W1:Y:S01]  /*3c70*/  MUFU.EX2 R11, R11 ;  /* 0x0000000b000b7308 */ /* 0x000e620000000800 */
[----:B---3--:R-:W-:Y:S02]  /*3c80*/  IMAD R26, R26, UR10, RZ ;  /* 0x0000000a1a1a7c24 */ /* 0x008fe4000f8e02ff */
        /* <DEDUP_REMOVED lines=14> */
.L_x_2157:
[----:B------:R-:W-:Y:S05]  /*3d70*/  BSYNC.RECONVERGENT B1 ;  /* 0x0000000000017941 */ /* 0x000fea0003800200 */
.L_x_2156:
        /* <DEDUP_REMOVED lines=8> */
[----:B------:R-:W0:Y:S02]  /*3e00*/  LDCU.64 UR12, c[0x0][0x380] ;  /* 0x00007000ff0c77ac */ /* 0x000e240008000a00 */
[----:B------:R-:W-:Y:S01]  /*3e10*/  FFMA.FTZ R11, R12, R11, R18 ;  /* 0x0000000b0c0b7223 */ /* 0x000fe20000010012 */
[----:B------:R-:W-:-:S03]  /*3e20*/  FFMA.FTZ R3, R13, R16, R19 ;  /* 0x000000100d037223 */ /* 0x000fc60000010013 */
[----:B------:R-:W-:Y:S01]  /*3e30*/  FMUL.FTZ R14, R11, -1.4426950216293334961 ;  /* 0xbfb8aa3b0b0e7820 */ /* 0x000fe20000410000 */
[----:B------:R-:W-:-:S05]  /*3e40*/  FMUL.FTZ R17, R3, -1.4426950216293334961 ;  /* 0xbfb8aa3b03117820 */ /* 0x000fca0000410000 */
        /* <DEDUP_REMOVED lines=9> */
[----:B------:R-:W-:-:S03]  /*3ee0*/  IADD3 R23, PT, PT, R15, R23, RZ ;  /* 0x000000170f177210 */ /* 0x000fc60007ffe0ff */
[----:B------:R-:W2:Y:S01]  /*3ef0*/  MUFU.RCP R22, R21 ;  /* 0x0000001500167308 */ /* 0x000ea20000001000 */
[----:B-1----:R-:W-:Y:S01]  /*3f00*/  FMUL.FTZ R11, R11, R16 ;  /* 0x000000100b0b7220 */ /* 0x002fe20000410000 */
[----:B0-----:R-:W-:-:S04]  /*3f10*/  LEA R16, P1, R14, UR12, 0x1 ;  /* 0x0000000c0e107c11 */ /* 0x001fc8000f8208ff */
[----:B------:R-:W-:Y:S01]  /*3f20*/  LEA.HI.X R17, R14, UR13, R23, 0x1, P1 ;  /* 0x0000000d0e117c11 */ /* 0x000fe200088f0c17 */
[----:B--2---:R-:W-:-:S05]  /*3f30*/  FMUL.FTZ R22, R3, R22 ;  /* 0x0000001603167220 */ /* 0x004fca0000410000 */
[----:B------:R-:W-:-:S05]  /*3f40*/  F2FP.BF16.F32.PACK_AB R11, R22, R11 ;  /* 0x0000000b160b723e */ /* 0x000fca00000010ff */
[----:B------:R4:W-:Y:S02]  /*3f50*/  STG.E desc[UR16][R16.64], R11 ;  /* 0x0000000b10007986 */ /* 0x0009e4000c101910 */
.L_x_2159:
[----:B------:R-:W-:Y:S05]  /*3f60*/  BSYNC.RECONVERGENT B1 ;  /* 0x0000000000017941 */ /* 0x000fea0003800200 */
.L_x_2158:
[----:B------:R-:W-:Y:S04]  /*3f70*/  BSSY.RECONVERGENT B1, `(.L_x_2160) ;  /* 0x000001e000017945 */ /* 0x000fe80003800200 */
[----:B------:R-:W-:Y:S05]  /*3f80*/  @P2 BRA `(.L_x_2161) ;  /* 0x0000000000702947 */ /* 0x000fea0003800000 */
[----:B------:R-:W-:Y:S01]  /*3f90*/  FADD.FTZ R29, R29, -UR5 ;  /* 0x800000051d1d7e21 */ /* 0x000fe20008010000 */
[----:B------:R-:W-:Y:S01]  /*3fa0*/  FADD.FTZ R3, R4, -UR5 ;  /* 0x8000000504037e21 */ /* 0x000fe20008010000 */
[----:B------:R-:W5:Y:S01]  /*3fb0*/  LDCU.64 UR10, c[0x0][0x3e0] ;  /* 0x00007c00ff0a77ac */ /* 0x000f620008000a00 */
[----:B------:R-:W-:Y:S01]  /*3fc0*/  MOV R15, R9 ;  /* 0x00000009000f7202 */ /* 0x000fe20000000f00 */
[----:B------:R-:W-:Y:S01]  /*3fd0*/  FMUL.FTZ R29, R29, UR8 ;  /* 0x000000081d1d7c20 */ /* 0x000fe20008410000 */
[----:B------:R-:W-:Y:S01]  /*3fe0*/  FMUL.FTZ R14, R3, UR8 ;  /* 0x00000008030e7c20 */ /* 0x000fe20008410000 */
[----:B------:R-:W5:Y:S02]  /*3ff0*/  LDCU.64 UR12, c[0x0][0x380] ;  /* 0x00007000ff0c77ac */ /* 0x000f640008000a00 */
[----:B------:R-:W-:Y:S01]  /*4000*/  FFMA.FTZ R4, R12, R29, R18 ;  /* 0x0000001d0c047223 */ /* 0x000fe20000010012 */
[----:B------:R-:W-:Y:S01]  /*4010*/  FFMA.FTZ R3, R13, R14, R19 ;  /* 0x0000000e0d037223 */ /* 0x000fe20000010013 */
[----:B------:R-:W-:-:S02]  /*4020*/  IMAD.MOV.U32 R14, RZ, RZ, R6 ;  /* 0x000000ffff0e7224 */ /* 0x000fc400078e0006 */
[----:B----4-:R-:W-:Y:S01]  /*4030*/  FMUL.FTZ R11, R4, -1.4426950216293334961 ;  /* 0xbfb8aa3b040b7820 */ /* 0x010fe20000410000 */
[----:B0123--:R-:W-:-:S05]  /*4040*/  FMUL.FTZ R16, R3, -1.4426950216293334961 ;  /* 0xbfb8aa3b03107820 */ /* 0x00ffca0000410000 */
[----:B------:R-:W0:Y:S01]  /*4050*/  MUFU.EX2 R11, R11 ;  /* 0x0000000b000b7308 */ /* 0x000e220000000800 */
[----:B-----5:R-:W-:Y:S02]  /*4060*/  IMAD R24, R45, UR10, RZ ;  /* 0x0000000a2d187c24 */ /* 0x020fe4000f8e02ff */
        /* <DEDUP_REMOVED lines=14> */
.L_x_2161:
[----:B------:R-:W-:Y:S05]  /*4150*/  BSYNC.RECONVERGENT B1 ;  /* 0x0000000000017941 */ /* 0x000fea0003800200 */
.L_x_2160:
[----:B------:R-:W-:Y:S04]  /*4160*/  BSSY.RECONVERGENT B1, `(.L_x_2162) ;  /* 0x000001e000017945 */ /* 0x000fe80003800200 */
[----:B------:R-:W-:Y:S05]  /*4170*/  @P3 BRA `(.L_x_2163) ;  /* 0x0000000000703947 */ /* 0x000fea0003800000 */
[----:B------:R-:W-:Y:S01]  /*4180*/  FADD.FTZ R28, R28, -UR5 ;  /* 0x800000051c1c7e21 */ /* 0x000fe20008010000 */
[----:B------:R-:W-:Y:S01]  /*4190*/  FADD.FTZ R5, R5, -UR5 ;  /* 0x8000000505057e21 */ /* 0x000fe20008010000 */
[----:B------:R-:W5:Y:S02]  /*41a0*/  LDCU.64 UR10, c[0x0][0x3e0] ;  /* 0x00007c00ff0a77ac */ /* 0x000f640008000a00 */
[----:B0-----:R-:W-:Y:S01]  /*41b0*/  FMUL.FTZ R3, R28, UR8 ;  /* 0x000000081c037c20 */ /* 0x001fe20008410000 */
[----:B------:R-:W-:Y:S01]  /*41c0*/  FMUL.FTZ R14, R5, UR8 ;  /* 0x00000008050e7c20 */ /* 0x000fe20008410000 */
[----:B------:R-:W0:Y:S01]  /*41d0*/  LDCU.64 UR12, c[0x0][0x380] ;  /* 0x00007000ff0c77ac */ /* 0x000e220008000a00 */
[----:B------:R-:W-:Y:S01]  /*41e0*/  MOV R5, R9 ;  /* 0x0000000900057202 */ /* 0x000fe20000000f00 */
[----:B------:R-:W-:Y:S01]  /*41f0*/  FFMA.FTZ R3, R12, R3, R18 ;  /* 0x000000030c037223 */ /* 0x000fe20000010012 */
[----:B----4-:R-:W-:-:S03]  /*4200*/  FFMA.FTZ R11, R13, R14, R19 ;  /* 0x0000000e0d0b7223 */ /* 0x010fc60000010013 */
[----:B------:R-:W-:Y:S01]  /*4210*/  FMUL.FTZ R4, R3, -1.4426950216293334961 ;  /* 0xbfb8aa3b03047820 */ /* 0x000fe20000410000 */
[----:B------:R-:W-:-:S05]  /*4220*/  FMUL.FTZ R14, R11, -1.4426950216293334961 ;  /* 0xbfb8aa3b0b0e7820 */ /* 0x000fca0000410000 */
[----:B------:R-:W1:Y:S01]  /*4230*/  MUFU.EX2 R4, R4 ;  /* 0x0000000400047308 */ /* 0x000e620000000800 */
[----:B-----5:R-:W-:-:S04]  /*4240*/  IMAD R15, R44, UR10, RZ ;  /* 0x0000000a2c0f7c24 */ /* 0x020fc8000f8e02ff */
[----:B------:R-:W-:-:S03]  /*4250*/  IMAD R15, R40, UR11, R15 ;  /* 0x0000000b280f7c24 */ /* 0x000fc6000f8e020f */
[----:B------:R-:W4:Y:S01]  /*4260*/  MUFU.EX2 R14, R14 ;  /* 0x0000000e000e7308 */ /* 0x000f220000000800 */
[----:B-123--:R-:W-:Y:S01]  /*4270*/  FADD.FTZ R16, R4, 1 ;  /* 0x3f80000004107421 */ /* 0x00efe20000010000 */
[----:B------:R-:W-:-:S06]  /*4280*/  MOV R4, R6 ;  /* 0x0000000600047202 */ /* 0x000fcc0000000f00 */
[----:B------:R-:W1:Y:S01]  /*4290*/  MUFU.RCP R16, R16 ;  /* 0x0000001000107308 */ /* 0x000e620000001000 */
[----:B------:R-:W-:-:S04]  /*42a0*/  IMAD.WIDE.U32 R4, R40, UR10, R4 ;  /* 0x0000000a28047c25 */ /* 0x000fc8000f8e0004 */
[----:B----4-:R-:W-:Y:S01]  /*42b0*/  FADD.FTZ R17, R14, 1 ;  /* 0x3f8000000e117421 */ /* 0x010fe20000010000 */
[----:B0-----:R-:W-:-:S03]  /*42c0*/  LEA R14, P1, R4, UR12, 0x1 ;  /* 0x0000000c040e7c11 */ /* 0x001fc6000f8208ff */
[----:B------:R-:W0:Y:S01]  /*42d0*/  MUFU.RCP R20, R17 ;  /* 0x0000001100147308 */ /* 0x000e220000001000 */
[----:B------:R-:W-:-:S04]  /*42e0*/  IADD3 R15, PT, PT, R5, R15, RZ ;  /* 0x0000000f050f7210 */ /* 0x000fc80007ffe0ff */
[----:B------:R-:W-:Y:S01]  /*42f0*/  LEA.HI.X R15, R4, UR13, R15, 0x1, P1 ;  /* 0x0000000d040f7c11 */ /* 0x000fe200088f0c0f */
[----:B-1----:R-:W-:Y:S01]  /*4300*/  FMUL.FTZ R3, R3, R16 ;  /* 0x0000001003037220 */ /* 0x002fe20000410000 */
[----:B0-----:R-:W-:-:S05]  /*4310*/  FMUL.FTZ R20, R11, R20 ;  /* 0x000000140b147220 */ /* 0x001fca0000410000 */
[----:B------:R-:W-:-:S05]  /*4320*/  F2FP.BF16.F32.PACK_AB R3, R20, R3 ;  /* 0x000000031403723e */ /* 0x000fca00000010ff */
[----:B------:R0:W-:Y:S02]  /*4330*/  STG.E desc[UR16][R14.64], R3 ;  /* 0x000000030e007986 */ /* 0x0001e4000c101910 */
.L_x_2163:
[----:B------:R-:W-:Y:S05]  /*4340*/  BSYNC.RECONVERGENT B1 ;  /* 0x0000000000017941 */ /* 0x000fea0003800200 */
.L_x_2162:
[----:B------:R-:W-:Y:S05]  /*4350*/  @P4 BRA `(.L_x_2149) ;  /* 0x0000000000704947 */ /* 0x000fea0003800000 */
[----:B------:R-:W-:Y:S01]  /*4360*/  FADD.FTZ R27, R27, -UR5 ;  /* 0x800000051b1b7e21 */ /* 0x000fe20008010000 */
[----:B------:R-:W-:Y:S01]  /*4370*/  FADD.FTZ R10, R10, -UR5 ;  /* 0x800000050a0a7e21 */ /* 0x000fe20008010000 */
[----:B------:R-:W5:Y:S01]  /*4380*/  LDCU.64 UR10, c[0x0][0x3e0] ;  /* 0x00007c00ff0a77ac */ /* 0x000f620008000a00 */
[----:B------:R-:W-:Y:S01]  /*4390*/  MOV R4, R6 ;  /* 0x0000000600047202 */ /* 0x000fe20000000f00 */
[----:B------:R-:W-:Y:S01]  /*43a0*/  FMUL.FTZ R27, R27, UR8 ;  /* 0x000000081b1b7c20 */ /* 0x000fe20008410000 */
[----:B------:R-:W-:Y:S01]  /*43b0*/  FMUL.FTZ R10, R10, UR8 ;  /* 0x000000080a0a7c20 */ /* 0x000fe20008410000 */
[----:B------:R-:W1:Y:S01]  /*43c0*/  LDCU.64 UR12, c[0x0][0x380] ;  /* 0x00007000ff0c77ac */ /* 0x000e620008000a00 */
[----:B------:R-:W-:Y:S01]  /*43d0*/  MOV R5, R9 ;  /* 0x0000000900057202 */ /* 0x000fe20000000f00 */
[----:B------:R-:W-:Y:S01]  /*43e0*/  FFMA.FTZ R27, R12, R27, R18 ;  /* 0x0000001b0c1b7223 */ /* 0x000fe20000010012 */
[----:B------:R-:W-:-:S03]  /*43f0*/  FFMA.FTZ R13, R13, R10, R19 ;  /* 0x0000000a0d0d7223 */ /* 0x000fc60000010013 */
[----:B0-----:R-:W-:Y:S01]  /*4400*/  FMUL.FTZ R3, R27, -1.4426950216293334961 ;  /* 0xbfb8aa3b1b037820 */ /* 0x001fe20000410000 */
[----:B------:R-:W-:-:S05]  /*4410*/  FMUL.FTZ R7, R13, -1.4426950216293334961 ;  /* 0xbfb8aa3b0d077820 */ /* 0x000fca0000410000 */
[----:B------:R-:W0:Y:S01]  /*4420*/  MUFU.EX2 R3, R3 ;  /* 0x0000000300037308 */ /* 0x000e220000000800 */
[----:B-----5:R-:W-:Y:S02]  /*4430*/  IMAD R12, R43, UR10, RZ ;  /* 0x0000000a2b0c7c24 */ /* 0x020fe4000f8e02ff */
[----:B------:R-:W-:-:S05]  /*4440*/  IMAD.WIDE.U32 R4, R39, UR10, R4 ;  /* 0x0000000a27047c25 */ /* 0x000fca000f8e0004 */
[----:B------:R-:W5:Y:S01]  /*4450*/  MUFU.EX2 R7, R7 ;  /* 0x0000000700077308 */ /* 0x000f620000000800 */
[----:B------:R-:W-:Y:S01]  /*4460*/  IMAD R9, R39, UR11, R12 ;  /* 0x0000000b27097c24 */ /* 0x000fe2000f8e020c */
[----:B-1----:R-:W-:-:S04]  /*4470*/  LEA R6, P1, R4, UR12, 0x1 ;  /* 0x0000000c04067c11 */ /* 0x002fc8000f8208ff */
[----:B------:R-:W-:Y:S01]  /*4480*/  IADD3 R9, PT, PT, R5, R9, RZ ;  /* 0x0000000905097210 */ /* 0x000fe20007ffe0ff */
[----:B0-----:R-:W-:-:S06]  /*4490*/  FADD.FTZ R8, R3, 1 ;  /* 0x3f80000003087421 */ /* 0x001fcc0000010000 */
[----:B------:R-:W0:Y:S01]  /*44a0*/  MUFU.RCP R8, R8 ;  /* 0x0000000800087308 */ /* 0x000e220000001000 */
[----:B-----5:R-:W-:Y:S01]  /*44b0*/  FADD.FTZ R10, R7, 1 ;  /* 0x3f800000070a7421 */ /* 0x020fe20000010000 */
[----:B------:R-:W-:-:S06]  /*44c0*/  LEA.HI.X R7, R4, UR13, R9, 0x1, P1 ;  /* 0x0000000d04077c11 */ /* 0x000fcc00088f0c09 */
[----:B------:R-:W1:Y:S01]  /*44d0*/  MUFU.RCP R10, R10 ;  /* 0x0000000a000a7308 */ /* 0x000e620000001000 */
[----:B0-----:R-:W-:Y:S01]  /*44e0*/  FMUL.FTZ R3, R27, R8 ;  /* 0x000000081b037220 */ /* 0x001fe20000410000 */
[----:B-1----:R-:W-:-:S05]  /*44f0*/  FMUL.FTZ R12, R13, R10 ;  /* 0x0000000a0d0c7220 */ /* 0x002fca0000410000 */
[----:B------:R-:W-:-:S05]  /*4500*/  F2FP.BF16.F32.PACK_AB R3, R12, R3 ;  /* 0x000000030c03723e */ /* 0x000fca00000010ff */
[----:B------:R0:W-:Y:S02]  /*4510*/  STG.E desc[UR16][R6.64], R3 ;  /* 0x0000000306007986 */ /* 0x0001e4000c101910 */
.L_x_2149:
[----:B------:R-:W-:Y:S05]  /*4520*/  BSYNC.RECONVERGENT B0 ;  /* 0x0000000000007941 */ /* 0x000fea0003800200 */
.L_x_2133:
[----:B------:R-:W5:Y:S01]  /*4530*/  LDCU UR5, c[0x0][0x3f8] ;  /* 0x00007f00ff0577ac */ /* 0x000f620008000800 */
[----:B------:R-:W5:Y:S01]  /*4540*/  LDCU UR8, c[0x0][0x3c8] ;  /* 0x00007900ff0877ac */ /* 0x000f620008000800 */
[----:B------:R-:W-:Y:S02]  /*4550*/  UIADD3 UR7, UPT, UPT, UR20, UR7, URZ ;  /* 0x0000000714077290 */ /* 0x000fe4000fffe0ff */
[----:B------:R-:W-:Y:S02]  /*4560*/  UIADD3 UR4, UPT, UPT, UR4, 0x1, URZ ;  /* 0x0000000104047890 */ /* 0x000fe4000fffe0ff */
[----:B-----5:R-:W-:-:S04]  /*4570*/  UIMAD UR5, UR5, UR8, URZ ;  /* 0x00000008050572a4 */ /* 0x020fc8000f8e02ff */
[----:B------:R-:W-:-:S09]  /*4580*/  UISETP.GE.AND UP0, UPT, UR7, UR5, UPT ;  /* 0x000000050700728c */ /* 0x000fd2000bf06270 */
[----:B------:R-:W-:Y:S05]  /*4590*/  BRA.U !UP0, `(.L_x_2164) ;  /* 0xffffffbd08547547 */ /* 0x000fea000b83ffff */
[----:B------:R-:W-:Y:S05]  /*45a0*/  EXIT ;  /* 0x000000000000794d */ /* 0x000fea0003800000 */
.L_x_2165:
        /* <DEDUP_REMOVED lines=13> */
.L_x_4920:


//--------------------- .text._Z35group_norm_nhwc_fwd_one_pass_kernelI11Bf16IOBf16WLi128ELi160ELi640EEv26Group_norm_nhwc_fwd_params --------------------------
	.section	.text._Z35group_norm_nhwc_fwd_one_pass_kernelI11Bf16IOBf16WLi128ELi160ELi640EEv26Group_norm_nhwc_fwd_params,"ax",@progbits
	.align	128
        .global         _Z35group_norm_nhwc_fwd_one_pass_kernelI11Bf16IOBf16WLi128ELi160ELi640EEv26Group_norm_nhwc_fwd_params
        .type           _Z35group_norm_nhwc_fwd_one_pass_kernelI11Bf16IOBf16WLi128ELi160ELi640EEv26Group_norm_nhwc_fwd_params,@function
        .size           _Z35group_norm_nhwc_fwd_one_pass_kernelI11Bf16IOBf16WLi128ELi160ELi640EEv26Group_norm_nhwc_fwd_params,(.L_x_4921 - _Z35group_norm_nhwc_fwd_one_pass_kernelI11Bf16IOBf16WLi128ELi160ELi640EEv26Group_norm_nhwc_fwd_params)
        .other          _Z35group_norm_nhwc_fwd_one_pass_kernelI11Bf16IOBf16WLi128ELi160ELi640EEv26Group_norm_nhwc_fwd_params,@"STO_CUDA_ENTRY STV_DEFAULT"
_Z35group_norm_nhwc_fwd_one_pass_kernelI11Bf16IOBf16WLi128ELi160ELi640EEv26Group_norm_nhwc_fwd_params:
.text._Z35group_norm_nhwc_fwd_one_pass_kernelI11Bf16IOBf16WLi128ELi160ELi640EEv26Group_norm_nhwc_fwd_params:
        /* <DEDUP_REMOVED lines=43> */
.L_x_2241:
[----:B0-----:R-:W0:Y:S01]  /*02b0*/  LDC R10, c[0x0][0x3f8] ;  /* 0x0000fe00ff0a7b82 */ /* 0x001e220000000800 */
[----:B-1----:R-:W1:Y:S01]  /*02c0*/  LDCU UR8, c[0x0][0x404] ;  /* 0x00008080ff0877ac */ /* 0x002e620008000800 */
[----:B------:R-:W-:Y:S01]  /*02d0*/  LOP3.LUT R70, R52, 0xffff, RZ, 0xc0, !PT ;  /* 0x0000ffff34467812 */ /* 0x000fe200078ec0ff */
[----:B--2---:R-:W2:Y:S01]  /*02e0*/  LDCU.64 UR4, c[0x0][0x3e8] ;  /* 0x00007d00ff0477ac */ /* 0x004ea20008000a00 */
[----:B0--34-:R-:W-:Y:S02]  /*02f0*/  IABS R21, R10 ;  /* 0x0000000a00157213 */ /* 0x019fe40000000000 */
[----:B------:R-:W-:Y:S02]  /*0300*/  ISETP.NE.AND P3, PT, R10, RZ, PT ;  /* 0x000000ff0a00720c */ /* 0x000fe40003f65270 */
        /* <DEDUP_REMOVED lines=8> */
[----:B------:R-:W-:-:S04]  /*0390*/  IMAD.HI.U32 R19, R19, R23, R18 ;  /* 0x0000001713137227 */ /* 0x000fc800078e0012 */
[----:B-1----:R-:W-:Y:S01]  /*03a0*/  IMAD R23, R3, UR8, R68 ;  /* 0x0000000803177c24 */ /* 0x002fe2000f8e0244 */
[----:B------:R-:W0:Y:S01]  /*03b0*/  LDCU.64 UR8, c[0x0][0x3f0] ;  /* 0x00007e00ff0877ac */ /* 0x000e220008000a00 */
[----:B------:R-:W-:-:S03]  /*03c0*/  IMAD.HI.U32 R19, R19, R8, RZ ;  /* 0x0000000813137227 */ /* 0x000fc600078e00ff */
[----:B------:R-:W-:Y:S02]  /*03d0*/  SHF.R.S32.HI R29, RZ, 0x1f, R23 ;  /* 0x0000001fff1d7819 */ /* 0x000fe40000011417 */
[----:B------:R-:W-:Y:S02]  /*03e0*/  IADD3 R6, PT, PT, -R19, RZ, RZ ;  /* 0x000000ff13067210 */ /* 0x000fe40007ffe1ff */
[C---:B------:R-:W-:Y:S02]  /*03f0*/  IADD3 R35, PT, PT, R23.reuse, 0x20, RZ ;  /* 0x0000002017237810 */ /* 0x040fe40007ffe0ff */
[----:B------:R-:W-:Y:S01]  /*0400*/  IADD3 R39, PT, PT, R23, 0x30, RZ ;  /* 0x0000003017277810 */ /* 0x000fe20007ffe0ff */
[----:B------:R-:W-:Y:S01]  /*0410*/  IMAD R6, R21, R6, R8 ;  /* 0x0000000615067224 */ /* 0x000fe200078e0208 */
[----:B------:R-:W-:Y:S02]  /*0420*/  SHF.R.S32.HI R33, RZ, 0x1f, R35 ;  /* 0x0000001fff217819 */ /* 0x000fe40000011423 */
[----:B------:R-:W-:-:S02]  /*0430*/  SHF.R.S32.HI R37, RZ, 0x1f, R39 ;  /* 0x0000001fff257819 */ /* 0x000fc40000011427 */
[----:B------:R-:W-:Y:S02]  /*0440*/  ISETP.GT.U32.AND P2, PT, R21, R6, PT ;  /* 0x000000061500720c */ /* 0x000fe40003f44070 */
[C---:B------:R-:W-:Y:S02]  /*0450*/  IADD3 R12, PT, PT, R23.reuse, 0x40, RZ ;  /* 0x00000040170c7810 */ /* 0x040fe40007ffe0ff */
[----:B------:R-:W-:Y:S02]  /*0460*/  IADD3 R40, PT, PT, R23, 0x48, RZ ;  /* 0x0000004817287810 */ /* 0x000fe40007ffe0ff */
[----:B--2---:R-:W-:Y:S02]  /*0470*/  ISETP.GE.U32.AND P6, PT, R12, UR4, PT ;  /* 0x000000040c007c0c */ /* 0x004fe4000bfc6070 */
[----:B------:R-:W-:Y:S02]  /*0480*/  SHF.R.S32.HI R41, RZ, 0x1f, R12 ;  /* 0x0000001fff297819 */ /* 0x000fe4000001140c */
[----:B------:R-:W-:-:S02]  /*0490*/  SHF.R.S32.HI R43, RZ, 0x1f, R40 ;  /* 0x0000001fff2b7819 */ /* 0x000fc40000011428 */
[----:B------:R-:W-:Y:S02]  /*04a0*/  ISETP.GE.AND.EX P6, PT, R41, UR5, PT, P6 ;  /* 0x0000000529007c0c */ /* 0x000fe4000bfc6360 */
[-C--:B------:R-:W-:Y:S02]  /*04b0*/  @!P2 IADD3 R6, PT, PT, R6, -R21.reuse, RZ ;  /* 0x800000150606a210 */ /* 0x080fe40007ffe0ff */
[----:B------:R-:W-:Y:S02]  /*04c0*/  @!P2 IADD3 R19, PT, PT, R19, 0x1, RZ ;  /* 0x000000011313a810 */ /* 0x000fe40007ffe0ff */
[----:B------:R-:W-:Y:S02]  /*04d0*/  ISETP.GE.U32.AND P1, PT, R6, R21, PT ;  /* 0x000000150600720c */ /* 0x000fe40003f26070 */
[----:B------:R-:W-:Y:S02]  /*04e0*/  LOP3.LUT R6, R65, R10, RZ, 0x3c, !PT ;  /* 0x0000000a41067212 */ /* 0x000fe400078e3cff */
[----:B------:R-:W-:-:S02]  /*04f0*/  ISETP.GE.U32.AND P2, PT, R23, UR4, PT ;  /* 0x0000000417007c0c */ /* 0x000fc4000bf46070 */
[----:B------:R-:W-:Y:S02]  /*0500*/  ISETP.GE.AND P4, PT, R6, RZ, PT ;  /* 0x000000ff0600720c */ /* 0x000fe40003f86270 */
[----:B------:R-:W-:-:S05]  /*0510*/  ISETP.GE.AND.EX P2, PT, R29, UR5, PT, P2 ;  /* 0x000000051d007c0c */ /* 0x000fca000bf46320 */
[----:B------:R-:W-:-:S04]  /*0520*/  @P1 IADD3 R19, PT, PT, R19, 0x1, RZ ;  /* 0x0000000113131810 */ /* 0x000fc80007ffe0ff */
[----:B------:R-:W-:-:S04]  /*0530*/  MOV R21, R19 ;  /* 0x0000001300157202 */ /* 0x000fc80000000f00 */
[----:B------:R-:W-:Y:S01]  /*0540*/  @!P4 IADD3 R21, PT, PT, -R21, RZ, RZ ;  /* 0x000000ff1515c210 */ /* 0x000fe20007ffe1ff */
[----:B------:R-:W1:Y:S01]  /*0550*/  @!P2 LDC.64 R26, c[0x0][0x3e0] ;  /* 0x0000f800ff1aab82 */ /* 0x000e620000000a00 */
[----:B------:R-:W-:Y:S02]  /*0560*/  @!P3 LOP3.LUT R21, RZ, R10, RZ, 0x33, !PT ;  /* 0x0000000aff15b212 */ /* 0x000fe400078e33ff */
[----:B------:R-:W-:Y:S02]  /*0570*/  ISETP.GE.U32.AND P3, PT, R35, UR4, PT ;  /* 0x0000000423007c0c */ /* 0x000fe4000bf66070 */
[----:B------:R-:W-:Y:S02]  /*0580*/  IADD3 R6, PT, PT, -R21, RZ, RZ ;  /* 0x000000ff15067210 */ /* 0x000fe40007ffe1ff */
[----:B------:R-:W-:Y:S01]  /*0590*/  ISETP.GE.AND.EX P3, PT, R33, UR5, PT, P3 ;  /* 0x0000000521007c0c */ /* 0x000fe2000bf66330 */
[----:B------:R-:W2:Y:S01]  /*05a0*/  @!P2 LDC.64 R18, c[0x0][0x390] ;  /* 0x0000e400ff12ab82 */ /* 0x000ea20000000a00 */
[----:B------:R-:W-:Y:S01]  /*05b0*/  ISETP.GE.U32.AND P4, PT, R39, UR4, PT ;  /* 0x0000000427007c0c */ /* 0x000fe2000bf86070 */
[----:B------:R-:W-:Y:S01]  /*05c0*/  IMAD R67, R10, R6, R65 ;  /* 0x000000060a437224 */ /* 0x000fe200078e0241 */
[----:B------:R-:W-:-:S02]  /*05d0*/  SHF.R.S32.HI R6, RZ, 0x1f, R21 ;  /* 0x0000001fff067819 */ /* 0x000fc40000011415 */
[----:B------:R-:W-:Y:S01]  /*05e0*/  ISETP.GE.AND.EX P4, PT, R37, UR5, PT, P4 ;  /* 0x0000000525007c0c */ /* 0x000fe2000bf86340 */
[----:B------:R-:W-:Y:S02]  /*05f0*/  IMAD R67, R67, 0xa0, RZ ;  /* 0x000000a043437824 */ /* 0x000fe400078e02ff */
[----:B0-----:R-:W-:-:S03]  /*0600*/  IMAD R6, R6, UR8, RZ ;  /* 0x0000000806067c24 */ /* 0x001fc6000f8e02ff */
[----:B------:R-:W-:Y:S01]  /*0610*/  IADD3 R70, P1, PT, R67, R70, RZ ;  /* 0x0000004643467210 */ /* 0x000fe20007f3e0ff */
[----:B------:R-:W-:Y:S01]  /*0620*/  IMAD R73, R21, UR9, R6 ;  /* 0x0000000915497c24 */ /* 0x000fe2000f8e0206 */
[----:B------:R-:W0:Y:S02]  /*0630*/  @!P3 LDC.64 R24, c[0x0][0x3e0] ;  /* 0x0000f800ff18bb82 */ /* 0x000e240000000a00 */
[----:B------:R-:W-:Y:S01]  /*0640*/  LEA.HI.X.SX32 R71, R67, RZ, 0x1, P1 ;  /* 0x000000ff43477211 */ /* 0x000fe200008f0eff */
[----:B-1----:R-:W-:Y:S01]  /*0650*/  @!P2 IMAD R6, R29, R26, RZ ;  /* 0x0000001a1d06a224 */ /* 0x002fe200078e02ff */
[----:B------:R-:W-:Y:S01]  /*0660*/  ISETP.GE.U32.AND P1, PT, R40, UR4, PT ;  /* 0x0000000428007c0c */ /* 0x000fe2000bf26070 */
[----:B------:R-:W-:-:S03]  /*0670*/  IMAD.WIDE.U32 R70, R21, UR8, R70 ;  /* 0x0000000815467c25 */ /* 0x000fc6000f8e0046 */
[----:B------:R-:W1:Y:S01]  /*0680*/  @!P3 LDC.64 R28, c[0x0][0x390] ;  /* 0x0000e400ff1cbb82 */ /* 0x000e620000000a00 */
[----:B------:R-:W-:Y:S01]  /*0690*/  ISETP.GE.AND.EX P1, PT, R43, UR5, PT, P1 ;  /* 0x000000052b007c0c */ /* 0x000fe2000bf26310 */
[----:B------:R-:W-:Y:S01]  /*06a0*/  @!P2 IMAD R31, R23, R27, R6 ;  /* 0x0000001b171fa224 */ /* 0x000fe200078e0206 */
[----:B------:R-:W-:Y:S02]  /*06b0*/  IADD3 R73, PT, PT, R71, R73, RZ ;  /* 0x0000004947497210 */ /* 0x000fe40007ffe0ff */
[----:B------:R-:W-:-:S03]  /*06c0*/  @!P2 MOV R72, R70 ;  /* 0x000000460048a202 */ /* 0x000fc60000000f00 */
[----:B------:R-:W3:Y:S02]  /*06d0*/  @!P4 LDC.64 R20, c[0x0][0x3e0] ;  /* 0x0000f800ff14cb82 */ /* 0x000ee40000000a00 */
[----:B------:R-:W-:-:S05]  /*06e0*/  @!P2 IMAD.WIDE.U32 R26, R23, R26, R72 ;  /* 0x0000001a171aa225 */ /* 0x000fca00078e0048 */
[----:B------:R-:W-:Y:S01]  /*06f0*/  @!P2 IADD3 R6, PT, PT, R27, R31, RZ ;  /* 0x0000001f1b06a210 */ /* 0x000fe20007ffe0ff */
[----:B0-----:R-:W-:Y:S01]  /*0700*/  @!P3 IMAD R8, R33, R24, RZ ;  /* 0x000000182108b224 */ /* 0x001fe200078e02ff */
[----:B--2---:R-:W-:-:S04]  /*0710*/  @!P2 LEA R30, P5, R26, R18, 0x1 ;  /* 0x000000121a1ea211 */ /* 0x004fc800078a08ff */
[----:B------:R-:W-:Y:S02]  /*0720*/  @!P2 LEA.HI.X R31, R26, R19, R6, 0x1, P5 ;  /* 0x000000131a1fa211 */ /* 0x000fe400028f0c06 */
[----:B------:R-:W0:Y:S01]  /*0730*/  @!P4 LDC.64 R18, c[0x0][0x390] ;  /* 0x0000e400ff12cb82 */ /* 0x000e220000000a00 */
[----:B------:R-:W-:Y:S02]  /*0740*/  @!P3 MOV R32, R70 ;  /* 0x000000460020b202 */ /* 0x000fe40000000f00 */
[----:B------:R-:W-:Y:S01]  /*0750*/  @!P3 MOV R33, R73 ;  /* 0x000000490021b202 */ /* 0x000fe20000000f00 */
[----:B------:R-:W-:Y:S01]  /*0760*/  @!P3 IMAD R45, R35, R25, R8 ;  /* 0x00000019232db224 */ /* 0x000fe200078e0208 */
[----:B------:R-:W-:-:S03]  /*0770*/  MOV R6, RZ ;  /* 0x000000ff00067202 */ /* 0x000fc60000000f00 */
[----:B------:R-:W2:Y:S01]  /*0780*/  @!P6 LDC.64 R26, c[0x0][0x3e0] ;  /* 0x0000f800ff1aeb82 */ /* 0x000ea20000000a00 */
[----:B------:R-:W-:Y:S01]  /*0790*/  IADD3 R8, PT, PT, R23, 0x50, RZ ;  /* 0x0000005017087810 */ /* 0x000fe20007ffe0ff */
[----:B------:R-:W-:Y:S01]  /*07a0*/  @!P3 IMAD.WIDE.U32 R32, R35, R24, R32 ;  /* 0x000000182320b225 */ /* 0x000fe200078e0020 */
[----:B------:R-:W-:Y:S01]  /*07b0*/  @!P4 MOV R34, R70 ;  /* 0x000000460022c202 */ /* 0x000fe20000000f00 */
[----:B------:R1:W4:Y:S01]  /*07c0*/  @!P2 LDG.E R6, desc[UR6][R30.64] ;  /* 0x000000061e06a981 */ /* 0x000322000c1e1900 */
[----:B------:R-:W-:Y:S01]  /*07d0*/  @!P4 MOV R35, R73 ;  /* 0x000000490023c202 */ /* 0x000fe20000000f00 */
[-C--:B---3--:R-:W-:Y:S01]  /*07e0*/  @!P4 IMAD R10, R37, R20.reuse, RZ ;  /* 0x00000014250ac224 */ /* 0x088fe200078e02ff */
[----:B------:R-:W-:Y:S01]  /*07f0*/  ISETP.GE.U32.AND P5, PT, R8, UR4, PT ;  /* 0x0000000408007c0c */ /* 0x000fe2000bfa6070 */
[----:B------:R-:W3:Y:S01]  /*0800*/  @!P1 LDC.64 R24, c[0x0][0x3e0] ;  /* 0x0000f800ff189b82 */ /* 0x000ee20000000a00 */
[----:B------:R-:W-:Y:S01]  /*0810*/  SHF.R.S32.HI R37, RZ, 0x1f, R8 ;  /* 0x0000001fff257819 */ /* 0x000fe20000011408 */
[----:B------:R-:W-:Y:S01]  /*0820*/  @!P4 IMAD R47, R39, R21, R10 ;  /* 0x00000015272fc224 */ /* 0x000fe200078e020a */
[----:B------:R-:W-:Y:S01]  /*0830*/  @!P3 IADD3 R10, PT, PT, R33, R45, RZ ;  /* 0x0000002d210ab210 */ /* 0x000fe20007ffe0ff */
[----:B------:R-:W-:Y:S01]  /*0840*/  @!P4 IMAD.WIDE.U32 R34, R39, R20, R34 ;  /* 0x000000142722c225 */ /* 0x000fe200078e0022 */
[----:B------:R-:W-:-:S02]  /*0850*/  ISETP.GE.AND.EX P5, PT, R37, UR5, PT, P5 ;  /* 0x0000000525007c0c */ /* 0x000fc4000bfa6350 */
[C---:B-1----:R-:W-:Y:S01]  /*0860*/  @!P3 LEA R30, P2, R32.reuse, R28, 0x1 ;  /* 0x0000001c201eb211 */ /* 0x042fe200078408ff */
[----:B------:R-:W1:Y:S01]  /*0870*/  @!P6 LDC.64 R20, c[0x0][0x390] ;  /* 0x0000e400ff14eb82 */ /* 0x000e620000000a00 */
[----:B------:R-:W-:Y:S02]  /*0880*/  @!P4 IADD3 R14, PT, PT, R35, R47, RZ ;  /* 0x0000002f230ec210 */ /* 0x000fe40007ffe0ff */
[----:B------:R-:W-:Y:S02]  /*0890*/  @!P3 LEA.HI.X R31, R32, R29, R10, 0x1, P2 ;  /* 0x0000001d201fb211 */ /* 0x000fe400010f0c0a */
[----:B0-----:R-:W-:Y:S02]  /*08a0*/  @!P4 LEA R32, P2, R34, R18, 0x1 ;  /* 0x000000122220c211 */ /* 0x001fe400078408ff */
[----:B------:R-:W-:Y:S01]  /*08b0*/  IADD3 R10, PT, PT, R23, 0x68, RZ ;  /* 0x00000068170a7810 */ /* 0x000fe20007ffe0ff */
[----:B------:R-:W0:Y:S01]  /*08c0*/  @!P1 LDC.64 R28, c[0x0][0x390] ;  /* 0x0000e400ff1c9b82 */ /* 0x000e220000000a00 */
[----:B------:R-:W-:-:S02]  /*08d0*/  MOV R16, RZ ;  /* 0x000000ff00107202 */ /* 0x000fc40000000f00 */
[----:B------:R-:W-:Y:S02]  /*08e0*/  @!P4 LEA.HI.X R33, R34, R19, R14, 0x1, P2 ;  /* 0x000000132221c211 */ /* 0x000fe400010f0c0e */
[----:B------:R-:W-:Y:S02]  /*08f0*/  ISETP.GE.U32.AND P2, PT, R10, UR4, PT ;  /* 0x000000040a007c0c */ /* 0x000fe4000bf46070 */
[----:B------:R-:W-:Y:S01]  /*0900*/  SHF.R.S32.HI R45, RZ, 0x1f, R10 ;  /* 0x0000001fff2d7819 */ /* 0x000fe2000001140a */
[----:B--2---:R-:W-:Y:S01]  /*0910*/  @!P6 IMAD R41, R41, R26, RZ ;  /* 0x0000001a2929e224 */ /* 0x004fe200078e02ff */
[----:B------:R-:W-:Y:S01]  /*0920*/  @!P6 MOV R34, R70 ;  /* 0x000000460022e202 */ /* 0x000fe20000000f00 */
[----:B------:R-:W2:Y:S01]  /*0930*/  @!P5 LDC.64 R18, c[0x0][0x3e0] ;  /* 0x0000f800ff12db82 */ /* 0x000ea20000000a00 */
[----:B------:R-:W-:Y:S01]  /*0940*/  @!P6 MOV R35, R73 ;  /* 0x000000490023e202 */ /* 0x000fe20000000f00 */
[----:B------:R1:W5:Y:S01]  /*0950*/  @!P3 LDG.E R16, desc[UR6][R30.64] ;  /* 0x000000061e10b981 */ /* 0x000362000c1e1900 */
[----:B------:R-:W-:Y:S01]  /*0960*/  ISETP.GE.AND.EX P2, PT, R45, UR5, PT, P2 ;  /* 0x000000052d007c0c */ /* 0x000fe2000bf46320 */
[----:B------:R-:W-:Y:S01]  /*0970*/  @!P6 IMAD R41, R12, R27, R41 ;  /* 0x0000001b0c29e224 */ /* 0x000fe200078e0229 */
[----:B------:R-:W-:Y:S01]  /*0980*/  ISETP.GE.U32.AND P3, PT, R64, UR4, PT ;  /* 0x0000000440007c0c */ /* 0x000fe2000bf66070 */
[----:B------:R-:W-:Y:S01]  /*0990*/  @!P6 IMAD.WIDE.U32 R34, R12, R26, R34 ;  /* 0x0000001a0c22e225 */ /* 0x000fe200078e0022 */
[----:B------:R-:W-:-:S02]  /*09a0*/  @!P1 MOV R26, R70 ;  /* 0x00000046001a9202 */ /* 0x000fc40000000f00 */
[----:B------:R-:W-:Y:S01]  /*09b0*/  @!P1 MOV R27, R73 ;  /* 0x00000049001b9202 */ /* 0x000fe20000000f00 */
[-C--:B---3--:R-:W-:Y:S01]  /*09c0*/  @!P1 IMAD R43, R43, R24.reuse, RZ ;  /* 0x000000182b2b9224 */ /* 0x088fe200078e02ff */
[----:B------:R-:W-:Y:S02]  /*09d0*/  MOV R36, RZ ;  /* 0x000000ff00247202 */ /* 0x000fe40000000f00 */
[----:B------:R-:W-:Y:S01]  /*09e0*/  ISETP.GE.AND.EX P3, PT, R7, UR5, PT, P3 ;  /* 0x0000000507007c0c */ /* 0x000fe2000bf66330 */
[C---:B------:R-:W-:Y:S01]  /*09f0*/  @!P1 IMAD R43, R40.reuse, R25, R43 ;  /* 0x00000019282b9224 */ /* 0x040fe200078e022b */
[----:B------:R-:W-:Y:S01]  /*0a00*/  @!P6 IADD3 R12, PT, PT, R35, R41, RZ ;  /* 0x00000029230ce210 */ /* 0x000fe20007ffe0ff */
[----:B------:R-:W-:Y:S01]  /*0a10*/  @!P1 IMAD.WIDE.U32 R40, R40, R24, R26 ;  /* 0x0000001828289225 */ /* 0x000fe200078e001a */
[----:B------:R-:W3:Y:S01]  /*0a20*/  @!P4 LDG.E R36, desc[UR6][R32.64] ;  /* 0x000000062024c981 */ /* 0x000ee2000c1e1900 */
[----:B------:R-:W2:Y:S01]  /*0a30*/  @!P5 LDC.64 R26, c[0x0][0x390] ;  /* 0x0000e400ff1adb82 */ /* 0x000ea20000000a00 */
[----:B-1----:R-:W-:-:S04]  /*0a40*/  @!P6 LEA R30, P4, R34, R20, 0x1 ;  /* 0x00000014221ee211 */ /* 0x002fc800078808ff */
[----:B------:R-:W-:Y:S02]  /*0a50*/  @!P6 LEA.HI.X R31, R34, R21, R12, 0x1, P4 ;  /* 0x00000015221fe211 */ /* 0x000fe400020f0c0c */
[----:B------:R-:W-:Y:S02]  /*0a60*/  CS2R R34, SRZ ;  /* 0x0000000000227805 */ /* 0x000fe4000001ff00 */
[----:B------:R-:W-:Y:S01]  /*0a70*/  @!P1 IADD3 R12, PT, PT, R41, R43, RZ ;  /* 0x0000002b290c9210 */ /* 0x000fe20007ffe0ff */
[----:B------:R-:W1:Y:S01]  /*0a80*/  @!P2 LDC.64 R24, c[0x0][0x3e0] ;  /* 0x0000f800ff18ab82 */ /* 0x000e620000000a00 */
[C---:B0-----:R-:W-:Y:S01]  /*0a90*/  @!P1 LEA R38, P4, R40.reuse, R28, 0x1 ;  /* 0x0000001c28269211 */ /* 0x041fe200078808ff */
[----:B--2---:R-:W-:Y:S01]  /*0aa0*/  @!P5 IMAD R37, R37, R18, RZ ;  /* 0x000000122525d224 */ /* 0x004fe200078e02ff */
[----:B------:R0:W2:Y:S02]  /*0ab0*/  @!P6 LDG.E R35, desc[UR6][R30.64] ;  /* 0x000000061e23e981 */ /* 0x0000a4000c1e1900 */
[----:B------:R-:W-:-:S03]  /*0ac0*/  @!P1 LEA.HI.X R39, R40, R29, R12, 0x1, P4 ;  /* 0x0000001d28279211 */ /* 0x000fc600020f0c0c */
[----:B------:R-:W1:Y:S01]  /*0ad0*/  @!P3 LDC.64 R20, c[0x0][0x3e0] ;  /* 0x0000f800ff14bb82 */ /* 0x000e620000000a00 */
[----:B------:R-:W-:Y:S01]  /*0ae0*/  ISETP.GE.U32.AND P4, PT, R62, UR4, PT ;  /* 0x000000043e007c0c */ /* 0x000fe2000bf86070 */
[----:B------:R-:W-:Y:S01]  /*0af0*/  @!P5 IMAD R37, R8, R19, R37 ;  /* 0x000000130825d224 */ /* 0x000fe200078e0225 */
[----:B------:R-:W-:Y:S01]  /*0b00*/  ISETP.GE.U32.AND P6, PT, R66, UR4, PT ;  /* 0x0000000442007c0c */ /* 0x000fe2000bfc6070 */
[----:B------:R0:W5:Y:S02]  /*0b10*/  @!P1 LDG.E R34, desc[UR6][R38.64] ;  /* 0x0000000626229981 */ /* 0x000164000c1e1900 */
[----:B0-----:R-:W-:Y:S02]  /*0b20*/  @!P5 MOV R30, R70 ;  /* 0x00000046001ed202 */ /* 0x001fe40000000f00 */
[----:B------:R-:W0:Y:S01]  /*0b30*/  @!P2 LDC.64 R28, c[0x0][0x390] ;  /* 0x0000e400ff1cab82 */ /* 0x000e220000000a00 */
[----:B------:R-:W-:Y:S02]  /*0b40*/  @!P5 MOV R31, R73 ;  /* 0x00000049001fd202 */ /* 0x000fe40000000f00 */
[----:B------:R-:W-:-:S02]  /*0b50*/  ISETP.GE.AND.EX P4, PT, R9, UR5, PT, P4 ;  /* 0x0000000509007c0c */ /* 0x000fc4000bf86340 */
[----:B------:R-:W-:Y:S01]  /*0b60*/  ISETP.GE.AND.EX P1, PT, R5, UR5, PT, P6 ;  /* 0x0000000505007c0c */ /* 0x000fe2000bf26360 */
[----:B------:R-:W-:Y:S02]  /*0b70*/  @!P5 IMAD.WIDE.U32 R18, R8, R18, R30 ;  /* 0x000000120812d225 */ /* 0x000fe400078e001e */
[----:B------:R-:W0:Y:S01]  /*0b80*/  @!P3 LDC.64 R30, c[0x0][0x390] ;  /* 0x0000e400ff1ebb82 */ /* 0x000e220000000a00 */
[----:B------:R-:W-:Y:S02]  /*0b90*/  @!P2 MOV R38, R70 ;  /* 0x000000460026a202 */ /* 0x000fe40000000f00 */
[----:B------:R-:W-:Y:S02]  /*0ba0*/  @!P5 IADD3 R8, PT, PT, R19, R37, RZ ;  /* 0x000000251308d210 */ /* 0x000fe40007ffe0ff */
[----:B------:R-:W-:Y:S01]  /*0bb0*/  @!P5 LEA R32, P6, R18, R26, 0x1 ;  /* 0x0000001a1220d211 */ /* 0x000fe200078c08ff */
[----:B-1----:R-:W-:Y:S01]  /*0bc0*/  @!P2 IMAD R45, R45, R24, RZ ;  /* 0x000000182d2da224 */ /* 0x002fe200078e02ff */
[----:B------:R-:W-:-:S02]  /*0bd0*/  @!P2 MOV R39, R73 ;  /* 0x000000490027a202 */ /* 0x000fc40000000f00 */
[----:B------:R-:W-:Y:S02]  /*0be0*/  @!P5 LEA.HI.X R33, R18, R27, R8, 0x1, P6 ;  /* 0x0000001b1221d211 */ /* 0x000fe400030f0c08 */
[----:B------:R-:W1:Y:S01]  /*0bf0*/  @!P4 LDC.64 R26, c[0x0][0x3e0] ;  /* 0x0000f800ff1acb82 */ /* 0x000e620000000a00 */
[C---:B------:R-:W-:Y:S01]  /*0c00*/  @!P2 IMAD R45, R10.reuse, R25, R45 ;  /* 0x000000190a2da224 */ /* 0x040fe200078e022d */
[----:B------:R-:W-:Y:S01]  /*0c10*/  @!P3 MOV R40, R70 ;  /* 0x000000460028b202 */ /* 0x000fe20000000f00 */
[----:B------:R-:W-:Y:S01]  /*0c20*/  @!P2 IMAD.WIDE.U32 R38, R10, R24, R38 ;  /* 0x000000180a26a225 */ /* 0x000fe200078e0026 */
[----:B------:R-:W-:-:S03]  /*0c30*/  @!P3 MOV R41, R73 ;  /* 0x000000490029b202 */ /* 0x000fc60000000f00 */
[-C--:B------:R-:W-:Y:S01]  /*0c40*/  @!P3 IMAD R8, R7, R20.reuse, RZ ;  /* 0x000000140708b224 */ /* 0x080fe200078e02ff */
[----:B------:R-:W1:Y:S01]  /*0c50*/  @!P1 LDC.64 R24, c[0x0][0x3e0] ;  /* 0x0000f800ff189b82 */ /* 0x000e620000000a00 */
[----:B------:R-:W-:Y:S01]  /*0c60*/  MOV R51, RZ ;  /* 0x000000ff00337202 */ /* 0x000fe20000000f00 */
[----:B------:R-:W-:Y:S01]  /*0c70*/  @!P3 IMAD.WIDE.U32 R40, R64, R20, R40 ;  /* 0x000000144028b225 */ /* 0x000fe200078e0028 */
[----:B0-----:R-:W-:-:S03]  /*0c80*/  @!P2 LEA R18, P6, R38, R28, 0x1 ;  /* 0x0000001c2612a211 */ /* 0x001fc600078c08ff */
[----:B------:R-:W-:Y:S01]  /*0c90*/  @!P3 IMAD R37, R64, R21, R8 ;  /* 0x000000154025b224 */ /* 0x000fe200078e0208 */
[----:B------:R-:W-:Y:S01]  /*0ca0*/  @!P2 IADD3 R8, PT, PT, R39, R45, RZ ;  /* 0x0000002d2708a210 */ /* 0x000fe20007ffe0ff */
[----:B------:R-:W0:Y:S01]  /*0cb0*/  @!P4 LDC.64 R20, c[0x0][0x390] ;  /* 0x0000e400ff14cb82 */ /* 0x000e220000000a00 */
[----:B------:R1:W5:Y:S01]  /*0cc0*/  @!P5 LDG.E R51, desc[UR6][R32.64] ;  /* 0x000000062033d981 */ /* 0x000362000c1e1900 */
[----:B------:R-:W-:Y:S02]  /*0cd0*/  ISETP.GE.U32.AND P5, PT, R60, UR4, PT ;  /* 0x000000043c007c0c */ /* 0x000fe4000bfa6070 */
[----:B------:R-:W-:Y:S02]  /*0ce0*/  @!P2 LEA.HI.X R19, R38, R29, R8, 0x1, P6 ;  /* 0x0000001d2613a211 */ /* 0x000fe400030f0c08 */
[----:B------:R-:W-:Y:S02]  /*0cf0*/  @!P3 IADD3 R8, PT, PT, R41, R37, RZ ;  /* 0x000000252908b210 */ /* 0x000fe40007ffe0ff */
[----:B------:R-:W0:Y:S01]  /*0d00*/  @!P1 LDC.64 R28, c[0x0][0x390] ;  /* 0x0000e400ff1c9b82 */ /* 0x000e220000000a00 */
[----:B------:R-:W-:-:S02]  /*0d10*/  @!P3 LEA R30, P6, R40, R30, 0x1 ;  /* 0x0000001e281eb211 */ /* 0x000fc400078c08ff */
[----:B------:R-:W-:Y:S02]  /*0d20*/  ISETP.GE.AND.EX P5, PT, R11, UR5, PT, P5 ;  /* 0x000000050b007c0c */ /* 0x000fe4000bfa6350 */
[----:B------:R-:W-:Y:S02]  /*0d30*/  @!P3 LEA.HI.X R31, R40, R31, R8, 0x1, P6 ;  /* 0x0000001f281fb211 */ /* 0x000fe400030f0c08 */
[----:B------:R-:W-:Y:S01]  /*0d40*/  MOV R8, RZ ;  /* 0x000000ff00087202 */ /* 0x000fe20000000f00 */
[----:B-1----:R-:W-:Y:S01]  /*0d50*/  @!P4 IMAD R12, R9, R26, RZ ;  /* 0x0000001a090cc224 */ /* 0x002fe200078e02ff */
[----:B------:R-:W-:Y:S02]  /*0d60*/  @!P4 MOV R32, R70 ;  /* 0x000000460020c202 */ /* 0x000fe40000000f00 */
[----:B------:R-:W-:Y:S01]  /*0d70*/  @!P4 MOV R33, R73 ;  /* 0x000000490021c202 */ /* 0x000fe20000000f00 */
[----:B------:R-:W-:Y:S01]  /*0d80*/  @!P1 IMAD R10, R5, R24, RZ ;  /* 0x00000018050a9224 */ /* 0x000fe200078e02ff */
[----:B------:R1:W5:Y:S01]  /*0d90*/  @!P3 LDG.E R8, desc[UR6][R30.64] ;  /* 0x000000061e08b981 */ /* 0x000362000c1e1900 */
[----:B------:R-:W-:Y:S01]  /*0da0*/  @!P4 IMAD R39, R62, R27, R12 ;  /* 0x0000001b3e27c224 */ /* 0x000fe200078e020c */
[----:B------:R-:W-:Y:S01]  /*0db0*/  ISETP.GE.U32.AND P6, PT, R58, UR4, PT ;  /* 0x000000043a007c0c */ /* 0x000fe2000bfc6070 */
[----:B------:R-:W-:-:S02]  /*0dc0*/  @!P4 IMAD.WIDE.U32 R32, R62, R26, R32 ;  /* 0x0000001a3e20c225 */ /* 0x000fc400078e0020 */
[----:B------:R-:W0:Y:S01]  /*0dd0*/  @!P5 LDC.64 R26, c[0x0][0x3e0] ;  /* 0x0000f800ff1adb82 */ /* 0x000e220000000a00 */
[----:B-1----:R-:W-:Y:S02]  /*0de0*/  @!P1 MOV R30, R70 ;  /* 0x00000046001e9202 */ /* 0x002fe40000000f00 */
[----:B------:R-:W-:Y:S01]  /*0df0*/  @!P1 MOV R31, R73 ;  /* 0x00000049001f9202 */ /* 0x000fe20000000f00 */
[C---:B------:R-:W-:Y:S01]  /*0e00*/  @!P1 IMAD R37, R66.reuse, R25, R10 ;  /* 0x0000001942259224 */ /* 0x040fe200078e020a */
[----:B------:R-:W-:Y:S02]  /*0e10*/  ISETP.GE.AND.EX P6, PT, R13, UR5, PT, P6 ;  /* 0x000000050d007c0c */ /* 0x000fe4000bfc6360 */
[----:B------:R-:W-:Y:S01]  /*0e20*/  @!P4 IADD3 R10, PT, PT, R33, R39, RZ ;  /* 0x00000027210ac210 */ /* 0x000fe20007ffe0ff */
[----:B------:R-:W-:Y:S01]  /*0e30*/  @!P1 IMAD.WIDE.U32 R24, R66, R24, R30 ;  /* 0x0000001842189225 */ /* 0x000fe200078e001e */
[----:B0-----:R-:W-:-:S04]  /*0e40*/  @!P4 LEA R30, P3, R32, R20, 0x1 ;  /* 0x00000014201ec211 */ /* 0x001fc800078608ff */
[----:B------:R-:W-:Y:S02]  /*0e50*/  @!P4 LEA.HI.X R31, R32, R21, R10, 0x1, P3 ;  /* 0x00000015201fc211 */ /* 0x000fe400018f0c0a */
[----:B------:R-:W-:Y:S01]  /*0e60*/  @!P1 IADD3 R10, PT, PT, R25, R37, RZ ;  /* 0x00000025190a9210 */ /* 0x000fe20007ffe0ff */
[----:B------:R-:W0:Y:S01]  /*0e70*/  @!P5 LDC.64 R32, c[0x0][0x390] ;  /* 0x0000e400ff20db82 */ /* 0x000e220000000a00 */
[----:B------:R-:W-:-:S04]  /*0e80*/  @!P1 LEA R38, P3, R24, R28, 0x1 ;  /* 0x0000001c18269211 */ /* 0x000fc800078608ff */
[----:B------:R-:W-:Y:S02]  /*0e90*/  @!P1 LEA.HI.X R39, R24, R29, R10, 0x1, P3 ;  /* 0x0000001d18279211 */ /* 0x000fe400018f0c0a */
[----:B------:R-:W-:Y:S01]  /*0ea0*/  ISETP.GE.U32.AND P3, PT, R56, UR4, PT ;  /* 0x0000000438007c0c */ /* 0x000fe2000bf66070 */
[----:B------:R-:W1:Y:S01]  /*0eb0*/  @!P6 LDC.64 R28, c[0x0][0x3e0] ;  /* 0x0000f800ff1ceb82 */ /* 0x000e620000000a00 */
[----:B------:R-:W-:Y:S02]  /*0ec0*/  MOV R12, RZ ;  /* 0x000000ff000c7202 */ /* 0x000fe40000000f00 */
[----:B------:R-:W-:Y:S01]  /*0ed0*/  ISETP.GE.AND.EX P3, PT, R15, UR5, PT, P3 ;  /* 0x000000050f007c0c */ /* 0x000fe2000bf66330 */
[----:B------:R-:W-:-:S03]  /*0ee0*/  @!P5 IMAD R10, R11, R26, RZ ;  /* 0x0000001a0b0ad224 */ /* 0x000fc600078e02ff */
[----:B------:R0:W5:Y:S01]  /*0ef0*/  @!P1 LDG.E R12, desc[UR6][R38.64] ;  /* 0x00000006260c9981 */ /* 0x000162000c1e1900 */
[----:B------:R-:W4:Y:S01]  /*0f00*/  @!P6 LDC.64 R24, c[0x0][0x390] ;  /* 0x0000e400ff18eb82 */ /* 0x000f220000000a00 */
[----:B------:R-:W-:Y:S01]  /*0f10*/  MOV R14, RZ ;  /* 0x000000ff000e7202 */ /* 0x000fe20000000f00 */
[----:B------:R-:W-:-:S05]  /*0f20*/  @!P5 IMAD R37, R60, R27, R10 ;  /* 0x0000001b3c25d224 */ /* 0x000fca00078e020a */
[----:B------:R0:W5:Y:S01]  /*0f30*/  @!P4 LDG.E R14, desc[UR6][R30.64] ;  /* 0x000000061e0ec981 */ /* 0x000162000c1e1900 */
[----:B------:R-:W4:Y:S01]  /*0f40*/  @!P3 LDC.64 R20, c[0x0][0x3e0] ;  /* 0x0000f800ff14bb82 */ /* 0x000f220000000a00 */
[----:B0-----:R-:W-:Y:S02]  /*0f50*/  @!P5 MOV R38, R70 ;  /* 0x000000460026d202 */ /* 0x001fe40000000f00 */
[----:B------:R-:W-:-:S03]  /*0f60*/  @!P5 MOV R39, R73 ;  /* 0x000000490027d202 */ /* 0x000fc60000000f00 */
[----:B------:R-:W-:Y:S01]  /*0f70*/  @!P5 IMAD.WIDE.U32 R26, R60, R26, R38 ;  /* 0x0000001a3c1ad225 */ /* 0x000fe200078e0026 */
[----:B------:R-:W-:-:S04]  /*0f80*/  @!P6 MOV R30, R70 ;  /* 0x00000046001ee202 */ /* 0x000fc80000000f00 */
[----:B------:R-:W-:Y:S02]  /*0f90*/  @!P5 IADD3 R10, PT, PT, R27, R37, RZ ;  /* 0x000000251b0ad210 */ /* 0x000fe40007ffe0ff */
[C---:B------:R-:W-:Y:S01]  /*0fa0*/  @!P5 LEA R32, P4, R26.reuse, R32, 0x1 ;  /* 0x000000201a20d211 */ /* 0x040fe200078808ff */
[----:B-1----:R-:W-:Y:S01]  /*0fb0*/  @!P6 IMAD R22, R13, R28, RZ ;  /* 0x0000001c0d16e224 */ /* 0x002fe200078e02ff */
[----:B------:R-:W-:Y:S02]  /*0fc0*/  @!P6 MOV R31, R73 ;  /* 0x00000049001fe202 */ /* 0x000fe40000000f00 */
[----:B------:R-:W-:Y:S02]  /*0fd0*/  @!P5 LEA.HI.X R33, R26, R33, R10, 0x1, P4 ;  /* 0x000000211a21d211 */ /* 0x000fe400020f0c0a */
[----:B------:R-:W0:Y:S01]  /*0fe0*/  @!P3 LDC.64 R26, c[0x0][0x390] ;  /* 0x0000e400ff1abb82 */ /* 0x000e220000000a00 */
[----:B------:R-:W-:Y:S01]  /*0ff0*/  MOV R37, RZ ;  /* 0x000000ff00257202 */ /* 0x000fe20000000f00 */
[----:B------:R-:W-:-:S02]  /*1000*/  @!P6 IMAD R39, R58, R29, R22 ;  /* 0x0000001d3a27e224 */ /* 0x000fc400078e0216 */
[----:B------:R-:W-:Y:S01]  /*1010*/  @!P6 IMAD.WIDE.U32 R28, R58, R28, R30 ;  /* 0x0000001c3a1ce225 */ /* 0x000fe200078e001e */
[----:B------:R-:W-:Y:S02]  /*1020*/  ISETP.GE.U32.AND P4, PT, R54, UR4, PT ;  /* 0x0000000436007c0c */ /* 0x000fe4000bf86070 */
[----:B------:R1:W5:Y:S02]  /*1030*/  @!P5 LDG.E R37, desc[UR6][R32.64] ;  /* 0x000000062025d981 */ /* 0x000364000c1e1900 */
[----:B------:R-:W-:Y:S02]  /*1040*/  @!P6 IADD3 R10, PT, PT, R29, R39, RZ ;  /* 0x000000271d0ae210 */ /* 0x000fe40007ffe0ff */
[C---:B----4-:R-:W-:Y:S01]  /*1050*/  @!P6 LEA R24, P5, R28.reuse, R24, 0x1 ;  /* 0x000000181c18e211 */ /* 0x050fe200078a08ff */
[----:B------:R-:W-:Y:S01]  /*1060*/  @!P3 IMAD R22, R15, R20, RZ ;  /* 0x000000140f16b224 */ /* 0x000fe200078e02ff */
[----:B------:R-:W-:Y:S02]  /*1070*/  ISETP.GE.AND.EX P4, PT, R17, UR5, PT, P4 ;  /* 0x0000000511007c0c */ /* 0x000fe4000bf86340 */
[----:B------:R-:W-:-:S02]  /*1080*/  @!P6 LEA.HI.X R25, R28, R25, R10, 0x1, P5 ;  /* 0x000000191c19e211 */ /* 0x000fc400028f0c0a */
[----:B------:R-:W-:Y:S02]  /*1090*/  @!P3 MOV R28, R70 ;  /* 0x00000046001cb202 */ /* 0x000fe40000000f00 */
[----:B------:R-:W-:Y:S01]  /*10a0*/  @!P3 MOV R29, R73 ;  /* 0x00000049001db202 */ /* 0x000fe20000000f00 */
[C---:B------:R-:W-:Y:S01]  /*10b0*/  @!P3 IMAD R31, R56.reuse, R21, R22 ;  /* 0x00000015381fb224 */ /* 0x040fe200078e0216 */
[----:B------:R-:W-:Y:S02]  /*10c0*/  MOV R38, RZ ;  /* 0x000000ff00267202 */ /* 0x000fe40000000f00 */
[C---:B------:R-:W-:Y:S01]  /*10d0*/  IADD3 R39, PT, PT, R23.reuse, 0x70, RZ ;  /* 0x0000007017277810 */ /* 0x040fe20007ffe0ff */
[----:B------:R-:W-:Y:S01]  /*10e0*/  @!P3 IMAD.WIDE.U32 R20, R56, R20, R28 ;  /* 0x000000143814b225 */ /* 0x000fe200078e001c */
[----:B------:R-:W-:Y:S01]  /*10f0*/  IADD3 R41, PT, PT, R23, 0x78, RZ ;  /* 0x0000007817297810 */ /* 0x000fe20007ffe0ff */
[----:B-1----:R-:W1:Y:S01]  /*1100*/  @!P4 LDC.64 R32, c[0x0][0x3e0] ;  /* 0x0000f800ff20cb82 */ /* 0x002e620000000a00 */
[----:B------:R4:W5:Y:S01]  /*1110*/  @!P6 LDG.E R38, desc[UR6][R24.64] ;  /* 0x000000061826e981 */ /* 0x000962000c1e1900 */
[----:B------:R-:W-:-:S02]  /*1120*/  ISETP.GE.U32.AND P5, PT, R39, UR4, PT ;  /* 0x0000000427007c0c */ /* 0x000fc4000bfa6070 */
[----:B------:R-:W-:Y:S02]  /*1130*/  SHF.R.S32.HI R43, RZ, 0x1f, R39 ;  /* 0x0000001fff2b7819 */ /* 0x000fe40000011427 */
[----:B------:R-:W-:Y:S02]  /*1140*/  @!P3 IADD3 R10, PT, PT, R21, R31, RZ ;  /* 0x0000001f150ab210 */ /* 0x000fe40007ffe0ff */
[C---:B0-----:R-:W-:Y:S01]  /*1150*/  @!P3 LEA R26, P6, R20.reuse, R26, 0x1 ;  /* 0x0000001a141ab211 */ /* 0x041fe200078c08ff */
[----:B------:R-:W0:Y:S01]  /*1160*/  @!P4 LDC.64 R30, c[0x0][0x390] ;  /* 0x0000e400ff1ecb82 */ /* 0x000e220000000a00 */
[----:B------:R-:W-:Y:S02]  /*1170*/  ISETP.GE.AND.EX P5, PT, R43, UR5, PT, P5 ;  /* 0x000000052b007c0c */ /* 0x000fe4000bfa6350 */
[----:B------:R-:W-:Y:S02]  /*1180*/  @!P3 LEA.HI.X R27, R20, R27, R10, 0x1, P6 ;  /* 0x0000001b141bb211 */ /* 0x000fe400030f0c0a */
[----:B------:R-:W-:-:S02]  /*1190*/  ISETP.GE.U32.AND P6, PT, R41, UR4, PT ;  /* 0x0000000429007c0c */ /* 0x000fc4000bfc6070 */
[----:B------:R-:W-:-:S04]  /*11a0*/  SHF.R.S32.HI R45, RZ, 0x1f, R41 ;  /* 0x0000001fff2d7819 */ /* 0x000fc80000011429 */
[----:B------:R-:W-:-:S03]  /*11b0*/  ISETP.GE.AND.EX P6, PT, R45, UR5, PT, P6 ;  /* 0x000000052d007c0c */ /* 0x000fc6000bfc6360 */
[----:B------:R-:W3:Y:S01]  /*11c0*/  @!P5 LDC.64 R28, c[0x0][0x3e0] ;  /* 0x0000f800ff1cdb82 */ /* 0x000ee20000000a00 */
[----:B-1----:R-:W-:Y:S01]  /*11d0*/  @!P4 IMAD R10, R17, R32, RZ ;  /* 0x00000020110ac224 */ /* 0x002fe200078e02ff */
[----:B----4-:R-:W-:Y:S02]  /*11e0*/  @!P4 MOV R24, R70 ;  /* 0x000000460018c202 */ /* 0x010fe40000000f00 */
[----:B------:R-:W-:-:S04]  /*11f0*/  @!P4 MOV R25, R73 ;  /* 0x000000490019c202 */ /* 0x000fc80000000f00 */
[----:B------:R-:W1:Y:S08]  /*1200*/  @!P5 LDC.64 R20, c[0x0][0x390] ;  /* 0x0000e400ff14db82 */ /* 0x000e700000000a00 */
[----:B------:R-:W4:Y:S01]  /*1210*/  @!P6 LDC.64 R22, c[0x0][0x3e0] ;  /* 0x0000f800ff16eb82 */ /* 0x000f220000000a00 */
[C---:B------:R-:W-:Y:S02]  /*1220*/  @!P4 IMAD R47, R54.reuse, R33, R10 ;  /* 0x00000021362fc224 */ /* 0x040fe400078e020a */
[----:B------:R-:W-:Y:S01]  /*1230*/  @!P4 IMAD.WIDE.U32 R32, R54, R32, R24 ;  /* 0x000000203620c225 */ /* 0x000fe200078e0018 */
[----:B------:R-:W-:-:S04]  /*1240*/  MOV R53, RZ ;  /* 0x000000ff00357202 */ /* 0x000fc80000000f00 */
[----:B------:R-:W2:Y:S01]  /*1250*/  @!P6 LDC.64 R24, c[0x0][0x390] ;  /* 0x0000e400ff18eb82 */ /* 0x000ea20000000a00 */
[----:B---3--:R-:W-:Y:S01]  /*1260*/  @!P5 IMAD R40, R43, R28, RZ ;  /* 0x0000001c2b28d224 */ /* 0x008fe200078e02ff */
[----:B------:R3:W5:Y:S01]  /*1270*/  @!P3 LDG.E R53, desc[UR6][R26.64] ;  /* 0x000000061a35b981 */ /* 0x000762000c1e1900 */
[----:B------:R-:W-:Y:S02]  /*1280*/  @!P4 IADD3 R10, PT, PT, R33, R47, RZ ;  /* 0x0000002f210ac210 */ /* 0x000fe40007ffe0ff */
[----:B0-----:R-:W-:Y:S01]  /*1290*/  @!P4 LEA R30, P3, R32, R30, 0x1 ;  /* 0x0000001e201ec211 */ /* 0x001fe200078608ff */
[----:B------:R-:W-:Y:S01]  /*12a0*/  @!P5 IMAD R33, R39, R29, R40 ;  /* 0x0000001d2721d224 */ /* 0x000fe200078e0228 */
[----:B------:R-:W-:Y:S02]  /*12b0*/  MOV R42, RZ ;  /* 0x000000ff002a7202 */ /* 0x000fe40000000f00 */
[----:B---3--:R-:W-:Y:S02]  /*12c0*/  @!P5 MOV R26, R70 ;  /* 0x00000046001ad202 */ /* 0x008fe40000000f00 */
[----:B------:R-:W-:-:S02]  /*12d0*/  @!P5 MOV R27, R73 ;  /* 0x00000049001bd202 */ /* 0x000fc40000000f00 */
[----:B------:R-:W-:Y:S01]  /*12e0*/  @!P4 LEA.HI.X R31, R32, R31, R10, 0x1, P3 ;  /* 0x0000001f201fc211 */ /* 0x000fe200018f0c0a */
[----:B----4-:R-:W-:Y:S02]  /*12f0*/  @!P6 IMAD R10, R45, R22, RZ ;  /* 0x000000162d0ae224 */ /* 0x010fe400078e02ff */
[----:B------:R-:W-:Y:S01]  /*1300*/  @!P5 IMAD.WIDE.U32 R28, R39, R28, R26 ;  /* 0x0000001c271cd225 */ /* 0x000fe200078e001a */
[----:B------:R-:W-:Y:S01]  /*1310*/  @!P6 MOV R26, R70 ;  /* 0x00000046001ae202 */ /* 0x000fe20000000f00 */
[----:B------:R-:W3:Y:S01]  /*1320*/  @!P4 LDG.E R42, desc[UR6][R30.64] ;  /* 0x000000061e2ac981 */ /* 0x000ee2000c1e1900 */
[----:B------:R-:W-:Y:S01]  /*1330*/  @!P6 MOV R27, R73 ;  /* 0x00000049001be202 */ /* 0x000fe20000000f00 */
[----:B------:R-:W-:Y:S01]  /*1340*/  @!P6 IMAD R39, R41, R23, R10 ;  /* 0x000000172927e224 */ /* 0x000fe200078e020a */
[----:B------:R-:W-:Y:S02]  /*1350*/  MOV R57, RZ ;  /* 0x000000ff00397202 */ /* 0x000fe40000000f00 */
[----:B------:R-:W-:Y:S01]  /*1360*/  @!P5 IADD3 R10, PT, PT, R29, R33, RZ ;  /* 0x000000211d0ad210 */ /* 0x000fe20007ffe0ff */
[----:B------:R-:W-:Y:S01]  /*1370*/  @!P6 IMAD.WIDE.U32 R22, R41, R22, R26 ;  /* 0x000000162916e225 */ /* 0x000fe200078e001a */
[----:B-1----:R-:W-:-:S02]  /*1380*/  @!P5 LEA R20, P3, R28, R20, 0x1 ;  /* 0x000000141c14d211 */ /* 0x002fc400078608ff */
[----:B------:R-:W-:Y:S01]  /*1390*/  MOV R59, RZ ;  /* 0x000000ff003b7202 */ /* 0x000fe20000000f00 */
[----:B------:R0:W4:Y:S01]  /*13a0*/  @!P2 LDG.E R57, desc[UR6][R18.64] ;  /* 0x000000061239a981 */ /* 0x000122000c1e1900 */
[----:B------:R-:W-:Y:S02]  /*13b0*/  @!P5 LEA.HI.X R21, R28, R21, R10, 0x1, P3 ;  /* 0x000000151c15d211 */ /* 0x000fe400018f0c0a */
[----:B------:R-:W-:Y:S02]  /*13c0*/  @!P6 IADD3 R10, PT, PT, R23, R39, RZ ;  /* 0x00000027170ae210 */ /* 0x000fe40007ffe0ff */
[C---:B--2---:R-:W-:Y:S01]  /*13d0*/  @!P6 LEA R24, P2, R22.reuse, R24, 0x1 ;  /* 0x000000181618e211 */ /* 0x044fe200078408ff */
[----:B------:R1:W2:Y:S01]  /*13e0*/  @!P5 LDG.E R59, desc[UR6][R20.64] ;  /* 0x00000006143bd981 */ /* 0x0002a2000c1e1900 */
[----:B------:R-:W-:Y:S02]  /*13f0*/  MOV R61, RZ ;  /* 0x000000ff003d7202 */ /* 0x000fe40000000f00 */
[----:B------:R-:W-:-:S05]  /*1400*/  @!P6 LEA.HI.X R25, R22, R25, R10, 0x1, P2 ;  /* 0x000000191619e211 */ /* 0x000fca00010f0c0a */
[----:B------:R1:W2:Y:S01]  /*1410*/  @!P6 LDG.E R61, desc[UR6][R24.64] ;  /* 0x00000006183de981 */ /* 0x0002a2000c1e1900 */
[C---:B------:R-:W-:Y:S02]  /*1420*/  PRMT R10, R6.reuse, 0x7632, R10 ;  /* 0x00007632060a7816 */ /* 0x040fe4000000000a */
[----:B------:R-:W-:Y:S02]  /*1430*/  SHF.L.U32 R6, R6, 0x10, RZ ;  /* 0x0000001006067819 */ /* 0x000fe400000006ff */
[----:B0-----:R-:W-:-:S05]  /*1440*/  SHF.L.U32 R19, R10, 0x10, RZ ;  /* 0x000000100a137819 */ /* 0x001fca00000006ff */
[----:B------:R-:W-:-:S04]  /*1450*/  FMUL.FTZ R27, R19, R19 ;  /* 0x00000013131b7220 */ /* 0x000fc80000410000 */
[----:B------:R-:W-:-:S04]  /*1460*/  FFMA.FTZ R27, R6, R6, R27 ;  /* 0x00000006061b7223 */ /* 0x000fc8000001001b */
[----:B------:R-:W-:Y:S01]  /*1470*/  FADD.FTZ R27, RZ, R27 ;  /* 0x0000001bff1b7221 */ /* 0x000fe20000010000 */
[----:B------:R-:W-:-:S04]  /*1480*/  PRMT R43, R36, 0x7632, R43 ;  /* 0x00007632242b7816 */ /* 0x000fc8000000002b */
[----:B------:R-:W-:-:S05]  /*1490*/  SHF.L.U32 R43, R43, 0x10, RZ ;  /* 0x000000102b2b7819 */ /* 0x000fca00000006ff */
[----:B------:R-:W-:Y:S01]  /*14a0*/  FMUL.FTZ R33, R43, R43 ;  /* 0x0000002b2b217220 */ /* 0x000fe20000410000 */
[----:B------:R-:W-:-:S04]  /*14b0*/  PRMT R47, R35, 0x7632, R47 ;  /* 0x00007632232f7816 */ /* 0x000fc8000000002f */
[----:B------:R-:W-:Y:S02]  /*14c0*/  SHF.L.U32 R47, R47, 0x10, RZ ;  /* 0x000000102f2f7819 */ /* 0x000fe400000006ff */
[----:B-----5:R-:W-:-:S04]  /*14d0*/  PRMT R49, R34, 0x7632, R49 ;  /* 0x0000763222317816 */ /* 0x020fc80000000031 */
[----:B------:R-:W-:Y:S02]  /*14e0*/  SHF.L.U32 R49, R49, 0x10, RZ ;  /* 0x0000001031317819 */ /* 0x000fe400000006ff */
[----:B------:R-:W-:-:S04]  /*14f0*/  PRMT R23, R8, 0x7632, R23 ;  /* 0x0000763208177816 */ /* 0x000fc80000000017 */
[----:B------:R-:W-:Y:S02]  /*1500*/  SHF.L.U32 R23, R23, 0x10, RZ ;  /* 0x0000001017177819 */ /* 0x000fe400000006ff */
[----:B------:R-:W-:-:S03]  /*1510*/  SHF.L.U32 R8, R8, 0x10, RZ ;  /* 0x0000001008087819 */ /* 0x000fc600000006ff */
[----:B------:R-:W-:-:S04]  /*1520*/  FMUL.FTZ R29, R23, R23 ;  /* 0x00000017171d7220 */ /* 0x000fc80000410000 */
[----:B------:R-:W-:Y:S01]  /*1530*/  FFMA.FTZ R29, R8, R8, R29 ;  /* 0x00000008081d7223 */ /* 0x000fe2000001001d */
[C---:B------:R-:W-:Y:S02]  /*1540*/  PRMT R18, R12.reuse, 0x7632, R18 ;  /* 0x000076320c127816 */ /* 0x040fe40000000012 */
[----:B-1----:R-:W-:Y:S02]  /*1550*/  SHF.L.U32 R21, R12, 0x10, RZ ;  /* 0x000000100c157819 */ /* 0x002fe400000006ff */
[----:B------:R-:W-:Y:S01]  /*1560*/  SHF.L.U32 R10, R18, 0x10, RZ ;  /* 0x00000010120a7819 */ /* 0x000fe200000006ff */
[----:B------:R-:W-:-:S04]  /*1570*/  FADD.FTZ R18, R6, R19 ;  /* 0x0000001306127221 */ /* 0x000fc80000010000 */
[----:B------:R-:W-:Y:S01]  /*1580*/  FMUL.FTZ R20, R10, R10 ;  /* 0x0000000a0a147220 */ /* 0x000fe20000410000 */
[C---:B------:R-:W-:Y:S01]  /*1590*/  FADD.FTZ R25, R21.reuse, R10 ;  /* 0x0000000a15197221 */ /* 0x040fe20000010000 */
[----:B------:R-:W-:Y:S01]  /*15a0*/  FADD.FTZ R18, RZ, R18 ;  /* 0x00000012ff127221 */ /* 0x000fe20000010000 */
[----:B------:R-:W-:Y:S01]  /*15b0*/  PRMT R12, R14, 0x7632, R12 ;  /* 0x000076320e0c7816 */ /* 0x000fe2000000000c */
[----:B------:R-:W-:Y:S02]  /*15c0*/  FFMA.FTZ R22, R21, R21, R20 ;  /* 0x0000001515167223 */ /* 0x000fe40000010014 */
[----:B------:R-:W-:Y:S01]  /*15d0*/  FADD.FTZ R20, R18, R25 ;  /* 0x0000001912147221 */ /* 0x000fe20000010000 */
[----:B------:R-:W-:Y:S02]  /*15e0*/  SHF.L.U32 R12, R12, 0x10, RZ ;  /* 0x000000100c0c7819 */ /* 0x000fe400000006ff */
[----:B------:R-:W-:Y:S01]  /*15f0*/  PRMT R18, R16, 0x7632, R18 ;  /* 0x0000763210127816 */ /* 0x000fe20000000012 */
[----:B------:R-:W-:Y:S01]  /*1600*/  FADD.FTZ R22, R27, R22 ;  /* 0x000000161b167221 */ /* 0x000fe20000010000 */
[----:B------:R-:W-:Y:S01]  /*1610*/  FADD.FTZ R27, R8, R23 ;  /* 0x00000017081b7221 */ /* 0x000fe20000010000 */
[----:B------:R-:W-:Y:S01]  /*1620*/  SHF.L.U32 R25, R14, 0x10, RZ ;  /* 0x000000100e197819 */ /* 0x000fe200000006ff */
[----:B------:R-:W-:Y:S01]  /*1630*/  FMUL.FTZ R24, R12, R12 ;  /* 0x0000000c0c187220 */ /* 0x000fe20000410000 */
[----:B------:R-:W-:Y:S01]  /*1640*/  SHF.L.U32 R14, R18, 0x10, RZ ;  /* 0x00000010120e7819 */ /* 0x000fe200000006ff */
[----:B------:R-:W-:Y:S01]  /*1650*/  FADD.FTZ R20, R20, R27 ;  /* 0x0000001b14147221 */ /* 0x000fe20000010000 */
[----:B------:R-:W-:Y:S01]  /*1660*/  FADD.FTZ R22, R22, R29 ;  /* 0x0000001d16167221 */ /* 0x000fe20000010000 */
[C---:B------:R-:W-:Y:S01]  /*1670*/  FADD.FTZ R31, R25.reuse, R12 ;  /* 0x0000000c191f7221 */ /* 0x040fe20000010000 */
[----:B------:R-:W-:Y:S01]  /*1680*/  SHF.L.U32 R27, R16, 0x10, RZ ;  /* 0x00000010101b7819 */ /* 0x000fe200000006ff */
[----:B------:R-:W-:Y:S01]  /*1690*/  FFMA.FTZ R29, R25, R25, R24 ;  /* 0x00000019191d7223 */ /* 0x000fe20000010018 */
[----:B------:R-:W-:Y:S01]  /*16a0*/  FMUL.FTZ R16, R14, R14 ;  /* 0x0000000e0e107220 */ /* 0x000fe20000410000 */
[----:B------:R-:W-:-:S02]  /*16b0*/  FADD.FTZ R20, R20, R31 ;  /* 0x0000001f14147221 */ /* 0x000fc40000010000 */
[----:B------:R-:W-:Y:S01]  /*16c0*/  FADD.FTZ R22, R22, R29 ;  /* 0x0000001d16167221 */ /* 0x000fe20000010000 */
[----:B------:R-:W-:Y:S01]  /*16d0*/  FFMA.FTZ R31, R27, R27, R16 ;  /* 0x0000001b1b1f7223 */ /* 0x000fe20000010010 */
[----:B------:R-:W-:Y:S01]  /*16e0*/  PRMT R41, R37, 0x7632, R41 ;  /* 0x0000763225297816 */ /* 0x000fe20000000029 */
[----:B------:R-:W-:Y:S01]  /*16f0*/  FADD.FTZ R29, R27, R14 ;  /* 0x0000000e1b1d7221 */ /* 0x000fe20000010000 */
[----:B------:R-:W-:Y:S02]  /*1700*/  SHF.L.U32 R16, R37, 0x10, RZ ;  /* 0x0000001025107819 */ /* 0x000fe400000006ff */
[----:B------:R-:W-:Y:S01]  /*1710*/  SHF.L.U32 R41, R41, 0x10, RZ ;  /* 0x0000001029297819 */ /* 0x000fe200000006ff */
[----:B------:R-:W-:Y:S01]  /*1720*/  FADD.FTZ R22, R22, R31 ;  /* 0x0000001f16167221 */ /* 0x000fe20000010000 */
[----:B------:R-:W-:Y:S01]  /*1730*/  FADD.FTZ R20, R20, R29 ;  /* 0x0000001d14147221 */ /* 0x000fe20000010000 */
[----:B------:R-:W-:Y:S02]  /*1740*/  SHF.L.U32 R18, R36, 0x10, RZ ;  /* 0x0000001024127819 */ /* 0x000fe400000006ff */
[----:B------:R-:W-:Y:S01]  /*1750*/  FMUL.FTZ R31, R41, R41 ;  /* 0x00000029291f7220 */ /* 0x000fe20000410000 */
[----:B------:R-:W-:-:S03]  /*1760*/  FADD.FTZ R29, R16, R41 ;  /* 0x00000029101d7221 */ /* 0x000fc60000010000 */
[----:B------:R-:W-:Y:S01]  /*1770*/  FFMA.FTZ R31, R16, R16, R31 ;  /* 0x00000010101f7223 */ /* 0x000fe2000001001f */
[----:B------:R-:W-:Y:S01]  /*1780*/  FADD.FTZ R29, R20, R29 ;  /* 0x0000001d141d7221 */ /* 0x000fe20000010000 */
[----:B------:R-:W-:Y:S01]  /*1790*/  PRMT R45, R38, 0x7632, R45 ;  /* 0x00007632262d7816 */ /* 0x000fe2000000002d */
[----:B------:R-:W-:-:S03]  /*17a0*/  FADD.FTZ R24, R18, R43 ;  /* 0x0000002b12187221 */ /* 0x000fc60000010000 */
[----:B------:R-:W-:Y:S01]  /*17b0*/  SHF.L.U32 R45, R45, 0x10, RZ ;  /* 0x000000102d2d7819 */ /* 0x000fe200000006ff */
[----:B------:R-:W-:Y:S01]  /*17c0*/  FADD.FTZ R22, R22, R31 ;  /* 0x0000001f16167221 */ /* 0x000fe20000010000 */
[----:B------:R-:W-:Y:S01]  /*17d0*/  SHF.L.U32 R20, R38, 0x10, RZ ;  /* 0x0000001026147819 */ /* 0x000fe200000006ff */
[----:B------:R-:W-:Y:S02]  /*17e0*/  FFMA.FTZ R33, R18, R18, R33 ;  /* 0x0000001212217223 */ /* 0x000fe40000010021 */
[----:B------:R-:W-:Y:S01]  /*17f0*/  FMUL.FTZ R31, R45, R45 ;  /* 0x0000002d2d1f7220 */ /* 0x000fe20000410000 */
[----:B------:R-:W-:Y:S01]  /*1800*/  FADD.FTZ R24, R29, R24 ;  /* 0x000000181d187221 */ /* 0x000fe20000010000 */
[----:B------:R-:W-:Y:S01]  /*1810*/  FADD.FTZ R29, R20, R45 ;  /* 0x0000002d141d7221 */ /* 0x000fe20000010000 */
[----:B------:R-:W-:Y:S01]  /*1820*/  FADD.FTZ R33, R22, R33 ;  /* 0x0000002116217221 */ /* 0x000fe20000010000 */
[----:B------:R-:W-:Y:S01]  /*1830*/  SHF.L.U32 R22, R35, 0x10, RZ ;  /* 0x0000001023167819 */ /* 0x000fe200000006ff */
[----:B------:R-:W-:Y:S01]  /*1840*/  FFMA.FTZ R28, R20, R20, R31 ;  /* 0x00000014141c7223 */ /* 0x000fe2000001001f */
[----:B------:R-:W-:Y:S01]  /*1850*/  PRMT R26, R51, 0x7632, R26 ;  /* 0x00007632331a7816 */ /* 0x000fe2000000001a */
[----:B------:R-:W-:Y:S01]  /*1860*/  FMUL.FTZ R31, R47, R47 ;  /* 0x0000002f2f1f7220 */ /* 0x000fe20000410000 */
[----:B------:R-:W-:Y:S01]  /*1870*/  FADD.FTZ R29, R24, R29 ;  /* 0x0000001d181d7221 */ /* 0x000fe20000010000 */
[----:B------:R-:W-:Y:S01]  /*1880*/  SHF.L.U32 R24, R34, 0x10, RZ ;  /* 0x0000001022187819 */ /* 0x000fe200000006ff */
[----:B------:R-:W-:Y:S01]  /*1890*/  FADD.FTZ R28, R33, R28 ;  /* 0x0000001c211c7221 */ /* 0x000fe20000010000 */
[----:B------:R-:W-:Y:S01]  /*18a0*/  SHF.L.U32 R26, R26, 0x10, RZ ;  /* 0x000000101a1a7819 */ /* 0x000fe200000006ff */
[C---:B------:R-:W-:Y:S01]  /*18b0*/  FFMA.FTZ R31, R22.reuse, R22, R31 ;  /* 0x00000016161f7223 */ /* 0x040fe2000001001f */
[----:B------:R-:W-:Y:S01]  /*18c0*/  FMUL.FTZ R33, R49, R49 ;  /* 0x0000003131217220 */ /* 0x000fe20000410000 */
[----:B------:R-:W-:Y:S01]  /*18d0*/  FADD.FTZ R30, R22, R47 ;  /* 0x0000002f161e7221 */ /* 0x000fe20000010000 */
[----:B------:R-:W-:Y:S01]  /*18e0*/  SHF.L.U32 R51, R51, 0x10, RZ ;  /* 0x0000001033337819 */ /* 0x000fe200000006ff */
[----:B------:R-:W-:Y:S01]  /*18f0*/  FADD.FTZ R28, R28, R31 ;  /* 0x0000001f1c1c7221 */ /* 0x000fe20000010000 */
        /* <DEDUP_REMOVED lines=8> */
[----:B------:R-:W-:Y:S01]  /*1980*/  FADD.FTZ R28, R28, R31 ;  /* 0x0000001f1c1c7221 */ /* 0x000fe20000010000 */
[----:B------:R-:W-:-:S04]  /*1990*/  PRMT R40, R53, 0x7632, R40 ;  /* 0x0000763235287816 */ /* 0x000fc80000000028 */
[----:B------:R-:W-:Y:S02]  /*19a0*/  SHF.L.U32 R40, R40, 0x10, RZ ;  /* 0x0000001028287819 */ /* 0x000fe400000006ff */
[----:B------:R-:W-:-:S03]  /*19b0*/  SHF.L.U32 R53, R53, 0x10, RZ ;  /* 0x0000001035357819 */ /* 0x000fc600000006ff */
[----:B------:R-:W-:Y:S01]  /*19c0*/  FMUL.FTZ R32, R40, R40 ;  /* 0x0000002828207220 */ /* 0x000fe20000410000 */
[----:B------:R-:W-:-:S03]  /*19d0*/  FADD.FTZ R29, R29, R30 ;  /* 0x0000001e1d1d7221 */ /* 0x000fc60000010000 */
[----:B------:R-:W-:Y:S01]  /*19e0*/  FFMA.FTZ R31, R53, R53, R32 ;  /* 0x00000035351f7223 */ /* 0x000fe20000010020 */
[----:B---3--:R-:W-:-:S04]  /*19f0*/  PRMT R55, R42, 0x7632, R55 ;  /* 0x000076322a377816 */ /* 0x008fc80000000037 */
[----:B------:R-:W-:Y:S01]  /*1a00*/  SHF.L.U32 R55, R55, 0x10, RZ ;  /* 0x0000001037377819 */ /* 0x000fe200000006ff */
[----:B------:R-:W-:Y:S01]  /*1a10*/  FADD.FTZ R30, R53, R40 ;  /* 0x00000028351e7221 */ /* 0x000fe20000010000 */
[----:B------:R-:W-:Y:S01]  /*1a20*/  SHF.L.U32 R42, R42, 0x10, RZ ;  /* 0x000000102a2a7819 */ /* 0x000fe200000006ff */
[----:B------:R-:W-:Y:S01]  /*1a30*/  FADD.FTZ R28, R28, R31 ;  /* 0x0000001f1c1c7221 */ /* 0x000fe20000010000 */
[----:B----4-:R-:W-:Y:S01]  /*1a40*/  PRMT R44, R57, 0x7632, R44 ;  /* 0x00007632392c7816 */ /* 0x010fe2000000002c */
[----:B------:R-:W-:-:S03]  /*1a50*/  FMUL.FTZ R31, R55, R55 ;  /* 0x00000037371f7220 */ /* 0x000fc60000410000 */
[----:B------:R-:W-:Y:S02]  /*1a60*/  SHF.L.U32 R44, R44, 0x10, RZ ;  /* 0x000000102c2c7819 */ /* 0x000fe400000006ff */
[----:B--2---:R-:W-:Y:S01]  /*1a70*/  PRMT R46, R59, 0x7632, R46 ;  /* 0x000076323b2e7816 */ /* 0x004fe2000000002e */
[----:B------:R-:W-:Y:S01]  /*1a80*/  FADD.FTZ R29, R29, R30 ;  /* 0x0000001e1d1d7221 */ /* 0x000fe20000010000 */
[C---:B------:R-:W-:Y:S01]  /*1a90*/  FADD.FTZ R30, R42.reuse, R55 ;  /* 0x000000372a1e7221 */ /* 0x040fe20000010000 */
[----:B------:R-:W-:Y:S01]  /*1aa0*/  SHF.L.U32 R57, R57, 0x10, RZ ;  /* 0x0000001039397819 */ /* 0x000fe200000006ff */
[----:B------:R-:W-:Y:S01]  /*1ab0*/  FFMA.FTZ R31, R42, R42, R31 ;  /* 0x0000002a2a1f7223 */ /* 0x000fe2000001001f */
[----:B------:R-:W-:Y:S01]  /*1ac0*/  FMUL.FTZ R32, R44, R44 ;  /* 0x0000002c2c207220 */ /* 0x000fe20000410000 */
[----:B------:R-:W-:Y:S02]  /*1ad0*/  SHF.L.U32 R46, R46, 0x10, RZ ;  /* 0x000000102e2e7819 */ /* 0x000fe400000006ff */
[----:B------:R-:W-:Y:S01]  /*1ae0*/  PRMT R48, R61, 0x7632, R48 ;  /* 0x000076323d307816 */ /* 0x000fe20000000030 */
[----:B------:R-:W-:Y:S01]  /*1af0*/  FADD.FTZ R29, R29, R30 ;  /* 0x0000001e1d1d7221 */ /* 0x000fe20000010000 */
        /* <DEDUP_REMOVED lines=56> */
.L_x_2167:
[----:B------:R-:W-:Y:S05]  /*1e80*/  BSYNC.RECONVERGENT B0 ;  /* 0x0000000000007941 */ /* 0x000fea0003800200 */
.L_x_2166:
        /* <DEDUP_REMOVED lines=54> */
.L_x_2169:
[----:B------:R-:W-:Y:S05]  /*21f0*/  BSYNC.RECONVERGENT B0 ;  /* 0x0000000000007941 */ /* 0x000fea0003800200 */
.L_x_2168:
        /* <DEDUP_REMOVED lines=27> */
.L_x_2172:
[----:B------:R-:W3:Y:S04]  /*23b0*/  LDG.E.STRONG.GPU R30, desc[UR6][R28.64] ;  /* 0x000000061c1e7981 */ /* 0x000ee8000c1ef900 */
[----:B---3--:R-:W-:Y:S01]  /*23c0*/  CCTL.IVALL ;  /* 0x00000000ff00798f */ /* 0x008fe20002000000 */
[----:B------:R-:W-:Y:S05]  /*23d0*/  YIELD ;  /* 0x0000000000007946 */ /* 0x000fea0003800000 */
[----:B------:R-:W-:-:S13]  /*23e0*/  ISETP.NE.AND P2, PT, R30, R37, PT ;  /* 0x000000251e00720c */ /* 0x000fda0003f45270 */
[----:B------:R-:W-:Y:S05]  /*23f0*/  @P2 BRA `(.L_x_2172) ;  /* 0xfffffffc00ec2947 */ /* 0x000fea000383ffff */
.L_x_2171:
        /* <DEDUP_REMOVED lines=16> */
.L_x_2174:
        /* <DEDUP_REMOVED lines=61> */
.L_x_2173:
        /* <DEDUP_REMOVED lines=38> */
.L_x_2175:
        /* <DEDUP_REMOVED lines=19> */
.L_x_2176:
        /* <DEDUP_REMOVED lines=9> */
.L_x_2177:
[----:B------:R-:W-:Y:S05]  /*2cf0*/  BSYNC.RECONVERGENT B0 ;  /* 0x0000000000007941 */ /* 0x000fea0003800200 */
.L_x_2170:
[----:B------:R-:W4:Y:S01]  /*2d00*/  S2UR UR5, SR_CgaCtaId ;  /* 0x00000000000579c3 */ /* 0x000f220000008800 */
[----:B------:R-:W5:Y:S01]  /*2d10*/  LDCU UR8, c[0x0][0x414] ;  /* 0x00008280ff0877ac */ /* 0x000f620008000800 */
[----:B--2---:R-:W-:Y:S01]  /*2d20*/  LOP3.LUT R36, R52, 0xffff, RZ, 0xc0, !PT ;  /* 0x0000ffff34247812 */ /* 0x004fe200078ec0ff */
[----:B------:R-:W-:-:S03]  /*2d30*/  UMOV UR4, 0x400 ;  /* 0x0000040000047882 */ /* 0x000fc60000000000 */
[----:B------:R-:W-:Y:S02]  /*2d40*/  IADD3 R67, PT, PT, R67, R36, RZ ;  /* 0x0000002443437210 */ /* 0x000fe40007ffe0ff */
[----:B---3--:R-:W2:Y:S08]  /*2d50*/  @P0 LDC.64 R28, c[0x0][0x388] ;  /* 0x0000e200ff1c0b82 */ /* 0x008eb00000000a00 */
[----:B-1----:R-:W1:Y:S01]  /*2d60*/  LDC.64 R34, c[0x0][0x398] ;  /* 0x0000e600ff227b82 */ /* 0x002e620000000a00 */
[----:B----4-:R-:W-:-:S07]  /*2d70*/  ULEA UR4, UR5, UR4, 0x18 ;  /* 0x0000000405047291 */ /* 0x010fce000f8ec0ff */
[----:B------:R-:W3:Y:S01]  /*2d80*/  LDC.64 R30, c[0x0][0x3a0] ;  /* 0x0000e800ff1e7b82 */ /* 0x000ee20000000a00 */
[----:B------:R-:W4:Y:S01]  /*2d90*/  LDCU UR5, c[0x0][0x404] ;  /* 0x00008080ff0577ac */ /* 0x000f220008000800 */
[----:B--2---:R-:W-:-:S04]  /*2da0*/  @P0 IMAD.WIDE R36, R65, 0x8, R28 ;  /* 0x0000000841240825 */ /* 0x004fc800078e021c */
[----:B-----5:R-:W-:Y:S01]  /*2db0*/  @P0 FMUL.FTZ R28, R32, UR8 ;  /* 0x00000008201c0c20 */ /* 0x020fe20008410000 */
[----:B------:R-:W-:Y:S01]  /*2dc0*/  @P0 FMUL.FTZ R29, R33, UR8 ;  /* 0x00000008211d0c20 */ /* 0x000fe20008410000 */
[----:B------:R-:W-:Y:S04]  /*2dd0*/  @!P3 STS.64 [UR4+0xc0], R32 ;  /* 0x0000c020ff00b988 */ /* 0x000fe80008000a04 */
[----:B------:R-:W-:Y:S01]  /*2de0*/  @P0 STG.E.64 desc[UR6][R36.64], R28 ;  /* 0x0000001c24000986 */ /* 0x000fe2000c101b06 */
[C---:B-1----:R-:W-:Y:S01]  /*2df0*/  IMAD.WIDE R38, R67.reuse, 0x2, R34 ;  /* 0x0000000243267825 */ /* 0x042fe200078e0222 */
[----:B------:R-:W-:Y:S03]  /*2e00*/  BAR.SYNC.DEFER_BLOCKING 0x0 ;  /* 0x0000000000007b1d */ /* 0x000fe60000010000 */
[----:B---3--:R-:W-:-:S03]  /*2e10*/  IMAD.WIDE R74, R67, 0x2, R30 ;  /* 0x00000002434a7825 */ /* 0x008fc600078e021e */
[----:B------:R-:W2:Y:S04]  /*2e20*/  LDG.E.U16 R69, desc[UR6][R38.64+0x2] ;  /* 0x0000020626457981 */ /* 0x000ea8000c1e1500 */
[----:B------:R-:W3:Y:S04]  /*2e30*/  LDG.E.U16 R67, desc[UR6][R38.64] ;  /* 0x0000000626437981 */ /* 0x000ee8000c1e1500 */
[----:B------:R-:W5:Y:S04]  /*2e40*/  LDG.E.U16 R76, desc[UR6][R74.64] ;  /* 0x000000064a4c7981 */ /* 0x000f68000c1e1500 */
[----:B------:R1:W5:Y:S04]  /*2e50*/  LDG.E.U16 R77, desc[UR6][R74.64+0x2] ;  /* 0x000002064a4d7981 */ /* 0x000368000c1e1500 */
[----:B------:R-:W0:Y:S01]  /*2e60*/  LDS.64 R30, [UR4+0xc0] ;  /* 0x0000c004ff1e7984 */ /* 0x000e220008000a00 */
[----:B------:R-:W4:Y:S01]  /*2e70*/  LDCU.U8 UR4, c[0x0][0x3fc] ;  /* 0x00007f80ff0477ac */ /* 0x000f220008000000 */
[----:B0-----:R-:W-:-:S04]  /*2e80*/  FMUL.FTZ R34, R30, UR8 ;  /* 0x000000081e227c20 */ /* 0x001fc80008410000 */
[----:B------:R-:W-:-:S04]  /*2e90*/  FMUL.FTZ R30, R34, R34 ;  /* 0x00000022221e7220 */ /* 0x000fc80000410000 */
[----:B------:R-:W-:-:S05]  /*2ea0*/  FFMA.FTZ R30, R31, UR8, -R30 ;  /* 0x000000081f1e7c23 */ /* 0x000fca000801081e */
[----:B------:R-:W-:-:S13]  /*2eb0*/  FSETP.GTU.FTZ.AND P2, PT, R30, RZ, PT ;  /* 0x000000ff1e00720b */ /* 0x000fda0003f5c000 */
[----:B------:R-:W0:Y:S01]  /*2ec0*/  @P2 LDC R29, c[0x0][0x3a8] ;  /* 0x0000ea00ff1d2b82 */ /* 0x000e220000000800 */
[----:B------:R-:W-:Y:S01]  /*2ed0*/  MOV R32, 0x3f800000 ;  /* 0x3f80000000207802 */ /* 0x000fe20000000f00 */
[----:B----4-:R-:W-:Y:S01]  /*2ee0*/  UISETP.NE.AND UP0, UPT, UR4, URZ, UPT ;  /* 0x000000ff0400728c */ /* 0x010fe2000bf05270 */
[----:B------:R-:W-:Y:S01]  /*2ef0*/  IMAD R33, R3, UR5, R68 ;  /* 0x0000000503217c24 */ /* 0x000fe2000f8e0244 */
[----:B------:R-:W-:Y:S04]  /*2f00*/  BSSY.RECONVERGENT B0, `(.L_x_2178) ;  /* 0x000039d000007945 */ /* 0x000fe80003800200 */
[C---:B------:R-:W-:Y:S02]  /*2f10*/  IADD3 R35, PT, PT, R33.reuse, 0x30, RZ ;  /* 0x0000003021237810 */ /* 0x040fe40007ffe0ff */
[----:B------:R-:W-:-:S02]  /*2f20*/  IADD3 R36, PT, PT, R33, 0x20, RZ ;  /* 0x0000002021247810 */ /* 0x000fc40007ffe0ff */
[----:B------:R-:W-:Y:S01]  /*2f30*/  IADD3 R37, PT, PT, R33, 0x78, RZ ;  /* 0x0000007821257810 */ /* 0x000fe20007ffe0ff */
[----:B0-----:R-:W-:-:S04]  /*2f40*/  @P2 FADD.FTZ R30, R30, R29 ;  /* 0x0000001d1e1e2221 */ /* 0x001fc80000010000 */
[----:B------:R0:W4:Y:S01]  /*2f50*/  @P2 MUFU.RSQ R32, R30 ;  /* 0x0000001e00202308 */ /* 0x0001220000001400 */
[----:B-1----:R-:W-:Y:S02]  /*2f60*/  SHF.R.S32.HI R75, RZ, 0x1f, R35 ;  /* 0x0000001fff4b7819 */ /* 0x002fe40000011423 */
[----:B--2---:R-:W-:Y:S02]  /*2f70*/  SHF.L.U32 R39, R69, 0x10, RZ ;  /* 0x0000001045277819 */ /* 0x004fe400000006ff */
[----:B------:R-:W-:Y:S02]  /*2f80*/  IADD3 R69, PT, PT, R33, 0x40, RZ ;  /* 0x0000004021457810 */ /* 0x000fe40007ffe0ff */
[----:B---3--:R-:W-:Y:S02]  /*2f90*/  SHF.L.U32 R38, R67, 0x10, RZ ;  /* 0x0000001043267819 */ /* 0x008fe400000006ff */
[----:B------:R-:W-:Y:S02]  /*2fa0*/  SHF.R.S32.HI R78, RZ, 0x1f, R69 ;  /* 0x0000001fff4e7819 */ /* 0x000fe40000011445 */
[----:B-----5:R-:W-:-:S02]  /*2fb0*/  SHF.L.U32 R67, R76, 0x10, RZ ;  /* 0x000000104c437819 */ /* 0x020fc400000006ff */
[----:B------:R-:W-:Y:S02]  /*2fc0*/  SHF.R.S32.HI R76, RZ, 0x1f, R36 ;  /* 0x0000001fff4c7819 */ /* 0x000fe40000011424 */
[----:B------:R-:W-:Y:S02]  /*2fd0*/  SHF.L.U32 R74, R77, 0x10, RZ ;  /* 0x000000104d4a7819 */ /* 0x000fe400000006ff */
[----:B------:R-:W-:Y:S01]  /*2fe0*/  SHF.R.S32.HI R77, RZ, 0x1f, R37 ;  /* 0x0000001fff4d7819 */ /* 0x000fe20000011425 */
[----:B0---4-:R-:W-:Y:S06]  /*2ff0*/  BRA.U UP0, `(.L_x_2179) ;  /* 0x0000001500e07547 */ /* 0x011fec000b800000 */
        /* <DEDUP_REMOVED lines=10> */
[-C--:B------:R-:W-:Y:S01]  /*30a0*/  FMUL.FTZ R29, R29, R32.reuse ;  /* 0x000000201d1d7220 */ /* 0x080fe20000410000 */
[----:B------:R-:W-:-:S03]  /*30b0*/  FMUL.FTZ R19, R19, R32 ;  /* 0x0000002013137220 */ /* 0x000fc60000410000 */
[----:B------:R-:W-:Y:S01]  /*30c0*/  FFMA.FTZ R29, R38, R29, R67 ;  /* 0x0000001d261d7223 */ /* 0x000fe20000010043 */
[----:B------:R-:W-:-:S05]  /*30d0*/  FFMA.FTZ R6, R39, R19, R74 ;  /* 0x0000001327067223 */ /* 0x000fca000001004a */
[----:B------:R-:W-:Y:S02]  /*30e0*/  F2FP.BF16.F32.PACK_AB R19, R6, R29 ;  /* 0x0000001d0613723e */ /* 0x000fe400000010ff */
[----:B------:R-:W-:Y:S01]  /*30f0*/  MOV R29, R73 ;  /* 0x00000049001d7202 */ /* 0x000fe20000000f00 */
        /* <DEDUP_REMOVED lines=8> */
.L_x_2181:
[----:B------:R-:W-:Y:S05]  /*3180*/  BSYNC.RECONVERGENT B1 ;  /* 0x0000000000017941 */ /* 0x000fea0003800200 */
.L_x_2180:
[----:B------:R-:W-:Y:S01]  /*3190*/  ISETP.GE.U32.AND P1, PT, R66, UR8, PT ;  /* 0x0000000842007c0c */ /* 0x000fe2000bf26070 */
[----:B------:R-:W-:Y:S01]  /*31a0*/  BSSY.RECONVERGENT B1, `(.L_x_2182) ;  /* 0x000001a000017945 */ /* 0x000fe20003800200 */
[----:B------:R-:W-:Y:S02]  /*31b0*/  ISETP.GE.U32.AND P2, PT, R64, UR8, PT ;  /* 0x0000000840007c0c */ /* 0x000fe4000bf46070 */
[----:B------:R-:W-:Y:S02]  /*31c0*/  ISETP.GE.AND.EX P1, PT, R5, UR9, PT, P1 ;  /* 0x0000000905007c0c */ /* 0x000fe4000bf26310 */
[----:B------:R-:W-:Y:S02]  /*31d0*/  ISETP.GE.U32.AND P3, PT, R62, UR8, PT ;  /* 0x000000083e007c0c */ /* 0x000fe4000bf66070 */
[----:B------:R-:W-:Y:S02]  /*31e0*/  ISETP.GE.U32.AND P5, PT, R36, UR8, PT ;  /* 0x0000000824007c0c */ /* 0x000fe4000bfa6070 */
[----:B------:R-:W-:-:S02]  /*31f0*/  ISETP.GE.AND.EX P2, PT, R7, UR9, PT, P2 ;  /* 0x0000000907007c0c */ /* 0x000fc4000bf46320 */
[----:B------:R-:W-:-:S05]  /*3200*/  ISETP.GE.AND.EX P3, PT, R9, UR9, PT, P3 ;  /* 0x0000000909007c0c */ /* 0x000fca000bf66330 */
[----:B------:R-:W-:Y:S08]  /*3210*/  @P1 BRA `(.L_x_2183) ;  /* 0x0000000000481947 */ /* 0x000ff00003800000 */
[----:B------:R-:W1:Y:S01]  /*3220*/  LDCU.64 UR4, c[0x0][0x3e0] ;  /* 0x00007c00ff0477ac */ /* 0x000e620008000a00 */
[--C-:B------:R-:W-:Y:S01]  /*3230*/  FADD.FTZ R21, R21, -R34.reuse ;  /* 0x8000002215157221 */ /* 0x100fe20000010000 */
[----:B0-----:R-:W-:Y:S01]  /*3240*/  FADD.FTZ R19, R10, -R34 ;  /* 0x800000220a137221 */ /* 0x001fe20000010000 */
[----:B------:R-:W-:Y:S01]  /*3250*/  MOV R28, R70 ;  /* 0x00000046001c7202 */ /* 0x000fe20000000f00 */
[----:B------:R-:W0:Y:S01]  /*3260*/  LDCU.64 UR10, c[0x0][0x380] ;  /* 0x00007000ff0a77ac */ /* 0x000e220008000a00 */
[-C--:B------:R-:W-:Y:S01]  /*3270*/  FMUL.FTZ R21, R21, R32.reuse ;  /* 0x0000002015157220 */ /* 0x080fe20000410000 */
[----:B------:R-:W-:Y:S01]  /*3280*/  FMUL.FTZ R19, R19, R32 ;  /* 0x0000002013137220 */ /* 0x000fe20000410000 */
[----:B------:R-:W-:Y:S02]  /*3290*/  MOV R29, R73 ;  /* 0x00000049001d7202 */ /* 0x000fe40000000f00 */
[----:B------:R-:W-:Y:S01]  /*32a0*/  FFMA.FTZ R21, R38, R21, R67 ;  /* 0x0000001526157223 */ /* 0x000fe20000010043 */
        /* <DEDUP_REMOVED lines=9> */
.L_x_2183:
[----:B------:R-:W-:Y:S05]  /*3340*/  BSYNC.RECONVERGENT B1 ;  /* 0x0000000000017941 */ /* 0x000fea0003800200 */
.L_x_2182:
[----:B------:R-:W-:Y:S04]  /*3350*/  BSSY.RECONVERGENT B1, `(.L_x_2184) ;  /* 0x0000014000017945 */ /* 0x000fe80003800200 */
[----:B------:R-:W-:Y:S05]  /*3360*/  @P2 BRA `(.L_x_2185) ;  /* 0x0000000000482947 */ /* 0x000fea0003800000 */
[----:B------:R-:W0:Y:S01]  /*3370*/  LDCU.64 UR4, c[0x0][0x3e0] ;  /* 0x00007c00ff0477ac */ /* 0x000e220008000a00 */
[----:B------:R-:W-:Y:S01]  /*3380*/  MOV R28, R70 ;  /* 0x00000046001c7202 */ /* 0x000fe20000000f00 */
[----:B------:R-:W-:Y:S01]  /*3390*/  FADD.FTZ R23, R23, -R34 ;  /* 0x8000002217177221 */ /* 0x000fe20000010000 */
[----:B------:R-:W-:Y:S01]  /*33a0*/  MOV R29, R73 ;  /* 0x00000049001d7202 */ /* 0x000fe20000000f00 */
[----:B------:R-:W2:Y:S02]  /*33b0*/  LDCU.64 UR10, c[0x0][0x380] ;  /* 0x00007000ff0a77ac */ /* 0x000ea40008000a00 */
[----:B------:R-:W-:-:S04]  /*33c0*/  FMUL.FTZ R23, R23, R32 ;  /* 0x0000002017177220 */ /* 0x000fc80000410000 */
[----:B------:R-:W-:Y:S01]  /*33d0*/  FFMA.FTZ R6, R39, R23, R74 ;  /* 0x0000001727067223 */ /* 0x000fe2000001004a */
[----:B01----:R-:W-:Y:S02]  /*33e0*/  IMAD R19, R7, UR4, RZ ;  /* 0x0000000407137c24 */ /* 0x003fe4000f8e02ff */
[----:B------:R-:W-:-:S04]  /*33f0*/  IMAD.WIDE.U32 R28, R64, UR4, R28 ;  /* 0x00000004401c7c25 */ /* 0x000fc8000f8e001c */
[----:B------:R-:W-:Y:S01]  /*3400*/  IMAD R19, R64, UR5, R19 ;  /* 0x0000000540137c24 */ /* 0x000fe2000f8e0213 */
[----:B--2---:R-:W-:-:S04]  /*3410*/  LEA R30, P1, R28, UR10, 0x1 ;  /* 0x0000000a1c1e7c11 */ /* 0x004fc8000f8208ff */
[----:B------:R-:W-:-:S04]  /*3420*/  IADD3 R19, PT, PT, R29, R19, RZ ;  /* 0x000000131d137210 */ /* 0x000fc80007ffe0ff */
[----:B------:R-:W-:Y:S01]  /*3430*/  LEA.HI.X R31, R28, UR11, R19, 0x1, P1 ;  /* 0x0000000b1c1f7c11 */ /* 0x000fe200088f0c13 */
[----:B------:R-:W-:-:S04]  /*3440*/  FADD.FTZ R19, R8, -R34 ;  /* 0x8000002208137221 */ /* 0x000fc80000010000 */
[----:B------:R-:W-:-:S04]  /*3450*/  FMUL.FTZ R19, R19, R32 ;  /* 0x0000002013137220 */ /* 0x000fc80000410000 */
[----:B------:R-:W-:-:S05]  /*3460*/  FFMA.FTZ R19, R38, R19, R67 ;  /* 0x0000001326137223 */ /* 0x000fca0000010043 */
[----:B------:R-:W-:-:S05]  /*3470*/  F2FP.BF16.F32.PACK_AB R19, R6, R19 ;  /* 0x000000130613723e */ /* 0x000fca00000010ff */
[----:B------:R2:W-:Y:S02]  /*3480*/  STG.E desc[UR6][R30.64], R19 ;  /* 0x000000131e007986 */ /* 0x0005e4000c101906 */
.L_x_2185:
[----:B------:R-:W-:Y:S05]  /*3490*/  BSYNC.RECONVERGENT B1 ;  /* 0x0000000000017941 */ /* 0x000fea0003800200 */
.L_x_2184:
[----:B------:R-:W-:Y:S01]  /*34a0*/  BSSY.RECONVERGENT B1, `(.L_x_2186) ;  /* 0x0000015000017945 */ /* 0x000fe20003800200 */
[----:B------:R-:W-:-:S03]  /*34b0*/  IADD3 R6, PT, PT, R33, 0x48, RZ ;  /* 0x0000004821067810 */ /* 0x000fc60007ffe0ff */
[----:B------:R-:W-:Y:S05]  /*34c0*/  @P3 BRA `(.L_x_2187) ;  /* 0x0000000000483947 */ /* 0x000fea0003800000 */
[----:B------:R-:W0:Y:S01]  /*34d0*/  LDCU.64 UR4, c[0x0][0x3e0] ;  /* 0x00007c00ff0477ac */ /* 0x000e220008000a00 */
[----:B------:R-:W-:Y:S01]  /*34e0*/  MOV R28, R70 ;  /* 0x00000046001c7202 */ /* 0x000fe20000000f00 */
[----:B------:R-:W-:Y:S01]  /*34f0*/  FADD.FTZ R25, R25, -R34 ;  /* 0x8000002219197221 */ /* 0x000fe20000010000 */
[----:B------:R-:W-:Y:S01]  /*3500*/  MOV R29, R73 ;  /* 0x00000049001d7202 */ /* 0x000fe20000000f00 */
[----:B------:R-:W3:Y:S02]  /*3510*/  LDCU.64 UR10, c[0x0][0x380] ;  /* 0x00007000ff0a77ac */ /* 0x000ee40008000a00 */
[----:B------:R-:W-:-:S04]  /*3520*/  FMUL.FTZ R25, R25, R32 ;  /* 0x0000002019197220 */ /* 0x000fc80000410000 */
[----:B------:R-:W-:Y:S01]  /*3530*/  FFMA.FTZ R25, R38, R25, R67 ;  /* 0x0000001926197223 */ /* 0x000fe20000010043 */
[----:B012---:R-:W-:Y:S02]  /*3540*/  IMAD R19, R9, UR4, RZ ;  /* 0x0000000409137c24 */ /* 0x007fe4000f8e02ff */
[----:B------:R-:W-:-:S04]  /*3550*/  IMAD.WIDE.U32 R28, R62, UR4, R28 ;  /* 0x000000043e1c7c25 */ /* 0x000fc8000f8e001c */
[----:B------:R-:W-:Y:S01]  /*3560*/  IMAD R19, R62, UR5, R19 ;  /* 0x000000053e137c24 */ /* 0x000fe2000f8e0213 */
[----:B---3--:R-:W-:-:S04]  /*3570*/  LEA R30, P1, R28, UR10, 0x1 ;  /* 0x0000000a1c1e7c11 */ /* 0x008fc8000f8208ff */
[----:B------:R-:W-:-:S04]  /*3580*/  IADD3 R19, PT, PT, R29, R19, RZ ;  /* 0x000000131d137210 */ /* 0x000fc80007ffe0ff */
[----:B------:R-:W-:Y:S01]  /*3590*/  LEA.HI.X R31, R28, UR11, R19, 0x1, P1 ;  /* 0x0000000b1c1f7c11 */ /* 0x000fe200088f0c13 */
[----:B------:R-:W-:-:S04]  /*35a0*/  FADD.FTZ R19, R12, -R34 ;  /* 0x800000220c137221 */ /* 0x000fc80000010000 */
[----:B------:R-:W-:-:S04]  /*35b0*/  FMUL.FTZ R19, R19, R32 ;  /* 0x0000002013137220 */ /* 0x000fc80000410000 */
[----:B------:R-:W-:-:S05]  /*35c0*/  FFMA.FTZ R8, R39, R19, R74 ;  /* 0x0000001327087223 */ /* 0x000fca000001004a */
[----:B------:R-:W-:-:S05]  /*35d0*/  F2FP.BF16.F32.PACK_AB R19, R8, R25 ;  /* 0x000000190813723e */ /* 0x000fca00000010ff */
[----:B------:R3:W-:Y:S02]  /*35e0*/  STG.E desc[UR6][R30.64], R19 ;  /* 0x000000131e007986 */ /* 0x0007e4000c101906 */
.L_x_2187:
[----:B------:R-:W-:Y:S05]  /*35f0*/  BSYNC.RECONVERGENT B1 ;  /* 0x0000000000017941 */ /* 0x000fea0003800200 */
.L_x_2186:
[----:B------:R-:W-:Y:S01]  /*3600*/  ISETP.GE.AND.EX P5, PT, R76, UR9, PT, P5 ;  /* 0x000000094c007c0c */ /* 0x000fe2000bfa6350 */
[----:B------:R-:W-:Y:S01]  /*3610*/  BSSY.RECONVERGENT B1, `(.L_x_2188) ;  /* 0x000001f000017945 */ /* 0x000fe20003800200 */
[----:B------:R-:W-:Y:S02]  /*3620*/  ISETP.GE.U32.AND P1, PT, R60, UR8, PT ;  /* 0x000000083c007c0c */ /* 0x000fe4000bf26070 */
[----:B------:R-:W-:Y:S02]  /*3630*/  ISETP.GE.U32.AND P6, PT, R35, UR8, PT ;  /* 0x0000000823007c0c */ /* 0x000fe4000bfc6070 */
[----:B------:R-:W-:Y:S02]  /*3640*/  ISETP.GE.U32.AND P2, PT, R58, UR8, PT ;  /* 0x000000083a007c0c */ /* 0x000fe4000bf46070 */
[----:B------:R-:W-:Y:S02]  /*3650*/  ISETP.GE.U32.AND P3, PT, R69, UR8, PT ;  /* 0x0000000845007c0c */ /* 0x000fe4000bf66070 */
[----:B------:R-:W-:-:S02]  /*3660*/  ISETP.GE.U32.AND P4, PT, R6, UR8, PT ;  /* 0x0000000806007c0c */ /* 0x000fc4000bf86070 */
[----:B------:R-:W-:Y:S02]  /*3670*/  SHF.R.S32.HI R8, RZ, 0x1f, R6 ;  /* 0x0000001fff087819 */ /* 0x000fe40000011406 */
[----:B------:R-:W-:Y:S02]  /*3680*/  ISETP.GE.AND.EX P1, PT, R11, UR9, PT, P1 ;  /* 0x000000090b007c0c */ /* 0x000fe4000bf26310 */
[----:B------:R-:W-:Y:S02]  /*3690*/  ISETP.GE.AND.EX P6, PT, R75, UR9, PT, P6 ;  /* 0x000000094b007c0c */ /* 0x000fe4000bfc6360 */
[----:B------:R-:W-:Y:S02]  /*36a0*/  ISETP.GE.AND.EX P2, PT, R13, UR9, PT, P2 ;  /* 0x000000090d007c0c */ /* 0x000fe4000bf46320 */
[----:B------:R-:W-:Y:S02]  /*36b0*/  ISETP.GE.AND.EX P3, PT, R78, UR9, PT, P3 ;  /* 0x000000094e007c0c */ /* 0x000fe4000bf66330 */
[----:B------:R-:W-:Y:S01]  /*36c0*/  ISETP.GE.AND.EX P4, PT, R8, UR9, PT, P4 ;  /* 0x0000000908007c0c */ /* 0x000fe2000bf86340 */
[----:B------:R-:W-:-:S12]  /*36d0*/  @P5 BRA `(.L_x_2189) ;  /* 0x0000000000485947 */ /* 0x000fd80003800000 */
[----:B------:R-:W4:Y:S01]  /*36e0*/  LDCU.64 UR4, c[0x0][0x3e0] ;  /* 0x00007c00ff0477ac */ /* 0x000f220008000a00 */
[----:B------:R-:W-:Y:S01]  /*36f0*/  MOV R28, R70 ;  /* 0x00000046001c7202 */ /* 0x000fe20000000f00 */
[--C-:B------:R-:W-:Y:S01]  /*3700*/  FADD.FTZ R27, R27, -R34.reuse ;  /* 0x800000221b1b7221 */ /* 0x100fe20000010000 */
[----:B------:R-:W-:Y:S01]  /*3710*/  MOV R29, R73 ;  /* 0x00000049001d7202 */ /* 0x000fe20000000f00 */
[----:B------:R-:W5:Y:S01]  /*3720*/  LDCU.64 UR10, c[0x0][0x380] ;  /* 0x00007000ff0a77ac */ /* 0x000f620008000a00 */
[----:B0123--:R-:W-:Y:S01]  /*3730*/  FADD.FTZ R19, R14, -R34 ;  /* 0x800000220e137221 */ /* 0x00ffe20000010000 */
[----:B------:R-:W-:-:S03]  /*3740*/  FMUL.FTZ R27, R27, R32 ;  /* 0x000000201b1b7220 */ /* 0x000fc60000410000 */
[----:B------:R-:W-:Y:S01]  /*3750*/  FMUL.FTZ R19, R19, R32 ;  /* 0x0000002013137220 */ /* 0x000fe20000410000 */
[----:B------:R-:W-:-:S03]  /*3760*/  FFMA.FTZ R27, R38, R27, R67 ;  /* 0x0000001b261b7223 */ /* 0x000fc60000010043 */
[----:B------:R-:W-:Y:S01]  /*3770*/  FFMA.FTZ R10, R39, R19, R74 ;  /* 0x00000013270a7223 */ /* 0x000fe2000001004a */
[----:B----4-:R-:W-:-:S04]  /*3780*/  IMAD R21, R76, UR4, RZ ;  /* 0x000000044c157c24 */ /* 0x010fc8000f8e02ff */
[----:B------:R-:W-:Y:S01]  /*3790*/  F2FP.BF16.F32.PACK_AB R19, R10, R27 ;  /* 0x0000001b0a13723e */ /* 0x000fe200000010ff */
[----:B------:R-:W-:-:S04]  /*37a0*/  IMAD.WIDE.U32 R28, R36, UR4, R28 ;  /* 0x00000004241c7c25 */ /* 0x000fc8000f8e001c */
[----:B------:R-:W-:Y:S01]  /*37b0*/  IMAD R21, R36, UR5, R21 ;  /* 0x0000000524157c24 */ /* 0x000fe2000f8e0215 */
[----:B-----5:R-:W-:-:S04]  /*37c0*/  LEA R30, P5, R28, UR10, 0x1 ;  /* 0x0000000a1c1e7c11 */ /* 0x020fc8000f8a08ff */
[----:B------:R-:W-:-:S04]  /*37d0*/  IADD3 R21, PT, PT, R29, R21, RZ ;  /* 0x000000151d157210 */ /* 0x000fc80007ffe0ff */
[----:B------:R-:W-:-:S05]  /*37e0*/  LEA.HI.X R31, R28, UR11, R21, 0x1, P5 ;  /* 0x0000000b1c1f7c11 */ /* 0x000fca000a8f0c15 */
[----:B------:R4:W-:Y:S02]  /*37f0*/  STG.E desc[UR6][R30.64], R19 ;  /* 0x000000131e007986 */ /* 0x0009e4000c101906 */
.L_x_2189:
[----:B------:R-:W-:Y:S05]  /*3800*/  BSYNC.RECONVERGENT B1 ;  /* 0x0000000000017941 */ /* 0x000fea0003800200 */
.L_x_2188:
[----:B------:R-:W-:Y:S01]  /*3810*/  BSSY.RECONVERGENT B1, `(.L_x_2190) ;  /* 0x0000016000017945 */ /* 0x000fe20003800200 */
[C---:B------:R-:W-:Y:S02]  /*3820*/  IADD3 R10, PT, PT, R33.reuse, 0x50, RZ ;  /* 0x00000050210a7810 */ /* 0x040fe40007ffe0ff */
[----:B------:R-:W-:Y:S01]  /*3830*/  IADD3 R12, PT, PT, R33, 0x68, RZ ;  /* 0x00000068210c7810 */ /* 0x000fe20007ffe0ff */
[----:B------:R-:W-:Y:S06]  /*3840*/  @P1 BRA `(.L_x_2191) ;  /* 0x0000000000481947 */ /* 0x000fec0003800000 */
[----:B------:R-:W5:Y:S01]  /*3850*/  LDCU.64 UR4, c[0x0][0x3e0] ;  /* 0x00007c00ff0477ac */ /* 0x000f620008000a00 */
[----:B------:R-:W-:Y:S01]  /*3860*/  MOV R28, R70 ;  /* 0x00000046001c7202 */ /* 0x000fe20000000f00 */
[--C-:B01234-:R-:W-:Y:S01]  /*3870*/  FADD.FTZ R19, R16, -R34.reuse ;  /* 0x8000002210137221 */ /* 0x11ffe20000010000 */
[----:B------:R-:W-:Y:S01]  /*3880*/  MOV R29, R73 ;  /* 0x00000049001d7202 */ /* 0x000fe20000000f00 */
[----:B------:R-:W0:Y:S01]  /*3890*/  LDCU.64 UR10, c[0x0][0x380] ;  /* 0x00007000ff0a77ac */ /* 0x000e220008000a00 */
[----:B------:R-:W-:Y:S01]  /*38a0*/  FADD.FTZ R41, R41, -R34 ;  /* 0x8000002229297221 */ /* 0x000fe20000010000 */
[----:B------:R-:W-:-:S03]  /*38b0*/  FMUL.FTZ R19, R19, R32 ;  /* 0x0000002013137220 */ /* 0x000fc60000410000 */
[----:B------:R-:W-:Y:S01]  /*38c0*/  FMUL.FTZ R41, R41, R32 ;  /* 0x0000002029297220 */ /* 0x000fe20000410000 */
[----:B------:R-:W-:-:S03]  /*38d0*/  FFMA.FTZ R19, R38, R19, R67 ;  /* 0x0000001326137223 */ /* 0x000fc60000010043 */
[----:B------:R-:W-:Y:S01]  /*38e0*/  FFMA.FTZ R14, R39, R41, R74 ;  /* 0x00000029270e7223 */ /* 0x000fe2000001004a */
[----:B-----5:R-:W-:-:S04]  /*38f0*/  IMAD R21, R11, UR4, RZ ;  /* 0x000000040b157c24 */ /* 0x020fc8000f8e02ff */
[----:B------:R-:W-:Y:S01]  /*3900*/  F2FP.BF16.F32.PACK_AB R19, R14, R19 ;  /* 0x000000130e13723e */ /* 0x000fe200000010ff */
[----:B------:R-:W-:-:S04]  /*3910*/  IMAD.WIDE.U32 R28, R60, UR4, R28 ;  /* 0x000000043c1c7c25 */ /* 0x000fc8000f8e001c */
[----:B------:R-:W-:Y:S01]  /*3920*/  IMAD R21, R60, UR5, R21 ;  /* 0x000000053c157c24 */ /* 0x000fe2000f8e0215 */
[----:B0-----:R-:W-:-:S04]  /*3930*/  LEA R30, P1, R28, UR10, 0x1 ;  /* 0x0000000a1c1e7c11 */ /* 0x001fc8000f8208ff */
[----:B------:R-:W-:-:S04]  /*3940*/  IADD3 R21, PT, PT, R29, R21, RZ ;  /* 0x000000151d157210 */ /* 0x000fc80007ffe0ff */
[----:B------:R-:W-:-:S05]  /*3950*/  LEA.HI.X R31, R28, UR11, R21, 0x1, P1 ;  /* 0x0000000b1c1f7c11 */ /* 0x000fca00088f0c15 */
[----:B------:R0:W-:Y:S02]  /*3960*/  STG.E desc[UR6][R30.64], R19 ;  /* 0x000000131e007986 */ /* 0x0001e4000c101906 */
.L_x_2191:
[----:B------:R-:W-:Y:S05]  /*3970*/  BSYNC.RECONVERGENT B1 ;  /* 0x0000000000017941 */ /* 0x000fea0003800200 */
.L_x_2190:
[----:B------:R-:W-:Y:S04]  /*3980*/  BSSY.RECONVERGENT B1, `(.L_x_2192) ;  /* 0x0000014000017945 */ /* 0x000fe80003800200 */
[----:B------:R-:W-:Y:S05]  /*3990*/  @P6 BRA `(.L_x_2193) ;  /* 0x0000000000486947 */ /* 0x000fea0003800000 */
[----:B------:R-:W5:Y:S01]  /*39a0*/  LDCU.64 UR4, c[0x0][0x3e0] ;  /* 0x00007c00ff0477ac */ /* 0x000f620008000a00 */
[--C-:B------:R-:W-:Y:S01]  /*39b0*/  FADD.FTZ R21, R18, -R34.reuse ;  /* 0x8000002212157221 */ /* 0x100fe20000010000 */
[----:B------:R-:W-:Y:S01]  /*39c0*/  MOV R18, R70 ;  /* 0x0000004600127202 */ /* 0x000fe20000000f00 */
[----:B------:R-:W-:Y:S01]  /*39d0*/  FADD.FTZ R43, R43, -R34 ;  /* 0x800000222b2b7221 */ /* 0x000fe20000010000 */
[----:B------:R-:W5:Y:S01]  /*39e0*/  LDCU.64 UR10, c[0x0][0x380] ;  /* 0x00007000ff0a77ac */ /* 0x000f620008000a00 */
[----:B01234-:R-:W-:Y:S01]  /*39f0*/  MOV R19, R73 ;  /* 0x0000004900137202 */ /* 0x01ffe20000000f00 */
[-C--:B------:R-:W-:Y:S01]  /*3a00*/  FMUL.FTZ R21, R21, R32.reuse ;  /* 0x0000002015157220 */ /* 0x080fe20000410000 */
[----:B------:R-:W-:-:S03]  /*3a10*/  FMUL.FTZ R43, R43, R32 ;  /* 0x000000202b2b7220 */ /* 0x000fc60000410000 */
[----:B------:R-:W-:Y:S01]  /*3a20*/  FFMA.FTZ R21, R38, R21, R67 ;  /* 0x0000001526157223 */ /* 0x000fe20000010043 */
[----:B-----5:R-:W-:Y:S02]  /*3a30*/  IMAD R14, R75, UR4, RZ ;  /* 0x000000044b0e7c24 */ /* 0x020fe4000f8e02ff */
[----:B------:R-:W-:-:S04]  /*3a40*/  IMAD.WIDE.U32 R18, R35, UR4, R18 ;  /* 0x0000000423127c25 */ /* 0x000fc8000f8e0012 */
[----:B------:R-:W-:Y:S02]  /*3a50*/  IMAD R35, R35, UR5, R14 ;  /* 0x0000000523237c24 */ /* 0x000fe4000f8e020e */
[----:B------:R-:W-:Y:S01]  /*3a60*/  FFMA.FTZ R14, R39, R43, R74 ;  /* 0x0000002b270e7223 */ /* 0x000fe2000001004a */
[----:B------:R-:W-:Y:S02]  /*3a70*/  LEA R28, P1, R18, UR10, 0x1 ;  /* 0x0000000a121c7c11 */ /* 0x000fe4000f8208ff */
[----:B------:R-:W-:Y:S02]  /*3a80*/  IADD3 R35, PT, PT, R19, R35, RZ ;  /* 0x0000002313237210 */ /* 0x000fe40007ffe0ff */
[----:B------:R-:W-:Y:S02]  /*3a90*/  F2FP.BF16.F32.PACK_AB R19, R14, R21 ;  /* 0x000000150e13723e */ /* 0x000fe400000010ff */
[----:B------:R-:W-:-:S05]  /*3aa0*/  LEA.HI.X R29, R18, UR11, R35, 0x1, P1 ;  /* 0x0000000b121d7c11 */ /* 0x000fca00088f0c23 */
[----:B------:R0:W-:Y:S02]  /*3ab0*/  STG.E desc[UR6][R28.64], R19 ;  /* 0x000000131c007986 */ /* 0x0001e4000c101906 */
.L_x_2193:
[----:B------:R-:W-:Y:S05]  /*3ac0*/  BSYNC.RECONVERGENT B1 ;  /* 0x0000000000017941 */ /* 0x000fea0003800200 */
.L_x_2192:
[----:B------:R-:W-:Y:S04]  /*3ad0*/  BSSY.RECONVERGENT B1, `(.L_x_2194) ;  /* 0x0000014000017945 */ /* 0x000fe80003800200 */
[----:B------:R-:W-:Y:S05]  /*3ae0*/  @P2 BRA `(.L_x_2195) ;  /* 0x0000000000482947 */ /* 0x000fea0003800000 */
[----:B------:R-:W5:Y:S01]  /*3af0*/  LDCU.64 UR4, c[0x0][0x3e0] ;  /* 0x00007c00ff0477ac */ /* 0x000f620008000a00 */
[----:B------:R-:W-:Y:S01]  /*3b00*/  MOV R18, R70 ;  /* 0x0000004600127202 */ /* 0x000fe20000000f00 */
[--C-:B------:R-:W-:Y:S01]  /*3b10*/  FADD.FTZ R21, R20, -R34.reuse ;  /* 0x8000002214157221 */ /* 0x100fe20000010000 */
[----:B01234-:R-:W-:Y:S01]  /*3b20*/  MOV R19, R73 ;  /* 0x0000004900137202 */ /* 0x01ffe20000000f00 */
[----:B------:R-:W0:Y:S01]  /*3b30*/  LDCU.64 UR10, c[0x0][0x380] ;  /* 0x00007000ff0a77ac */ /* 0x000e220008000a00 */
[----:B------:R-:W-:Y:S01]  /*3b40*/  FADD.FTZ R45, R45, -R34 ;  /* 0x800000222d2d7221 */ /* 0x000fe20000010000 */
[----:B------:R-:W-:-:S03]  /*3b50*/  FMUL.FTZ R21, R21, R32 ;  /* 0x0000002015157220 */ /* 0x000fc60000410000 */
[----:B------:R-:W-:Y:S01]  /*3b60*/  FMUL.FTZ R45, R45, R32 ;  /* 0x000000202d2d7220 */ /* 0x000fe20000410000 */
[----:B------:R-:W-:-:S03]  /*3b70*/  FFMA.FTZ R14, R38, R21, R67 ;  /* 0x00000015260e7223 */ /* 0x000fc60000010043 */
[----:B------:R-:W-:Y:S01]  /*3b80*/  FFMA.FTZ R45, R39, R45, R74 ;  /* 0x0000002d272d7223 */ /* 0x000fe2000001004a */
[----:B-----5:R-:W-:Y:S02]  /*3b90*/  IMAD R23, R13, UR4, RZ ;  /* 0x000000040d177c24 */ /* 0x020fe4000f8e02ff */
[----:B------:R-:W-:-:S04]  /*3ba0*/  IMAD.WIDE.U32 R18, R58, UR4, R18 ;  /* 0x000000043a127c25 */ /* 0x000fc8000f8e0012 */
[----:B------:R-:W-:Y:S01]  /*3bb0*/  IMAD R23, R58, UR5, R23 ;  /* 0x000000053a177c24 */ /* 0x000fe2000f8e0217 */
[----:B0-----:R-:W-:-:S04]  /*3bc0*/  LEA R20, P1, R18, UR10, 0x1 ;  /* 0x0000000a12147c11 */ /* 0x001fc8000f8208ff */
[----:B------:R-:W-:Y:S02]  /*3bd0*/  IADD3 R23, PT, PT, R19, R23, RZ ;  /* 0x0000001713177210 */ /* 0x000fe40007ffe0ff */
[----:B------:R-:W-:Y:S02]  /*3be0*/  F2FP.BF16.F32.PACK_AB R19, R45, R14 ;  /* 0x0000000e2d13723e */ /* 0x000fe400000010ff */
[----:B------:R-:W-:-:S05]  /*3bf0*/  LEA.HI.X R21, R18, UR11, R23, 0x1, P1 ;  /* 0x0000000b12157c11 */ /* 0x000fca00088f0c17 */
[----:B------:R0:W-:Y:S02]  /*3c00*/  STG.E desc[UR6][R20.64], R19 ;  /* 0x0000001314007986 */ /* 0x0001e4000c101906 */
.L_x_2195:
[----:B------:R-:W-:Y:S05]  /*3c10*/  BSYNC.RECONVERGENT B1 ;  /* 0x0000000000017941 */ /* 0x000fea0003800200 */
.L_x_2194:
[----:B------:R-:W-:Y:S04]  /*3c20*/  BSSY.RECONVERGENT B1, `(.L_x_2196) ;  /* 0x0000014000017945 */ /* 0x000fe80003800200 */
[----:B------:R-:W-:Y:S05]  /*3c30*/  @P3 BRA `(.L_x_2197) ;  /* 0x0000000000483947 */ /* 0x000fea0003800000 */
[----:B------:R-:W5:Y:S01]  /*3c40*/  LDCU.64 UR4, c[0x0][0x3e0] ;  /* 0x00007c00ff0477ac */ /* 0x000f620008000a00 */
[----:B------:R-:W-:Y:S01]  /*3c50*/  MOV R18, R70 ;  /* 0x0000004600127202 */ /* 0x000fe20000000f00 */
[--C-:B0-----:R-:W-:Y:S01]  /*3c60*/  FADD.FTZ R21, R22, -R34.reuse ;  /* 0x8000002216157221 */ /* 0x101fe20000010000 */
[----:B-1234-:R-:W-:Y:S01]  /*3c70*/  MOV R19, R73 ;  /* 0x0000004900137202 */ /* 0x01efe20000000f00 */
        /* <DEDUP_REMOVED lines=14> */
.L_x_2197:
[----:B------:R-:W-:Y:S05]  /*3d60*/  BSYNC.RECONVERGENT B1 ;  /* 0x0000000000017941 */ /* 0x000fea0003800200 */
.L_x_2196:
        /* <DEDUP_REMOVED lines=9> */
[----:B------:R-:W-:-:S04]  /*3e00*/  FMUL.FTZ R49, R49, R32 ;  /* 0x0000002031317220 */ /* 0x000fc80000410000 */
[----:B------:R-:W-:Y:S01]  /*3e10*/  FFMA.FTZ R49, R39, R49, R74 ;  /* 0x0000003127317223 */ /* 0x000fe2000001004a */
[----:B-----5:R-:W-:Y:S02]  /*3e20*/  IMAD R23, R8, UR4, RZ ;  /* 0x0000000408177c24 */ /* 0x020fe4000f8e02ff */
        /* <DEDUP_REMOVED lines=8> */
.L_x_2199:
[----:B------:R-:W-:Y:S05]  /*3eb0*/  BSYNC.RECONVERGENT B1 ;  /* 0x0000000000017941 */ /* 0x000fea0003800200 */
.L_x_2198:
        /* <DEDUP_REMOVED lines=26> */
[----:B------:R-:W-:Y:S01]  /*4060*/  FFMA.FTZ R51, R38, R51, R67 ;  /* 0x0000003326337223 */ /* 0x000fe20000010043 */
[----:B-----5:R-:W-:Y:S02]  /*4070*/  IMAD R23, R14, UR4, RZ ;  /* 0x000000040e177c24 */ /* 0x020fe4000f8e02ff */
        /* <DEDUP_REMOVED lines=8> */
.L_x_2201:
[----:B------:R-:W-:Y:S05]  /*4100*/  BSYNC.RECONVERGENT B1 ;  /* 0x0000000000017941 */ /* 0x000fea0003800200 */
.L_x_2200:
        /* <DEDUP_REMOVED lines=20> */
.L_x_2203:
[----:B------:R-:W-:Y:S05]  /*4250*/  BSYNC.RECONVERGENT B1 ;  /* 0x0000000000017941 */ /* 0x000fea0003800200 */
.L_x_2202:
        /* <DEDUP_REMOVED lines=20> */
.L_x_2205:
[----:B------:R-:W-:Y:S05]  /*43a0*/  BSYNC.RECONVERGENT B1 ;  /* 0x0000000000017941 */ /* 0x000fea0003800200 */
.L_x_2204:
        /* <DEDUP_REMOVED lines=12> */
[----:B------:R-:W-:Y:S01]  /*4470*/  FFMA.FTZ R8, R39, R21, R74 ;  /* 0x0000001527087223 */ /* 0x000fe2000001004a */
[----:B------:R-:W-:-:S04]  /*4480*/  IMAD.WIDE.U32 R18, R12, UR4, R18 ;  /* 0x000000040c127c25 */ /* 0x000fc8000f8e0012 */
[----:B------:R-:W-:Y:S01]  /*4490*/  IMAD R23, R12, UR5, R23 ;  /* 0x000000050c177c24 */ /* 0x000fe2000f8e0217 */
[----:B0-----:R-:W-:-:S04]  /*44a0*/  LEA R20, P1, R18, UR10, 0x1 ;  /* 0x0000000a12147c11 */ /* 0x001fc8000f8208ff */
[----:B------:R-:W-:Y:S02]  /*44b0*/  IADD3 R23, PT, PT, R19, R23, RZ ;  /* 0x0000001713177210 */ /* 0x000fe40007ffe0ff */
[----:B------:R-:W-:Y:S02]  /*44c0*/  F2FP.BF16.F32.PACK_AB R19, R8, R57 ;  /* 0x000000390813723e */ /* 0x000fe400000010ff */
[----:B------:R-:W-:-:S05]  /*44d0*/  LEA.HI.X R21, R18, UR11, R23, 0x1, P1 ;  /* 0x0000000b12157c11 */ /* 0x000fca00088f0c17 */
[----:B------:R0:W-:Y:S02]  /*44e0*/  STG.E desc[UR6][R20.64], R19 ;  /* 0x0000001314007986 */ /* 0x0001e4000c101906 */
.L_x_2207:
[----:B------:R-:W-:Y:S05]  /*44f0*/  BSYNC.RECONVERGENT B1 ;  /* 0x0000000000017941 */ /* 0x000fea0003800200 */
.L_x_2206:
[----:B------:R-:W-:Y:S04]  /*4500*/  BSSY.RECONVERGENT B1, `(.L_x_2208) ;  /* 0x0000014000017945 */ /* 0x000fe80003800200 */
[----:B------:R-:W-:Y:S05]  /*4510*/  @P3 BRA `(.L_x_2209) ;  /* 0x0000000000483947 */ /* 0x000fea0003800000 */
[----:B------:R-:W5:Y:S01]  /*4520*/  LDCU.64 UR4, c[0x0][0x3e0] ;  /* 0x00007c00ff0477ac */ /* 0x000f620008000a00 */
[--C-:B0-----:R-:W-:Y:S01]  /*4530*/  FADD.FTZ R21, R46, -R34.reuse ;  /* 0x800000222e157221 */ /* 0x101fe20000010000 */
[----:B------:R-:W-:Y:S01]  /*4540*/  MOV R18, R70 ;  /* 0x0000004600127202 */ /* 0x000fe20000000f00 */
[----:B------:R-:W-:Y:S01]  /*4550*/  FADD.FTZ R59, R59, -R34 ;  /* 0x800000223b3b7221 */ /* 0x000fe20000010000 */
[----:B------:R-:W0:Y:S01]  /*4560*/  LDCU.64 UR10, c[0x0][0x380] ;  /* 0x00007000ff0a77ac */ /* 0x000e220008000a00 */
[----:B-1234-:R-:W-:Y:S02]  /*4570*/  MOV R19, R73 ;  /* 0x0000004900137202 */ /* 0x01efe40000000f00 */
[----:B------:R-:W-:-:S04]  /*4580*/  FMUL.FTZ R59, R59, R32 ;  /* 0x000000203b3b7220 */ /* 0x000fc80000410000 */
[----:B------:R-:W-:Y:S01]  /*4590*/  FFMA.FTZ R59, R38, R59, R67 ;  /* 0x0000003b263b7223 */ /* 0x000fe20000010043 */
[----:B-----5:R-:W-:Y:S02]  /*45a0*/  IMAD R8, R6, UR4, RZ ;  /* 0x0000000406087c24 */ /* 0x020fe4000f8e02ff */
        /* <DEDUP_REMOVED lines=9> */
.L_x_2209:
[----:B------:R-:W-:Y:S05]  /*4640*/  BSYNC.RECONVERGENT B1 ;  /* 0x0000000000017941 */ /* 0x000fea0003800200 */
.L_x_2208:
[----:B------:R-:W-:Y:S05]  /*4650*/  @P4 BRA `(.L_x_2210) ;  /* 0x00000020009c4947 */ /* 0x000fea0003800000 */
[----:B------:R-:W5:Y:S01]  /*4660*/  LDCU.64 UR4, c[0x0][0x3e0] ;  /* 0x00007c00ff0477ac */ /* 0x000f620008000a00 */
[----:B------:R-:W-:Y:S01]  /*4670*/  MOV R71, R73 ;  /* 0x0000004900477202 */ /* 0x000fe20000000f00 */
[--C-:B------:R-:W-:Y:S01]  /*4680*/  FADD.FTZ R61, R61, -R34.reuse ;  /* 0x800000223d3d7221 */ /* 0x100fe20000010000 */
[----:B01234-:R-:W-:Y:S01]  /*4690*/  FADD.FTZ R19, R48, -R34 ;  /* 0x8000002230137221 */ /* 0x01ffe20000010000 */
[----:B------:R-:W0:Y:S02]  /*46a0*/  LDCU.64 UR8, c[0x0][0x380] ;  /* 0x00007000ff0877ac */ /* 0x000e240008000a00 */
[-C--:B------:R-:W-:Y:S01]  /*46b0*/  FMUL.FTZ R61, R61, R32.reuse ;  /* 0x000000203d3d7220 */ /* 0x080fe20000410000 */
[----:B------:R-:W-:-:S03]  /*46c0*/  FMUL.FTZ R19, R19, R32 ;  /* 0x0000002013137220 */ /* 0x000fc60000410000 */
[----:B------:R-:W-:Y:S01]  /*46d0*/  FFMA.FTZ R21, R38, R61, R67 ;  /* 0x0000003d26157223 */ /* 0x000fe20000010043 */
        /* <DEDUP_REMOVED lines=10> */
.L_x_2179:
[----:B------:R-:W0:Y:S01]  /*4780*/  LDCU.64 UR4, c[0x0][0x3e8] ;  /* 0x00007d00ff0477ac */ /* 0x000e220008000a00 */
[----:B------:R-:W-:Y:S01]  /*4790*/  SHF.R.S32.HI R30, RZ, 0x1f, R33 ;  /* 0x0000001fff1e7819 */ /* 0x000fe20000011421 */
        /* <DEDUP_REMOVED lines=8> */
[-C--:B------:R-:W-:Y:S01]  /*4820*/  FMUL.FTZ R29, R29, R32.reuse ;  /* 0x000000201d1d7220 */ /* 0x080fe20000410000 */
[----:B------:R-:W-:Y:S01]  /*4830*/  FMUL.FTZ R19, R19, R32 ;  /* 0x0000002013137220 */ /* 0x000fe20000410000 */
[----:B------:R-:W1:Y:S02]  /*4840*/  LDCU.64 UR10, c[0x0][0x380] ;  /* 0x00007000ff0a77ac */ /* 0x000e640008000a00 */
[----:B------:R-:W-:Y:S01]  /*4850*/  FFMA.FTZ R29, R38, R29, R67 ;  /* 0x0000001d261d7223 */ /* 0x000fe20000010043 */
        /* <DEDUP_REMOVED lines=20> */
.L_x_2212:
[----:B------:R-:W-:Y:S05]  /*49a0*/  BSYNC.RECONVERGENT B1 ;  /* 0x0000000000017941 */ /* 0x000fea0003800200 */
.L_x_2211:
[----:B------:R-:W-:Y:S01]  /*49b0*/  ISETP.GE.U32.AND P2, PT, R64, UR4, PT ;  /* 0x0000000440007c0c */ /* 0x000fe2000bf46070 */
[----:B------:R-:W-:Y:S01]  /*49c0*/  BSSY.RECONVERGENT B1, `(.L_x_2213) ;  /* 0x0000022000017945 */ /* 0x000fe20003800200 */
[----:B------:R-:W-:Y:S02]  /*49d0*/  ISETP.GE.U32.AND P3, PT, R62, UR4, PT ;  /* 0x000000043e007c0c */ /* 0x000fe4000bf66070 */
[----:B------:R-:W-:Y:S02]  /*49e0*/  ISETP.GE.U32.AND P6, PT, R36, UR4, PT ;  /* 0x0000000424007c0c */ /* 0x000fe4000bfc6070 */
[----:B------:R-:W-:Y:S02]  /*49f0*/  ISETP.GE.AND.EX P2, PT, R7, UR5, PT, P2 ;  /* 0x0000000507007c0c */ /* 0x000fe4000bf46320 */
[----:B------:R-:W-:Y:S01]  /*4a00*/  ISETP.GE.AND.EX P3, PT, R9, UR5, PT, P3 ;  /* 0x0000000509007c0c */ /* 0x000fe2000bf66330 */
[----:B------:R-:W-:-:S12]  /*4a10*/  @P1 BRA `(.L_x_2214) ;  /* 0x0000000000701947 */ /* 0x000fd80003800000 */
[--C-:B------:R-:W-:Y:S01]  /*4a20*/  FADD.FTZ R21, R21, -R34.reuse ;  /* 0x8000002215157221 */ /* 0x100fe20000010000 */
[----:B0-----:R-:W-:Y:S01]  /*4a30*/  FADD.FTZ R19, R10, -R34 ;  /* 0x800000220a137221 */ /* 0x001fe20000010000 */
[----:B------:R-:W0:Y:S02]  /*4a40*/  LDCU.64 UR8, c[0x0][0x3e0] ;  /* 0x00007c00ff0877ac */ /* 0x000e240008000a00 */
[-C--:B------:R-:W-:Y:S01]  /*4a50*/  FMUL.FTZ R21, R21, R32.reuse ;  /* 0x0000002015157220 */ /* 0x080fe20000410000 */
[----:B------:R-:W-:Y:S01]  /*4a60*/  FMUL.FTZ R19, R19, R32 ;  /* 0x0000002013137220 */ /* 0x000fe20000410000 */
[----:B------:R-:W1:Y:S02]  /*4a70*/  LDCU.64 UR10, c[0x0][0x380] ;  /* 0x00007000ff0a77ac */ /* 0x000e640008000a00 */
[----:B------:R-:W-:Y:S01]  /*4a80*/  FFMA.FTZ R29, R38, R21, R67 ;  /* 0x00000015261d7223 */ /* 0x000fe20000010043 */
        /* <DEDUP_REMOVED lines=10> */
[----:B0-----:R-:W-:-:S04]  /*4b30*/  IMAD R29, R5, UR8, RZ ;  /* 0x00000008051d7c24 */ /* 0x001fc8000f8e02ff */
[----:B------:R-:W-:Y:S02]  /*4b40*/  IMAD R29, R66, UR9, R29 ;  /* 0x00000009421d7c24 */ /* 0x000fe4000f8e021d */
[----:B---3--:R-:W-:Y:S01]  /*4b50*/  FMUL.FTZ R30, R31, R28 ;  /* 0x0000001c1f1e7220 */ /* 0x008fe20000410000 */
[----:B------:R-:W-:-:S04]  /*4b60*/  MOV R31, R73 ;  /* 0x00000049001f7202 */ /* 0x000fc80000000f00 */
[----:B------:R-:W-:Y:S02]  /*4b70*/  F2FP.BF16.F32.PACK_AB R19, R30, R19 ;  /* 0x000000131e13723e */ /* 0x000fe400000010ff */
[----:B------:R-:W-:-:S05]  /*4b80*/  MOV R30, R70 ;  /* 0x00000046001e7202 */ /* 0x000fca0000000f00 */
[----:B------:R-:W-:-:S05]  /*4b90*/  IMAD.WIDE.U32 R30, R66, UR8, R30 ;  /* 0x00000008421e7c25 */ /* 0x000fca000f8e001e */
[----:B------:R-:W-:Y:S02]  /*4ba0*/  IADD3 R29, PT, PT, R31, R29, RZ ;  /* 0x0000001d1f1d7210 */ /* 0x000fe40007ffe0ff */
[----:B-1----:R-:W-:-:S04]  /*4bb0*/  LEA R28, P1, R30, UR10, 0x1 ;  /* 0x0000000a1e1c7c11 */ /* 0x002fc8000f8208ff */
[----:B------:R-:W-:-:S05]  /*4bc0*/  LEA.HI.X R29, R30, UR11, R29, 0x1, P1 ;  /* 0x0000000b1e1d7c11 */ /* 0x000fca00088f0c1d */
[----:B------:R1:W-:Y:S04]  /*4bd0*/  STG.E desc[UR6][R28.64], R19 ;  /* 0x000000131c007986 */ /* 0x0003e8000c101906 */
.L_x_2214:
[----:B------:R-:W-:Y:S05]  /*4be0*/  BSYNC.RECONVERGENT B1 ;  /* 0x0000000000017941 */ /* 0x000fea0003800200 */
.L_x_2213:
[----:B------:R-:W-:Y:S04]  /*4bf0*/  BSSY.RECONVERGENT B1, `(.L_x_2215) ;  /* 0x000001e000017945 */ /* 0x000fe80003800200 */
[----:B------:R-:W-:Y:S05]  /*4c00*/  @P2 BRA `(.L_x_2216) ;  /* 0x0000000000702947 */ /* 0x000fea0003800000 */
[--C-:B01----:R-:W-:Y:S01]  /*4c10*/  FADD.FTZ R19, R8, -R34.reuse ;  /* 0x8000002208137221 */ /* 0x103fe20000010000 */
[----:B------:R-:W-:Y:S01]  /*4c20*/  FADD.FTZ R23, R23, -R34 ;  /* 0x8000002217177221 */ /* 0x000fe20000010000 */
[----:B------:R-:W0:Y:S01]  /*4c30*/  LDCU.64 UR8, c[0x0][0x3e0] ;  /* 0x00007c00ff0877ac */ /* 0x000e220008000a00 */
[----:B------:R-:W-:Y:S01]  /*4c40*/  MOV R30, R70 ;  /* 0x00000046001e7202 */ /* 0x000fe20000000f00 */
[-C--:B------:R-:W-:Y:S01]  /*4c50*/  FMUL.FTZ R19, R19, R32.reuse ;  /* 0x0000002013137220 */ /* 0x080fe20000410000 */
[----:B------:R-:W-:Y:S01]  /*4c60*/  FMUL.FTZ R23, R23, R32 ;  /* 0x0000002017177220 */ /* 0x000fe20000410000 */
[----:B------:R-:W1:Y:S01]  /*4c70*/  LDCU.64 UR10, c[0x0][0x380] ;  /* 0x00007000ff0a77ac */ /* 0x000e620008000a00 */
[----:B------:R-:W-:Y:S01]  /*4c80*/  MOV R31, R73 ;  /* 0x00000049001f7202 */ /* 0x000fe20000000f00 */
[----:B------:R-:W-:Y:S01]  /*4c90*/  FFMA.FTZ R29, R38, R19, R67 ;  /* 0x00000013261d7223 */ /* 0x000fe20000010043 */
[----:B------:R-:W-:-:S03]  /*4ca0*/  FFMA.FTZ R28, R39, R23, R74 ;  /* 0x00000017271c7223 */ /* 0x000fc6000001004a */
[----:B------:R-:W-:Y:S01]  /*4cb0*/  FMUL.FTZ R6, R29, -1.4426950216293334961 ;  /* 0xbfb8aa3b1d067820 */ /* 0x000fe20000410000 */
[----:B------:R-:W-:-:S05]  /*4cc0*/  FMUL.FTZ R19, R28, -1.4426950216293334961 ;  /* 0xbfb8aa3b1c137820 */ /* 0x000fca0000410000 */
[----:B------:R-:W2:Y:S01]  /*4cd0*/  MUFU.EX2 R6, R6 ;  /* 0x0000000600067308 */ /* 0x000ea20000000800 */
[----:B0-----:R-:W-:Y:S02]  /*4ce0*/  IMAD R23, R7, UR8, RZ ;  /* 0x0000000807177c24 */ /* 0x001fe4000f8e02ff */
[----:B------:R-:W-:-:S05]  /*4cf0*/  IMAD.WIDE.U32 R30, R64, UR8, R30 ;  /* 0x00000008401e7c25 */ /* 0x000fca000f8e001e */
[----:B------:R-:W0:Y:S01]  /*4d00*/  MUFU.EX2 R19, R19 ;  /* 0x0000001300137308 */ /* 0x000e220000000800 */
[----:B------:R-:W-:-:S05]  /*4d10*/  IMAD R23, R64, UR9, R23 ;  /* 0x0000000940177c24 */ /* 0x000fca000f8e0217 */
[----:B------:R-:W-:Y:S01]  /*4d20*/  IADD3 R23, PT, PT, R31, R23, RZ ;  /* 0x000000171f177210 */ /* 0x000fe20007ffe0ff */
[----:B--2---:R-:W-:-:S06]  /*4d30*/  FADD.FTZ R8, R6, 1 ;  /* 0x3f80000006087421 */ /* 0x004fcc0000010000 */
[----:B------:R-:W2:Y:S01]  /*4d40*/  MUFU.RCP R8, R8 ;  /* 0x0000000800087308 */ /* 0x000ea20000001000 */
[----:B0-----:R-:W-:-:S07]  /*4d50*/  FADD.FTZ R21, R19, 1 ;  /* 0x3f80000013157421 */ /* 0x001fce0000010000 */
[----:B------:R-:W0:Y:S01]  /*4d60*/  MUFU.RCP R21, R21 ;  /* 0x0000001500157308 */ /* 0x000e220000001000 */
[----:B--2---:R-:W-:Y:S01]  /*4d70*/  FMUL.FTZ R10, R29, R8 ;  /* 0x000000081d0a7220 */ /* 0x004fe20000410000 */
[----:B0-----:R-:W-:Y:S01]  /*4d80*/  FMUL.FTZ R19, R28, R21 ;  /* 0x000000151c137220 */ /* 0x001fe20000410000 */
[----:B-1----:R-:W-:-:S04]  /*4d90*/  LEA R28, P1, R30, UR10, 0x1 ;  /* 0x0000000a1e1c7c11 */ /* 0x002fc8000f8208ff */
[----:B------:R-:W-:Y:S02]  /*4da0*/  LEA.HI.X R29, R30, UR11, R23, 0x1, P1 ;  /* 0x0000000b1e1d7c11 */ /* 0x000fe400088f0c17 */
[----:B------:R-:W-:-:S05]  /*4db0*/  F2FP.BF16.F32.PACK_AB R19, R19, R10 ;  /* 0x0000000a1313723e */ /* 0x000fca00000010ff */
[----:B------:R2:W-:Y:S02]  /*4dc0*/  STG.E desc[UR6][R28.64], R19 ;  /* 0x000000131c007986 */ /* 0x0005e4000c101906 */
.L_x_2216:
[----:B------:R-:W-:Y:S05]  /*4dd0*/  BSYNC.RECONVERGENT B1 ;  /* 0x0000000000017941 */ /* 0x000fea0003800200 */
.L_x_2215:
[----:B------:R-:W-:Y:S01]  /*4de0*/  BSSY.RECONVERGENT B1, `(.L_x_2217) ;  /* 0x000001f000017945 */ /* 0x000fe20003800200 */
[----:B------:R-:W-:-:S03]  /*4df0*/  IADD3 R6, PT, PT, R33, 0x48, RZ ;  /* 0x0000004821067810 */ /* 0x000fc60007ffe0ff */
[----:B------:R-:W-:Y:S05]  /*4e00*/  @P3 BRA `(.L_x_2218) ;  /* 0x0000000000703947 */ /* 0x000fea0003800000 */
[--C-:B------:R-:W-:Y:S01]  /*4e10*/  FADD.FTZ R25, R25, -R34.reuse ;  /* 0x8000002219197221 */ /* 0x100fe20000010000 */
[----:B012---:R-:W-:Y:S01]  /*4e20*/  FADD.FTZ R19, R12, -R34 ;  /* 0x800000220c137221 */ /* 0x007fe20000010000 */
        /* <DEDUP_REMOVED lines=26> */
.L_x_2218:
[----:B------:R-:W-:Y:S05]  /*4fd0*/  BSYNC.RECONVERGENT B1 ;  /* 0x0000000000017941 */ /* 0x000fea0003800200 */
.L_x_2217:
        /* <DEDUP_REMOVED lines=23> */
[----:B---3--:R-:W-:-:S03]  /*5150*/  FFMA.FTZ R28, R39, R19, R74 ;  /* 0x00000013271c7223 */ /* 0x008fc6000001004a */
        /* <DEDUP_REMOVED lines=18> */
.L_x_2220:
[----:B------:R-:W-:Y:S05]  /*5280*/  BSYNC.RECONVERGENT B1 ;  /* 0x0000000000017941 */ /* 0x000fea0003800200 */
.L_x_2219:
[----:B------:R-:W-:Y:S01]  /*5290*/  BSSY.RECONVERGENT B1, `(.L_x_2221) ;  /* 0x0000020000017945 */ /* 0x000fe20003800200 */
[C---:B------:R-:W-:Y:S02]  /*52a0*/  IADD3 R10, PT, PT, R33.reuse, 0x50, RZ ;  /* 0x00000050210a7810 */ /* 0x040fe40007ffe0ff */
[----:B------:R-:W-:Y:S01]  /*52b0*/  IADD3 R12, PT, PT, R33, 0x68, RZ ;  /* 0x00000068210c7810 */ /* 0x000fe20007ffe0ff */
[----:B------:R-:W-:Y:S06]  /*52c0*/  @P1 BRA `(.L_x_2222) ;  /* 0x0000000000701947 */ /* 0x000fec0003800000 */
[--C-:B012---:R-:W-:Y:S01]  /*52d0*/  FADD.FTZ R19, R16, -R34.reuse ;  /* 0x8000002210137221 */ /* 0x107fe20000010000 */
        /* <DEDUP_REMOVED lines=8> */
[----:B---34-:R-:W-:-:S03]  /*5360*/  FFMA.FTZ R28, R39, R41, R74 ;  /* 0x00000029271c7223 */ /* 0x018fc6000001004a */
        /* <DEDUP_REMOVED lines=18> */
.L_x_2222:
[----:B------:R-:W-:Y:S05]  /*5490*/  BSYNC.RECONVERGENT B1 ;  /* 0x0000000000017941 */ /* 0x000fea0003800200 */
.L_x_2221:
[----:B------:R-:W-:Y:S04]  /*54a0*/  BSSY.RECONVERGENT B1, `(.L_x_2223) ;  /* 0x000001e000017945 */ /* 0x000fe80003800200 */
[----:B------:R-:W-:Y:S05]  /*54b0*/  @P2 BRA `(.L_x_2224) ;  /* 0x0000000000702947 */ /* 0x000fea0003800000 */
[--C-:B012---:R-:W-:Y:S01]  /*54c0*/  FADD.FTZ R19, R18, -R34.reuse ;  /* 0x8000002212137221 */ /* 0x107fe20000010000 */
[----:B------:R-:W-:Y:S01]  /*54d0*/  FADD.FTZ R43, R43, -R34 ;  /* 0x800000222b2b7221 */ /* 0x000fe20000010000 */
[----:B------:R-:W0:Y:S01]  /*54e0*/  LDCU.64 UR8, c[0x0][0x3e0] ;  /* 0x00007c00ff0877ac */ /* 0x000e220008000a00 */
[----:B------:R-:W-:Y:S01]  /*54f0*/  MOV R18, R70 ;  /* 0x0000004600127202 */ /* 0x000fe20000000f00 */
[-C--:B------:R-:W-:Y:S01]  /*5500*/  FMUL.FTZ R19, R19, R32.reuse ;  /* 0x0000002013137220 */ /* 0x080fe20000410000 */
[----:B------:R-:W-:Y:S01]  /*5510*/  FMUL.FTZ R43, R43, R32 ;  /* 0x000000202b2b7220 */ /* 0x000fe20000410000 */
[----:B------:R-:W1:Y:S02]  /*5520*/  LDCU.64 UR10, c[0x0][0x380] ;  /* 0x00007000ff0a77ac */ /* 0x000e640008000a00 */
[----:B------:R-:W-:Y:S01]  /*5530*/  FFMA.FTZ R25, R38, R19, R67 ;  /* 0x0000001326197223 */ /* 0x000fe20000010043 */
[----:B---34-:R-:W-:Y:S01]  /*5540*/  FFMA.FTZ R28, R39, R43, R74 ;  /* 0x0000002b271c7223 */ /* 0x018fe2000001004a */
[----:B------:R-:W-:-:S02]  /*5550*/  MOV R19, R73 ;  /* 0x0000004900137202 */ /* 0x000fc40000000f00 */
        /* <DEDUP_REMOVED lines=18> */
.L_x_2224:
[----:B------:R-:W-:Y:S05]  /*5680*/  BSYNC.RECONVERGENT B1 ;  /* 0x0000000000017941 */ /* 0x000fea0003800200 */
.L_x_2223:
        /* <DEDUP_REMOVED lines=8> */
[----:B------:R-:W1:Y:S01]  /*5710*/  LDCU.64 UR10, c[0x0][0x380] ;  /* 0x00007000ff0a77ac */ /* 0x000e620008000a00 */
[----:B---34-:R-:W-:Y:S01]  /*5720*/  MOV R21, R73 ;  /* 0x0000004900157202 */ /* 0x018fe20000000f00 */
        /* <DEDUP_REMOVED lines=12> */
[----:B0-----:R-:W-:Y:S01]  /*57f0*/  FADD.FTZ R23, R18, 1 ;  /* 0x3f80000012177421 */ /* 0x001fe20000010000 */
[----:B-1----:R-:W-:-:S06]  /*5800*/  LEA R18, P1, R20, UR10, 0x1 ;  /* 0x0000000a14127c11 */ /* 0x002fcc000f8208ff */
[----:B------:R-:W0:Y:S01]  /*5810*/  MUFU.RCP R23, R23 ;  /* 0x0000001700177308 */ /* 0x000e220000001000 */
[----:B--2---:R-:W-:Y:S01]  /*5820*/  FMUL.FTZ R14, R19, R16 ;  /* 0x00000010130e7220 */ /* 0x004fe20000410000 */
[----:B------:R-:W-:Y:S01]  /*5830*/  LEA.HI.X R19, R20, UR11, R27, 0x1, P1 ;  /* 0x0000000b14137c11 */ /* 0x000fe200088f0c1b */
[----:B0-----:R-:W-:-:S05]  /*5840*/  FMUL.FTZ R25, R28, R23 ;  /* 0x000000171c197220 */ /* 0x001fca0000410000 */
[----:B------:R-:W-:-:S05]  /*5850*/  F2FP.BF16.F32.PACK_AB R25, R25, R14 ;  /* 0x0000000e1919723e */ /* 0x000fca00000010ff */
[----:B------:R0:W-:Y:S02]  /*5860*/  STG.E desc[UR6][R18.64], R25 ;  /* 0x0000001912007986 */ /* 0x0001e4000c101906 */
.L_x_2226:
[----:B------:R-:W-:Y:S05]  /*5870*/  BSYNC.RECONVERGENT B1 ;  /* 0x0000000000017941 */ /* 0x000fea0003800200 */
.L_x_2225:
        /* <DEDUP_REMOVED lines=9> */
[----:B---34-:R-:W-:Y:S01]  /*5910*/  FFMA.FTZ R21, R38, R19, R67 ;  /* 0x0000001326157223 */ /* 0x018fe20000010043 */
[----:B------:R-:W-:Y:S01]  /*5920*/  FFMA.FTZ R47, R39, R47, R74 ;  /* 0x0000002f272f7223 */ /* 0x000fe2000001004a */
        /* <DEDUP_REMOVED lines=19> */
.L_x_2228:
[----:B------:R-:W-:Y:S05]  /*5a60*/  BSYNC.RECONVERGENT B1 ;  /* 0x0000000000017941 */ /* 0x000fea0003800200 */
.L_x_2227:
        /* <DEDUP_REMOVED lines=30> */
.L_x_2230:
[----:B------:R-:W-:Y:S05]  /*5c50*/  BSYNC.RECONVERGENT B1 ;  /* 0x0000000000017941 */ /* 0x000fea0003800200 */
.L_x_2229:
        /* <DEDUP_REMOVED lines=19> */
[----:B-12---:R-:W-:Y:S01]  /*5d90*/  FADD.FTZ R19, R26, -R34 ;  /* 0x800000221a137221 */ /* 0x006fe20000010000 */
[----:B------:R-:W3:Y:S02]  /*5da0*/  LDCU.64 UR8, c[0x0][0x3e0] ;  /* 0x00007c00ff0877ac */ /* 0x000ee40008000a00 */
[-C--:B------:R-:W-:Y:S01]  /*5db0*/  FMUL.FTZ R51, R51, R32.reuse ;  /* 0x0000002033337220 */ /* 0x080fe20000410000 */
[----:B------:R-:W-:Y:S01]  /*5dc0*/  FMUL.FTZ R19, R19, R32 ;  /* 0x0000002013137220 */ /* 0x000fe20000410000 */
[----:B------:R-:W0:Y:S02]  /*5dd0*/  LDCU.64 UR10, c[0x0][0x380] ;  /* 0x00007000ff0a77ac */ /* 0x000e240008000a00 */
[----:B------:R-:W-:Y:S01]  /*5de0*/  FFMA.FTZ R51, R38, R51, R67 ;  /* 0x0000003326337223 */ /* 0x000fe20000010043 */
[----:B------:R-:W-:Y:S01]  /*5df0*/  FFMA.FTZ R23, R39, R19, R74 ;  /* 0x0000001327177223 */ /* 0x000fe2000001004a */
[----:B------:R-:W-:-:S02]  /*5e00*/  MOV R19, R73 ;  /* 0x0000004900137202 */ /* 0x000fc40000000f00 */
[----:B------:R-:W-:Y:S01]  /*5e10*/  FMUL.FTZ R14, R51, -1.4426950216293334961 ;  /* 0xbfb8aa3b330e7820 */ /* 0x000fe20000410000 */
[----:B------:R-:W-:-:S05]  /*5e20*/  FMUL.FTZ R20, R23, -1.4426950216293334961 ;  /* 0xbfb8aa3b17147820 */ /* 0x000fca0000410000 */
[----:B------:R-:W1:Y:S01]  /*5e30*/  MUFU.EX2 R14, R14 ;  /* 0x0000000e000e7308 */ /* 0x000e620000000800 */
[----:B---34-:R-:W-:Y:S01]  /*5e40*/  IMAD R21, R18, UR8, RZ ;  /* 0x0000000812157c24 */ /* 0x018fe2000f8e02ff */
[----:B------:R-:W-:-:S03]  /*5e50*/  MOV R18, R70 ;  /* 0x0000004600127202 */ /* 0x000fc60000000f00 */
[----:B------:R-:W-:-:S03]  /*5e60*/  IMAD R21, R10, UR9, R21 ;  /* 0x000000090a157c24 */ /* 0x000fc6000f8e0215 */
[----:B------:R-:W2:Y:S01]  /*5e70*/  MUFU.EX2 R20, R20 ;  /* 0x0000001400147308 */ /* 0x000ea20000000800 */
[----:B------:R-:W-:-:S05]  /*5e80*/  IMAD.WIDE.U32 R18, R10, UR8, R18 ;  /* 0x000000080a127c25 */ /* 0x000fca000f8e0012 */
[----:B------:R-:W-:Y:S01]  /*5e90*/  IADD3 R21, PT, PT, R19, R21, RZ ;  /* 0x0000001513157210 */ /* 0x000fe20007ffe0ff */
[----:B-1----:R-:W-:-:S06]  /*5ea0*/  FADD.FTZ R16, R14, 1 ;  /* 0x3f8000000e107421 */ /* 0x002fcc0000010000 */
[----:B------:R-:W1:Y:S01]  /*5eb0*/  MUFU.RCP R16, R16 ;  /* 0x0000001000107308 */ /* 0x000e620000001000 */
[----:B--2---:R-:W-:Y:S01]  /*5ec0*/  FADD.FTZ R22, R20, 1 ;  /* 0x3f80000014167421 */ /* 0x004fe20000010000 */
[----:B0-----:R-:W-:-:S04]  /*5ed0*/  LEA R20, P5, R18, UR10, 0x1 ;  /* 0x0000000a12147c11 */ /* 0x001fc8000f8a08ff */
[----:B------:R-:W-:Y:S02]  /*5ee0*/  LEA.HI.X R21, R18, UR11, R21, 0x1, P5 ;  /* 0x0000000b12157c11 */ /* 0x000fe4000a8f0c15 */
[----:B------:R-:W0:Y:S01]  /*5ef0*/  MUFU.RCP R22, R22 ;  /* 0x0000001600167308 */ /* 0x000e220000001000 */
[----:B-1----:R-:W-:Y:S01]  /*5f00*/  FMUL.FTZ R10, R51, R16 ;  /* 0x00000010330a7220 */ /* 0x002fe20000410000 */
[----:B0-----:R-:W-:-:S05]  /*5f10*/  FMUL.FTZ R23, R23, R22 ;  /* 0x0000001617177220 */ /* 0x001fca0000410000 */
[----:B------:R-:W-:-:S05]  /*5f20*/  F2FP.BF16.F32.PACK_AB R23, R23, R10 ;  /* 0x0000000a1717723e */ /* 0x000fca00000010ff */
[----:B------:R0:W-:Y:S02]  /*5f30*/  STG.E desc[UR6][R20.64], R23 ;  /* 0x0000001714007986 */ /* 0x0001e4000c101906 */
.L_x_2232:
[----:B------:R-:W-:Y:S05]  /*5f40*/  BSYNC.RECONVERGENT B1 ;  /* 0x0000000000017941 */ /* 0x000fea0003800200 */
.L_x_2231:
[----:B------:R-:W-:Y:S04]  /*5f50*/  BSSY.RECONVERGENT B1, `(.L_x_2233) ;  /* 0x000001e000017945 */ /* 0x000fe80003800200 */
[----:B------:R-:W-:Y:S05]  /*5f60*/  @P2 BRA `(.L_x_2234) ;  /* 0x0000000000702947 */ /* 0x000fea0003800000 */
[--C-:B------:R-:W-:Y:S01]  /*5f70*/  FADD.FTZ R53, R53, -R34.reuse ;  /* 0x8000002235357221 */ /* 0x100fe20000010000 */
[----:B-12---:R-:W-:Y:S01]  /*5f80*/  FADD.FTZ R19, R40, -R34 ;  /* 0x8000002228137221 */ /* 0x006fe20000010000 */
[----:B------:R-:W3:Y:S01]  /*5f90*/  LDCU.64 UR8, c[0x0][0x3e0] ;  /* 0x00007c00ff0877ac */ /* 0x000ee20008000a00 */
[----:B------:R-:W-:Y:S01]  /*5fa0*/  MOV R18, R70 ;  /* 0x0000004600127202 */ /* 0x000fe20000000f00 */
[-C--:B------:R-:W-:Y:S01]  /*5fb0*/  FMUL.FTZ R53, R53, R32.reuse ;  /* 0x0000002035357220 */ /* 0x080fe20000410000 */
[----:B------:R-:W-:Y:S01]  /*5fc0*/  FMUL.FTZ R19, R19, R32 ;  /* 0x0000002013137220 */ /* 0x000fe20000410000 */
[----:B------:R-:W1:Y:S02]  /*5fd0*/  LDCU.64 UR10, c[0x0][0x380] ;  /* 0x00007000ff0a77ac */ /* 0x000e640008000a00 */
[----:B------:R-:W-:Y:S01]  /*5fe0*/  FFMA.FTZ R53, R38, R53, R67 ;  /* 0x0000003526357223 */ /* 0x000fe20000010043 */
[----:B0-----:R-:W-:Y:S01]  /*5ff0*/  FFMA.FTZ R23, R39, R19, R74 ;  /* 0x0000001327177223 */ /* 0x001fe2000001004a */
[----:B------:R-:W-:-:S02]  /*6000*/  MOV R19, R73 ;  /* 0x0000004900137202 */ /* 0x000fc40000000f00 */
[----:B------:R-:W-:Y:S01]  /*6010*/  FMUL.FTZ R10, R53, -1.4426950216293334961 ;  /* 0xbfb8aa3b350a7820 */ /* 0x000fe20000410000 */
[----:B------:R-:W-:-:S05]  /*6020*/  FMUL.FTZ R16, R23, -1.4426950216293334961 ;  /* 0xbfb8aa3b17107820 */ /* 0x000fca0000410000 */
[----:B------:R-:W0:Y:S01]  /*6030*/  MUFU.EX2 R10, R10 ;  /* 0x0000000a000a7308 */ /* 0x000e220000000800 */
[----:B---34-:R-:W-:Y:S02]  /*6040*/  IMAD R21, R15, UR8, RZ ;  /* 0x000000080f157c24 */ /* 0x018fe4000f8e02ff */
[----:B------:R-:W-:-:S05]  /*6050*/  IMAD.WIDE.U32 R18, R56, UR8, R18 ;  /* 0x0000000838127c25 */ /* 0x000fca000f8e0012 */
[----:B------:R-:W2:Y:S01]  /*6060*/  MUFU.EX2 R16, R16 ;  /* 0x0000001000107308 */ /* 0x000ea20000000800 */
[----:B------:R-:W-:Y:S01]  /*6070*/  IMAD R21, R56, UR9, R21 ;  /* 0x0000000938157c24 */ /* 0x000fe2000f8e0215 */
[----:B-1----:R-:W-:-:S04]  /*6080*/  LEA R20, P2, R18, UR10, 0x1 ;  /* 0x0000000a12147c11 */ /* 0x002fc8000f8408ff */
[----:B------:R-:W-:Y:S01]  /*6090*/  IADD3 R21, PT, PT, R19, R21, RZ ;  /* 0x0000001513157210 */ /* 0x000fe20007ffe0ff */
[----:B0-----:R-:W-:-:S03]  /*60a0*/  FADD.FTZ R14, R10, 1 ;  /* 0x3f8000000a0e7421 */ /* 0x001fc60000010000 */
        /* <DEDUP_REMOVED lines=8> */
.L_x_2234:
[----:B------:R-:W-:Y:S05]  /*6130*/  BSYNC.RECONVERGENT B1 ;  /* 0x0000000000017941 */ /* 0x000fea0003800200 */
.L_x_2233:
[----:B------:R-:W-:Y:S04]  /*6140*/  BSSY.RECONVERGENT B1, `(.L_x_2235) ;  /* 0x000001e000017945 */ /* 0x000fe80003800200 */
[----:B------:R-:W-:Y:S05]  /*6150*/  @P1 BRA `(.L_x_2236) ;  /* 0x0000000000701947 */ /* 0x000fea0003800000 */
[--C-:B-12---:R-:W-:Y:S01]  /*6160*/  FADD.FTZ R19, R42, -R34.reuse ;  /* 0x800000222a137221 */ /* 0x106fe20000010000 */
[----:B------:R-:W-:Y:S01]  /*6170*/  FADD.FTZ R55, R55, -R34 ;  /* 0x8000002237377221 */ /* 0x000fe20000010000 */
[----:B------:R-:W1:Y:S01]  /*6180*/  LDCU.64 UR8, c[0x0][0x3e0] ;  /* 0x00007c00ff0877ac */ /* 0x000e620008000a00 */
[----:B------:R-:W-:Y:S01]  /*6190*/  MOV R18, R70 ;  /* 0x0000004600127202 */ /* 0x000fe20000000f00 */
[-C--:B------:R-:W-:Y:S01]  /*61a0*/  FMUL.FTZ R19, R19, R32.reuse ;  /* 0x0000002013137220 */ /* 0x080fe20000410000 */
[----:B------:R-:W-:Y:S01]  /*61b0*/  FMUL.FTZ R55, R55, R32 ;  /* 0x0000002037377220 */ /* 0x000fe20000410000 */
[----:B------:R-:W2:Y:S02]  /*61c0*/  LDCU.64 UR10, c[0x0][0x380] ;  /* 0x00007000ff0a77ac */ /* 0x000ea40008000a00 */
[----:B0--34-:R-:W-:Y:S01]  /*61d0*/  FFMA.FTZ R21, R38, R19, R67 ;  /* 0x0000001326157223 */ /* 0x019fe20000010043 */
[----:B------:R-:W-:Y:S01]  /*61e0*/  FFMA.FTZ R55, R39, R55, R74 ;  /* 0x0000003727377223 */ /* 0x000fe2000001004a */
[----:B------:R-:W-:-:S02]  /*61f0*/  MOV R19, R73 ;  /* 0x0000004900137202 */ /* 0x000fc40000000f00 */
[----:B------:R-:W-:Y:S01]  /*6200*/  FMUL.FTZ R10, R21, -1.4426950216293334961 ;  /* 0xbfb8aa3b150a7820 */ /* 0x000fe20000410000 */
        /* <DEDUP_REMOVED lines=17> */
.L_x_2236:
[----:B------:R-:W-:Y:S05]  /*6320*/  BSYNC.RECONVERGENT B1 ;  /* 0x0000000000017941 */ /* 0x000fea0003800200 */
.L_x_2235:
        /* <DEDUP_REMOVED lines=30> */
.L_x_2238:
[----:B------:R-:W-:Y:S05]  /*6510*/  BSYNC.RECONVERGENT B1 ;  /* 0x0000000000017941 */ /* 0x000fea0003800200 */
.L_x_2237:
[----:B------:R-:W-:Y:S04]  /*6520*/  BSSY.RECONVERGENT B1, `(.L_x_2239) ;  /* 0x000001e000017945 */ /* 0x000fe80003800200 */
[----:B------:R-:W-:Y:S05]  /*6530*/  @P3 BRA `(.L_x_2240) ;  /* 0x0000000000703947 */ /* 0x000fea0003800000 */
[--C-:B------:R-:W-:Y:S01]  /*6540*/  FADD.FTZ R59, R59, -R34.reuse ;  /* 0x800000223b3b7221 */ /* 0x100fe20000010000 */
[----:B-12---:R-:W-:Y:S01]  /*6550*/  FADD.FTZ R19, R46, -R34 ;  /* 0x800000222e137221 */ /* 0x006fe20000010000 */
[----:B------:R-:W1:Y:S01]  /*6560*/  LDCU.64 UR8, c[0x0][0x3e0] ;  /* 0x00007c00ff0877ac */ /* 0x000e620008000a00 */
[----:B------:R-:W-:Y:S01]  /*6570*/  MOV R18, R70 ;  /* 0x0000004600127202 */ /* 0x000fe20000000f00 */
[-C--:B------:R-:W-:Y:S01]  /*6580*/  FMUL.FTZ R59, R59, R32.reuse ;  /* 0x000000203b3b7220 */ /* 0x080fe20000410000 */
[----:B------:R-:W-:Y:S01]  /*6590*/  FMUL.FTZ R19, R19, R32 ;  /* 0x0000002013137220 */ /* 0x000fe20000410000 */
[----:B------:R-:W2:Y:S02]  /*65a0*/  LDCU.64 UR10, c[0x0][0x380] ;  /* 0x00007000ff0a77ac */ /* 0x000ea40008000a00 */
[----:B------:R-:W-:Y:S01]  /*65b0*/  FFMA.FTZ R59, R38, R59, R67 ;  /* 0x0000003b263b7223 */ /* 0x000fe20000010043 */
[----:B0-----:R-:W-:Y:S01]  /*65c0*/  FFMA.FTZ R23, R39, R19, R74 ;  /* 0x0000001327177223 */ /* 0x001fe2000001004a */
        /* <DEDUP_REMOVED lines=10> */
[----:B0-----:R-:W-:-:S03]  /*6670*/  FADD.FTZ R10, R8, 1 ;  /* 0x3f800000080a7421 */ /* 0x001fc60000010000 */
[----:B---34-:R-:W-:-:S03]  /*6680*/  LEA.HI.X R21, R18, UR11, R33, 0x1, P1 ;  /* 0x0000000b12157c11 */ /* 0x018fc600088f0c21 */
[----:B------:R-:W0:Y:S01]  /*6690*/  MUFU.RCP R10, R10 ;  /* 0x0000000a000a7308 */ /* 0x000e220000001000 */
[----:B-1----:R-:W-:-:S07]  /*66a0*/  FADD.FTZ R14, R12, 1 ;  /* 0x3f8000000c0e7421 */ /* 0x002fce0000010000 */
[----:B------:R-:W1:Y:S01]  /*66b0*/  MUFU.RCP R14, R14 ;  /* 0x0000000e000e7308 */ /* 0x000e620000001000 */
[----:B0-----:R-:W-:Y:S01]  /*66c0*/  FMUL.FTZ R6, R59, R10 ;  /* 0x0000000a3b067220 */ /* 0x001fe20000410000 */
[----:B-1----:R-:W-:-:S05]  /*66d0*/  FMUL.FTZ R23, R23, R14 ;  /* 0x0000000e17177220 */ /* 0x002fca0000410000 */
[----:B------:R-:W-:-:S05]  /*66e0*/  F2FP.BF16.F32.PACK_AB R23, R23, R6 ;  /* 0x000000061717723e */ /* 0x000fca00000010ff */
[----:B------:R0:W-:Y:S02]  /*66f0*/  STG.E desc[UR6][R20.64], R23 ;  /* 0x0000001714007986 */ /* 0x0001e4000c101906 */
.L_x_2240:
[----:B------:R-:W-:Y:S05]  /*6700*/  BSYNC.RECONVERGENT B1 ;  /* 0x0000000000017941 */ /* 0x000fea0003800200 */
.L_x_2239:
        /* <DEDUP_REMOVED lines=9> */
[----:B------:R-:W-:-:S03]  /*67a0*/  FFMA.FTZ R19, R39, R19, R74 ;  /* 0x0000001327137223 */ /* 0x000fc6000001004a */
[----:B------:R-:W-:Y:S01]  /*67b0*/  FMUL.FTZ R6, R61, -1.4426950216293334961 ;  /* 0xbfb8aa3b3d067820 */ /* 0x000fe20000410000 */
[----:B------:R-:W-:-:S05]  /*67c0*/  FMUL.FTZ R10, R19, -1.4426950216293334961 ;  /* 0xbfb8aa3b130a7820 */ /* 0x000fca0000410000 */
[----:B------:R-:W5:Y:S01]  /*67d0*/  MUFU.EX2 R6, R6 ;  /* 0x0000000600067308 */ /* 0x000f620000000800 */
[----:B-1----:R-:W-:Y:S02]  /*67e0*/  IMAD R14, R77, UR4, RZ ;  /* 0x000000044d0e7c24 */ /* 0x002fe4000f8e02ff */
[----:B------:R-:W-:-:S05]  /*67f0*/  IMAD.WIDE.U32 R70, R37, UR4, R70 ;  /* 0x0000000425467c25 */ /* 0x000fca000f8e0046 */
[----:B------:R-:W1:Y:S01]  /*6800*/  MUFU.EX2 R10, R10 ;  /* 0x0000000a000a7308 */ /* 0x000e620000000800 */
[----:B------:R-:W-:Y:S01]  /*6810*/  IMAD R37, R37, UR5, R14 ;  /* 0x0000000525257c24 */ /* 0x000fe2000f8e020e */
[----:B--2---:R-:W-:-:S04]  /*6820*/  LEA R18, P1, R70, UR8, 0x1 ;  /* 0x0000000846127c11 */ /* 0x004fc8000f8208ff */
[----:B------:R-:W-:Y:S01]  /*6830*/  IADD3 R37, PT, PT, R71, R37, RZ ;  /* 0x0000002547257210 */ /* 0x000fe20007ffe0ff */
[----:B-----5:R-:W-:-:S06]  /*6840*/  FADD.FTZ R8, R6, 1 ;  /* 0x3f80000006087421 */ /* 0x020fcc0000010000 */
[----:B------:R-:W2:Y:S01]  /*6850*/  MUFU.RCP R8, R8 ;  /* 0x0000000800087308 */ /* 0x000ea20000001000 */
[----:B-1----:R-:W-:-:S07]  /*6860*/  FADD.FTZ R12, R10, 1 ;  /* 0x3f8000000a0c7421 */ /* 0x002fce0000010000 */
[----:B------:R-:W0:Y:S01]  /*6870*/  MUFU.RCP R12, R12 ;  /* 0x0000000c000c7308 */ /* 0x000e220000001000 */
[----:B--2---:R-:W-:Y:S01]  /*6880*/  FMUL.FTZ R6, R61, R8 ;  /* 0x000000083d067220 */ /* 0x004fe20000410000 */
[----:B0--34-:R-:W-:Y:S01]  /*6890*/  FMUL.FTZ R21, R19, R12 ;  /* 0x0000000c13157220 */ /* 0x019fe20000410000 */
[----:B------:R-:W-:-:S04]  /*68a0*/  LEA.HI.X R19, R70, UR9, R37, 0x1, P1 ;  /* 0x0000000946137c11 */ /* 0x000fc800088f0c25 */
[----:B------:R-:W-:-:S05]  /*68b0*/  F2FP.BF16.F32.PACK_AB R21, R21, R6 ;  /* 0x000000061515723e */ /* 0x000fca00000010ff */
[----:B------:R0:W-:Y:S02]  /*68c0*/  STG.E desc[UR6][R18.64], R21 ;  /* 0x0000001512007986 */ /* 0x0001e4000c101906 */
.L_x_2210:
[----:B------:R-:W-:Y:S05]  /*68d0*/  BSYNC.RECONVERGENT B0 ;  /* 0x0000000000007941 */ /* 0x000fea0003800200 */
.L_x_2178:
[----:B------:R-:W5:Y:S01]  /*68e0*/  LDCU UR4, c[0x0][0x3f8] ;  /* 0x00007f00ff0477ac */ /* 0x000f620008000800 */
[----:B------:R-:W-:Y:S02]  /*68f0*/  IADD3 R65, PT, PT, R4, R65, RZ ;  /* 0x0000004104417210 */ /* 0x000fe40007ffe0ff */
[----:B------:R-:W-:Y:S01]  /*6900*/  IADD3 R50, PT, PT, R50, 0x1, RZ ;  /* 0x0000000132327810 */ /* 0x000fe20007ffe0ff */
[----:B------:R-:W5:Y:S02]  /*6910*/  LDCU UR5, c[0x0][0x3c8] ;  /* 0x00007900ff0577ac */ /* 0x000f640008000800 */
[----:B-----5:R-:W-:-:S06]  /*6920*/  UIMAD UR4, UR4, UR5, URZ ;  /* 0x00000005040472a4 */ /* 0x020fcc000f8e02ff */
[----:B------:R-:W-:-:S13]  /*6930*/  ISETP.GE.AND P1, PT, R65, UR4, PT ;  /* 0x0000000441007c0c */ /* 0x000fda000bf26270 */
[----:B------:R-:W-:Y:S05]  /*6940*/  @!P1 BRA `(.L_x_2241) ;  /* 0xffffff9800589947 */ /* 0x000fea000383ffff */
[----:B------:R-:W-:Y:S05]  /*6950*/  EXIT ;  /* 0x000000000000794d */ /* 0x000fea0003800000 */
.L_x_2242:
        /* <DEDUP_REMOVED lines=10> */
.L_x_4921:


//--------------------- .text._Z35group_norm_nhwc_fwd_one_pass_kernelI11Bf16IOBf16WLi256ELi160ELi640EEv26Group_norm_nhwc_fwd_params --------------------------
	.section	.text._Z35group_norm_nhwc_fwd_one_pass_kernelI11Bf16IOBf16WLi256ELi160ELi640EEv26Group_norm_nhwc_fwd_params,"ax",@progbits
	.align	128
        .global         _Z35group_norm_nhwc_fwd_one_pass_kernelI11Bf16IOBf16WLi256ELi160ELi640EEv26Group_norm_nhwc_fwd_params
        .type           _Z35group_norm_nhwc_fwd_one_pass_kernelI11Bf16IOBf16WLi256ELi160ELi640EEv26Group_norm_nhwc_fwd_params,@function
        .size           _Z35group_norm_nhwc_fwd_one_pass_kernelI11Bf16IOBf16WLi256ELi160ELi640EEv26Group_norm_nhwc_fwd_params,(.L_x_4922 - _Z35group_norm_nhwc_fwd_one_pass_kernelI11Bf16IOBf16WLi256ELi160ELi640EEv26Group_norm_nhwc_fwd_params)
        .other          _Z35group_norm_nhwc_fwd_one_pass_kernelI11Bf16IOBf16WLi256ELi160ELi640EEv26Group_norm_nhwc_fwd_params,@"STO_CUDA_ENTRY STV_DEFAULT"
_Z35group_norm_nhwc_fwd_one_pass_kernelI11Bf16IOBf16WLi256ELi160ELi640EEv26Group_norm_nhwc_fwd_params:
.text._Z35group_norm_nhwc_fwd_one_pass_kernelI11Bf16IOBf16WLi256ELi160ELi640EEv26Group_norm_nhwc_fwd_params:
        /* <DEDUP_REMOVED lines=26> */
.L_x_2382:
[----:B0-----:R-:W0:Y:S01]  /*01a0*/  LDCU UR10, c[0x0][0x3f8] ;  /* 0x00007f00ff0a77ac */ /* 0x001e220008000800 */
[----:B------:R-:W-:Y:S02]  /*01b0*/  IABS R6, UR5 ;  /* 0x0000000500067c13 */ /* 0x000fe40008000000 */
[----:B------:R-:W-:Y:S01]  /*01c0*/  MOV R81, RZ ;  /* 0x000000ff00517202 */ /* 0x000fe20000000f00 */
[----:B------:R-:W1:Y:S01]  /*01d0*/  LDCU.64 UR14, c[0x0][0x3e8] ;  /* 0x00007d00ff0e77ac */ /* 0x000e620008000a00 */
[----:B0-----:R-:W-:Y:S01]  /*01e0*/  MOV R0, UR10 ;  /* 0x0000000a00007c02 */ /* 0x001fe20008000f00 */
[----:B------:R-:W-:-:S03]  /*01f0*/  UISETP.NE.AND UP0, UPT, UR10, URZ, UPT ;  /* 0x000000ff0a00728c */ /* 0x000fc6000bf05270 */
[----:B---34-:R-:W-:-:S04]  /*0200*/  IABS R5, R0 ;  /* 0x0000000000057213 */ /* 0x018fc80000000000 */
[----:B------:R-:W0:Y:S08]  /*0210*/  I2F.RP R0, R5 ;  /* 0x0000000500007306 */ /* 0x000e300000209400 */
[----:B0-----:R-:W0:Y:S02]  /*0220*/  MUFU.RCP R0, R0 ;  /* 0x0000000000007308 */ /* 0x001e240000001000 */
[----:B0-2---:R-:W-:-:S06]  /*0230*/  IADD3 R2, PT, PT, R0, 0xffffffe, RZ ;  /* 0x0ffffffe00027810 */ /* 0x005fcc0007ffe0ff */
        /* <DEDUP_REMOVED lines=35> */
[----:B------:R-:W-:-:S03]  /*0470*/  SHF.R.S32.HI R5, RZ, 0x1f, R3 ;  /* 0x0000001fff057819 */ /* 0x000fc60000011403 */
[----:B------:R-:W1:Y:S01]  /*0480*/  @!P4 LDC.64 R28, c[0x0][0x3e0] ;  /* 0x0000f800ff1ccb82 */ /* 0x000e620000000a00 */
[----:B------:R-:W-:-:S07]  /*0490*/  ISETP.GE.AND.EX P2, PT, R5, UR15, PT, P2 ;  /* 0x0000000f05007c0c */ /* 0x000fce000bf46320 */
[----:B------:R-:W-:Y:S01]  /*04a0*/  VOTEU.ANY UP1, P1 ;  /* 0x0000000000ff7886 */ /* 0x000fe20000820100 */
[----:B------:R-:W2:Y:S04]  /*04b0*/  @!P4 LDC.64 R30, c[0x0][0x390] ;  /* 0x0000e400ff1ecb82 */ /* 0x000ea80000000a00 */
[----:B------:R-:W-:-:S04]  /*04c0*/  @UP1 UIADD3 UR7, UPT, UPT, UR7, 0x1, URZ ;  /* 0x0000000107071890 */ /* 0x000fc8000fffe0ff */
[----:B------:R-:W-:Y:S01]  /*04d0*/  @!UP2 UIADD3 UR7, UPT, UPT, -UR7, URZ, URZ ;  /* 0x000000ff0707a290 */ /* 0x000fe2000fffe1ff */
[----:B------:R-:W3:Y:S01]  /*04e0*/  @!P2 LDC.64 R14, c[0x0][0x3e0] ;  /* 0x0000f800ff0eab82 */ /* 0x000ee20000000a00 */
[----:B------:R-:W-:-:S04]  /*04f0*/  @!UP0 ULOP3.LUT UR7, URZ, UR10, URZ, 0x33, !UPT ;  /* 0x0000000aff078292 */ /* 0x000fc8000f8e33ff */
[----:B------:R-:W-:-:S03]  /*0500*/  UIADD3 UR4, UPT, UPT, -UR7, URZ, URZ ;  /* 0x000000ff07047290 */ /* 0x000fc6000fffe1ff */
[----:B------:R-:W4:Y:S01]  /*0510*/  @!P2 LDC.64 R16, c[0x0][0x390] ;  /* 0x0000e400ff10ab82 */ /* 0x000f220000000a00 */
[----:B------:R-:W-:-:S04]  /*0520*/  UIMAD UR4, UR10, UR4, UR5 ;  /* 0x000000040a0472a4 */ /* 0x000fc8000f8e0205 */
[----:B------:R-:W-:Y:S02]  /*0530*/  UIMAD UR11, UR4, 0xa0, URZ ;  /* 0x000000a0040b78a4 */ /* 0x000fe4000f8e02ff */
[----:B------:R-:W-:-:S04]  /*0540*/  USHF.R.S32.HI UR4, URZ, 0x1f, UR7 ;  /* 0x0000001fff047899 */ /* 0x000fc80008011407 */
[----:B------:R-:W-:Y:S01]  /*0550*/  IADD3 R86, P1, PT, R24, UR11, RZ ;  /* 0x0000000b18567c10 */ /* 0x000fe2000ff3e0ff */
[----:B------:R-:W-:Y:S01]  /*0560*/  UIMAD UR4, UR4, UR8, URZ ;  /* 0x00000008040472a4 */ /* 0x000fe2000f8e02ff */
[----:B------:R-:W-:Y:S01]  /*0570*/  MOV R0, UR11 ;  /* 0x0000000b00007c02 */ /* 0x000fe20008000f00 */
[----:B------:R-:W5:Y:S02]  /*0580*/  @!P3 LDC.64 R24, c[0x0][0x3e0] ;  /* 0x0000f800ff18bb82 */ /* 0x000f640000000a00 */
[----:B------:R-:W-:Y:S01]  /*0590*/  UIMAD UR4, UR7, UR9, UR4 ;  /* 0x00000009070472a4 */ /* 0x000fe2000f8e0204 */
[----:B------:R-:W-:Y:S01]  /*05a0*/  LEA.HI.X.SX32 R87, R0, RZ, 0x1, P1 ;  /* 0x000000ff00577211 */ /* 0x000fe200008f0eff */
[----:B---3--:R-:W-:Y:S02]  /*05b0*/  @!P2 IMAD R0, R5, R14, RZ ;  /* 0x0000000e0500a224 */ /* 0x008fe400078e02ff */
[----:B------:R-:W-:Y:S01]  /*05c0*/  IMAD.WIDE.U32 R86, R13, UR7, R86 ;  /* 0x000000070d567c25 */ /* 0x000fe2000f8e0056 */
[----:B------:R-:W-:-:S03]  /*05d0*/  IADD3 R13, PT, PT, R3, 0x18, RZ ;  /* 0x00000018030d7810 */ /* 0x000fc60007ffe0ff */
[----:B------:R-:W-:Y:S01]  /*05e0*/  @!P2 IMAD R15, R3, R15, R0 ;  /* 0x0000000f030fa224 */ /* 0x000fe200078e0200 */
[----:B------:R-:W-:Y:S02]  /*05f0*/  ISETP.GE.U32.AND P5, PT, R13, UR14, PT ;  /* 0x0000000e0d007c0c */ /* 0x000fe4000bfa6070 */
[----:B------:R-:W-:Y:S02]  /*0600*/  SHF.R.S32.HI R21, RZ, 0x1f, R13 ;  /* 0x0000001fff157819 */ /* 0x000fe4000001140d */
[----:B------:R-:W-:Y:S02]  /*0610*/  IADD3 R89, PT, PT, R87, UR4, RZ ;  /* 0x0000000457597c10 */ /* 0x000fe4000fffe0ff */
[----:B------:R-:W-:Y:S02]  /*0620*/  @!P2 MOV R88, R86 ;  /* 0x000000560058a202 */ /* 0x000fe40000000f00 */
[----:B------:R-:W-:-:S03]  /*0630*/  ISETP.GE.AND.EX P5, PT, R21, UR15, PT, P5 ;  /* 0x0000000f15007c0c */ /* 0x000fc6000bfa6350 */
[----:B------:R-:W-:-:S04]  /*0640*/  @!P2 IMAD.WIDE.U32 R4, R3, R14, R88 ;  /* 0x0000000e0304a225 */ /* 0x000fc800078e0058 */
[----:B-----5:R-:W-:Y:S01]  /*0650*/  @!P3 IMAD R2, R7, R24, RZ ;  /* 0x000000180702b224 */ /* 0x020fe200078e02ff */
[----:B------:R-:W-:Y:S02]  /*0660*/  @!P2 IADD3 R0, PT, PT, R5, R15, RZ ;  /* 0x0000000f0500a210 */ /* 0x000fe40007ffe0ff */
[C---:B----4-:R-:W-:Y:S01]  /*0670*/  @!P2 LEA R6, P1, R4.reuse, R16, 0x1 ;  /* 0x000000100406a211 */ /* 0x050fe200078208ff */
[----:B------:R-:W-:Y:S01]  /*0680*/  @!P3 IMAD R25, R9, R25, R2 ;  /* 0x000000190919b224 */ /* 0x000fe200078e0202 */
[----:B------:R-:W-:Y:S01]  /*0690*/  IADD3 R15, PT, PT, R3, 0x20, RZ ;  /* 0x00000020030f7810 */ /* 0x000fe20007ffe0ff */
[----:B------:R-:W3:Y:S01]  /*06a0*/  @!P5 LDC.64 R32, c[0x0][0x3e0] ;  /* 0x0000f800ff20db82 */ /* 0x000ee20000000a00 */
[----:B------:R-:W-:Y:S02]  /*06b0*/  @!P2 LEA.HI.X R7, R4, R17, R0, 0x1, P1 ;  /* 0x000000110407a211 */ /* 0x000fe400008f0c00 */
[----:B------:R-:W-:Y:S02]  /*06c0*/  @!P3 MOV R4, R86 ;  /* 0x000000560004b202 */ /* 0x000fe40000000f00 */
[----:B------:R-:W-:Y:S01]  /*06d0*/  @!P3 MOV R5, R89 ;  /* 0x000000590005b202 */ /* 0x000fe20000000f00 */
[----:B------:R4:W5:Y:S01]  /*06e0*/  @!P2 LDG.E R81, desc[UR12][R6.64] ;  /* 0x0000000c0651a981 */ /* 0x000962000c1e1900 */
[----:B------:R-:W-:Y:S01]  /*06f0*/  ISETP.GE.U32.AND P1, PT, R15, UR14, PT ;  /* 0x0000000e0f007c0c */ /* 0x000fe2000bf26070 */
[----:B------:R-:W2:Y:S01]  /*0700*/  @!P5 LDC.64 R34, c[0x0][0x390] ;  /* 0x0000e400ff22db82 */ /* 0x000ea20000000a00 */
[----:B------:R-:W-:Y:S01]  /*0710*/  SHF.R.S32.HI R23, RZ, 0x1f, R15 ;  /* 0x0000001fff177819 */ /* 0x000fe2000001140f */
[----:B------:R-:W-:Y:S01]  /*0720*/  @!P3 IMAD.WIDE.U32 R4, R9, R24, R4 ;  /* 0x000000180904b225 */ /* 0x000fe200078e0004 */
[----:B------:R-:W-:-:S02]  /*0730*/  IADD3 R17, PT, PT, R3, 0x28, RZ ;  /* 0x0000002803117810 */ /* 0x000fc40007ffe0ff */
[----:B------:R-:W-:Y:S02]  /*0740*/  ISETP.GE.AND.EX P1, PT, R23, UR15, PT, P1 ;  /* 0x0000000f17007c0c */ /* 0x000fe4000bf26310 */
[----:B------:R-:W-:Y:S02]  /*0750*/  @!P3 IADD3 R0, PT, PT, R5, R25, RZ ;  /* 0x000000190500b210 */ /* 0x000fe40007ffe0ff */
[----:B------:R-:W-:Y:S02]  /*0760*/  ISETP.GE.U32.AND P2, PT, R17, UR14, PT ;  /* 0x0000000e11007c0c */ /* 0x000fe4000bf46070 */
[----:B------:R-:W-:Y:S02]  /*0770*/  SHF.R.S32.HI R25, RZ, 0x1f, R17 ;  /* 0x0000001fff197819 */ /* 0x000fe40000011411 */
[----:B0-----:R-:W-:Y:S02]  /*0780*/  @!P3 LEA R8, P6, R4, R26, 0x1 ;  /* 0x0000001a0408b211 */ /* 0x001fe400078c08ff */
[----:B------:R-:W-:-:S02]  /*0790*/  ISETP.GE.AND.EX P2, PT, R25, UR15, PT, P2 ;  /* 0x0000000f19007c0c */ /* 0x000fc4000bf46320 */
[----:B------:R-:W-:Y:S01]  /*07a0*/  @!P3 LEA.HI.X R9, R4, R27, R0, 0x1, P6 ;  /* 0x0000001b0409b211 */ /* 0x000fe200030f0c00 */
[----:B-1----:R-:W-:Y:S01]  /*07b0*/  @!P4 IMAD R0, R19, R28, RZ ;  /* 0x0000001c1300c224 */ /* 0x002fe200078e02ff */
[----:B----4-:R-:W-:Y:S01]  /*07c0*/  @!P4 MOV R6, R86 ;  /* 0x000000560006c202 */ /* 0x010fe20000000f00 */
[----:B------:R-:W0:Y:S01]  /*07d0*/  @!P1 LDC.64 R36, c[0x0][0x3e0] ;  /* 0x0000f800ff249b82 */ /* 0x000e220000000a00 */
[----:B------:R-:W-:Y:S02]  /*07e0*/  @!P4 MOV R7, R89 ;  /* 0x000000590007c202 */ /* 0x000fe40000000f00 */
[----:B------:R-:W-:Y:S01]  /*07f0*/  MOV R79, RZ ;  /* 0x000000ff004f7202 */ /* 0x000fe20000000f00 */
[----:B------:R-:W-:Y:S01]  /*0800*/  @!P4 IMAD R29, R11, R29, R0 ;  /* 0x0000001d0b1dc224 */ /* 0x000fe200078e0200 */
[----:B------:R-:W-:Y:S01]  /*0810*/  IADD3 R19, PT, PT, R3, 0x30, RZ ;  /* 0x0000003003137810 */ /* 0x000fe20007ffe0ff */
[----:B------:R-:W-:Y:S01]  /*0820*/  @!P4 IMAD.WIDE.U32 R6, R11, R28, R6 ;  /* 0x0000001c0b06c225 */ /* 0x000fe200078e0006 */
[----:B------:R-:W-:Y:S01]  /*0830*/  @!P5 MOV R10, R86 ;  /* 0x00000056000ad202 */ /* 0x000fe20000000f00 */
[----:B------:R-:W1:Y:S01]  /*0840*/  @!P2 LDC.64 R4, c[0x0][0x3e0] ;  /* 0x0000f800ff04ab82 */ /* 0x000e620000000a00 */
[----:B------:R-:W-:Y:S01]  /*0850*/  @!P5 MOV R11, R89 ;  /* 0x00000059000bd202 */ /* 0x000fe20000000f00 */
[----:B---3--:R-:W-:Y:S01]  /*0860*/  @!P5 IMAD R0, R21, R32, RZ ;  /* 0x000000201500d224 */ /* 0x008fe200078e02ff */
[----:B------:R2:W3:Y:S01]  /*0870*/  @!P3 LDG.E R79, desc[UR12][R8.64] ;  /* 0x0000000c084fb981 */ /* 0x0004e2000c1e1900 */
[----:B------:R-:W-:-:S02]  /*0880*/  ISETP.GE.U32.AND P3, PT, R19, UR14, PT ;  /* 0x0000000e13007c0c */ /* 0x000fc4000bf66070 */
[C---:B------:R-:W-:Y:S01]  /*0890*/  @!P5 IMAD R21, R13.reuse, R33, R0 ;  /* 0x000000210d15d224 */ /* 0x040fe200078e0200 */
[----:B------:R-:W-:Y:S01]  /*08a0*/  SHF.R.S32.HI R27, RZ, 0x1f, R19 ;  /* 0x0000001fff1b7819 */ /* 0x000fe20000011413 */
[----:B------:R-:W-:Y:S01]  /*08b0*/  @!P5 IMAD.WIDE.U32 R10, R13, R32, R10 ;  /* 0x000000200d0ad225 */ /* 0x000fe200078e000a */
[----:B------:R-:W-:Y:S01]  /*08c0*/  @!P4 IADD3 R0, PT, PT, R7, R29, RZ ;  /* 0x0000001d0700c210 */ /* 0x000fe20007ffe0ff */
[----:B------:R-:W4:Y:S01]  /*08d0*/  @!P1 LDC.64 R32, c[0x0][0x390] ;  /* 0x0000e400ff209b82 */ /* 0x000f220000000a00 */
[C---:B--2---:R-:W-:Y:S02]  /*08e0*/  @!P4 LEA R8, P6, R6.reuse, R30, 0x1 ;  /* 0x0000001e0608c211 */ /* 0x044fe400078c08ff */
[----:B------:R-:W-:Y:S02]  /*08f0*/  ISETP.GE.AND.EX P3, PT, R27, UR15, PT, P3 ;  /* 0x0000000f1b007c0c */ /* 0x000fe4000bf66330 */
[----:B------:R-:W-:Y:S02]  /*0900*/  @!P4 LEA.HI.X R9, R6, R31, R0, 0x1, P6 ;  /* 0x0000001f0609c211 */ /* 0x000fe400030f0c00 */
[----:B------:R-:W-:-:S02]  /*0910*/  @!P5 IADD3 R0, PT, PT, R11, R21, RZ ;  /* 0x000000150b00d210 */ /* 0x000fc40007ffe0ff */
[C---:B------:R-:W-:Y:S02]  /*0920*/  @!P5 LEA R6, P6, R10.reuse, R34, 0x1 ;  /* 0x000000220a06d211 */ /* 0x040fe400078c08ff */
[----:B------:R-:W-:Y:S02]  /*0930*/  MOV R77, RZ ;  /* 0x000000ff004d7202 */ /* 0x000fe40000000f00 */
[----:B------:R-:W-:Y:S02]  /*0940*/  @!P5 LEA.HI.X R7, R10, R35, R0, 0x1, P6 ;  /* 0x000000230a07d211 */ /* 0x000fe400030f0c00 */
[----:B------:R-:W2:Y:S01]  /*0950*/  @!P2 LDC.64 R34, c[0x0][0x390] ;  /* 0x0000e400ff22ab82 */ /* 0x000ea20000000a00 */
[----:B------:R-:W-:Y:S02]  /*0960*/  IADD3 R21, PT, PT, R3, 0x38, RZ ;  /* 0x0000003803157810 */ /* 0x000fe40007ffe0ff */
[----:B------:R-:W-:Y:S01]  /*0970*/  MOV R75, RZ ;  /* 0x000000ff004b7202 */ /* 0x000fe20000000f00 */
[----:B0-----:R-:W-:Y:S01]  /*0980*/  @!P1 IMAD R2, R23, R36, RZ ;  /* 0x0000002417029224 */ /* 0x001fe200078e02ff */
[----:B------:R-:W3:Y:S01]  /*0990*/  @!P4 LDG.E R77, desc[UR12][R8.64] ;  /* 0x0000000c084dc981 */ /* 0x000ee2000c1e1900 */
[----:B------:R-:W-:-:S02]  /*09a0*/  ISETP.GE.U32.AND P4, PT, R21, UR14, PT ;  /* 0x0000000e15007c0c */ /* 0x000fc4000bf86070 */
[----:B------:R-:W0:Y:S01]  /*09b0*/  @!P3 LDC.64 R38, c[0x0][0x3e0] ;  /* 0x0000f800ff26bb82 */ /* 0x000e220000000a00 */
        /* <DEDUP_REMOVED lines=9> */
[----:B-1----:R-:W-:Y:S01]  /*0a50*/  @!P2 MOV R6, R86 ;  /* 0x000000560006a202 */ /* 0x002fe20000000f00 */
[----:B------:R-:W-:Y:S01]  /*0a60*/  @!P1 IMAD.WIDE.U32 R10, R15, R36, R10 ;  /* 0x000000240f0a9225 */ /* 0x000fe200078e000a */
[----:B------:R-:W-:Y:S01]  /*0a70*/  @!P2 MOV R7, R89 ;  /* 0x000000590007a202 */ /* 0x000fe20000000f00 */
[----:B------:R-:W1:Y:S02]  /*0a80*/  @!P3 LDC.64 R36, c[0x0][0x390] ;  /* 0x0000e400ff24bb82 */ /* 0x000e640000000a00 */
[----:B------:R-:W-:Y:S01]  /*0a90*/  @!P2 IMAD R0, R25, R4, RZ ;  /* 0x000000041900a224 */ /* 0x000fe200078e02ff */
[----:B------:R-:W-:Y:S02]  /*0aa0*/  ISETP.GE.AND.EX P5, PT, R31, UR15, PT, P5 ;  /* 0x0000000f1f007c0c */ /* 0x000fe4000bfa6350 */
[----:B----4-:R-:W-:Y:S01]  /*0ab0*/  @!P1 LEA R12, P6, R10, R32, 0x1 ;  /* 0x000000200a0c9211 */ /* 0x010fe200078c08ff */
[----:B------:R-:W-:Y:S01]  /*0ac0*/  @!P2 IMAD R9, R17, R5, R0 ;  /* 0x000000051109a224 */ /* 0x000fe200078e0200 */
[----:B------:R-:W-:Y:S01]  /*0ad0*/  @!P1 IADD3 R0, PT, PT, R11, R13, RZ ;  /* 0x0000000d0b009210 */ /* 0x000fe20007ffe0ff */
[----:B------:R-:W-:-:S02]  /*0ae0*/  @!P2 IMAD.WIDE.U32 R4, R17, R4, R6 ;  /* 0x000000041104a225 */ /* 0x000fc400078e0006 */
[----:B------:R-:W4:Y:S01]  /*0af0*/  @!P4 LDC.64 R6, c[0x0][0x3e0] ;  /* 0x0000f800ff06cb82 */ /* 0x000f220000000a00 */
[----:B------:R-:W-:Y:S02]  /*0b00*/  @!P1 LEA.HI.X R13, R10, R33, R0, 0x1, P6 ;  /* 0x000000210a0d9211 */ /* 0x000fe400030f0c00 */
[----:B------:R-:W-:Y:S02]  /*0b10*/  @!P2 IADD3 R0, PT, PT, R5, R9, RZ ;  /* 0x000000090500a210 */ /* 0x000fe40007ffe0ff */
[C---:B--2---:R-:W-:Y:S02]  /*0b20*/  @!P2 LEA R14, P6, R4.reuse, R34, 0x1 ;  /* 0x00000022040ea211 */ /* 0x044fe400078c08ff */
[----:B------:R-:W-:Y:S01]  /*0b30*/  MOV R73, RZ ;  /* 0x000000ff00497202 */ /* 0x000fe20000000f00 */
[----:B------:R-:W2:Y:S01]  /*0b40*/  @!P5 LDC.64 R8, c[0x0][0x3e0] ;  /* 0x0000f800ff08db82 */ /* 0x000ea20000000a00 */
[----:B------:R-:W-:Y:S01]  /*0b50*/  @!P2 LEA.HI.X R15, R4, R35, R0, 0x1, P6 ;  /* 0x00000023040fa211 */ /* 0x000fe200030f0c00 */
[----:B0-----:R-:W-:Y:S01]  /*0b60*/  @!P3 IMAD R2, R27, R38, RZ ;  /* 0x000000261b02b224 */ /* 0x001fe200078e02ff */
[----:B------:R-:W-:-:S02]  /*0b70*/  @!P3 MOV R4, R86 ;  /* 0x000000560004b202 */ /* 0x000fc40000000f00 */
[----:B------:R-:W-:Y:S01]  /*0b80*/  @!P3 MOV R5, R89 ;  /* 0x000000590005b202 */ /* 0x000fe20000000f00 */
[----:B------:R1:W3:Y:S01]  /*0b90*/  @!P1 LDG.E R73, desc[UR12][R12.64] ;  /* 0x0000000c0c499981 */ /* 0x0002e2000c1e1900 */
[----:B------:R-:W-:Y:S01]  /*0ba0*/  IADD3 R25, PT, PT, R3, 0x48, RZ ;  /* 0x0000004803197810 */ /* 0x000fe20007ffe0ff */
[C---:B------:R-:W-:Y:S01]  /*0bb0*/  @!P3 IMAD R17, R19.reuse, R39, R2 ;  /* 0x000000271311b224 */ /* 0x040fe200078e0202 */
[----:B------:R-:W0:Y:S01]  /*0bc0*/  @!P4 LDC.64 R34, c[0x0][0x390] ;  /* 0x0000e400ff22cb82 */ /* 0x000e220000000a00 */
[----:B------:R-:W-:Y:S01]  /*0bd0*/  @!P3 IMAD.WIDE.U32 R4, R19, R38, R4 ;  /* 0x000000261304b225 */ /* 0x000fe200078e0004 */
[----:B------:R-:W-:Y:S02]  /*0be0*/  ISETP.GE.U32.AND P1, PT, R25, UR14, PT ;  /* 0x0000000e19007c0c */ /* 0x000fe4000bf26070 */
[----:B------:R-:W-:Y:S02]  /*0bf0*/  SHF.R.S32.HI R27, RZ, 0x1f, R25 ;  /* 0x0000001fff1b7819 */ /* 0x000fe40000011419 */
[----:B------:R-:W-:-:S02]  /*0c00*/  IADD3 R19, PT, PT, R3, 0x50, RZ ;  /* 0x0000005003137810 */ /* 0x000fc40007ffe0ff */
[----:B------:R-:W-:Y:S01]  /*0c10*/  MOV R71, RZ ;  /* 0x000000ff00477202 */ /* 0x000fe20000000f00 */
[----:B------:R-:W0:Y:S01]  /*0c20*/  @!P5 LDC.64 R10, c[0x0][0x390] ;  /* 0x0000e400ff0adb82 */ /* 0x000e220000000a00 */
[----:B------:R-:W-:Y:S02]  /*0c30*/  ISETP.GE.AND.EX P1, PT, R27, UR15, PT, P1 ;  /* 0x0000000f1b007c0c */ /* 0x000fe4000bf26310 */
[----:B------:R-:W-:Y:S02]  /*0c40*/  ISETP.GE.U32.AND P6, PT, R19, UR14, PT ;  /* 0x0000000e13007c0c */ /* 0x000fe4000bfc6070 */
[----:B------:R-:W-:Y:S01]  /*0c50*/  SHF.R.S32.HI R33, RZ, 0x1f, R19 ;  /* 0x0000001fff217819 */ /* 0x000fe20000011413 */
[----:B------:R4:W3:Y:S01]  /*0c60*/  @!P2 LDG.E R71, desc[UR12][R14.64] ;  /* 0x0000000c0e47a981 */ /* 0x0008e2000c1e1900 */
[----:B------:R-:W-:Y:S02]  /*0c70*/  @!P3 IADD3 R0, PT, PT, R5, R17, RZ ;  /* 0x000000110500b210 */ /* 0x000fe40007ffe0ff */
[----:B------:R-:W-:-:S02]  /*0c80*/  ISETP.GE.AND.EX P2, PT, R33, UR15, PT, P6 ;  /* 0x0000000f21007c0c */ /* 0x000fc4000bf46360 */
[C---:B-1----:R-:W-:Y:S01]  /*0c90*/  @!P3 LEA R12, P6, R4.reuse, R36, 0x1 ;  /* 0x00000024040cb211 */ /* 0x042fe200078c08ff */
[----:B----4-:R-:W-:Y:S01]  /*0ca0*/  @!P4 IMAD R2, R29, R6, RZ ;  /* 0x000000061d02c224 */ /* 0x010fe200078e02ff */
[----:B------:R-:W-:Y:S02]  /*0cb0*/  MOV R69, RZ ;  /* 0x000000ff00457202 */ /* 0x000fe40000000f00 */
[----:B------:R-:W-:Y:S02]  /*0cc0*/  @!P3 LEA.HI.X R13, R4, R37, R0, 0x1, P6 ;  /* 0x00000025040db211 */ /* 0x000fe400030f0c00 */
[----:B------:R-:W-:Y:S01]  /*0cd0*/  @!P4 MOV R14, R86 ;  /* 0x00000056000ec202 */ /* 0x000fe20000000f00 */
[----:B------:R-:W1:Y:S01]  /*0ce0*/  @!P1 LDC.64 R4, c[0x0][0x3e0] ;  /* 0x0000f800ff049b82 */ /* 0x000e620000000a00 */
[----:B------:R-:W-:Y:S01]  /*0cf0*/  @!P4 MOV R15, R89 ;  /* 0x00000059000fc202 */ /* 0x000fe20000000f00 */
[----:B------:R-:W-:Y:S01]  /*0d00*/  @!P4 IMAD R17, R21, R7, R2 ;  /* 0x000000071511c224 */ /* 0x000fe200078e0202 */
[----:B------:R4:W3:Y:S01]  /*0d10*/  @!P3 LDG.E R69, desc[UR12][R12.64] ;  /* 0x0000000c0c45b981 */ /* 0x0008e2000c1e1900 */
[----:B--2---:R-:W-:-:S02]  /*0d20*/  @!P5 IMAD R0, R31, R8, RZ ;  /* 0x000000081f00d224 */ /* 0x004fc400078e02ff */
[----:B------:R-:W-:Y:S02]  /*0d30*/  @!P4 IMAD.WIDE.U32 R14, R21, R6, R14 ;  /* 0x00000006150ec225 */ /* 0x000fe400078e000e */
[----:B------:R-:W2:Y:S02]  /*0d40*/  @!P2 LDC.64 R6, c[0x0][0x3e0] ;  /* 0x0000f800ff06ab82 */ /* 0x000ea40000000a00 */
[----:B------:R-:W-:Y:S01]  /*0d50*/  @!P5 IMAD R31, R23, R9, R0 ;  /* 0x00000009171fd224 */ /* 0x000fe200078e0200 */
[----:B----4-:R-:W-:Y:S02]  /*0d60*/  @!P5 MOV R12, R86 ;  /* 0x00000056000cd202 */ /* 0x010fe40000000f00 */
[----:B------:R-:W-:Y:S02]  /*0d70*/  @!P5 MOV R13, R89 ;  /* 0x00000059000dd202 */ /* 0x000fe40000000f00 */
[----:B------:R-:W-:Y:S02]  /*0d80*/  @!P4 IADD3 R0, PT, PT, R15, R17, RZ ;  /* 0x000000110f00c210 */ /* 0x000fe40007ffe0ff */
[----:B0-----:R-:W-:Y:S01]  /*0d90*/  @!P4 LEA R16, P3, R14, R34, 0x1 ;  /* 0x000000220e10c211 */ /* 0x001fe200078608ff */
[----:B------:R-:W-:Y:S01]  /*0da0*/  @!P5 IMAD.WIDE.U32 R8, R23, R8, R12 ;  /* 0x000000081708d225 */ /* 0x000fe200078e000c */
[----:B------:R-:W-:-:S02]  /*0db0*/  IADD3 R21, PT, PT, R3, 0x58, RZ ;  /* 0x0000005803157810 */ /* 0x000fc40007ffe0ff */
[----:B------:R-:W-:Y:S02]  /*0dc0*/  @!P4 LEA.HI.X R17, R14, R35, R0, 0x1, P3 ;  /* 0x000000230e11c211 */ /* 0x000fe400018f0c00 */
[----:B------:R-:W0:Y:S01]  /*0dd0*/  @!P1 LDC.64 R34, c[0x0][0x390] ;  /* 0x0000e400ff229b82 */ /* 0x000e220000000a00 */
[----:B------:R-:W-:Y:S02]  /*0de0*/  @!P5 IADD3 R0, PT, PT, R9, R31, RZ ;  /* 0x0000001f0900d210 */ /* 0x000fe40007ffe0ff */
[----:B------:R-:W-:Y:S02]  /*0df0*/  @!P5 LEA R10, P6, R8, R10, 0x1 ;  /* 0x0000000a080ad211 */ /* 0x000fe400078c08ff */
[----:B------:R-:W-:Y:S02]  /*0e00*/  ISETP.GE.U32.AND P3, PT, R21, UR14, PT ;  /* 0x0000000e15007c0c */ /* 0x000fe4000bf66070 */
[----:B------:R-:W-:Y:S01]  /*0e10*/  SHF.R.S32.HI R29, RZ, 0x1f, R21 ;  /* 0x0000001fff1d7819 */ /* 0x000fe20000011415 */
[----:B------:R-:W4:Y:S01]  /*0e20*/  @!P2 LDC.64 R30, c[0x0][0x390] ;  /* 0x0000e400ff1eab82 */ /* 0x000f220000000a00 */
[----:B------:R-:W-:-:S02]  /*0e30*/  MOV R65, RZ ;  /* 0x000000ff00417202 */ /* 0x000fc40000000f00 */
[----:B------:R-:W-:Y:S02]  /*0e40*/  @!P5 LEA.HI.X R11, R8, R11, R0, 0x1, P6 ;  /* 0x0000000b080bd211 */ /* 0x000fe400030f0c00 */
[----:B------:R-:W-:Y:S01]  /*0e50*/  ISETP.GE.AND.EX P3, PT, R29, UR15, PT, P3 ;  /* 0x0000000f1d007c0c */ /* 0x000fe2000bf66330 */
[----:B-1----:R-:W-:Y:S01]  /*0e60*/  @!P1 IMAD R0, R27, R4, RZ ;  /* 0x000000041b009224 */ /* 0x002fe200078e02ff */
[----:B------:R-:W-:Y:S01]  /*0e70*/  MOV R67, RZ ;  /* 0x000000ff00437202 */ /* 0x000fe20000000f00 */
[----:B------:R1:W3:Y:S01]  /*0e80*/  @!P5 LDG.E R65, desc[UR12][R10.64] ;  /* 0x0000000c0a41d981 */ /* 0x0002e2000c1e1900 */
[----:B------:R-:W-:Y:S01]  /*0e90*/  IADD3 R23, PT, PT, R3, 0x60, RZ ;  /* 0x0000006003177810 */ /* 0x000fe20007ffe0ff */
[----:B------:R-:W-:Y:S02]  /*0ea0*/  @!P1 IMAD R13, R25, R5, R0 ;  /* 0x00000005190d9224 */ /* 0x000fe400078e0200 */
[----:B--2---:R-:W-:Y:S01]  /*0eb0*/  @!P2 IMAD R0, R33, R6, RZ ;  /* 0x000000062100a224 */ /* 0x004fe200078e02ff */
[----:B------:R2:W3:Y:S01]  /*0ec0*/  @!P4 LDG.E R67, desc[UR12][R16.64] ;  /* 0x0000000c1043c981 */ /* 0x0004e2000c1e1900 */
[----:B-1----:R-:W-:-:S04]  /*0ed0*/  @!P1 MOV R10, R86 ;  /* 0x00000056000a9202 */ /* 0x002fc80000000f00 */
[----:B------:R-:W1:Y:S01]  /*0ee0*/  @!P3 LDC.64 R8, c[0x0][0x3e0] ;  /* 0x0000f800ff08bb82 */ /* 0x000e620000000a00 */
[----:B------:R-:W-:Y:S02]  /*0ef0*/  @!P1 MOV R11, R89 ;  /* 0x00000059000b9202 */ /* 0x000fe40000000f00 */
[----:B------:R-:W-:Y:S02]  /*0f00*/  ISETP.GE.U32.AND P4, PT, R23, UR14, PT ;  /* 0x0000000e17007c0c */ /* 0x000fe4000bf86070 */
[----:B--2---:R-:W-:Y:S01]  /*0f10*/  SHF.R.S32.HI R17, RZ, 0x1f, R23 ;  /* 0x0000001fff117819 */ /* 0x004fe20000011417 */
[----:B------:R-:W-:Y:S01]  /*0f20*/  @!P1 IMAD.WIDE.U32 R4, R25, R4, R10 ;  /* 0x0000000419049225 */ /* 0x000fe200078e000a */
[----:B------:R-:W-:Y:S01]  /*0f30*/  @!P2 MOV R12, R86 ;  /* 0x00000056000ca202 */ /* 0x000fe20000000f00 */
[----:B------:R-:W2:Y:S01]  /*0f40*/  @!P3 LDC.64 R32, c[0x0][0x390] ;  /* 0x0000e400ff20bb82 */ /* 0x000ea20000000a00 */
[----:B------:R-:W-:Y:S01]  /*0f50*/  ISETP.GE.AND.EX P4, PT, R17, UR15, PT, P4 ;  /* 0x0000000f11007c0c */ /* 0x000fe2000bf86340 */
[----:B------:R-:W-:Y:S01]  /*0f60*/  @!P2 IMAD R15, R19, R7, R0 ;  /* 0x00000007130fa224 */ /* 0x000fe200078e0200 */
[----:B------:R-:W-:-:S02]  /*0f70*/  @!P1 IADD3 R0, PT, PT, R5, R13, RZ ;  /* 0x0000000d05009210 */ /* 0x000fc40007ffe0ff */
[----:B------:R-:W-:Y:S02]  /*0f80*/  @!P2 MOV R13, R89 ;  /* 0x00000059000da202 */ /* 0x000fe40000000f00 */
[C---:B0-----:R-:W-:Y:S02]  /*0f90*/  @!P1 LEA R10, P5, R4.reuse, R34, 0x1 ;  /* 0x00000022040a9211 */ /* 0x041fe400078a08ff */
[----:B------:R-:W-:Y:S01]  /*0fa0*/  IADD3 R25, PT, PT, R3, 0x68, RZ ;  /* 0x0000006803197810 */ /* 0x000fe20007ffe0ff */
[----:B------:R-:W-:Y:S01]  /*0fb0*/  @!P2 IMAD.WIDE.U32 R6, R19, R6, R12 ;  /* 0x000000061306a225 */ /* 0x000fe200078e000c */
[----:B------:R-:W-:Y:S02]  /*0fc0*/  @!P1 LEA.HI.X R11, R4, R35, R0, 0x1, P5 ;  /* 0x00000023040b9211 */ /* 0x000fe400028f0c00 */
[----:B------:R-:W-:Y:S01]  /*0fd0*/  ISETP.GE.U32.AND P5, PT, R25, UR14, PT ;  /* 0x0000000e19007c0c */ /* 0x000fe2000bfa6070 */
[----:B------:R-:W0:Y:S01]  /*0fe0*/  @!P4 LDC.64 R12, c[0x0][0x3e0] ;  /* 0x0000f800ff0ccb82 */ /* 0x000e220000000a00 */
[----:B------:R-:W-:-:S04]  /*0ff0*/  SHF.R.S32.HI R19, RZ, 0x1f, R25 ;  /* 0x0000001fff137819 */ /* 0x000fc80000011419 */
[----:B------:R-:W-:Y:S02]  /*1000*/  ISETP.GE.AND.EX P5, PT, R19, UR15, PT, P5 ;  /* 0x0000000f13007c0c */ /* 0x000fe4000bfa6350 */
[----:B------:R-:W-:Y:S02]  /*1010*/  @!P2 IADD3 R0, PT, PT, R7, R15, RZ ;  /* 0x0000000f0700a210 */ /* 0x000fe40007ffe0ff */
[C---:B----4-:R-:W-:Y:S02]  /*1020*/  @!P2 LEA R14, P6, R6.reuse, R30, 0x1 ;  /* 0x0000001e060ea211 */ /* 0x050fe400078c08ff */
[----:B------:R-:W-:Y:S02]  /*1030*/  MOV R63, RZ ;  /* 0x000000ff003f7202 */ /* 0x000fe40000000f00 */
[----:B------:R-:W-:Y:S01]  /*1040*/  @!P2 LEA.HI.X R15, R6, R31, R0, 0x1, P6 ;  /* 0x0000001f060fa211 */ /* 0x000fe200030f0c00 */
[----:B-1----:R-:W-:Y:S01]  /*1050*/  @!P3 IMAD R0, R29, R8, RZ ;  /* 0x000000081d00b224 */ /* 0x002fe200078e02ff */
[----:B------:R-:W-:-:S02]  /*1060*/  IADD3 R27, PT, PT, R3, 0x70, RZ ;  /* 0x00000070031b7810 */ /* 0x000fc40007ffe0ff */
[----:B------:R-:W-:Y:S01]  /*1070*/  @!P3 MOV R6, R86 ;  /* 0x000000560006b202 */ /* 0x000fe20000000f00 */
[----:B------:R-:W1:Y:S01]  /*1080*/  @!P5 LDC.64 R4, c[0x0][0x3e0] ;  /* 0x0000f800ff04db82 */ /* 0x000e620000000a00 */
[----:B------:R-:W-:Y:S01]  /*1090*/  @!P3 MOV R7, R89 ;  /* 0x000000590007b202 */ /* 0x000fe20000000f00 */
[----:B------:R-:W4:Y:S01]  /*10a0*/  @!P1 LDG.E R63, desc[UR12][R10.64] ;  /* 0x0000000c0a3f9981 */ /* 0x000f22000c1e1900 */
[----:B------:R-:W-:Y:S01]  /*10b0*/  MOV R61, RZ ;  /* 0x000000ff003d7202 */ /* 0x000fe20000000f00 */
[----:B------:R-:W-:Y:S01]  /*10c0*/  @!P3 IMAD R31, R21, R9, R0 ;  /* 0x00000009151fb224 */ /* 0x000fe200078e0200 */
[----:B------:R-:W-:Y:S01]  /*10d0*/  ISETP.GE.U32.AND P1, PT, R27, UR14, PT ;  /* 0x0000000e1b007c0c */ /* 0x000fe2000bf26070 */
[----:B------:R-:W-:Y:S01]  /*10e0*/  @!P3 IMAD.WIDE.U32 R6, R21, R8, R6 ;  /* 0x000000081506b225 */ /* 0x000fe200078e0006 */
[----:B------:R-:W-:Y:S01]  /*10f0*/  SHF.R.S32.HI R29, RZ, 0x1f, R27 ;  /* 0x0000001fff1d7819 */ /* 0x000fe2000001141b */
[----:B------:R-:W5:Y:S01]  /*1100*/  @!P4 LDC.64 R8, c[0x0][0x390] ;  /* 0x0000e400ff08cb82 */ /* 0x000f620000000a00 */
[----:B------:R-:W-:Y:S01]  /*1110*/  IADD3 R2, PT, PT, R3, 0x78, RZ ;  /* 0x0000007803027810 */ /* 0x000fe20007ffe0ff */
[----:B------:R2:W4:Y:S01]  /*1120*/  @!P2 LDG.E R61, desc[UR12][R14.64] ;  /* 0x0000000c0e3da981 */ /* 0x000522000c1e1900 */
[----:B------:R-:W-:-:S02]  /*1130*/  ISETP.GE.AND.EX P1, PT, R29, UR15, PT, P1 ;  /* 0x0000000f1d007c0c */ /* 0x000fc4000bf26310 */
[----:B------:R-:W-:Y:S02]  /*1140*/  @!P3 IADD3 R0, PT, PT, R7, R31, RZ ;  /* 0x0000001f0700b210 */ /* 0x000fe40007ffe0ff */
[----:B------:R-:W-:Y:S02]  /*1150*/  ISETP.GE.U32.AND P2, PT, R2, UR14, PT ;  /* 0x0000000e02007c0c */ /* 0x000fe4000bf46070 */
[----:B------:R-:W-:Y:S02]  /*1160*/  SHF.R.S32.HI R31, RZ, 0x1f, R2 ;  /* 0x0000001fff1f7819 */ /* 0x000fe40000011402 */
[C---:B--2---:R-:W-:Y:S01]  /*1170*/  @!P3 LEA R14, P6, R6.reuse, R32, 0x1 ;  /* 0x00000020060eb211 */ /* 0x044fe200078c08ff */
[----:B0-----:R-:W-:Y:S01]  /*1180*/  @!P4 IMAD R10, R17, R12, RZ ;  /* 0x0000000c110ac224 */ /* 0x001fe200078e02ff */
[----:B------:R-:W-:Y:S02]  /*1190*/  ISETP.GE.AND.EX P2, PT, R31, UR15, PT, P2 ;  /* 0x0000000f1f007c0c */ /* 0x000fe4000bf46320 */
[----:B------:R-:W-:-:S02]  /*11a0*/  @!P3 LEA.HI.X R15, R6, R33, R0, 0x1, P6 ;  /* 0x00000021060fb211 */ /* 0x000fc400030f0c00 */
[----:B------:R-:W0:Y:S01]  /*11b0*/  @!P5 LDC.64 R6, c[0x0][0x390] ;  /* 0x0000e400ff06db82 */ /* 0x000e220000000a00 */
[----:B------:R-:W-:Y:S01]  /*11c0*/  MOV R59, RZ ;  /* 0x000000ff003b7202 */ /* 0x000fe20000000f00 */
[----:B------:R-:W-:Y:S01]  /*11d0*/  @!P4 IMAD R21, R23, R13, R10 ;  /* 0x0000000d1715c224 */ /* 0x000fe200078e020a */
[----:B------:R-:W-:Y:S02]  /*11e0*/  @!P4 MOV R16, R86 ;  /* 0x000000560010c202 */ /* 0x000fe40000000f00 */
[----:B------:R-:W-:Y:S02]  /*11f0*/  @!P4 MOV R17, R89 ;  /* 0x000000590011c202 */ /* 0x000fe40000000f00 */
[----:B------:R-:W-:Y:S01]  /*1200*/  IADD3 R0, PT, PT, R3, 0x80, RZ ;  /* 0x0000008003007810 */ /* 0x000fe20007ffe0ff */
[----:B------:R-:W2:Y:S01]  /*1210*/  @!P1 LDC.64 R10, c[0x0][0x3e0] ;  /* 0x0000f800ff0a9b82 */ /* 0x000ea20000000a00 */
[----:B------:R1:W4:Y:S02]  /*1220*/  @!P3 LDG.E R59, desc[UR12][R14.64] ;  /* 0x0000000c0e3bb981 */ /* 0x000324000c1e1900 */
[----:B-1----:R-:W-:Y:S01]  /*1230*/  @!P5 IMAD R18, R19, R4, RZ ;  /* 0x000000041312d224 */ /* 0x002fe200078e02ff */
[----:B------:R-:W-:Y:S01]  /*1240*/  ISETP.GE.U32.AND P3, PT, R0, UR14, PT ;  /* 0x0000000e00007c0c */ /* 0x000fe2000bf66070 */
[----:B------:R-:W-:Y:S01]  /*1250*/  @!P4 IMAD.WIDE.U32 R16, R23, R12, R16 ;  /* 0x0000000c1710c225 */ /* 0x000fe200078e0010 */
[----:B------:R-:W-:-:S02]  /*1260*/  SHF.R.S32.HI R33, RZ, 0x1f, R0 ;  /* 0x0000001fff217819 */ /* 0x000fc40000011400 */
[----:B------:R-:W1:Y:S01]  /*1270*/  @!P2 LDC.64 R12, c[0x0][0x3e0] ;  /* 0x0000f800ff0cab82 */ /* 0x000e620000000a00 */
[----:B------:R-:W-:Y:S02]  /*1280*/  @!P5 MOV R14, R86 ;  /* 0x00000056000ed202 */ /* 0x000fe40000000f00 */
[----:B------:R-:W-:Y:S01]  /*1290*/  @!P5 MOV R15, R89 ;  /* 0x00000059000fd202 */ /* 0x000fe20000000f00 */
[----:B------:R-:W-:Y:S01]  /*12a0*/  @!P5 IMAD R23, R25, R5, R18 ;  /* 0x000000051917d224 */ /* 0x000fe200078e0212 */
[----:B------:R-:W-:Y:S01]  /*12b0*/  ISETP.GE.AND.EX P3, PT, R33, UR15, PT, P3 ;  /* 0x0000000f21007c0c */ /* 0x000fe2000bf66330 */
[----:B------:R-:W-:-:S03]  /*12c0*/  @!P5 IMAD.WIDE.U32 R4, R25, R4, R14 ;  /* 0x000000041904d225 */ /* 0x000fc600078e000e */
[----:B------:R-:W1:Y:S01]  /*12d0*/  @!P1 LDC.64 R14, c[0x0][0x390] ;  /* 0x0000e400ff0e9b82 */ /* 0x000e620000000a00 */
[----:B------:R-:W-:Y:S02]  /*12e0*/  @!P4 IADD3 R17, PT, PT, R17, R21, RZ ;  /* 0x000000151111c210 */ /* 0x000fe40007ffe0ff */
[C---:B-----5:R-:W-:Y:S02]  /*12f0*/  @!P4 LEA R18, P6, R16.reuse, R8, 0x1 ;  /* 0x000000081012c211 */ /* 0x060fe400078c08ff */
[----:B------:R-:W-:Y:S02]  /*1300*/  @!P5 IADD3 R5, PT, PT, R5, R23, RZ ;  /* 0x000000170505d210 */ /* 0x000fe40007ffe0ff */
[----:B------:R-:W-:Y:S02]  /*1310*/  @!P4 LEA.HI.X R19, R16, R9, R17, 0x1, P6 ;  /* 0x000000091013c211 */ /* 0x000fe400030f0c11 */
[----:B------:R-:W-:Y:S01]  /*1320*/  MOV R8, RZ ;  /* 0x000000ff00087202 */ /* 0x000fe20000000f00 */
[----:B------:R-:W5:Y:S01]  /*1330*/  @!P2 LDC.64 R16, c[0x0][0x390] ;  /* 0x0000e400ff10ab82 */ /* 0x000f620000000a00 */
[----:B0-----:R-:W-:-:S02]  /*1340*/  @!P5 LEA R20, P6, R4, R6, 0x1 ;  /* 0x000000060414d211 */ /* 0x001fc400078c08ff */
[----:B------:R-:W-:Y:S02]  /*1350*/  IADD3 R23, PT, PT, R3, 0x88, RZ ;  /* 0x0000008803177810 */ /* 0x000fe40007ffe0ff */
[----:B------:R-:W-:Y:S01]  /*1360*/  @!P5 LEA.HI.X R21, R4, R7, R5, 0x1, P6 ;  /* 0x000000070415d211 */ /* 0x000fe200030f0c05 */
[----:B------:R0:W4:Y:S01]  /*1370*/  @!P4 LDG.E R8, desc[UR12][R18.64] ;  /* 0x0000000c1208c981 */ /* 0x000122000c1e1900 */
[----:B--2---:R-:W-:Y:S01]  /*1380*/  @!P1 IMAD R22, R29, R10, RZ ;  /* 0x0000000a1d169224 */ /* 0x004fe200078e02ff */
[----:B------:R-:W2:Y:S01]  /*1390*/  @!P3 LDC.64 R4, c[0x0][0x3e0] ;  /* 0x0000f800ff04bb82 */ /* 0x000ea20000000a00 */
        /* <DEDUP_REMOVED lines=9> */
[-C--:B-1----:R-:W-:Y:S01]  /*1430*/  @!P2 IMAD R31, R31, R12.reuse, RZ ;  /* 0x0000000c1f1fa224 */ /* 0x082fe200078e02ff */
[----:B------:R-:W-:Y:S01]  /*1440*/  @!P2 MOV R11, R89 ;  /* 0x00000059000ba202 */ /* 0x000fe20000000f00 */
[----:B------:R1:W4:Y:S01]  /*1450*/  @!P5 LDG.E R6, desc[UR12][R20.64] ;  /* 0x0000000c1406d981 */ /* 0x000322000c1e1900 */
[----:B------:R-:W-:Y:S01]  /*1460*/  IADD3 R22, PT, PT, R3, 0x90, RZ ;  /* 0x0000009003167810 */ /* 0x000fe20007ffe0ff */
[C---:B------:R-:W-:Y:S01]  /*1470*/  @!P2 IMAD R9, R2.reuse, R13, R31 ;  /* 0x0000000d0209a224 */ /* 0x040fe200078e021f */
[----:B------:R-:W-:Y:S01]  /*1480*/  @!P1 IADD3 R7, PT, PT, R25, R7, RZ ;  /* 0x0000000719079210 */ /* 0x000fe20007ffe0ff */
[----:B------:R-:W-:Y:S01]  /*1490*/  @!P2 IMAD.WIDE.U32 R12, R2, R12, R10 ;  /* 0x0000000c020ca225 */ /* 0x000fe200078e000a */
[----:B0-----:R-:W-:Y:S01]  /*14a0*/  @!P1 LEA R18, P6, R24, R14, 0x1 ;  /* 0x0000000e18129211 */ /* 0x001fe200078c08ff */
[----:B------:R-:W0:Y:S01]  /*14b0*/  @!P3 LDC.64 R10, c[0x0][0x390] ;  /* 0x0000e400ff0abb82 */ /* 0x000e220000000a00 */
[----:B------:R-:W-:-:S02]  /*14c0*/  ISETP.GE.U32.AND P5, PT, R22, UR14, PT ;  /* 0x0000000e16007c0c */ /* 0x000fc4000bfa6070 */
[----:B------:R-:W-:Y:S02]  /*14d0*/  SHF.R.S32.HI R31, RZ, 0x1f, R22 ;  /* 0x0000001fff1f7819 */ /* 0x000fe40000011416 */
[----:B------:R-:W-:Y:S02]  /*14e0*/  @!P1 LEA.HI.X R19, R24, R15, R7, 0x1, P6 ;  /* 0x0000000f18139211 */ /* 0x000fe400030f0c07 */
[----:B------:R-:W-:Y:S01]  /*14f0*/  ISETP.GE.AND.EX P5, PT, R31, UR15, PT, P5 ;  /* 0x0000000f1f007c0c */ /* 0x000fe2000bfa6350 */
[----:B------:R-:W0:Y:S01]  /*1500*/  @!P4 LDC.64 R14, c[0x0][0x3e0] ;  /* 0x0000f800ff0ecb82 */ /* 0x000e220000000a00 */
[----:B------:R-:W-:Y:S01]  /*1510*/  MOV R7, RZ ;  /* 0x000000ff00077202 */ /* 0x000fe20000000f00 */
[----:B--2---:R-:W-:Y:S01]  /*1520*/  @!P3 IMAD R33, R33, R4, RZ ;  /* 0x000000042121b224 */ /* 0x004fe200078e02ff */
[----:B------:R-:W-:Y:S02]  /*1530*/  @!P2 IADD3 R2, PT, PT, R13, R9, RZ ;  /* 0x000000090d02a210 */ /* 0x000fe40007ffe0ff */
[----:B-----5:R-:W-:-:S02]  /*1540*/  @!P2 LEA R16, P6, R12, R16, 0x1 ;  /* 0x000000100c10a211 */ /* 0x020fc400078c08ff */
[----:B------:R2:W5:Y:S01]  /*1550*/  @!P1 LDG.E R7, desc[UR12][R18.64] ;  /* 0x0000000c12079981 */ /* 0x000562000c1e1900 */
[----:B------:R-:W-:Y:S01]  /*1560*/  IADD3 R24, PT, PT, R3, 0x98, RZ ;  /* 0x0000009803187810 */ /* 0x000fe20007ffe0ff */
[----:B------:R-:W-:Y:S01]  /*1570*/  @!P3 IMAD R33, R0, R5, R33 ;  /* 0x000000050021b224 */ /* 0x000fe200078e0221 */
[----:B------:R-:W-:Y:S01]  /*1580*/  MOV R9, RZ ;  /* 0x000000ff00097202 */ /* 0x000fe20000000f00 */
[----:B-1----:R-:W1:Y:S01]  /*1590*/  @!P4 LDC.64 R20, c[0x0][0x390] ;  /* 0x0000e400ff14cb82 */ /* 0x002e620000000a00 */
[----:B------:R-:W-:Y:S02]  /*15a0*/  @!P2 LEA.HI.X R17, R12, R17, R2, 0x1, P6 ;  /* 0x000000110c11a211 */ /* 0x000fe400030f0c02 */
[----:B--2---:R-:W-:-:S03]  /*15b0*/  @!P3 MOV R18, R86 ;  /* 0x000000560012b202 */ /* 0x004fc60000000f00 */
[----:B------:R2:W5:Y:S01]  /*15c0*/  @!P2 LDG.E R9, desc[UR12][R16.64] ;  /* 0x0000000c1009a981 */ /* 0x000562000c1e1900 */
[----:B------:R-:W-:Y:S01]  /*15d0*/  @!P3 MOV R19, R89 ;  /* 0x000000590013b202 */ /* 0x000fe20000000f00 */
[----:B------:R-:W1:Y:S01]  /*15e0*/  @!P5 LDC.64 R12, c[0x0][0x3e0] ;  /* 0x0000f800ff0cdb82 */ /* 0x000e620000000a00 */
[----:B------:R-:W-:Y:S02]  /*15f0*/  ISETP.GE.U32.AND P1, PT, R24, UR14, PT ;  /* 0x0000000e18007c0c */ /* 0x000fe4000bf26070 */
[----:B------:R-:W-:Y:S01]  /*1600*/  SHF.R.S32.HI R25, RZ, 0x1f, R24 ;  /* 0x0000001fff197819 */ /* 0x000fe20000011418 */
[----:B------:R-:W-:Y:S01]  /*1610*/  @!P3 IMAD.WIDE.U32 R4, R0, R4, R18 ;  /* 0x000000040004b225 */ /* 0x000fe200078e0012 */
[----:B------:R-:W-:Y:S02]  /*1620*/  IADD3 R0, PT, PT, R3, 0xa0, RZ ;  /* 0x000000a003007810 */ /* 0x000fe40007ffe0ff */
[----:B------:R-:W-:Y:S01]  /*1630*/  ISETP.GE.AND.EX P2, PT, R25, UR15, PT, P1 ;  /* 0x0000000f19007c0c */ /* 0x000fe2000bf46310 */
[----:B------:R-:W1:Y:S01]  /*1640*/  @!P5 LDC.64 R18, c[0x0][0x390] ;  /* 0x0000e400ff12db82 */ /* 0x000e620000000a00 */
[----:B------:R-:W-:-:S02]  /*1650*/  @!P3 IADD3 R2, PT, PT, R5, R33, RZ ;  /* 0x000000210502b210 */ /* 0x000fc40007ffe0ff */
[----:B------:R-:W-:Y:S02]  /*1660*/  ISETP.GE.U32.AND P1, PT, R0, UR14, PT ;  /* 0x0000000e00007c0c */ /* 0x000fe4000bf26070 */
[----:B------:R-:W-:Y:S02]  /*1670*/  SHF.R.S32.HI R33, RZ, 0x1f, R0 ;  /* 0x0000001fff217819 */ /* 0x000fe40000011400 */
[C---:B0-----:R-:W-:Y:S02]  /*1680*/  @!P3 LEA R26, P6, R4.reuse, R10, 0x1 ;  /* 0x0000000a041ab211 */ /* 0x041fe400078c08ff */
[----:B------:R-:W-:Y:S02]  /*1690*/  ISETP.GE.AND.EX P1, PT, R33, UR15, PT, P1 ;  /* 0x0000000f21007c0c */ /* 0x000fe4000bf26310 */
[----:B------:R-:W-:Y:S01]  /*16a0*/  @!P3 LEA.HI.X R27, R4, R11, R2, 0x1, P6 ;  /* 0x0000000b041bb211 */ /* 0x000fe200030f0c02 */
[----:B------:R-:W-:Y:S01]  /*16b0*/  @!P4 IMAD R2, R29, R14, RZ ;  /* 0x0000000e1d02c224 */ /* 0x000fe200078e02ff */
[----:B--2---:R-:W-:Y:S01]  /*16c0*/  @!P4 MOV R16, R86 ;  /* 0x000000560010c202 */ /* 0x004fe20000000f00 */
[----:B------:R-:W0:Y:S01]  /*16d0*/  @!P2 LDC.64 R4, c[0x0][0x3e0] ;  /* 0x0000f800ff04ab82 */ /* 0x000e220000000a00 */
[----:B------:R-:W-:Y:S01]  /*16e0*/  @!P4 MOV R17, R89 ;  /* 0x000000590011c202 */ /* 0x000fe20000000f00 */
[----:B------:R-:W-:-:S02]  /*16f0*/  @!P4 IMAD R29, R23, R15, R2 ;  /* 0x0000000f171dc224 */ /* 0x000fc400078e0202 */
[----:B------:R-:W-:Y:S01]  /*1700*/  @!P4 IMAD.WIDE.U32 R14, R23, R14, R16 ;  /* 0x0000000e170ec225 */ /* 0x000fe200078e0010 */
[----:B------:R-:W-:-:S03]  /*1710*/  MOV R11, RZ ;  /* 0x000000ff000b7202 */ /* 0x000fc60000000f00 */
[----:B------:R-:W2:Y:S01]  /*1720*/  @!P1 LDC.64 R16, c[0x0][0x3e0] ;  /* 0x0000f800ff109b82 */ /* 0x000ea20000000a00 */
[----:B------:R-:W-:Y:S01]  /*1730*/  @!P5 MOV R28, R86 ;  /* 0x00000056001cd202 */ /* 0x000fe20000000f00 */
[-C--:B-1----:R-:W-:Y:S01]  /*1740*/  @!P5 IMAD R31, R31, R12.reuse, RZ ;  /* 0x0000000c1f1fd224 */ /* 0x082fe200078e02ff */
        /* <DEDUP_REMOVED lines=8> */
[C---:B-1----:R-:W-:Y:S02]  /*17d0*/  @!P4 LEA R26, P6, R14.reuse, R20, 0x1 ;  /* 0x000000140e1ac211 */ /* 0x042fe400078c08ff */
[----:B------:R-:W-:Y:S02]  /*17e0*/  ISETP.GE.AND.EX P3, PT, R31, UR15, PT, P3 ;  /* 0x0000000f1f007c0c */ /* 0x000fe4000bf66330 */
[----:B------:R-:W-:Y:S02]  /*17f0*/  @!P4 LEA.HI.X R27, R14, R21, R10, 0x1, P6 ;  /* 0x000000150e1bc211 */ /* 0x000fe400030f0c0a */
[----:B------:R-:W1:Y:S01]  /*1800*/  @!P2 LDC.64 R20, c[0x0][0x390] ;  /* 0x0000e400ff14ab82 */ /* 0x000e620000000a00 */
[----:B------:R-:W-:Y:S02]  /*1810*/  @!P5 IADD3 R10, PT, PT, R23, R35, RZ ;  /* 0x00000023170ad210 */ /* 0x000fe40007ffe0ff */
[----:B------:R-:W-:-:S02]  /*1820*/  @!P5 LEA R28, P6, R22, R18, 0x1 ;  /* 0x00000012161cd211 */ /* 0x000fc400078c08ff */
[----:B------:R-:W-:Y:S02]  /*1830*/  MOV R13, RZ ;  /* 0x000000ff000d7202 */ /* 0x000fe40000000f00 */
[----:B------:R-:W-:Y:S02]  /*1840*/  @!P5 LEA.HI.X R29, R22, R19, R10, 0x1, P6 ;  /* 0x00000013161dd211 */ /* 0x000fe400030f0c0a */
[----:B------:R-:W3:Y:S01]  /*1850*/  @!P1 LDC.64 R22, c[0x0][0x390] ;  /* 0x0000e400ff169b82 */ /* 0x000ee20000000a00 */
[----:B------:R-:W-:Y:S01]  /*1860*/  MOV R14, RZ ;  /* 0x000000ff000e7202 */ /* 0x000fe20000000f00 */
[----:B------:R0:W5:Y:S01]  /*1870*/  @!P4 LDG.E R13, desc[UR12][R26.64] ;  /* 0x0000000c1a0dc981 */ /* 0x000162000c1e1900 */
[----:B--2---:R-:W-:Y:S01]  /*1880*/  @!P1 IMAD R33, R33, R16, RZ ;  /* 0x0000001021219224 */ /* 0x004fe200078e02ff */
[----:B------:R-:W-:Y:S01]  /*1890*/  IADD3 R10, PT, PT, R3, 0xb8, RZ ;  /* 0x000000b8030a7810 */ /* 0x000fe20007ffe0ff */
[----:B0-----:R-:W-:Y:S01]  /*18a0*/  @!P2 IMAD R25, R25, R4, RZ ;  /* 0x000000041919a224 */ /* 0x001fe200078e02ff */
[----:B------:R-:W-:Y:S01]  /*18b0*/  IADD3 R32, PT, PT, R3, 0xb0, RZ ;  /* 0x000000b003207810 */ /* 0x000fe20007ffe0ff */
[----:B------:R0:W2:Y:S01]  /*18c0*/  @!P5 LDG.E R14, desc[UR12][R28.64] ;  /* 0x0000000c1c0ed981 */ /* 0x0000a2000c1e1900 */
[----:B------:R-:W0:Y:S01]  /*18d0*/  @!P3 LDC.64 R18, c[0x0][0x3e0] ;  /* 0x0000f800ff12bb82 */ /* 0x000e220000000a00 */
        /* <DEDUP_REMOVED lines=15> */
[----:B-1----:R-:W-:Y:S02]  /*19d0*/  @!P2 LEA R24, P6, R4, R20, 0x1 ;  /* 0x000000140418a211 */ /* 0x002fe400078c08ff */
[----:B------:R-:W-:-:S02]  /*19e0*/  @!P1 IADD3 R0, PT, PT, R27, R15, RZ ;  /* 0x0000000f1b009210 */ /* 0x000fc40007ffe0ff */
[----:B------:R-:W-:Y:S02]  /*19f0*/  @!P2 LEA.HI.X R25, R4, R21, R5, 0x1, P6 ;  /* 0x000000150419a211 */ /* 0x000fe400030f0c05 */
[----:B------:R-:W1:Y:S01]  /*1a00*/  @!P3 LDC.64 R4, c[0x0][0x390] ;  /* 0x0000e400ff04bb82 */ /* 0x000e620000000a00 */
[C---:B---3--:R-:W-:Y:S02]  /*1a10*/  @!P1 LEA R20, P6, R26.reuse, R22, 0x1 ;  /* 0x000000161a149211 */ /* 0x048fe400078c08ff */
[----:B------:R-:W-:Y:S02]  /*1a20*/  MOV R17, RZ ;  /* 0x000000ff00117202 */ /* 0x000fe40000000f00 */
[----:B------:R-:W-:-:S03]  /*1a30*/  @!P1 LEA.HI.X R21, R26, R23, R0, 0x1, P6 ;  /* 0x000000171a159211 */ /* 0x000fc600030f0c00 */
[----:B0-----:R-:W0:Y:S01]  /*1a40*/  @!P5 LDC.64 R28, c[0x0][0x3e0] ;  /* 0x0000f800ff1cdb82 */ /* 0x001e220000000a00 */
[----:B------:R-:W-:Y:S01]  /*1a50*/  @!P3 IMAD R31, R31, R18, RZ ;  /* 0x000000121f1fb224 */ /* 0x000fe200078e02ff */
[----:B------:R-:W-:Y:S01]  /*1a60*/  IADD3 R15, PT, PT, R3, 0xc0, RZ ;  /* 0x000000c0030f7810 */ /* 0x000fe20007ffe0ff */
[----:B------:R3:W2:Y:S05]  /*1a70*/  @!P2 LDG.E R17, desc[UR12][R24.64] ;  /* 0x0000000c1811a981 */ /* 0x0006aa000c1e1900 */
[----:B------:R-:W0:Y:S01]  /*1a80*/  @!P4 LDC.64 R22, c[0x0][0x3e0] ;  /* 0x0000f800ff16cb82 */ /* 0x000e220000000a00 */
        /* <DEDUP_REMOVED lines=12> */
[----:B------:R0:W2:Y:S01]  /*1b50*/  @!P1 LDG.E R19, desc[UR12][R20.64] ;  /* 0x0000000c14139981 */ /* 0x0000a2000c1e1900 */
[----:B------:R-:W-:Y:S02]  /*1b60*/  @!P3 IADD3 R2, PT, PT, R31, R27, RZ ;  /* 0x0000001b1f02b210 */ /* 0x000fe40007ffe0ff */
[----:B------:R-:W-:Y:S01]  /*1b70*/  ISETP.GE.AND.EX P1, PT, R41, UR15, PT, P6 ;  /* 0x0000000f29007c0c */ /* 0x000fe2000bf26360 */
[----:B------:R-:W3:Y:S01]  /*1b80*/  @!P5 LDC.64 R26, c[0x0][0x390] ;  /* 0x0000e400ff1adb82 */ /* 0x000ee20000000a00 */
[C---:B-1----:R-:W-:Y:S01]  /*1b90*/  @!P3 LEA R38, P6, R30.reuse, R4, 0x1 ;  /* 0x000000041e26b211 */ /* 0x042fe200078c08ff */
[----:B0-----:R-:W-:Y:S01]  /*1ba0*/  @!P5 IMAD R35, R35, R28, RZ ;  /* 0x0000001c2323d224 */ /* 0x001fe200078e02ff */
        /* <DEDUP_REMOVED lines=11> */
[----:B------:R1:W2:Y:S01]  /*1c60*/  @!P3 LDG.E R36, desc[UR12][R38.64] ;  /* 0x0000000c2624b981 */ /* 0x0002a2000c1e1900 */
        /* <DEDUP_REMOVED lines=10> */
[----:B------:R-:W4:Y:S01]  /*1d10*/  @!P1 LDC.64 R24, c[0x0][0x390] ;  /* 0x0000e400ff189b82 */ /* 0x000f220000000a00 */
        /* <DEDUP_REMOVED lines=15> */
[----:B------:R-:W2:Y:S02]  /*1e10*/  @!P4 LDG.E R38, desc[UR12][R30.64] ;  /* 0x0000000c1e26c981 */ /* 0x000ea4000c1e1900 */
[----:B------:R-:W-:Y:S01]  /*1e20*/  @!P1 IMAD R41, R0, R5, R41 ;  /* 0x0000000500299224 */ /* 0x000fe200078e0229 */
[----:B------:R-:W-:Y:S01]  /*1e30*/  @!P2 IADD3 R5, PT, PT, R33, R37, RZ ;  /* 0x000000252105a210 */ /* 0x000fe20007ffe0ff */
[----:B------:R1:W2:Y:S01]  /*1e40*/  @!P5 LDG.E R40, desc[UR12][R28.64] ;  /* 0x0000000c1c28d981 */ /* 0x0002a2000c1e1900 */
        /* <DEDUP_REMOVED lines=8> */
[----:B----4-:R-:W-:Y:S02]  /*1ed0*/  @!P1 LEA R32, P5, R20, R24, 0x1 ;  /* 0x0000001814209211 */ /* 0x010fe400078a08ff */
[----:B------:R-:W-:-:S02]  /*1ee0*/  IADD3 R37, PT, PT, R3, 0xe0, RZ ;  /* 0x000000e003257810 */ /* 0x000fc40007ffe0ff */
[----:B------:R-:W-:Y:S02]  /*1ef0*/  MOV R42, RZ ;  /* 0x000000ff002a7202 */ /* 0x000fe40000000f00 */
[----:B------:R-:W-:Y:S02]  /*1f00*/  @!P1 LEA.HI.X R33, R20, R25, R0, 0x1, P5 ;  /* 0x0000001914219211 */ /* 0x000fe400028f0c00 */
[----:B------:R-:W-:Y:S01]  /*1f10*/  IADD3 R15, PT, PT, R3, 0xe8, RZ ;  /* 0x000000e8030f7810 */ /* 0x000fe20007ffe0ff */
[----:B------:R-:W4:Y:S01]  /*1f20*/  @!P4 LDC.64 R20, c[0x0][0x3e0] ;  /* 0x0000f800ff14cb82 */ /* 0x000f220000000a00 */
[----:B------:R-:W-:Y:S01]  /*1f30*/  ISETP.GE.U32.AND P5, PT, R37, UR14, PT ;  /* 0x0000000e25007c0c */ /* 0x000fe2000bfa6070 */
[----:B------:R1:W2:Y:S01]  /*1f40*/  @!P2 LDG.E R42, desc[UR12][R22.64] ;  /* 0x0000000c162aa981 */ /* 0x0002a2000c1e1900 */
        /* <DEDUP_REMOVED lines=14> */
[----:B------:R4:W2:Y:S01]  /*2030*/  @!P1 LDG.E R44, desc[UR12][R32.64] ;  /* 0x0000000c202c9981 */ /* 0x0008a2000c1e1900 */
        /* <DEDUP_REMOVED lines=11> */
[----:B----4-:R-:W-:Y:S01]  /*20f0*/  @!P4 IMAD R2, R43, R20, RZ ;  /* 0x000000142b02c224 */ /* 0x010fe200078e02ff */
[----:B------:R-:W-:Y:S02]  /*2100*/  @!P4 MOV R32, R86 ;  /* 0x000000560020c202 */ /* 0x000fe40000000f00 */
[----:B------:R-:W-:-:S02]  /*2110*/  @!P4 MOV R33, R89 ;  /* 0x000000590021c202 */ /* 0x000fc40000000f00 */
[----:B------:R-:W-:Y:S02]  /*2120*/  ISETP.GE.AND.EX P1, PT, R41, UR15, PT, P1 ;  /* 0x0000000f29007c0c */ /* 0x000fe4000bf26310 */
[----:B------:R-:W-:Y:S01]  /*2130*/  MOV R47, RZ ;  /* 0x000000ff002f7202 */ /* 0x000fe20000000f00 */
[C---:B------:R-:W-:Y:S01]  /*2140*/  @!P4 IMAD R3, R39.reuse, R21, R2 ;  /* 0x000000152703c224 */ /* 0x040fe200078e0202 */
[----:B------:R-:W4:Y:S01]  /*2150*/  @!P6 LDC.64 R22, c[0x0][0x3e0] ;  /* 0x0000f800ff16eb82 */ /* 0x000f220000000a00 */
[----:B------:R-:W-:-:S03]  /*2160*/  @!P4 IMAD.WIDE.U32 R32, R39, R20, R32 ;  /* 0x000000142720c225 */ /* 0x000fc600078e0020 */
[----:B------:R0:W2:Y:S01]  /*2170*/  @!P3 LDG.E R47, desc[UR12][R30.64] ;  /* 0x0000000c1e2fb981 */ /* 0x0000a2000c1e1900 */
        /* <DEDUP_REMOVED lines=20> */
[----:B------:R0:W2:Y:S01]  /*22c0*/  @!P5 LDG.E R50, desc[UR12][R4.64] ;  /* 0x0000000c0432d981 */ /* 0x0000a2000c1e1900 */
[----:B------:R-:W-:Y:S01]  /*22d0*/  @!P2 MOV R33, R89 ;  /* 0x000000590021a202 */ /* 0x000fe20000000f00 */
[----:B----4-:R-:W-:-:S02]  /*22e0*/  @!P6 IMAD R35, R35, R22, RZ ;  /* 0x000000162323e224 */ /* 0x010fc400078e02ff */
[----:B------:R-:W4:Y:S01]  /*22f0*/  @!P4 LDG.E R49, desc[UR12][R28.64] ;  /* 0x0000000c1c31c981 */ /* 0x000f22000c1e1900 */
        /* <DEDUP_REMOVED lines=164> */
[C---:B--2---:R-:W-:Y:S01]  /*2d40*/  PRMT R15, R14.reuse, 0x7632, R15 ;  /* 0x000076320e0f7816 */ /* 0x044fe2000000000f */
        /* <DEDUP_REMOVED lines=76> */
[----:B----4-:R-:W-:-:S04]  /*3210*/  PRMT R48, R49, 0x7632, R48 ;  /* 0x0000763231307816 */ /* 0x010fc80000000030 */
        /* <DEDUP_REMOVED lines=79> */
.L_x_2244:
[----:B------:R-:W-:Y:S05]  /*3710*/  BSYNC.RECONVERGENT B0 ;  /* 0x0000000000007941 */ /* 0x000fea0003800200 */
.L_x_2243:
        /* <DEDUP_REMOVED lines=54> */
.L_x_2246:
[----:B------:R-:W-:Y:S05]  /*3a80*/  BSYNC.RECONVERGENT B0 ;  /* 0x0000000000007941 */ /* 0x000fea0003800200 */
.L_x_2245:
        /* <DEDUP_REMOVED lines=30> */
.L_x_2249:
        /* <DEDUP_REMOVED lines=10> */
.L_x_2248:
        /* <DEDUP_REMOVED lines=18> */
.L_x_2251:
        /* <DEDUP_REMOVED lines=145> */
.L_x_2250:
        /* <DEDUP_REMOVED lines=78> */
.L_x_2252:
        /* <DEDUP_REMOVED lines=42> */
.L_x_2253:
        /* <DEDUP_REMOVED lines=21> */
.L_x_2254:
[----:B------:R-:W-:Y:S05]  /*5010*/  BSYNC.RECONVERGENT B0 ;  /* 0x0000000000007941 */ /* 0x000fea0003800200 */
.L_x_2247:
[----:B------:R-:W5:Y:S01]  /*5020*/  S2UR UR6, SR_CgaCtaId ;  /* 0x00000000000679c3 */ /* 0x000f620000008800 */
[----:B------:R-:W0:Y:S01]  /*5030*/  LDCU UR7, c[0x0][0x414] ;  /* 0x00008280ff0777ac */ /* 0x000e220008000800 */
[----:B------:R-:W-:Y:S02]  /*5040*/  ISETP.NE.AND P1, PT, R85, RZ, PT ;  /* 0x000000ff5500720c */ /* 0x000fe40003f25270 */
[----:B----4-:R-:W-:Y:S01]  /*5050*/  MOV R31, UR5 ;  /* 0x00000005001f7c02 */ /* 0x010fe20008000f00 */
[----:B------:R-:W-:Y:S01]  /*5060*/  UMOV UR4, 0x400 ;  /* 0x0000040000047882 */ /* 0x000fe20000000000 */
[----:B------:R-:W-:Y:S01]  /*5070*/  LOP3.LUT R24, R83, 0xffff, RZ, 0xc0, !PT ;  /* 0x0000ffff53187812 */ /* 0x000fe200078ec0ff */
[----:B------:R-:W4:Y:S01]  /*5080*/  LDCU.U8 UR8, c[0x0][0x3fc] ;  /* 0x00007f80ff0877ac */ /* 0x000f220008000000 */
[----:B---3--:R-:W3:Y:S02]  /*5090*/  @P0 LDC.64 R20, c[0x0][0x388] ;  /* 0x0000e200ff140b82 */ /* 0x008ee40000000a00 */
[----:B------:R-:W-:-:S06]  /*50a0*/  IADD3 R33, PT, PT, R24, UR11, RZ ;  /* 0x0000000b18217c10 */ /* 0x000fcc000fffe0ff */
[----:B--2---:R-:W2:Y:S01]  /*50b0*/  LDC.64 R26, c[0x0][0x398] ;  /* 0x0000e600ff1a7b82 */ /* 0x004ea20000000a00 */
[----:B-----5:R-:W-:-:S07]  /*50c0*/  ULEA UR4, UR6, UR4, 0x18 ;  /* 0x0000000406047291 */ /* 0x020fce000f8ec0ff */
[----:B------:R-:W5:Y:S01]  /*50d0*/  LDC.64 R22, c[0x0][0x3a0] ;  /* 0x0000e800ff167b82 */ /* 0x000f620000000a00 */
[----:B---3--:R-:W-:-:S04]  /*50e0*/  @P0 IMAD.WIDE R30, R31, 0x8, R20 ;  /* 0x000000081f1e0825 */ /* 0x008fc800078e0214 */
[----:B0-----:R-:W-:Y:S01]  /*50f0*/  @P0 FMUL.FTZ R20, R28, UR7 ;  /* 0x000000071c140c20 */ /* 0x001fe20008410000 */
[----:B------:R-:W-:Y:S01]  /*5100*/  @P0 FMUL.FTZ R21, R29, UR7 ;  /* 0x000000071d150c20 */ /* 0x000fe20008410000 */
[----:B------:R-:W-:Y:S04]  /*5110*/  @!P1 STS.64 [UR4+0xc0], R28 ;  /* 0x0000c01cff009988 */ /* 0x000fe80008000a04 */
[----:B------:R-:W-:Y:S01]  /*5120*/  @P0 STG.E.64 desc[UR12][R30.64], R20 ;  /* 0x000000141e000986 */ /* 0x000fe2000c101b0c */
[C---:B--2---:R-:W-:Y:S01]  /*5130*/  IMAD.WIDE R26, R33.reuse, 0x2, R26 ;  /* 0x00000002211a7825 */ /* 0x044fe200078e021a */
[----:B------:R-:W-:Y:S03]  /*5140*/  BAR.SYNC.DEFER_BLOCKING 0x0 ;  /* 0x0000000000007b1d */ /* 0x000fe60000010000 */
[----:B-----5:R-:W-:-:S03]  /*5150*/  IMAD.WIDE R32, R33, 0x2, R22 ;  /* 0x0000000221207825 */ /* 0x020fc600078e0216 */
[----:B-1----:R-:W2:Y:S04]  /*5160*/  LDG.E.U16 R25, desc[UR12][R26.64] ;  /* 0x0000000c1a197981 */ /* 0x002ea8000c1e1500 */
[----:B------:R-:W3:Y:S04]  /*5170*/  LDG.E.U16 R34, desc[UR12][R26.64+0x2] ;  /* 0x0000020c1a227981 */ /* 0x000ee8000c1e1500 */
[----:B------:R-:W5:Y:S04]  /*5180*/  LDG.E.U16 R35, desc[UR12][R32.64] ;  /* 0x0000000c20237981 */ /* 0x000f68000c1e1500 */
[----:B------:R-:W5:Y:S01]  /*5190*/  LDG.E.U16 R85, desc[UR12][R32.64+0x2] ;  /* 0x0000020c20557981 */ /* 0x000f62000c1e1500 */
[----:B----4-:R-:W-:Y:S01]  /*51a0*/  UISETP.NE.AND UP1, UPT, UR8, URZ, UPT ;  /* 0x000000ff0800728c */ /* 0x010fe2000bf25270 */
[----:B------:R-:W-:Y:S02]  /*51b0*/  BSSY.RECONVERGENT B0, `(.L_x_2255) ;  /* 0x0000796000007945 */ /* 0x000fe40003800200 */
[----:B------:R-:W0:Y:S02]  /*51c0*/  LDS.64 R22, [UR4+0xc0] ;  /* 0x0000c004ff167984 */ /* 0x000e240008000a00 */
[----:B0-----:R-:W-:-:S05]  /*51d0*/  FMUL.FTZ R22, R22, UR7 ;  /* 0x0000000716167c20 */ /* 0x001fca0008410000 */
[----:B------:R-:W-:-:S13]  /*51e0*/  R2UR UR4, R22 ;  /* 0x00000000160472ca */ /* 0x000fda00000e0000 */
[----:B------:R-:W-:-:S05]  /*51f0*/  MOV R22, UR4 ;  /* 0x0000000400167c02 */ /* 0x000fca0008000f00 */
[----:B------:R-:W-:-:S04]  /*5200*/  FMUL.FTZ R22, R22, UR4 ;  /* 0x0000000416167c20 */ /* 0x000fc80008410000 */
[----:B------:R-:W-:-:S05]  /*5210*/  FFMA.FTZ R22, R23, UR7, -R22 ;  /* 0x0000000717167c23 */ /* 0x000fca0008010816 */
[----:B------:R-:W-:-:S13]  /*5220*/  FSETP.GTU.FTZ.AND P1, PT, R22, RZ, PT ;  /* 0x000000ff1600720b */ /* 0x000fda0003f3c000 */
[----:B------:R-:W-:Y:S01]  /*5230*/  VOTEU.ANY UP0, P1 ;  /* 0x0000000000ff7886 */ /* 0x000fe20000800100 */
[----:B------:R-:W-:-:S04]  /*5240*/  PLOP3.LUT P1, PT, PT, PT, UP0, 0x80, 0x8 ;  /* 0x000000000008781c */ /* 0x000fc80003f2f008 */
        /* <DEDUP_REMOVED lines=8> */
[----:B-----5:R-:W-:Y:S02]  /*52d0*/  SHF.L.U32 R27, R35, 0x10, RZ ;  /* 0x00000010231b7819 */ /* 0x020fe400000006ff */
[----:B------:R-:W-:Y:S01]  /*52e0*/  SHF.L.U32 R26, R85, 0x10, RZ ;  /* 0x00000010551a7819 */ /* 0x000fe200000006ff */
[----:B------:R-:W-:Y:S06]  /*52f0*/  BRA.U UP1, `(.L_x_2256) ;  /* 0x0000003101847547 */ /* 0x000fec000b800000 */
        /* <DEDUP_REMOVED lines=11> */
[C---:B------:R-:W-:Y:S02]  /*53b0*/  IADD3 R23, PT, PT, R25.reuse, 0x10, RZ ;  /* 0x0000001019177810 */ /* 0x040fe40007ffe0ff */
        /* <DEDUP_REMOVED lines=10> */
[----:B------:R-:W-:Y:S01]  /*5460*/  FFMA.FTZ R81, R28, R81, R27 ;  /* 0x000000511c517223 */ /* 0x000fe2000001001b */
        /* <DEDUP_REMOVED lines=10> */
.L_x_2258:
[----:B------:R-:W-:Y:S05]  /*5510*/  BSYNC.RECONVERGENT B1 ;  /* 0x0000000000017941 */ /* 0x000fea0003800200 */
.L_x_2257:
        /* <DEDUP_REMOVED lines=10> */
[----:B------:R-:W-:-:S03]  /*55c0*/  FFMA.FTZ R79, R28, R79, R27 ;  /* 0x0000004f1c4f7223 */ /* 0x000fc6000001001b */
        /* <DEDUP_REMOVED lines=9> */
.L_x_2260:
[----:B------:R-:W-:Y:S05]  /*5660*/  BSYNC.RECONVERGENT B1 ;  /* 0x0000000000017941 */ /* 0x000fea0003800200 */
.L_x_2259:
[----:B------:R-:W-:Y:S01]  /*5670*/  ISETP.GE.U32.AND P5, PT, R23, UR10, PT ;  /* 0x0000000a17007c0c */ /* 0x000fe2000bfa6070 */
[----:B------:R-:W-:Y:S01]  /*5680*/  BSSY.RECONVERGENT B1, `(.L_x_2261) ;  /* 0x0000029000017945 */ /* 0x000fe20003800200 */
[----:B------:R-:W-:Y:S02]  /*5690*/  SHF.R.S32.HI R20, RZ, 0x1f, R23 ;  /* 0x0000001fff147819 */ /* 0x000fe40000011417 */
[C---:B------:R-:W-:Y:S02]  /*56a0*/  IADD3 R30, PT, PT, R25.reuse, 0x20, RZ ;  /* 0x00000020191e7810 */ /* 0x040fe40007ffe0ff */
[----:B------:R-:W-:Y:S02]  /*56b0*/  ISETP.GE.AND.EX P5, PT, R20, UR11, PT, P5 ;  /* 0x0000000b14007c0c */ /* 0x000fe4000bfa6350 */
[C---:B01----:R-:W-:Y:S02]  /*56c0*/  IADD3 R32, PT, PT, R25.reuse, 0x28, RZ ;  /* 0x0000002819207810 */ /* 0x043fe40007ffe0ff */
        /* <DEDUP_REMOVED lines=25> */
[----:B------:R-:W-:Y:S01]  /*5860*/  FFMA.FTZ R74, R29, R74, R26 ;  /* 0x0000004a1d4a7223 */ /* 0x000fe2000001001a */
        /* <DEDUP_REMOVED lines=10> */
.L_x_2262:
[----:B------:R-:W-:Y:S05]  /*5910*/  BSYNC.RECONVERGENT B1 ;  /* 0x0000000000017941 */ /* 0x000fea0003800200 */
.L_x_2261:
        /* <DEDUP_REMOVED lines=11> */
[----:B------:R-:W-:Y:S01]  /*59d0*/  FFMA.FTZ R75, R28, R75, R27 ;  /* 0x0000004b1c4b7223 */ /* 0x000fe2000001001b */
        /* <DEDUP_REMOVED lines=10> */
.L_x_2264:
[----:B------:R-:W-:Y:S05]  /*5a80*/  BSYNC.RECONVERGENT B1 ;  /* 0x0000000000017941 */ /* 0x000fea0003800200 */
.L_x_2263:
        /* <DEDUP_REMOVED lines=10> */
[----:B------:R-:W-:-:S03]  /*5b30*/  FFMA.FTZ R73, R28, R73, R27 ;  /* 0x000000491c497223 */ /* 0x000fc6000001001b */
        /* <DEDUP_REMOVED lines=9> */
.L_x_2266:
[----:B------:R-:W-:Y:S05]  /*5bd0*/  BSYNC.RECONVERGENT B1 ;  /* 0x0000000000017941 */ /* 0x000fea0003800200 */
.L_x_2265:
        /* <DEDUP_REMOVED lines=10> */
[----:B------:R-:W-:-:S03]  /*5c80*/  FFMA.FTZ R71, R28, R71, R27 ;  /* 0x000000471c477223 */ /* 0x000fc6000001001b */
        /* <DEDUP_REMOVED lines=9> */
.L_x_2268:
[----:B------:R-:W-:Y:S05]  /*5d20*/  BSYNC.RECONVERGENT B1 ;  /* 0x0000000000017941 */ /* 0x000fea0003800200 */
.L_x_2267:
        /* <DEDUP_REMOVED lines=10> */
[----:B------:R-:W-:-:S03]  /*5dd0*/  FFMA.FTZ R69, R28, R69, R27 ;  /* 0x000000451c457223 */ /* 0x000fc6000001001b */
        /* <DEDUP_REMOVED lines=9> */
.L_x_2270:
[----:B------:R-:W-:Y:S05]  /*5e70*/  BSYNC.RECONVERGENT B1 ;  /* 0x0000000000017941 */ /* 0x000fea0003800200 */
.L_x_2269:
[----:B------:R-:W-:Y:S04]  /*5e80*/  BSSY.RECONVERGENT B1, `(.L_x_2271) ;  /* 0x0000014000017945 */ /* 0x000fe80003800200 */
[----:B------:R-:W-:Y:S05]  /*5e90*/  @P4 BRA `(.L_x_2272) ;  /* 0x0000000000484947 */ /* 0x000fea0003800000 */
[----:B------:R-:W5:Y:S01]  /*5ea0*/  LDCU.64 UR14, c[0x0][0x3e0] ;  /* 0x00007c00ff0e77ac */ /* 0x000f620008000a00 */
[----:B------:R-:W-:Y:S01]  /*5eb0*/  MOV R20, R86 ;  /* 0x0000005600147202 */ /* 0x000fe20000000f00 */
[----:B------:R-:W-:Y:S01]  /*5ec0*/  FADD.FTZ R67, R67, -UR4 ;  /* 0x8000000443437e21 */ /* 0x000fe20008010000 */
[----:B01234-:R-:W-:Y:S01]  /*5ed0*/  MOV R21, R89 ;  /* 0x0000005900157202 */ /* 0x01ffe20000000f00 */
[----:B------:R-:W0:Y:S01]  /*5ee0*/  LDCU.64 UR16, c[0x0][0x380] ;  /* 0x00007000ff1077ac */ /* 0x000e220008000a00 */
[----:B------:R-:W-:Y:S01]  /*5ef0*/  FADD.FTZ R64, R64, -UR4 ;  /* 0x8000000440407e21 */ /* 0x000fe20008010000 */
[----:B------:R-:W-:-:S03]  /*5f00*/  FMUL.FTZ R67, R67, UR6 ;  /* 0x0000000643437c20 */ /* 0x000fc60008410000 */
[----:B------:R-:W-:Y:S01]  /*5f10*/  FMUL.FTZ R64, R64, UR6 ;  /* 0x0000000640407c20 */ /* 0x000fe20008410000 */
        /* <DEDUP_REMOVED lines=10> */
.L_x_2272:
[----:B------:R-:W-:Y:S05]  /*5fc0*/  BSYNC.RECONVERGENT B1 ;  /* 0x0000000000017941 */ /* 0x000fea0003800200 */
.L_x_2271:
        /* <DEDUP_REMOVED lines=44> */
.L_x_2274:
[----:B------:R-:W-:Y:S05]  /*6290*/  BSYNC.RECONVERGENT B1 ;  /* 0x0000000000017941 */ /* 0x000fea0003800200 */
.L_x_2273:
        /* <DEDUP_REMOVED lines=20> */
.L_x_2276:
[----:B------:R-:W-:Y:S05]  /*63e0*/  BSYNC.RECONVERGENT B1 ;  /* 0x0000000000017941 */ /* 0x000fea0003800200 */
.L_x_2275:
        /* <DEDUP_REMOVED lines=20> */
.L_x_2278:
[----:B------:R-:W-:Y:S05]  /*6530*/  BSYNC.RECONVERGENT B1 ;  /* 0x0000000000017941 */ /* 0x000fea0003800200 */
.L_x_2277:
        /* <DEDUP_REMOVED lines=20> */
.L_x_2280:
[----:B------:R-:W-:Y:S05]  /*6680*/  BSYNC.RECONVERGENT B1 ;  /* 0x0000000000017941 */ /* 0x000fea0003800200 */
.L_x_2279:
[----:B------:R-:W-:Y:S04]  /*6690*/  BSSY.RECONVERGENT B1, `(.L_x_2281) ;  /* 0x0000014000017945 */ /* 0x000fe80003800200 */
[----:B------:R-:W-:Y:S05]  /*66a0*/  @P3 BRA `(.L_x_2282) ;  /* 0x0000000000483947 */ /* 0x000fea0003800000 */
[----:B------:R-:W4:Y:S01]  /*66b0*/  LDCU.64 UR14, c[0x0][0x3e0] ;  /* 0x00007c00ff0e77ac */ /* 0x000f220008000a00 */
[----:B------:R-:W-:Y:S01]  /*66c0*/  FADD.FTZ R0, R3, -UR4 ;  /* 0x8000000403007e21 */ /* 0x000fe20008010000 */
[----:B------:R-:W-:Y:S01]  /*66d0*/  FADD.FTZ R20, R2, -UR4 ;  /* 0x8000000402147e21 */ /* 0x000fe20008010000 */
[----:B------:R-:W-:Y:S01]  /*66e0*/  MOV R2, R86 ;  /* 0x0000005600027202 */ /* 0x000fe20000000f00 */
[----:B------:R-:W5:Y:S01]  /*66f0*/  LDCU.64 UR16, c[0x0][0x380] ;  /* 0x00007000ff1077ac */ /* 0x000f620008000a00 */
[----:B------:R-:W-:Y:S01]  /*6700*/  MOV R3, R89 ;  /* 0x0000005900037202 */ /* 0x000fe20000000f00 */
[----:B------:R-:W-:Y:S01]  /*6710*/  FMUL.FTZ R0, R0, UR6 ;  /* 0x0000000600007c20 */ /* 0x000fe20008410000 */
[----:B------:R-:W-:-:S03]  /*6720*/  FMUL.FTZ R20, R20, UR6 ;  /* 0x0000000614147c20 */ /* 0x000fc60008410000 */
[----:B------:R-:W-:Y:S01]  /*6730*/  FFMA.FTZ R0, R28, R0, R27 ;  /* 0x000000001c007223 */ /* 0x000fe2000001001b */
[----:B0123--:R-:W-:Y:S01]  /*6740*/  FFMA.FTZ R23, R29, R20, R26 ;  /* 0x000000141d177223 */ /* 0x00ffe2000001001a */
[----:B----4-:R-:W-:Y:S02]  /*6750*/  IMAD R21, R32, UR14, RZ ;  /* 0x0000000e20157c24 */ /* 0x010fe4000f8e02ff */
[----:B------:R-:W-:-:S04]  /*6760*/  IMAD.WIDE.U32 R2, R30, UR14, R2 ;  /* 0x0000000e1e027c25 */ /* 0x000fc8000f8e0002 */
[----:B------:R-:W-:Y:S01]  /*6770*/  IMAD R21, R30, UR15, R21 ;  /* 0x0000000f1e157c24 */ /* 0x000fe2000f8e0215 */
[----:B-----5:R-:W-:-:S04]  /*6780*/  LEA R20, P1, R2, UR16, 0x1 ;  /* 0x0000001002147c11 */ /* 0x020fc8000f8208ff */
[----:B------:R-:W-:Y:S02]  /*6790*/  IADD3 R21, PT, PT, R3, R21, RZ ;  /* 0x0000001503157210 */ /* 0x000fe40007ffe0ff */
[----:B------:R-:W-:Y:S02]  /*67a0*/  F2FP.BF16.F32.PACK_AB R3, R23, R0 ;  /* 0x000000001703723e */ /* 0x000fe400000010ff */
[----:B------:R-:W-:-:S05]  /*67b0*/  LEA.HI.X R21, R2, UR17, R21, 0x1, P1 ;  /* 0x0000001102157c11 */ /* 0x000fca00088f0c15 */
[----:B------:R4:W-:Y:S02]  /*67c0*/  STG.E desc[UR12][R20.64], R3 ;  /* 0x0000000314007986 */ /* 0x0009e4000c10190c */
.L_x_2282:
[----:B------:R-:W-:Y:S05]  /*67d0*/  BSYNC.RECONVERGENT B1 ;  /* 0x0000000000017941 */ /* 0x000fea0003800200 */
.L_x_2281:
[----:B------:R-:W-:Y:S04]  /*67e0*/  BSSY.RECONVERGENT B1, `(.L_x_2283) ;  /* 0x0000014000017945 */ /* 0x000fe80003800200 */
[----:B------:R-:W-:Y:S05]  /*67f0*/  @P4 BRA `(.L_x_2284) ;  /* 0x0000000000484947 */ /* 0x000fea0003800000 */
[----:B------:R-:W5:Y:S01]  /*6800*/  LDCU.64 UR14, c[0x0][0x3e0] ;  /* 0x00007c00ff0e77ac */ /* 0x000f620008000a00 */
[----:B------:R-:W-:Y:S01]  /*6810*/  MOV R2, R86 ;  /* 0x0000005600027202 */ /* 0x000fe20000000f00 */
[----:B------:R-:W-:Y:S01]  /*6820*/  FADD.FTZ R5, R5, -UR4 ;  /* 0x8000000405057e21 */ /* 0x000fe20008010000 */
[----:B----4-:R-:W-:Y:S01]  /*6830*/  MOV R3, R89 ;  /* 0x0000005900037202 */ /* 0x010fe20000000f00 */
[----:B------:R-:W4:Y:S01]  /*6840*/  LDCU.64 UR16, c[0x0][0x380] ;  /* 0x00007000ff1077ac */ /* 0x000f220008000a00 */
[----:B------:R-:W-:Y:S01]  /*6850*/  FADD.FTZ R4, R4, -UR4 ;  /* 0x8000000404047e21 */ /* 0x000fe20008010000 */
[----:B------:R-:W-:-:S03]  /*6860*/  FMUL.FTZ R5, R5, UR6 ;  /* 0x0000000605057c20 */ /* 0x000fc60008410000 */
[----:B------:R-:W-:-:S04]  /*6870*/  FMUL.FTZ R4, R4, UR6 ;  /* 0x0000000604047c20 */ /* 0x000fc80008410000 */
[----:B0123--:R-:W-:Y:S01]  /*6880*/  FFMA.FTZ R21, R29, R4, R26 ;  /* 0x000000041d157223 */ /* 0x00ffe2000001001a */
[----:B-----5:R-:W-:Y:S02]  /*6890*/  IMAD R0, R33, UR14, RZ ;  /* 0x0000000e21007c24 */ /* 0x020fe4000f8e02ff */
        /* <DEDUP_REMOVED lines=8> */
.L_x_2284:
[----:B------:R-:W-:Y:S05]  /*6920*/  BSYNC.RECONVERGENT B1 ;  /* 0x0000000000017941 */ /* 0x000fea0003800200 */
.L_x_2283:
[----:B------:R-:W-:Y:S01]  /*6930*/  ISETP.GE.U32.AND P5, PT, R34, UR10, PT ;  /* 0x0000000a22007c0c */ /* 0x000fe2000bfa6070 */
[----:B------:R-:W-:Y:S01]  /*6940*/  BSSY.RECONVERGENT B1, `(.L_x_2285) ;  /* 0x000002b000017945 */ /* 0x000fe20003800200 */
[----:B0-----:R-:W-:Y:S02]  /*6950*/  SHF.R.S32.HI R4, RZ, 0x1f, R34 ;  /* 0x0000001fff047819 */ /* 0x001fe40000011422 */
[C---:B------:R-:W-:Y:S02]  /*6960*/  IADD3 R33, PT, PT, R25.reuse, 0x80, RZ ;  /* 0x0000008019217810 */ /* 0x040fe40007ffe0ff */
        /* <DEDUP_REMOVED lines=40> */
.L_x_2286:
[----:B------:R-:W-:Y:S05]  /*6bf0*/  BSYNC.RECONVERGENT B1 ;  /* 0x0000000000017941 */ /* 0x000fea0003800200 */
.L_x_2285:
        /* <DEDUP_REMOVED lines=20> */
.L_x_2288:
[----:B------:R-:W-:Y:S05]  /*6d40*/  BSYNC.RECONVERGENT B1 ;  /* 0x0000000000017941 */ /* 0x000fea0003800200 */
.L_x_2287:
        /* <DEDUP_REMOVED lines=20> */
.L_x_2290:
[----:B------:R-:W-:Y:S05]  /*6e90*/  BSYNC.RECONVERGENT B1 ;  /* 0x0000000000017941 */ /* 0x000fea0003800200 */
.L_x_2289:
        /* <DEDUP_REMOVED lines=20> */
.L_x_2292:
[----:B------:R-:W-:Y:S05]  /*6fe0*/  BSYNC.RECONVERGENT B1 ;  /* 0x0000000000017941 */ /* 0x000fea0003800200 */
.L_x_2291:
        /* <DEDUP_REMOVED lines=20> */
.L_x_2294:
[----:B------:R-:W-:Y:S05]  /*7130*/  BSYNC.RECONVERGENT B1 ;  /* 0x0000000000017941 */ /* 0x000fea0003800200 */
.L_x_2293:
        /* <DEDUP_REMOVED lines=20> */
.L_x_2296:
[----:B------:R-:W-:Y:S05]  /*7280*/  BSYNC.RECONVERGENT B1 ;  /* 0x0000000000017941 */ /* 0x000fea0003800200 */
.L_x_2295:
[----:B------:R-:W-:Y:S01]  /*7290*/  ISETP.GE.U32.AND P5, PT, R20, UR10, PT ;  /* 0x0000000a14007c0c */ /* 0x000fe2000bfa6070 */
[----:B------:R-:W-:Y:S01]  /*72a0*/  BSSY.RECONVERGENT B1, `(.L_x_2297) ;  /* 0x000002b000017945 */ /* 0x000fe20003800200 */
[----:B------:R-:W-:Y:S02]  /*72b0*/  SHF.R.S32.HI R10, RZ, 0x1f, R20 ;  /* 0x0000001fff0a7819 */ /* 0x000fe40000011414 */
        /* <DEDUP_REMOVED lines=41> */
.L_x_2298:
[----:B------:R-:W-:Y:S05]  /*7550*/  BSYNC.RECONVERGENT B1 ;  /* 0x0000000000017941 */ /* 0x000fea0003800200 */
.L_x_2297:
        /* <DEDUP_REMOVED lines=20> */
.L_x_2300:
[----:B------:R-:W-:Y:S05]  /*76a0*/  BSYNC.RECONVERGENT B1 ;  /* 0x0000000000017941 */ /* 0x000fea0003800200 */
.L_x_2299:
        /* <DEDUP_REMOVED lines=20> */
.L_x_2302:
[----:B------:R-:W-:Y:S05]  /*77f0*/  BSYNC.RECONVERGENT B1 ;  /* 0x0000000000017941 */ /* 0x000fea0003800200 */
.L_x_2301:
        /* <DEDUP_REMOVED lines=20> */
.L_x_2304:
[----:B------:R-:W-:Y:S05]  /*7940*/  BSYNC.RECONVERGENT B1 ;  /* 0x0000000000017941 */ /* 0x000fea0003800200 */
.L_x_2303:
[----:B------:R-:W-:Y:S04]  /*7950*/  BSSY.RECONVERGENT B1, `(.L_x_2305) ;  /* 0x0000014000017945 */ /* 0x000fe80003800200 */
[----:B------:R-:W-:Y:S05]  /*7960*/  @P3 BRA `(.L_x_2306) ;  /* 0x0000000000483947 */ /* 0x000fea0003800000 */
[----:B------:R-:W4:Y:S01]  /*7970*/  LDCU.64 UR14, c[0x0][0x3e0] ;  /* 0x00007c00ff0e77ac */ /* 0x000f220008000a00 */
[----:B---3--:R-:W-:Y:S01]  /*7980*/  MOV R4, R86 ;  /* 0x0000005600047202 */ /* 0x008fe20000000f00 */
[----:B------:R-:W-:Y:S01]  /*7990*/  FADD.FTZ R42, R42, -UR4 ;  /* 0x800000042a2a7e21 */ /* 0x000fe20008010000 */
[----:B012---:R-:W-:Y:S01]  /*79a0*/  MOV R5, R89 ;  /* 0x0000005900057202 */ /* 0x007fe20000000f00 */
[----:B------:R-:W0:Y:S01]  /*79b0*/  LDCU.64 UR16, c[0x0][0x380] ;  /* 0x00007000ff1077ac */ /* 0x000e220008000a00 */
[----:B------:R-:W-:Y:S01]  /*79c0*/  FADD.FTZ R43, R43, -UR4 ;  /* 0x800000042b2b7e21 */ /* 0x000fe20008010000 */
[----:B------:R-:W-:-:S03]  /*79d0*/  FMUL.FTZ R42, R42, UR6 ;  /* 0x000000062a2a7c20 */ /* 0x000fc60008410000 */
[----:B------:R-:W-:-:S04]  /*79e0*/  FMUL.FTZ R43, R43, UR6 ;  /* 0x000000062b2b7c20 */ /* 0x000fc80008410000 */
[----:B------:R-:W-:Y:S01]  /*79f0*/  FFMA.FTZ R0, R29, R43, R26 ;  /* 0x0000002b1d007223 */ /* 0x000fe2000001001a */
        /* <DEDUP_REMOVED lines=9> */
.L_x_2306:
[----:B------:R-:W-:Y:S05]  /*7a90*/  BSYNC.RECONVERGENT B1 ;  /* 0x0000000000017941 */ /* 0x000fea0003800200 */
.L_x_2305:
[----:B------:R-:W-:Y:S04]  /*7aa0*/  BSSY.RECONVERGENT B1, `(.L_x_2307) ;  /* 0x0000014000017945 */ /* 0x000fe80003800200 */
[----:B------:R-:W-:Y:S05]  /*7ab0*/  @P4 BRA `(.L_x_2308) ;  /* 0x0000000000484947 */ /* 0x000fea0003800000 */
[----:B------:R-:W5:Y:S01]  /*7ac0*/  LDCU.64 UR14, c[0x0][0x3e0] ;  /* 0x00007c00ff0e77ac */ /* 0x000f620008000a00 */
[----:B---34-:R-:W-:Y:S01]  /*7ad0*/  MOV R4, R86 ;  /* 0x0000005600047202 */ /* 0x018fe20000000f00 */
[----:B------:R-:W-:Y:S01]  /*7ae0*/  FADD.FTZ R44, R44, -UR4 ;  /* 0x800000042c2c7e21 */ /* 0x000fe20008010000 */
[----:B012---:R-:W-:Y:S01]  /*7af0*/  MOV R5, R89 ;  /* 0x0000005900057202 */ /* 0x007fe20000000f00 */
[----:B------:R-:W0:Y:S01]  /*7b00*/  LDCU.64 UR16, c[0x0][0x380] ;  /* 0x00007000ff1077ac */ /* 0x000e220008000a00 */
[----:B------:R-:W-:Y:S01]  /*7b10*/  FADD.FTZ R45, R45, -UR4 ;  /* 0x800000042d2d7e21 */ /* 0x000fe20008010000 */
[----:B------:R-:W-:-:S03]  /*7b20*/  FMUL.FTZ R44, R44, UR6 ;  /* 0x000000062c2c7c20 */ /* 0x000fc60008410000 */
[----:B------:R-:W-:-:S04]  /*7b30*/  FMUL.FTZ R45, R45, UR6 ;  /* 0x000000062d2d7c20 */ /* 0x000fc80008410000 */
        /* <DEDUP_REMOVED lines=10> */
.L_x_2308:
[----:B------:R-:W-:Y:S05]  /*7be0*/  BSYNC.RECONVERGENT B1 ;  /* 0x0000000000017941 */ /* 0x000fea0003800200 */
.L_x_2307:
[----:B------:R-:W-:Y:S01]  /*7bf0*/  ISETP.GE.U32.AND P5, PT, R3, UR10, PT ;  /* 0x0000000a03007c0c */ /* 0x000fe2000bfa6070 */
[----:B------:R-:W-:Y:S01]  /*7c00*/  BSSY.RECONVERGENT B1, `(.L_x_2309) ;  /* 0x0000029000017945 */ /* 0x000fe20003800200 */
[----:B0-----:R-:W-:Y:S02]  /*7c10*/  SHF.R.S32.HI R7, RZ, 0x1f, R3 ;  /* 0x0000001fff077819 */ /* 0x001fe40000011403 */
[----:B------:R-:W-:Y:S02]  /*7c20*/  IADD3 R15, PT, PT, R25, 0xe0, RZ ;  /* 0x000000e0190f7810 */ /* 0x000fe40007ffe0ff */
[----:B------:R-:W-:Y:S02]  /*7c30*/  ISETP.GE.AND.EX P5, PT, R7, UR11, PT, P5 ;  /* 0x0000000b07007c0c */ /* 0x000fe4000bfa6350 */
[C---:B------:R-:W-:Y:S02]  /*7c40*/  IADD3 R6, PT, PT, R25.reuse, 0xe8, RZ ;  /* 0x000000e819067810 */ /* 0x040fe40007ffe0ff */
[----:B---34-:R-:W-:-:S02]  /*7c50*/  IADD3 R4, PT, PT, R25, 0xf0, RZ ;  /* 0x000000f019047810 */ /* 0x018fc40007ffe0ff */
        /* <DEDUP_REMOVED lines=9> */
[----:B-12---:R-:W-:Y:S02]  /*7cf0*/  SHF.R.S32.HI R5, RZ, 0x1f, R4 ;  /* 0x0000001fff057819 */ /* 0x006fe40000011404 */
        /* <DEDUP_REMOVED lines=15> */
[----:B------:R-:W-:Y:S01]  /*7df0*/  FFMA.FTZ R46, R29, R46, R26 ;  /* 0x0000002e1d2e7223 */ /* 0x000fe2000001001a */
        /* <DEDUP_REMOVED lines=9> */
.L_x_2310:
[----:B------:R-:W-:Y:S05]  /*7e90*/  BSYNC.RECONVERGENT B1 ;  /* 0x0000000000017941 */ /* 0x000fea0003800200 */
.L_x_2309:
        /* <DEDUP_REMOVED lines=20> */
.L_x_2312:
[----:B------:R-:W-:Y:S05]  /*7fe0*/  BSYNC.RECONVERGENT B1 ;  /* 0x0000000000017941 */ /* 0x000fea0003800200 */
.L_x_2311:
        /* <DEDUP_REMOVED lines=20> */
.L_x_2314:
[----:B------:R-:W-:Y:S05]  /*8130*/  BSYNC.RECONVERGENT B1 ;  /* 0x0000000000017941 */ /* 0x000fea0003800200 */
.L_x_2313:
        /* <DEDUP_REMOVED lines=10> */
[----:B------:R-:W-:Y:S01]  /*81e0*/  FFMA.FTZ R52, R29, R52, R26 ;  /* 0x000000341d347223 */ /* 0x000fe2000001001a */
        /* <DEDUP_REMOVED lines=9> */
.L_x_2316:
[----:B------:R-:W-:Y:S05]  /*8280*/  BSYNC.RECONVERGENT B1 ;  /* 0x0000000000017941 */ /* 0x000fea0003800200 */
.L_x_2315:
        /* <DEDUP_REMOVED lines=20> */
.L_x_2318:
[----:B------:R-:W-:Y:S05]  /*83d0*/  BSYNC.RECONVERGENT B1 ;  /* 0x0000000000017941 */ /* 0x000fea0003800200 */
.L_x_2317:
[----:B------:R-:W-:Y:S05]  /*83e0*/  @P4 BRA `(.L_x_2319) ;  /* 0x0000004400c84947 */ /* 0x000fea0003800000 */
[----:B------:R-:W5:Y:S01]  /*83f0*/  LDCU.64 UR10, c[0x0][0x3e0] ;  /* 0x00007c00ff0a77ac */ /* 0x000f620008000a00 */
[----:B------:R-:W-:Y:S01]  /*8400*/  MOV R87, R89 ;  /* 0x0000005900577202 */ /* 0x000fe20000000f00 */
[----:B------:R-:W-:Y:S01]  /*8410*/  FADD.FTZ R57, R57, -UR4 ;  /* 0x8000000439397e21 */ /* 0x000fe20008010000 */
[----:B------:R-:W-:Y:S01]  /*8420*/  FADD.FTZ R56, R56, -UR4 ;  /* 0x8000000438387e21 */ /* 0x000fe20008010000 */
[----:B------:R-:W1:Y:S02]  /*8430*/  LDCU.64 UR14, c[0x0][0x380] ;  /* 0x00007000ff0e77ac */ /* 0x000e640008000a00 */
[----:B------:R-:W-:Y:S01]  /*8440*/  FMUL.FTZ R57, R57, UR6 ;  /* 0x0000000639397c20 */ /* 0x000fe20008410000 */
[----:B------:R-:W-:-:S03]  /*8450*/  FMUL.FTZ R56, R56, UR6 ;  /* 0x0000000638387c20 */ /* 0x000fc60008410000 */
[----:B----4-:R-:W-:Y:S01]  /*8460*/  FFMA.FTZ R5, R28, R57, R27 ;  /* 0x000000391c057223 */ /* 0x010fe2000001001b */
[----:B------:R-:W-:-:S05]  /*8470*/  FFMA.FTZ R56, R29, R56, R26 ;  /* 0x000000381d387223 */ /* 0x000fca000001001a */
[----:B------:R-:W-:Y:S01]  /*8480*/  F2FP.BF16.F32.PACK_AB R5, R56, R5 ;  /* 0x000000053805723e */ /* 0x000fe200000010ff */
[----:B-----5:R-:W-:Y:S02]  /*8490*/  IMAD R0, R0, UR10, RZ ;  /* 0x0000000a00007c24 */ /* 0x020fe4000f8e02ff */
[----:B------:R-:W-:-:S04]  /*84a0*/  IMAD.WIDE.U32 R86, R25, UR10, R86 ;  /* 0x0000000a19567c25 */ /* 0x000fc8000f8e0056 */
[----:B------:R-:W-:Y:S01]  /*84b0*/  IMAD R25, R25, UR11, R0 ;  /* 0x0000000b19197c24 */ /* 0x000fe2000f8e0200 */
[----:B-123--:R-:W-:-:S04]  /*84c0*/  LEA R2, P1, R86, UR14, 0x1 ;  /* 0x0000000e56027c11 */ /* 0x00efc8000f8208ff */
[----:B------:R-:W-:-:S04]  /*84d0*/  IADD3 R25, PT, PT, R87, R25, RZ ;  /* 0x0000001957197210 */ /* 0x000fc80007ffe0ff */
[----:B0-----:R-:W-:-:S05]  /*84e0*/  LEA.HI.X R3, R86, UR15, R25, 0x1, P1 ;  /* 0x0000000f56037c11 */ /* 0x001fca00088f0c19 */
[----:B------:R0:W-:Y:S01]  /*84f0*/  STG.E desc[UR12][R2.64], R5 ;  /* 0x0000000502007986 */ /* 0x0001e2000c10190c */
[----:B------:R-:W-:Y:S05]  /*8500*/  BRA `(.L_x_2319) ;  /* 0x0000004400807947 */ /* 0x000fea0003800000 */
.L_x_2256:
        /* <DEDUP_REMOVED lines=21> */
[----:B------:R-:W-:Y:S01]  /*8660*/  FFMA.FTZ R21, R28, R21, R27 ;  /* 0x000000151c157223 */ /* 0x000fe2000001001b */
        /* <DEDUP_REMOVED lines=13> */
[----:B------:R-:W-:-:S03]  /*8740*/  IADD3 R81, PT, PT, R23, R81, RZ ;  /* 0x0000005117517210 */ /* 0x000fc60007ffe0ff */
[----:B------:R-:W0:Y:S01]  /*8750*/  MUFU.RCP R35, R34 ;  /* 0x0000002200237308 */ /* 0x000e220000001000 */
[----:B--2---:R-:W-:Y:S01]  /*8760*/  FMUL.FTZ R33, R21, R32 ;  /* 0x0000002015217220 */ /* 0x004fe20000410000 */
[----:B0-----:R-:W-:Y:S01]  /*8770*/  FMUL.FTZ R78, R20, R35 ;  /* 0x00000023144e7220 */ /* 0x001fe20000410000 */
[----:B-1----:R-:W-:-:S04]  /*8780*/  LEA R20, P1, R22, UR16, 0x1 ;  /* 0x0000001016147c11 */ /* 0x002fc8000f8208ff */
[----:B------:R-:W-:Y:S02]  /*8790*/  LEA.HI.X R21, R22, UR17, R81, 0x1, P1 ;  /* 0x0000001116157c11 */ /* 0x000fe400088f0c51 */
[----:B------:R-:W-:-:S05]  /*87a0*/  F2FP.BF16.F32.PACK_AB R33, R78, R33 ;  /* 0x000000214e21723e */ /* 0x000fca00000010ff */
[----:B------:R0:W-:Y:S02]  /*87b0*/  STG.E desc[UR12][R20.64], R33 ;  /* 0x0000002114007986 */ /* 0x0001e4000c10190c */
.L_x_2321:
[----:B------:R-:W-:Y:S05]  /*87c0*/  BSYNC.RECONVERGENT B1 ;  /* 0x0000000000017941 */ /* 0x000fea0003800200 */
.L_x_2320:
[----:B------:R-:W-:Y:S04]  /*87d0*/  BSSY.RECONVERGENT B1, `(.L_x_2322) ;  /* 0x000001e000017945 */ /* 0x000fe80003800200 */
[----:B------:R-:W-:Y:S05]  /*87e0*/  @P2 BRA `(.L_x_2323) ;  /* 0x0000000000702947 */ /* 0x000fea0003800000 */
[----:B------:R-:W-:Y:S01]  /*87f0*/  FADD.FTZ R79, R79, -UR4 ;  /* 0x800000044f4f7e21 */ /* 0x000fe20008010000 */
[----:B------:R-:W-:Y:S01]  /*8800*/  FADD.FTZ R76, R76, -UR4 ;  /* 0x800000044c4c7e21 */ /* 0x000fe20008010000 */
[----:B------:R-:W1:Y:S01]  /*8810*/  LDCU.64 UR14, c[0x0][0x3e0] ;  /* 0x00007c00ff0e77ac */ /* 0x000e620008000a00 */
[----:B------:R-:W-:Y:S01]  /*8820*/  MOV R23, R89 ;  /* 0x0000005900177202 */ /* 0x000fe20000000f00 */
[----:B0-----:R-:W-:Y:S01]  /*8830*/  FMUL.FTZ R20, R79, UR6 ;  /* 0x000000064f147c20 */ /* 0x001fe20008410000 */
[----:B------:R-:W-:Y:S01]  /*8840*/  FMUL.FTZ R21, R76, UR6 ;  /* 0x000000064c157c20 */ /* 0x000fe20008410000 */
[----:B------:R-:W0:Y:S02]  /*8850*/  LDCU.64 UR16, c[0x0][0x380] ;  /* 0x00007000ff1077ac */ /* 0x000e240008000a00 */
[----:B------:R-:W-:Y:S01]  /*8860*/  FFMA.FTZ R20, R28, R20, R27 ;  /* 0x000000141c147223 */ /* 0x000fe2000001001b */
[----:B------:R-:W-:-:S03]  /*8870*/  FFMA.FTZ R21, R29, R21, R26 ;  /* 0x000000151d157223 */ /* 0x000fc6000001001a */
[----:B------:R-:W-:Y:S01]  /*8880*/  FMUL.FTZ R22, R20, -1.4426950216293334961 ;  /* 0xbfb8aa3b14167820 */ /* 0x000fe20000410000 */
[----:B------:R-:W-:-:S05]  /*8890*/  FMUL.FTZ R34, R21, -1.4426950216293334961 ;  /* 0xbfb8aa3b15227820 */ /* 0x000fca0000410000 */
[----:B------:R-:W2:Y:S01]  /*88a0*/  MUFU.EX2 R22, R22 ;  /* 0x0000001600167308 */ /* 0x000ea20000000800 */
[----:B-1----:R-:W-:-:S07]  /*88b0*/  IMAD R30, R30, UR14, RZ ;  /* 0x0000000e1e1e7c24 */ /* 0x002fce000f8e02ff */
[----:B------:R-:W1:Y:S01]  /*88c0*/  MUFU.EX2 R34, R34 ;  /* 0x0000002200227308 */ /* 0x000e620000000800 */
[----:B--2---:R-:W-:Y:S01]  /*88d0*/  FADD.FTZ R32, R22, 1 ;  /* 0x3f80000016207421 */ /* 0x004fe20000010000 */
[----:B------:R-:W-:-:S06]  /*88e0*/  MOV R22, R86 ;  /* 0x0000005600167202 */ /* 0x000fcc0000000f00 */
[----:B------:R-:W2:Y:S01]  /*88f0*/  MUFU.RCP R33, R32 ;  /* 0x0000002000217308 */ /* 0x000ea20000001000 */
[----:B------:R-:W-:-:S04]  /*8900*/  IMAD.WIDE.U32 R22, R31, UR14, R22 ;  /* 0x0000000e1f167c25 */ /* 0x000fc8000f8e0016 */
[----:B-1----:R-:W-:Y:S01]  /*8910*/  FADD.FTZ R35, R34, 1 ;  /* 0x3f80000022237421 */ /* 0x002fe20000010000 */
[----:B------:R-:W-:-:S03]  /*8920*/  IMAD R31, R31, UR15, R30 ;  /* 0x0000000f1f1f7c24 */ /* 0x000fc6000f8e021e */
[----:B------:R-:W1:Y:S02]  /*8930*/  MUFU.RCP R76, R35 ;  /* 0x00000023004c7308 */ /* 0x000e640000001000 */
[----:B------:R-:W-:Y:S01]  /*8940*/  IADD3 R31, PT, PT, R23, R31, RZ ;  /* 0x0000001f171f7210 */ /* 0x000fe20007ffe0ff */
[----:B--2---:R-:W-:Y:S01]  /*8950*/  FMUL.FTZ R33, R20, R33 ;  /* 0x0000002114217220 */ /* 0x004fe20000410000 */
[----:B0-----:R-:W-:Y:S01]  /*8960*/  LEA R20, P1, R22, UR16, 0x1 ;  /* 0x0000001016147c11 */ /* 0x001fe2000f8208ff */
[----:B-1----:R-:W-:-:S03]  /*8970*/  FMUL.FTZ R76, R21, R76 ;  /* 0x0000004c154c7220 */ /* 0x002fc60000410000 */
[----:B------:R-:W-:Y:S02]  /*8980*/  LEA.HI.X R21, R22, UR17, R31, 0x1, P1 ;  /* 0x0000001116157c11 */ /* 0x000fe400088f0c1f */
[----:B------:R-:W-:-:S05]  /*8990*/  F2FP.BF16.F32.PACK_AB R33, R76, R33 ;  /* 0x000000214c21723e */ /* 0x000fca00000010ff */
[----:B------:R1:W-:Y:S02]  /*89a0*/  STG.E desc[UR12][R20.64], R33 ;  /* 0x0000002114007986 */ /* 0x0003e4000c10190c */
.L_x_2323:
[----:B------:R-:W-:Y:S05]  /*89b0*/  BSYNC.RECONVERGENT B1 ;  /* 0x0000000000017941 */ /* 0x000fea0003800200 */
.L_x_2322:
[----:B------:R-:W-:Y:S01]  /*89c0*/  ISETP.GE.U32.AND P5, PT, R91, UR10, PT ;  /* 0x0000000a5b007c0c */ /* 0x000fe2000bfa6070 */
[----:B------:R-:W-:Y:S01]  /*89d0*/  BSSY.RECONVERGENT B1, `(.L_x_2324) ;  /* 0x0000033000017945 */ /* 0x000fe20003800200 */
[----:B------:R-:W-:Y:S02]  /*89e0*/  SHF.R.S32.HI R22, RZ, 0x1f, R91 ;  /* 0x0000001fff167819 */ /* 0x000fe4000001145b */
[C---:B------:R-:W-:Y:S02]  /*89f0*/  IADD3 R30, PT, PT, R25.reuse, 0x20, RZ ;  /* 0x00000020191e7810 */ /* 0x040fe40007ffe0ff */
[----:B------:R-:W-:Y:S02]  /*8a00*/  ISETP.GE.AND.EX P5, PT, R22, UR11, PT, P5 ;  /* 0x0000000b16007c0c */ /* 0x000fe4000bfa6350 */
[C---:B------:R-:W-:Y:S02]  /*8a10*/  IADD3 R31, PT, PT, R25.reuse, 0x28, RZ ;  /* 0x00000028191f7810 */ /* 0x040fe40007ffe0ff */
[----:B------:R-:W-:-:S02]  /*8a20*/  IADD3 R32, PT, PT, R25, 0x30, RZ ;  /* 0x0000003019207810 */ /* 0x000fc40007ffe0ff */
[----:B01----:R-:W-:Y:S02]  /*8a30*/  IADD3 R33, PT, PT, R25, 0x38, RZ ;  /* 0x0000003819217810 */ /* 0x003fe40007ffe0ff */
        /* <DEDUP_REMOVED lines=44> */
.L_x_2325:
[----:B------:R-:W-:Y:S05]  /*8d00*/  BSYNC.RECONVERGENT B1 ;  /* 0x0000000000017941 */ /* 0x000fea0003800200 */
.L_x_2324:
        /* <DEDUP_REMOVED lines=32> */
.L_x_2327:
[----:B------:R-:W-:Y:S05]  /*8f10*/  BSYNC.RECONVERGENT B1 ;  /* 0x0000000000017941 */ /* 0x000fea0003800200 */
.L_x_2326:
        /* <DEDUP_REMOVED lines=9> */
[----:B------:R-:W-:Y:S01]  /*8fb0*/  FFMA.FTZ R22, R28, R22, R27 ;  /* 0x000000161c167223 */ /* 0x000fe2000001001b */
[----:B------:R-:W-:-:S03]  /*8fc0*/  FFMA.FTZ R23, R29, R23, R26 ;  /* 0x000000171d177223 */ /* 0x000fc6000001001a */
[----:B------:R-:W-:Y:S01]  /*8fd0*/  FMUL.FTZ R20, R22, -1.4426950216293334961 ;  /* 0xbfb8aa3b16147820 */ /* 0x000fe20000410000 */
[----:B------:R-:W-:-:S05]  /*8fe0*/  FMUL.FTZ R72, R23, -1.4426950216293334961 ;  /* 0xbfb8aa3b17487820 */ /* 0x000fca0000410000 */
[----:B------:R-:W1:Y:S01]  /*8ff0*/  MUFU.EX2 R20, R20 ;  /* 0x0000001400147308 */ /* 0x000e620000000800 */
[----:B--2---:R-:W-:-:S04]  /*9000*/  IMAD R79, R34, UR14, RZ ;  /* 0x0000000e224f7c24 */ /* 0x004fc8000f8e02ff */
        /* <DEDUP_REMOVED lines=10> */
[----:B0-----:R-:W-:Y:S01]  /*90b0*/  LEA R22, P1, R20, UR16, 0x1 ;  /* 0x0000001014167c11 */ /* 0x001fe2000f8208ff */
[----:B--2---:R-:W-:-:S03]  /*90c0*/  FMUL.FTZ R90, R23, R90 ;  /* 0x0000005a175a7220 */ /* 0x004fc60000410000 */
[----:B------:R-:W-:Y:S02]  /*90d0*/  LEA.HI.X R23, R20, UR17, R79, 0x1, P1 ;  /* 0x0000001114177c11 */ /* 0x000fe400088f0c4f */
[----:B------:R-:W-:-:S05]  /*90e0*/  F2FP.BF16.F32.PACK_AB R73, R90, R73 ;  /* 0x000000495a49723e */ /* 0x000fca00000010ff */
[----:B------:R2:W-:Y:S02]  /*90f0*/  STG.E desc[UR12][R22.64], R73 ;  /* 0x0000004916007986 */ /* 0x0005e4000c10190c */
.L_x_2329:
[----:B------:R-:W-:Y:S05]  /*9100*/  BSYNC.RECONVERGENT B1 ;  /* 0x0000000000017941 */ /* 0x000fea0003800200 */
.L_x_2328:
        /* <DEDUP_REMOVED lines=9> */
[----:B------:R-:W-:Y:S01]  /*91a0*/  FFMA.FTZ R71, R28, R71, R27 ;  /* 0x000000471c477223 */ /* 0x000fe2000001001b */
[----:B--2---:R-:W-:-:S03]  /*91b0*/  FFMA.FTZ R23, R29, R68, R26 ;  /* 0x000000441d177223 */ /* 0x004fc6000001001a */
[----:B------:R-:W-:Y:S01]  /*91c0*/  FMUL.FTZ R20, R71, -1.4426950216293334961 ;  /* 0xbfb8aa3b47147820 */ /* 0x000fe20000410000 */
[----:B------:R-:W-:-:S05]  /*91d0*/  FMUL.FTZ R22, R23, -1.4426950216293334961 ;  /* 0xbfb8aa3b17167820 */ /* 0x000fca0000410000 */
        /* <DEDUP_REMOVED lines=11> */
[----:B------:R-:W-:Y:S01]  /*9290*/  IADD3 R35, PT, PT, R21, R35, RZ ;  /* 0x0000002315237210 */ /* 0x000fe20007ffe0ff */
[----:B-1----:R-:W-:Y:S01]  /*92a0*/  FMUL.FTZ R31, R71, R30 ;  /* 0x0000001e471f7220 */ /* 0x002fe20000410000 */
[----:B0-----:R-:W-:Y:S02]  /*92b0*/  FMUL.FTZ R68, R23, R34 ;  /* 0x0000002217447220 */ /* 0x001fe40000410000 */
[----:B------:R-:W-:-:S03]  /*92c0*/  LEA.HI.X R23, R20, UR17, R35, 0x1, P1 ;  /* 0x0000001114177c11 */ /* 0x000fc600088f0c23 */
[----:B------:R-:W-:-:S05]  /*92d0*/  F2FP.BF16.F32.PACK_AB R31, R68, R31 ;  /* 0x0000001f441f723e */ /* 0x000fca00000010ff */
[----:B------:R3:W-:Y:S02]  /*92e0*/  STG.E desc[UR12][R22.64], R31 ;  /* 0x0000001f16007986 */ /* 0x0007e4000c10190c */
.L_x_2331:
[----:B------:R-:W-:Y:S05]  /*92f0*/  BSYNC.RECONVERGENT B1 ;  /* 0x0000000000017941 */ /* 0x000fea0003800200 */
.L_x_2330:
        /* <DEDUP_REMOVED lines=9> */
[----:B------:R-:W-:Y:S01]  /*9390*/  FFMA.FTZ R69, R28, R69, R27 ;  /* 0x000000451c457223 */ /* 0x000fe2000001001b */
[----:B--23--:R-:W-:-:S03]  /*93a0*/  FFMA.FTZ R23, R29, R66, R26 ;  /* 0x000000421d177223 */ /* 0x00cfc6000001001a */
        /* <DEDUP_REMOVED lines=19> */
.L_x_2333:
[----:B------:R-:W-:Y:S05]  /*94e0*/  BSYNC.RECONVERGENT B1 ;  /* 0x0000000000017941 */ /* 0x000fea0003800200 */
.L_x_2332:
[----:B------:R-:W-:Y:S04]  /*94f0*/  BSSY.RECONVERGENT B1, `(.L_x_2334) ;  /* 0x000001e000017945 */ /* 0x000fe80003800200 */
[----:B------:R-:W-:Y:S05]  /*9500*/  @P4 BRA `(.L_x_2335) ;  /* 0x0000000000704947 */ /* 0x000fea0003800000 */
[----:B------:R-:W-:Y:S01]  /*9510*/  FADD.FTZ R67, R67, -UR4 ;  /* 0x8000000443437e21 */ /* 0x000fe20008010000 */
[----:B------:R-:W-:Y:S01]  /*9520*/  FADD.FTZ R64, R64, -UR4 ;  /* 0x8000000440407e21 */ /* 0x000fe20008010000 */
[----:B------:R-:W5:Y:S01]  /*9530*/  LDCU.64 UR14, c[0x0][0x3e0] ;  /* 0x00007c00ff0e77ac */ /* 0x000f620008000a00 */
[----:B01----:R-:W-:Y:S01]  /*9540*/  MOV R21, R89 ;  /* 0x0000005900157202 */ /* 0x003fe20000000f00 */
[----:B------:R-:W-:Y:S01]  /*9550*/  FMUL.FTZ R67, R67, UR6 ;  /* 0x0000000643437c20 */ /* 0x000fe20008410000 */
[----:B------:R-:W-:Y:S01]  /*9560*/  FMUL.FTZ R64, R64, UR6 ;  /* 0x0000000640407c20 */ /* 0x000fe20008410000 */
[----:B------:R-:W0:Y:S02]  /*9570*/  LDCU.64 UR16, c[0x0][0x380] ;  /* 0x00007000ff1077ac */ /* 0x000e240008000a00 */
[----:B------:R-:W-:Y:S01]  /*9580*/  FFMA.FTZ R67, R28, R67, R27 ;  /* 0x000000431c437223 */ /* 0x000fe2000001001b */
[----:B--234-:R-:W-:-:S03]  /*9590*/  FFMA.FTZ R23, R29, R64, R26 ;  /* 0x000000401d177223 */ /* 0x01cfc6000001001a */
[----:B------:R-:W-:Y:S01]  /*95a0*/  FMUL.FTZ R20, R67, -1.4426950216293334961 ;  /* 0xbfb8aa3b43147820 */ /* 0x000fe20000410000 */
[----:B------:R-:W-:-:S05]  /*95b0*/  FMUL.FTZ R22, R23, -1.4426950216293334961 ;  /* 0xbfb8aa3b17167820 */ /* 0x000fca0000410000 */
[----:B------:R-:W1:Y:S01]  /*95c0*/  MUFU.EX2 R20, R20 ;  /* 0x0000001400147308 */ /* 0x000e620000000800 */
[----:B-----5:R-:W-:-:S07]  /*95d0*/  IMAD R78, R78, UR14, RZ ;  /* 0x0000000e4e4e7c24 */ /* 0x020fce000f8e02ff */
        /* <DEDUP_REMOVED lines=15> */
.L_x_2335:
[----:B------:R-:W-:Y:S05]  /*96d0*/  BSYNC.RECONVERGENT B1 ;  /* 0x0000000000017941 */ /* 0x000fea0003800200 */
.L_x_2334:
[----:B------:R-:W-:Y:S01]  /*96e0*/  ISETP.GE.U32.AND P5, PT, R74, UR10, PT ;  /* 0x0000000a4a007c0c */ /* 0x000fe2000bfa6070 */
[----:B------:R-:W-:Y:S01]  /*96f0*/  BSSY.RECONVERGENT B1, `(.L_x_2336) ;  /* 0x0000035000017945 */ /* 0x000fe20003800200 */
[----:B01----:R-:W-:Y:S02]  /*9700*/  SHF.R.S32.HI R21, RZ, 0x1f, R74 ;  /* 0x0000001fff157819 */ /* 0x003fe4000001144a */
[----:B------:R-:W-:Y:S02]  /*9710*/  IADD3 R69, PT, PT, R25, 0x50, RZ ;  /* 0x0000005019457810 */ /* 0x000fe40007ffe0ff */
[----:B------:R-:W-:Y:S02]  /*9720*/  ISETP.GE.AND.EX P5, PT, R21, UR11, PT, P5 ;  /* 0x0000000b15007c0c */ /* 0x000fe4000bfa6350 */
[C---:B------:R-:W-:Y:S02]  /*9730*/  IADD3 R67, PT, PT, R25.reuse, 0x58, RZ ;  /* 0x0000005819437810 */ /* 0x040fe40007ffe0ff */
[----:B------:R-:W-:-:S02]  /*9740*/  IADD3 R30, PT, PT, R25, 0x60, RZ ;  /* 0x00000060191e7810 */ /* 0x000fc40007ffe0ff */
        /* <DEDUP_REMOVED lines=47> */
.L_x_2337:
[----:B------:R-:W-:Y:S05]  /*9a40*/  BSYNC.RECONVERGENT B1 ;  /* 0x0000000000017941 */ /* 0x000fea0003800200 */
.L_x_2336:
        /* <DEDUP_REMOVED lines=9> */
[----:B0-2---:R-:W-:Y:S01]  /*9ae0*/  FFMA.FTZ R23, R28, R63, R27 ;  /* 0x0000003f1c177223 */ /* 0x005fe2000001001b */
        /* <DEDUP_REMOVED lines=20> */
.L_x_2339:
[----:B------:R-:W-:Y:S05]  /*9c30*/  BSYNC.RECONVERGENT B1 ;  /* 0x0000000000017941 */ /* 0x000fea0003800200 */
.L_x_2338:
        /* <DEDUP_REMOVED lines=30> */
.L_x_2341:
[----:B------:R-:W-:Y:S05]  /*9e20*/  BSYNC.RECONVERGENT B1 ;  /* 0x0000000000017941 */ /* 0x000fea0003800200 */
.L_x_2340:
        /* <DEDUP_REMOVED lines=10> */
[----:B------:R-:W-:Y:S01]  /*9ed0*/  FFMA.FTZ R21, R28, R59, R27 ;  /* 0x0000003b1c157223 */ /* 0x000fe2000001001b */
        /* <DEDUP_REMOVED lines=19> */
.L_x_2343:
[----:B------:R-:W-:Y:S05]  /*a010*/  BSYNC.RECONVERGENT B1 ;  /* 0x0000000000017941 */ /* 0x000fea0003800200 */
.L_x_2342:
[----:B------:R-:W-:Y:S04]  /*a020*/  BSSY.RECONVERGENT B1, `(.L_x_2344) ;  /* 0x000001e000017945 */ /* 0x000fe80003800200 */
[----:B------:R-:W-:Y:S05]  /*a030*/  @P3 BRA `(.L_x_2345) ;  /* 0x0000000000703947 */ /* 0x000fea0003800000 */
[----:B------:R-:W-:Y:S01]  /*a040*/  FADD.FTZ R3, R3, -UR4 ;  /* 0x8000000403037e21 */ /* 0x000fe20008010000 */
[----:B------:R-:W-:Y:S01]  /*a050*/  FADD.FTZ R2, R2, -UR4 ;  /* 0x8000000402027e21 */ /* 0x000fe20008010000 */
[----:B------:R-:W5:Y:S02]  /*a060*/  LDCU.64 UR14, c[0x0][0x3e0] ;  /* 0x00007c00ff0e77ac */ /* 0x000f640008000a00 */
[----:B------:R-:W-:Y:S01]  /*a070*/  FMUL.FTZ R3, R3, UR6 ;  /* 0x0000000603037c20 */ /* 0x000fe20008410000 */
[----:B------:R-:W-:Y:S01]  /*a080*/  FMUL.FTZ R2, R2, UR6 ;  /* 0x0000000602027c20 */ /* 0x000fe20008410000 */
[----:B------:R-:W0:Y:S02]  /*a090*/  LDCU.64 UR16, c[0x0][0x380] ;  /* 0x00007000ff1077ac */ /* 0x000e240008000a00 */
[----:B---34-:R-:W-:Y:S01]  /*a0a0*/  FFMA.FTZ R21, R28, R3, R27 ;  /* 0x000000031c157223 */ /* 0x018fe2000001001b */
[----:B------:R-:W-:Y:S01]  /*a0b0*/  FFMA.FTZ R58, R29, R2, R26 ;  /* 0x000000021d3a7223 */ /* 0x000fe2000001001a */
[----:B------:R-:W-:-:S02]  /*a0c0*/  MOV R2, R86 ;  /* 0x0000005600027202 */ /* 0x000fc40000000f00 */
[----:B------:R-:W-:Y:S01]  /*a0d0*/  FMUL.FTZ R0, R21, -1.4426950216293334961 ;  /* 0xbfb8aa3b15007820 */ /* 0x000fe20000410000 */
[----:B------:R-:W-:Y:S01]  /*a0e0*/  FMUL.FTZ R20, R58, -1.4426950216293334961 ;  /* 0xbfb8aa3b3a147820 */ /* 0x000fe20000410000 */
[----:B------:R-:W-:-:S04]  /*a0f0*/  MOV R3, R89 ;  /* 0x0000005900037202 */ /* 0x000fc80000000f00 */
[----:B------:R-:W0:Y:S01]  /*a100*/  MUFU.EX2 R0, R0 ;  /* 0x0000000000007308 */ /* 0x000e220000000800 */
[----:B-----5:R-:W-:Y:S02]  /*a110*/  IMAD R59, R32, UR14, RZ ;  /* 0x0000000e203b7c24 */ /* 0x020fe4000f8e02ff */
[----:B------:R-:W-:-:S05]  /*a120*/  IMAD.WIDE.U32 R2, R30, UR14, R2 ;  /* 0x0000000e1e027c25 */ /* 0x000fca000f8e0002 */
[----:B------:R-:W3:Y:S01]  /*a130*/  MUFU.EX2 R20, R20 ;  /* 0x0000001400147308 */ /* 0x000ee20000000800 */
[----:B------:R-:W-:-:S05]  /*a140*/  IMAD R61, R30, UR15, R59 ;  /* 0x0000000f1e3d7c24 */ /* 0x000fca000f8e023b */
[----:B------:R-:W-:Y:S01]  /*a150*/  IADD3 R61, PT, PT, R3, R61, RZ ;  /* 0x0000003d033d7210 */ /* 0x000fe20007ffe0ff */
[----:B012---:R-:W-:-:S06]  /*a160*/  FADD.FTZ R22, R0, 1 ;  /* 0x3f80000000167421 */ /* 0x007fcc0000010000 */
[----:B------:R-:W0:Y:S01]  /*a170*/  MUFU.RCP R22, R22 ;  /* 0x0000001600167308 */ /* 0x000e220000001000 */
[----:B---3--:R-:W-:Y:S01]  /*a180*/  FADD.FTZ R23, R20, 1 ;  /* 0x3f80000014177421 */ /* 0x008fe20000010000 */
[----:B------:R-:W-:-:S06]  /*a190*/  LEA R20, P1, R2, UR16, 0x1 ;  /* 0x0000001002147c11 */ /* 0x000fcc000f8208ff */
[----:B------:R-:W1:Y:S01]  /*a1a0*/  MUFU.RCP R23, R23 ;  /* 0x0000001700177308 */ /* 0x000e620000001000 */
[----:B0-----:R-:W-:Y:S01]  /*a1b0*/  FMUL.FTZ R0, R21, R22 ;  /* 0x0000001615007220 */ /* 0x001fe20000410000 */
[----:B------:R-:W-:Y:S01]  /*a1c0*/  LEA.HI.X R21, R2, UR17, R61, 0x1, P1 ;  /* 0x0000001102157c11 */ /* 0x000fe200088f0c3d */
[----:B-1----:R-:W-:-:S05]  /*a1d0*/  FMUL.FTZ R59, R58, R23 ;  /* 0x000000173a3b7220 */ /* 0x002fca0000410000 */
[----:B------:R-:W-:-:S05]  /*a1e0*/  F2FP.BF16.F32.PACK_AB R59, R59, R0 ;  /* 0x000000003b3b723e */ /* 0x000fca00000010ff */
[----:B------:R0:W-:Y:S02]  /*a1f0*/  STG.E desc[UR12][R20.64], R59 ;  /* 0x0000003b14007986 */ /* 0x0001e4000c10190c */
.L_x_2345:
[----:B------:R-:W-:Y:S05]  /*a200*/  BSYNC.RECONVERGENT B1 ;  /* 0x0000000000017941 */ /* 0x000fea0003800200 */
.L_x_2344:
        /* <DEDUP_REMOVED lines=8> */
[----:B------:R-:W3:Y:S01]  /*a290*/  LDCU.64 UR16, c[0x0][0x380] ;  /* 0x00007000ff1077ac */ /* 0x000ee20008000a00 */
[----:B------:R-:W-:Y:S01]  /*a2a0*/  MOV R3, R89 ;  /* 0x0000005900037202 */ /* 0x000fe20000000f00 */
[----:B------:R-:W-:Y:S01]  /*a2b0*/  FFMA.FTZ R5, R28, R5, R27 ;  /* 0x000000051c057223 */ /* 0x000fe2000001001b */
[----:B012---:R-:W-:-:S03]  /*a2c0*/  FFMA.FTZ R22, R29, R4, R26 ;  /* 0x000000041d167223 */ /* 0x007fc6000001001a */
[----:B------:R-:W-:Y:S01]  /*a2d0*/  FMUL.FTZ R0, R5, -1.4426950216293334961 ;  /* 0xbfb8aa3b05007820 */ /* 0x000fe20000410000 */
[----:B------:R-:W-:-:S05]  /*a2e0*/  FMUL.FTZ R4, R22, -1.4426950216293334961 ;  /* 0xbfb8aa3b16047820 */ /* 0x000fca0000410000 */
[----:B------:R-:W3:Y:S01]  /*a2f0*/  MUFU.EX2 R0, R0 ;  /* 0x0000000000007308 */ /* 0x000ee20000000800 */
[----:B-----5:R-:W-:Y:S02]  /*a300*/  IMAD R30, R33, UR14, RZ ;  /* 0x0000000e211e7c24 */ /* 0x020fe4000f8e02ff */
[----:B------:R-:W-:-:S05]  /*a310*/  IMAD.WIDE.U32 R2, R31, UR14, R2 ;  /* 0x0000000e1f027c25 */ /* 0x000fca000f8e0002 */
[----:B------:R-:W0:Y:S01]  /*a320*/  MUFU.EX2 R4, R4 ;  /* 0x0000000400047308 */ /* 0x000e220000000800 */
[----:B------:R-:W-:-:S05]  /*a330*/  IMAD R31, R31, UR15, R30 ;  /* 0x0000000f1f1f7c24 */ /* 0x000fca000f8e021e */
[----:B------:R-:W-:Y:S01]  /*a340*/  IADD3 R31, PT, PT, R3, R31, RZ ;  /* 0x0000001f031f7210 */ /* 0x000fe20007ffe0ff */
[----:B---34-:R-:W-:-:S06]  /*a350*/  FADD.FTZ R20, R0, 1 ;  /* 0x3f80000000147421 */ /* 0x018fcc0000010000 */
        /* <DEDUP_REMOVED lines=9> */
.L_x_2347:
[----:B------:R-:W-:Y:S05]  /*a3f0*/  BSYNC.RECONVERGENT B1 ;  /* 0x0000000000017941 */ /* 0x000fea0003800200 */
.L_x_2346:
[----:B------:R-:W-:Y:S01]  /*a400*/  ISETP.GE.U32.AND P5, PT, R34, UR10, PT ;  /* 0x0000000a22007c0c */ /* 0x000fe2000bfa6070 */
[----:B------:R-:W-:Y:S01]  /*a410*/  BSSY.RECONVERGENT B1, `(.L_x_2348) ;  /* 0x0000035000017945 */ /* 0x000fe20003800200 */
[----:B------:R-:W-:Y:S02]  /*a420*/  SHF.R.S32.HI R3, RZ, 0x1f, R34 ;  /* 0x0000001fff037819 */ /* 0x000fe40000011422 */
[----:B------:R-:W-:Y:S02]  /*a430*/  IADD3 R33, PT, PT, R25, 0x80, RZ ;  /* 0x0000008019217810 */ /* 0x000fe40007ffe0ff */
        /* <DEDUP_REMOVED lines=45> */
[----:B--2---:R-:W-:-:S03]  /*a710*/  FMUL.FTZ R7, R5, R6 ;  /* 0x0000000605077220 */ /* 0x004fc60000410000 */
[----:B------:R-:W-:Y:S01]  /*a720*/  LEA.HI.X R5, R2, UR17, R63, 0x1, P5 ;  /* 0x0000001102057c11 */ /* 0x000fe2000a8f0c3f */
[----:B0-----:R-:W-:-:S05]  /*a730*/  FMUL.FTZ R34, R61, R60 ;  /* 0x0000003c3d227220 */ /* 0x001fca0000410000 */
[----:B------:R-:W-:-:S05]  /*a740*/  F2FP.BF16.F32.PACK_AB R7, R34, R7 ;  /* 0x000000072207723e */ /* 0x000fca00000010ff */
[----:B------:R0:W-:Y:S02]  /*a750*/  STG.E desc[UR12][R4.64], R7 ;  /* 0x0000000704007986 */ /* 0x0001e4000c10190c */
.L_x_2349:
[----:B------:R-:W-:Y:S05]  /*a760*/  BSYNC.RECONVERGENT B1 ;  /* 0x0000000000017941 */ /* 0x000fea0003800200 */
.L_x_2348:
        /* <DEDUP_REMOVED lines=9> */
[----:B------:R-:W-:Y:S01]  /*a800*/  FFMA.FTZ R9, R28, R9, R27 ;  /* 0x000000091c097223 */ /* 0x000fe2000001001b */
        /* <DEDUP_REMOVED lines=20> */
.L_x_2351:
[----:B------:R-:W-:Y:S05]  /*a950*/  BSYNC.RECONVERGENT B1 ;  /* 0x0000000000017941 */ /* 0x000fea0003800200 */
.L_x_2350:
        /* <DEDUP_REMOVED lines=9> */
[----:B------:R-:W-:Y:S01]  /*a9f0*/  FFMA.FTZ R11, R28, R11, R27 ;  /* 0x0000000b1c0b7223 */ /* 0x000fe2000001001b */
        /* <DEDUP_REMOVED lines=20> */
.L_x_2353:
[----:B------:R-:W-:Y:S05]  /*ab40*/  BSYNC.RECONVERGENT B1 ;  /* 0x0000000000017941 */ /* 0x000fea0003800200 */
.L_x_2352:
        /* <DEDUP_REMOVED lines=9> */
[----:B------:R-:W-:Y:S01]  /*abe0*/  FFMA.FTZ R13, R28, R13, R27 ;  /* 0x0000000d1c0d7223 */ /* 0x000fe2000001001b */
[----:B012---:R-:W-:-:S03]  /*abf0*/  FFMA.FTZ R5, R29, R12, R26 ;  /* 0x0000000c1d057223 */ /* 0x007fc6000001001a */
[----:B------:R-:W-:Y:S01]  /*ac00*/  FMUL.FTZ R2, R13, -1.4426950216293334961 ;  /* 0xbfb8aa3b0d027820 */ /* 0x000fe20000410000 */
[----:B------:R-:W-:-:S05]  /*ac10*/  FMUL.FTZ R4, R5, -1.4426950216293334961 ;  /* 0xbfb8aa3b05047820 */ /* 0x000fca0000410000 */
[----:B------:R-:W0:Y:S01]  /*ac20*/  MUFU.EX2 R2, R2 ;  /* 0x0000000200027308 */ /* 0x000e220000000800 */
[----:B---3--:R-:W-:-:S07]  /*ac30*/  IMAD R32, R32, UR14, RZ ;  /* 0x0000000e20207c24 */ /* 0x008fce000f8e02ff */
[----:B------:R-:W1:Y:S01]  /*ac40*/  MUFU.EX2 R4, R4 ;  /* 0x0000000400047308 */ /* 0x000e620000000800 */
[----:B0-----:R-:W-:Y:S01]  /*ac50*/  FADD.FTZ R6, R2, 1 ;  /* 0x3f80000002067421 */ /* 0x001fe20000010000 */
[----:B------:R-:W-:-:S06]  /*ac60*/  MOV R2, R86 ;  /* 0x0000005600027202 */ /* 0x000fcc0000000f00 */
[----:B------:R-:W0:Y:S01]  /*ac70*/  MUFU.RCP R6, R6 ;  /* 0x0000000600067308 */ /* 0x000e220000001000 */
[----:B------:R-:W-:-:S04]  /*ac80*/  IMAD.WIDE.U32 R2, R31, UR14, R2 ;  /* 0x0000000e1f027c25 */ /* 0x000fc8000f8e0002 */
[----:B-1----:R-:W-:Y:S01]  /*ac90*/  FADD.FTZ R8, R4, 1 ;  /* 0x3f80000004087421 */ /* 0x002fe20000010000 */
[----:B------:R-:W-:Y:S01]  /*aca0*/  IMAD R31, R31, UR15, R32 ;  /* 0x0000000f1f1f7c24 */ /* 0x000fe2000f8e0220 */
[----:B----4-:R-:W-:-:S04]  /*acb0*/  LEA R4, P1, R2, UR16, 0x1 ;  /* 0x0000001002047c11 */ /* 0x010fc8000f8208ff */
[----:B------:R-:W1:Y:S01]  /*acc0*/  MUFU.RCP R8, R8 ;  /* 0x0000000800087308 */ /* 0x000e620000001000 */
[----:B------:R-:W-:Y:S01]  /*acd0*/  IADD3 R31, PT, PT, R3, R31, RZ ;  /* 0x0000001f031f7210 */ /* 0x000fe20007ffe0ff */
[----:B0-----:R-:W-:Y:S01]  /*ace0*/  FMUL.FTZ R7, R13, R6 ;  /* 0x000000060d077220 */ /* 0x001fe20000410000 */
[----:B-1----:R-:W-:Y:S02]  /*acf0*/  FMUL.FTZ R10, R5, R8 ;  /* 0x00000008050a7220 */ /* 0x002fe40000410000 */
[----:B------:R-:W-:-:S03]  /*ad00*/  LEA.HI.X R5, R2, UR17, R31, 0x1, P1 ;  /* 0x0000001102057c11 */ /* 0x000fc600088f0c1f */
[----:B------:R-:W-:-:S05]  /*ad10*/  F2FP.BF16.F32.PACK_AB R7, R10, R7 ;  /* 0x000000070a07723e */ /* 0x000fca00000010ff */
[----:B------:R3:W-:Y:S02]  /*ad20*/  STG.E desc[UR12][R4.64], R7 ;  /* 0x0000000704007986 */ /* 0x0007e4000c10190c */
.L_x_2355:
[----:B------:R-:W-:Y:S05]  /*ad30*/  BSYNC.RECONVERGENT B1 ;  /* 0x0000000000017941 */ /* 0x000fea0003800200 */
.L_x_2354:
[----:B------:R-:W-:Y:S04]  /*ad40*/  BSSY.RECONVERGENT B1, `(.L_x_2356) ;  /* 0x000001e000017945 */ /* 0x000fe80003800200 */
[----:B------:R-:W-:Y:S05]  /*ad50*/  @P3 BRA `(.L_x_2357) ;  /* 0x0000000000703947 */ /* 0x000fea0003800000 */
[----:B------:R-:W-:Y:S01]  /*ad60*/  FADD.FTZ R14, R14, -UR4 ;  /* 0x800000040e0e7e21 */ /* 0x000fe20008010000 */
[----:B------:R-:W-:Y:S01]  /*ad70*/  FADD.FTZ R15, R15, -UR4 ;  /* 0x800000040f0f7e21 */ /* 0x000fe20008010000 */
[----:B------:R-:W4:Y:S01]  /*ad80*/  LDCU.64 UR14, c[0x0][0x3e0] ;  /* 0x00007c00ff0e77ac */ /* 0x000f220008000a00 */
[----:B------:R-:W-:Y:S01]  /*ad90*/  MOV R3, R89 ;  /* 0x0000005900037202 */ /* 0x000fe20000000f00 */
[----:B------:R-:W-:Y:S01]  /*ada0*/  FMUL.FTZ R14, R14, UR6 ;  /* 0x000000060e0e7c20 */ /* 0x000fe20008410000 */
[----:B------:R-:W-:Y:S01]  /*adb0*/  FMUL.FTZ R15, R15, UR6 ;  /* 0x000000060f0f7c20 */ /* 0x000fe20008410000 */
[----:B------:R-:W5:Y:S02]  /*adc0*/  LDCU.64 UR16, c[0x0][0x380] ;  /* 0x00007000ff1077ac */ /* 0x000f640008000a00 */
[----:B0123--:R-:W-:Y:S01]  /*add0*/  FFMA.FTZ R7, R28, R14, R27 ;  /* 0x0000000e1c077223 */ /* 0x00ffe2000001001b */
[----:B------:R-:W-:-:S03]  /*ade0*/  FFMA.FTZ R15, R29, R15, R26 ;  /* 0x0000000f1d0f7223 */ /* 0x000fc6000001001a */
[----:B------:R-:W-:Y:S01]  /*adf0*/  FMUL.FTZ R2, R7, -1.4426950216293334961 ;  /* 0xbfb8aa3b07027820 */ /* 0x000fe20000410000 */
[----:B------:R-:W-:-:S05]  /*ae00*/  FMUL.FTZ R4, R15, -1.4426950216293334961 ;  /* 0xbfb8aa3b0f047820 */ /* 0x000fca0000410000 */
[----:B------:R-:W0:Y:S01]  /*ae10*/  MUFU.EX2 R2, R2 ;  /* 0x0000000200027308 */ /* 0x000e220000000800 */
[----:B----4-:R-:W-:-:S07]  /*ae20*/  IMAD R30, R30, UR14, RZ ;  /* 0x0000000e1e1e7c24 */ /* 0x010fce000f8e02ff */
[----:B------:R-:W1:Y:S01]  /*ae30*/  MUFU.EX2 R4, R4 ;  /* 0x0000000400047308 */ /* 0x000e620000000800 */
[----:B0-----:R-:W-:Y:S01]  /*ae40*/  FADD.FTZ R6, R2, 1 ;  /* 0x3f80000002067421 */ /* 0x001fe20000010000 */
[----:B------:R-:W-:-:S06]  /*ae50*/  MOV R2, R86 ;  /* 0x0000005600027202 */ /* 0x000fcc0000000f00 */
[----:B------:R-:W0:Y:S01]  /*ae60*/  MUFU.RCP R6, R6 ;  /* 0x0000000600067308 */ /* 0x000e220000001000 */
[----:B------:R-:W-:-:S04]  /*ae70*/  IMAD.WIDE.U32 R2, R23, UR14, R2 ;  /* 0x0000000e17027c25 */ /* 0x000fc8000f8e0002 */
[----:B-1----:R-:W-:Y:S01]  /*ae80*/  FADD.FTZ R8, R4, 1 ;  /* 0x3f80000004087421 */ /* 0x002fe20000010000 */
[----:B------:R-:W-:Y:S01]  /*ae90*/  IMAD R23, R23, UR15, R30 ;  /* 0x0000000f17177c24 */ /* 0x000fe2000f8e021e */
[----:B-----5:R-:W-:-:S04]  /*aea0*/  LEA R4, P1, R2, UR16, 0x1 ;  /* 0x0000001002047c11 */ /* 0x020fc8000f8208ff */
[----:B------:R-:W1:Y:S01]  /*aeb0*/  MUFU.RCP R8, R8 ;  /* 0x0000000800087308 */ /* 0x000e620000001000 */
[----:B------:R-:W-:-:S04]  /*aec0*/  IADD3 R23, PT, PT, R3, R23, RZ ;  /* 0x0000001703177210 */ /* 0x000fc80007ffe0ff */
[----:B------:R-:W-:Y:S01]  /*aed0*/  LEA.HI.X R5, R2, UR17, R23, 0x1, P1 ;  /* 0x0000001102057c11 */ /* 0x000fe200088f0c17 */
[----:B0-----:R-:W-:Y:S01]  /*aee0*/  FMUL.FTZ R7, R7, R6 ;  /* 0x0000000607077220 */ /* 0x001fe20000410000 */
[----:B-1----:R-:W-:-:S05]  /*aef0*/  FMUL.FTZ R10, R15, R8 ;  /* 0x000000080f0a7220 */ /* 0x002fca0000410000 */
[----:B------:R-:W-:-:S05]  /*af00*/  F2FP.BF16.F32.PACK_AB R7, R10, R7 ;  /* 0x000000070a07723e */ /* 0x000fca00000010ff */
[----:B------:R4:W-:Y:S02]  /*af10*/  STG.E desc[UR12][R4.64], R7 ;  /* 0x0000000704007986 */ /* 0x0009e4000c10190c */
.L_x_2357:
[----:B------:R-:W-:Y:S05]  /*af20*/  BSYNC.RECONVERGENT B1 ;  /* 0x0000000000017941 */ /* 0x000fea0003800200 */
.L_x_2356:
        /* <DEDUP_REMOVED lines=10> */
[----:B01234-:R-:W-:-:S03]  /*afd0*/  FFMA.FTZ R5, R29, R16, R26 ;  /* 0x000000101d057223 */ /* 0x01ffc6000001001a */
[----:B------:R-:W-:Y:S01]  /*afe0*/  FMUL.FTZ R2, R17, -1.4426950216293334961 ;  /* 0xbfb8aa3b11027820 */ /* 0x000fe20000410000 */
[----:B------:R-:W-:-:S05]  /*aff0*/  FMUL.FTZ R4, R5, -1.4426950216293334961 ;  /* 0xbfb8aa3b05047820 */ /* 0x000fca0000410000 */
[----:B------:R-:W0:Y:S01]  /*b000*/  MUFU.EX2 R2, R2 ;  /* 0x0000000200027308 */ /* 0x000e220000000800 */
[----:B-----5:R-:W-:-:S07]  /*b010*/  IMAD R22, R22, UR14, RZ ;  /* 0x0000000e16167c24 */ /* 0x020fce000f8e02ff */
        /* <DEDUP_REMOVED lines=15> */
.L_x_2359:
[----:B------:R-:W-:Y:S05]  /*b110*/  BSYNC.RECONVERGENT B1 ;  /* 0x0000000000017941 */ /* 0x000fea0003800200 */
.L_x_2358:
        /* <DEDUP_REMOVED lines=24> */
[----:B01234-:R-:W-:Y:S01]  /*b2a0*/  IADD3 R7, PT, PT, R25, 0xd8, RZ ;  /* 0x000000d819077810 */ /* 0x01ffe20007ffe0ff */
        /* <DEDUP_REMOVED lines=29> */
.L_x_2361:
[----:B------:R-:W-:Y:S05]  /*b480*/  BSYNC.RECONVERGENT B1 ;  /* 0x0000000000017941 */ /* 0x000fea0003800200 */
.L_x_2360:
        /* <DEDUP_REMOVED lines=9> */
[----:B0-----:R-:W-:Y:S01]  /*b520*/  FFMA.FTZ R5, R28, R36, R27 ;  /* 0x000000241c057223 */ /* 0x001fe2000001001b */
        /* <DEDUP_REMOVED lines=12> */
[----:B--2---:R-:W-:-:S05]  /*b5f0*/  LEA R4, P2, R2, UR16, 0x1 ;  /* 0x0000001002047c11 */ /* 0x004fca000f8408ff */
[----:B------:R-:W1:Y:S01]  /*b600*/  MUFU.RCP R17, R17 ;  /* 0x0000001100117308 */ /* 0x000e620000001000 */
[----:B------:R-:W-:Y:S01]  /*b610*/  IADD3 R21, PT, PT, R3, R21, RZ ;  /* 0x0000001503157210 */ /* 0x000fe20007ffe0ff */
[----:B0-----:R-:W-:-:S03]  /*b620*/  FMUL.FTZ R0, R5, R16 ;  /* 0x0000001005007220 */ /* 0x001fc60000410000 */
[----:B------:R-:W-:Y:S01]  /*b630*/  LEA.HI.X R5, R2, UR17, R21, 0x1, P2 ;  /* 0x0000001102057c11 */ /* 0x000fe200090f0c15 */
[----:B-1----:R-:W-:-:S05]  /*b640*/  FMUL.FTZ R19, R18, R17 ;  /* 0x0000001112137220 */ /* 0x002fca0000410000 */
[----:B------:R-:W-:-:S05]  /*b650*/  F2FP.BF16.F32.PACK_AB R19, R19, R0 ;  /* 0x000000001313723e */ /* 0x000fca00000010ff */
[----:B------:R1:W-:Y:S02]  /*b660*/  STG.E desc[UR12][R4.64], R19 ;  /* 0x0000001304007986 */ /* 0x0003e4000c10190c */
.L_x_2363:
[----:B------:R-:W-:Y:S05]  /*b670*/  BSYNC.RECONVERGENT B1 ;  /* 0x0000000000017941 */ /* 0x000fea0003800200 */
.L_x_2362:
        /* <DEDUP_REMOVED lines=8> */
[----:B------:R-:W3:Y:S01]  /*b700*/  LDCU.64 UR16, c[0x0][0x380] ;  /* 0x00007000ff1077ac */ /* 0x000ee20008000a00 */
[----:B------:R-:W-:Y:S01]  /*b710*/  MOV R3, R89 ;  /* 0x0000005900037202 */ /* 0x000fe20000000f00 */
[----:B01----:R-:W-:Y:S01]  /*b720*/  FFMA.FTZ R5, R28, R38, R27 ;  /* 0x000000261c057223 */ /* 0x003fe2000001001b */
[----:B------:R-:W-:-:S03]  /*b730*/  FFMA.FTZ R18, R29, R39, R26 ;  /* 0x000000271d127223 */ /* 0x000fc6000001001a */
[----:B------:R-:W-:Y:S01]  /*b740*/  FMUL.FTZ R0, R5, -1.4426950216293334961 ;  /* 0xbfb8aa3b05007820 */ /* 0x000fe20000410000 */
[----:B------:R-:W-:-:S05]  /*b750*/  FMUL.FTZ R4, R18, -1.4426950216293334961 ;  /* 0xbfb8aa3b12047820 */ /* 0x000fca0000410000 */
        /* <DEDUP_REMOVED lines=16> */
.L_x_2365:
[----:B------:R-:W-:Y:S05]  /*b860*/  BSYNC.RECONVERGENT B1 ;  /* 0x0000000000017941 */ /* 0x000fea0003800200 */
.L_x_2364:
        /* <DEDUP_REMOVED lines=10> */
[----:B012---:R-:W-:Y:S01]  /*b910*/  FFMA.FTZ R5, R28, R40, R27 ;  /* 0x000000281c057223 */ /* 0x007fe2000001001b */
[----:B------:R-:W-:-:S03]  /*b920*/  FFMA.FTZ R16, R29, R41, R26 ;  /* 0x000000291d107223 */ /* 0x000fc6000001001a */
[----:B------:R-:W-:Y:S01]  /*b930*/  FMUL.FTZ R0, R5, -1.4426950216293334961 ;  /* 0xbfb8aa3b05007820 */ /* 0x000fe20000410000 */
[----:B------:R-:W-:-:S05]  /*b940*/  FMUL.FTZ R4, R16, -1.4426950216293334961 ;  /* 0xbfb8aa3b10047820 */ /* 0x000fca0000410000 */
        /* <DEDUP_REMOVED lines=16> */
.L_x_2367:
[----:B------:R-:W-:Y:S05]  /*ba50*/  BSYNC.RECONVERGENT B1 ;  /* 0x0000000000017941 */ /* 0x000fea0003800200 */
.L_x_2366:
        /* <DEDUP_REMOVED lines=8> */
[----:B------:R-:W5:Y:S01]  /*bae0*/  LDCU.64 UR16, c[0x0][0x380] ;  /* 0x00007000ff1077ac */ /* 0x000f620008000a00 */
[----:B------:R-:W-:Y:S01]  /*baf0*/  MOV R3, R89 ;  /* 0x0000005900037202 */ /* 0x000fe20000000f00 */
[----:B0123--:R-:W-:Y:S01]  /*bb00*/  FFMA.FTZ R5, R28, R42, R27 ;  /* 0x0000002a1c057223 */ /* 0x00ffe2000001001b */
[----:B------:R-:W-:-:S03]  /*bb10*/  FFMA.FTZ R14, R29, R43, R26 ;  /* 0x0000002b1d0e7223 */ /* 0x000fc6000001001a */
[----:B------:R-:W-:Y:S01]  /*bb20*/  FMUL.FTZ R0, R5, -1.4426950216293334961 ;  /* 0xbfb8aa3b05007820 */ /* 0x000fe20000410000 */
[----:B------:R-:W-:-:S05]  /*bb30*/  FMUL.FTZ R4, R14, -1.4426950216293334961 ;  /* 0xbfb8aa3b0e047820 */ /* 0x000fca0000410000 */
        /* <DEDUP_REMOVED lines=9> */
[----:B-----5:R-:W-:-:S06]  /*bbd0*/  LEA R4, P1, R2, UR16, 0x1 ;  /* 0x0000001002047c11 */ /* 0x020fcc000f8208ff */
[----:B------:R-:W1:Y:S01]  /*bbe0*/  MUFU.RCP R13, R13 ;  /* 0x0000000d000d7308 */ /* 0x000e620000001000 */
[----:B0-----:R-:W-:Y:S01]  /*bbf0*/  FMUL.FTZ R0, R5, R12 ;  /* 0x0000000c05007220 */ /* 0x001fe20000410000 */
[----:B------:R-:W-:Y:S01]  /*bc00*/  LEA.HI.X R5, R2, UR17, R15, 0x1, P1 ;  /* 0x0000001102057c11 */ /* 0x000fe200088f0c0f */
[----:B-1----:R-:W-:-:S05]  /*bc10*/  FMUL.FTZ R11, R14, R13 ;  /* 0x0000000d0e0b7220 */ /* 0x002fca0000410000 */
[----:B------:R-:W-:-:S05]  /*bc20*/  F2FP.BF16.F32.PACK_AB R11, R11, R0 ;  /* 0x000000000b0b723e */ /* 0x000fca00000010ff */
[----:B------:R4:W-:Y:S02]  /*bc30*/  STG.E desc[UR12][R4.64], R11 ;  /* 0x0000000b04007986 */ /* 0x0009e4000c10190c */
.L_x_2369:
[----:B------:R-:W-:Y:S05]  /*bc40*/  BSYNC.RECONVERGENT B1 ;  /* 0x0000000000017941 */ /* 0x000fea0003800200 */
.L_x_2368:
        /* <DEDUP_REMOVED lines=8> */
[----:B------:R-:W5:Y:S01]  /*bcd0*/  LDCU.64 UR16, c[0x0][0x380] ;  /* 0x00007000ff1077ac */ /* 0x000f620008000a00 */
[----:B------:R-:W-:Y:S01]  /*bce0*/  MOV R3, R89 ;  /* 0x0000005900037202 */ /* 0x000fe20000000f00 */
[----:B01234-:R-:W-:Y:S01]  /*bcf0*/  FFMA.FTZ R5, R28, R44, R27 ;  /* 0x0000002c1c057223 */ /* 0x01ffe2000001001b */
[----:B------:R-:W-:-:S03]  /*bd00*/  FFMA.FTZ R12, R29, R45, R26 ;  /* 0x0000002d1d0c7223 */ /* 0x000fc6000001001a */
[----:B------:R-:W-:Y:S01]  /*bd10*/  FMUL.FTZ R0, R5, -1.4426950216293334961 ;  /* 0xbfb8aa3b05007820 */ /* 0x000fe20000410000 */
[----:B------:R-:W-:-:S05]  /*bd20*/  FMUL.FTZ R4, R12, -1.4426950216293334961 ;  /* 0xbfb8aa3b0c047820 */ /* 0x000fca0000410000 */
[----:B------:R-:W0:Y:S01]  /*bd30*/  MUFU.EX2 R0, R0 ;  /* 0x0000000000007308 */ /* 0x000e220000000800 */
[----:B-----5:R-:W-:Y:S02]  /*bd40*/  IMAD R9, R9, UR14, RZ ;  /* 0x0000000e09097c24 */ /* 0x020fe4000f8e02ff */
        /* <DEDUP_REMOVED lines=14> */
.L_x_2371:
[----:B------:R-:W-:Y:S05]  /*be30*/  BSYNC.RECONVERGENT B1 ;  /* 0x0000000000017941 */ /* 0x000fea0003800200 */
.L_x_2370:
[----:B------:R-:W-:Y:S01]  /*be40*/  ISETP.GE.U32.AND P5, PT, R6, UR10, PT ;  /* 0x0000000a06007c0c */ /* 0x000fe2000bfa6070 */
[----:B------:R-:W-:Y:S01]  /*be50*/  BSSY.RECONVERGENT B1, `(.L_x_2372) ;  /* 0x0000033000017945 */ /* 0x000fe20003800200 */
[----:B----4-:R-:W-:Y:S02]  /*be60*/  SHF.R.S32.HI R11, RZ, 0x1f, R6 ;  /* 0x0000001fff0b7819 */ /* 0x010fe40000011406 */
[----:B------:R-:W-:Y:S02]  /*be70*/  IADD3 R8, PT, PT, R25, 0xe0, RZ ;  /* 0x000000e019087810 */ /* 0x000fe40007ffe0ff */
[----:B------:R-:W-:Y:S02]  /*be80*/  ISETP.GE.AND.EX P5, PT, R11, UR11, PT, P5 ;  /* 0x0000000b0b007c0c */ /* 0x000fe4000bfa6350 */
[C---:B0123--:R-:W-:Y:S02]  /*be90*/  IADD3 R4, PT, PT, R25.reuse, 0xe8, RZ ;  /* 0x000000e819047810 */ /* 0x04ffe40007ffe0ff */
        /* <DEDUP_REMOVED lines=46> */
.L_x_2373:
[----:B------:R-:W-:Y:S05]  /*c180*/  BSYNC.RECONVERGENT B1 ;  /* 0x0000000000017941 */ /* 0x000fea0003800200 */
.L_x_2372:
        /* <DEDUP_REMOVED lines=10> */
[----:B------:R-:W-:Y:S01]  /*c230*/  FFMA.FTZ R49, R28, R49, R27 ;  /* 0x000000311c317223 */ /* 0x000fe2000001001b */
        /* <DEDUP_REMOVED lines=19> */
.L_x_2375:
[----:B------:R-:W-:Y:S05]  /*c370*/  BSYNC.RECONVERGENT B1 ;  /* 0x0000000000017941 */ /* 0x000fea0003800200 */
.L_x_2374:
[----:B------:R-:W-:Y:S04]  /*c380*/  BSSY.RECONVERGENT B1, `(.L_x_2376) ;  /* 0x000001e000017945 */ /* 0x000fe80003800200 */
[----:B------:R-:W-:Y:S05]  /*c390*/  @P1 BRA `(.L_x_2377) ;  /* 0x0000000000701947 */ /* 0x000fea0003800000 */
[----:B------:R-:W-:Y:S01]  /*c3a0*/  FADD.FTZ R50, R50, -UR4 ;  /* 0x8000000432327e21 */ /* 0x000fe20008010000 */
[----:B------:R-:W-:Y:S01]  /*c3b0*/  FADD.FTZ R51, R51, -UR4 ;  /* 0x8000000433337e21 */ /* 0x000fe20008010000 */
[----:B------:R-:W2:Y:S01]  /*c3c0*/  LDCU.64 UR14, c[0x0][0x3e0] ;  /* 0x00007c00ff0e77ac */ /* 0x000ea20008000a00 */
[----:B-1----:R-:W-:Y:S01]  /*c3d0*/  MOV R7, R89 ;  /* 0x0000005900077202 */ /* 0x002fe20000000f00 */
[----:B------:R-:W-:Y:S01]  /*c3e0*/  FMUL.FTZ R50, R50, UR6 ;  /* 0x0000000632327c20 */ /* 0x000fe20008410000 */
[----:B------:R-:W-:Y:S01]  /*c3f0*/  FMUL.FTZ R51, R51, UR6 ;  /* 0x0000000633337c20 */ /* 0x000fe20008410000 */
[----:B------:R-:W1:Y:S02]  /*c400*/  LDCU.64 UR16, c[0x0][0x380] ;  /* 0x00007000ff1077ac */ /* 0x000e640008000a00 */
[----:B0-----:R-:W-:Y:S01]  /*c410*/  FFMA.FTZ R13, R28, R50, R27 ;  /* 0x000000321c0d7223 */ /* 0x001fe2000001001b */
[----:B------:R-:W-:-:S03]  /*c420*/  FFMA.FTZ R51, R29, R51, R26 ;  /* 0x000000331d337223 */ /* 0x000fc6000001001a */
        /* <DEDUP_REMOVED lines=19> */
.L_x_2377:
[----:B------:R-:W-:Y:S05]  /*c560*/  BSYNC.RECONVERGENT B1 ;  /* 0x0000000000017941 */ /* 0x000fea0003800200 */
.L_x_2376:
        /* <DEDUP_REMOVED lines=30> */
.L_x_2379:
[----:B------:R-:W-:Y:S05]  /*c750*/  BSYNC.RECONVERGENT B1 ;  /* 0x0000000000017941 */ /* 0x000fea0003800200 */
.L_x_2378:
[----:B------:R-:W-:Y:S04]  /*c760*/  BSSY.RECONVERGENT B1, `(.L_x_2380) ;  /* 0x000001e000017945 */ /* 0x000fe80003800200 */
[----:B------:R-:W-:Y:S05]  /*c770*/  @P3 BRA `(.L_x_2381) ;  /* 0x0000000000703947 */ /* 0x000fea0003800000 */
[----:B------:R-:W-:Y:S01]  /*c780*/  FADD.FTZ R55, R55, -UR4 ;  /* 0x8000000437377e21 */ /* 0x000fe20008010000 */
[----:B------:R-:W-:Y:S01]  /*c790*/  FADD.FTZ R54, R54, -UR4 ;  /* 0x8000000436367e21 */ /* 0x000fe20008010000 */
[----:B------:R-:W4:Y:S01]  /*c7a0*/  LDCU.64 UR14, c[0x0][0x3e0] ;  /* 0x00007c00ff0e77ac */ /* 0x000f220008000a00 */
[----:B---3--:R-:W-:Y:S01]  /*c7b0*/  MOV R5, R89 ;  /* 0x0000005900057202 */ /* 0x008fe20000000f00 */
[----:B------:R-:W-:Y:S01]  /*c7c0*/  FMUL.FTZ R55, R55, UR6 ;  /* 0x0000000637377c20 */ /* 0x000fe20008410000 */
[----:B------:R-:W-:Y:S01]  /*c7d0*/  FMUL.FTZ R54, R54, UR6 ;  /* 0x0000000636367c20 */ /* 0x000fe20008410000 */
[----:B------:R-:W3:Y:S02]  /*c7e0*/  LDCU.64 UR16, c[0x0][0x380] ;  /* 0x00007000ff1077ac */ /* 0x000ee40008000a00 */
[----:B------:R-:W-:Y:S01]  /*c7f0*/  FFMA.FTZ R55, R28, R55, R27 ;  /* 0x000000371c377223 */ /* 0x000fe2000001001b */
[----:B--2---:R-:W-:-:S03]  /*c800*/  FFMA.FTZ R9, R29, R54, R26 ;  /* 0x000000361d097223 */ /* 0x004fc6000001001a */
[----:B------:R-:W-:Y:S01]  /*c810*/  FMUL.FTZ R4, R55, -1.4426950216293334961 ;  /* 0xbfb8aa3b37047820 */ /* 0x000fe20000410000 */
[----:B-1----:R-:W-:-:S05]  /*c820*/  FMUL.FTZ R7, R9, -1.4426950216293334961 ;  /* 0xbfb8aa3b09077820 */ /* 0x002fca0000410000 */
        /* <DEDUP_REMOVED lines=9> */
[----:B---3--:R-:W-:-:S05]  /*c8c0*/  LEA R2, P1, R4, UR16, 0x1 ;  /* 0x0000001004027c11 */ /* 0x008fca000f8208ff */
[----:B------:R-:W2:Y:S01]  /*c8d0*/  MUFU.RCP R8, R8 ;  /* 0x0000000800087308 */ /* 0x000ea20000001000 */
[----:B------:R-:W-:-:S04]  /*c8e0*/  IADD3 R3, PT, PT, R5, R3, RZ ;  /* 0x0000000305037210 */ /* 0x000fc80007ffe0ff */
[----:B------:R-:W-:Y:S01]  /*c8f0*/  LEA.HI.X R3, R4, UR17, R3, 0x1, P1 ;  /* 0x0000001104037c11 */ /* 0x000fe200088f0c03 */
[----:B-1----:R-:W-:Y:S01]  /*c900*/  FMUL.FTZ R7, R55, R6 ;  /* 0x0000000637077220 */ /* 0x002fe20000410000 */
[----:B--2---:R-:W-:-:S05]  /*c910*/  FMUL.FTZ R10, R9, R8 ;  /* 0x00000008090a7220 */ /* 0x004fca0000410000 */
[----:B------:R-:W-:-:S05]  /*c920*/  F2FP.BF16.F32.PACK_AB R7, R10, R7 ;  /* 0x000000070a07723e */ /* 0x000fca00000010ff */
[----:B------:R4:W-:Y:S02]  /*c930*/  STG.E desc[UR12][R2.64], R7 ;  /* 0x0000000702007986 */ /* 0x0009e4000c10190c */
.L_x_2381:
[----:B------:R-:W-:Y:S05]  /*c940*/  BSYNC.RECONVERGENT B1 ;  /* 0x0000000000017941 */ /* 0x000fea0003800200 */
.L_x_2380:
[----:B------:R-:W-:Y:S05]  /*c950*/  @P4 BRA `(.L_x_2319) ;  /* 0x00000000006c4947 */ /* 0x000fea0003800000 */
[----:B------:R-:W-:Y:S01]  /*c960*/  FADD.FTZ R57, R57, -UR4 ;  /* 0x8000000439397e21 */ /* 0x000fe20008010000 */
[----:B------:R-:W-:Y:S01]  /*c970*/  FADD.FTZ R56, R56, -UR4 ;  /* 0x8000000438387e21 */ /* 0x000fe20008010000 */
[----:B------:R-:W5:Y:S01]  /*c980*/  LDCU.64 UR10, c[0x0][0x3e0] ;  /* 0x00007c00ff0a77ac */ /* 0x000f620008000a00 */
[----:B------:R-:W-:Y:S01]  /*c990*/  MOV R87, R89 ;  /* 0x0000005900577202 */ /* 0x000fe20000000f00 */
[----:B------:R-:W-:Y:S01]  /*c9a0*/  FMUL.FTZ R57, R57, UR6 ;  /* 0x0000000639397c20 */ /* 0x000fe20008410000 */
[----:B------:R-:W-:Y:S01]  /*c9b0*/  FMUL.FTZ R56, R56, UR6 ;  /* 0x0000000638387c20 */ /* 0x000fe20008410000 */
[----:B------:R-:W0:Y:S02]  /*c9c0*/  LDCU.64 UR14, c[0x0][0x380] ;  /* 0x00007000ff0e77ac */ /* 0x000e240008000a00 */
[----:B------:R-:W-:Y:S01]  /*c9d0*/  FFMA.FTZ R57, R28, R57, R27 ;  /* 0x000000391c397223 */ /* 0x000fe2000001001b */
[----:B------:R-:W-:-:S03]  /*c9e0*/  FFMA.FTZ R56, R29, R56, R26 ;  /* 0x000000381d387223 */ /* 0x000fc6000001001a */
[----:B----4-:R-:W-:Y:S01]  /*c9f0*/  FMUL.FTZ R2, R57, -1.4426950216293334961 ;  /* 0xbfb8aa3b39027820 */ /* 0x010fe20000410000 */
[----:B------:R-:W-:-:S05]  /*ca00*/  FMUL.FTZ R3, R56, -1.4426950216293334961 ;  /* 0xbfb8aa3b38037820 */ /* 0x000fca0000410000 */
[----:B------:R-:W3:Y:S01]  /*ca10*/  MUFU.EX2 R2, R2 ;  /* 0x0000000200027308 */ /* 0x000ee20000000800 */
[----:B-----5:R-:W-:Y:S02]  /*ca20*/  IMAD R0, R0, UR10, RZ ;  /* 0x0000000a00007c24 */ /* 0x020fe4000f8e02ff */
[----:B------:R-:W-:-:S05]  /*ca30*/  IMAD.WIDE.U32 R86, R25, UR10, R86 ;  /* 0x0000000a19567c25 */ /* 0x000fca000f8e0056 */
[----:B------:R-:W4:Y:S01]  /*ca40*/  MUFU.EX2 R3, R3 ;  /* 0x0000000300037308 */ /* 0x000f220000000800 */
[----:B------:R-:W-:-:S05]  /*ca50*/  IMAD R25, R25, UR11, R0 ;  /* 0x0000000b19197c24 */ /* 0x000fca000f8e0200 */
[----:B------:R-:W-:Y:S01]  /*ca60*/  IADD3 R25, PT, PT, R87, R25, RZ ;  /* 0x0000001957197210 */ /* 0x000fe20007ffe0ff */
[----:B---3--:R-:W-:Y:S01]  /*ca70*/  FADD.FTZ R4, R2, 1 ;  /* 0x3f80000002047421 */ /* 0x008fe20000010000 */
[----:B0-----:R-:W-:-:S05]  /*ca80*/  LEA R2, P1, R86, UR14, 0x1 ;  /* 0x0000000e56027c11 */ /* 0x001fca000f8208ff */
[----:B------:R-:W0:Y:S01]  /*ca90*/  MUFU.RCP R4, R4 ;  /* 0x0000000400047308 */ /* 0x000e220000001000 */
[----:B----4-:R-:W-:Y:S01]  /*caa0*/  FADD.FTZ R5, R3, 1 ;  /* 0x3f80000003057421 */ /* 0x010fe20000010000 */
[----:B------:R-:W-:-:S06]  /*cab0*/  LEA.HI.X R3, R86, UR15, R25, 0x1, P1 ;  /* 0x0000000f56037c11 */ /* 0x000fcc00088f0c19 */
[----:B------:R-:W1:Y:S01]  /*cac0*/  MUFU.RCP R5, R5 ;  /* 0x0000000500057308 */ /* 0x000e620000001000 */
[----:B0-----:R-:W-:Y:S01]  /*cad0*/  FMUL.FTZ R0, R57, R4 ;  /* 0x0000000439007220 */ /* 0x001fe20000410000 */
[----:B-1----:R-:W-:-:S05]  /*cae0*/  FMUL.FTZ R7, R56, R5 ;  /* 0x0000000538077220 */ /* 0x002fca0000410000 */
[----:B------:R-:W-:-:S05]  /*caf0*/  F2FP.BF16.F32.PACK_AB R7, R7, R0 ;  /* 0x000000000707723e */ /* 0x000fca00000010ff */
[----:B------:R0:W-:Y:S02]  /*cb00*/  STG.E desc[UR12][R2.64], R7 ;  /* 0x0000000702007986 */ /* 0x0001e4000c10190c */
.L_x_2319:
[----:B------:R-:W-:Y:S05]  /*cb10*/  BSYNC.RECONVERGENT B0 ;  /* 0x0000000000007941 */ /* 0x000fea0003800200 */
.L_x_2255:
[----:B------:R-:W5:Y:S01]  /*cb20*/  LDCU UR4, c[0x0][0x374] ;  /* 0x00006e80ff0477ac */ /* 0x000f620008000800 */
[----:B------:R-:W-:Y:S01]  /*cb30*/  IADD3 R82, PT, PT, R82, 0x1, RZ ;  /* 0x0000000152527810 */ /* 0x000fe20007ffe0ff */
[----:B------:R-:W1:Y:S01]  /*cb40*/  LDCU UR6, c[0x0][0x3f8] ;  /* 0x00007f00ff0677ac */ /* 0x000e620008000800 */
[----:B------:R-:W1:Y:S01]  /*cb50*/  LDCU UR7, c[0x0][0x3c8] ;  /* 0x00007900ff0777ac */ /* 0x000e620008000800 */
[----:B-----5:R-:W-:Y:S02]  /*cb60*/  UIADD3 UR5, UPT, UPT, UR4, UR5, URZ ;  /* 0x0000000504057290 */ /* 0x020fe4000fffe0ff */
[----:B-1----:R-:W-:-:S04]  /*cb70*/  UIMAD UR6, UR6, UR7, URZ ;  /* 0x00000007060672a4 */ /* 0x002fc8000f8e02ff */
[----:B------:R-:W-:-:S09]  /*cb80*/  UISETP.GE.AND UP0, UPT, UR5, UR6, UPT ;  /* 0x000000060500728c */ /* 0x000fd2000bf06270 */
[----:B------:R-:W-:Y:S05]  /*cb90*/  BRA.U !UP0, `(.L_x_2382) ;  /* 0xffffff3508807547 */ /* 0x000fea000b83ffff */
[----:B------:R-:W-:Y:S05]  /*cba0*/  EXIT ;  /* 0x000000000000794d */ /* 0x000fea0003800000 */
.L_x_2383:
        /* <DEDUP_REMOVED lines=13> */
.L_x_4922:


//--------------------- .text._Z35group_norm_nhwc_fwd_one_pass_kernelI11Bf16IOBf16WLi512ELi160ELi640EEv26Group_norm_nhwc_fwd_params --------------------------
	.section	.text._Z35group_norm_nhwc_fwd_one_pass_kernelI11Bf16IOBf16WLi512ELi160ELi640EEv26Group_norm_nhwc_fwd_params,"ax",@progbits
	.align	128
        .global         _Z35group_norm_nhwc_fwd_one_pass_kernelI11Bf16IOBf16WLi512ELi160ELi640EEv26Group_norm_nhwc_fwd_params
        .type           _Z35group_norm_nhwc_fwd_one_pass_kernelI11Bf16IOBf16WLi512ELi160ELi640EEv26Group_norm_nhwc_fwd_params,@function
        .size           _Z35group_norm_nhwc_fwd_one_pass_kernelI11Bf16IOBf16WLi512ELi160ELi640EEv26Group_norm_nhwc_fwd_params,(.L_x_4923 - _Z35group_norm_nhwc_fwd_one_pass_kernelI11Bf16IOBf16WLi512ELi160ELi640EEv26Group_norm_nhwc_fwd_params)
        .other          _Z35group_norm_nhwc_fwd_one_pass_kernelI11Bf16IOBf16WLi512ELi160ELi640EEv26Group_norm_nhwc_fwd_params,@"STO_CUDA_ENTRY STV_DEFAULT"
_Z35group_norm_nhwc_fwd_one_pass_kernelI11Bf16IOBf16WLi512ELi160ELi640EEv26Group_norm_nhwc_fwd_params:
.text._Z35group_norm_nhwc_fwd_one_pass_kernelI11Bf16IOBf16WLi512ELi160ELi640EEv26Group_norm_nhwc_fwd_params:
        /* <DEDUP_REMOVED lines=36> */
.L_x_2421:
[----:B0-----:R-:W0:Y:S01]  /*0240*/  LDCU UR12, c[0x0][0x3f8] ;  /* 0x00007f00ff0c77ac */ /* 0x001e220008000800 */
[----:B------:R-:W-:Y:S01]  /*0250*/  IABS R7, UR9 ;  /* 0x0000000900077c13 */ /* 0x000fe20008000000 */
[C---:B------:R-:W-:Y:S01]  /*0260*/  VIADD R28, R0.reuse, 0x8 ;  /* 0x00000008001c7836 */ /* 0x040fe20000000000 */
[----:B-1---5:R-:W1:Y:S01]  /*0270*/  @!P0 LDC.64 R12, c[0x0][0x3e0] ;  /* 0x0000f800ff0c8b82 */ /* 0x022e620000000a00 */
[----:B------:R-:W-:Y:S01]  /*0280*/  UMOV UR6, URZ ;  /* 0x000000ff00067c82 */ /* 0x000fe20008000000 */
[----:B------:R-:W-:Y:S01]  /*0290*/  R2UR UR10, R7 ;  /* 0x00000000070a72ca */ /* 0x000fe200000e0000 */
[----:B--2---:R-:W2:Y:S01]  /*02a0*/  LDCU.64 UR16, c[0x0][0x3e8] ;  /* 0x00007d00ff1077ac */ /* 0x004ea20008000a00 */
[----:B------:R-:W-:Y:S01]  /*02b0*/  SHF.R.S32.HI R31, RZ, 0x1f, R28 ;  /* 0x0000001fff1f7819 */ /* 0x000fe2000001141c */
[C---:B------:R-:W-:Y:S01]  /*02c0*/  VIADD R26, R0.reuse, 0x10 ;  /* 0x00000010001a7836 */ /* 0x040fe20000000000 */
[----:B------:R-:W-:Y:S01]  /*02d0*/  @!P0 SHF.R.S32.HI R9, RZ, 0x1f, R0 ;  /* 0x0000001fff098819 */ /* 0x000fe20000011400 */
[----:B---3--:R-:W3:Y:S01]  /*02e0*/  LDCU.64 UR14, c[0x0][0x3f0] ;  /* 0x00007e00ff0e77ac */ /* 0x008ee20008000a00 */
[----:B------:R-:W4:Y:S01]  /*02f0*/  @!P0 LDC.64 R24, c[0x0][0x390] ;  /* 0x0000e400ff188b82 */ /* 0x000f220000000a00 */
        /* <DEDUP_REMOVED lines=26> */
[----:B------:R-:W3:Y:S01]  /*04a0*/  @!P6 LDC.64 R14, c[0x0][0x390] ;  /* 0x0000e400ff0eeb82 */ /* 0x000ee20000000a00 */
[----:B-1----:R-:W-:-:S07]  /*04b0*/  @!P6 IMAD R31, R31, R16, RZ ;  /* 0x000000101f1fe224 */ /* 0x002fce00078e02ff */
[----:B------:R-:W1:Y:S01]  /*04c0*/  @!P5 LDC.64 R42, c[0x0][0x390] ;  /* 0x0000e400ff2adb82 */ /* 0x000e620000000a00 */
[----:B------:R-:W-:Y:S01]  /*04d0*/  @!P6 IMAD R31, R28, R17, R31 ;  /* 0x000000111c1fe224 */ /* 0x000fe200078e021f */
[----:B0-----:R-:W-:Y:S01]  /*04e0*/  IADD3 R6, PT, PT, R5, 0xffffffe, RZ ;  /* 0x0ffffffe05067810 */ /* 0x001fe20007ffe0ff */
[----:B------:R-:W-:Y:S02]  /*04f0*/  VIADD R5, R0, 0x18 ;  /* 0x0000001800057836 */ /* 0x000fe40000000000 */
[----:B--2---:R-:W-:-:S03]  /*0500*/  @!P5 IMAD R29, R29, R18, RZ ;  /* 0x000000121d1dd224 */ /* 0x004fc600078e02ff */
[----:B------:R-:W0:Y:S01]  /*0510*/  F2I.FTZ.U32.TRUNC.NTZ R6, R6 ;  /* 0x0000000600067305 */ /* 0x000e22000021f000 */
[----:B------:R-:W-:Y:S01]  /*0520*/  ISETP.GE.U32.AND P1, PT, R5, UR16, PT ;  /* 0x0000001005007c0c */ /* 0x000fe2000bf26070 */
[----:B------:R-:W-:Y:S01]  /*0530*/  @!P5 IMAD R29, R26, R19, R29 ;  /* 0x000000131a1dd224 */ /* 0x000fe200078e021d */
        /* <DEDUP_REMOVED lines=36> */
[----:B------:R-:W2:Y:S01]  /*0780*/  @!P3 LDC.64 R12, c[0x0][0x3e0] ;  /* 0x0000f800ff0cbb82 */ /* 0x000ea20000000a00 */
[----:B----4-:R-:W-:Y:S02]  /*0790*/  @!P0 LEA R24, P1, R20, R24, 0x1 ;  /* 0x0000001814188211 */ /* 0x010fe400078208ff */
[----:B------:R-:W-:Y:S02]  /*07a0*/  @!P0 IADD3 R21, PT, PT, R21, R33, RZ ;  /* 0x0000002115158210 */ /* 0x000fe40007ffe0ff */
[----:B------:R-:W-:Y:S01]  /*07b0*/  @P3 LOP3.LUT R2, R2, 0x200000, RZ, 0xfc, !PT ;  /* 0x0020000002023812 */ /* 0x000fe200078efcff */
[----:B------:R4:W-:Y:S01]  /*07c0*/  @!P0 STL [R1+0x178], R24 ;  /* 0x0001781801008387 */ /* 0x0009e20000100800 */
[----:B------:R-:W-:Y:S01]  /*07d0*/  @!P0 LEA.HI.X R20, R20, R25, R21, 0x1, P1 ;  /* 0x0000001914148211 */ /* 0x000fe200008f0c15 */
[----:B------:R-:W-:Y:S01]  /*07e0*/  @!P6 IMAD.MOV.U32 R25, RZ, RZ, R9 ;  /* 0x000000ffff19e224 */ /* 0x000fe200078e0009 */
[----:B------:R-:W-:-:S03]  /*07f0*/  LOP3.LUT R2, R2, 0xffefffff, RZ, 0xc0, !PT ;  /* 0xffefffff02027812 */ /* 0x000fc600078ec0ff */
[----:B------:R3:W-:Y:S01]  /*0800*/  @!P0 STL [R1+0x174], R20 ;  /* 0x0001741401008387 */ /* 0x0007e20000100800 */
[----:B----4-:R-:W-:-:S04]  /*0810*/  @!P6 IMAD.MOV.U32 R24, RZ, RZ, R6 ;  /* 0x000000ffff18e224 */ /* 0x010fc800078e0006 */
[----:B------:R-:W-:Y:S01]  /*0820*/  @!P6 IMAD.WIDE.U32 R16, R28, R16, R24 ;  /* 0x000000101c10e225 */ /* 0x000fe200078e0018 */
[----:B------:R-:W-:Y:S01]  /*0830*/  @!P5 MOV R24, R6 ;  /* 0x000000060018d202 */ /* 0x000fe20000000f00 */
[----:B---3--:R-:W3:Y:S02]  /*0840*/  @!P4 LDC.64 R20, c[0x0][0x390] ;  /* 0x0000e400ff14cb82 */ /* 0x008ee40000000a00 */
[----:B------:R-:W-:Y:S01]  /*0850*/  @!P5 IMAD.MOV.U32 R25, RZ, RZ, R9 ;  /* 0x000000ffff19d224 */ /* 0x000fe200078e0009 */
[----:B------:R-:W-:Y:S01]  /*0860*/  @!P6 LEA R32, P1, R16, R14, 0x1 ;  /* 0x0000000e1020e211 */ /* 0x000fe200078208ff */
[----:B------:R-:W-:Y:S02]  /*0870*/  @!P6 IMAD.IADD R17, R17, 0x1, R31 ;  /* 0x000000011111e824 */ /* 0x000fe400078e021f */
[----:B------:R-:W-:Y:S02]  /*0880*/  @!P5 IMAD.WIDE.U32 R18, R26, R18, R24 ;  /* 0x000000121a12d225 */ /* 0x000fe400078e0018 */
[----:B------:R-:W4:Y:S01]  /*0890*/  @!P3 LDC.64 R24, c[0x0][0x390] ;  /* 0x0000e400ff18bb82 */ /* 0x000f220000000a00 */
[----:B------:R-:W-:Y:S01]  /*08a0*/  @!P6 LEA.HI.X R33, R16, R15, R17, 0x1, P1 ;  /* 0x0000000f1021e211 */ /* 0x000fe200008f0c11 */
[----:B0-----:R-:W-:Y:S01]  /*08b0*/  @!P4 IMAD R14, R27, R10, RZ ;  /* 0x0000000a1b0ec224 */ /* 0x001fe200078e02ff */
[----:B------:R-:W-:Y:S01]  /*08c0*/  @!P5 IADD3 R16, PT, PT, R19, R29, RZ ;  /* 0x0000001d1310d210 */ /* 0x000fe20007ffe0ff */
[----:B------:R-:W-:Y:S01]  /*08d0*/  @!P4 IMAD.MOV.U32 R15, RZ, RZ, R9 ;  /* 0x000000ffff0fc224 */ /* 0x000fe200078e0009 */
[C---:B-1----:R-:W-:Y:S01]  /*08e0*/  @!P5 LEA R42, P1, R18.reuse, R42, 0x1 ;  /* 0x0000002a122ad211 */ /* 0x042fe200078208ff */
[----:B------:R-:W-:Y:S01]  /*08f0*/  @!P4 IMAD R17, R5, R11, R14 ;  /* 0x0000000b0511c224 */ /* 0x000fe200078e020e */
[----:B------:R-:W-:Y:S01]  /*0900*/  @!P6 STL.64 [R1+0x110], R32 ;  /* 0x000110200100e387 */ /* 0x000fe20000100a00 */
[----:B------:R-:W-:Y:S01]  /*0910*/  @!P4 IMAD.MOV.U32 R14, RZ, RZ, R6 ;  /* 0x000000ffff0ec224 */ /* 0x000fe200078e0006 */
[----:B------:R-:W-:Y:S01]  /*0920*/  @!P5 LEA.HI.X R43, R18, R43, R16, 0x1, P1 ;  /* 0x0000002b122bd211 */ /* 0x000fe200008f0c10 */
[----:B--2---:R-:W-:-:S02]  /*0930*/  @!P3 IMAD R23, R23, R12, RZ ;  /* 0x0000000c1717b224 */ /* 0x004fc400078e02ff */
[----:B------:R-:W-:Y:S01]  /*0940*/  @!P4 IMAD.WIDE.U32 R10, R5, R10, R14 ;  /* 0x0000000a050ac225 */ /* 0x000fe200078e000e */
[----:B------:R-:W-:Y:S01]  /*0950*/  @!P3 MOV R14, R6 ;  /* 0x00000006000eb202 */ /* 0x000fe20000000f00 */
[----:B------:R-:W-:Y:S02]  /*0960*/  STL.64 [R1+0x418], R42 ;  /* 0x0004182a01007387 */ /* 0x000fe40000100a00 */
[----:B------:R-:W-:Y:S01]  /*0970*/  @!P3 IMAD.MOV.U32 R15, RZ, RZ, R9 ;  /* 0x000000ffff0fb224 */ /* 0x000fe200078e0009 */
[----:B---3--:R-:W-:Y:S01]  /*0980*/  @!P4 LEA R20, P1, R10, R20, 0x1 ;  /* 0x000000140a14c211 */ /* 0x008fe200078208ff */
[C---:B------:R-:W-:Y:S02]  /*0990*/  @!P3 IMAD R23, R22.reuse, R13, R23 ;  /* 0x0000000d1617b224 */ /* 0x040fe400078e0217 */
[----:B------:R-:W-:Y:S02]  /*09a0*/  @!P4 IMAD.IADD R5, R11, 0x1, R17 ;  /* 0x000000010b05c824 */ /* 0x000fe400078e0211 */
[----:B------:R-:W-:-:S03]  /*09b0*/  @!P3 IMAD.WIDE.U32 R12, R22, R12, R14 ;  /* 0x0000000c160cb225 */ /* 0x000fc600078e000e */
[----:B------:R-:W-:Y:S01]  /*09c0*/  @!P4 LEA.HI.X R21, R10, R21, R5, 0x1, P1 ;  /* 0x000000150a15c211 */ /* 0x000fe200008f0c05 */
[----:B------:R-:W-:Y:S01]  /*09d0*/  VIADD R5, R0, 0x28 ;  /* 0x0000002800057836 */ /* 0x000fe20000000000 */
[----:B------:R-:W-:Y:S02]  /*09e0*/  @!P3 IADD3 R10, PT, PT, R13, R23, RZ ;  /* 0x000000170d0ab210 */ /* 0x000fe40007ffe0ff */
[C---:B----4-:R-:W-:Y:S01]  /*09f0*/  @!P3 LEA R24, P1, R12.reuse, R24, 0x1 ;  /* 0x000000180c18b211 */ /* 0x050fe200078208ff */
        /* <DEDUP_REMOVED lines=2310> */
.L_x_2385:
[----:B0-----:R-:W-:Y:S05]  /*9a60*/  BSYNC.RECONVERGENT B0 ;  /* 0x0000000000007941 */ /* 0x001fea0003800200 */
.L_x_2384:
        /* <DEDUP_REMOVED lines=54> */
.L_x_2387:
[----:B------:R-:W-:Y:S05]  /*9dd0*/  BSYNC.RECONVERGENT B0 ;  /* 0x0000000000007941 */ /* 0x000fea0003800200 */
.L_x_2386:
        /* <DEDUP_REMOVED lines=36> */
.L_x_2391:
[----:B------:R-:W2:Y:S04]  /*a020*/  LDG.E.STRONG.GPU R10, desc[UR18][R12.64] ;  /* 0x000000120c0a7981 */ /* 0x000ea8000c1ef900 */
[----:B--2---:R-:W-:Y:S04]  /*a030*/  CCTL.IVALL ;  /* 0x00000000ff00798f */ /* 0x004fe80002000000 */
[----:B------:R0:W-:Y:S01]  /*a040*/  STL [R1], R10 ;  /* 0x0000000a01007387 */ /* 0x0001e20000100800 */
[----:B------:R-:W-:-:S13]  /*a050*/  ISETP.NE.AND P1, PT, R10, UR14, PT ;  /* 0x0000000e0a007c0c */ /* 0x000fda000bf25270 */
[----:B0-----:R-:W-:Y:S05]  /*a060*/  @P1 BRA `(.L_x_2391) ;  /* 0xfffffffc00ec1947 */ /* 0x001fea000383ffff */
.L_x_2390:
[----:B01----:R-:W-:Y:S05]  /*a070*/  BSYNC.RECONVERGENT B0 ;  /* 0x0000000000007941 */ /* 0x003fea0003800200 */
.L_x_2389:
        /* <DEDUP_REMOVED lines=15> */
.L_x_2393:
        /* <DEDUP_REMOVED lines=99> */
.L_x_2392:
        /* <DEDUP_REMOVED lines=54> */
.L_x_2394:
        /* <DEDUP_REMOVED lines=27> */
.L_x_2395:
        /* <DEDUP_REMOVED lines=15> */
.L_x_2396:
[----:B------:R-:W-:Y:S05]  /*ada0*/  BSYNC.RECONVERGENT B0 ;  /* 0x0000000000007941 */ /* 0x000fea0003800200 */
.L_x_2388:
[----:B------:R-:W0:Y:S01]  /*adb0*/  S2R R16, SR_TID.X ;  /* 0x0000000000107919 */ /* 0x000e220000002100 */
[----:B------:R-:W-:Y:S01]  /*adc0*/  LOP3.LUT P2, RZ, R2, 0x4000000, RZ, 0xc0, !PT ;  /* 0x0400000002ff7812 */ /* 0x000fe2000784c0ff */
[----:B------:R-:W2:Y:S01]  /*add0*/  S2UR UR6, SR_CgaCtaId ;  /* 0x00000000000679c3 */ /* 0x000ea20000008800 */
[----:B------:R-:W4:Y:S01]  /*ade0*/  LDCU UR7, c[0x0][0x414] ;  /* 0x00008280ff0777ac */ /* 0x000f220008000800 */
[----:B------:R-:W-:Y:S01]  /*adf0*/  ISETP.NE.AND P1, PT, R3, RZ, PT ;  /* 0x000000ff0300720c */ /* 0x000fe20003f25270 */
[----:B------:R-:W-:Y:S01]  /*ae00*/  IMAD.U32 R19, RZ, RZ, UR9 ;  /* 0x00000009ff137e24 */ /* 0x000fe2000f8e00ff */
[----:B------:R-:W-:-:S04]  /*ae10*/  UMOV UR5, 0x400 ;  /* 0x0000040000057882 */ /* 0x000fc80000000000 */
[----:B-1-3--:R-:W1:Y:S01]  /*ae20*/  LDC.64 R14, c[0x0][0x3a0] ;  /* 0x0000e800ff0e7b82 */ /* 0x00ae620000000a00 */
[----:B--2---:R-:W-:Y:S01]  /*ae30*/  ULEA UR5, UR6, UR5, 0x18 ;  /* 0x0000000506057291 */ /* 0x004fe2000f8ec0ff */
[----:B0-----:R-:W-:-:S08]  /*ae40*/  LOP3.LUT R10, R16, 0xffff, RZ, 0xc0, !PT ;  /* 0x0000ffff100a7812 */ /* 0x001fd000078ec0ff */
[----:B------:R-:W-:Y:S01]  /*ae50*/  @!P1 STS.64 [UR5+0xc0], R4 ;  /* 0x0000c004ff009988 */ /* 0x000fe20008000a05 */
[----:B------:R-:W-:-:S05]  /*ae60*/  IMAD R10, R10, 0x334, RZ ;  /* 0x000003340a0a7824 */ /* 0x000fca00078e02ff */
[----:B------:R-:W-:-:S04]  /*ae70*/  SHF.R.U32.HI R10, RZ, 0x10, R10 ;  /* 0x00000010ff0a7819 */ /* 0x000fc8000001160a */
[----:B------:R-:W-:-:S05]  /*ae80*/  PRMT R10, R10, 0x9910, RZ ;  /* 0x000099100a0a7816 */ /* 0x000fca00000000ff */
[----:B------:R-:W-:Y:S02]  /*ae90*/  IMAD R12, R10, 0x50, RZ ;  /* 0x000000500a0c7824 */ /* 0x000fe400078e02ff */
[----:B------:R-:W0:Y:S02]  /*aea0*/  @P2 LDC.64 R10, c[0x0][0x388] ;  /* 0x0000e200ff0a2b82 */ /* 0x000e240000000a00 */
[----:B------:R-:W-:-:S05]  /*aeb0*/  IMAD.MOV R17, RZ, RZ, -R12 ;  /* 0x000000ffff117224 */ /* 0x000fca00078e0a0c */
[----:B------:R-:W-:Y:S01]  /*aec0*/  PRMT R17, R17, 0x7710, RZ ;  /* 0x0000771011117816 */ /* 0x000fe200000000ff */
[----:B----4-:R-:W2:Y:S03]  /*aed0*/  LDC.64 R12, c[0x0][0x398] ;  /* 0x0000e600ff0c7b82 */ /* 0x010ea60000000a00 */
        /* <DEDUP_REMOVED lines=10> */
[----:B--2---:R-:W-:-:S05]  /*af80*/  IMAD.WIDE R12, R3, 0x2, R12 ;  /* 0x00000002030c7825 */ /* 0x004fca00078e020c */
[----:B------:R-:W2:Y:S04]  /*af90*/  LDG.E.U16 R23, desc[UR18][R12.64] ;  /* 0x000000120c177981 */ /* 0x000ea8000c1e1500 */
[----:B------:R-:W3:Y:S04]  /*afa0*/  LDG.E.U16 R24, desc[UR18][R12.64+0x2] ;  /* 0x000002120c187981 */ /* 0x000ee8000c1e1500 */
[----:B------:R-:W4:Y:S04]  /*afb0*/  LDG.E.U16 R22, desc[UR18][R14.64] ;  /* 0x000000120e167981 */ /* 0x000f28000c1e1500 */
[----:B------:R-:W4:Y:S01]  /*afc0*/  LDG.E.U16 R21, desc[UR18][R14.64+0x2] ;  /* 0x000002120e157981 */ /* 0x000f22000c1e1500 */
        /* <DEDUP_REMOVED lines=11> */
[----:B--2---:R-:W-:Y:S01]  /*b080*/  IMAD.U32 R23, R23, 0x10000, RZ ;  /* 0x0001000017177824 */ /* 0x004fe200078e00ff */
[----:B---3--:R-:W-:Y:S01]  /*b090*/  SHF.L.U32 R24, R24, 0x10, RZ ;  /* 0x0000001018187819 */ /* 0x008fe200000006ff */
[----:B----4-:R-:W-:Y:S02]  /*b0a0*/  IMAD.U32 R22, R22, 0x10000, RZ ;  /* 0x0001000016167824 */ /* 0x010fe400078e00ff */
[----:B------:R-:W-:Y:S01]  /*b0b0*/  IMAD.U32 R21, R21, 0x10000, RZ ;  /* 0x0001000015157824 */ /* 0x000fe200078e00ff */
[----:B01----:R-:W-:Y:S06]  /*b0c0*/  BRA.U !UP0, `(.L_x_2397) ;  /* 0x0000000908687547 */ /* 0x003fec000b800000 */
[----:B------:R-:W-:Y:S01]  /*b0d0*/  HFMA2 R3, -RZ, RZ, 0, 0 ;  /* 0x00000000ff037431 */ /* 0x000fe200000001ff */
[----:B------:R-:W0:Y:S01]  /*b0e0*/  LDCU.64 UR14, c[0x0][0x3e0] ;  /* 0x00007c00ff0e77ac */ /* 0x000e220008000a00 */
[----:B------:R-:W1:Y:S01]  /*b0f0*/  LDCU.64 UR6, c[0x0][0x380] ;  /* 0x00007000ff0677ac */ /* 0x000e620008000a00 */
[----:B------:R-:W2:Y:S04]  /*b100*/  LDCU.64 UR12, c[0x0][0x3e8] ;  /* 0x00007d00ff0c77ac */ /* 0x000ea80008000a00 */
.L_x_2406:
[----:B-1---5:R-:W-:-:S06]  /*b110*/  LEA R12, R3, UR8, 0x2 ;  /* 0x00000008030c7c11 */ /* 0x022fcc000f8e10ff */
[----:B0----5:R-:W5:Y:S01]  /*b120*/  LDL.128 R12, [R12] ;  /* 0x000000000c0c7983 */ /* 0x021f620000100c00 */
[C---:B--2---:R-:W-:Y:S01]  /*b130*/  IMAD R19, R3.reuse, 0x8, R0 ;  /* 0x0000000803137824 */ /* 0x044fe200078e0200 */
[----:B------:R-:W-:Y:S01]  /*b140*/  BSSY.RECONVERGENT B0, `(.L_x_2398) ;  /* 0x0000030000007945 */ /* 0x000fe20003800200 */
[----:B------:R-:W-:Y:S02]  /*b150*/  VIADD R3, R3, 0x4 ;  /* 0x0000000403037836 */ /* 0x000fe40000000000 */
[C---:B---3--:R-:W-:Y:S01]  /*b160*/  VIADD R10, R19.reuse, 0x10 ;  /* 0x00000010130a7836 */ /* 0x048fe20000000000 */
[C---:B--2---:R-:W-:Y:S01]  /*b170*/  ISETP.GE.U32.AND P3, PT, R19.reuse, UR12, PT ;  /* 0x0000000c13007c0c */ /* 0x044fe2000bf66070 */
[C---:B------:R-:W-:Y:S01]  /*b180*/  VIADD R4, R19.reuse, 0x18 ;  /* 0x0000001813047836 */ /* 0x040fe20000000000 */
[----:B------:R-:W-:Y:S02]  /*b190*/  SHF.R.S32.HI R32, RZ, 0x1f, R19 ;  /* 0x0000001fff207819 */ /* 0x000fe40000011413 */
[----:B------:R-:W-:-:S02]  /*b1a0*/  IADD3 R27, PT, PT, R19, 0x8, RZ ;  /* 0x00000008131b7810 */ /* 0x000fc40007ffe0ff */
[----:B------:R-:W-:Y:S02]  /*b1b0*/  ISETP.GE.AND.EX P3, PT, R32, UR13, PT, P3 ;  /* 0x0000000d20007c0c */ /* 0x000fe4000bf66330 */
[----:B------:R-:W-:Y:S02]  /*b1c0*/  ISETP.GE.U32.AND P1, PT, R27, UR12, PT ;  /* 0x0000000c1b007c0c */ /* 0x000fe4000bf26070 */
[----:B------:R-:W-:Y:S02]  /*b1d0*/  ISETP.GE.U32.AND P4, PT, R10, UR12, PT ;  /* 0x0000000c0a007c0c */ /* 0x000fe4000bf86070 */
[----:B------:R-:W-:Y:S02]  /*b1e0*/  ISETP.GE.U32.AND P2, PT, R4, UR12, PT ;  /* 0x0000000c04007c0c */ /* 0x000fe4000bf46070 */
[----:B------:R-:W-:Y:S02]  /*b1f0*/  SHF.R.S32.HI R28, RZ, 0x1f, R27 ;  /* 0x0000001fff1c7819 */ /* 0x000fe4000001141b */
[----:B------:R-:W-:-:S02]  /*b200*/  SHF.R.S32.HI R11, RZ, 0x1f, R10 ;  /* 0x0000001fff0b7819 */ /* 0x000fc4000001140a */
[----:B------:R-:W-:Y:S02]  /*b210*/  SHF.R.S32.HI R5, RZ, 0x1f, R4 ;  /* 0x0000001fff057819 */ /* 0x000fe40000011404 */
[----:B------:R-:W-:Y:S02]  /*b220*/  ISETP.NE.AND P5, PT, R3, 0x40, PT ;  /* 0x000000400300780c */ /* 0x000fe40003fa5270 */
[----:B------:R-:W-:Y:S02]  /*b230*/  ISETP.GE.AND.EX P1, PT, R28, UR13, PT, P1 ;  /* 0x0000000d1c007c0c */ /* 0x000fe4000bf26310 */
[----:B------:R-:W-:Y:S02]  /*b240*/  ISETP.GE.AND.EX P4, PT, R11, UR13, PT, P4 ;  /* 0x0000000d0b007c0c */ /* 0x000fe4000bf86340 */
[----:B------:R-:W-:Y:S01]  /*b250*/  ISETP.GE.AND.EX P2, PT, R5, UR13, PT, P2 ;  /* 0x0000000d05007c0c */ /* 0x000fe2000bf46320 */
[----:B------:R-:W-:-:S12]  /*b260*/  @P3 BRA `(.L_x_2399) ;  /* 0x0000000000743947 */ /* 0x000fd80003800000 */
[----:B-----5:R-:W-:Y:S01]  /*b270*/  PRMT R16, R12, 0x7632, R16 ;  /* 0x000076320c107816 */ /* 0x020fe20000000010 */
[----:B0-----:R-:W-:Y:S01]  /*b280*/  IMAD R32, R32, UR14, RZ ;  /* 0x0000000e20207c24 */ /* 0x001fe2000f8e02ff */
[----:B------:R-:W-:-:S03]  /*b290*/  SHF.L.U32 R17, R12, 0x10, RZ ;  /* 0x000000100c117819 */ /* 0x000fc600000006ff */
[----:B------:R-:W-:Y:S02]  /*b2a0*/  IMAD.U32 R29, R16, 0x10000, RZ ;  /* 0x00010000101d7824 */ /* 0x000fe400078e00ff */
[C---:B------:R-:W-:Y:S01]  /*b2b0*/  FADD.FTZ R12, -R26.reuse, R17 ;  /* 0x000000111a0c7221 */ /* 0x040fe20000010100 */
[----:B------:R-:W-:Y:S01]  /*b2c0*/  MOV R17, R9 ;  /* 0x0000000900117202 */ /* 0x000fe20000000f00 */
[----:B------:R-:W-:Y:S01]  /*b2d0*/  FADD.FTZ R16, -R26, R29 ;  /* 0x0000001d1a107221 */ /* 0x000fe20000010100 */
[----:B------:R-:W-:Y:S02]  /*b2e0*/  IMAD R31, R19, UR15, R32 ;  /* 0x0000000f131f7c24 */ /* 0x000fe4000f8e0220 */
[-C--:B------:R-:W-:Y:S01]  /*b2f0*/  FMUL.FTZ R12, R12, R25.reuse ;  /* 0x000000190c0c7220 */ /* 0x080fe20000410000 */
[----:B------:R-:W-:-:S03]  /*b300*/  FMUL.FTZ R16, R16, R25 ;  /* 0x0000001910107220 */ /* 0x000fc60000410000 */
[----:B------:R-:W-:Y:S01]  /*b310*/  FFMA.FTZ R34, R23, R12, R22 ;  /* 0x0000000c17227223 */ /* 0x000fe20000010016 */
[----:B------:R-:W-:Y:S01]  /*b320*/  FFMA.FTZ R33, R24, R16, R21 ;  /* 0x0000001018217223 */ /* 0x000fe20000010015 */
[----:B------:R-:W-:Y:S02]  /*b330*/  IMAD.MOV.U32 R16, RZ, RZ, R6 ;  /* 0x000000ffff107224 */ /* 0x000fe400078e0006 */
[----:B------:R-:W-:Y:S01]  /*b340*/  FMUL.FTZ R12, R34, -1.4426950216293334961 ;  /* 0xbfb8aa3b220c7820 */ /* 0x000fe20000410000 */
[----:B------:R-:W-:Y:S01]  /*b350*/  FMUL.FTZ R18, R33, -1.4426950216293334961 ;  /* 0xbfb8aa3b21127820 */ /* 0x000fe20000410000 */
[----:B------:R-:W-:-:S04]  /*b360*/  IMAD.WIDE.U32 R16, R19, UR14, R16 ;  /* 0x0000000e13107c25 */ /* 0x000fc8000f8e0010 */
[----:B------:R-:W0:Y:S01]  /*b370*/  MUFU.EX2 R12, R12 ;  /* 0x0000000c000c7308 */ /* 0x000e220000000800 */
[----:B------:R-:W-:-:S07]  /*b380*/  IMAD.IADD R19, R17, 0x1, R31 ;  /* 0x0000000111137824 */ /* 0x000fce00078e021f */
[----:B------:R-:W2:Y:S01]  /*b390*/  MUFU.EX2 R18, R18 ;  /* 0x0000001200127308 */ /* 0x000ea20000000800 */
[----:B0-----:R-:W-:-:S07]  /*b3a0*/  FADD.FTZ R29, R12, 1 ;  /* 0x3f8000000c1d7421 */ /* 0x001fce0000010000 */
[----:B------:R-:W0:Y:S01]  /*b3b0*/  MUFU.RCP R29, R29 ;  /* 0x0000001d001d7308 */ /* 0x000e220000001000 */
[----:B--2---:R-:W-:Y:S01]  /*b3c0*/  FADD.FTZ R30, R18, 1 ;  /* 0x3f800000121e7421 */ /* 0x004fe20000010000 */
[----:B-1----:R-:W-:-:S04]  /*b3d0*/  LEA R18, P3, R16, UR6, 0x1 ;  /* 0x0000000610127c11 */ /* 0x002fc8000f8608ff */
[----:B------:R-:W-:Y:S02]  /*b3e0*/  LEA.HI.X R19, R16, UR7, R19, 0x1, P3 ;  /* 0x0000000710137c11 */ /* 0x000fe400098f0c13 */
[----:B------:R-:W1:Y:S01]  /*b3f0*/  MUFU.RCP R30, R30 ;  /* 0x0000001e001e7308 */ /* 0x000e620000001000 */
[----:B0-----:R-:W-:Y:S01]  /*b400*/  FMUL.FTZ R12, R34, R29 ;  /* 0x0000001d220c7220 */ /* 0x001fe20000410000 */
[----:B-1----:R-:W-:-:S05]  /*b410*/  FMUL.FTZ R17, R33, R30 ;  /* 0x0000001e21117220 */ /* 0x002fca0000410000 */
[----:B------:R-:W-:-:S05]  /*b420*/  F2FP.BF16.F32.PACK_AB R17, R17, R12 ;  /* 0x0000000c1111723e */ /* 0x000fca00000010ff */
[----:B------:R2:W-:Y:S02]  /*b430*/  STG.E desc[UR18][R18.64], R17 ;  /* 0x0000001112007986 */ /* 0x0005e4000c101912 */
.L_x_2399:
[----:B01----:R-:W-:Y:S05]  /*b440*/  BSYNC.RECONVERGENT B0 ;  /* 0x0000000000007941 */ /* 0x003fea0003800200 */
.L_x_2398:
[----:B------:R-:W-:Y:S04]  /*b450*/  BSSY.RECONVERGENT B0, `(.L_x_2400) ;  /* 0x000001f000007945 */ /* 0x000fe80003800200 */
[----:B------:R-:W-:Y:S05]  /*b460*/  @P1 BRA `(.L_x_2401) ;  /* 0x0000000000741947 */ /* 0x000fea0003800000 */
[C---:B-----5:R-:W-:Y:S01]  /*b470*/  PRMT R12, R13.reuse, 0x7632, R12 ;  /* 0x000076320d0c7816 */ /* 0x060fe2000000000c */
[----:B------:R-:W-:Y:S02]  /*b480*/  IMAD.U32 R13, R13, 0x10000, RZ ;  /* 0x000100000d0d7824 */ /* 0x000fe400078e00ff */
[----:B------:R-:W-:Y:S01]  /*b490*/  IMAD R28, R28, UR14, RZ ;  /* 0x0000000e1c1c7c24 */ /* 0x000fe2000f8e02ff */
[----:B--2---:R-:W-:Y:S01]  /*b4a0*/  SHF.L.U32 R17, R12, 0x10, RZ ;  /* 0x000000100c117819 */ /* 0x004fe200000006ff */
[C---:B------:R-:W-:Y:S01]  /*b4b0*/  FADD.FTZ R12, -R26.reuse, R13 ;  /* 0x0000000d1a0c7221 */ /* 0x040fe20000010100 */
[----:B------:R-:W-:Y:S02]  /*b4c0*/  IMAD.MOV.U32 R13, RZ, RZ, R9 ;  /* 0x000000ffff0d7224 */ /* 0x000fe400078e0009 */
[----:B------:R-:W-:Y:S02]  /*b4d0*/  IMAD R29, R27, UR15, R28 ;  /* 0x0000000f1b1d7c24 */ /* 0x000fe4000f8e021c */
[----:B------:R-:W-:Y:S01]  /*b4e0*/  FADD.FTZ R16, -R26, R17 ;  /* 0x000000111a107221 */ /* 0x000fe20000010100 */
[----:B------:R-:W-:-:S03]  /*b4f0*/  FMUL.FTZ R12, R12, R25 ;  /* 0x000000190c0c7220 */ /* 0x000fc60000410000 */
[----:B------:R-:W-:Y:S01]  /*b500*/  FMUL.FTZ R16, R16, R25 ;  /* 0x0000001910107220 */ /* 0x000fe20000410000 */
[----:B------:R-:W-:Y:S01]  /*b510*/  FFMA.FTZ R31, R23, R12, R22 ;  /* 0x0000000c171f7223 */ /* 0x000fe20000010016 */
[----:B------:R-:W-:Y:S02]  /*b520*/  IMAD.MOV.U32 R12, RZ, RZ, R6 ;  /* 0x000000ffff0c7224 */ /* 0x000fe400078e0006 */
[----:B------:R-:W-:Y:S01]  /*b530*/  FFMA.FTZ R30, R24, R16, R21 ;  /* 0x00000010181e7223 */ /* 0x000fe20000010015 */
[----:B------:R-:W-:Y:S01]  /*b540*/  FMUL.FTZ R17, R31, -1.4426950216293334961 ;  /* 0xbfb8aa3b1f117820 */ /* 0x000fe20000410000 */
[----:B------:R-:W-:-:S04]  /*b550*/  IMAD.WIDE.U32 R12, R27, UR14, R12 ;  /* 0x0000000e1b0c7c25 */ /* 0x000fc8000f8e000c */
[----:B------:R-:W-:Y:S01]  /*b560*/  FMUL.FTZ R16, R30, -1.4426950216293334961 ;  /* 0xbfb8aa3b1e107820 */ /* 0x000fe20000410000 */
[----:B------:R-:W0:Y:S08]  /*b570*/  MUFU.EX2 R17, R17 ;  /* 0x0000001100117308 */ /* 0x000e300000000800 */
[----:B------:R-:W1:Y:S01]  /*b580*/  MUFU.EX2 R16, R16 ;  /* 0x0000001000107308 */ /* 0x000e620000000800 */
[----:B0-----:R-:W-:Y:S01]  /*b590*/  FADD.FTZ R18, R17, 1 ;  /* 0x3f80000011127421 */ /* 0x001fe20000010000 */
[----:B------:R-:W-:-:S06]  /*b5a0*/  IADD3 R17, PT, PT, R13, R29, RZ ;  /* 0x0000001d0d117210 */ /* 0x000fcc0007ffe0ff */
[----:B------:R-:W0:Y:S01]  /*b5b0*/  MUFU.RCP R18, R18 ;  /* 0x0000001200127308 */ /* 0x000e220000001000 */
[----:B-1----:R-:W-:Y:S01]  /*b5c0*/  FADD.FTZ R19, R16, 1 ;  /* 0x3f80000010137421 */ /* 0x002fe20000010000 */
[----:B------:R-:W-:-:S04]  /*b5d0*/  LEA R16, P1, R12, UR6, 0x1 ;  /* 0x000000060c107c11 */ /* 0x000fc8000f8208ff */
[----:B------:R-:W-:Y:S02]  /*b5e0*/  LEA.HI.X R17, R12, UR7, R17, 0x1, P1 ;  /* 0x000000070c117c11 */ /* 0x000fe400088f0c11 */
[----:B------:R-:W1:Y:S01]  /*b5f0*/  MUFU.RCP R19, R19 ;  /* 0x0000001300137308 */ /* 0x000e620000001000 */
[----:B0-----:R-:W-:Y:S01]  /*b600*/  FMUL.FTZ R13, R31, R18 ;  /* 0x000000121f0d7220 */ /* 0x001fe20000410000 */
[----:B-1----:R-:W-:-:S05]  /*b610*/  FMUL.FTZ R28, R30, R19 ;  /* 0x000000131e1c7220 */ /* 0x002fca0000410000 */
[----:B------:R-:W-:-:S05]  /*b620*/  F2FP.BF16.F32.PACK_AB R13, R28, R13 ;  /* 0x0000000d1c0d723e */ /* 0x000fca00000010ff */
[----:B------:R0:W-:Y:S02]  /*b630*/  STG.E desc[UR18][R16.64], R13 ;  /* 0x0000000d10007986 */ /* 0x0001e4000c101912 */
.L_x_2401:
[----:B------:R-:W-:Y:S05]  /*b640*/  BSYNC.RECONVERGENT B0 ;  /* 0x0000000000007941 */ /* 0x000fea0003800200 */
.L_x_2400:
[----:B------:R-:W-:Y:S04]  /*b650*/  BSSY.RECONVERGENT B0, `(.L_x_2402) ;  /* 0x000001f000007945 */ /* 0x000fe80003800200 */
[----:B------:R-:W-:Y:S05]  /*b660*/  @P4 BRA `(.L_x_2403) ;  /* 0x0000000000744947 */ /* 0x000fea0003800000 */
[C---:B-----5:R-:W-:Y:S01]  /*b670*/  PRMT R12, R14.reuse, 0x7632, R12 ;  /* 0x000076320e0c7816 */ /* 0x060fe2000000000c */
[----:B0-----:R-:W-:Y:S02]  /*b680*/  IMAD.U32 R13, R14, 0x10000, RZ ;  /* 0x000100000e0d7824 */ /* 0x001fe400078e00ff */
[----:B------:R-:W-:Y:S02]  /*b690*/  IMAD R11, R11, UR14, RZ ;  /* 0x0000000e0b0b7c24 */ /* 0x000fe4000f8e02ff */
[----:B--2---:R-:W-:Y:S02]  /*b6a0*/  IMAD.U32 R17, R12, 0x10000, RZ ;  /* 0x000100000c117824 */ /* 0x004fe400078e00ff */
[C---:B------:R-:W-:Y:S02]  /*b6b0*/  FADD.FTZ R12, -R26.reuse, R13 ;  /* 0x0000000d1a0c7221 */ /* 0x040fe40000010100 */
[----:B------:R-:W-:Y:S02]  /*b6c0*/  FADD.FTZ R14, -R26, R17 ;  /* 0x000000111a0e7221 */ /* 0x000fe40000010100 */
[----:B------:R-:W-:Y:S01]  /*b6d0*/  FMUL.FTZ R12, R12, R25 ;  /* 0x000000190c0c7220 */ /* 0x000fe20000410000 */
[----:B------:R-:W-:-:S02]  /*b6e0*/  IMAD R17, R10, UR15, R11 ;  /* 0x0000000f0a117c24 */ /* 0x000fc4000f8e020b */
[----:B------:R-:W-:Y:S01]  /*b6f0*/  FMUL.FTZ R14, R14, R25 ;  /* 0x000000190e0e7220 */ /* 0x000fe20000410000 */
[----:B------:R-:W-:-:S03]  /*b700*/  FFMA.FTZ R19, R23, R12, R22 ;  /* 0x0000000c17137223 */ /* 0x000fc60000010016 */
[----:B------:R-:W-:Y:S01]  /*b710*/  FFMA.FTZ R27, R24, R14, R21 ;  /* 0x0000000e181b7223 */ /* 0x000fe20000010015 */
[----:B------:R-:W-:-:S03]  /*b720*/  FMUL.FTZ R12, R19, -1.4426950216293334961 ;  /* 0xbfb8aa3b130c7820 */ /* 0x000fc60000410000 */
[----:B------:R-:W-:-:S03]  /*b730*/  FMUL.FTZ R13, R27, -1.4426950216293334961 ;  /* 0xbfb8aa3b1b0d7820 */ /* 0x000fc60000410000 */
[----:B------:R-:W0:Y:S08]  /*b740*/  MUFU.EX2 R12, R12 ;  /* 0x0000000c000c7308 */ /* 0x000e300000000800 */
[----:B------:R-:W1:Y:S01]  /*b750*/  MUFU.EX2 R13, R13 ;  /* 0x0000000d000d7308 */ /* 0x000e620000000800 */
[----:B0-----:R-:W-:Y:S01]  /*b760*/  FADD.FTZ R14, R12, 1 ;  /* 0x3f8000000c0e7421 */ /* 0x001fe20000010000 */
[----:B------:R-:W-:-:S06]  /*b770*/  MOV R12, R6 ;  /* 0x00000006000c7202 */ /* 0x000fcc0000000f00 */
[----:B------:R-:W0:Y:S01]  /*b780*/  MUFU.RCP R14, R14 ;  /* 0x0000000e000e7308 */ /* 0x000e220000001000 */
[----:B-1----:R-:W-:Y:S01]  /*b790*/  FADD.FTZ R16, R13, 1 ;  /* 0x3f8000000d107421 */ /* 0x002fe20000010000 */
[----:B------:R-:W-:Y:S02]  /*b7a0*/  IMAD.MOV.U32 R13, RZ, RZ, R9 ;  /* 0x000000ffff0d7224 */ /* 0x000fe400078e0009 */
[----:B------:R-:W-:-:S04]  /*b7b0*/  IMAD.WIDE.U32 R10, R10, UR14, R12 ;  /* 0x0000000e0a0a7c25 */ /* 0x000fc8000f8e000c */
[----:B------:R-:W1:Y:S01]  /*b7c0*/  MUFU.RCP R16, R16 ;  /* 0x0000001000107308 */ /* 0x000e620000001000 */
[----:B------:R-:W-:Y:S01]  /*b7d0*/  IMAD.IADD R17, R11, 0x1, R17 ;  /* 0x000000010b117824 */ /* 0x000fe200078e0211 */
[----:B------:R-:W-:-:S04]  /*b7e0*/  LEA R12, P1, R10, UR6, 0x1 ;  /* 0x000000060a0c7c11 */ /* 0x000fc8000f8208ff */
[----:B------:R-:W-:Y:S01]  /*b7f0*/  LEA.HI.X R13, R10, UR7, R17, 0x1, P1 ;  /* 0x000000070a0d7c11 */ /* 0x000fe200088f0c11 */
[----:B0-----:R-:W-:Y:S01]  /*b800*/  FMUL.FTZ R11, R19, R14 ;  /* 0x0000000e130b7220 */ /* 0x001fe20000410000 */
[----:B-1----:R-:W-:-:S05]  /*b810*/  FMUL.FTZ R18, R27, R16 ;  /* 0x000000101b127220 */ /* 0x002fca0000410000 */
[----:B------:R-:W-:-:S05]  /*b820*/  F2FP.BF16.F32.PACK_AB R11, R18, R11 ;  /* 0x0000000b120b723e */ /* 0x000fca00000010ff */
[----:B------:R1:W-:Y:S02]  /*b830*/  STG.E desc[UR18][R12.64], R11 ;  /* 0x0000000b0c007986 */ /* 0x0003e4000c101912 */
.L_x_2403:
[----:B------:R-:W-:Y:S05]  /*b840*/  BSYNC.RECONVERGENT B0 ;  /* 0x0000000000007941 */ /* 0x000fea0003800200 */
.L_x_2402:
[----:B------:R-:W-:Y:S04]  /*b850*/  BSSY.RECONVERGENT B0, `(.L_x_2404) ;  /* 0x000001f000007945 */ /* 0x000fe80003800200 */
[----:B------:R-:W-:Y:S05]  /*b860*/  @P2 BRA `(.L_x_2405) ;  /* 0x0000000000742947 */ /* 0x000fea0003800000 */
[----:B-----5:R-:W-:Y:S01]  /*b870*/  PRMT R10, R15, 0x7632, R10 ;  /* 0x000076320f0a7816 */ /* 0x020fe2000000000a */
[----:B------:R-:W-:Y:S01]  /*b880*/  IMAD R5, R5, UR14, RZ ;  /* 0x0000000e05057c24 */ /* 0x000fe2000f8e02ff */
[----:B------:R-:W-:-:S03]  /*b890*/  SHF.L.U32 R15, R15, 0x10, RZ ;  /* 0x000000100f0f7819 */ /* 0x000fc600000006ff */
[----:B-1----:R-:W-:Y:S02]  /*b8a0*/  IMAD.U32 R11, R10, 0x10000, RZ ;  /* 0x000100000a0b7824 */ /* 0x002fe400078e00ff */
[----:B------:R-:W-:Y:S01]  /*b8b0*/  FADD.FTZ R10, -R26, R15 ;  /* 0x0000000f1a0a7221 */ /* 0x000fe20000010100 */
[----:B------:R-:W-:Y:S02]  /*b8c0*/  IMAD R15, R4, UR15, R5 ;  /* 0x0000000f040f7c24 */ /* 0x000fe4000f8e0205 */
[----:B------:R-:W-:Y:S01]  /*b8d0*/  FADD.FTZ R12, -R26, R11 ;  /* 0x0000000b1a0c7221 */ /* 0x000fe20000010100 */
[----:B------:R-:W-:-:S03]  /*b8e0*/  FMUL.FTZ R10, R10, R25 ;  /* 0x000000190a0a7220 */ /* 0x000fc60000410000 */
[----:B------:R-:W-:Y:S01]  /*b8f0*/  FMUL.FTZ R12, R12, R25 ;  /* 0x000000190c0c7220 */ /* 0x000fe20000410000 */
[----:B0-2---:R-:W-:-:S03]  /*b900*/  FFMA.FTZ R17, R23, R10, R22 ;  /* 0x0000000a17117223 */ /* 0x005fc60000010016 */
[----:B------:R-:W-:Y:S01]  /*b910*/  FFMA.FTZ R14, R24, R12, R21 ;  /* 0x0000000c180e7223 */ /* 0x000fe20000010015 */
[----:B------:R-:W-:-:S03]  /*b920*/  FMUL.FTZ R10, R17, -1.4426950216293334961 ;  /* 0xbfb8aa3b110a7820 */ /* 0x000fc60000410000 */
[----:B------:R-:W-:-:S03]  /*b930*/  FMUL.FTZ R11, R14, -1.4426950216293334961 ;  /* 0xbfb8aa3b0e0b7820 */ /* 0x000fc60000410000 */
        /* <DEDUP_REMOVED lines=16> */
.L_x_2405:
[----:B------:R-:W-:Y:S05]  /*ba40*/  BSYNC.RECONVERGENT B0 ;  /* 0x0000000000007941 */ /* 0x000fea0003800200 */
.L_x_2404:
[----:B------:R-:W-:Y:S05]  /*ba50*/  @P5 BRA `(.L_x_2406) ;  /* 0xfffffff400ac5947 */ /* 0x000fea000383ffff */
[----:B------:R-:W-:Y:S05]  /*ba60*/  BRA `(.L_x_2407) ;  /* 0x0000000c00787947 */ /* 0x000fea0003800000 */
.L_x_2397:
[----:B------:R-:W2:Y:S01]  /*ba70*/  LDL.128 R16, [R1+0x10] ;  /* 0x0000100001107983 */ /* 0x000ea20000100c00 */
[----:B------:R-:W0:Y:S01]  /*ba80*/  LDCU.64 UR6, c[0x0][0x3e8] ;  /* 0x00007d00ff0677ac */ /* 0x000e220008000a00 */
[----:B-----5:R-:W-:Y:S01]  /*ba90*/  SHF.R.S32.HI R3, RZ, 0x1f, R0 ;  /* 0x0000001fff037819 */ /* 0x020fe20000011400 */
[C---:B------:R-:W-:Y:S01]  /*baa0*/  VIADD R15, R0.reuse, 0x8 ;  /* 0x00000008000f7836 */ /* 0x040fe20000000000 */
[----:B------:R-:W-:Y:S01]  /*bab0*/  BSSY.RECONVERGENT B0, `(.L_x_2408) ;  /* 0x000003c000007945 */ /* 0x000fe20003800200 */
[----:B------:R-:W1:Y:S03]  /*bac0*/  LDCU.64 UR20, c[0x0][0x3e0] ;  /* 0x00007c00ff1477ac */ /* 0x000e660008000a00 */
[----:B------:R-:W-:Y:S01]  /*bad0*/  SHF.R.S32.HI R30, RZ, 0x1f, R15 ;  /* 0x0000001fff1e7819 */ /* 0x000fe2000001140f */
[----:B------:R-:W3:Y:S01]  /*bae0*/  LDCU.64 UR22, c[0x0][0x380] ;  /* 0x00007000ff1677ac */ /* 0x000ee20008000a00 */
[----:B------:R-:W4:Y:S01]  /*baf0*/  LDCU.64 UR16, c[0x0][0x3e8] ;  /* 0x00007d00ff1077ac */ /* 0x000f220008000a00 */
[----:B0-----:R-:W-:-:S02]  /*bb00*/  ISETP.GE.U32.AND P0, PT, R0, UR6, PT ;  /* 0x0000000600007c0c */ /* 0x001fc4000bf06070 */
[----:B------:R-:W-:Y:S02]  /*bb10*/  ISETP.GE.U32.AND P2, PT, R15, UR6, PT ;  /* 0x000000060f007c0c */ /* 0x000fe4000bf46070 */
[----:B------:R-:W-:Y:S02]  /*bb20*/  ISETP.GE.AND.EX P0, PT, R3, UR7, PT, P0 ;  /* 0x0000000703007c0c */ /* 0x000fe4000bf06300 */
[----:B------:R-:W-:-:S11]  /*bb30*/  ISETP.GE.AND.EX P2, PT, R30, UR7, PT, P2 ;  /* 0x000000071e007c0c */ /* 0x000fd6000bf46320 */
[----:B------:R-:W0:Y:S01]  /*bb40*/  @!P0 LDC.64 R12, c[0x0][0x3e0] ;  /* 0x0000f800ff0c8b82 */ /* 0x000e220000000a00 */
[----:B------:R-:W-:Y:S01]  /*bb50*/  @!P0 MOV R11, R9 ;  /* 0x00000009000b8202 */ /* 0x000fe20000000f00 */
[----:B------:R-:W-:-:S06]  /*bb60*/  @!P0 IMAD.MOV.U32 R10, RZ, RZ, R6 ;  /* 0x000000ffff0a8224 */ /* 0x000fcc00078e0006 */
[----:B------:R-:W1:Y:S01]  /*bb70*/  @!P0 LDC.64 R4, c[0x0][0x380] ;  /* 0x0000e000ff048b82 */ /* 0x000e620000000a00 */
[-C--:B0-----:R-:W-:Y:S02]  /*bb80*/  @!P0 IMAD R3, R3, R12.reuse, RZ ;  /* 0x0000000c03038224 */ /* 0x081fe400078e02ff */
[----:B------:R-:W-:-:S04]  /*bb90*/  @!P0 IMAD.WIDE.U32 R10, R0, R12, R10 ;  /* 0x0000000c000a8225 */ /* 0x000fc800078e000a */
[C---:B------:R-:W-:Y:S01]  /*bba0*/  @!P0 IMAD R29, R0.reuse, R13, R3 ;  /* 0x0000000d001d8224 */ /* 0x040fe200078e0203 */
[C---:B------:R-:W-:Y:S01]  /*bbb0*/  IADD3 R3, PT, PT, R0.reuse, 0x18, RZ ;  /* 0x0000001800037810 */ /* 0x040fe20007ffe0ff */
[----:B------:R-:W-:Y:S01]  /*bbc0*/  VIADD R12, R0, 0x10 ;  /* 0x00000010000c7836 */ /* 0x000fe20000000000 */
[----:B-1----:R-:W-:Y:S02]  /*bbd0*/  @!P0 LEA R4, P4, R10, R4, 0x1 ;  /* 0x000000040a048211 */ /* 0x002fe400078808ff */
[----:B------:R-:W-:Y:S02]  /*bbe0*/  @!P0 IADD3 R29, PT, PT, R11, R29, RZ ;  /* 0x0000001d0b1d8210 */ /* 0x000fe40007ffe0ff */
[----:B------:R-:W-:Y:S02]  /*bbf0*/  ISETP.GE.U32.AND P3, PT, R12, UR6, PT ;  /* 0x000000060c007c0c */ /* 0x000fe4000bf66070 */
[----:B------:R-:W-:Y:S02]  /*bc00*/  @!P0 LEA.HI.X R5, R10, R5, R29, 0x1, P4 ;  /* 0x000000050a058211 */ /* 0x000fe400020f0c1d */
[----:B------:R-:W-:-:S02]  /*bc10*/  ISETP.GE.U32.AND P1, PT, R3, UR6, PT ;  /* 0x0000000603007c0c */ /* 0x000fc4000bf26070 */
[C---:B--2---:R-:W-:Y:S01]  /*bc20*/  PRMT R13, R16.reuse, 0x7632, R13 ;  /* 0x00007632100d7816 */ /* 0x044fe2000000000d */
[----:B------:R-:W-:-:S04]  /*bc30*/  IMAD.U32 R27, R16, 0x10000, RZ ;  /* 0x00010000101b7824 */ /* 0x000fc800078e00ff */
[----:B------:R-:W-:Y:S02]  /*bc40*/  IMAD.U32 R13, R13, 0x10000, RZ ;  /* 0x000100000d0d7824 */ /* 0x000fe400078e00ff */
[C---:B------:R-:W-:Y:S02]  /*bc50*/  FADD.FTZ R14, -R26.reuse, R27 ;  /* 0x0000001b1a0e7221 */ /* 0x040fe40000010100 */
[----:B------:R-:W-:Y:S02]  /*bc60*/  FADD.FTZ R28, -R26, R13 ;  /* 0x0000000d1a1c7221 */ /* 0x000fe40000010100 */
[-C--:B------:R-:W-:Y:S01]  /*bc70*/  FMUL.FTZ R16, R14, R25.reuse ;  /* 0x000000190e107220 */ /* 0x080fe20000410000 */
[----:B------:R-:W-:Y:S01]  /*bc80*/  SHF.R.S32.HI R14, RZ, 0x1f, R12 ;  /* 0x0000001fff0e7819 */ /* 0x000fe2000001140c */
[----:B------:R-:W-:Y:S02]  /*bc90*/  FMUL.FTZ R28, R28, R25 ;  /* 0x000000191c1c7220 */ /* 0x000fe40000410000 */
[----:B------:R-:W-:Y:S01]  /*bca0*/  FFMA.FTZ R16, R23, R16, R22 ;  /* 0x0000001017107223 */ /* 0x000fe20000010016 */
[----:B------:R-:W-:Y:S01]  /*bcb0*/  SHF.R.S32.HI R13, RZ, 0x1f, R3 ;  /* 0x0000001fff0d7819 */ /* 0x000fe20000011403 */
[----:B------:R-:W-:Y:S01]  /*bcc0*/  FFMA.FTZ R27, R24, R28, R21 ;  /* 0x0000001c181b7223 */ /* 0x000fe20000010015 */
[----:B------:R-:W-:-:S02]  /*bcd0*/  ISETP.GE.AND.EX P3, PT, R14, UR7, PT, P3 ;  /* 0x000000070e007c0c */ /* 0x000fc4000bf66330 */
[----:B------:R-:W-:Y:S02]  /*bce0*/  ISETP.GE.AND.EX P1, PT, R13, UR7, PT, P1 ;  /* 0x000000070d007c0c */ /* 0x000fe4000bf26310 */
[----:B------:R-:W-:-:S05]  /*bcf0*/  @!P0 F2FP.BF16.F32.PACK_AB R11, R27, R16 ;  /* 0x000000101b0b823e */ /* 0x000fca00000010ff */
[----:B------:R0:W-:Y:S01]  /*bd00*/  @!P0 STG.E desc[UR18][R4.64], R11 ;  /* 0x0000000b04008986 */ /* 0x0001e2000c101912 */
[----:B---34-:R-:W-:Y:S05]  /*bd10*/  @P2 BRA `(.L_x_2409) ;  /* 0x0000000000542947 */ /* 0x018fea0003800000 */
[----:B------:R-:W1:Y:S01]  /*bd20*/  LDCU.64 UR12, c[0x0][0x3e0] ;  /* 0x00007c00ff0c77ac */ /* 0x000e620008000a00 */
[C---:B0-----:R-:W-:Y:S01]  /*bd30*/  PRMT R4, R17.reuse, 0x7632, R4 ;  /* 0x0000763211047816 */ /* 0x041fe20000000004 */
[----:B------:R-:W-:Y:S01]  /*bd40*/  IMAD.U32 R17, R17, 0x10000, RZ ;  /* 0x0001000011117824 */ /* 0x000fe200078e00ff */
[----:B------:R-:W0:Y:S01]  /*bd50*/  LDCU.64 UR14, c[0x0][0x380] ;  /* 0x00007000ff0e77ac */ /* 0x000e220008000a00 */
[----:B------:R-:W-:Y:S02]  /*bd60*/  IMAD.MOV.U32 R5, RZ, RZ, R9 ;  /* 0x000000ffff057224 */ /* 0x000fe400078e0009 */
[----:B------:R-:W-:Y:S01]  /*bd70*/  FADD.FTZ R10, -R26, R17 ;  /* 0x000000111a0a7221 */ /* 0x000fe20000010100 */
[----:B------:R-:W-:Y:S01]  /*bd80*/  IMAD.U32 R11, R4, 0x10000, RZ ;  /* 0x00010000040b7824 */ /* 0x000fe200078e00ff */
[----:B------:R-:W-:-:S03]  /*bd90*/  MOV R4, R6 ;  /* 0x0000000600047202 */ /* 0x000fc60000000f00 */
[----:B------:R-:W-:Y:S01]  /*bda0*/  FADD.FTZ R16, -R26, R11 ;  /* 0x0000000b1a107221 */ /* 0x000fe20000010100 */
[----:B------:R-:W-:-:S03]  /*bdb0*/  FMUL.FTZ R11, R10, R25 ;  /* 0x000000190a0b7220 */ /* 0x000fc60000410000 */
        /* <DEDUP_REMOVED lines=11> */
.L_x_2409:
[----:B------:R-:W-:Y:S05]  /*be70*/  BSYNC.RECONVERGENT B0 ;  /* 0x0000000000007941 */ /* 0x000fea0003800200 */
.L_x_2408:
[----:B------:R-:W-:Y:S04]  /*be80*/  BSSY.RECONVERGENT B0, `(.L_x_2410) ;  /* 0x0000017000007945 */ /* 0x000fe80003800200 */
[----:B------:R-:W-:Y:S05]  /*be90*/  @P3 BRA `(.L_x_2411) ;  /* 0x0000000000543947 */ /* 0x000fea0003800000 */
[----:B------:R-:W2:Y:S01]  /*bea0*/  LDCU.64 UR12, c[0x0][0x3e0] ;  /* 0x00007c00ff0c77ac */ /* 0x000ea20008000a00 */
[C---:B0-----:R-:W-:Y:S02]  /*beb0*/  PRMT R4, R18.reuse, 0x7632, R4 ;  /* 0x0000763212047816 */ /* 0x041fe40000000004 */
[----:B-1----:R-:W-:Y:S01]  /*bec0*/  SHF.L.U32 R11, R18, 0x10, RZ ;  /* 0x00000010120b7819 */ /* 0x002fe200000006ff */
[----:B------:R-:W0:Y:S01]  /*bed0*/  LDCU.64 UR14, c[0x0][0x380] ;  /* 0x00007000ff0e77ac */ /* 0x000e220008000a00 */
[----:B------:R-:W-:Y:S01]  /*bee0*/  MOV R5, R9 ;  /* 0x0000000900057202 */ /* 0x000fe20000000f00 */
[----:B------:R-:W-:Y:S02]  /*bef0*/  IMAD.U32 R15, R4, 0x10000, RZ ;  /* 0x00010000040f7824 */ /* 0x000fe400078e00ff */
[----:B------:R-:W-:Y:S02]  /*bf00*/  IMAD.MOV.U32 R4, RZ, RZ, R6 ;  /* 0x000000ffff047224 */ /* 0x000fe400078e0006 */
[----:B------:R-:W-:-:S04]  /*bf10*/  FADD.FTZ R10, -R26, R11 ;  /* 0x0000000b1a0a7221 */ /* 0x000fc80000010100 */
[----:B------:R-:W-:Y:S01]  /*bf20*/  FMUL.FTZ R11, R10, R25 ;  /* 0x000000190a0b7220 */ /* 0x000fe20000410000 */
[----:B--2---:R-:W-:Y:S02]  /*bf30*/  IMAD R17, R14, UR12, RZ ;  /* 0x0000000c0e117c24 */ /* 0x004fe4000f8e02ff */
[----:B------:R-:W-:Y:S01]  /*bf40*/  FADD.FTZ R14, -R26, R15 ;  /* 0x0000000f1a0e7221 */ /* 0x000fe20000010100 */
[----:B------:R-:W-:-:S04]  /*bf50*/  IMAD.WIDE.U32 R4, R12, UR12, R4 ;  /* 0x0000000c0c047c25 */ /* 0x000fc8000f8e0004 */
[----:B------:R-:W-:Y:S01]  /*bf60*/  FMUL.FTZ R14, R14, R25 ;  /* 0x000000190e0e7220 */ /* 0x000fe20000410000 */
[----:B------:R-:W-:Y:S01]  /*bf70*/  IMAD R17, R12, UR13, R17 ;  /* 0x0000000d0c117c24 */ /* 0x000fe2000f8e0211 */
[----:B0-----:R-:W-:Y:S02]  /*bf80*/  LEA R10, P2, R4, UR14, 0x1 ;  /* 0x0000000e040a7c11 */ /* 0x001fe4000f8408ff */
[----:B------:R-:W-:Y:S01]  /*bf90*/  FFMA.FTZ R14, R24, R14, R21 ;  /* 0x0000000e180e7223 */ /* 0x000fe20000010015 */
[----:B------:R-:W-:Y:S02]  /*bfa0*/  IMAD.IADD R17, R5, 0x1, R17 ;  /* 0x0000000105117824 */ /* 0x000fe400078e0211 */
[----:B------:R-:W-:-:S03]  /*bfb0*/  FFMA.FTZ R5, R23, R11, R22 ;  /* 0x0000000b17057223 */ /* 0x000fc60000010016 */
[----:B------:R-:W-:Y:S02]  /*bfc0*/  LEA.HI.X R11, R4, UR15, R17, 0x1, P2 ;  /* 0x0000000f040b7c11 */ /* 0x000fe400090f0c11 */
[----:B------:R-:W-:-:S05]  /*bfd0*/  F2FP.BF16.F32.PACK_AB R5, R14, R5 ;  /* 0x000000050e05723e */ /* 0x000fca00000010ff */
[----:B------:R2:W-:Y:S02]  /*bfe0*/  STG.E desc[UR18][R10.64], R5 ;  /* 0x000000050a007986 */ /* 0x0005e4000c101912 */
.L_x_2411:
[----:B------:R-:W-:Y:S05]  /*bff0*/  BSYNC.RECONVERGENT B0 ;  /* 0x0000000000007941 */ /* 0x000fea0003800200 */
.L_x_2410:
[----:B------:R-:W-:Y:S04]  /*c000*/  BSSY.RECONVERGENT B0, `(.L_x_2412) ;  /* 0x0000017000007945 */ /* 0x000fe80003800200 */
[----:B------:R-:W-:Y:S05]  /*c010*/  @P1 BRA `(.L_x_2413) ;  /* 0x0000000000541947 */ /* 0x000fea0003800000 */
[----:B------:R-:W3:Y:S01]  /*c020*/  LDCU.64 UR6, c[0x0][0x3e0] ;  /* 0x00007c00ff0677ac */ /* 0x000ee20008000a00 */
[C---:B0-----:R-:W-:Y:S01]  /*c030*/  PRMT R4, R19.reuse, 0x7632, R4 ;  /* 0x0000763213047816 */ /* 0x041fe20000000004 */
[----:B------:R-:W-:Y:S01]  /*c040*/  IMAD.U32 R19, R19, 0x10000, RZ ;  /* 0x0001000013137824 */ /* 0x000fe200078e00ff */
[----:B------:R-:W0:Y:S02]  /*c050*/  LDCU.64 UR12, c[0x0][0x380] ;  /* 0x00007000ff0c77ac */ /* 0x000e240008000a00 */
[----:B-12---:R-:W-:Y:S01]  /*c060*/  SHF.L.U32 R11, R4, 0x10, RZ ;  /* 0x00000010040b7819 */ /* 0x006fe200000006ff */
[----:B------:R-:W-:Y:S02]  /*c070*/  IMAD.MOV.U32 R4, RZ, RZ, R6 ;  /* 0x000000ffff047224 */ /* 0x000fe400078e0006 */
[C---:B------:R-:W-:Y:S01]  /*c080*/  FADD.FTZ R10, -R26.reuse, R19 ;  /* 0x000000131a0a7221 */ /* 0x040fe20000010100 */
[----:B------:R-:W-:Y:S02]  /*c090*/  IMAD.MOV.U32 R5, RZ, RZ, R9 ;  /* 0x000000ffff057224 */ /* 0x000fe400078e0009 */
[----:B------:R-:W-:-:S04]  /*c0a0*/  FADD.FTZ R12, -R26, R11 ;  /* 0x0000000b1a0c7221 */ /* 0x000fc80000010100 */
[----:B------:R-:W-:Y:S01]  /*c0b0*/  FMUL.FTZ R12, R12, R25 ;  /* 0x000000190c0c7220 */ /* 0x000fe20000410000 */
[----:B---3--:R-:W-:-:S03]  /*c0c0*/  IMAD R14, R13, UR6, RZ ;  /* 0x000000060d0e7c24 */ /* 0x008fc6000f8e02ff */
[----:B------:R-:W-:Y:S01]  /*c0d0*/  FFMA.FTZ R12, R24, R12, R21 ;  /* 0x0000000c180c7223 */ /* 0x000fe20000010015 */
[----:B------:R-:W-:-:S04]  /*c0e0*/  IMAD.WIDE.U32 R4, R3, UR6, R4 ;  /* 0x0000000603047c25 */ /* 0x000fc8000f8e0004 */
[----:B------:R-:W-:Y:S02]  /*c0f0*/  IMAD R11, R3, UR7, R14 ;  /* 0x00000007030b7c24 */ /* 0x000fe4000f8e020e */
[----:B------:R-:W-:Y:S01]  /*c100*/  FMUL.FTZ R3, R10, R25 ;  /* 0x000000190a037220 */ /* 0x000fe20000410000 */
[----:B0-----:R-:W-:-:S03]  /*c110*/  LEA R10, P1, R4, UR12, 0x1 ;  /* 0x0000000c040a7c11 */ /* 0x001fc6000f8208ff */
[----:B------:R-:W-:Y:S01]  /*c120*/  FFMA.FTZ R3, R23, R3, R22 ;  /* 0x0000000317037223 */ /* 0x000fe20000010016 */
[----:B------:R-:W-:-:S04]  /*c130*/  IADD3 R11, PT, PT, R5, R11, RZ ;  /* 0x0000000b050b7210 */ /* 0x000fc80007ffe0ff */
[----:B------:R-:W-:Y:S02]  /*c140*/  LEA.HI.X R11, R4, UR13, R11, 0x1, P1 ;  /* 0x0000000d040b7c11 */ /* 0x000fe400088f0c0b */
[----:B------:R-:W-:-:S05]  /*c150*/  F2FP.BF16.F32.PACK_AB R3, R12, R3 ;  /* 0x000000030c03723e */ /* 0x000fca00000010ff */
[----:B------:R3:W-:Y:S02]  /*c160*/  STG.E desc[UR18][R10.64], R3 ;  /* 0x000000030a007986 */ /* 0x0007e4000c101912 */
.L_x_2413:
[----:B------:R-:W-:Y:S05]  /*c170*/  BSYNC.RECONVERGENT B0 ;  /* 0x0000000000007941 */ /* 0x000fea0003800200 */
.L_x_2412:
[----:B---3--:R-:W-:-:S07]  /*c180*/  IMAD.MOV.U32 R3, RZ, RZ, 0x4 ;  /* 0x00000004ff037424 */ /* 0x008fce00078e00ff */
.L_x_2420:
[----:B01----:R-:W-:-:S06]  /*c190*/  LEA R12, R3, UR8, 0x2 ;  /* 0x00000008030c7c11 */ /* 0x003fcc000f8e10ff */
[----:B------:R-:W3:Y:S01]  /*c1a0*/  LDL.128 R12, [R12] ;  /* 0x000000000c0c7983 */ /* 0x000ee20000100c00 */
        /* <DEDUP_REMOVED lines=8> */
[----:B------:R-:W-:-:S07]  /*c230*/  @!P1 MOV R17, R9 ;  /* 0x0000000900119202 */ /* 0x000fce0000000f00 */
[----:B------:R-:W1:Y:S01]  /*c240*/  @!P1 LDC.64 R4, c[0x0][0x380] ;  /* 0x0000e000ff049b82 */ /* 0x000e620000000a00 */
[----:B0-----:R-:W-:Y:S02]  /*c250*/  @!P1 IMAD R18, R31, R10, RZ ;  /* 0x0000000a1f129224 */ /* 0x001fe400078e02ff */
[----:B------:R-:W-:-:S05]  /*c260*/  VIADD R31, R29, 0x8 ;  /* 0x000000081d1f7836 */ /* 0x000fca0000000000 */
[----:B------:R-:W-:Y:S02]  /*c270*/  ISETP.GE.U32.AND P3, PT, R31, UR16, PT ;  /* 0x000000101f007c0c */ /* 0x000fe4000bf66070 */
[C---:B---3--:R-:W-:Y:S02]  /*c280*/  PRMT R16, R12.reuse, 0x7632, R16 ;  /* 0x000076320c107816 */ /* 0x048fe40000000010 */
[----:B------:R-:W-:-:S03]  /*c290*/  SHF.L.U32 R19, R12, 0x10, RZ ;  /* 0x000000100c137819 */ /* 0x000fc600000006ff */
[----:B------:R-:W-:Y:S02]  /*c2a0*/  IMAD.U32 R27, R16, 0x10000, RZ ;  /* 0x00010000101b7824 */ /* 0x000fe400078e00ff */
[----:B------:R-:W-:Y:S02]  /*c2b0*/  @!P1 IMAD.MOV.U32 R16, RZ, RZ, R6 ;  /* 0x000000ffff109224 */ /* 0x000fe400078e0006 */
[----:B------:R-:W-:Y:S01]  /*c2c0*/  FADD.FTZ R12, -R26, R19 ;  /* 0x000000131a0c7221 */ /* 0x000fe20000010100 */
[C---:B------:R-:W-:Y:S02]  /*c2d0*/  @!P1 IMAD R19, R29.reuse, R11, R18 ;  /* 0x0000000b1d139224 */ /* 0x040fe400078e0212 */
[----:B------:R-:W-:-:S04]  /*c2e0*/  @!P1 IMAD.WIDE.U32 R16, R29, R10, R16 ;  /* 0x0000000a1d109225 */ /* 0x000fc800078e0010 */
[----:B------:R-:W-:Y:S01]  /*c2f0*/  FADD.FTZ R10, -R26, R27 ;  /* 0x0000001b1a0a7221 */ /* 0x000fe20000010100 */
[----:B------:R-:W-:-:S03]  /*c300*/  FMUL.FTZ R12, R12, R25 ;  /* 0x000000190c0c7220 */ /* 0x000fc60000410000 */
[----:B------:R-:W-:Y:S01]  /*c310*/  FMUL.FTZ R11, R10, R25 ;  /* 0x000000190a0b7220 */ /* 0x000fe20000410000 */
[----:B-1----:R-:W-:Y:S01]  /*c320*/  @!P1 LEA R10, P2, R16, R4, 0x1 ;  /* 0x00000004100a9211 */ /* 0x002fe200078408ff */
[----:B------:R-:W-:Y:S02]  /*c330*/  @!P1 IMAD.IADD R4, R17, 0x1, R19 ;  /* 0x0000000111049824 */ /* 0x000fe400078e0213 */
[----:B------:R-:W-:Y:S01]  /*c340*/  FFMA.FTZ R12, R23, R12, R22 ;  /* 0x0000000c170c7223 */ /* 0x000fe20000010016 */
[----:B------:R-:W-:Y:S02]  /*c350*/  FFMA.FTZ R19, R24, R11, R21 ;  /* 0x0000000b18137223 */ /* 0x000fe40000010015 */
[----:B------:R-:W-:Y:S01]  /*c360*/  @!P1 LEA.HI.X R11, R16, R5, R4, 0x1, P2 ;  /* 0x00000005100b9211 */ /* 0x000fe200010f0c04 */
[----:B------:R-:W-:Y:S02]  /*c370*/  VIADD R4, R29, 0x18 ;  /* 0x000000181d047836 */ /* 0x000fe40000000000 */
[----:B------:R-:W-:-:S02]  /*c380*/  @!P1 F2FP.BF16.F32.PACK_AB R19, R19, R12 ;  /* 0x0000000c1313923e */ /* 0x000fc400000010ff */
[----:B------:R-:W-:Y:S02]  /*c390*/  SHF.R.S32.HI R12, RZ, 0x1f, R31 ;  /* 0x0000001fff0c7819 */ /* 0x000fe4000001141f */
[----:B------:R-:W-:Y:S01]  /*c3a0*/  IADD3 R16, PT, PT, R29, 0x10, RZ ;  /* 0x000000101d107810 */ /* 0x000fe20007ffe0ff */
[----:B------:R0:W-:Y:S01]  /*c3b0*/  @!P1 STG.E desc[UR18][R10.64], R19 ;  /* 0x000000130a009986 */ /* 0x0001e2000c101912 */
[----:B------:R-:W-:Y:S02]  /*c3c0*/  ISETP.GE.AND.EX P3, PT, R12, UR17, PT, P3 ;  /* 0x000000110c007c0c */ /* 0x000fe4000bf66330 */
[----:B------:R-:W-:Y:S02]  /*c3d0*/  ISETP.GE.U32.AND P4, PT, R16, UR16, PT ;  /* 0x0000001010007c0c */ /* 0x000fe4000bf86070 */
[----:B------:R-:W-:Y:S02]  /*c3e0*/  ISETP.GE.U32.AND P2, PT, R4, UR16, PT ;  /* 0x0000001004007c0c */ /* 0x000fe4000bf46070 */
[----:B------:R-:W-:-:S02]  /*c3f0*/  SHF.R.S32.HI R17, RZ, 0x1f, R16 ;  /* 0x0000001fff117819 */ /* 0x000fc40000011410 */
[----:B------:R-:W-:Y:S02]  /*c400*/  SHF.R.S32.HI R5, RZ, 0x1f, R4 ;  /* 0x0000001fff057819 */ /* 0x000fe40000011404 */
[----:B------:R-:W-:Y:S02]  /*c410*/  ISETP.GE.AND.EX P4, PT, R17, UR17, PT, P4 ;  /* 0x0000001111007c0c */ /* 0x000fe4000bf86340 */
[----:B------:R-:W-:Y:S01]  /*c420*/  ISETP.GE.AND.EX P2, PT, R5, UR17, PT, P2 ;  /* 0x0000001105007c0c */ /* 0x000fe2000bf46320 */
[----:B0-----:R-:W-:-:S12]  /*c430*/  @P3 BRA `(.L_x_2415) ;  /* 0x00000000004c3947 */ /* 0x001fd80003800000 */
[C---:B------:R-:W-:Y:S01]  /*c440*/  PRMT R10, R13.reuse, 0x7632, R10 ;  /* 0x000076320d0a7816 */ /* 0x040fe2000000000a */
[----:B------:R-:W-:Y:S01]  /*c450*/  IMAD R12, R12, UR20, RZ ;  /* 0x000000140c0c7c24 */ /* 0x000fe2000f8e02ff */
[----:B------:R-:W-:Y:S02]  /*c460*/  SHF.L.U32 R13, R13, 0x10, RZ ;  /* 0x000000100d0d7819 */ /* 0x000fe400000006ff */
[----:B------:R-:W-:Y:S01]  /*c470*/  MOV R11, R9 ;  /* 0x00000009000b7202 */ /* 0x000fe20000000f00 */
[----:B------:R-:W-:Y:S02]  /*c480*/  IMAD.U32 R19, R10, 0x10000, RZ ;  /* 0x000100000a137824 */ /* 0x000fe400078e00ff */
[----:B------:R-:W-:Y:S02]  /*c490*/  IMAD.MOV.U32 R10, RZ, RZ, R6 ;  /* 0x000000ffff0a7224 */ /* 0x000fe400078e0006 */
[C---:B------:R-:W-:Y:S02]  /*c4a0*/  IMAD R27, R31.reuse, UR21, R12 ;  /* 0x000000151f1b7c24 */ /* 0x040fe4000f8e020c */
[C---:B------:R-:W-:Y:S01]  /*c4b0*/  FADD.FTZ R12, -R26.reuse, R13 ;  /* 0x0000000d1a0c7221 */ /* 0x040fe20000010100 */
[----:B------:R-:W-:Y:S01]  /*c4c0*/  FADD.FTZ R18, -R26, R19 ;  /* 0x000000131a127221 */ /* 0x000fe20000010100 */
[----:B------:R-:W-:-:S04]  /*c4d0*/  IMAD.WIDE.U32 R10, R31, UR20, R10 ;  /* 0x000000141f0a7c25 */ /* 0x000fc8000f8e000a */
[-C--:B------:R-:W-:Y:S01]  /*c4e0*/  FMUL.FTZ R13, R12, R25.reuse ;  /* 0x000000190c0d7220 */ /* 0x080fe20000410000 */
[----:B------:R-:W-:Y:S01]  /*c4f0*/  FMUL.FTZ R18, R18, R25 ;  /* 0x0000001912127220 */ /* 0x000fe20000410000 */
[----:B------:R-:W-:Y:S01]  /*c500*/  IMAD.IADD R11, R11, 0x1, R27 ;  /* 0x000000010b0b7824 */ /* 0x000fe200078e021b */
[----:B------:R-:W-:Y:S01]  /*c510*/  LEA R12, P1, R10, UR22, 0x1 ;  /* 0x000000160a0c7c11 */ /* 0x000fe2000f8208ff */
[----:B------:R-:W-:Y:S01]  /*c520*/  FFMA.FTZ R19, R23, R13, R22 ;  /* 0x0000000d17137223 */ /* 0x000fe20000010016 */
[----:B------:R-:W-:Y:S02]  /*c530*/  FFMA.FTZ R18, R24, R18, R21 ;  /* 0x0000001218127223 */ /* 0x000fe40000010015 */
[----:B------:R-:W-:-:S03]  /*c540*/  LEA.HI.X R13, R10, UR23, R11, 0x1, P1 ;  /* 0x000000170a0d7c11 */ /* 0x000fc600088f0c0b */
[----:B------:R-:W-:-:S05]  /*c550*/  F2FP.BF16.F32.PACK_AB R11, R18, R19 ;  /* 0x00000013120b723e */ /* 0x000fca00000010ff */
[----:B------:R0:W-:Y:S02]  /*c560*/  STG.E desc[UR18][R12.64], R11 ;  /* 0x0000000b0c007986 */ /* 0x0001e4000c101912 */
.L_x_2415:
[----:B------:R-:W-:Y:S05]  /*c570*/  BSYNC.RECONVERGENT B0 ;  /* 0x0000000000007941 */ /* 0x000fea0003800200 */
.L_x_2414:
[----:B------:R-:W-:Y:S04]  /*c580*/  BSSY.RECONVERGENT B0, `(.L_x_2416) ;  /* 0x0000015000007945 */ /* 0x000fe80003800200 */
[----:B------:R-:W-:Y:S05]  /*c590*/  @P4 BRA `(.L_x_2417) ;  /* 0x00000000004c4947 */ /* 0x000fea0003800000 */
[C---:B------:R-:W-:Y:S01]  /*c5a0*/  PRMT R10, R14.reuse, 0x7632, R10 ;  /* 0x000076320e0a7816 */ /* 0x040fe2000000000a */
[----:B------:R-:W-:Y:S01]  /*c5b0*/  IMAD R19, R17, UR20, RZ ;  /* 0x0000001411137c24 */ /* 0x000fe2000f8e02ff */
[----:B0-----:R-:W-:Y:S01]  /*c5c0*/  MOV R11, R9 ;  /* 0x00000009000b7202 */ /* 0x001fe20000000f00 */
[----:B------:R-:W-:Y:S01]  /*c5d0*/  IMAD.U32 R13, R14, 0x10000, RZ ;  /* 0x000100000e0d7824 */ /* 0x000fe200078e00ff */
[----:B------:R-:W-:Y:S01]  /*c5e0*/  SHF.L.U32 R17, R10, 0x10, RZ ;  /* 0x000000100a117819 */ /* 0x000fe200000006ff */
[----:B------:R-:W-:Y:S02]  /*c5f0*/  IMAD.MOV.U32 R10, RZ, RZ, R6 ;  /* 0x000000ffff0a7224 */ /* 0x000fe400078e0006 */
[----:B------:R-:W-:Y:S01]  /*c600*/  FADD.FTZ R12, -R26, R13 ;  /* 0x0000000d1a0c7221 */ /* 0x000fe20000010100 */
[----:B------:R-:W-:Y:S02]  /*c610*/  IMAD R19, R16, UR21, R19 ;  /* 0x0000001510137c24 */ /* 0x000fe4000f8e0213 */
        /* <DEDUP_REMOVED lines=11> */
.L_x_2417:
[----:B------:R-:W-:Y:S05]  /*c6d0*/  BSYNC.RECONVERGENT B0 ;  /* 0x0000000000007941 */ /* 0x000fea0003800200 */
.L_x_2416:
[----:B------:R-:W-:Y:S04]  /*c6e0*/  BSSY.RECONVERGENT B0, `(.L_x_2418) ;  /* 0x0000015000007945 */ /* 0x000fe80003800200 */
[----:B------:R-:W-:Y:S05]  /*c6f0*/  @P2 BRA `(.L_x_2419) ;  /* 0x00000000004c2947 */ /* 0x000fea0003800000 */
[----:B------:R-:W-:Y:S01]  /*c700*/  PRMT R10, R15, 0x7632, R10 ;  /* 0x000076320f0a7816 */ /* 0x000fe2000000000a */
[----:B------:R-:W-:Y:S01]  /*c710*/  IMAD R5, R5, UR20, RZ ;  /* 0x0000001405057c24 */ /* 0x000fe2000f8e02ff */
[----:B------:R-:W-:Y:S01]  /*c720*/  SHF.L.U32 R15, R15, 0x10, RZ ;  /* 0x000000100f0f7819 */ /* 0x000fe200000006ff */
[----:B01----:R-:W-:Y:S02]  /*c730*/  IMAD.MOV.U32 R11, RZ, RZ, R9 ;  /* 0x000000ffff0b7224 */ /* 0x003fe400078e0009 */
        /* <DEDUP_REMOVED lines=15> */
.L_x_2419:
[----:B------:R-:W-:Y:S05]  /*c830*/  BSYNC.RECONVERGENT B0 ;  /* 0x0000000000007941 */ /* 0x000fea0003800200 */
.L_x_2418:
[----:B------:R-:W-:Y:S05]  /*c840*/  @P5 BRA `(.L_x_2420) ;  /* 0xfffffff800505947 */ /* 0x000fea000383ffff */
.L_x_2407:
[----:B------:R-:W4:Y:S01]  /*c850*/  LDCU UR5, c[0x0][0x3f8] ;  /* 0x00007f00ff0577ac */ /* 0x000f220008000800 */
[----:B------:R-:W4:Y:S01]  /*c860*/  LDCU UR6, c[0x0][0x3c8] ;  /* 0x00007900ff0677ac */ /* 0x000f220008000800 */
[----:B------:R-:W-:Y:S02]  /*c870*/  UIADD3 UR9, UPT, UPT, UR10, UR9, URZ ;  /* 0x000000090a097290 */ /* 0x000fe4000fffe0ff */
[----:B------:R-:W-:Y:S02]  /*c880*/  UIADD3 UR4, UPT, UPT, UR4, 0x1, URZ ;  /* 0x0000000104047890 */ /* 0x000fe4000fffe0ff */
[----:B----4-:R-:W-:-:S04]  /*c890*/  UIMAD UR5, UR5, UR6, URZ ;  /* 0x00000006050572a4 */ /* 0x010fc8000f8e02ff */
[----:B------:R-:W-:-:S09]  /*c8a0*/  UISETP.GE.AND UP0, UPT, UR9, UR5, UPT ;  /* 0x000000050900728c */ /* 0x000fd2000bf06270 */
[----:B------:R-:W-:Y:S05]  /*c8b0*/  BRA.U !UP0, `(.L_x_2421) ;  /* 0xffffff3908607547 */ /* 0x000fea000b83ffff */
[----:B------:R-:W-:Y:S05]  /*c8c0*/  EXIT ;  /* 0x000000000000794d */ /* 0x000fea0003800000 */
.L_x_2422:
        /* <DEDUP_REMOVED lines=11> */
.L_x_4923:


//--------------------- .text._Z35group_norm_nhwc_fwd_one_pass_kernelI11Bf16IOFp16WLi64ELi160ELi640EEv26Group_norm_nhwc_fwd_params --------------------------
	.section	.text._Z35group_norm_nhwc_fwd_one_pass_kernelI11Bf16IOFp16WLi64ELi160ELi640EEv26Group_norm_nhwc_fwd_params,"ax",@progbits
	.align	128
        .global         _Z35group_norm_nhwc_fwd_one_pass_kernelI11Bf16IOFp16WLi64ELi160ELi640EEv26Group_norm_nhwc_fwd_params
        .type           _Z35group_norm_nhwc_fwd_one_pass_kernelI11Bf16IOFp16WLi64ELi160ELi640EEv26Group_norm_nhwc_fwd_params,@function
        .size           _Z35group_norm_nhwc_fwd_one_pass_kernelI11Bf16IOFp16WLi64ELi160ELi640EEv26Group_norm_nhwc_fwd_params,(.L_x_4924 - _Z35group_norm_nhwc_fwd_one_pass_kernelI11Bf16IOFp16WLi64ELi160ELi640EEv26Group_norm_nhwc_fwd_params)
        .other          _Z35group_norm_nhwc_fwd_one_pass_kernelI11Bf16IOFp16WLi64ELi160ELi640EEv26Group_norm_nhwc_fwd_params,@"STO_CUDA_ENTRY STV_DEFAULT"
_Z35group_norm_nhwc_fwd_one_pass_kernelI11Bf16IOFp16WLi64ELi160ELi640EEv26Group_norm_nhwc_fwd_params:
.text._Z35group_norm_nhwc_fwd_one_pass_kernelI11Bf16IOFp16WLi64ELi160ELi640EEv26Group_norm_nhwc_fwd_params:
        /* <DEDUP_REMOVED lines=25> */
[----:B------:R-:W-:Y:S02]  /*0190*/  MOV R3, R2 ;  /* 0x0000000200037202 */ /* 0x000fe40000000f00 */
        /* <DEDUP_REMOVED lines=9> */
[C---:B------:R-:W-:Y:S01]  /*0230*/  IADD3 R40, PT, PT, R0.reuse, 0x30, RZ ;  /* 0x0000003000287810 */ /* 0x040fe20007ffe0ff */
[----:B------:R-:W-:Y:S01]  /*0240*/  IMAD.IADD R41, R41, 0x1, R4 ;  /* 0x0000000129297824 */ /* 0x000fe200078e0204 */
[----:B------:R-:W-:Y:S02]  /*0250*/  IADD3 R39, PT, PT, R0, 0x38, RZ ;  /* 0x0000003800277810 */ /* 0x000fe40007ffe0ff */
        /* <DEDUP_REMOVED lines=9> */
.L_x_2466:
        /* <DEDUP_REMOVED lines=67> */
[-C--:B------:R-:W-:Y:S01]  /*0720*/  @!P3 MOV R8, R6.reuse ;  /* 0x000000060008b202 */ /* 0x080fe20000000f00 */
[----:B------:R-:W-:Y:S01]  /*0730*/  VIADD R9, R7, UR5 ;  /* 0x0000000507097c36 */ /* 0x000fe20008000000 */
[----:B------:R-:W-:Y:S01]  /*0740*/  @!P5 MOV R22, R6 ;  /* 0x000000060016d202 */ /* 0x000fe20000000f00 */
[C---:B------:R-:W-:Y:S02]  /*0750*/  @!P3 IMAD R21, R42.reuse, R13, R3 ;  /* 0x0000000d2a15b224 */ /* 0x040fe400078e0203 */
[----:B------:R-:W-:Y:S01]  /*0760*/  @!P3 IMAD.WIDE.U32 R12, R42, R12, R8 ;  /* 0x0000000c2a0cb225 */ /* 0x000fe200078e0008 */
[----:B------:R-:W-:-:S03]  /*0770*/  @!P5 MOV R23, R9 ;  /* 0x000000090017d202 */ /* 0x000fc60000000f00 */
[----:B---3--:R-:W-:Y:S01]  /*0780*/  @!P5 IMAD R3, R20, R18, RZ ;  /* 0x000000121403d224 */ /* 0x008fe200078e02ff */
[----:B------:R-:W-:Y:S02]  /*0790*/  @!P3 IADD3 R13, PT, PT, R13, R21, RZ ;  /* 0x000000150d0db210 */ /* 0x000fe40007ffe0ff */
[----:B------:R-:W1:Y:S01]  /*07a0*/  @!P2 LDC.64 R20, c[0x0][0x390] ;  /* 0x0000e400ff14ab82 */ /* 0x000e620000000a00 */
[----:B----4-:R-:W-:Y:S01]  /*07b0*/  @!P3 LEA R16, P4, R12, R16, 0x1 ;  /* 0x000000100c10b211 */ /* 0x010fe200078808ff */
[C---:B------:R-:W-:Y:S02]  /*07c0*/  @!P5 IMAD R3, R38.reuse, R19, R3 ;  /* 0x000000132603d224 */ /* 0x040fe400078e0203 */
[----:B------:R-:W-:Y:S01]  /*07d0*/  @!P5 IMAD.WIDE.U32 R18, R38, R18, R22 ;  /* 0x000000122612d225 */ /* 0x000fe200078e0016 */
[----:B------:R-:W-:Y:S02]  /*07e0*/  @!P3 LEA.HI.X R17, R12, R17, R13, 0x1, P4 ;  /* 0x000000110c11b211 */ /* 0x000fe400020f0c0d */
[----:B------:R-:W-:Y:S01]  /*07f0*/  ISETP.GE.U32.AND P4, PT, R36, UR10, PT ;  /* 0x0000000a24007c0c */ /* 0x000fe2000bf86070 */
[----:B------:R-:W2:Y:S01]  /*0800*/  @!P1 LDC.64 R12, c[0x0][0x390] ;  /* 0x0000e400ff0c9b82 */ /* 0x000ea20000000a00 */
[----:B-----5:R-:W-:Y:S01]  /*0810*/  @!P2 IMAD R22, R28, R14, RZ ;  /* 0x0000000e1c16a224 */ /* 0x020fe200078e02ff */
[----:B------:R3:W4:Y:S01]  /*0820*/  @!P3 LDG.E R33, desc[UR16][R16.64] ;  /* 0x000000101021b981 */ /* 0x000722000c1e1900 */
[----:B------:R-:W-:-:S02]  /*0830*/  ISETP.GE.AND.EX P3, PT, R24, UR11, PT, P4 ;  /* 0x0000000b18007c0c */ /* 0x000fc4000bf66340 */
[----:B------:R-:W-:Y:S02]  /*0840*/  @!P5 IADD3 R3, PT, PT, R19, R3, RZ ;  /* 0x000000031303d210 */ /* 0x000fe40007ffe0ff */
[C---:B0-----:R-:W-:Y:S02]  /*0850*/  @!P5 LEA R4, P6, R18.reuse, R4, 0x1 ;  /* 0x000000041204d211 */ /* 0x041fe400078c08ff */
[----:B------:R-:W-:Y:S02]  /*0860*/  ISETP.GE.U32.AND P4, PT, R35, UR10, PT ;  /* 0x0000000a23007c0c */ /* 0x000fe4000bf86070 */
[----:B---3--:R-:W-:Y:S02]  /*0870*/  @!P2 MOV R16, R6 ;  /* 0x000000060010a202 */ /* 0x008fe40000000f00 */
[----:B------:R-:W-:Y:S01]  /*0880*/  @!P2 MOV R17, R9 ;  /* 0x000000090011a202 */ /* 0x000fe20000000f00 */
[----:B------:R-:W-:Y:S01]  /*0890*/  @!P2 IMAD R19, R37, R15, R22 ;  /* 0x0000000f2513a224 */ /* 0x000fe200078e0216 */
[----:B------:R-:W-:Y:S01]  /*08a0*/  @!P5 LEA.HI.X R5, R18, R5, R3, 0x1, P6 ;  /* 0x000000051205d211 */ /* 0x000fe200030f0c03 */
[----:B------:R-:W-:Y:S01]  /*08b0*/  @!P1 IMAD R3, R27, R10, RZ ;  /* 0x0000000a1b039224 */ /* 0x000fe200078e02ff */
[----:B------:R-:W-:Y:S01]  /*08c0*/  ISETP.GE.AND.EX P4, PT, R45, UR11, PT, P4 ;  /* 0x0000000b2d007c0c */ /* 0x000fe2000bf86340 */
[----:B------:R-:W-:Y:S01]  /*08d0*/  @!P2 IMAD.WIDE.U32 R14, R37, R14, R16 ;  /* 0x0000000e250ea225 */ /* 0x000fe200078e0010 */
[----:B------:R-:W-:Y:S01]  /*08e0*/  @!P1 MOV R16, R6 ;  /* 0x0000000600109202 */ /* 0x000fe20000000f00 */
[----:B------:R0:W3:Y:S01]  /*08f0*/  @!P5 LDG.E R32, desc[UR16][R4.64] ;  /* 0x000000100420d981 */ /* 0x0000e2000c1e1900 */
[----:B------:R-:W-:Y:S01]  /*0900*/  @!P1 MOV R17, R9 ;  /* 0x0000000900119202 */ /* 0x000fe20000000f00 */
[----:B------:R-:W-:Y:S01]  /*0910*/  @!P2 IMAD.IADD R15, R15, 0x1, R19 ;  /* 0x000000010f0fa824 */ /* 0x000fe200078e0213 */
[----:B-1----:R-:W-:Y:S01]  /*0920*/  @!P2 LEA R20, P6, R14, R20, 0x1 ;  /* 0x000000140e14a211 */ /* 0x002fe200078c08ff */
[C---:B------:R-:W-:Y:S01]  /*0930*/  @!P1 IMAD R3, R0.reuse, R11, R3 ;  /* 0x0000000b00039224 */ /* 0x040fe200078e0203 */
[----:B------:R-:W1:Y:S01]  /*0940*/  @!P3 LDC.64 R18, c[0x0][0x3e0] ;  /* 0x0000f800ff12bb82 */ /* 0x000e620000000a00 */
[----:B------:R-:W-:Y:S01]  /*0950*/  @!P1 IMAD.WIDE.U32 R10, R0, R10, R16 ;  /* 0x0000000a000a9225 */ /* 0x000fe200078e0010 */
[----:B------:R-:W-:-:S02]  /*0960*/  @!P2 LEA.HI.X R21, R14, R21, R15, 0x1, P6 ;  /* 0x000000150e15a211 */ /* 0x000fc400030f0c0f */
[----:B------:R-:W-:Y:S02]  /*0970*/  ISETP.GE.U32.AND P6, PT, R40, UR10, PT ;  /* 0x0000000a28007c0c */ /* 0x000fe4000bfc6070 */
[----:B------:R-:W-:Y:S02]  /*0980*/  @!P1 IADD3 R3, PT, PT, R11, R3, RZ ;  /* 0x000000030b039210 */ /* 0x000fe40007ffe0ff */
[----:B--2---:R-:W-:Y:S01]  /*0990*/  @!P1 LEA R12, P5, R10, R12, 0x1 ;  /* 0x0000000c0a0c9211 */ /* 0x004fe200078a08ff */
[----:B0-----:R-:W0:Y:S01]  /*09a0*/  @!P4 LDC.64 R4, c[0x0][0x3e0] ;  /* 0x0000f800ff04cb82 */ /* 0x001e220000000a00 */
[----:B------:R-:W-:Y:S01]  /*09b0*/  ISETP.GE.AND.EX P6, PT, R44, UR11, PT, P6 ;  /* 0x0000000b2c007c0c */ /* 0x000fe2000bfc6360 */
[----:B------:R-:W-:Y:S01]  /*09c0*/  HFMA2 R34, -RZ, RZ, 0, 0 ;  /* 0x00000000ff227431 */ /* 0x000fe200000001ff */
[----:B------:R-:W-:Y:S02]  /*09d0*/  @!P1 LEA.HI.X R13, R10, R13, R3, 0x1, P5 ;  /* 0x0000000d0a0d9211 */ /* 0x000fe400028f0c03 */
        /* <DEDUP_REMOVED lines=57> */
[----:B------:R-:W-:Y:S01]  /*0d70*/  SHF.L.U32 R32, R32, 0x10, RZ ;  /* 0x0000001020207819 */ /* 0x000fe200000006ff */
[----:B------:R-:W-:Y:S02]  /*0d80*/  FFMA.FTZ R5, R33, R33, R4 ;  /* 0x0000002121057223 */ /* 0x000fe40000010004 */
[----:B------:R-:W-:Y:S01]  /*0d90*/  IMAD.U32 R24, R24, 0x10000, RZ ;  /* 0x0001000018187824 */ /* 0x000fe200078e00ff */
[C---:B------:R-:W-:Y:S02]  /*0da0*/  PRMT R26, R34.reuse, 0x7632, R26 ;  /* 0x00007632221a7816 */ /* 0x040fe4000000001a */
[----:B------:R-:W-:-:S02]  /*0db0*/  SHF.L.U32 R34, R34, 0x10, RZ ;  /* 0x0000001022227819 */ /* 0x000fc400000006ff */
[----:B------:R-:W-:-:S05]  /*0dc0*/  SHF.L.U32 R26, R26, 0x10, RZ ;  /* 0x000000101a1a7819 */ /* 0x000fca00000006ff */
[----:B------:R-:W-:Y:S01]  /*0dd0*/  FADD.FTZ R3, R34, R26 ;  /* 0x0000001a22037221 */ /* 0x000fe20000010000 */
[----:B------:R-:W-:-:S03]  /*0de0*/  FMUL.FTZ R11, R26, R26 ;  /* 0x0000001a1a0b7220 */ /* 0x000fc60000410000 */
[----:B------:R-:W-:Y:S01]  /*0df0*/  FADD.FTZ R3, RZ, R3 ;  /* 0x00000003ff037221 */ /* 0x000fe20000010000 */
[----:B------:R-:W-:Y:S01]  /*0e00*/  FFMA.FTZ R11, R34, R34, R11 ;  /* 0x00000022220b7223 */ /* 0x000fe2000001000b */
[----:B------:R-:W-:Y:S02]  /*0e10*/  FMUL.FTZ R13, R24, R24 ;  /* 0x00000018180d7220 */ /* 0x000fe40000410000 */
        /* <DEDUP_REMOVED lines=9> */
[----:B------:R-:W-:-:S02]  /*0eb0*/  FADD.FTZ R13, R5, R12 ;  /* 0x0000000c050d7221 */ /* 0x000fc40000010000 */
[----:B------:R-:W-:Y:S02]  /*0ec0*/  FMUL.FTZ R10, R11, R11 ;  /* 0x0000000b0b0a7220 */ /* 0x000fe40000410000 */
        /* <DEDUP_REMOVED lines=13> */
[----:B------:R-:W-:Y:S02]  /*0fa0*/  SHF.L.U32 R29, R29, 0x10, RZ ;  /* 0x000000101d1d7819 */ /* 0x000fe400000006ff */
[----:B------:R-:W-:Y:S02]  /*0fb0*/  SHF.L.U32 R4, R4, 0x10, RZ ;  /* 0x0000001004047819 */ /* 0x000fe400000006ff */
        /* <DEDUP_REMOVED lines=9> */
[----:B------:R-:W-:Y:S02]  /*1050*/  IMAD.U32 R10, R10, 0x10000, RZ ;  /* 0x000100000a0a7824 */ /* 0x000fe400078e00ff */
        /* <DEDUP_REMOVED lines=48> */
.L_x_2424:
[----:B------:R-:W-:Y:S05]  /*1360*/  BSYNC.RECONVERGENT B0 ;  /* 0x0000000000007941 */ /* 0x000fea0003800200 */
.L_x_2423:
        /* <DEDUP_REMOVED lines=56> */
.L_x_2426:
[----:B------:R-:W-:Y:S05]  /*16f0*/  BSYNC.RECONVERGENT B0 ;  /* 0x0000000000007941 */ /* 0x000fea0003800200 */
.L_x_2425:
        /* <DEDUP_REMOVED lines=33> */
.L_x_2429:
[----:B------:R-:W2:Y:S04]  /*1910*/  LDG.E.STRONG.GPU R15, desc[UR16][R12.64] ;  /* 0x000000100c0f7981 */ /* 0x000ea8000c1ef900 */
[----:B--2---:R-:W-:Y:S01]  /*1920*/  CCTL.IVALL ;  /* 0x00000000ff00798f */ /* 0x004fe20002000000 */
[----:B------:R-:W-:Y:S05]  /*1930*/  YIELD ;  /* 0x0000000000007946 */ /* 0x000fea0003800000 */
[----:B------:R-:W-:-:S13]  /*1940*/  ISETP.NE.AND P4, PT, R15, R14, PT ;  /* 0x0000000e0f00720c */ /* 0x000fda0003f85270 */
[----:B------:R-:W-:Y:S05]  /*1950*/  @P4 BRA `(.L_x_2429) ;  /* 0xfffffffc00ec4947 */ /* 0x000fea000383ffff */
.L_x_2428:
        /* <DEDUP_REMOVED lines=15> */
.L_x_2431:
[----:B------:R-:W-:Y:S01]  /*1a50*/  UIADD3 UR24, UPT, UPT, UR5, 0x1, URZ ;  /* 0x0000000105187890 */ /* 0x000fe2000fffe0ff */
[----:B------:R-:W-:Y:S01]  /*1a60*/  ISETP.EQ.OR P4, PT, RZ, UR23, P3 ;  /* 0x00000017ff007c0c */ /* 0x000fe20009f82670 */
[----:B------:R-:W-:-:S04]  /*1a70*/  UIADD3 UR26, UPT, UPT, UR5, 0x3, URZ ;  /* 0x00000003051a7890 */ /* 0x000fc8000fffe0ff */
[----:B------:R-:W-:Y:S01]  /*1a80*/  MOV R12, UR24 ;  /* 0x00000018000c7c02 */ /* 0x000fe20008000f00 */
[----:B------:R-:W-:-:S03]  /*1a90*/  UIADD3 UR24, UPT, UPT, UR5, 0x2, URZ ;  /* 0x0000000205187890 */ /* 0x000fc6000fffe0ff */
[----:B------:R-:W-:-:S03]  /*1aa0*/  ISETP.EQ.OR P5, PT, R12, UR15, P3 ;  /* 0x0000000f0c007c0c */ /* 0x000fc60009fa2670 */
[----:B------:R-:W-:Y:S01]  /*1ab0*/  IMAD.U32 R12, RZ, RZ, UR24 ;  /* 0x00000018ff0c7e24 */ /* 0x000fe2000f8e00ff */
[----:B------:R-:W-:-:S04]  /*1ac0*/  VOTEU.ALL UP0, P4 ;  /* 0x0000000000ff7886 */ /* 0x000fc80002000000 */
[----:B------:R-:W-:Y:S01]  /*1ad0*/  ISETP.EQ.OR P6, PT, R12, UR15, P3 ;  /* 0x0000000f0c007c0c */ /* 0x000fe20009fc2670 */
[----:B------:R-:W-:Y:S01]  /*1ae0*/  @!UP0 UIMAD.WIDE.U32 UR24, UR9, 0x8, UR18 ;  /* 0x00000008091888a5 */ /* 0x000fe2000f8e0012 */
[----:B------:R-:W-:-:S03]  /*1af0*/  MOV R12, UR26 ;  /* 0x0000001a000c7c02 */ /* 0x000fc60008000f00 */
        /* <DEDUP_REMOVED lines=52> */
[----:B------:R-:W-:-:S02]  /*1e40*/  MOV R12, UR24 ;  /* 0x00000018000c7c02 */ /* 0x000fc40008000f00 */
[----:B------:R-:W-:Y:S02]  /*1e50*/  MOV R13, UR25 ;  /* 0x00000019000d7c02 */ /* 0x000fe40008000f00 */
[----:B------:R-:W3:Y:S01]  /*1e60*/  @!P5 LDG.E.64 R14, desc[UR16][R14.64] ;  /* 0x000000100e0ed981 */ /* 0x000ee2000c1e1b00 */
[----:B------:R-:W-:Y:S01]  /*1e70*/  MOV R20, UR26 ;  /* 0x0000001a00147c02 */ /* 0x000fe20008000f00 */
[----:B------:R-:W-:Y:S02]  /*1e80*/  IMAD.U32 R21, RZ, RZ, UR27 ;  /* 0x0000001bff157e24 */ /* 0x000fe4000f8e00ff */
[----:B------:R-:W4:Y:S04]  /*1e90*/  @!P6 LDG.E.64 R12, desc[UR16][R12.64] ;  /* 0x000000100c0ce981 */ /* 0x000f28000c1e1b00 */
        /* <DEDUP_REMOVED lines=22> */
.L_x_2430:
        /* <DEDUP_REMOVED lines=31> */
[----:B------:R-:W-:Y:S02]  /*21f0*/  MOV R14, UR10 ;  /* 0x0000000a000e7c02 */ /* 0x000fe40008000f00 */
[----:B------:R-:W-:Y:S01]  /*2200*/  MOV R15, UR11 ;  /* 0x0000000b000f7c02 */ /* 0x000fe20008000f00 */
[----:B------:R-:W-:Y:S01]  /*2210*/  @!UP2 UIMAD.WIDE.U32 UR10, UR9, 0x8, UR18 ;  /* 0x00000008090aa8a5 */ /* 0x000fe2000f8e0012 */
[----:B------:R-:W-:Y:S01]  /*2220*/  MOV R12, UR12 ;  /* 0x0000000c000c7c02 */ /* 0x000fe20008000f00 */
[----:B------:R-:W-:-:S03]  /*2230*/  IMAD.U32 R13, RZ, RZ, UR13 ;  /* 0x0000000dff0d7e24 */ /* 0x000fc6000f8e00ff */
        /* <DEDUP_REMOVED lines=16> */
.L_x_2432:
        /* <DEDUP_REMOVED lines=21> */
[----:B--2---:R-:W-:-:S05]  /*2490*/  IMAD.U32 R18, RZ, RZ, UR5 ;  /* 0x00000005ff127e24 */ /* 0x004fca000f8e00ff */
[----:B------:R-:W-:-:S04]  /*24a0*/  IADD3 R18, PT, PT, R18, 0x2, RZ ;  /* 0x0000000212127810 */ /* 0x000fc80007ffe0ff */
[----:B------:R-:W-:Y:S01]  /*24b0*/  R2UR UR5, R18 ;  /* 0x00000000120572ca */ /* 0x000fe200000e0000 */
[----:B0-----:R-:W-:Y:S01]  /*24c0*/  @!P4 FADD.FTZ R16, R16, R14 ;  /* 0x0000000e1010c221 */ /* 0x001fe20000010000 */
[----:B------:R-:W-:-:S03]  /*24d0*/  @!P4 FADD.FTZ R17, R17, R15 ;  /* 0x0000000f1111c221 */ /* 0x000fc60000010000 */
[----:B---3--:R-:W-:Y:S01]  /*24e0*/  @!P2 FADD.FTZ R16, R16, R12 ;  /* 0x0000000c1010a221 */ /* 0x008fe20000010000 */
[----:B------:R-:W-:-:S09]  /*24f0*/  @!P2 FADD.FTZ R17, R17, R13 ;  /* 0x0000000d1111a221 */ /* 0x000fd20000010000 */
.L_x_2433:
        /* <DEDUP_REMOVED lines=13> */
.L_x_2434:
[----:B------:R-:W-:Y:S05]  /*25d0*/  BSYNC.RECONVERGENT B0 ;  /* 0x0000000000007941 */ /* 0x000fea0003800200 */
.L_x_2427:
[----:B------:R-:W4:Y:S01]  /*25e0*/  S2UR UR9, SR_CgaCtaId ;  /* 0x00000000000979c3 */ /* 0x000f220000008800 */
[----:B------:R-:W3:Y:S01]  /*25f0*/  LDCU UR10, c[0x0][0x414] ;  /* 0x00008280ff0a77ac */ /* 0x000ee20008000800 */
[----:B-1----:R-:W-:Y:S01]  /*2600*/  MOV R14, UR7 ;  /* 0x00000007000e7c02 */ /* 0x002fe20008000f00 */
        /* <DEDUP_REMOVED lines=37> */
[----:B--2---:R-:W-:Y:S02]  /*2860*/  HADD2.F32 R12, -RZ, R16.H0_H0 ;  /* 0x20000010ff0c7230 */ /* 0x004fe40000004100 */
[----:B---3--:R-:W-:Y:S02]  /*2870*/  HADD2.F32 R13, -RZ, R17.H0_H0 ;  /* 0x20000011ff0d7230 */ /* 0x008fe40000004100 */
[----:B----4-:R-:W-:Y:S02]  /*2880*/  HADD2.F32 R18, -RZ, R18.H0_H0 ;  /* 0x20000012ff127230 */ /* 0x010fe40000004100 */
[----:B-----5:R-:W-:Y:S01]  /*2890*/  HADD2.F32 R19, -RZ, R19.H0_H0 ;  /* 0x20000013ff137230 */ /* 0x020fe20000004100 */
        /* <DEDUP_REMOVED lines=30> */
.L_x_2438:
[----:B------:R-:W-:Y:S05]  /*2a80*/  BSYNC.RECONVERGENT B1 ;  /* 0x0000000000017941 */ /* 0x000fea0003800200 */
.L_x_2437:
[----:B------:R-:W-:Y:S04]  /*2a90*/  BSSY.RECONVERGENT B1, `(.L_x_2439) ;  /* 0x0000014000017945 */ /* 0x000fe80003800200 */
[----:B------:R-:W-:Y:S05]  /*2aa0*/  @P3 BRA `(.L_x_2440) ;  /* 0x0000000000483947 */ /* 0x000fea0003800000 */
[----:B------:R-:W1:Y:S01]  /*2ab0*/  LDCU.64 UR10, c[0x0][0x3e0] ;  /* 0x00007c00ff0a77ac */ /* 0x000e620008000a00 */
[----:B------:R-:W-:Y:S01]  /*2ac0*/  MOV R15, R9 ;  /* 0x00000009000f7202 */ /* 0x000fe20000000f00 */
[----:B------:R-:W-:Y:S01]  /*2ad0*/  FADD.FTZ R20, R33, -UR5 ;  /* 0x8000000521147e21 */ /* 0x000fe20008010000 */
[----:B0-----:R-:W-:Y:S01]  /*2ae0*/  FADD.FTZ R16, R25, -UR5 ;  /* 0x8000000519107e21 */ /* 0x001fe20008010000 */
[----:B------:R-:W0:Y:S01]  /*2af0*/  LDCU.64 UR18, c[0x0][0x380] ;  /* 0x00007000ff1277ac */ /* 0x000e220008000a00 */
[----:B------:R-:W-:Y:S02]  /*2b00*/  IMAD.MOV.U32 R14, RZ, RZ, R6 ;  /* 0x000000ffff0e7224 */ /* 0x000fe400078e0006 */
[----:B------:R-:W-:Y:S01]  /*2b10*/  FMUL.FTZ R20, R20, UR8 ;  /* 0x0000000814147c20 */ /* 0x000fe20008410000 */
[----:B------:R-:W-:-:S03]  /*2b20*/  FMUL.FTZ R16, R16, UR8 ;  /* 0x0000000810107c20 */ /* 0x000fc60008410000 */
        /* <DEDUP_REMOVED lines=10> */
.L_x_2440:
[----:B------:R-:W-:Y:S05]  /*2bd0*/  BSYNC.RECONVERGENT B1 ;  /* 0x0000000000017941 */ /* 0x000fea0003800200 */
.L_x_2439:
        /* <DEDUP_REMOVED lines=33> */
.L_x_2442:
[----:B------:R-:W-:Y:S05]  /*2df0*/  BSYNC.RECONVERGENT B1 ;  /* 0x0000000000017941 */ /* 0x000fea0003800200 */
.L_x_2441:
        /* <DEDUP_REMOVED lines=20> */
.L_x_2444:
[----:B------:R-:W-:Y:S05]  /*2f40*/  BSYNC.RECONVERGENT B1 ;  /* 0x0000000000017941 */ /* 0x000fea0003800200 */
.L_x_2443:
        /* <DEDUP_REMOVED lines=16> */
[----:B---3--:R-:W-:-:S03]  /*3050*/  LEA R16, P1, R14, UR18, 0x1 ;  /* 0x000000120e107c11 */ /* 0x008fc6000f8208ff */
[----:B------:R-:W-:-:S05]  /*3060*/  IMAD.IADD R17, R15, 0x1, R17 ;  /* 0x000000010f117824 */ /* 0x000fca00078e0211 */
[----:B------:R-:W-:-:S05]  /*3070*/  LEA.HI.X R17, R14, UR19, R17, 0x1, P1 ;  /* 0x000000130e117c11 */ /* 0x000fca00088f0c11 */
[----:B------:R2:W-:Y:S02]  /*3080*/  STG.E desc[UR16][R16.64], R3 ;  /* 0x0000000310007986 */ /* 0x0005e4000c101910 */
.L_x_2446:
[----:B------:R-:W-:Y:S05]  /*3090*/  BSYNC.RECONVERGENT B1 ;  /* 0x0000000000017941 */ /* 0x000fea0003800200 */
.L_x_2445:
        /* <DEDUP_REMOVED lines=20> */
.L_x_2448:
[----:B------:R-:W-:Y:S05]  /*31e0*/  BSYNC.RECONVERGENT B1 ;  /* 0x0000000000017941 */ /* 0x000fea0003800200 */
.L_x_2447:
        /* <DEDUP_REMOVED lines=20> */
.L_x_2450:
[----:B------:R-:W-:Y:S05]  /*3330*/  BSYNC.RECONVERGENT B1 ;  /* 0x0000000000017941 */ /* 0x000fea0003800200 */
.L_x_2449:
        /* <DEDUP_REMOVED lines=19> */
.L_x_2436:
        /* <DEDUP_REMOVED lines=32> */
[----:B------:R-:W-:Y:S01]  /*3670*/  IMAD.IADD R22, R15, 0x1, R22 ;  /* 0x000000010f167824 */ /* 0x000fe200078e0216 */
[----:B-1----:R-:W-:-:S03]  /*3680*/  LEA R16, P1, R14, UR12, 0x1 ;  /* 0x0000000c0e107c11 */ /* 0x002fc6000f8208ff */
[----:B------:R-:W-:Y:S02]  /*3690*/  F2FP.BF16.F32.PACK_AB R21, R21, R20 ;  /* 0x000000141515723e */ /* 0x000fe400000010ff */
[----:B------:R-:W-:-:S05]  /*36a0*/  LEA.HI.X R17, R14, UR13, R22, 0x1, P1 ;  /* 0x0000000d0e117c11 */ /* 0x000fca00088f0c16 */
[----:B------:R0:W-:Y:S03]  /*36b0*/  STG.E desc[UR16][R16.64], R21 ;  /* 0x0000001510007986 */ /* 0x0001e6000c101910 */
.L_x_2453:
[----:B------:R-:W-:Y:S05]  /*36c0*/  BSYNC.RECONVERGENT B1 ;  /* 0x0000000000017941 */ /* 0x000fea0003800200 */
.L_x_2452:
        /* <DEDUP_REMOVED lines=31> */
.L_x_2455:
[----:B------:R-:W-:Y:S05]  /*38c0*/  BSYNC.RECONVERGENT B1 ;  /* 0x0000000000017941 */ /* 0x000fea0003800200 */
.L_x_2454:
        /* <DEDUP_REMOVED lines=43> */
.L_x_2457:
[----:B------:R-:W-:Y:S05]  /*3b80*/  BSYNC.RECONVERGENT B1 ;  /* 0x0000000000017941 */ /* 0x000fea0003800200 */
.L_x_2456:
        /* <DEDUP_REMOVED lines=30> */
.L_x_2459:
[----:B------:R-:W-:Y:S05]  /*3d70*/  BSYNC.RECONVERGENT B1 ;  /* 0x0000000000017941 */ /* 0x000fea0003800200 */
.L_x_2458:
[----:B------:R-:W-:Y:S04]  /*3d80*/  BSSY.RECONVERGENT B1, `(.L_x_2460) ;  /* 0x000001e000017945 */ /* 0x000fe80003800200 */
[----:B------:R-:W-:Y:S05]  /*3d90*/  @P1 BRA `(.L_x_2461) ;  /* 0x0000000000701947 */ /* 0x000fea0003800000 */
[----:B------:R-:W-:Y:S01]  /*3da0*/  FADD.FTZ R30, R30, -UR5 ;  /* 0x800000051e1e7e21 */ /* 0x000fe20008010000 */
[----:B------:R-:W-:Y:S01]  /*3db0*/  FADD.FTZ R3, R3, -UR5 ;  /* 0x8000000503037e21 */ /* 0x000fe20008010000 */
[----:B------:R-:W4:Y:S01]  /*3dc0*/  LDCU.64 UR10, c[0x0][0x3e0] ;  /* 0x00007c00ff0a77ac */ /* 0x000f220008000a00 */
[----:B------:R-:W-:Y:S02]  /*3dd0*/  IMAD.MOV.U32 R15, RZ, RZ, R9 ;  /* 0x000000ffff0f7224 */ /* 0x000fe400078e0009 */
        /* <DEDUP_REMOVED lines=24> */
.L_x_2461:
[----:B------:R-:W-:Y:S05]  /*3f60*/  BSYNC.RECONVERGENT B1 ;  /* 0x0000000000017941 */ /* 0x000fea0003800200 */
.L_x_2460:
        /* <DEDUP_REMOVED lines=11> */
[----:B------:R-:W-:-:S02]  /*4020*/  MOV R14, R6 ;  /* 0x00000006000e7202 */ /* 0x000fc40000000f00 */
        /* <DEDUP_REMOVED lines=18> */
.L_x_2463:
[----:B------:R-:W-:Y:S05]  /*4150*/  BSYNC.RECONVERGENT B1 ;  /* 0x0000000000017941 */ /* 0x000fea0003800200 */
.L_x_2462:
        /* <DEDUP_REMOVED lines=30> */
.L_x_2465:
[----:B------:R-:W-:Y:S05]  /*4340*/  BSYNC.RECONVERGENT B1 ;  /* 0x0000000000017941 */ /* 0x000fea0003800200 */
.L_x_2464:
        /* <DEDUP_REMOVED lines=29> */
.L_x_2451:
[----:B------:R-:W-:Y:S05]  /*4520*/  BSYNC.RECONVERGENT B0 ;  /* 0x0000000000007941 */ /* 0x000fea0003800200 */
.L_x_2435:
        /* <DEDUP_REMOVED lines=8> */
.L_x_2467:
        /* <DEDUP_REMOVED lines=13> */
.L_x_4924:


//--------------------- .text._Z35group_norm_nhwc_fwd_one_pass_kernelI11Bf16IOFp16WLi128ELi160ELi640EEv26Group_norm_nhwc_fwd_params --------------------------
	.section	.text._Z35group_norm_nhwc_fwd_one_pass_kernelI11Bf16IOFp16WLi128ELi160ELi640EEv26Group_norm_nhwc_fwd_params,"ax",@progbits
	.align	128
        .global         _Z35group_norm_nhwc_fwd_one_pass_kernelI11Bf16IOFp16WLi128ELi160ELi640EEv26Group_norm_nhwc_fwd_params
        .type           _Z35group_norm_nhwc_fwd_one_pass_kernelI11Bf16IOFp16WLi128ELi160ELi640EEv26Group_norm_nhwc_fwd_params,@function
        .size           _Z35group_norm_nhwc_fwd_one_pass_kernelI11Bf16IOFp16WLi128ELi160ELi640EEv26Group_norm_nhwc_fwd_params,(.L_x_4925 - _Z35group_norm_nhwc_fwd_one_pass_kernelI11Bf16IOFp16WLi128ELi160ELi640EEv26Group_norm_nhwc_fwd_params)
        .other          _Z35group_norm_nhwc_fwd_one_pass_kernelI11Bf16IOFp16WLi128ELi160ELi640EEv26Group_norm_nhwc_fwd_params,@"STO_CUDA_ENTRY STV_DEFAULT"
_Z35group_norm_nhwc_fwd_one_pass_kernelI11Bf16IOFp16WLi128ELi160ELi640EEv26Group_norm_nhwc_fwd_params:
.text._Z35group_norm_nhwc_fwd_one_pass_kernelI11Bf16IOFp16WLi128ELi160ELi640EEv26Group_norm_nhwc_fwd_params:
        /* <DEDUP_REMOVED lines=43> */
.L_x_2543:
        /* <DEDUP_REMOVED lines=445> */
.L_x_2469:
[----:B------:R-:W-:Y:S05]  /*1e80*/  BSYNC.RECONVERGENT B0 ;  /* 0x0000000000007941 */ /* 0x000fea0003800200 */
.L_x_2468:
        /* <DEDUP_REMOVED lines=54> */
.L_x_2471:
[----:B------:R-:W-:Y:S05]  /*21f0*/  BSYNC.RECONVERGENT B0 ;  /* 0x0000000000007941 */ /* 0x000fea0003800200 */
.L_x_2470:
        /* <DEDUP_REMOVED lines=27> */
.L_x_2474:
[----:B------:R-:W3:Y:S04]  /*23b0*/  LDG.E.STRONG.GPU R30, desc[UR6][R28.64] ;  /* 0x000000061c1e7981 */ /* 0x000ee8000c1ef900 */
[----:B---3--:R-:W-:Y:S01]  /*23c0*/  CCTL.IVALL ;  /* 0x00000000ff00798f */ /* 0x008fe20002000000 */
[----:B------:R-:W-:Y:S05]  /*23d0*/  YIELD ;  /* 0x0000000000007946 */ /* 0x000fea0003800000 */
[----:B------:R-:W-:-:S13]  /*23e0*/  ISETP.NE.AND P2, PT, R30, R37, PT ;  /* 0x000000251e00720c */ /* 0x000fda0003f45270 */
[----:B------:R-:W-:Y:S05]  /*23f0*/  @P2 BRA `(.L_x_2474) ;  /* 0xfffffffc00ec2947 */ /* 0x000fea000383ffff */
.L_x_2473:
        /* <DEDUP_REMOVED lines=16> */
.L_x_2476:
        /* <DEDUP_REMOVED lines=61> */
.L_x_2475:
        /* <DEDUP_REMOVED lines=38> */
.L_x_2477:
        /* <DEDUP_REMOVED lines=19> */
.L_x_2478:
        /* <DEDUP_REMOVED lines=9> */
.L_x_2479:
[----:B------:R-:W-:Y:S05]  /*2cf0*/  BSYNC.RECONVERGENT B0 ;  /* 0x0000000000007941 */ /* 0x000fea0003800200 */
.L_x_2472:
        /* <DEDUP_REMOVED lines=38> */
[----:B-1----:R-:W-:Y:S01]  /*2f60*/  SHF.R.S32.HI R75, RZ, 0x1f, R35 ;  /* 0x0000001fff4b7819 */ /* 0x002fe20000011423 */
[----:B--2---:R-:W-:Y:S01]  /*2f70*/  HADD2.F32 R39, -RZ, R69.H0_H0 ;  /* 0x20000045ff277230 */ /* 0x004fe20000004100 */
[----:B------:R-:W-:Y:S01]  /*2f80*/  IADD3 R69, PT, PT, R33, 0x40, RZ ;  /* 0x0000004021457810 */ /* 0x000fe20007ffe0ff */
[----:B---3--:R-:W-:-:S03]  /*2f90*/  HADD2.F32 R38, -RZ, R67.H0_H0 ;  /* 0x20000043ff267230 */ /* 0x008fc60000004100 */
[----:B------:R-:W-:Y:S01]  /*2fa0*/  SHF.R.S32.HI R78, RZ, 0x1f, R69 ;  /* 0x0000001fff4e7819 */ /* 0x000fe20000011445 */
[----:B-----5:R-:W-:Y:S01]  /*2fb0*/  HADD2.F32 R67, -RZ, R76.H0_H0 ;  /* 0x2000004cff437230 */ /* 0x020fe20000004100 */
[----:B------:R-:W-:Y:S01]  /*2fc0*/  SHF.R.S32.HI R76, RZ, 0x1f, R36 ;  /* 0x0000001fff4c7819 */ /* 0x000fe20000011424 */
[----:B------:R-:W-:Y:S01]  /*2fd0*/  HADD2.F32 R74, -RZ, R77.H0_H0 ;  /* 0x2000004dff4a7230 */ /* 0x000fe20000004100 */
        /* <DEDUP_REMOVED lines=26> */
.L_x_2483:
[----:B------:R-:W-:Y:S05]  /*3180*/  BSYNC.RECONVERGENT B1 ;  /* 0x0000000000017941 */ /* 0x000fea0003800200 */
.L_x_2482:
        /* <DEDUP_REMOVED lines=27> */
.L_x_2485:
[----:B------:R-:W-:Y:S05]  /*3340*/  BSYNC.RECONVERGENT B1 ;  /* 0x0000000000017941 */ /* 0x000fea0003800200 */
.L_x_2484:
        /* <DEDUP_REMOVED lines=20> */
.L_x_2487:
[----:B------:R-:W-:Y:S05]  /*3490*/  BSYNC.RECONVERGENT B1 ;  /* 0x0000000000017941 */ /* 0x000fea0003800200 */
.L_x_2486:
        /* <DEDUP_REMOVED lines=21> */
.L_x_2489:
[----:B------:R-:W-:Y:S05]  /*35f0*/  BSYNC.RECONVERGENT B1 ;  /* 0x0000000000017941 */ /* 0x000fea0003800200 */
.L_x_2488:
        /* <DEDUP_REMOVED lines=32> */
.L_x_2491:
[----:B------:R-:W-:Y:S05]  /*3800*/  BSYNC.RECONVERGENT B1 ;  /* 0x0000000000017941 */ /* 0x000fea0003800200 */
.L_x_2490:
        /* <DEDUP_REMOVED lines=22> */
.L_x_2493:
[----:B------:R-:W-:Y:S05]  /*3970*/  BSYNC.RECONVERGENT B1 ;  /* 0x0000000000017941 */ /* 0x000fea0003800200 */
.L_x_2492:
        /* <DEDUP_REMOVED lines=20> */
.L_x_2495:
[----:B------:R-:W-:Y:S05]  /*3ac0*/  BSYNC.RECONVERGENT B1 ;  /* 0x0000000000017941 */ /* 0x000fea0003800200 */
.L_x_2494:
        /* <DEDUP_REMOVED lines=20> */
.L_x_2497:
[----:B------:R-:W-:Y:S05]  /*3c10*/  BSYNC.RECONVERGENT B1 ;  /* 0x0000000000017941 */ /* 0x000fea0003800200 */
.L_x_2496:
        /* <DEDUP_REMOVED lines=20> */
.L_x_2499:
[----:B------:R-:W-:Y:S05]  /*3d60*/  BSYNC.RECONVERGENT B1 ;  /* 0x0000000000017941 */ /* 0x000fea0003800200 */
.L_x_2498:
        /* <DEDUP_REMOVED lines=20> */
.L_x_2501:
[----:B------:R-:W-:Y:S05]  /*3eb0*/  BSYNC.RECONVERGENT B1 ;  /* 0x0000000000017941 */ /* 0x000fea0003800200 */
.L_x_2500:
        /* <DEDUP_REMOVED lines=36> */
.L_x_2503:
[----:B------:R-:W-:Y:S05]  /*4100*/  BSYNC.RECONVERGENT B1 ;  /* 0x0000000000017941 */ /* 0x000fea0003800200 */
.L_x_2502:
        /* <DEDUP_REMOVED lines=20> */
.L_x_2505:
[----:B------:R-:W-:Y:S05]  /*4250*/  BSYNC.RECONVERGENT B1 ;  /* 0x0000000000017941 */ /* 0x000fea0003800200 */
.L_x_2504:
        /* <DEDUP_REMOVED lines=20> */
.L_x_2507:
[----:B------:R-:W-:Y:S05]  /*43a0*/  BSYNC.RECONVERGENT B1 ;  /* 0x0000000000017941 */ /* 0x000fea0003800200 */
.L_x_2506:
        /* <DEDUP_REMOVED lines=20> */
.L_x_2509:
[----:B------:R-:W-:Y:S05]  /*44f0*/  BSYNC.RECONVERGENT B1 ;  /* 0x0000000000017941 */ /* 0x000fea0003800200 */
.L_x_2508:
        /* <DEDUP_REMOVED lines=20> */
.L_x_2511:
[----:B------:R-:W-:Y:S05]  /*4640*/  BSYNC.RECONVERGENT B1 ;  /* 0x0000000000017941 */ /* 0x000fea0003800200 */
.L_x_2510:
        /* <DEDUP_REMOVED lines=19> */
.L_x_2481:
        /* <DEDUP_REMOVED lines=34> */
.L_x_2514:
[----:B------:R-:W-:Y:S05]  /*49a0*/  BSYNC.RECONVERGENT B1 ;  /* 0x0000000000017941 */ /* 0x000fea0003800200 */
.L_x_2513:
        /* <DEDUP_REMOVED lines=35> */
.L_x_2516:
[----:B------:R-:W-:Y:S05]  /*4be0*/  BSYNC.RECONVERGENT B1 ;  /* 0x0000000000017941 */ /* 0x000fea0003800200 */
.L_x_2515:
        /* <DEDUP_REMOVED lines=30> */
.L_x_2518:
[----:B------:R-:W-:Y:S05]  /*4dd0*/  BSYNC.RECONVERGENT B1 ;  /* 0x0000000000017941 */ /* 0x000fea0003800200 */
.L_x_2517:
        /* <DEDUP_REMOVED lines=31> */
.L_x_2520:
[----:B------:R-:W-:Y:S05]  /*4fd0*/  BSYNC.RECONVERGENT B1 ;  /* 0x0000000000017941 */ /* 0x000fea0003800200 */
.L_x_2519:
        /* <DEDUP_REMOVED lines=42> */
.L_x_2522:
[----:B------:R-:W-:Y:S05]  /*5280*/  BSYNC.RECONVERGENT B1 ;  /* 0x0000000000017941 */ /* 0x000fea0003800200 */
.L_x_2521:
        /* <DEDUP_REMOVED lines=32> */
.L_x_2524:
[----:B------:R-:W-:Y:S05]  /*5490*/  BSYNC.RECONVERGENT B1 ;  /* 0x0000000000017941 */ /* 0x000fea0003800200 */
.L_x_2523:
        /* <DEDUP_REMOVED lines=30> */
.L_x_2526:
[----:B------:R-:W-:Y:S05]  /*5680*/  BSYNC.RECONVERGENT B1 ;  /* 0x0000000000017941 */ /* 0x000fea0003800200 */
.L_x_2525:
        /* <DEDUP_REMOVED lines=30> */
.L_x_2528:
[----:B------:R-:W-:Y:S05]  /*5870*/  BSYNC.RECONVERGENT B1 ;  /* 0x0000000000017941 */ /* 0x000fea0003800200 */
.L_x_2527:
        /* <DEDUP_REMOVED lines=30> */
.L_x_2530:
[----:B------:R-:W-:Y:S05]  /*5a60*/  BSYNC.RECONVERGENT B1 ;  /* 0x0000000000017941 */ /* 0x000fea0003800200 */
.L_x_2529:
        /* <DEDUP_REMOVED lines=30> */
.L_x_2532:
[----:B------:R-:W-:Y:S05]  /*5c50*/  BSYNC.RECONVERGENT B1 ;  /* 0x0000000000017941 */ /* 0x000fea0003800200 */
.L_x_2531:
        /* <DEDUP_REMOVED lines=46> */
.L_x_2534:
[----:B------:R-:W-:Y:S05]  /*5f40*/  BSYNC.RECONVERGENT B1 ;  /* 0x0000000000017941 */ /* 0x000fea0003800200 */
.L_x_2533:
        /* <DEDUP_REMOVED lines=30> */
.L_x_2536:
[----:B------:R-:W-:Y:S05]  /*6130*/  BSYNC.RECONVERGENT B1 ;  /* 0x0000000000017941 */ /* 0x000fea0003800200 */
.L_x_2535:
        /* <DEDUP_REMOVED lines=30> */
.L_x_2538:
[----:B------:R-:W-:Y:S05]  /*6320*/  BSYNC.RECONVERGENT B1 ;  /* 0x0000000000017941 */ /* 0x000fea0003800200 */
.L_x_2537:
        /* <DEDUP_REMOVED lines=30> */
.L_x_2540:
[----:B------:R-:W-:Y:S05]  /*6510*/  BSYNC.RECONVERGENT B1 ;  /* 0x0000000000017941 */ /* 0x000fea0003800200 */
.L_x_2539:
        /* <DEDUP_REMOVED lines=30> */
.L_x_2542:
[----:B------:R-:W-:Y:S05]  /*6700*/  BSYNC.RECONVERGENT B1 ;  /* 0x0000000000017941 */ /* 0x000fea0003800200 */
.L_x_2541:
        /* <DEDUP_REMOVED lines=28> */
.L_x_2512:
[----:B------:R-:W-:Y:S05]  /*68d0*/  BSYNC.RECONVERGENT B0 ;  /* 0x0000000000007941 */ /* 0x000fea0003800200 */
.L_x_2480:
        /* <DEDUP_REMOVED lines=8> */
.L_x_2544:
        /* <DEDUP_REMOVED lines=10> */
.L_x_4925:


//--------------------- .text._Z35group_norm_nhwc_fwd_one_pass_kernelI11Bf16IOFp16WLi256ELi160ELi640EEv26Group_norm_nhwc_fwd_params --------------------------
	.section	.text._Z35group_norm_nhwc_fwd_one_pass_kernelI11Bf16IOFp16WLi256ELi160ELi640EEv26Group_norm_nhwc_fwd_params,"ax",@progbits
	.align	128
        .global         _Z35group_norm_nhwc_fwd_one_pass_kernelI11Bf16IOFp16WLi256ELi160ELi640EEv26Group_norm_nhwc_fwd_params
        .type           _Z35group_norm_nhwc_fwd_one_pass_kernelI11Bf16IOFp16WLi256ELi160ELi640EEv26Group_norm_nhwc_fwd_params,@function
        .size           _Z35group_norm_nhwc_fwd_one_pass_kernelI11Bf16IOFp16WLi256ELi160ELi640EEv26Group_norm_nhwc_fwd_params,(.L_x_4926 - _Z35group_norm_nhwc_fwd_one_pass_kernelI11Bf16IOFp16WLi256ELi160ELi640EEv26Group_norm_nhwc_fwd_params)
        .other          _Z35group_norm_nhwc_fwd_one_pass_kernelI11Bf16IOFp16WLi256ELi160ELi640EEv26Group_norm_nhwc_fwd_params,@"STO_CUDA_ENTRY STV_DEFAULT"
_Z35group_norm_nhwc_fwd_one_pass_kernelI11Bf16IOFp16WLi256ELi160ELi640EEv26Group_norm_nhwc_fwd_params:
.text._Z35group_norm_nhwc_fwd_one_pass_kernelI11Bf16IOFp16WLi256ELi160ELi640EEv26Group_norm_nhwc_fwd_params:
        /* <DEDUP_REMOVED lines=26> */
.L_x_2684:
        /* <DEDUP_REMOVED lines=855> */
.L_x_2546:
[----:B------:R-:W-:Y:S05]  /*3710*/  BSYNC.RECONVERGENT B0 ;  /* 0x0000000000007941 */ /* 0x000fea0003800200 */
.L_x_2545:
        /* <DEDUP_REMOVED lines=54> */
.L_x_2548:
[----:B------:R-:W-:Y:S05]  /*3a80*/  BSYNC.RECONVERGENT B0 ;  /* 0x0000000000007941 */ /* 0x000fea0003800200 */
.L_x_2547:
        /* <DEDUP_REMOVED lines=30> */
.L_x_2551:
        /* <DEDUP_REMOVED lines=10> */
.L_x_2550:
        /* <DEDUP_REMOVED lines=18> */
.L_x_2553:
        /* <DEDUP_REMOVED lines=145> */
.L_x_2552:
        /* <DEDUP_REMOVED lines=78> */
.L_x_2554:
        /* <DEDUP_REMOVED lines=42> */
.L_x_2555:
        /* <DEDUP_REMOVED lines=21> */
.L_x_2556:
[----:B------:R-:W-:Y:S05]  /*5010*/  BSYNC.RECONVERGENT B0 ;  /* 0x0000000000007941 */ /* 0x000fea0003800200 */
.L_x_2549:
        /* <DEDUP_REMOVED lines=43> */
[----:B-----5:R-:W-:Y:S02]  /*52d0*/  HADD2.F32 R27, -RZ, R35.H0_H0 ;  /* 0x20000023ff1b7230 */ /* 0x020fe40000004100 */
[----:B------:R-:W-:Y:S01]  /*52e0*/  HADD2.F32 R26, -RZ, R85.H0_H0 ;  /* 0x20000055ff1a7230 */ /* 0x000fe20000004100 */
        /* <DEDUP_REMOVED lines=34> */
.L_x_2560:
[----:B------:R-:W-:Y:S05]  /*5510*/  BSYNC.RECONVERGENT B1 ;  /* 0x0000000000017941 */ /* 0x000fea0003800200 */
.L_x_2559:
        /* <DEDUP_REMOVED lines=20> */
.L_x_2562:
[----:B------:R-:W-:Y:S05]  /*5660*/  BSYNC.RECONVERGENT B1 ;  /* 0x0000000000017941 */ /* 0x000fea0003800200 */
.L_x_2561:
        /* <DEDUP_REMOVED lines=42> */
.L_x_2564:
[----:B------:R-:W-:Y:S05]  /*5910*/  BSYNC.RECONVERGENT B1 ;  /* 0x0000000000017941 */ /* 0x000fea0003800200 */
.L_x_2563:
        /* <DEDUP_REMOVED lines=22> */
.L_x_2566:
[----:B------:R-:W-:Y:S05]  /*5a80*/  BSYNC.RECONVERGENT B1 ;  /* 0x0000000000017941 */ /* 0x000fea0003800200 */
.L_x_2565:
        /* <DEDUP_REMOVED lines=20> */
.L_x_2568:
[----:B------:R-:W-:Y:S05]  /*5bd0*/  BSYNC.RECONVERGENT B1 ;  /* 0x0000000000017941 */ /* 0x000fea0003800200 */
.L_x_2567:
        /* <DEDUP_REMOVED lines=20> */
.L_x_2570:
[----:B------:R-:W-:Y:S05]  /*5d20*/  BSYNC.RECONVERGENT B1 ;  /* 0x0000000000017941 */ /* 0x000fea0003800200 */
.L_x_2569:
        /* <DEDUP_REMOVED lines=20> */
.L_x_2572:
[----:B------:R-:W-:Y:S05]  /*5e70*/  BSYNC.RECONVERGENT B1 ;  /* 0x0000000000017941 */ /* 0x000fea0003800200 */
.L_x_2571:
        /* <DEDUP_REMOVED lines=20> */
.L_x_2574:
[----:B------:R-:W-:Y:S05]  /*5fc0*/  BSYNC.RECONVERGENT B1 ;  /* 0x0000000000017941 */ /* 0x000fea0003800200 */
.L_x_2573:
        /* <DEDUP_REMOVED lines=44> */
.L_x_2576:
[----:B------:R-:W-:Y:S05]  /*6290*/  BSYNC.RECONVERGENT B1 ;  /* 0x0000000000017941 */ /* 0x000fea0003800200 */
.L_x_2575:
        /* <DEDUP_REMOVED lines=20> */
.L_x_2578:
[----:B------:R-:W-:Y:S05]  /*63e0*/  BSYNC.RECONVERGENT B1 ;  /* 0x0000000000017941 */ /* 0x000fea0003800200 */
.L_x_2577:
        /* <DEDUP_REMOVED lines=20> */
.L_x_2580:
[----:B------:R-:W-:Y:S05]  /*6530*/  BSYNC.RECONVERGENT B1 ;  /* 0x0000000000017941 */ /* 0x000fea0003800200 */
.L_x_2579:
        /* <DEDUP_REMOVED lines=20> */
.L_x_2582:
[----:B------:R-:W-:Y:S05]  /*6680*/  BSYNC.RECONVERGENT B1 ;  /* 0x0000000000017941 */ /* 0x000fea0003800200 */
.L_x_2581:
        /* <DEDUP_REMOVED lines=20> */
.L_x_2584:
[----:B------:R-:W-:Y:S05]  /*67d0*/  BSYNC.RECONVERGENT B1 ;  /* 0x0000000000017941 */ /* 0x000fea0003800200 */
.L_x_2583:
        /* <DEDUP_REMOVED lines=20> */
.L_x_2586:
[----:B------:R-:W-:Y:S05]  /*6920*/  BSYNC.RECONVERGENT B1 ;  /* 0x0000000000017941 */ /* 0x000fea0003800200 */
.L_x_2585:
        /* <DEDUP_REMOVED lines=44> */
.L_x_2588:
[----:B------:R-:W-:Y:S05]  /*6bf0*/  BSYNC.RECONVERGENT B1 ;  /* 0x0000000000017941 */ /* 0x000fea0003800200 */
.L_x_2587:
        /* <DEDUP_REMOVED lines=20> */
.L_x_2590:
[----:B------:R-:W-:Y:S05]  /*6d40*/  BSYNC.RECONVERGENT B1 ;  /* 0x0000000000017941 */ /* 0x000fea0003800200 */
.L_x_2589:
        /* <DEDUP_REMOVED lines=20> */
.L_x_2592:
[----:B------:R-:W-:Y:S05]  /*6e90*/  BSYNC.RECONVERGENT B1 ;  /* 0x0000000000017941 */ /* 0x000fea0003800200 */
.L_x_2591:
        /* <DEDUP_REMOVED lines=20> */
.L_x_2594:
[----:B------:R-:W-:Y:S05]  /*6fe0*/  BSYNC.RECONVERGENT B1 ;  /* 0x0000000000017941 */ /* 0x000fea0003800200 */
.L_x_2593:
        /* <DEDUP_REMOVED lines=20> */
.L_x_2596:
[----:B------:R-:W-:Y:S05]  /*7130*/  BSYNC.RECONVERGENT B1 ;  /* 0x0000000000017941 */ /* 0x000fea0003800200 */
.L_x_2595:
        /* <DEDUP_REMOVED lines=20> */
.L_x_2598:
[----:B------:R-:W-:Y:S05]  /*7280*/  BSYNC.RECONVERGENT B1 ;  /* 0x0000000000017941 */ /* 0x000fea0003800200 */
.L_x_2597:
        /* <DEDUP_REMOVED lines=44> */
.L_x_2600:
[----:B------:R-:W-:Y:S05]  /*7550*/  BSYNC.RECONVERGENT B1 ;  /* 0x0000000000017941 */ /* 0x000fea0003800200 */
.L_x_2599:
        /* <DEDUP_REMOVED lines=20> */
.L_x_2602:
[----:B------:R-:W-:Y:S05]  /*76a0*/  BSYNC.RECONVERGENT B1 ;  /* 0x0000000000017941 */ /* 0x000fea0003800200 */
.L_x_2601:
        /* <DEDUP_REMOVED lines=20> */
.L_x_2604:
[----:B------:R-:W-:Y:S05]  /*77f0*/  BSYNC.RECONVERGENT B1 ;  /* 0x0000000000017941 */ /* 0x000fea0003800200 */
.L_x_2603:
        /* <DEDUP_REMOVED lines=20> */
.L_x_2606:
[----:B------:R-:W-:Y:S05]  /*7940*/  BSYNC.RECONVERGENT B1 ;  /* 0x0000000000017941 */ /* 0x000fea0003800200 */
.L_x_2605:
        /* <DEDUP_REMOVED lines=20> */
.L_x_2608:
[----:B------:R-:W-:Y:S05]  /*7a90*/  BSYNC.RECONVERGENT B1 ;  /* 0x0000000000017941 */ /* 0x000fea0003800200 */
.L_x_2607:
        /* <DEDUP_REMOVED lines=20> */
.L_x_2610:
[----:B------:R-:W-:Y:S05]  /*7be0*/  BSYNC.RECONVERGENT B1 ;  /* 0x0000000000017941 */ /* 0x000fea0003800200 */
.L_x_2609:
        /* <DEDUP_REMOVED lines=42> */
.L_x_2612:
[----:B------:R-:W-:Y:S05]  /*7e90*/  BSYNC.RECONVERGENT B1 ;  /* 0x0000000000017941 */ /* 0x000fea0003800200 */
.L_x_2611:
        /* <DEDUP_REMOVED lines=20> */
.L_x_2614:
[----:B------:R-:W-:Y:S05]  /*7fe0*/  BSYNC.RECONVERGENT B1 ;  /* 0x0000000000017941 */ /* 0x000fea0003800200 */
.L_x_2613:
        /* <DEDUP_REMOVED lines=20> */
.L_x_2616:
[----:B------:R-:W-:Y:S05]  /*8130*/  BSYNC.RECONVERGENT B1 ;  /* 0x0000000000017941 */ /* 0x000fea0003800200 */
.L_x_2615:
        /* <DEDUP_REMOVED lines=20> */
.L_x_2618:
[----:B------:R-:W-:Y:S05]  /*8280*/  BSYNC.RECONVERGENT B1 ;  /* 0x0000000000017941 */ /* 0x000fea0003800200 */
.L_x_2617:
        /* <DEDUP_REMOVED lines=20> */
.L_x_2620:
[----:B------:R-:W-:Y:S05]  /*83d0*/  BSYNC.RECONVERGENT B1 ;  /* 0x0000000000017941 */ /* 0x000fea0003800200 */
.L_x_2619:
        /* <DEDUP_REMOVED lines=19> */
.L_x_2558:
        /* <DEDUP_REMOVED lines=43> */
.L_x_2623:
[----:B------:R-:W-:Y:S05]  /*87c0*/  BSYNC.RECONVERGENT B1 ;  /* 0x0000000000017941 */ /* 0x000fea0003800200 */
.L_x_2622:
        /* <DEDUP_REMOVED lines=30> */
.L_x_2625:
[----:B------:R-:W-:Y:S05]  /*89b0*/  BSYNC.RECONVERGENT B1 ;  /* 0x0000000000017941 */ /* 0x000fea0003800200 */
.L_x_2624:
        /* <DEDUP_REMOVED lines=52> */
.L_x_2627:
[----:B------:R-:W-:Y:S05]  /*8d00*/  BSYNC.RECONVERGENT B1 ;  /* 0x0000000000017941 */ /* 0x000fea0003800200 */
.L_x_2626:
        /* <DEDUP_REMOVED lines=32> */
.L_x_2629:
[----:B------:R-:W-:Y:S05]  /*8f10*/  BSYNC.RECONVERGENT B1 ;  /* 0x0000000000017941 */ /* 0x000fea0003800200 */
.L_x_2628:
        /* <DEDUP_REMOVED lines=30> */
.L_x_2631:
[----:B------:R-:W-:Y:S05]  /*9100*/  BSYNC.RECONVERGENT B1 ;  /* 0x0000000000017941 */ /* 0x000fea0003800200 */
.L_x_2630:
        /* <DEDUP_REMOVED lines=30> */
.L_x_2633:
[----:B------:R-:W-:Y:S05]  /*92f0*/  BSYNC.RECONVERGENT B1 ;  /* 0x0000000000017941 */ /* 0x000fea0003800200 */
.L_x_2632:
        /* <DEDUP_REMOVED lines=30> */
.L_x_2635:
[----:B------:R-:W-:Y:S05]  /*94e0*/  BSYNC.RECONVERGENT B1 ;  /* 0x0000000000017941 */ /* 0x000fea0003800200 */
.L_x_2634:
        /* <DEDUP_REMOVED lines=30> */
.L_x_2637:
[----:B------:R-:W-:Y:S05]  /*96d0*/  BSYNC.RECONVERGENT B1 ;  /* 0x0000000000017941 */ /* 0x000fea0003800200 */
.L_x_2636:
        /* <DEDUP_REMOVED lines=54> */
.L_x_2639:
[----:B------:R-:W-:Y:S05]  /*9a40*/  BSYNC.RECONVERGENT B1 ;  /* 0x0000000000017941 */ /* 0x000fea0003800200 */
.L_x_2638:
        /* <DEDUP_REMOVED lines=30> */
.L_x_2641:
[----:B------:R-:W-:Y:S05]  /*9c30*/  BSYNC.RECONVERGENT B1 ;  /* 0x0000000000017941 */ /* 0x000fea0003800200 */
.L_x_2640:
        /* <DEDUP_REMOVED lines=30> */
.L_x_2643:
[----:B------:R-:W-:Y:S05]  /*9e20*/  BSYNC.RECONVERGENT B1 ;  /* 0x0000000000017941 */ /* 0x000fea0003800200 */
.L_x_2642:
        /* <DEDUP_REMOVED lines=30> */
.L_x_2645:
[----:B------:R-:W-:Y:S05]  /*a010*/  BSYNC.RECONVERGENT B1 ;  /* 0x0000000000017941 */ /* 0x000fea0003800200 */
.L_x_2644:
        /* <DEDUP_REMOVED lines=30> */
.L_x_2647:
[----:B------:R-:W-:Y:S05]  /*a200*/  BSYNC.RECONVERGENT B1 ;  /* 0x0000000000017941 */ /* 0x000fea0003800200 */
.L_x_2646:
        /* <DEDUP_REMOVED lines=30> */
.L_x_2649:
[----:B------:R-:W-:Y:S05]  /*a3f0*/  BSYNC.RECONVERGENT B1 ;  /* 0x0000000000017941 */ /* 0x000fea0003800200 */
.L_x_2648:
        /* <DEDUP_REMOVED lines=54> */
.L_x_2651:
[----:B------:R-:W-:Y:S05]  /*a760*/  BSYNC.RECONVERGENT B1 ;  /* 0x0000000000017941 */ /* 0x000fea0003800200 */
.L_x_2650:
        /* <DEDUP_REMOVED lines=30> */
.L_x_2653:
[----:B------:R-:W-:Y:S05]  /*a950*/  BSYNC.RECONVERGENT B1 ;  /* 0x0000000000017941 */ /* 0x000fea0003800200 */
.L_x_2652:
        /* <DEDUP_REMOVED lines=30> */
.L_x_2655:
[----:B------:R-:W-:Y:S05]  /*ab40*/  BSYNC.RECONVERGENT B1 ;  /* 0x0000000000017941 */ /* 0x000fea0003800200 */
.L_x_2654:
        /* <DEDUP_REMOVED lines=30> */
.L_x_2657:
[----:B------:R-:W-:Y:S05]  /*ad30*/  BSYNC.RECONVERGENT B1 ;  /* 0x0000000000017941 */ /* 0x000fea0003800200 */
.L_x_2656:
        /* <DEDUP_REMOVED lines=30> */
.L_x_2659:
[----:B------:R-:W-:Y:S05]  /*af20*/  BSYNC.RECONVERGENT B1 ;  /* 0x0000000000017941 */ /* 0x000fea0003800200 */
.L_x_2658:
        /* <DEDUP_REMOVED lines=30> */
.L_x_2661:
[----:B------:R-:W-:Y:S05]  /*b110*/  BSYNC.RECONVERGENT B1 ;  /* 0x0000000000017941 */ /* 0x000fea0003800200 */
.L_x_2660:
        /* <DEDUP_REMOVED lines=54> */
.L_x_2663:
[----:B------:R-:W-:Y:S05]  /*b480*/  BSYNC.RECONVERGENT B1 ;  /* 0x0000000000017941 */ /* 0x000fea0003800200 */
.L_x_2662:
        /* <DEDUP_REMOVED lines=30> */
.L_x_2665:
[----:B------:R-:W-:Y:S05]  /*b670*/  BSYNC.RECONVERGENT B1 ;  /* 0x0000000000017941 */ /* 0x000fea0003800200 */
.L_x_2664:
        /* <DEDUP_REMOVED lines=30> */
.L_x_2667:
[----:B------:R-:W-:Y:S05]  /*b860*/  BSYNC.RECONVERGENT B1 ;  /* 0x0000000000017941 */ /* 0x000fea0003800200 */
.L_x_2666:
        /* <DEDUP_REMOVED lines=30> */
.L_x_2669:
[----:B------:R-:W-:Y:S05]  /*ba50*/  BSYNC.RECONVERGENT B1 ;  /* 0x0000000000017941 */ /* 0x000fea0003800200 */
.L_x_2668:
        /* <DEDUP_REMOVED lines=30> */
.L_x_2671:
[----:B------:R-:W-:Y:S05]  /*bc40*/  BSYNC.RECONVERGENT B1 ;  /* 0x0000000000017941 */ /* 0x000fea0003800200 */
.L_x_2670:
        /* <DEDUP_REMOVED lines=30> */
.L_x_2673:
[----:B------:R-:W-:Y:S05]  /*be30*/  BSYNC.RECONVERGENT B1 ;  /* 0x0000000000017941 */ /* 0x000fea0003800200 */
.L_x_2672:
        /* <DEDUP_REMOVED lines=52> */
.L_x_2675:
[----:B------:R-:W-:Y:S05]  /*c180*/  BSYNC.RECONVERGENT B1 ;  /* 0x0000000000017941 */ /* 0x000fea0003800200 */
.L_x_2674:
        /* <DEDUP_REMOVED lines=30> */
.L_x_2677:
[----:B------:R-:W-:Y:S05]  /*c370*/  BSYNC.RECONVERGENT B1 ;  /* 0x0000000000017941 */ /* 0x000fea0003800200 */
.L_x_2676:
        /* <DEDUP_REMOVED lines=30> */
.L_x_2679:
[----:B------:R-:W-:Y:S05]  /*c560*/  BSYNC.RECONVERGENT B1 ;  /* 0x0000000000017941 */ /* 0x000fea0003800200 */
.L_x_2678:
        /* <DEDUP_REMOVED lines=30> */
.L_x_2681:
[----:B------:R-:W-:Y:S05]  /*c750*/  BSYNC.RECONVERGENT B1 ;  /* 0x0000000000017941 */ /* 0x000fea0003800200 */
.L_x_2680:
        /* <DEDUP_REMOVED lines=30> */
.L_x_2683:
[----:B------:R-:W-:Y:S05]  /*c940*/  BSYNC.RECONVERGENT B1 ;  /* 0x0000000000017941 */ /* 0x000fea0003800200 */
.L_x_2682:
        /* <DEDUP_REMOVED lines=28> */
.L_x_2621:
[----:B------:R-:W-:Y:S05]  /*cb10*/  BSYNC.RECONVERGENT B0 ;  /* 0x0000000000007941 */ /* 0x000fea0003800200 */
.L_x_2557:
        /* <DEDUP_REMOVED lines=9> */
.L_x_2685:
        /* <DEDUP_REMOVED lines=13> */
.L_x_4926:


//--------------------- .text._Z35group_norm_nhwc_fwd_one_pass_kernelI11Bf16IOFp16WLi512ELi160ELi640EEv26Group_norm_nhwc_fwd_params --------------------------
	.section	.text._Z35group_norm_nhwc_fwd_one_pass_kernelI11Bf16IOFp16WLi512ELi160ELi640EEv26Group_norm_nhwc_fwd_params,"ax",@progbits
	.align	128
        .global         _Z35group_norm_nhwc_fwd_one_pass_kernelI11Bf16IOFp16WLi512ELi160ELi640EEv26Group_norm_nhwc_fwd_params
        .type           _Z35group_norm_nhwc_fwd_one_pass_kernelI11Bf16IOFp16WLi512ELi160ELi640EEv26Group_norm_nhwc_fwd_params,@function
        .size           _Z35group_norm_nhwc_fwd_one_pass_kernelI11Bf16IOFp16WLi512ELi160ELi640EEv26Group_norm_nhwc_fwd_params,(.L_x_4927 - _Z35group_norm_nhwc_fwd_one_pass_kernelI11Bf16IOFp16WLi512ELi160ELi640EEv26Group_norm_nhwc_fwd_params)
        .other          _Z35group_norm_nhwc_fwd_one_pass_kernelI11Bf16IOFp16WLi512ELi160ELi640EEv26Group_norm_nhwc_fwd_params,@"STO_CUDA_ENTRY STV_DEFAULT"
_Z35group_norm_nhwc_fwd_one_pass_kernelI11Bf16IOFp16WLi512ELi160ELi640EEv26Group_norm_nhwc_fwd_params:
.text._Z35group_norm_nhwc_fwd_one_pass_kernelI11Bf16IOFp16WLi512ELi160ELi640EEv26Group_norm_nhwc_fwd_params:
        /* <DEDUP_REMOVED lines=36> */
.L_x_2723:
        /* <DEDUP_REMOVED lines=2434> */
.L_x_2687:
[----:B0-----:R-:W-:Y:S05]  /*9a60*/  BSYNC.RECONVERGENT B0 ;  /* 0x0000000000007941 */ /* 0x001fea0003800200 */
.L_x_2686:
        /* <DEDUP_REMOVED lines=54> */
.L_x_2689:
[----:B------:R-:W-:Y:S05]  /*9dd0*/  BSYNC.RECONVERGENT B0 ;  /* 0x0000000000007941 */ /* 0x000fea0003800200 */
.L_x_2688:
        /* <DEDUP_REMOVED lines=36> */
.L_x_2693:
[----:B------:R-:W2:Y:S04]  /*a020*/  LDG.E.STRONG.GPU R10, desc[UR18][R12.64] ;  /* 0x000000120c0a7981 */ /* 0x000ea8000c1ef900 */
[----:B--2---:R-:W-:Y:S04]  /*a030*/  CCTL.IVALL ;  /* 0x00000000ff00798f */ /* 0x004fe80002000000 */
[----:B------:R0:W-:Y:S01]  /*a040*/  STL [R1], R10 ;  /* 0x0000000a01007387 */ /* 0x0001e20000100800 */
[----:B------:R-:W-:-:S13]  /*a050*/  ISETP.NE.AND P1, PT, R10, UR14, PT ;  /* 0x0000000e0a007c0c */ /* 0x000fda000bf25270 */
[----:B0-----:R-:W-:Y:S05]  /*a060*/  @P1 BRA `(.L_x_2693) ;  /* 0xfffffffc00ec1947 */ /* 0x001fea000383ffff */
.L_x_2692:
[----:B01----:R-:W-:Y:S05]  /*a070*/  BSYNC.RECONVERGENT B0 ;  /* 0x0000000000007941 */ /* 0x003fea0003800200 */
.L_x_2691:
        /* <DEDUP_REMOVED lines=15> */
.L_x_2695:
        /* <DEDUP_REMOVED lines=99> */
.L_x_2694:
        /* <DEDUP_REMOVED lines=54> */
.L_x_2696:
        /* <DEDUP_REMOVED lines=27> */
.L_x_2697:
        /* <DEDUP_REMOVED lines=15> */
.L_x_2698:
[----:B------:R-:W-:Y:S05]  /*ada0*/  BSYNC.RECONVERGENT B0 ;  /* 0x0000000000007941 */ /* 0x000fea0003800200 */
.L_x_2690:
        /* <DEDUP_REMOVED lines=45> */
[----:B--2---:R-:W-:Y:S02]  /*b080*/  HADD2.F32 R23, -RZ, R23.H0_H0 ;  /* 0x20000017ff177230 */ /* 0x004fe40000004100 */
[----:B---3--:R-:W-:Y:S02]  /*b090*/  HADD2.F32 R24, -RZ, R24.H0_H0 ;  /* 0x20000018ff187230 */ /* 0x008fe40000004100 */
[----:B----4-:R-:W-:Y:S02]  /*b0a0*/  HADD2.F32 R22, -RZ, R22.H0_H0 ;  /* 0x20000016ff167230 */ /* 0x010fe40000004100 */
[----:B------:R-:W-:Y:S01]  /*b0b0*/  HADD2.F32 R21, -RZ, R21.H0_H0 ;  /* 0x20000015ff157230 */ /* 0x000fe20000004100 */
[----:B01----:R-:W-:Y:S06]  /*b0c0*/  BRA.U !UP0, `(.L_x_2699) ;  /* 0x0000000908687547 */ /* 0x003fec000b800000 */
[----:B------:R-:W-:Y:S01]  /*b0d0*/  IMAD.MOV.U32 R3, RZ, RZ, RZ ;  /* 0x000000ffff037224 */ /* 0x000fe200078e00ff */
[----:B------:R-:W0:Y:S01]  /*b0e0*/  LDCU.64 UR14, c[0x0][0x3e0] ;  /* 0x00007c00ff0e77ac */ /* 0x000e220008000a00 */
[----:B------:R-:W1:Y:S01]  /*b0f0*/  LDCU.64 UR6, c[0x0][0x380] ;  /* 0x00007000ff0677ac */ /* 0x000e620008000a00 */
[----:B------:R-:W2:Y:S04]  /*b100*/  LDCU.64 UR12, c[0x0][0x3e8] ;  /* 0x00007d00ff0c77ac */ /* 0x000ea80008000a00 */
.L_x_2708:
[----:B-1---5:R-:W-:-:S06]  /*b110*/  LEA R12, R3, UR8, 0x2 ;  /* 0x00000008030c7c11 */ /* 0x022fcc000f8e10ff */
[----:B0----5:R-:W5:Y:S01]  /*b120*/  LDL.128 R12, [R12] ;  /* 0x000000000c0c7983 */ /* 0x021f620000100c00 */
[C---:B--2---:R-:W-:Y:S01]  /*b130*/  LEA R19, R3.reuse, R0, 0x3 ;  /* 0x0000000003137211 */ /* 0x044fe200078e18ff */
[----:B------:R-:W-:Y:S01]  /*b140*/  VIADD R3, R3, 0x4 ;  /* 0x0000000403037836 */ /* 0x000fe20000000000 */
[----:B------:R-:W-:Y:S02]  /*b150*/  BSSY.RECONVERGENT B0, `(.L_x_2700) ;  /* 0x000002f000007945 */ /* 0x000fe40003800200 */
[C---:B--2---:R-:W-:Y:S01]  /*b160*/  ISETP.GE.U32.AND P3, PT, R19.reuse, UR12, PT ;  /* 0x0000000c13007c0c */ /* 0x044fe2000bf66070 */
[C---:B------:R-:W-:Y:S01]  /*b170*/  VIADD R27, R19.reuse, 0x8 ;  /* 0x00000008131b7836 */ /* 0x040fe20000000000 */
[----:B------:R-:W-:Y:S01]  /*b180*/  SHF.R.S32.HI R32, RZ, 0x1f, R19 ;  /* 0x0000001fff207819 */ /* 0x000fe20000011413 */
[C---:B------:R-:W-:Y:S01]  /*b190*/  VIADD R4, R19.reuse, 0x18 ;  /* 0x0000001813047836 */ /* 0x040fe20000000000 */
[----:B---3--:R-:W-:Y:S02]  /*b1a0*/  IADD3 R10, PT, PT, R19, 0x10, RZ ;  /* 0x00000010130a7810 */ /* 0x008fe40007ffe0ff */
        /* <DEDUP_REMOVED lines=14> */
[----:B0-----:R-:W-:Y:S01]  /*b290*/  IMAD R32, R32, UR14, RZ ;  /* 0x0000000e20207c24 */ /* 0x001fe2000f8e02ff */
[----:B------:R-:W-:Y:S01]  /*b2a0*/  SHF.L.U32 R29, R16, 0x10, RZ ;  /* 0x00000010101d7819 */ /* 0x000fe200000006ff */
[C---:B------:R-:W-:Y:S01]  /*b2b0*/  FADD.FTZ R12, -R26.reuse, R17 ;  /* 0x000000111a0c7221 */ /* 0x040fe20000010100 */
[----:B------:R-:W-:Y:S02]  /*b2c0*/  IMAD.MOV.U32 R17, RZ, RZ, R9 ;  /* 0x000000ffff117224 */ /* 0x000fe400078e0009 */
[----:B------:R-:W-:Y:S02]  /*b2d0*/  IMAD R31, R19, UR15, R32 ;  /* 0x0000000f131f7c24 */ /* 0x000fe4000f8e0220 */
[----:B------:R-:W-:Y:S01]  /*b2e0*/  FADD.FTZ R16, -R26, R29 ;  /* 0x0000001d1a107221 */ /* 0x000fe20000010100 */
[----:B------:R-:W-:-:S03]  /*b2f0*/  FMUL.FTZ R12, R12, R25 ;  /* 0x000000190c0c7220 */ /* 0x000fc60000410000 */
[----:B------:R-:W-:Y:S01]  /*b300*/  FMUL.FTZ R16, R16, R25 ;  /* 0x0000001910107220 */ /* 0x000fe20000410000 */
[----:B------:R-:W-:-:S03]  /*b310*/  FFMA.FTZ R34, R23, R12, R22 ;  /* 0x0000000c17227223 */ /* 0x000fc60000010016 */
[----:B------:R-:W-:Y:S01]  /*b320*/  FFMA.FTZ R33, R24, R16, R21 ;  /* 0x0000001018217223 */ /* 0x000fe20000010015 */
[----:B------:R-:W-:Y:S01]  /*b330*/  FMUL.FTZ R12, R34, -1.4426950216293334961 ;  /* 0xbfb8aa3b220c7820 */ /* 0x000fe20000410000 */
[----:B------:R-:W-:Y:S02]  /*b340*/  IMAD.MOV.U32 R16, RZ, RZ, R6 ;  /* 0x000000ffff107224 */ /* 0x000fe400078e0006 */
[----:B------:R-:W-:Y:S02]  /*b350*/  FMUL.FTZ R18, R33, -1.4426950216293334961 ;  /* 0xbfb8aa3b21127820 */ /* 0x000fe40000410000 */
[----:B------:R-:W-:Y:S01]  /*b360*/  IMAD.WIDE.U32 R16, R19, UR14, R16 ;  /* 0x0000000e13107c25 */ /* 0x000fe2000f8e0010 */
[----:B------:R-:W0:Y:S04]  /*b370*/  MUFU.EX2 R12, R12 ;  /* 0x0000000c000c7308 */ /* 0x000e280000000800 */
[----:B------:R-:W-:-:S04]  /*b380*/  IADD3 R19, PT, PT, R17, R31, RZ ;  /* 0x0000001f11137210 */ /* 0x000fc80007ffe0ff */
        /* <DEDUP_REMOVED lines=11> */
.L_x_2701:
[----:B01----:R-:W-:Y:S05]  /*b440*/  BSYNC.RECONVERGENT B0 ;  /* 0x0000000000007941 */ /* 0x003fea0003800200 */
.L_x_2700:
[----:B------:R-:W-:Y:S04]  /*b450*/  BSSY.RECONVERGENT B0, `(.L_x_2702) ;  /* 0x000001f000007945 */ /* 0x000fe80003800200 */
[----:B------:R-:W-:Y:S05]  /*b460*/  @P1 BRA `(.L_x_2703) ;  /* 0x0000000000741947 */ /* 0x000fea0003800000 */
[C---:B-----5:R-:W-:Y:S01]  /*b470*/  PRMT R12, R13.reuse, 0x7632, R12 ;  /* 0x000076320d0c7816 */ /* 0x060fe2000000000c */
[----:B------:R-:W-:Y:S02]  /*b480*/  IMAD.U32 R13, R13, 0x10000, RZ ;  /* 0x000100000d0d7824 */ /* 0x000fe400078e00ff */
[----:B------:R-:W-:Y:S02]  /*b490*/  IMAD R28, R28, UR14, RZ ;  /* 0x0000000e1c1c7c24 */ /* 0x000fe4000f8e02ff */
[----:B--2---:R-:W-:Y:S02]  /*b4a0*/  IMAD.U32 R17, R12, 0x10000, RZ ;  /* 0x000100000c117824 */ /* 0x004fe400078e00ff */
[C---:B------:R-:W-:Y:S01]  /*b4b0*/  FADD.FTZ R12, -R26.reuse, R13 ;  /* 0x0000000d1a0c7221 */ /* 0x040fe20000010100 */
[----:B------:R-:W-:Y:S02]  /*b4c0*/  IMAD.MOV.U32 R13, RZ, RZ, R9 ;  /* 0x000000ffff0d7224 */ /* 0x000fe400078e0009 */
[----:B------:R-:W-:Y:S01]  /*b4d0*/  FADD.FTZ R16, -R26, R17 ;  /* 0x000000111a107221 */ /* 0x000fe20000010100 */
[----:B------:R-:W-:Y:S01]  /*b4e0*/  FMUL.FTZ R12, R12, R25 ;  /* 0x000000190c0c7220 */ /* 0x000fe20000410000 */
[----:B------:R-:W-:-:S02]  /*b4f0*/  IMAD R29, R27, UR15, R28 ;  /* 0x0000000f1b1d7c24 */ /* 0x000fc4000f8e021c */
[----:B------:R-:W-:Y:S01]  /*b500*/  FMUL.FTZ R16, R16, R25 ;  /* 0x0000001910107220 */ /* 0x000fe20000410000 */
[----:B------:R-:W-:Y:S01]  /*b510*/  FFMA.FTZ R31, R23, R12, R22 ;  /* 0x0000000c171f7223 */ /* 0x000fe20000010016 */
[----:B------:R-:W-:Y:S02]  /*b520*/  MOV R12, R6 ;  /* 0x00000006000c7202 */ /* 0x000fe40000000f00 */
[----:B------:R-:W-:Y:S01]  /*b530*/  FFMA.FTZ R30, R24, R16, R21 ;  /* 0x00000010181e7223 */ /* 0x000fe20000010015 */
[----:B------:R-:W-:Y:S02]  /*b540*/  FMUL.FTZ R17, R31, -1.4426950216293334961 ;  /* 0xbfb8aa3b1f117820 */ /* 0x000fe40000410000 */
[----:B------:R-:W-:-:S04]  /*b550*/  IMAD.WIDE.U32 R12, R27, UR14, R12 ;  /* 0x0000000e1b0c7c25 */ /* 0x000fc8000f8e000c */
[----:B------:R-:W-:Y:S01]  /*b560*/  FMUL.FTZ R16, R30, -1.4426950216293334961 ;  /* 0xbfb8aa3b1e107820 */ /* 0x000fe20000410000 */
[----:B------:R-:W0:Y:S08]  /*b570*/  MUFU.EX2 R17, R17 ;  /* 0x0000001100117308 */ /* 0x000e300000000800 */
[----:B------:R-:W1:Y:S01]  /*b580*/  MUFU.EX2 R16, R16 ;  /* 0x0000001000107308 */ /* 0x000e620000000800 */
[----:B0-----:R-:W-:Y:S01]  /*b590*/  FADD.FTZ R18, R17, 1 ;  /* 0x3f80000011127421 */ /* 0x001fe20000010000 */
[----:B------:R-:W-:-:S06]  /*b5a0*/  IMAD.IADD R17, R13, 0x1, R29 ;  /* 0x000000010d117824 */ /* 0x000fcc00078e021d */
        /* <DEDUP_REMOVED lines=9> */
.L_x_2703:
[----:B------:R-:W-:Y:S05]  /*b640*/  BSYNC.RECONVERGENT B0 ;  /* 0x0000000000007941 */ /* 0x000fea0003800200 */
.L_x_2702:
[----:B------:R-:W-:Y:S04]  /*b650*/  BSSY.RECONVERGENT B0, `(.L_x_2704) ;  /* 0x000001f000007945 */ /* 0x000fe80003800200 */
[----:B------:R-:W-:Y:S05]  /*b660*/  @P4 BRA `(.L_x_2705) ;  /* 0x0000000000744947 */ /* 0x000fea0003800000 */
[C---:B-----5:R-:W-:Y:S01]  /*b670*/  PRMT R12, R14.reuse, 0x7632, R12 ;  /* 0x000076320e0c7816 */ /* 0x060fe2000000000c */
[----:B------:R-:W-:Y:S01]  /*b680*/  IMAD R11, R11, UR14, RZ ;  /* 0x0000000e0b0b7c24 */ /* 0x000fe2000f8e02ff */
[----:B0-----:R-:W-:-:S03]  /*b690*/  SHF.L.U32 R13, R14, 0x10, RZ ;  /* 0x000000100e0d7819 */ /* 0x001fc600000006ff */
[----:B--2---:R-:W-:Y:S02]  /*b6a0*/  IMAD.U32 R17, R12, 0x10000, RZ ;  /* 0x000100000c117824 */ /* 0x004fe400078e00ff */
[C---:B------:R-:W-:Y:S02]  /*b6b0*/  FADD.FTZ R12, -R26.reuse, R13 ;  /* 0x0000000d1a0c7221 */ /* 0x040fe40000010100 */
[----:B------:R-:W-:Y:S01]  /*b6c0*/  FADD.FTZ R14, -R26, R17 ;  /* 0x000000111a0e7221 */ /* 0x000fe20000010100 */
[----:B------:R-:W-:Y:S02]  /*b6d0*/  IMAD R17, R10, UR15, R11 ;  /* 0x0000000f0a117c24 */ /* 0x000fe4000f8e020b */
[-C--:B------:R-:W-:Y:S01]  /*b6e0*/  FMUL.FTZ R12, R12, R25.reuse ;  /* 0x000000190c0c7220 */ /* 0x080fe20000410000 */
[----:B------:R-:W-:-:S03]  /*b6f0*/  FMUL.FTZ R14, R14, R25 ;  /* 0x000000190e0e7220 */ /* 0x000fc60000410000 */
[----:B------:R-:W-:Y:S01]  /*b700*/  FFMA.FTZ R19, R23, R12, R22 ;  /* 0x0000000c17137223 */ /* 0x000fe20000010016 */
[----:B------:R-:W-:-:S03]  /*b710*/  FFMA.FTZ R27, R24, R14, R21 ;  /* 0x0000000e181b7223 */ /* 0x000fc60000010015 */
[----:B------:R-:W-:Y:S01]  /*b720*/  FMUL.FTZ R12, R19, -1.4426950216293334961 ;  /* 0xbfb8aa3b130c7820 */ /* 0x000fe20000410000 */
[----:B------:R-:W-:-:S05]  /*b730*/  FMUL.FTZ R13, R27, -1.4426950216293334961 ;  /* 0xbfb8aa3b1b0d7820 */ /* 0x000fca0000410000 */
        /* <DEDUP_REMOVED lines=16> */
.L_x_2705:
[----:B------:R-:W-:Y:S05]  /*b840*/  BSYNC.RECONVERGENT B0 ;  /* 0x0000000000007941 */ /* 0x000fea0003800200 */
.L_x_2704:
[----:B------:R-:W-:Y:S04]  /*b850*/  BSSY.RECONVERGENT B0, `(.L_x_2706) ;  /* 0x000001f000007945 */ /* 0x000fe80003800200 */
[----:B------:R-:W-:Y:S05]  /*b860*/  @P2 BRA `(.L_x_2707) ;  /* 0x0000000000742947 */ /* 0x000fea0003800000 */
[C---:B-----5:R-:W-:Y:S01]  /*b870*/  PRMT R10, R15.reuse, 0x7632, R10 ;  /* 0x000076320f0a7816 */ /* 0x060fe2000000000a */
[----:B------:R-:W-:Y:S02]  /*b880*/  IMAD.U32 R15, R15, 0x10000, RZ ;  /* 0x000100000f0f7824 */ /* 0x000fe400078e00ff */
[----:B------:R-:W-:Y:S01]  /*b890*/  IMAD R5, R5, UR14, RZ ;  /* 0x0000000e05057c24 */ /* 0x000fe2000f8e02ff */
[----:B-1----:R-:W-:Y:S01]  /*b8a0*/  SHF.L.U32 R11, R10, 0x10, RZ ;  /* 0x000000100a0b7819 */ /* 0x002fe200000006ff */
[----:B------:R-:W-:Y:S02]  /*b8b0*/  FADD.FTZ R10, -R26, R15 ;  /* 0x0000000f1a0a7221 */ /* 0x000fe40000010100 */
        /* <DEDUP_REMOVED lines=14> */
[----:B------:R-:W-:Y:S02]  /*b9a0*/  IMAD.MOV.U32 R11, RZ, RZ, R9 ;  /* 0x000000ffff0b7224 */ /* 0x000fe400078e0009 */
[----:B------:R-:W-:-:S04]  /*b9b0*/  IMAD.WIDE.U32 R4, R4, UR14, R10 ;  /* 0x0000000e04047c25 */ /* 0x000fc8000f8e000a */
[----:B------:R-:W1:Y:S01]  /*b9c0*/  MUFU.RCP R13, R13 ;  /* 0x0000000d000d7308 */ /* 0x000e620000001000 */
[----:B------:R-:W-:Y:S02]  /*b9d0*/  IADD3 R15, PT, PT, R5, R15, RZ ;  /* 0x0000000f050f7210 */ /* 0x000fe40007ffe0ff */
[----:B------:R-:W-:Y:S01]  /*b9e0*/  LEA R10, P1, R4, UR6, 0x1 ;  /* 0x00000006040a7c11 */ /* 0x000fe2000f8208ff */
[----:B0-----:R-:W-:-:S03]  /*b9f0*/  FMUL.FTZ R5, R17, R12 ;  /* 0x0000000c11057220 */ /* 0x001fc60000410000 */
[----:B------:R-:W-:Y:S01]  /*ba00*/  LEA.HI.X R11, R4, UR7, R15, 0x1, P1 ;  /* 0x00000007040b7c11 */ /* 0x000fe200088f0c0f */
[----:B-1----:R-:W-:-:S05]  /*ba10*/  FMUL.FTZ R14, R14, R13 ;  /* 0x0000000d0e0e7220 */ /* 0x002fca0000410000 */
[----:B------:R-:W-:-:S05]  /*ba20*/  F2FP.BF16.F32.PACK_AB R5, R14, R5 ;  /* 0x000000050e05723e */ /* 0x000fca00000010ff */
[----:B------:R3:W-:Y:S02]  /*ba30*/  STG.E desc[UR18][R10.64], R5 ;  /* 0x000000050a007986 */ /* 0x0007e4000c101912 */
.L_x_2707:
[----:B------:R-:W-:Y:S05]  /*ba40*/  BSYNC.RECONVERGENT B0 ;  /* 0x0000000000007941 */ /* 0x000fea0003800200 */
.L_x_2706:
[----:B------:R-:W-:Y:S05]  /*ba50*/  @P5 BRA `(.L_x_2708) ;  /* 0xfffffff400ac5947 */ /* 0x000fea000383ffff */
[----:B------:R-:W-:Y:S05]  /*ba60*/  BRA `(.L_x_2709) ;  /* 0x0000000c00787947 */ /* 0x000fea0003800000 */
.L_x_2699:
[----:B------:R-:W2:Y:S01]  /*ba70*/  LDL.128 R16, [R1+0x10] ;  /* 0x0000100001107983 */ /* 0x000ea20000100c00 */
[----:B------:R-:W0:Y:S01]  /*ba80*/  LDCU.64 UR6, c[0x0][0x3e8] ;  /* 0x00007d00ff0677ac */ /* 0x000e220008000a00 */
[----:B-----5:R-:W-:Y:S01]  /*ba90*/  SHF.R.S32.HI R3, RZ, 0x1f, R0 ;  /* 0x0000001fff037819 */ /* 0x020fe20000011400 */
[----:B------:R-:W-:Y:S01]  /*baa0*/  BSSY.RECONVERGENT B0, `(.L_x_2710) ;  /* 0x000003d000007945 */ /* 0x000fe20003800200 */
[C---:B------:R-:W-:Y:S01]  /*bab0*/  IADD3 R15, PT, PT, R0.reuse, 0x8, RZ ;  /* 0x00000008000f7810 */ /* 0x040fe20007ffe0ff */
        /* <DEDUP_REMOVED lines=9> */
[----:B------:R-:W-:Y:S02]  /*bb50*/  @!P0 IMAD.MOV.U32 R10, RZ, RZ, R6 ;  /* 0x000000ffff0a8224 */ /* 0x000fe400078e0006 */
[----:B------:R-:W-:-:S05]  /*bb60*/  @!P0 IMAD.MOV.U32 R11, RZ, RZ, R9 ;  /* 0x000000ffff0b8224 */ /* 0x000fca00078e0009 */
[----:B------:R-:W1:Y:S01]  /*bb70*/  @!P0 LDC.64 R4, c[0x0][0x380] ;  /* 0x0000e000ff048b82 */ /* 0x000e620000000a00 */
[-C--:B0-----:R-:W-:Y:S02]  /*bb80*/  @!P0 IMAD R3, R3, R12.reuse, RZ ;  /* 0x0000000c03038224 */ /* 0x081fe400078e02ff */
        /* <DEDUP_REMOVED lines=12> */
[C---:B------:R-:W-:Y:S02]  /*bc50*/  FADD.FTZ R14, -R26.reuse, R27 ;  /* 0x0000001b1a0e7221 */ /* 0x040fe40000010100 */
        /* <DEDUP_REMOVED lines=11> */
[----:B---34-:R-:W-:Y:S05]  /*bd10*/  @P2 BRA `(.L_x_2711) ;  /* 0x0000000000542947 */ /* 0x018fea0003800000 */
        /* <DEDUP_REMOVED lines=21> */
.L_x_2711:
[----:B------:R-:W-:Y:S05]  /*be70*/  BSYNC.RECONVERGENT B0 ;  /* 0x0000000000007941 */ /* 0x000fea0003800200 */
.L_x_2710:
        /* <DEDUP_REMOVED lines=23> */
.L_x_2713:
[----:B------:R-:W-:Y:S05]  /*bff0*/  BSYNC.RECONVERGENT B0 ;  /* 0x0000000000007941 */ /* 0x000fea0003800200 */
.L_x_2712:
        /* <DEDUP_REMOVED lines=23> */
.L_x_2715:
[----:B------:R-:W-:Y:S05]  /*c170*/  BSYNC.RECONVERGENT B0 ;  /* 0x0000000000007941 */ /* 0x000fea0003800200 */
.L_x_2714:
[----:B---3--:R-:W-:-:S07]  /*c180*/  HFMA2 R3, -RZ, RZ, 0, 2.384185791015625e-07 ;  /* 0x00000004ff037431 */ /* 0x008fce00000001ff */
.L_x_2722:
        /* <DEDUP_REMOVED lines=12> */
[----:B0-----:R-:W-:Y:S02]  /*c250*/  @!P1 IMAD R18, R31, R10, RZ ;  /* 0x0000000a1f129224 */ /* 0x001fe400078e02ff */
[----:B------:R-:W-:-:S05]  /*c260*/  VIADD R31, R29, 0x8 ;  /* 0x000000081d1f7836 */ /* 0x000fca0000000000 */
[----:B------:R-:W-:Y:S02]  /*c270*/  ISETP.GE.U32.AND P3, PT, R31, UR16, PT ;  /* 0x000000101f007c0c */ /* 0x000fe4000bf66070 */
        /* <DEDUP_REMOVED lines=11> */
[----:B------:R-:W-:Y:S01]  /*c330*/  FFMA.FTZ R12, R23, R12, R22 ;  /* 0x0000000c170c7223 */ /* 0x000fe20000010016 */
[----:B------:R-:W-:Y:S01]  /*c340*/  @!P1 IADD3 R4, PT, PT, R17, R19, RZ ;  /* 0x0000001311049210 */ /* 0x000fe20007ffe0ff */
[----:B------:R-:W-:-:S03]  /*c350*/  FFMA.FTZ R19, R24, R11, R21 ;  /* 0x0000000b18137223 */ /* 0x000fc60000010015 */
[----:B------:R-:W-:Y:S01]  /*c360*/  @!P1 LEA.HI.X R11, R16, R5, R4, 0x1, P2 ;  /* 0x00000005100b9211 */ /* 0x000fe200010f0c04 */
[----:B------:R-:W-:Y:S01]  /*c370*/  VIADD R16, R29, 0x10 ;  /* 0x000000101d107836 */ /* 0x000fe20000000000 */
[----:B------:R-:W-:Y:S02]  /*c380*/  @!P1 F2FP.BF16.F32.PACK_AB R19, R19, R12 ;  /* 0x0000000c1313923e */ /* 0x000fe400000010ff */
[----:B------:R-:W-:Y:S02]  /*c390*/  SHF.R.S32.HI R12, RZ, 0x1f, R31 ;  /* 0x0000001fff0c7819 */ /* 0x000fe4000001141f */
[----:B------:R-:W-:Y:S01]  /*c3a0*/  IADD3 R4, PT, PT, R29, 0x18, RZ ;  /* 0x000000181d047810 */ /* 0x000fe20007ffe0ff */
[----:B------:R0:W-:Y:S01]  /*c3b0*/  @!P1 STG.E desc[UR18][R10.64], R19 ;  /* 0x000000130a009986 */ /* 0x0001e2000c101912 */
[----:B------:R-:W-:Y:S02]  /*c3c0*/  ISETP.GE.AND.EX P3, PT, R12, UR17, PT, P3 ;  /* 0x000000110c007c0c */ /* 0x000fe4000bf66330 */
[----:B------:R-:W-:-:S02]  /*c3d0*/  ISETP.GE.U32.AND P4, PT, R16, UR16, PT ;  /* 0x0000001010007c0c */ /* 0x000fc4000bf86070 */
[----:B------:R-:W-:Y:S02]  /*c3e0*/  ISETP.GE.U32.AND P2, PT, R4, UR16, PT ;  /* 0x0000001004007c0c */ /* 0x000fe4000bf46070 */
[----:B------:R-:W-:Y:S02]  /*c3f0*/  SHF.R.S32.HI R17, RZ, 0x1f, R16 ;  /* 0x0000001fff117819 */ /* 0x000fe40000011410 */
[----:B------:R-:W-:Y:S02]  /*c400*/  SHF.R.S32.HI R5, RZ, 0x1f, R4 ;  /* 0x0000001fff057819 */ /* 0x000fe40000011404 */
[----:B------:R-:W-:Y:S02]  /*c410*/  ISETP.GE.AND.EX P4, PT, R17, UR17, PT, P4 ;  /* 0x0000001111007c0c */ /* 0x000fe4000bf86340 */
[----:B------:R-:W-:Y:S01]  /*c420*/  ISETP.GE.AND.EX P2, PT, R5, UR17, PT, P2 ;  /* 0x0000001105007c0c */ /* 0x000fe2000bf46320 */
[----:B0-----:R-:W-:-:S12]  /*c430*/  @P3 BRA `(.L_x_2717) ;  /* 0x00000000004c3947 */ /* 0x001fd80003800000 */
[C---:B------:R-:W-:Y:S01]  /*c440*/  PRMT R10, R13.reuse, 0x7632, R10 ;  /* 0x000076320d0a7816 */ /* 0x040fe2000000000a */
[----:B------:R-:W-:Y:S01]  /*c450*/  IMAD R12, R12, UR20, RZ ;  /* 0x000000140c0c7c24 */ /* 0x000fe2000f8e02ff */
[----:B------:R-:W-:Y:S01]  /*c460*/  SHF.L.U32 R13, R13, 0x10, RZ ;  /* 0x000000100d0d7819 */ /* 0x000fe200000006ff */
[----:B------:R-:W-:Y:S02]  /*c470*/  IMAD.MOV.U32 R11, RZ, RZ, R9 ;  /* 0x000000ffff0b7224 */ /* 0x000fe400078e0009 */
[----:B------:R-:W-:Y:S01]  /*c480*/  IMAD.U32 R19, R10, 0x10000, RZ ;  /* 0x000100000a137824 */ /* 0x000fe200078e00ff */
[----:B------:R-:W-:Y:S01]  /*c490*/  MOV R10, R6 ;  /* 0x00000006000a7202 */ /* 0x000fe20000000f00 */
        /* <DEDUP_REMOVED lines=13> */
.L_x_2717:
[----:B------:R-:W-:Y:S05]  /*c570*/  BSYNC.RECONVERGENT B0 ;  /* 0x0000000000007941 */ /* 0x000fea0003800200 */
.L_x_2716:
        /* <DEDUP_REMOVED lines=21> */
.L_x_2719:
[----:B------:R-:W-:Y:S05]  /*c6d0*/  BSYNC.RECONVERGENT B0 ;  /* 0x0000000000007941 */ /* 0x000fea0003800200 */
.L_x_2718:
        /* <DEDUP_REMOVED lines=21> */
.L_x_2721:
[----:B------:R-:W-:Y:S05]  /*c830*/  BSYNC.RECONVERGENT B0 ;  /* 0x0000000000007941 */ /* 0x000fea0003800200 */
.L_x_2720:
[----:B------:R-:W-:Y:S05]  /*c840*/  @P5 BRA `(.L_x_2722) ;  /* 0xfffffff800505947 */ /* 0x000fea000383ffff */
.L_x_2709:
        /* <DEDUP_REMOVED lines=8> */
.L_x_2724:
        /* <DEDUP_REMOVED lines=11> */
.L_x_4927:


//--------------------- .text._Z35group_norm_nhwc_fwd_one_pass_kernelI11Fp16IOFp32WLi64ELi160ELi640EEv26Group_norm_nhwc_fwd_params --------------------------
	.section	.text._Z35group_norm_nhwc_fwd_one_pass_kernelI11Fp16IOFp32WLi64ELi160ELi640EEv26Group_norm_nhwc_fwd_params,"ax",@progbits
	.align	128
        .global         _Z35group_norm_nhwc_fwd_one_pass_kernelI11Fp16IOFp32WLi64ELi160ELi640EEv26Group_norm_nhwc_fwd_params
        .type           _Z35group_norm_nhwc_fwd_one_pass_kernelI11Fp16IOFp32WLi64ELi160ELi640EEv26Group_norm_nhwc_fwd_params,@function
        .size           _Z35group_norm_nhwc_fwd_one_pass_kernelI11Fp16IOFp32WLi64ELi160ELi640EEv26Group_norm_nhwc_fwd_params,(.L_x_4928 - _Z35group_norm_nhwc_fwd_one_pass_kernelI11Fp16IOFp32WLi64ELi160ELi640EEv26Group_norm_nhwc_fwd_params)
        .other          _Z35group_norm_nhwc_fwd_one_pass_kernelI11Fp16IOFp32WLi64ELi160ELi640EEv26Group_norm_nhwc_fwd_params,@"STO_CUDA_ENTRY STV_DEFAULT"
_Z35group_norm_nhwc_fwd_one_pass_kernelI11Fp16IOFp32WLi64ELi160ELi640EEv26Group_norm_nhwc_fwd_params:
.text._Z35group_norm_nhwc_fwd_one_pass_kernelI11Fp16IOFp32WLi64ELi160ELi640EEv26Group_norm_nhwc_fwd_params:
        /* <DEDUP_REMOVED lines=35> */
[C---:B------:R-:W-:Y:S02]  /*0230*/  IADD3 R35, PT, PT, R0.reuse, 0x30, RZ ;  /* 0x0000003000237810 */ /* 0x040fe40007ffe0ff */
[----:B------:R-:W-:Y:S02]  /*0240*/  IADD3 R40, PT, PT, R0, 0x38, RZ ;  /* 0x0000003800287810 */ /* 0x000fe40007ffe0ff */
[----:B------:R-:W-:-:S02]  /*0250*/  IADD3 R41, PT, PT, R41, R4, RZ ;  /* 0x0000000429297210 */ /* 0x000fc40007ffe0ff */
[----:B------:R-:W-:Y:S02]  /*0260*/  SHF.R.S32.HI R5, RZ, 0x1f, R0 ;  /* 0x0000001fff057819 */ /* 0x000fe40000011400 */
[----:B------:R-:W-:Y:S02]  /*0270*/  SHF.R.S32.HI R5, RZ, 0x1f, R42 ;  /* 0x0000001fff057819 */ /* 0x000fe4000001142a */
[----:B------:R-:W-:Y:S02]  /*0280*/  SHF.R.S32.HI R6, RZ, 0x1f, R39 ;  /* 0x0000001fff067819 */ /* 0x000fe40000011427 */
[----:B------:R-:W-:Y:S02]  /*0290*/  SHF.R.S32.HI R5, RZ, 0x1f, R38 ;  /* 0x0000001fff057819 */ /* 0x000fe40000011426 */
[----:B------:R-:W-:Y:S02]  /*02a0*/  SHF.R.S32.HI R3, RZ, 0x1f, R37 ;  /* 0x0000001fff037819 */ /* 0x000fe40000011425 */
[----:B------:R-:W-:-:S02]  /*02b0*/  SHF.R.S32.HI R45, RZ, 0x1f, R36 ;  /* 0x0000001fff2d7819 */ /* 0x000fc40000011424 */
[----:B------:R-:W-:Y:S02]  /*02c0*/  SHF.R.S32.HI R44, RZ, 0x1f, R35 ;  /* 0x0000001fff2c7819 */ /* 0x000fe40000011423 */
[----:B------:R-:W-:Y:S02]  /*02d0*/  SHF.R.S32.HI R43, RZ, 0x1f, R40 ;  /* 0x0000001fff2b7819 */ /* 0x000fe40000011428 */
[----:B----4-:R-:W-:-:S07]  /*02e0*/  SHF.L.U32 R41, R41, 0x1, RZ ;  /* 0x0000000129297819 */ /* 0x010fce00000006ff */
.L_x_2768:
[----:B------:R-:W1:Y:S01]  /*02f0*/  LDCU UR5, c[0x0][0x3f8] ;  /* 0x00007f00ff0577ac */ /* 0x000e620008000800 */
[----:B------:R-:W-:Y:S01]  /*0300*/  IABS R8, UR7 ;  /* 0x0000000700087c13 */ /* 0x000fe20008000000 */
[----:B------:R-:W-:Y:S01]  /*0310*/  HFMA2 R25, -RZ, RZ, 0, 0 ;  /* 0x00000000ff197431 */ /* 0x000fe200000001ff */
[----:B------:R-:W-:Y:S01]  /*0320*/  SHF.R.S32.HI R9, RZ, 0x1f, R42 ;  /* 0x0000001fff097819 */ /* 0x000fe2000001142a */
[----:B--2---:R-:W2:Y:S01]  /*0330*/  LDCU.64 UR12, c[0x0][0x3f0] ;  /* 0x00007e00ff0c77ac */ /* 0x004ea20008000a00 */
[----:B------:R-:W-:Y:S02]  /*0340*/  R2UR UR10, R8 ;  /* 0x00000000080a72ca */ /* 0x000fe400000e0000 */
[----:B------:R-:W-:Y:S02]  /*0350*/  SHF.R.S32.HI R20, RZ, 0x1f, R39 ;  /* 0x0000001fff147819 */ /* 0x000fe40000011427 */
[----:B------:R-:W-:Y:S02]  /*0360*/  SHF.R.S32.HI R23, RZ, 0x1f, R38 ;  /* 0x0000001fff177819 */ /* 0x000fe40000011426 */
[----:B------:R-:W-:-:S02]  /*0370*/  SHF.R.S32.HI R24, RZ, 0x1f, R0 ;  /* 0x0000001fff187819 */ /* 0x000fc40000011400 */
        /* <DEDUP_REMOVED lines=34> */
[----:B-----5:R-:W3:Y:S02]  /*05a0*/  @!P4 LDC.64 R14, c[0x0][0x390] ;  /* 0x0000e400ff0ecb82 */ /* 0x020ee40000000a00 */
[----:B------:R-:W-:-:S05]  /*05b0*/  VOTEU.ANY UP0, P1 ;  /* 0x0000000000ff7886 */ /* 0x000fca0000800100 */
[----:B------:R-:W-:Y:S01]  /*05c0*/  @UP0 UIADD3 UR9, UPT, UPT, UR9, 0x1, URZ ;  /* 0x0000000109090890 */ /* 0x000fe2000fffe0ff */
[----:B------:R-:W4:Y:S01]  /*05d0*/  @!P5 LDC.64 R18, c[0x0][0x3e0] ;  /* 0x0000f800ff12db82 */ /* 0x000f220000000a00 */
[----:B------:R-:W-:Y:S02]  /*05e0*/  UISETP.NE.AND UP0, UPT, UR5, URZ, UPT ;  /* 0x000000ff0500728c */ /* 0x000fe4000bf05270 */
        /* <DEDUP_REMOVED lines=8> */
[----:B----4-:R-:W-:Y:S01]  /*0670*/  @!P5 IMAD R20, R20, R18, RZ ;  /* 0x000000121414d224 */ /* 0x010fe200078e02ff */
[----:B--2---:R-:W-:-:S04]  /*0680*/  UIMAD UR5, UR5, UR12, URZ ;  /* 0x0000000c050572a4 */ /* 0x004fc8000f8e02ff */
[----:B------:R-:W-:Y:S01]  /*0690*/  IADD3 R6, P1, PT, R6, UR8, RZ ;  /* 0x0000000806067c10 */ /* 0x000fe2000ff3e0ff */
[----:B------:R-:W-:Y:S01]  /*06a0*/  UIMAD UR5, UR9, UR13, UR5 ;  /* 0x0000000d090572a4 */ /* 0x000fe2000f8e0205 */
[----:B------:R-:W-:Y:S01]  /*06b0*/  MOV R3, UR8 ;  /* 0x0000000800037c02 */ /* 0x000fe20008000f00 */
[----:B-----5:R-:W-:-:S03]  /*06c0*/  @!P2 IMAD R23, R23, R12, RZ ;  /* 0x0000000c1717a224 */ /* 0x020fc600078e02ff */
[----:B------:R-:W-:Y:S02]  /*06d0*/  LEA.HI.X.SX32 R7, R3, RZ, 0x1, P1 ;  /* 0x000000ff03077211 */ /* 0x000fe400008f0eff */
[----:B------:R-:W-:Y:S02]  /*06e0*/  MOV R3, UR12 ;  /* 0x0000000c00037c02 */ /* 0x000fe40008000f00 */
[----:B------:R-:W-:-:S03]  /*06f0*/  ISETP.GE.U32.AND P1, PT, R0, UR10, PT ;  /* 0x0000000a00007c0c */ /* 0x000fc6000bf26070 */
[----:B------:R-:W-:Y:S01]  /*0700*/  IMAD.WIDE.U32 R6, R3, UR9, R6 ;  /* 0x0000000903067c25 */ /* 0x000fe2000f8e0006 */
[----:B------:R-:W-:-:S03]  /*0710*/  ISETP.GE.AND.EX P1, PT, R24, UR11, PT, P1 ;  /* 0x0000000b18007c0c */ /* 0x000fc6000bf26310 */
[----:B-1----:R-:W-:Y:S01]  /*0720*/  @!P4 IMAD R3, R9, R16, RZ ;  /* 0x000000100903c224 */ /* 0x002fe200078e02ff */
[----:B------:R-:W-:Y:S02]  /*0730*/  IADD3 R9, PT, PT, R7, UR5, RZ ;  /* 0x0000000507097c10 */ /* 0x000fe4000fffe0ff */
[----:B------:R-:W-:Y:S01]  /*0740*/  @!P4 MOV R8, R6 ;  /* 0x000000060008c202 */ /* 0x000fe20000000f00 */
[----:B------:R-:W-:-:S04]  /*0750*/  @!P4 IMAD R3, R42, R17, R3 ;  /* 0x000000112a03c224 */ /* 0x000fc800078e0203 */
[----:B------:R-:W-:Y:S02]  /*0760*/  @!P4 IMAD.WIDE.U32 R16, R42, R16, R8 ;  /* 0x000000102a10c225 */ /* 0x000fe400078e0008 */
[----:B------:R-:W1:Y:S03]  /*0770*/  @!P1 LDC.64 R10, c[0x0][0x3e0] ;  /* 0x0000f800ff0a9b82 */ /* 0x000e660000000a00 */
[----:B------:R-:W-:Y:S02]  /*0780*/  @!P4 IADD3 R3, PT, PT, R17, R3, RZ ;  /* 0x000000031103c210 */ /* 0x000fe40007ffe0ff */
[C---:B---3--:R-:W-:Y:S02]  /*0790*/  @!P4 LEA R14, P3, R16.reuse, R14, 0x1 ;  /* 0x0000000e100ec211 */ /* 0x048fe400078608ff */
[----:B------:R-:W-:Y:S02]  /*07a0*/  @!P5 MOV R17, R9 ;  /* 0x000000090011d202 */ /* 0x000fe40000000f00 */
[----:B------:R-:W-:Y:S01]  /*07b0*/  @!P4 LEA.HI.X R15, R16, R15, R3, 0x1, P3 ;  /* 0x0000000f100fc211 */ /* 0x000fe200018f0c03 */
[----:B------:R-:W-:Y:S01]  /*07c0*/  @!P5 IMAD R3, R39, R19, R20 ;  /* 0x000000132703d224 */ /* 0x000fe200078e0214 */
[----:B------:R-:W-:Y:S01]  /*07d0*/  @!P5 MOV R16, R6 ;  /* 0x000000060010d202 */ /* 0x000fe20000000f00 */
[----:B------:R-:W2:Y:S01]  /*07e0*/  @!P2 LDC.64 R20, c[0x0][0x390] ;  /* 0x0000e400ff14ab82 */ /* 0x000ea20000000a00 */
[----:B------:R-:W-:Y:S01]  /*07f0*/  ISETP.GE.U32.AND P3, PT, R37, UR10, PT ;  /* 0x0000000a25007c0c */ /* 0x000fe2000bf66070 */
[----:B------:R3:W4:Y:S02]  /*0800*/  @!P4 LDG.E R25, desc[UR16][R14.64] ;  /* 0x000000100e19c981 */ /* 0x000724000c1e1900 */
[----:B------:R-:W-:Y:S01]  /*0810*/  @!P5 IMAD.WIDE.U32 R18, R39, R18, R16 ;  /* 0x000000122712d225 */ /* 0x000fe200078e0010 */
[----:B------:R-:W-:-:S03]  /*0820*/  ISETP.GE.AND.EX P3, PT, R22, UR11, PT, P3 ;  /* 0x0000000b16007c0c */ /* 0x000fc6000bf66330 */
[----:B------:R-:W5:Y:S01]  /*0830*/  @!P1 LDC.64 R16, c[0x0][0x390] ;  /* 0x0000e400ff109b82 */ /* 0x000f620000000a00 */
[----:B------:R-:W-:Y:S02]  /*0840*/  @!P5 IADD3 R3, PT, PT, R19, R3, RZ ;  /* 0x000000031303d210 */ /* 0x000fe40007ffe0ff */
[----:B0-----:R-:W-:Y:S02]  /*0850*/  @!P5 LEA R4, P6, R18, R4, 0x1 ;  /* 0x000000041204d211 */ /* 0x001fe400078c08ff */
[----:B---3--:R-:W-:Y:S02]  /*0860*/  @!P2 MOV R14, R6 ;  /* 0x00000006000ea202 */ /* 0x008fe40000000f00 */
[----:B------:R-:W-:Y:S02]  /*0870*/  @!P2 MOV R15, R9 ;  /* 0x00000009000fa202 */ /* 0x000fe40000000f00 */
[----:B------:R-:W-:Y:S01]  /*0880*/  ISETP.GE.U32.AND P4, PT, R36, UR10, PT ;  /* 0x0000000a24007c0c */ /* 0x000fe2000bf86070 */
[----:B------:R-:W-:Y:S01]  /*0890*/  @!P2 IMAD R23, R38, R13, R23 ;  /* 0x0000000d2617a224 */ /* 0x000fe200078e0217 */
[----:B------:R-:W-:Y:S01]  /*08a0*/  @!P5 LEA.HI.X R5, R18, R5, R3, 0x1, P6 ;  /* 0x000000051205d211 */ /* 0x000fe200030f0c03 */
[----:B------:R-:W-:Y:S01]  /*08b0*/  @!P2 IMAD.WIDE.U32 R12, R38, R12, R14 ;  /* 0x0000000c260ca225 */ /* 0x000fe200078e000e */
[----:B------:R-:W-:-:S03]  /*08c0*/  ISETP.GE.AND.EX P4, PT, R45, UR11, PT, P4 ;  /* 0x0000000b2d007c0c */ /* 0x000fc6000bf86340 */
[----:B------:R-:W-:Y:S01]  /*08d0*/  HFMA2 R32, -RZ, RZ, 0, 0 ;  /* 0x00000000ff207431 */ /* 0x000fe200000001ff */
[----:B------:R-:W-:Y:S01]  /*08e0*/  @!P1 MOV R14, R6 ;  /* 0x00000006000e9202 */ /* 0x000fe20000000f00 */
[----:B-1----:R-:W-:Y:S01]  /*08f0*/  @!P1 IMAD R3, R24, R10, RZ ;  /* 0x0000000a18039224 */ /* 0x002fe200078e02ff */
[----:B------:R-:W-:Y:S01]  /*0900*/  @!P1 MOV R15, R9 ;  /* 0x00000009000f9202 */ /* 0x000fe20000000f00 */
[----:B------:R-:W0:Y:S01]  /*0910*/  @!P3 LDC.64 R18, c[0x0][0x3e0] ;  /* 0x0000f800ff12bb82 */ /* 0x000e220000000a00 */
[----:B------:R-:W-:Y:S01]  /*0920*/  @!P2 IADD3 R23, PT, PT, R13, R23, RZ ;  /* 0x000000170d17a210 */ /* 0x000fe20007ffe0ff */
[----:B------:R-:W-:Y:S01]  /*0930*/  @!P1 IMAD R3, R0, R11, R3 ;  /* 0x0000000b00039224 */ /* 0x000fe200078e0203 */
[----:B--2---:R-:W-:Y:S01]  /*0940*/  @!P2 LEA R20, P6, R12, R20, 0x1 ;  /* 0x000000140c14a211 */ /* 0x004fe200078c08ff */
[----:B------:R-:W-:Y:S01]  /*0950*/  @!P1 IMAD.WIDE.U32 R10, R0, R10, R14 ;  /* 0x0000000a000a9225 */ /* 0x000fe200078e000e */
[----:B------:R1:W2:Y:S02]  /*0960*/  @!P5 LDG.E R32, desc[UR16][R4.64] ;  /* 0x000000100420d981 */ /* 0x0002a4000c1e1900 */
[----:B------:R-:W-:-:S02]  /*0970*/  @!P2 LEA.HI.X R21, R12, R21, R23, 0x1, P6 ;  /* 0x000000150c15a211 */ /* 0x000fc400030f0c17 */
[----:B------:R-:W-:Y:S01]  /*0980*/  ISETP.GE.U32.AND P5, PT, R35, UR10, PT ;  /* 0x0000000a23007c0c */ /* 0x000fe2000bfa6070 */
[----:B------:R-:W3:Y:S01]  /*0990*/  @!P4 LDC.64 R12, c[0x0][0x390] ;  /* 0x0000e400ff0ccb82 */ /* 0x000ee20000000a00 */
[----:B------:R-:W-:Y:S02]  /*09a0*/  @!P1 IADD3 R3, PT, PT, R11, R3, RZ ;  /* 0x000000030b039210 */ /* 0x000fe40007ffe0ff */
[----:B-----5:R-:W-:Y:S02]  /*09b0*/  @!P1 LEA R16, P6, R10, R16, 0x1 ;  /* 0x000000100a109211 */ /* 0x020fe400078c08ff */
[----:B------:R-:W-:-:S03]  /*09c0*/  ISETP.GE.AND.EX P5, PT, R44, UR11, PT, P5 ;  /* 0x0000000b2c007c0c */ /* 0x000fc6000bfa6350 */
[----:B-1----:R-:W1:Y:S01]  /*09d0*/  @!P4 LDC.64 R4, c[0x0][0x3e0] ;  /* 0x0000f800ff04cb82 */ /* 0x002e620000000a00 */
[----:B------:R-:W-:Y:S02]  /*09e0*/  @!P1 LEA.HI.X R17, R10, R17, R3, 0x1, P6 ;  /* 0x000000110a119211 */ /* 0x000fe400030f0c03 */
[----:B------:R-:W-:-:S05]  /*09f0*/  ISETP.GE.U32.AND P6, PT, R40, UR10, PT ;  /* 0x0000000a28007c0c */ /* 0x000fca000bfc6070 */
[----:B------:R-:W5:Y:S01]  /*0a00*/  @!P3 LDC.64 R10, c[0x0][0x390] ;  /* 0x0000e400ff0abb82 */ /* 0x000f620000000a00 */
[----:B------:R-:W-:Y:S02]  /*0a10*/  ISETP.GE.AND.EX P6, PT, R43, UR11, PT, P6 ;  /* 0x0000000b2b007c0c */ /* 0x000fe4000bfc6360 */
[----:B------:R-:W-:Y:S01]  /*0a20*/  CS2R R26, SRZ ;  /* 0x00000000001a7805 */ /* 0x000fe2000001ff00 */
[----:B0-----:R-:W-:Y:S01]  /*0a30*/  @!P3 IMAD R24, R22, R18, RZ ;  /* 0x000000121618b224 */ /* 0x001fe200078e02ff */
[----:B------:R-:W-:Y:S02]  /*0a40*/  CS2R R30, SRZ ;  /* 0x00000000001e7805 */ /* 0x000fe4000001ff00 */
[----:B------:R-:W-:Y:S01]  /*0a50*/  @!P3 MOV R22, R6 ;  /* 0x000000060016b202 */ /* 0x000fe20000000f00 */
[----:B------:R-:W0:Y:S01]  /*0a60*/  @!P5 LDC.64 R14, c[0x0][0x3e0] ;  /* 0x0000f800ff0edb82 */ /* 0x000e220000000a00 */
[----:B------:R-:W-:Y:S01]  /*0a70*/  @!P3 MOV R23, R9 ;  /* 0x000000090017b202 */ /* 0x000fe20000000f00 */
[----:B------:R3:W2:Y:S01]  /*0a80*/  @!P1 LDG.E R26, desc[UR16][R16.64] ;  /* 0x00000010101a9981 */ /* 0x0006a2000c1e1900 */
[----:B------:R-:W-:-:S02]  /*0a90*/  @!P3 IMAD R24, R37, R19, R24 ;  /* 0x000000132518b224 */ /* 0x000fc400078e0218 */
[----:B------:R-:W-:Y:S01]  /*0aa0*/  @!P3 IMAD.WIDE.U32 R18, R37, R18, R22 ;  /* 0x000000122512b225 */ /* 0x000fe200078e0016 */
[----:B------:R1:W2:Y:S01]  /*0ab0*/  @!P2 LDG.E R31, desc[UR16][R20.64] ;  /* 0x00000010141fa981 */ /* 0x0002a2000c1e1900 */
[----:B------:R-:W-:Y:S01]  /*0ac0*/  @!P4 MOV R22, R6 ;  /* 0x000000060016c202 */ /* 0x000fe20000000f00 */
[----:B---3--:R-:W3:Y:S01]  /*0ad0*/  @!P6 LDC.64 R16, c[0x0][0x3e0] ;  /* 0x0000f800ff10eb82 */ /* 0x008ee20000000a00 */
[----:B------:R-:W-:Y:S01]  /*0ae0*/  @!P4 MOV R23, R9 ;  /* 0x000000090017c202 */ /* 0x000fe20000000f00 */
[----:B-1----:R-:W-:Y:S01]  /*0af0*/  @!P4 IMAD R3, R45, R4, RZ ;  /* 0x000000042d03c224 */ /* 0x002fe200078e02ff */
[----:B------:R-:W-:-:S05]  /*0b00*/  @!P3 IADD3 R24, PT, PT, R19, R24, RZ ;  /* 0x000000181318b210 */ /* 0x000fca0007ffe0ff */
[----:B------:R-:W1:Y:S01]  /*0b10*/  @!P5 LDC.64 R20, c[0x0][0x390] ;  /* 0x0000e400ff14db82 */ /* 0x000e620000000a00 */
[----:B------:R-:W-:Y:S01]  /*0b20*/  @!P4 IMAD R3, R36, R5, R3 ;  /* 0x000000052403c224 */ /* 0x000fe200078e0203 */
[----:B-----5:R-:W-:Y:S01]  /*0b30*/  @!P3 LEA R10, P2, R18, R10, 0x1 ;  /* 0x0000000a120ab211 */ /* 0x020fe200078408ff */
[----:B------:R-:W-:-:S05]  /*0b40*/  @!P4 IMAD.WIDE.U32 R22, R36, R4, R22 ;  /* 0x000000042416c225 */ /* 0x000fca00078e0016 */
[----:B------:R-:W5:Y:S01]  /*0b50*/  @!P6 LDC.64 R4, c[0x0][0x390] ;  /* 0x0000e400ff04eb82 */ /* 0x000f620000000a00 */
[----:B------:R-:W-:Y:S02]  /*0b60*/  @!P3 LEA.HI.X R11, R18, R11, R24, 0x1, P2 ;  /* 0x0000000b120bb211 */ /* 0x000fe400010f0c18 */
[----:B------:R-:W-:Y:S02]  /*0b70*/  @!P4 IADD3 R3, PT, PT, R23, R3, RZ ;  /* 0x000000031703c210 */ /* 0x000fe40007ffe0ff */
[C---:B------:R-:W-:Y:S02]  /*0b80*/  @!P4 LEA R12, P2, R22.reuse, R12, 0x1 ;  /* 0x0000000c160cc211 */ /* 0x040fe400078408ff */
[----:B------:R-:W-:Y:S01]  /*0b90*/  CS2R R28, SRZ ;  /* 0x00000000001c7805 */ /* 0x000fe2000001ff00 */
[----:B------:R0:W2:Y:S01]  /*0ba0*/  @!P3 LDG.E R30, desc[UR16][R10.64] ;  /* 0x000000100a1eb981 */ /* 0x0000a2000c1e1900 */
[----:B------:R-:W-:Y:S01]  /*0bb0*/  @!P4 LEA.HI.X R13, R22, R13, R3, 0x1, P2 ;  /* 0x0000000d160dc211 */ /* 0x000fe200010f0c03 */
[----:B0-----:R-:W-:Y:S01]  /*0bc0*/  @!P5 IMAD R18, R44, R14, RZ ;  /* 0x0000000e2c12d224 */ /* 0x001fe200078e02ff */
[----:B------:R-:W-:-:S03]  /*0bd0*/  @!P5 MOV R10, R6 ;  /* 0x00000006000ad202 */ /* 0x000fc60000000f00 */
[----:B------:R0:W2:Y:S01]  /*0be0*/  @!P4 LDG.E R29, desc[UR16][R12.64] ;  /* 0x000000100c1dc981 */ /* 0x0000a2000c1e1900 */
[----:B------:R-:W-:Y:S01]  /*0bf0*/  @!P5 MOV R11, R9 ;  /* 0x00000009000bd202 */ /* 0x000fe20000000f00 */
[----:B------:R-:W-:Y:S02]  /*0c00*/  @!P5 IMAD R15, R35, R15, R18 ;  /* 0x0000000f230fd224 */ /* 0x000fe400078e0212 */
[----:B---3--:R-:W-:Y:S02]  /*0c10*/  @!P6 IMAD R3, R43, R16, RZ ;  /* 0x000000102b03e224 */ /* 0x008fe400078e02ff */
[----:B------:R-:W-:Y:S01]  /*0c20*/  @!P5 IMAD.WIDE.U32 R10, R35, R14, R10 ;  /* 0x0000000e230ad225 */ /* 0x000fe200078e000a */
[----:B0-----:R-:W-:Y:S02]  /*0c30*/  @!P6 MOV R12, R6 ;  /* 0x00000006000ce202 */ /* 0x001fe40000000f00 */
[----:B------:R-:W-:Y:S01]  /*0c40*/  @!P6 MOV R13, R9 ;  /* 0x00000009000de202 */ /* 0x000fe20000000f00 */
[----:B------:R-:W-:Y:S01]  /*0c50*/  @!P6 IMAD R17, R40, R17, R3 ;  /* 0x000000112811e224 */ /* 0x000fe200078e0203 */
[----:B------:R-:W-:-:S02]  /*0c60*/  @!P5 IADD3 R15, PT, PT, R11, R15, RZ ;  /* 0x0000000f0b0fd210 */ /* 0x000fc40007ffe0ff */
[----:B-1----:R-:W-:Y:S01]  /*0c70*/  @!P5 LEA R20, P2, R10, R20, 0x1 ;  /* 0x000000140a14d211 */ /* 0x002fe200078408ff */
[----:B------:R-:W-:-:S03]  /*0c80*/  @!P6 IMAD.WIDE.U32 R12, R40, R16, R12 ;  /* 0x00000010280ce225 */ /* 0x000fc600078e000c */
[----:B------:R-:W-:Y:S02]  /*0c90*/  @!P5 LEA.HI.X R21, R10, R21, R15, 0x1, P2 ;  /* 0x000000150a15d211 */ /* 0x000fe400010f0c0f */
[----:B------:R-:W-:Y:S02]  /*0ca0*/  @!P6 IADD3 R17, PT, PT, R13, R17, RZ ;  /* 0x000000110d11e210 */ /* 0x000fe40007ffe0ff */
[C---:B-----5:R-:W-:Y:S01]  /*0cb0*/  @!P6 LEA R4, P2, R12.reuse, R4, 0x1 ;  /* 0x000000040c04e211 */ /* 0x060fe200078408ff */
[----:B------:R-:W3:Y:S03]  /*0cc0*/  @!P5 LDG.E R28, desc[UR16][R20.64] ;  /* 0x00000010141cd981 */ /* 0x000ee6000c1e1900 */
[----:B------:R-:W-:-:S05]  /*0cd0*/  @!P6 LEA.HI.X R5, R12, R5, R17, 0x1, P2 ;  /* 0x000000050c05e211 */ /* 0x000fca00010f0c11 */
[----:B------:R0:W5:Y:S01]  /*0ce0*/  @!P6 LDG.E R27, desc[UR16][R4.64] ;  /* 0x00000010041be981 */ /* 0x000162000c1e1900 */
[----:B------:R-:W1:Y:S02]  /*0cf0*/  S2R R22, SR_LANEID ;  /* 0x0000000000167919 */ /* 0x000e640000000000 */
[----:B-1----:R-:W-:Y:S01]  /*0d00*/  ISETP.GT.AND P2, PT, R22, 0x1e, PT ;  /* 0x0000001e1600780c */ /* 0x002fe20003f44270 */
[--C-:B----4-:R-:W-:Y:S02]  /*0d10*/  HADD2.F32 R33, -RZ, R25.reuse.H0_H0 ;  /* 0x20000019ff217230 */ /* 0x110fe40000004100 */
[----:B------:R-:W-:-:S05]  /*0d20*/  HADD2.F32 R25, -RZ, R25.H1_H1 ;  /* 0x30000019ff197230 */ /* 0x000fca0000004100 */
[----:B------:R-:W-:Y:S01]  /*0d30*/  FMUL.FTZ R12, R25, R25 ;  /* 0x00000019190c7220 */ /* 0x000fe20000410000 */
[----:B------:R-:W-:-:S03]  /*0d40*/  FADD.FTZ R10, R33, R25 ;  /* 0x00000019210a7221 */ /* 0x000fc60000010000 */
[----:B0-----:R-:W-:Y:S01]  /*0d50*/  FFMA.FTZ R5, R33, R33, R12 ;  /* 0x0000002121057223 */ /* 0x001fe2000001000c */
[--C-:B--2---:R-:W-:Y:S02]  /*0d60*/  HADD2.F32 R24, -RZ, R32.reuse.H1_H1 ;  /* 0x30000020ff187230 */ /* 0x104fe40000004100 */
[----:B------:R-:W-:-:S03]  /*0d70*/  HADD2.F32 R32, -RZ, R32.H0_H0 ;  /* 0x20000020ff207230 */ /* 0x000fc60000004100 */
[----:B------:R-:W-:-:S04]  /*0d80*/  FMUL.FTZ R13, R24, R24 ;  /* 0x00000018180d7220 */ /* 0x000fc80000410000 */
[----:B------:R-:W-:Y:S01]  /*0d90*/  FFMA.FTZ R13, R32, R32, R13 ;  /* 0x00000020200d7223 */ /* 0x000fe2000001000d */
[--C-:B------:R-:W-:Y:S02]  /*0da0*/  HADD2.F32 R34, -RZ, R26.reuse.H0_H0 ;  /* 0x2000001aff227230 */ /* 0x100fe40000004100 */
[----:B------:R-:W-:-:S05]  /*0db0*/  HADD2.F32 R26, -RZ, R26.H1_H1 ;  /* 0x3000001aff1a7230 */ /* 0x000fca0000004100 */
[----:B------:R-:W-:Y:S01]  /*0dc0*/  FMUL.FTZ R11, R26, R26 ;  /* 0x0000001a1a0b7220 */ /* 0x000fe20000410000 */
[----:B------:R-:W-:-:S03]  /*0dd0*/  FADD.FTZ R3, R34, R26 ;  /* 0x0000001a22037221 */ /* 0x000fc60000010000 */
[----:B------:R-:W-:Y:S01]  /*0de0*/  FFMA.FTZ R11, R34, R34, R11 ;  /* 0x00000022220b7223 */ /* 0x000fe2000001000b */
[----:B------:R-:W-:-:S03]  /*0df0*/  FADD.FTZ R3, RZ, R3 ;  /* 0x00000003ff037221 */ /* 0x000fc60000010000 */
[----:B------:R-:W-:Y:S01]  /*0e00*/  FADD.FTZ R4, RZ, R11 ;  /* 0x0000000bff047221 */ /* 0x000fe20000010000 */
[--C-:B------:R-:W-:Y:S02]  /*0e10*/  HADD2.F32 R11, -RZ, R31.reuse.H1_H1 ;  /* 0x3000001fff0b7230 */ /* 0x100fe40000004100 */
[----:B------:R-:W-:Y:S01]  /*0e20*/  FADD.FTZ R3, R3, R10 ;  /* 0x0000000a03037221 */ /* 0x000fe20000010000 */
[----:B------:R-:W-:Y:S01]  /*0e30*/  FADD.FTZ R10, R32, R24 ;  /* 0x00000018200a7221 */ /* 0x000fe20000010000 */
[----:B------:R-:W-:Y:S02]  /*0e40*/  HADD2.F32 R31, -RZ, R31.H0_H0 ;  /* 0x2000001fff1f7230 */ /* 0x000fe40000004100 */
[----:B------:R-:W-:Y:S01]  /*0e50*/  FADD.FTZ R4, R4, R5 ;  /* 0x0000000504047221 */ /* 0x000fe20000010000 */
[----:B------:R-:W-:Y:S01]  /*0e60*/  FMUL.FTZ R12, R11, R11 ;  /* 0x0000000b0b0c7220 */ /* 0x000fe20000410000 */
[----:B------:R-:W-:Y:S02]  /*0e70*/  FADD.FTZ R5, R3, R10 ;  /* 0x0000000a03057221 */ /* 0x000fe40000010000 */
[----:B------:R-:W-:Y:S01]  /*0e80*/  FADD.FTZ R4, R4, R13 ;  /* 0x0000000d04047221 */ /* 0x000fe20000010000 */
[C---:B------:R-:W-:Y:S01]  /*0e90*/  FADD.FTZ R10, R31.reuse, R11 ;  /* 0x0000000b1f0a7221 */ /* 0x040fe20000010000 */
[----:B------:R-:W-:-:S03]  /*0ea0*/  FFMA.FTZ R13, R31, R31, R12 ;  /* 0x0000001f1f0d7223 */ /* 0x000fc6000001000c */
[----:B------:R-:W-:Y:S01]  /*0eb0*/  FADD.FTZ R5, R5, R10 ;  /* 0x0000000a05057221 */ /* 0x000fe20000010000 */
[--C-:B------:R-:W-:Y:S02]  /*0ec0*/  HADD2.F32 R3, -RZ, R30.reuse.H1_H1 ;  /* 0x3000001eff037230 */ /* 0x100fe40000004100 */
[----:B------:R-:W-:Y:S01]  /*0ed0*/  FADD.FTZ R10, R4, R13 ;  /* 0x0000000d040a7221 */ /* 0x000fe20000010000 */
[----:B------:R-:W-:Y:S02]  /*0ee0*/  HADD2.F32 R30, -RZ, R30.H0_H0 ;  /* 0x2000001eff1e7230 */ /* 0x000fe40000004100 */
[----:B------:R-:W-:-:S03]  /*0ef0*/  FMUL.FTZ R13, R3, R3 ;  /* 0x00000003030d7220 */ /* 0x000fc60000410000 */
[C---:B------:R-:W-:Y:S01]  /*0f00*/  FADD.FTZ R12, R30.reuse, R3 ;  /* 0x000000031e0c7221 */ /* 0x040fe20000010000 */
[--C-:B------:R-:W-:Y:S02]  /*0f10*/  HADD2.F32 R4, -RZ, R29.reuse.H1_H1 ;  /* 0x3000001dff047230 */ /* 0x100fe40000004100 */
[----:B------:R-:W-:Y:S01]  /*0f20*/  FFMA.FTZ R13, R30, R30, R13 ;  /* 0x0000001e1e0d7223 */ /* 0x000fe2000001000d */
[----:B------:R-:W-:Y:S02]  /*0f30*/  HADD2.F32 R29, -RZ, R29.H0_H0 ;  /* 0x2000001dff1d7230 */ /* 0x000fe40000004100 */
[----:B------:R-:W-:Y:S01]  /*0f40*/  FMUL.FTZ R14, R4, R4 ;  /* 0x00000004040e7220 */ /* 0x000fe20000410000 */
[----:B------:R-:W-:Y:S01]  /*0f50*/  FADD.FTZ R10, R10, R13 ;  /* 0x0000000d0a0a7221 */ /* 0x000fe20000010000 */
[----:B------:R-:W-:Y:S01]  /*0f60*/  FADD.FTZ R12, R5, R12 ;  /* 0x0000000c050c7221 */ /* 0x000fe20000010000 */
[C---:B------:R-:W-:Y:S01]  /*0f70*/  FADD.FTZ R13, R29.reuse, R4 ;  /* 0x000000041d0d7221 */ /* 0x040fe20000010000 */
[----:B------:R-:W-:-:S03]  /*0f80*/  FFMA.FTZ R15, R29, R29, R14 ;  /* 0x0000001d1d0f7223 */ /* 0x000fc6000001000e */
[----:B------:R-:W-:Y:S01]  /*0f90*/  FADD.FTZ R12, R12, R13 ;  /* 0x0000000d0c0c7221 */ /* 0x000fe20000010000 */
[----:B------:R-:W-:Y:S01]  /*0fa0*/  FADD.FTZ R13, R10, R15 ;  /* 0x0000000f0a0d7221 */ /* 0x000fe20000010000 */
[--C-:B---3--:R-:W-:Y:S02]  /*0fb0*/  HADD2.F32 R5, -RZ, R28.reuse.H1_H1 ;  /* 0x3000001cff057230 */ /* 0x108fe40000004100 */
[----:B------:R-:W-:-:S03]  /*0fc0*/  HADD2.F32 R28, -RZ, R28.H0_H0 ;  /* 0x2000001cff1c7230 */ /* 0x000fc60000004100 */
[----:B------:R-:W-:Y:S01]  /*0fd0*/  FMUL.FTZ R17, R5, R5 ;  /* 0x0000000505117220 */ /* 0x000fe20000410000 */
[--C-:B-----5:R-:W-:Y:S02]  /*0fe0*/  HADD2.F32 R10, -RZ, R27.reuse.H1_H1 ;  /* 0x3000001bff0a7230 */ /* 0x120fe40000004100 */
[C---:B------:R-:W-:Y:S01]  /*0ff0*/  FADD.FTZ R15, R28.reuse, R5 ;  /* 0x000000051c0f7221 */ /* 0x040fe20000010000 */
[----:B------:R-:W-:Y:S02]  /*1000*/  HADD2.F32 R27, -RZ, R27.H0_H0 ;  /* 0x2000001bff1b7230 */ /* 0x000fe40000004100 */
[----:B------:R-:W-:Y:S01]  /*1010*/  FFMA.FTZ R16, R28, R28, R17 ;  /* 0x0000001c1c107223 */ /* 0x000fe20000010011 */
[----:B------:R-:W-:Y:S01]  /*1020*/  FMUL.FTZ R14, R10, R10 ;  /* 0x0000000a0a0e7220 */ /* 0x000fe20000410000 */
[----:B------:R-:W-:Y:S02]  /*1030*/  FADD.FTZ R12, R12, R15 ;  /* 0x0000000f0c0c7221 */ /* 0x000fe40000010000 */
        /* <DEDUP_REMOVED lines=42> */
.L_x_2726:
[----:B------:R-:W-:Y:S05]  /*12e0*/  BSYNC.RECONVERGENT B0 ;  /* 0x0000000000007941 */ /* 0x000fea0003800200 */
.L_x_2725:
        /* <DEDUP_REMOVED lines=56> */
.L_x_2728:
[----:B------:R-:W-:Y:S05]  /*1670*/  BSYNC.RECONVERGENT B0 ;  /* 0x0000000000007941 */ /* 0x000fea0003800200 */
.L_x_2727:
        /* <DEDUP_REMOVED lines=33> */
.L_x_2731:
[----:B------:R-:W2:Y:S04]  /*1890*/  LDG.E.STRONG.GPU R15, desc[UR16][R12.64] ;  /* 0x000000100c0f7981 */ /* 0x000ea8000c1ef900 */
[----:B--2---:R-:W-:Y:S01]  /*18a0*/  CCTL.IVALL ;  /* 0x00000000ff00798f */ /* 0x004fe20002000000 */
[----:B------:R-:W-:Y:S05]  /*18b0*/  YIELD ;  /* 0x0000000000007946 */ /* 0x000fea0003800000 */
[----:B------:R-:W-:-:S13]  /*18c0*/  ISETP.NE.AND P4, PT, R15, R14, PT ;  /* 0x0000000e0f00720c */ /* 0x000fda0003f85270 */
[----:B------:R-:W-:Y:S05]  /*18d0*/  @P4 BRA `(.L_x_2731) ;  /* 0xfffffffc00ec4947 */ /* 0x000fea000383ffff */
.L_x_2730:
        /* <DEDUP_REMOVED lines=15> */
.L_x_2733:
        /* <DEDUP_REMOVED lines=41> */
[----:B------:R-:W-:Y:S02]  /*1c60*/  ISETP.EQ.OR P5, PT, R14, UR15, P3 ;  /* 0x0000000f0e007c0c */ /* 0x000fe40009fa2670 */
[----:B------:R-:W-:Y:S01]  /*1c70*/  MOV R14, UR24 ;  /* 0x00000018000e7c02 */ /* 0x000fe20008000f00 */
        /* <DEDUP_REMOVED lines=23> */
[----:B------:R-:W-:-:S02]  /*1df0*/  MOV R20, UR26 ;  /* 0x0000001a00147c02 */ /* 0x000fc40008000f00 */
[----:B------:R-:W-:Y:S01]  /*1e00*/  MOV R21, UR27 ;  /* 0x0000001b00157c02 */ /* 0x000fe20008000f00 */
[----:B------:R-:W4:Y:S05]  /*1e10*/  @!P6 LDG.E.64 R12, desc[UR16][R12.64] ;  /* 0x000000100c0ce981 */ /* 0x000f2a000c1e1b00 */
[----:B------:R-:W5:Y:S01]  /*1e20*/  @!P2 LDG.E.64 R20, desc[UR16][R20.64] ;  /* 0x000000101414a981 */ /* 0x000f62000c1e1b00 */
[----:B------:R-:W-:Y:S02]  /*1e30*/  UIADD3 UR5, UPT, UPT, UR5, 0x8, URZ ;  /* 0x0000000805057890 */ /* 0x000fe4000fffe0ff */
[----:B------:R-:W-:Y:S02]  /*1e40*/  UIADD3 UR23, UPT, UPT, UR23, 0x8, URZ ;  /* 0x0000000817177890 */ /* 0x000fe4000fffe0ff */
        /* <DEDUP_REMOVED lines=19> */
.L_x_2732:
        /* <DEDUP_REMOVED lines=34> */
[----:B------:R-:W-:Y:S02]  /*21a0*/  MOV R12, UR12 ;  /* 0x0000000c000c7c02 */ /* 0x000fe40008000f00 */
[----:B------:R-:W-:-:S02]  /*21b0*/  MOV R13, UR13 ;  /* 0x0000000d000d7c02 */ /* 0x000fc40008000f00 */
        /* <DEDUP_REMOVED lines=16> */
.L_x_2734:
        /* <DEDUP_REMOVED lines=28> */
.L_x_2735:
        /* <DEDUP_REMOVED lines=13> */
.L_x_2736:
[----:B------:R-:W-:Y:S05]  /*2550*/  BSYNC.RECONVERGENT B0 ;  /* 0x0000000000007941 */ /* 0x000fea0003800200 */
.L_x_2729:
        /* <DEDUP_REMOVED lines=61> */
[----:B------:R-:W-:Y:S01]  /*2930*/  F2FP.F16.F32.PACK_AB R21, R21, R20 ;  /* 0x000000141515723e */ /* 0x000fe200000000ff */
[----:B------:R-:W-:-:S04]  /*2940*/  IMAD.WIDE.U32 R12, R0, UR18, R12 ;  /* 0x00000012000c7c25 */ /* 0x000fc8000f8e000c */
[----:B------:R-:W-:-:S05]  /*2950*/  IMAD R16, R0, UR19, R16 ;  /* 0x0000001300107c24 */ /* 0x000fca000f8e0210 */
[----:B------:R-:W-:Y:S02]  /*2960*/  IADD3 R13, PT, PT, R13, R16, RZ ;  /* 0x000000100d0d7210 */ /* 0x000fe40007ffe0ff */
[----:B-1----:R-:W-:-:S04]  /*2970*/  LEA R16, P2, R12, UR10, 0x1 ;  /* 0x0000000a0c107c11 */ /* 0x002fc8000f8408ff */
[----:B------:R-:W-:-:S05]  /*2980*/  LEA.HI.X R17, R12, UR11, R13, 0x1, P2 ;  /* 0x0000000b0c117c11 */ /* 0x000fca00090f0c0d */
[----:B------:R1:W-:Y:S04]  /*2990*/  STG.E desc[UR16][R16.64], R21 ;  /* 0x0000001510007986 */ /* 0x0003e8000c101910 */
.L_x_2740:
[----:B------:R-:W-:Y:S05]  /*29a0*/  BSYNC.RECONVERGENT B1 ;  /* 0x0000000000017941 */ /* 0x000fea0003800200 */
.L_x_2739:
        /* <DEDUP_REMOVED lines=13> */
[----:B------:R-:W-:Y:S01]  /*2a80*/  F2FP.F16.F32.PACK_AB R21, R21, R20 ;  /* 0x000000141515723e */ /* 0x000fe200000000ff */
[----:B------:R-:W-:-:S04]  /*2a90*/  IMAD.WIDE.U32 R12, R42, UR10, R12 ;  /* 0x0000000a2a0c7c25 */ /* 0x000fc8000f8e000c */
[----:B------:R-:W-:Y:S01]  /*2aa0*/  IMAD R17, R42, UR11, R17 ;  /* 0x0000000b2a117c24 */ /* 0x000fe2000f8e0211 */
[----:B---3--:R-:W-:-:S04]  /*2ab0*/  LEA R16, P2, R12, UR18, 0x1 ;  /* 0x000000120c107c11 */ /* 0x008fc8000f8408ff */
[----:B------:R-:W-:-:S04]  /*2ac0*/  IADD3 R17, PT, PT, R13, R17, RZ ;  /* 0x000000110d117210 */ /* 0x000fc80007ffe0ff */
[----:B------:R-:W-:-:S05]  /*2ad0*/  LEA.HI.X R17, R12, UR19, R17, 0x1, P2 ;  /* 0x000000130c117c11 */ /* 0x000fca00090f0c11 */
[----:B------:R2:W-:Y:S02]  /*2ae0*/  STG.E desc[UR16][R16.64], R21 ;  /* 0x0000001510007986 */ /* 0x0005e4000c101910 */
.L_x_2742:
[----:B------:R-:W-:Y:S05]  /*2af0*/  BSYNC.RECONVERGENT B1 ;  /* 0x0000000000017941 */ /* 0x000fea0003800200 */
.L_x_2741:
        /* <DEDUP_REMOVED lines=23> */
[----:B-----5:R-:W-:Y:S01]  /*2c70*/  FFMA.FTZ R21, R14, R21, R18 ;  /* 0x000000150e157223 */ /* 0x020fe20000010012 */
[----:B0-----:R-:W-:Y:S02]  /*2c80*/  IMAD R20, R17, UR10, RZ ;  /* 0x0000000a11147c24 */ /* 0x001fe4000f8e02ff */
[----:B------:R-:W-:-:S04]  /*2c90*/  IMAD.WIDE.U32 R12, R39, UR10, R12 ;  /* 0x0000000a270c7c25 */ /* 0x000fc8000f8e000c */
[----:B------:R-:W-:Y:S02]  /*2ca0*/  IMAD R17, R39, UR11, R20 ;  /* 0x0000000b27117c24 */ /* 0x000fe4000f8e0214 */
[----:B------:R-:W-:Y:S01]  /*2cb0*/  FFMA.FTZ R20, R15, R16, R19 ;  /* 0x000000100f147223 */ /* 0x000fe20000010013 */
[----:B-1----:R-:W-:Y:S02]  /*2cc0*/  LEA R16, P5, R12, UR18, 0x1 ;  /* 0x000000120c107c11 */ /* 0x002fe4000f8a08ff */
[----:B------:R-:W-:Y:S02]  /*2cd0*/  IADD3 R17, PT, PT, R13, R17, RZ ;  /* 0x000000110d117210 */ /* 0x000fe40007ffe0ff */
[----:B------:R-:W-:Y:S02]  /*2ce0*/  F2FP.F16.F32.PACK_AB R21, R20, R21 ;  /* 0x000000151415723e */ /* 0x000fe400000000ff */
[----:B------:R-:W-:-:S05]  /*2cf0*/  LEA.HI.X R17, R12, UR19, R17, 0x1, P5 ;  /* 0x000000130c117c11 */ /* 0x000fca000a8f0c11 */
[----:B------:R0:W-:Y:S02]  /*2d00*/  STG.E desc[UR16][R16.64], R21 ;  /* 0x0000001510007986 */ /* 0x0001e4000c101910 */
.L_x_2744:
[----:B------:R-:W-:Y:S05]  /*2d10*/  BSYNC.RECONVERGENT B1 ;  /* 0x0000000000017941 */ /* 0x000fea0003800200 */
.L_x_2743:
        /* <DEDUP_REMOVED lines=10> */
[----:B-----5:R-:W-:-:S03]  /*2dc0*/  FFMA.FTZ R11, R14, R31, R18 ;  /* 0x0000001f0e0b7223 */ /* 0x020fc60000010012 */
[----:B------:R-:W-:Y:S01]  /*2dd0*/  FFMA.FTZ R20, R15, R16, R19 ;  /* 0x000000100f147223 */ /* 0x000fe20000010013 */
[----:B-1----:R-:W-:-:S04]  /*2de0*/  IMAD R17, R23, UR10, RZ ;  /* 0x0000000a17117c24 */ /* 0x002fc8000f8e02ff */
[----:B------:R-:W-:Y:S01]  /*2df0*/  F2FP.F16.F32.PACK_AB R11, R20, R11 ;  /* 0x0000000b140b723e */ /* 0x000fe200000000ff */
[----:B------:R-:W-:-:S04]  /*2e00*/  IMAD.WIDE.U32 R12, R38, UR10, R12 ;  /* 0x0000000a260c7c25 */ /* 0x000fc8000f8e000c */
[----:B------:R-:W-:Y:S01]  /*2e10*/  IMAD R17, R38, UR11, R17 ;  /* 0x0000000b26117c24 */ /* 0x000fe2000f8e0211 */
[----:B--2---:R-:W-:-:S04]  /*2e20*/  LEA R16, P1, R12, UR18, 0x1 ;  /* 0x000000120c107c11 */ /* 0x004fc8000f8208ff */
[----:B------:R-:W-:-:S04]  /*2e30*/  IADD3 R17, PT, PT, R13, R17, RZ ;  /* 0x000000110d117210 */ /* 0x000fc80007ffe0ff */
[----:B------:R-:W-:-:S05]  /*2e40*/  LEA.HI.X R17, R12, UR19, R17, 0x1, P1 ;  /* 0x000000130c117c11 */ /* 0x000fca00088f0c11 */
[----:B------:R1:W-:Y:S02]  /*2e50*/  STG.E desc[UR16][R16.64], R11 ;  /* 0x0000000b10007986 */ /* 0x0003e4000c101910 */
.L_x_2746:
[----:B------:R-:W-:Y:S05]  /*2e60*/  BSYNC.RECONVERGENT B1 ;  /* 0x0000000000017941 */ /* 0x000fea0003800200 */
.L_x_2745:
[----:B------:R-:W-:Y:S04]  /*2e70*/  BSSY.RECONVERGENT B1, `(.L_x_2747) ;  /* 0x0000014000017945 */ /* 0x000fe80003800200 */
[----:B------:R-:W-:Y:S05]  /*2e80*/  @P6 BRA `(.L_x_2748) ;  /* 0x0000000000486947 */ /* 0x000fea0003800000 */
[----:B------:R-:W2:Y:S01]  /*2e90*/  LDCU.64 UR10, c[0x0][0x3e0] ;  /* 0x00007c00ff0a77ac */ /* 0x000ea20008000a00 */
[----:B-1----:R-:W-:Y:S01]  /*2ea0*/  FADD.FTZ R11, R3, -UR5 ;  /* 0x80000005030b7e21 */ /* 0x002fe20008010000 */
[----:B------:R-:W-:Y:S01]  /*2eb0*/  MOV R12, R6 ;  /* 0x00000006000c7202 */ /* 0x000fe20000000f00 */
[----:B------:R-:W-:Y:S01]  /*2ec0*/  FADD.FTZ R30, R30, -UR5 ;  /* 0x800000051e1e7e21 */ /* 0x000fe20008010000 */
[----:B------:R-:W1:Y:S01]  /*2ed0*/  LDCU.64 UR18, c[0x0][0x380] ;  /* 0x00007000ff1277ac */ /* 0x000e620008000a00 */
[----:B------:R-:W-:Y:S01]  /*2ee0*/  MOV R13, R9 ;  /* 0x00000009000d7202 */ /* 0x000fe20000000f00 */
[----:B0-----:R-:W-:Y:S01]  /*2ef0*/  FMUL.FTZ R16, R11, UR8 ;  /* 0x000000080b107c20 */ /* 0x001fe20008410000 */
[----:B------:R-:W-:-:S04]  /*2f00*/  FMUL.FTZ R3, R30, UR8 ;  /* 0x000000081e037c20 */ /* 0x000fc80008410000 */
[----:B-----5:R-:W-:Y:S01]  /*2f10*/  FFMA.FTZ R3, R14, R3, R18 ;  /* 0x000000030e037223 */ /* 0x020fe20000010012 */
[----:B--2---:R-:W-:Y:S02]  /*2f20*/  IMAD R20, R22, UR10, RZ ;  /* 0x0000000a16147c24 */ /* 0x004fe4000f8e02ff */
        /* <DEDUP_REMOVED lines=8> */
.L_x_2748:
[----:B------:R-:W-:Y:S05]  /*2fb0*/  BSYNC.RECONVERGENT B1 ;  /* 0x0000000000017941 */ /* 0x000fea0003800200 */
.L_x_2747:
[----:B------:R-:W-:Y:S04]  /*2fc0*/  BSSY.RECONVERGENT B1, `(.L_x_2749) ;  /* 0x0000014000017945 */ /* 0x000fe80003800200 */
[----:B------:R-:W-:Y:S05]  /*2fd0*/  @P2 BRA `(.L_x_2750) ;  /* 0x0000000000482947 */ /* 0x000fea0003800000 */
[----:B------:R-:W2:Y:S01]  /*2fe0*/  LDCU.64 UR10, c[0x0][0x3e0] ;  /* 0x00007c00ff0a77ac */ /* 0x000ea20008000a00 */
[----:B------:R-:W-:Y:S01]  /*2ff0*/  MOV R12, R6 ;  /* 0x00000006000c7202 */ /* 0x000fe20000000f00 */
[----:B------:R-:W-:Y:S01]  /*3000*/  FADD.FTZ R29, R29, -UR5 ;  /* 0x800000051d1d7e21 */ /* 0x000fe20008010000 */
[----:B------:R-:W-:Y:S01]  /*3010*/  MOV R13, R9 ;  /* 0x00000009000d7202 */ /* 0x000fe20000000f00 */
[----:B------:R-:W0:Y:S01]  /*3020*/  LDCU.64 UR18, c[0x0][0x380] ;  /* 0x00007000ff1277ac */ /* 0x000e220008000a00 */
[----:B------:R-:W-:Y:S01]  /*3030*/  FADD.FTZ R4, R4, -UR5 ;  /* 0x8000000504047e21 */ /* 0x000fe20008010000 */
[----:B------:R-:W-:-:S03]  /*3040*/  FMUL.FTZ R29, R29, UR8 ;  /* 0x000000081d1d7c20 */ /* 0x000fc60008410000 */
[----:B------:R-:W-:-:S04]  /*3050*/  FMUL.FTZ R4, R4, UR8 ;  /* 0x0000000804047c20 */ /* 0x000fc80008410000 */
[----:B-----5:R-:W-:Y:S01]  /*3060*/  FFMA.FTZ R4, R15, R4, R19 ;  /* 0x000000040f047223 */ /* 0x020fe20000010013 */
[----:B--2---:R-:W-:Y:S02]  /*3070*/  IMAD R3, R45, UR10, RZ ;  /* 0x0000000a2d037c24 */ /* 0x004fe4000f8e02ff */
[----:B------:R-:W-:-:S04]  /*3080*/  IMAD.WIDE.U32 R12, R36, UR10, R12 ;  /* 0x0000000a240c7c25 */ /* 0x000fc8000f8e000c */
[----:B-1----:R-:W-:Y:S02]  /*3090*/  IMAD R11, R36, UR11, R3 ;  /* 0x0000000b240b7c24 */ /* 0x002fe4000f8e0203 */
[----:B------:R-:W-:Y:S01]  /*30a0*/  FFMA.FTZ R3, R14, R29, R18 ;  /* 0x0000001d0e037223 */ /* 0x000fe20000010012 */
[----:B0-----:R-:W-:Y:S02]  /*30b0*/  LEA R16, P1, R12, UR18, 0x1 ;  /* 0x000000120c107c11 */ /* 0x001fe4000f8208ff */
[----:B------:R-:W-:Y:S02]  /*30c0*/  IADD3 R11, PT, PT, R13, R11, RZ ;  /* 0x0000000b0d0b7210 */ /* 0x000fe40007ffe0ff */
[----:B------:R-:W-:Y:S02]  /*30d0*/  F2FP.F16.F32.PACK_AB R3, R4, R3 ;  /* 0x000000030403723e */ /* 0x000fe400000000ff */
[----:B------:R-:W-:-:S05]  /*30e0*/  LEA.HI.X R17, R12, UR19, R11, 0x1, P1 ;  /* 0x000000130c117c11 */ /* 0x000fca00088f0c0b */
[----:B------:R3:W-:Y:S02]  /*30f0*/  STG.E desc[UR16][R16.64], R3 ;  /* 0x0000000310007986 */ /* 0x0007e4000c101910 */
.L_x_2750:
[----:B------:R-:W-:Y:S05]  /*3100*/  BSYNC.RECONVERGENT B1 ;  /* 0x0000000000017941 */ /* 0x000fea0003800200 */
.L_x_2749:
[----:B------:R-:W-:Y:S04]  /*3110*/  BSSY.RECONVERGENT B1, `(.L_x_2751) ;  /* 0x0000014000017945 */ /* 0x000fe80003800200 */
[----:B------:R-:W-:Y:S05]  /*3120*/  @P3 BRA `(.L_x_2752) ;  /* 0x0000000000483947 */ /* 0x000fea0003800000 */
[----:B------:R-:W0:Y:S01]  /*3130*/  LDCU.64 UR10, c[0x0][0x3e0] ;  /* 0x00007c00ff0a77ac */ /* 0x000e220008000a00 */
[----:B-1----:R-:W-:Y:S01]  /*3140*/  FADD.FTZ R11, R5, -UR5 ;  /* 0x80000005050b7e21 */ /* 0x002fe20008010000 */
[----:B------:R-:W-:Y:S01]  /*3150*/  MOV R4, R6 ;  /* 0x0000000600047202 */ /* 0x000fe20000000f00 */
[----:B------:R-:W-:Y:S01]  /*3160*/  FADD.FTZ R28, R28, -UR5 ;  /* 0x800000051c1c7e21 */ /* 0x000fe20008010000 */
[----:B------:R-:W1:Y:S01]  /*3170*/  LDCU.64 UR18, c[0x0][0x380] ;  /* 0x00007000ff1277ac */ /* 0x000e620008000a00 */
[----:B------:R-:W-:Y:S01]  /*3180*/  MOV R5, R9 ;  /* 0x0000000900057202 */ /* 0x000fe20000000f00 */
[----:B------:R-:W-:Y:S01]  /*3190*/  FMUL.FTZ R12, R11, UR8 ;  /* 0x000000080b0c7c20 */ /* 0x000fe20008410000 */
[----:B--23--:R-:W-:-:S04]  /*31a0*/  FMUL.FTZ R3, R28, UR8 ;  /* 0x000000081c037c20 */ /* 0x00cfc80008410000 */
        /* <DEDUP_REMOVED lines=10> */
.L_x_2752:
[----:B------:R-:W-:Y:S05]  /*3250*/  BSYNC.RECONVERGENT B1 ;  /* 0x0000000000017941 */ /* 0x000fea0003800200 */
.L_x_2751:
[----:B------:R-:W-:Y:S05]  /*3260*/  @P4 BRA `(.L_x_2753) ;  /* 0x0000001000744947 */ /* 0x000fea0003800000 */
[----:B------:R-:W2:Y:S01]  /*3270*/  LDCU.64 UR10, c[0x0][0x3e0] ;  /* 0x00007c00ff0a77ac */ /* 0x000ea20008000a00 */
[----:B------:R-:W-:Y:S01]  /*3280*/  MOV R7, R9 ;  /* 0x0000000900077202 */ /* 0x000fe20000000f00 */
[----:B------:R-:W-:Y:S01]  /*3290*/  FADD.FTZ R27, R27, -UR5 ;  /* 0x800000051b1b7e21 */ /* 0x000fe20008010000 */
[----:B------:R-:W-:Y:S01]  /*32a0*/  FADD.FTZ R10, R10, -UR5 ;  /* 0x800000050a0a7e21 */ /* 0x000fe20008010000 */
[----:B------:R-:W0:Y:S02]  /*32b0*/  LDCU.64 UR12, c[0x0][0x380] ;  /* 0x00007000ff0c77ac */ /* 0x000e240008000a00 */
[----:B------:R-:W-:Y:S01]  /*32c0*/  FMUL.FTZ R27, R27, UR8 ;  /* 0x000000081b1b7c20 */ /* 0x000fe20008410000 */
[----:B------:R-:W-:-:S04]  /*32d0*/  FMUL.FTZ R10, R10, UR8 ;  /* 0x000000080a0a7c20 */ /* 0x000fc80008410000 */
[----:B-----5:R-:W-:Y:S01]  /*32e0*/  FFMA.FTZ R10, R15, R10, R19 ;  /* 0x0000000a0f0a7223 */ /* 0x020fe20000010013 */
[----:B--234-:R-:W-:Y:S02]  /*32f0*/  IMAD R3, R43, UR10, RZ ;  /* 0x0000000a2b037c24 */ /* 0x01cfe4000f8e02ff */
[----:B------:R-:W-:-:S04]  /*3300*/  IMAD.WIDE.U32 R6, R40, UR10, R6 ;  /* 0x0000000a28067c25 */ /* 0x000fc8000f8e0006 */
[----:B------:R-:W-:Y:S02]  /*3310*/  IMAD R5, R40, UR11, R3 ;  /* 0x0000000b28057c24 */ /* 0x000fe4000f8e0203 */
[----:B------:R-:W-:Y:S01]  /*3320*/  FFMA.FTZ R3, R14, R27, R18 ;  /* 0x0000001b0e037223 */ /* 0x000fe20000010012 */
[----:B0-----:R-:W-:Y:S02]  /*3330*/  LEA R4, P1, R6, UR12, 0x1 ;  /* 0x0000000c06047c11 */ /* 0x001fe4000f8208ff */
[----:B------:R-:W-:Y:S02]  /*3340*/  IADD3 R5, PT, PT, R7, R5, RZ ;  /* 0x0000000507057210 */ /* 0x000fe40007ffe0ff */
[----:B------:R-:W-:Y:S02]  /*3350*/  F2FP.F16.F32.PACK_AB R3, R10, R3 ;  /* 0x000000030a03723e */ /* 0x000fe400000000ff */
[----:B------:R-:W-:-:S05]  /*3360*/  LEA.HI.X R5, R6, UR13, R5, 0x1, P1 ;  /* 0x0000000d06057c11 */ /* 0x000fca00088f0c05 */
[----:B------:R0:W-:Y:S01]  /*3370*/  STG.E desc[UR16][R4.64], R3 ;  /* 0x0000000304007986 */ /* 0x0001e2000c101910 */
[----:B------:R-:W-:Y:S05]  /*3380*/  BRA `(.L_x_2753) ;  /* 0x00000010002c7947 */ /* 0x000fea0003800000 */
.L_x_2738:
        /* <DEDUP_REMOVED lines=34> */
[----:B------:R-:W-:Y:S02]  /*35b0*/  F2FP.F16.F32.PACK_AB R21, R21, R20 ;  /* 0x000000141515723e */ /* 0x000fe400000000ff */
[----:B------:R-:W-:-:S05]  /*35c0*/  LEA.HI.X R17, R12, UR13, R22, 0x1, P1 ;  /* 0x0000000d0c117c11 */ /* 0x000fca00088f0c16 */
[----:B------:R1:W-:Y:S04]  /*35d0*/  STG.E desc[UR16][R16.64], R21 ;  /* 0x0000001510007986 */ /* 0x0003e8000c101910 */
.L_x_2755:
[----:B------:R-:W-:Y:S05]  /*35e0*/  BSYNC.RECONVERGENT B1 ;  /* 0x0000000000017941 */ /* 0x000fea0003800200 */
.L_x_2754:
        /* <DEDUP_REMOVED lines=27> */
[----:B---3--:R-:W-:-:S04]  /*37a0*/  LEA R16, P1, R12, UR12, 0x1 ;  /* 0x0000000c0c107c11 */ /* 0x008fc8000f8208ff */
[----:B------:R-:W-:Y:S02]  /*37b0*/  LEA.HI.X R17, R12, UR13, R22, 0x1, P1 ;  /* 0x0000000d0c117c11 */ /* 0x000fe400088f0c16 */
[----:B------:R-:W-:-:S05]  /*37c0*/  F2FP.F16.F32.PACK_AB R21, R20, R21 ;  /* 0x000000151415723e */ /* 0x000fca00000000ff */
[----:B------:R2:W-:Y:S02]  /*37d0*/  STG.E desc[UR16][R16.64], R21 ;  /* 0x0000001510007986 */ /* 0x0005e4000c101910 */
.L_x_2757:
[----:B------:R-:W-:Y:S05]  /*37e0*/  BSYNC.RECONVERGENT B1 ;  /* 0x0000000000017941 */ /* 0x000fea0003800200 */
.L_x_2756:
        /* <DEDUP_REMOVED lines=41> */
[----:B------:R-:W-:-:S05]  /*3a80*/  F2FP.F16.F32.PACK_AB R21, R20, R21 ;  /* 0x000000151415723e */ /* 0x000fca00000000ff */
[----:B------:R3:W-:Y:S02]  /*3a90*/  STG.E desc[UR16][R16.64], R21 ;  /* 0x0000001510007986 */ /* 0x0007e4000c101910 */
.L_x_2759:
[----:B------:R-:W-:Y:S05]  /*3aa0*/  BSYNC.RECONVERGENT B1 ;  /* 0x0000000000017941 */ /* 0x000fea0003800200 */
.L_x_2758:
        /* <DEDUP_REMOVED lines=28> */
[----:B------:R-:W-:-:S05]  /*3c70*/  F2FP.F16.F32.PACK_AB R21, R20, R21 ;  /* 0x000000151415723e */ /* 0x000fca00000000ff */
[----:B------:R4:W-:Y:S02]  /*3c80*/  STG.E desc[UR16][R16.64], R21 ;  /* 0x0000001510007986 */ /* 0x0009e4000c101910 */
.L_x_2761:
[----:B------:R-:W-:Y:S05]  /*3c90*/  BSYNC.RECONVERGENT B1 ;  /* 0x0000000000017941 */ /* 0x000fea0003800200 */
.L_x_2760:
        /* <DEDUP_REMOVED lines=28> */
[----:B------:R-:W-:-:S05]  /*3e60*/  F2FP.F16.F32.PACK_AB R11, R22, R11 ;  /* 0x0000000b160b723e */ /* 0x000fca00000000ff */
[----:B------:R0:W-:Y:S02]  /*3e70*/  STG.E desc[UR16][R16.64], R11 ;  /* 0x0000000b10007986 */ /* 0x0001e4000c101910 */
.L_x_2763:
[----:B------:R-:W-:Y:S05]  /*3e80*/  BSYNC.RECONVERGENT B1 ;  /* 0x0000000000017941 */ /* 0x000fea0003800200 */
.L_x_2762:
        /* <DEDUP_REMOVED lines=18> */
[----:B------:R-:W-:-:S05]  /*3fb0*/  IMAD R23, R36, UR11, R23 ;  /* 0x0000000b24177c24 */ /* 0x000fca000f8e0217 */
[----:B------:R-:W-:Y:S01]  /*3fc0*/  IADD3 R23, PT, PT, R13, R23, RZ ;  /* 0x000000170d177210 */ /* 0x000fe20007ffe0ff */
[----:B0-----:R-:W-:-:S04]  /*3fd0*/  FADD.FTZ R20, R11, 1 ;  /* 0x3f8000000b147421 */ /* 0x001fc80000010000 */
[----:B------:R-:W0:Y:S01]  /*3fe0*/  MUFU.RCP R17, R20 ;  /* 0x0000001400117308 */ /* 0x000e220000001000 */
[----:B-1----:R-:W-:Y:S01]  /*3ff0*/  FADD.FTZ R21, R16, 1 ;  /* 0x3f80000010157421 */ /* 0x002fe20000010000 */
[----:B------:R-:W-:-:S06]  /*4000*/  LEA R16, P1, R12, UR12, 0x1 ;  /* 0x0000000c0c107c11 */ /* 0x000fcc000f8208ff */
[----:B------:R-:W1:Y:S01]  /*4010*/  MUFU.RCP R22, R21 ;  /* 0x0000001500167308 */ /* 0x000e620000001000 */
[----:B0-----:R-:W-:Y:S01]  /*4020*/  FMUL.FTZ R4, R4, R17 ;  /* 0x0000001104047220 */ /* 0x001fe20000410000 */
[----:B------:R-:W-:Y:S01]  /*4030*/  LEA.HI.X R17, R12, UR13, R23, 0x1, P1 ;  /* 0x0000000d0c117c11 */ /* 0x000fe200088f0c17 */
[----:B-1----:R-:W-:-:S05]  /*4040*/  FMUL.FTZ R3, R3, R22 ;  /* 0x0000001603037220 */ /* 0x002fca0000410000 */
[----:B------:R-:W-:-:S05]  /*4050*/  F2FP.F16.F32.PACK_AB R3, R3, R4 ;  /* 0x000000040303723e */ /* 0x000fca00000000ff */
[----:B------:R0:W-:Y:S02]  /*4060*/  STG.E desc[UR16][R16.64], R3 ;  /* 0x0000000310007986 */ /* 0x0001e4000c101910 */
.L_x_2765:
[----:B------:R-:W-:Y:S05]  /*4070*/  BSYNC.RECONVERGENT B1 ;  /* 0x0000000000017941 */ /* 0x000fea0003800200 */
.L_x_2764:
        /* <DEDUP_REMOVED lines=28> */
[----:B------:R-:W-:-:S05]  /*4240*/  F2FP.F16.F32.PACK_AB R3, R20, R3 ;  /* 0x000000031403723e */ /* 0x000fca00000000ff */
[----:B------:R0:W-:Y:S02]  /*4250*/  STG.E desc[UR16][R12.64], R3 ;  /* 0x000000030c007986 */ /* 0x0001e4000c101910 */
.L_x_2767:
[----:B------:R-:W-:Y:S05]  /*4260*/  BSYNC.RECONVERGENT B1 ;  /* 0x0000000000017941 */ /* 0x000fea0003800200 */
.L_x_2766:
        /* <DEDUP_REMOVED lines=27> */
[----:B------:R-:W-:-:S05]  /*4420*/  F2FP.F16.F32.PACK_AB R3, R12, R3 ;  /* 0x000000030c03723e */ /* 0x000fca00000000ff */
[----:B------:R0:W-:Y:S02]  /*4430*/  STG.E desc[UR16][R6.64], R3 ;  /* 0x0000000306007986 */ /* 0x0001e4000c101910 */
.L_x_2753:
[----:B------:R-:W-:Y:S05]  /*4440*/  BSYNC.RECONVERGENT B0 ;  /* 0x0000000000007941 */ /* 0x000fea0003800200 */
.L_x_2737:
        /* <DEDUP_REMOVED lines=8> */
.L_x_2769:
        /* <DEDUP_REMOVED lines=11> */
.L_x_4928:


//--------------------- .text._Z35group_norm_nhwc_fwd_one_pass_kernelI11Fp16IOFp32WLi128ELi160ELi640EEv26Group_norm_nhwc_fwd_params --------------------------
	.section	.text._Z35group_norm_nhwc_fwd_one_pass_kernelI11Fp16IOFp32WLi128ELi160ELi640EEv26Group_norm_nhwc_fwd_params,"ax",@progbits
	.align	128
        .global         _Z35group_norm_nhwc_fwd_one_pass_kernelI11Fp16IOFp32WLi128ELi160ELi640EEv26Group_norm_nhwc_fwd_params
        .type           _Z35group_norm_nhwc_fwd_one_pass_kernelI11Fp16IOFp32WLi128ELi160ELi640EEv26Group_norm_nhwc_fwd_params,@function
        .size           _Z35group_norm_nhwc_fwd_one_pass_kernelI11Fp16IOFp32WLi128ELi160ELi640EEv26Group_norm_nhwc_fwd_params,(.L_x_4929 - _Z35group_norm_nhwc_fwd_one_pass_kernelI11Fp16IOFp32WLi128ELi160ELi640EEv26Group_norm_nhwc_fwd_params)
        .other          _Z35group_norm_nhwc_fwd_one_pass_kernelI11Fp16IOFp32WLi128ELi160ELi640EEv26Group_norm_nhwc_fwd_params,@"STO_CUDA_ENTRY STV_DEFAULT"
_Z35group_norm_nhwc_fwd_one_pass_kernelI11Fp16IOFp32WLi128ELi160ELi640EEv26Group_norm_nhwc_fwd_params:
.text._Z35group_norm_nhwc_fwd_one_pass_kernelI11Fp16IOFp32WLi128ELi160ELi640EEv26Group_norm_nhwc_fwd_params:
        /* <DEDUP_REMOVED lines=43> */
.L_x_2845:
[----:B0-----:R-:W0:Y:S01]  /*02b0*/  LDC R10, c[0x0][0x3f8] ;  /* 0x0000fe00ff0a7b82 */ /* 0x001e220000000800 */
[----:B------:R-:W1:Y:S01]  /*02c0*/  LDCU UR8, c[0x0][0x404] ;  /* 0x00008080ff0877ac */ /* 0x000e620008000800 */
[----:B------:R-:W-:Y:S01]  /*02d0*/  LOP3.LUT R70, R52, 0xffff, RZ, 0xc0, !PT ;  /* 0x0000ffff34467812 */ /* 0x000fe200078ec0ff */
[----:B--2---:R-:W2:Y:S01]  /*02e0*/  LDCU.64 UR4, c[0x0][0x3e8] ;  /* 0x00007d00ff0477ac */ /* 0x004ea20008000a00 */
[----:B-1---5:R-:W-:Y:S01]  /*02f0*/  IMAD R29, R3, UR8, R68 ;  /* 0x00000008031d7c24 */ /* 0x022fe2000f8e0244 */
[----:B------:R-:W1:Y:S01]  /*0300*/  LDCU.64 UR8, c[0x0][0x3f0] ;  /* 0x00007e00ff0877ac */ /* 0x000e620008000a00 */
[----:B0---4-:R-:W-:-:S03]  /*0310*/  IABS R21, R10 ;  /* 0x0000000a00157213 */ /* 0x011fc60000000000 */
[C---:B--2---:R-:W-:Y:S01]  /*0320*/  ISETP.GE.U32.AND P5, PT, R29.reuse, UR4, PT ;  /* 0x000000041d007c0c */ /* 0x044fe2000bfa6070 */
[----:B------:R-:W0:Y:S01]  /*0330*/  I2F.RP R6, R21 ;  /* 0x0000001500067306 */ /* 0x000e220000209400 */
[C---:B---3--:R-:W-:Y:S02]  /*0340*/  IADD3 R33, PT, PT, R29.reuse, 0x8, RZ ;  /* 0x000000081d217810 */ /* 0x048fe40007ffe0ff */
[C---:B------:R-:W-:Y:S02]  /*0350*/  IADD3 R37, PT, PT, R29.reuse, 0x10, RZ ;  /* 0x000000101d257810 */ /* 0x040fe40007ffe0ff */
[----:B------:R-:W-:Y:S02]  /*0360*/  SHF.R.S32.HI R25, RZ, 0x1f, R33 ;  /* 0x0000001fff197819 */ /* 0x000fe40000011421 */
[----:B------:R-:W-:Y:S02]  /*0370*/  SHF.R.S32.HI R35, RZ, 0x1f, R37 ;  /* 0x0000001fff237819 */ /* 0x000fe40000011425 */
[----:B------:R-:W-:-:S02]  /*0380*/  IADD3 R39, PT, PT, R29, 0x20, RZ ;  /* 0x000000201d277810 */ /* 0x000fc40007ffe0ff */
[----:B------:R-:W-:Y:S02]  /*0390*/  IADD3 R14, PT, PT, R29, 0x28, RZ ;  /* 0x000000281d0e7810 */ /* 0x000fe40007ffe0ff */
[----:B------:R-:W-:Y:S01]  /*03a0*/  ISETP.GE.U32.AND P4, PT, R39, UR4, PT ;  /* 0x0000000427007c0c */ /* 0x000fe2000bf86070 */
[----:B0-----:R-:W0:Y:S01]  /*03b0*/  MUFU.RCP R6, R6 ;  /* 0x0000000600067308 */ /* 0x001e220000001000 */
[----:B------:R-:W-:-:S04]  /*03c0*/  SHF.R.S32.HI R41, RZ, 0x1f, R39 ;  /* 0x0000001fff297819 */ /* 0x000fc80000011427 */
[----:B------:R-:W-:Y:S02]  /*03d0*/  ISETP.GE.AND.EX P4, PT, R41, UR5, PT, P4 ;  /* 0x0000000529007c0c */ /* 0x000fe4000bf86340 */
[----:B0-----:R-:W-:-:S04]  /*03e0*/  IADD3 R18, PT, PT, R6, 0xffffffe, RZ ;  /* 0x0ffffffe06127810 */ /* 0x001fc80007ffe0ff */
[----:B------:R0:W2:Y:S02]  /*03f0*/  F2I.FTZ.U32.TRUNC.NTZ R19, R18 ;  /* 0x0000001200137305 */ /* 0x0000a4000021f000 */
[----:B0-----:R-:W-:Y:S02]  /*0400*/  MOV R18, RZ ;  /* 0x000000ff00127202 */ /* 0x001fe40000000f00 */
[----:B--2---:R-:W-:-:S05]  /*0410*/  IADD3 R8, PT, PT, RZ, -R19, RZ ;  /* 0x80000013ff087210 */ /* 0x004fca0007ffe0ff */
[----:B------:R-:W-:Y:S01]  /*0420*/  IMAD R23, R8, R21, RZ ;  /* 0x0000001508177224 */ /* 0x000fe200078e02ff */
[----:B------:R-:W-:-:S03]  /*0430*/  IABS R8, R65 ;  /* 0x0000004100087213 */ /* 0x000fc60000000000 */
[----:B------:R-:W-:Y:S01]  /*0440*/  IMAD.HI.U32 R19, R19, R23, R18 ;  /* 0x0000001713137227 */ /* 0x000fe200078e0012 */
[----:B------:R-:W-:-:S04]  /*0450*/  SHF.R.S32.HI R23, RZ, 0x1f, R29 ;  /* 0x0000001fff177819 */ /* 0x000fc8000001141d */
[----:B------:R-:W-:Y:S01]  /*0460*/  ISETP.GE.AND.EX P5, PT, R23, UR5, PT, P5 ;  /* 0x0000000517007c0c */ /* 0x000fe2000bfa6350 */
[----:B------:R-:W-:-:S05]  /*0470*/  IMAD.HI.U32 R19, R19, R8, RZ ;  /* 0x0000000813137227 */ /* 0x000fca00078e00ff */
[----:B------:R-:W-:-:S05]  /*0480*/  IADD3 R6, PT, PT, -R19, RZ, RZ ;  /* 0x000000ff13067210 */ /* 0x000fca0007ffe1ff */
[C---:B------:R-:W-:Y:S02]  /*0490*/  IMAD R6, R21.reuse, R6, R8 ;  /* 0x0000000615067224 */ /* 0x040fe400078e0208 */
[----:B------:R-:W0:Y:S03]  /*04a0*/  @!P5 LDC.64 R42, c[0x0][0x3e0] ;  /* 0x0000f800ff2adb82 */ /* 0x000e260000000a00 */
[----:B------:R-:W-:-:S05]  /*04b0*/  ISETP.GT.U32.AND P2, PT, R21, R6, PT ;  /* 0x000000061500720c */ /* 0x000fca0003f44070 */
[----:B------:R-:W2:Y:S08]  /*04c0*/  @!P5 LDC.64 R30, c[0x0][0x390] ;  /* 0x0000e400ff1edb82 */ /* 0x000eb00000000a00 */
[----:B------:R-:W-:Y:S02]  /*04d0*/  @!P2 IADD3 R6, PT, PT, R6, -R21, RZ ;  /* 0x800000150606a210 */ /* 0x000fe40007ffe0ff */
[----:B------:R-:W-:-:S02]  /*04e0*/  @!P2 IADD3 R19, PT, PT, R19, 0x1, RZ ;  /* 0x000000011313a810 */ /* 0x000fc40007ffe0ff */
[----:B------:R-:W-:Y:S02]  /*04f0*/  ISETP.GE.U32.AND P1, PT, R6, R21, PT ;  /* 0x000000150600720c */ /* 0x000fe40003f26070 */
[----:B------:R-:W-:Y:S02]  /*0500*/  LOP3.LUT R6, R65, R10, RZ, 0x3c, !PT ;  /* 0x0000000a41067212 */ /* 0x000fe400078e3cff */
[----:B------:R-:W-:Y:S02]  /*0510*/  ISETP.NE.AND P2, PT, R10, RZ, PT ;  /* 0x000000ff0a00720c */ /* 0x000fe40003f45270 */
[----:B------:R-:W-:-:S07]  /*0520*/  ISETP.GE.AND P3, PT, R6, RZ, PT ;  /* 0x000000ff0600720c */ /* 0x000fce0003f66270 */
[----:B------:R-:W-:-:S04]  /*0530*/  @P1 IADD3 R19, PT, PT, R19, 0x1, RZ ;  /* 0x0000000113131810 */ /* 0x000fc80007ffe0ff */
[----:B------:R-:W-:-:S04]  /*0540*/  MOV R21, R19 ;  /* 0x0000001300157202 */ /* 0x000fc80000000f00 */
[----:B------:R-:W-:Y:S02]  /*0550*/  @!P3 IADD3 R21, PT, PT, -R21, RZ, RZ ;  /* 0x000000ff1515b210 */ /* 0x000fe40007ffe1ff */
[----:B------:R-:W-:Y:S02]  /*0560*/  @!P2 LOP3.LUT R21, RZ, R10, RZ, 0x33, !PT ;  /* 0x0000000aff15a212 */ /* 0x000fe400078e33ff */
[----:B------:R-:W-:Y:S02]  /*0570*/  ISETP.GE.U32.AND P2, PT, R33, UR4, PT ;  /* 0x0000000421007c0c */ /* 0x000fe4000bf46070 */
[----:B------:R-:W-:Y:S02]  /*0580*/  IADD3 R6, PT, PT, -R21, RZ, RZ ;  /* 0x000000ff15067210 */ /* 0x000fe40007ffe1ff */
[----:B------:R-:W-:Y:S02]  /*0590*/  ISETP.GE.AND.EX P2, PT, R25, UR5, PT, P2 ;  /* 0x0000000519007c0c */ /* 0x000fe4000bf46320 */
[----:B------:R-:W-:Y:S01]  /*05a0*/  ISETP.GE.U32.AND P3, PT, R37, UR4, PT ;  /* 0x0000000425007c0c */ /* 0x000fe2000bf66070 */
[----:B------:R-:W-:Y:S01]  /*05b0*/  IMAD R67, R10, R6, R65 ;  /* 0x000000060a437224 */ /* 0x000fe200078e0241 */
[----:B------:R-:W-:-:S02]  /*05c0*/  SHF.R.S32.HI R6, RZ, 0x1f, R21 ;  /* 0x0000001fff067819 */ /* 0x000fc40000011415 */
[----:B------:R-:W-:Y:S01]  /*05d0*/  ISETP.GE.AND.EX P3, PT, R35, UR5, PT, P3 ;  /* 0x0000000523007c0c */ /* 0x000fe2000bf66330 */
[----:B------:R-:W-:Y:S02]  /*05e0*/  IMAD R67, R67, 0xa0, RZ ;  /* 0x000000a043437824 */ /* 0x000fe400078e02ff */
[----:B-1----:R-:W-:-:S03]  /*05f0*/  IMAD R6, R6, UR8, RZ ;  /* 0x0000000806067c24 */ /* 0x002fc6000f8e02ff */
[----:B------:R-:W-:Y:S01]  /*0600*/  IADD3 R70, P1, PT, R67, R70, RZ ;  /* 0x0000004643467210 */ /* 0x000fe20007f3e0ff */
[----:B------:R-:W1:Y:S01]  /*0610*/  @!P2 LDC.64 R18, c[0x0][0x3e0] ;  /* 0x0000f800ff12ab82 */ /* 0x000e620000000a00 */
[----:B------:R-:W-:Y:S02]  /*0620*/  IMAD R73, R21, UR9, R6 ;  /* 0x0000000915497c24 */ /* 0x000fe4000f8e0206 */
[----:B------:R-:W-:Y:S01]  /*0630*/  LEA.HI.X.SX32 R71, R67, RZ, 0x1, P1 ;  /* 0x000000ff43477211 */ /* 0x000fe200008f0eff */
[----:B0-----:R-:W-:Y:S02]  /*0640*/  @!P5 IMAD R6, R23, R42, RZ ;  /* 0x0000002a1706d224 */ /* 0x001fe400078e02ff */
[----:B------:R-:W-:Y:S02]  /*0650*/  IMAD.WIDE.U32 R70, R21, UR8, R70 ;  /* 0x0000000815467c25 */ /* 0x000fe4000f8e0046 */
[----:B------:R-:W0:Y:S02]  /*0660*/  @!P3 LDC.64 R22, c[0x0][0x3e0] ;  /* 0x0000f800ff16bb82 */ /* 0x000e240000000a00 */
[----:B------:R-:W-:Y:S01]  /*0670*/  @!P5 IMAD R43, R29, R43, R6 ;  /* 0x0000002b1d2bd224 */ /* 0x000fe200078e0206 */
[----:B------:R-:W-:-:S02]  /*0680*/  IADD3 R73, PT, PT, R71, R73, RZ ;  /* 0x0000004947497210 */ /* 0x000fc40007ffe0ff */
[----:B------:R-:W-:-:S03]  /*0690*/  @!P5 MOV R72, R70 ;  /* 0x000000460048d202 */ /* 0x000fc60000000f00 */
[----:B------:R-:W3:Y:S01]  /*06a0*/  @!P2 LDC.64 R26, c[0x0][0x390] ;  /* 0x0000e400ff1aab82 */ /* 0x000ee20000000a00 */
[----:B------:R-:W-:Y:S01]  /*06b0*/  @!P2 MOV R24, R70 ;  /* 0x000000460018a202 */ /* 0x000fe20000000f00 */
[----:B------:R-:W-:-:S04]  /*06c0*/  @!P5 IMAD.WIDE.U32 R20, R29, R42, R72 ;  /* 0x0000002a1d14d225 */ /* 0x000fc800078e0048 */
[----:B-1----:R-:W-:Y:S01]  /*06d0*/  @!P2 IMAD R8, R25, R18, RZ ;  /* 0x000000121908a224 */ /* 0x002fe200078e02ff */
[----:B------:R-:W-:Y:S02]  /*06e0*/  @!P5 IADD3 R6, PT, PT, R21, R43, RZ ;  /* 0x0000002b1506d210 */ /* 0x000fe40007ffe0ff */
[C---:B--2---:R-:W-:Y:S01]  /*06f0*/  @!P5 LEA R30, P1, R20.reuse, R30, 0x1 ;  /* 0x0000001e141ed211 */ /* 0x044fe200078208ff */
[C---:B------:R-:W-:Y:S01]  /*0700*/  @!P2 IMAD R45, R33.reuse, R19, R8 ;  /* 0x00000013212da224 */ /* 0x040fe200078e0208 */
[----:B------:R-:W-:Y:S02]  /*0710*/  @!P2 MOV R25, R73 ;  /* 0x000000490019a202 */ /* 0x000fe40000000f00 */
[----:B------:R-:W-:Y:S02]  /*0720*/  @!P5 LEA.HI.X R31, R20, R31, R6, 0x1, P1 ;  /* 0x0000001f141fd211 */ /* 0x000fe400008f0c06 */
[----:B------:R-:W1:Y:S01]  /*0730*/  @!P3 LDC.64 R20, c[0x0][0x390] ;  /* 0x0000e400ff14bb82 */ /* 0x000e620000000a00 */
[----:B------:R-:W-:Y:S01]  /*0740*/  ISETP.GE.U32.AND P1, PT, R14, UR4, PT ;  /* 0x000000040e007c0c */ /* 0x000fe2000bf26070 */
[----:B------:R-:W-:Y:S01]  /*0750*/  @!P2 IMAD.WIDE.U32 R24, R33, R18, R24 ;  /* 0x000000122118a225 */ /* 0x000fe200078e0018 */
[----:B------:R-:W-:-:S02]  /*0760*/  SHF.R.S32.HI R43, RZ, 0x1f, R14 ;  /* 0x0000001fff2b7819 */ /* 0x000fc4000001140e */
[----:B------:R-:W-:Y:S01]  /*0770*/  @!P3 MOV R34, R70 ;  /* 0x000000460022b202 */ /* 0x000fe20000000f00 */
[----:B0-----:R-:W-:Y:S01]  /*0780*/  @!P3 IMAD R10, R35, R22, RZ ;  /* 0x00000016230ab224 */ /* 0x001fe200078e02ff */
[----:B------:R-:W-:Y:S01]  /*0790*/  ISETP.GE.AND.EX P1, PT, R43, UR5, PT, P1 ;  /* 0x000000052b007c0c */ /* 0x000fe2000bf26310 */
[----:B------:R-:W0:Y:S01]  /*07a0*/  @!P4 LDC.64 R18, c[0x0][0x3e0] ;  /* 0x0000f800ff12cb82 */ /* 0x000e220000000a00 */
[----:B------:R-:W-:Y:S02]  /*07b0*/  @!P3 MOV R35, R73 ;  /* 0x000000490023b202 */ /* 0x000fe40000000f00 */
[----:B------:R-:W-:Y:S02]  /*07c0*/  @!P2 IADD3 R6, PT, PT, R25, R45, RZ ;  /* 0x0000002d1906a210 */ /* 0x000fe40007ffe0ff */
[C---:B---3--:R-:W-:Y:S02]  /*07d0*/  @!P2 LEA R26, P6, R24.reuse, R26, 0x1 ;  /* 0x0000001a181aa211 */ /* 0x048fe400078c08ff */
[----:B------:R-:W-:Y:S01]  /*07e0*/  MOV R8, RZ ;  /* 0x000000ff00087202 */ /* 0x000fe20000000f00 */
[C---:B------:R-:W-:Y:S01]  /*07f0*/  @!P3 IMAD R33, R37.reuse, R23, R10 ;  /* 0x000000172521b224 */ /* 0x040fe200078e020a */
[----:B------:R-:W-:Y:S01]  /*0800*/  @!P2 LEA.HI.X R27, R24, R27, R6, 0x1, P6 ;  /* 0x0000001b181ba211 */ /* 0x000fe200030f0c06 */
[----:B------:R-:W-:Y:S01]  /*0810*/  @!P3 IMAD.WIDE.U32 R34, R37, R22, R34 ;  /* 0x000000162522b225 */ /* 0x000fe200078e0022 */
[C---:B------:R-:W-:Y:S01]  /*0820*/  IADD3 R37, PT, PT, R29.reuse, 0x30, RZ ;  /* 0x000000301d257810 */ /* 0x040fe20007ffe0ff */
[----:B------:R-:W2:Y:S01]  /*0830*/  @!P4 LDC.64 R24, c[0x0][0x390] ;  /* 0x0000e400ff18cb82 */ /* 0x000ea20000000a00 */
[----:B------:R-:W-:Y:S01]  /*0840*/  IADD3 R6, PT, PT, R29, 0x50, RZ ;  /* 0x000000501d067810 */ /* 0x000fe20007ffe0ff */
[----:B------:R3:W4:Y:S01]  /*0850*/  @!P5 LDG.E R8, desc[UR6][R30.64] ;  /* 0x000000061e08d981 */ /* 0x000722000c1e1900 */
[----:B------:R-:W-:-:S02]  /*0860*/  MOV R10, RZ ;  /* 0x000000ff000a7202 */ /* 0x000fc40000000f00 */
[----:B------:R-:W-:Y:S02]  /*0870*/  ISETP.GE.U32.AND P5, PT, R37, UR4, PT ;  /* 0x0000000425007c0c */ /* 0x000fe4000bfa6070 */
[----:B------:R-:W-:Y:S01]  /*0880*/  ISETP.GE.U32.AND P6, PT, R6, UR4, PT ;  /* 0x0000000406007c0c */ /* 0x000fe2000bfc6070 */
[----:B------:R-:W5:Y:S01]  /*0890*/  @!P1 LDC.64 R22, c[0x0][0x3e0] ;  /* 0x0000f800ff169b82 */ /* 0x000f620000000a00 */
[----:B------:R-:W-:Y:S01]  /*08a0*/  SHF.R.S32.HI R45, RZ, 0x1f, R37 ;  /* 0x0000001fff2d7819 */ /* 0x000fe20000011425 */
[----:B------:R5:W4:Y:S01]  /*08b0*/  @!P2 LDG.E R10, desc[UR6][R26.64] ;  /* 0x000000061a0aa981 */ /* 0x000b22000c1e1900 */
[----:B------:R-:W-:Y:S02]  /*08c0*/  SHF.R.S32.HI R47, RZ, 0x1f, R6 ;  /* 0x0000001fff2f7819 */ /* 0x000fe40000011406 */
[----:B------:R-:W-:Y:S02]  /*08d0*/  ISETP.GE.AND.EX P5, PT, R45, UR5, PT, P5 ;  /* 0x000000052d007c0c */ /* 0x000fe4000bfa6350 */
[----:B------:R-:W-:Y:S01]  /*08e0*/  ISETP.GE.AND.EX P2, PT, R47, UR5, PT, P6 ;  /* 0x000000052f007c0c */ /* 0x000fe2000bf46360 */
[----:B0-----:R-:W-:Y:S01]  /*08f0*/  @!P4 IMAD R16, R41, R18, RZ ;  /* 0x000000122910c224 */ /* 0x001fe200078e02ff */
[----:B------:R-:W-:Y:S01]  /*0900*/  @!P3 IADD3 R12, PT, PT, R35, R33, RZ ;  /* 0x00000021230cb210 */ /* 0x000fe20007ffe0ff */
[----:B---3--:R-:W0:Y:S01]  /*0910*/  @!P1 LDC.64 R30, c[0x0][0x390] ;  /* 0x0000e400ff1e9b82 */ /* 0x008e220000000a00 */
[----:B-1----:R-:W-:-:S02]  /*0920*/  @!P3 LEA R32, P6, R34, R20, 0x1 ;  /* 0x000000142220b211 */ /* 0x002fc400078c08ff */
[----:B------:R-:W-:Y:S02]  /*0930*/  @!P4 MOV R35, R73 ;  /* 0x000000490023c202 */ /* 0x000fe40000000f00 */
[----:B------:R-:W-:Y:S02]  /*0940*/  @!P3 LEA.HI.X R33, R34, R21, R12, 0x1, P6 ;  /* 0x000000152221b211 */ /* 0x000fe400030f0c0c */
[----:B------:R-:W-:Y:S01]  /*0950*/  @!P4 MOV R34, R70 ;  /* 0x000000460022c202 */ /* 0x000fe20000000f00 */
[C---:B------:R-:W-:Y:S01]  /*0960*/  @!P4 IMAD R41, R39.reuse, R19, R16 ;  /* 0x000000132729c224 */ /* 0x040fe200078e0210 */
[----:B------:R-:W1:Y:S03]  /*0970*/  @!P5 LDC.64 R20, c[0x0][0x3e0] ;  /* 0x0000f800ff14db82 */ /* 0x000e660000000a00 */
[----:B------:R-:W-:Y:S01]  /*0980*/  @!P4 IMAD.WIDE.U32 R34, R39, R18, R34 ;  /* 0x000000122722c225 */ /* 0x000fe200078e0022 */
[----:B------:R-:W-:-:S04]  /*0990*/  MOV R12, RZ ;  /* 0x000000ff000c7202 */ /* 0x000fc80000000f00 */
[----:B------:R-:W-:Y:S01]  /*09a0*/  @!P4 IADD3 R16, PT, PT, R35, R41, RZ ;  /* 0x000000292310c210 */ /* 0x000fe20007ffe0ff */
[----:B------:R-:W3:Y:S01]  /*09b0*/  @!P2 LDC.64 R18, c[0x0][0x3e0] ;  /* 0x0000f800ff12ab82 */ /* 0x000ee20000000a00 */
[C---:B--2---:R-:W-:Y:S01]  /*09c0*/  @!P4 LEA R24, P6, R34.reuse, R24, 0x1 ;  /* 0x000000182218c211 */ /* 0x044fe200078c08ff */
[----:B-----5:R-:W-:Y:S01]  /*09d0*/  @!P1 IMAD R43, R43, R22, RZ ;  /* 0x000000162b2b9224 */ /* 0x020fe200078e02ff */
[----:B------:R-:W-:Y:S01]  /*09e0*/  @!P1 MOV R35, R73 ;  /* 0x0000004900239202 */ /* 0x000fe20000000f00 */
[----:B------:R1:W2:Y:S01]  /*09f0*/  @!P3 LDG.E R12, desc[UR6][R32.64] ;  /* 0x00000006200cb981 */ /* 0x0002a2000c1e1900 */
[----:B------:R-:W-:Y:S02]  /*0a00*/  @!P4 LEA.HI.X R25, R34, R25, R16, 0x1, P6 ;  /* 0x000000192219c211 */ /* 0x000fe400030f0c10 */
[----:B------:R-:W-:Y:S01]  /*0a10*/  @!P1 MOV R34, R70 ;  /* 0x0000004600229202 */ /* 0x000fe20000000f00 */
[----:B------:R-:W5:Y:S01]  /*0a20*/  @!P5 LDC.64 R26, c[0x0][0x390] ;  /* 0x0000e400ff1adb82 */ /* 0x000f620000000a00 */
[----:B------:R-:W-:-:S02]  /*0a30*/  IADD3 R28, PT, PT, R29, 0x68, RZ ;  /* 0x000000681d1c7810 */ /* 0x000fc40007ffe0ff */
[----:B------:R-:W-:Y:S01]  /*0a40*/  MOV R16, RZ ;  /* 0x000000ff00107202 */ /* 0x000fe20000000f00 */
[----:B------:R-:W-:Y:S01]  /*0a50*/  @!P1 IMAD R43, R14, R23, R43 ;  /* 0x000000170e2b9224 */ /* 0x000fe200078e022b */
[----:B------:R-:W-:Y:S01]  /*0a60*/  ISETP.GE.U32.AND P3, PT, R28, UR4, PT ;  /* 0x000000041c007c0c */ /* 0x000fe2000bf66070 */
[----:B------:R-:W-:Y:S01]  /*0a70*/  @!P1 IMAD.WIDE.U32 R34, R14, R22, R34 ;  /* 0x000000160e229225 */ /* 0x000fe200078e0022 */
[----:B------:R-:W-:Y:S01]  /*0a80*/  SHF.R.S32.HI R39, RZ, 0x1f, R28 ;  /* 0x0000001fff277819 */ /* 0x000fe2000001141c */
[----:B------:R-:W5:Y:S01]  /*0a90*/  @!P2 LDC.64 R22, c[0x0][0x390] ;  /* 0x0000e400ff16ab82 */ /* 0x000f620000000a00 */
[----:B------:R-:W-:Y:S01]  /*0aa0*/  ISETP.GE.U32.AND P6, PT, R64, UR4, PT ;  /* 0x0000000440007c0c */ /* 0x000fe2000bfc6070 */
[----:B------:R3:W2:Y:S01]  /*0ab0*/  @!P4 LDG.E R16, desc[UR6][R24.64] ;  /* 0x000000061810c981 */ /* 0x0006a2000c1e1900 */
[----:B------:R-:W-:Y:S02]  /*0ac0*/  ISETP.GE.AND.EX P3, PT, R39, UR5, PT, P3 ;  /* 0x0000000527007c0c */ /* 0x000fe4000bf66330 */
[----:B------:R-:W-:-:S02]  /*0ad0*/  ISETP.GE.AND.EX P4, PT, R7, UR5, PT, P6 ;  /* 0x0000000507007c0c */ /* 0x000fc4000bf86360 */
[----:B------:R-:W-:Y:S02]  /*0ae0*/  @!P1 IADD3 R14, PT, PT, R35, R43, RZ ;  /* 0x0000002b230e9210 */ /* 0x000fe40007ffe0ff */
[C---:B0-----:R-:W-:Y:S01]  /*0af0*/  @!P1 LEA R30, P6, R34.reuse, R30, 0x1 ;  /* 0x0000001e221e9211 */ /* 0x041fe200078c08ff */
[----:B-1----:R-:W-:Y:S01]  /*0b00*/  @!P5 IMAD R32, R45, R20, RZ ;  /* 0x000000142d20d224 */ /* 0x002fe200078e02ff */
[----:B------:R-:W-:Y:S02]  /*0b10*/  @!P5 MOV R35, R73 ;  /* 0x000000490023d202 */ /* 0x000fe40000000f00 */
[----:B------:R-:W-:Y:S02]  /*0b20*/  @!P1 LEA.HI.X R31, R34, R31, R14, 0x1, P6 ;  /* 0x0000001f221f9211 */ /* 0x000fe400030f0c0e */
[-C--:B------:R-:W-:Y:S01]  /*0b30*/  @!P5 MOV R34, R70.reuse ;  /* 0x000000460022d202 */ /* 0x080fe20000000f00 */
[----:B------:R-:W-:Y:S01]  /*0b40*/  @!P5 IMAD R43, R37, R21, R32 ;  /* 0x00000015252bd224 */ /* 0x000fe200078e0220 */
[----:B------:R-:W-:Y:S01]  /*0b50*/  @!P2 MOV R32, R70 ;  /* 0x000000460020a202 */ /* 0x000fe20000000f00 */
[----:B---3--:R-:W-:Y:S01]  /*0b60*/  @!P2 IMAD R47, R47, R18, RZ ;  /* 0x000000122f2fa224 */ /* 0x008fe200078e02ff */
[----:B------:R-:W-:Y:S01]  /*0b70*/  @!P2 MOV R33, R73 ;  /* 0x000000490021a202 */ /* 0x000fe20000000f00 */
[----:B------:R-:W-:Y:S01]  /*0b80*/  @!P5 IMAD.WIDE.U32 R34, R37, R20, R34 ;  /* 0x000000142522d225 */ /* 0x000fe200078e0022 */
[----:B------:R-:W0:Y:S01]  /*0b90*/  @!P3 LDC.64 R24, c[0x0][0x3e0] ;  /* 0x0000f800ff18bb82 */ /* 0x000e220000000a00 */
[----:B------:R-:W-:-:S02]  /*0ba0*/  MOV R41, RZ ;  /* 0x000000ff00297202 */ /* 0x000fc40000000f00 */
[C---:B------:R-:W-:Y:S01]  /*0bb0*/  @!P2 IMAD R47, R6.reuse, R19, R47 ;  /* 0x00000013062fa224 */ /* 0x040fe200078e022f */
[----:B------:R-:W-:Y:S01]  /*0bc0*/  @!P5 IADD3 R14, PT, PT, R35, R43, RZ ;  /* 0x0000002b230ed210 */ /* 0x000fe20007ffe0ff */
[----:B------:R-:W-:Y:S01]  /*0bd0*/  @!P2 IMAD.WIDE.U32 R32, R6, R18, R32 ;  /* 0x000000120620a225 */ /* 0x000fe200078e0020 */
[C---:B-----5:R-:W-:Y:S01]  /*0be0*/  @!P5 LEA R26, P6, R34.reuse, R26, 0x1 ;  /* 0x0000001a221ad211 */ /* 0x060fe200078c08ff */
[----:B------:R-:W3:Y:S01]  /*0bf0*/  @!P1 LDG.E R41, desc[UR6][R30.64] ;  /* 0x000000061e299981 */ /* 0x000ee2000c1e1900 */
[----:B------:R-:W1:Y:S01]  /*0c00*/  @!P4 LDC.64 R20, c[0x0][0x3e0] ;  /* 0x0000f800ff14cb82 */ /* 0x000e620000000a00 */
[----:B------:R-:W-:Y:S02]  /*0c10*/  MOV R43, RZ ;  /* 0x000000ff002b7202 */ /* 0x000fe40000000f00 */
[----:B------:R-:W-:Y:S02]  /*0c20*/  @!P5 LEA.HI.X R27, R34, R27, R14, 0x1, P6 ;  /* 0x0000001b221bd211 */ /* 0x000fe400030f0c0e */
[----:B------:R-:W-:-:S02]  /*0c30*/  @!P2 IADD3 R6, PT, PT, R33, R47, RZ ;  /* 0x0000002f2106a210 */ /* 0x000fc40007ffe0ff */
[----:B------:R-:W-:Y:S01]  /*0c40*/  @!P2 LEA R34, P1, R32, R22, 0x1 ;  /* 0x000000162022a211 */ /* 0x000fe200078208ff */
[----:B------:R-:W5:Y:S01]  /*0c50*/  @!P3 LDC.64 R18, c[0x0][0x390] ;  /* 0x0000e400ff12bb82 */ /* 0x000f620000000a00 */
[----:B------:R0:W3:Y:S01]  /*0c60*/  @!P5 LDG.E R43, desc[UR6][R26.64] ;  /* 0x000000061a2bd981 */ /* 0x0000e2000c1e1900 */
[----:B------:R-:W-:Y:S02]  /*0c70*/  ISETP.GE.U32.AND P5, PT, R62, UR4, PT ;  /* 0x000000043e007c0c */ /* 0x000fe4000bfa6070 */
[----:B------:R-:W-:Y:S02]  /*0c80*/  @!P2 LEA.HI.X R35, R32, R23, R6, 0x1, P1 ;  /* 0x000000172023a211 */ /* 0x000fe400008f0c06 */
[----:B------:R-:W-:Y:S02]  /*0c90*/  ISETP.GE.U32.AND P1, PT, R66, UR4, PT ;  /* 0x0000000442007c0c */ /* 0x000fe4000bf26070 */
[----:B------:R-:W5:Y:S01]  /*0ca0*/  @!P4 LDC.64 R22, c[0x0][0x390] ;  /* 0x0000e400ff16cb82 */ /* 0x000f620000000a00 */
[----:B------:R-:W-:-:S02]  /*0cb0*/  ISETP.GE.AND.EX P5, PT, R9, UR5, PT, P5 ;  /* 0x0000000509007c0c */ /* 0x000fc4000bfa6350 */
[----:B------:R-:W-:Y:S01]  /*0cc0*/  ISETP.GE.AND.EX P1, PT, R5, UR5, PT, P1 ;  /* 0x0000000505007c0c */ /* 0x000fe2000bf26310 */
[----:B0-----:R-:W-:Y:S01]  /*0cd0*/  @!P3 IMAD R39, R39, R24, RZ ;  /* 0x000000182727b224 */ /* 0x001fe200078e02ff */
[----:B------:R-:W-:Y:S02]  /*0ce0*/  @!P3 MOV R26, R70 ;  /* 0x00000046001ab202 */ /* 0x000fe40000000f00 */
[----:B------:R-:W-:Y:S01]  /*0cf0*/  @!P3 MOV R27, R73 ;  /* 0x00000049001bb202 */ /* 0x000fe20000000f00 */
[C---:B------:R-:W-:Y:S01]  /*0d00*/  @!P3 IMAD R39, R28.reuse, R25, R39 ;  /* 0x000000191c27b224 */ /* 0x040fe200078e0227 */
[----:B------:R-:W-:Y:S01]  /*0d10*/  MOV R51, RZ ;  /* 0x000000ff00337202 */ /* 0x000fe20000000f00 */
[----:B-1----:R-:W-:Y:S01]  /*0d20*/  @!P4 IMAD R6, R7, R20, RZ ;  /* 0x000000140706c224 */ /* 0x002fe200078e02ff */
[----:B------:R-:W-:Y:S01]  /*0d30*/  @!P4 MOV R30, R70 ;  /* 0x00000046001ec202 */ /* 0x000fe20000000f00 */
[----:B------:R-:W-:Y:S01]  /*0d40*/  @!P3 IMAD.WIDE.U32 R24, R28, R24, R26 ;  /* 0x000000181c18b225 */ /* 0x000fe200078e001a */
[----:B------:R-:W-:Y:S01]  /*0d50*/  @!P4 MOV R31, R73 ;  /* 0x00000049001fc202 */ /* 0x000fe20000000f00 */
[----:B------:R-:W0:Y:S01]  /*0d60*/  @!P5 LDC.64 R32, c[0x0][0x3e0] ;  /* 0x0000f800ff20db82 */ /* 0x000e220000000a00 */
[----:B------:R1:W3:Y:S01]  /*0d70*/  @!P2 LDG.E R51, desc[UR6][R34.64] ;  /* 0x000000062233a981 */ /* 0x0002e2000c1e1900 */
[----:B------:R-:W-:Y:S01]  /*0d80*/  ISETP.GE.U32.AND P6, PT, R60, UR4, PT ;  /* 0x000000043c007c0c */ /* 0x000fe2000bfc6070 */
[C---:B------:R-:W-:Y:S01]  /*0d90*/  @!P4 IMAD R37, R64.reuse, R21, R6 ;  /* 0x000000154025c224 */ /* 0x040fe200078e0206 */
[----:B------:R-:W-:Y:S01]  /*0da0*/  @!P3 IADD3 R6, PT, PT, R25, R39, RZ ;  /* 0x000000271906b210 */ /* 0x000fe20007ffe0ff */
[----:B------:R-:W-:-:S03]  /*0db0*/  @!P4 IMAD.WIDE.U32 R20, R64, R20, R30 ;  /* 0x000000144014c225 */ /* 0x000fc600078e001e */
[----:B------:R-:W1:Y:S01]  /*0dc0*/  @!P1 LDC.64 R26, c[0x0][0x3e0] ;  /* 0x0000f800ff1a9b82 */ /* 0x000e620000000a00 */
[C---:B-----5:R-:W-:Y:S02]  /*0dd0*/  @!P3 LEA R18, P2, R24.reuse, R18, 0x1 ;  /* 0x000000121812b211 */ /* 0x060fe400078408ff */
[----:B------:R-:W-:Y:S02]  /*0de0*/  ISETP.GE.AND.EX P6, PT, R11, UR5, PT, P6 ;  /* 0x000000050b007c0c */ /* 0x000fe4000bfc6360 */
[----:B------:R-:W-:Y:S02]  /*0df0*/  @!P3 LEA.HI.X R19, R24, R19, R6, 0x1, P2 ;  /* 0x000000131813b211 */ /* 0x000fe400010f0c06 */
[----:B------:R-:W-:Y:S01]  /*0e00*/  @!P4 IADD3 R6, PT, PT, R21, R37, RZ ;  /* 0x000000251506c210 */ /* 0x000fe20007ffe0ff */
[----:B------:R-:W5:Y:S01]  /*0e10*/  @!P5 LDC.64 R30, c[0x0][0x390] ;  /* 0x0000e400ff1edb82 */ /* 0x000f620000000a00 */
[----:B------:R-:W-:-:S04]  /*0e20*/  @!P4 LEA R36, P2, R20, R22, 0x1 ;  /* 0x000000161424c211 */ /* 0x000fc800078408ff */
[----:B------:R-:W-:Y:S02]  /*0e30*/  @!P4 LEA.HI.X R37, R20, R23, R6, 0x1, P2 ;  /* 0x000000171425c211 */ /* 0x000fe400010f0c06 */
[----:B------:R-:W-:Y:S01]  /*0e40*/  ISETP.GE.U32.AND P2, PT, R58, UR4, PT ;  /* 0x000000043a007c0c */ /* 0x000fe2000bf46070 */
[----:B------:R-:W5:Y:S03]  /*0e50*/  @!P1 LDC.64 R22, c[0x0][0x390] ;  /* 0x0000e400ff169b82 */ /* 0x000f660000000a00 */
[----:B------:R-:W-:Y:S01]  /*0e60*/  ISETP.GE.AND.EX P2, PT, R13, UR5, PT, P2 ;  /* 0x000000050d007c0c */ /* 0x000fe2000bf46320 */
[----:B0-----:R-:W-:-:S04]  /*0e70*/  @!P5 IMAD R14, R9, R32, RZ ;  /* 0x00000020090ed224 */ /* 0x001fc800078e02ff */
[----:B------:R-:W0:Y:S01]  /*0e80*/  @!P6 LDC.64 R24, c[0x0][0x3e0] ;  /* 0x0000f800ff18eb82 */ /* 0x000e220000000a00 */
[----:B------:R-:W-:Y:S01]  /*0e90*/  @!P5 MOV R20, R70 ;  /* 0x000000460014d202 */ /* 0x000fe20000000f00 */
[----:B-1----:R-:W-:Y:S01]  /*0ea0*/  @!P1 IMAD R6, R5, R26, RZ ;  /* 0x0000001a05069224 */ /* 0x002fe200078e02ff */
[-C--:B------:R-:W-:Y:S02]  /*0eb0*/  @!P5 MOV R21, R73.reuse ;  /* 0x000000490015d202 */ /* 0x080fe40000000f00 */
[----:B------:R-:W-:Y:S02]  /*0ec0*/  @!P1 MOV R34, R70 ;  /* 0x0000004600229202 */ /* 0x000fe40000000f00 */
[----:B------:R-:W-:Y:S01]  /*0ed0*/  @!P1 MOV R35, R73 ;  /* 0x0000004900239202 */ /* 0x000fe20000000f00 */
[C---:B------:R-:W-:Y:S01]  /*0ee0*/  @!P5 IMAD R47, R62.reuse, R33, R14 ;  /* 0x000000213e2fd224 */ /* 0x040fe200078e020e */
[----:B------:R-:W-:Y:S01]  /*0ef0*/  MOV R45, RZ ;  /* 0x000000ff002d7202 */ /* 0x000fe20000000f00 */
[----:B------:R-:W-:-:S02]  /*0f00*/  @!P5 IMAD.WIDE.U32 R32, R62, R32, R20 ;  /* 0x000000203e20d225 */ /* 0x000fc400078e0014 */
[----:B------:R-:W1:Y:S02]  /*0f10*/  @!P2 LDC.64 R20, c[0x0][0x3e0] ;  /* 0x0000f800ff14ab82 */ /* 0x000e640000000a00 */
[C---:B------:R-:W-:Y:S01]  /*0f20*/  @!P1 IMAD R39, R66.reuse, R27, R6 ;  /* 0x0000001b42279224 */ /* 0x040fe200078e0206 */
[----:B------:R0:W3:Y:S01]  /*0f30*/  @!P4 LDG.E R45, desc[UR6][R36.64] ;  /* 0x00000006242dc981 */ /* 0x0000e2000c1e1900 */
[----:B------:R-:W-:-:S04]  /*0f40*/  @!P1 IMAD.WIDE.U32 R34, R66, R26, R34 ;  /* 0x0000001a42229225 */ /* 0x000fc800078e0022 */
[----:B------:R-:W1:Y:S01]  /*0f50*/  @!P6 LDC.64 R26, c[0x0][0x390] ;  /* 0x0000e400ff1aeb82 */ /* 0x000e620000000a00 */
[----:B------:R-:W-:Y:S02]  /*0f60*/  @!P5 IADD3 R6, PT, PT, R33, R47, RZ ;  /* 0x0000002f2106d210 */ /* 0x000fe40007ffe0ff */
[----:B-----5:R-:W-:-:S04]  /*0f70*/  @!P5 LEA R30, P4, R32, R30, 0x1 ;  /* 0x0000001e201ed211 */ /* 0x020fc800078808ff */
[----:B------:R-:W-:Y:S02]  /*0f80*/  @!P5 LEA.HI.X R31, R32, R31, R6, 0x1, P4 ;  /* 0x0000001f201fd211 */ /* 0x000fe400020f0c06 */
[----:B------:R-:W-:Y:S02]  /*0f90*/  @!P1 IADD3 R6, PT, PT, R35, R39, RZ ;  /* 0x0000002723069210 */ /* 0x000fe40007ffe0ff */
[C---:B------:R-:W-:Y:S01]  /*0fa0*/  @!P1 LEA R32, P4, R34.reuse, R22, 0x1 ;  /* 0x0000001622209211 */ /* 0x040fe200078808ff */
[----:B0-----:R-:W-:Y:S01]  /*0fb0*/  @!P6 IMAD R14, R11, R24, RZ ;  /* 0x000000180b0ee224 */ /* 0x001fe200078e02ff */
[----:B------:R-:W-:Y:S02]  /*0fc0*/  @!P6 MOV R35, R73 ;  /* 0x000000490023e202 */ /* 0x000fe40000000f00 */
[----:B------:R-:W-:Y:S02]  /*0fd0*/  @!P1 LEA.HI.X R33, R34, R23, R6, 0x1, P4 ;  /* 0x0000001722219211 */ /* 0x000fe400020f0c06 */
[----:B------:R-:W-:Y:S01]  /*0fe0*/  @!P6 MOV R34, R70 ;  /* 0x000000460022e202 */ /* 0x000fe20000000f00 */
[----:B------:R-:W-:Y:S01]  /*0ff0*/  @!P6 IMAD R37, R60, R25, R14 ;  /* 0x000000193c25e224 */ /* 0x000fe200078e020e */
[----:B------:R-:W-:Y:S01]  /*1000*/  MOV R47, RZ ;  /* 0x000000ff002f7202 */ /* 0x000fe20000000f00 */
[----:B------:R-:W0:Y:S01]  /*1010*/  @!P2 LDC.64 R22, c[0x0][0x390] ;  /* 0x0000e400ff16ab82 */ /* 0x000e220000000a00 */
[----:B------:R-:W-:Y:S01]  /*1020*/  ISETP.GE.U32.AND P4, PT, R56, UR4, PT ;  /* 0x0000000438007c0c */ /* 0x000fe2000bf86070 */
[----:B------:R-:W-:-:S03]  /*1030*/  @!P6 IMAD.WIDE.U32 R24, R60, R24, R34 ;  /* 0x000000183c18e225 */ /* 0x000fc600078e0022 */
[----:B------:R-:W-:Y:S01]  /*1040*/  ISETP.GE.AND.EX P4, PT, R15, UR5, PT, P4 ;  /* 0x000000050f007c0c */ /* 0x000fe2000bf86340 */
[----:B------:R-:W5:Y:S01]  /*1050*/  @!P5 LDG.E R47, desc[UR6][R30.64] ;  /* 0x000000061e2fd981 */ /* 0x000f62000c1e1900 */
[----:B------:R-:W-:Y:S01]  /*1060*/  @!P6 IADD3 R6, PT, PT, R25, R37, RZ ;  /* 0x000000251906e210 */ /* 0x000fe20007ffe0ff */
[----:B-1----:R-:W-:Y:S01]  /*1070*/  @!P2 IMAD R25, R13, R20, RZ ;  /* 0x000000140d19a224 */ /* 0x002fe200078e02ff */
[----:B------:R-:W-:-:S04]  /*1080*/  @!P6 LEA R34, P5, R24, R26, 0x1 ;  /* 0x0000001a1822e211 */ /* 0x000fc800078a08ff */
[----:B------:R-:W-:Y:S01]  /*1090*/  @!P6 LEA.HI.X R35, R24, R27, R6, 0x1, P5 ;  /* 0x0000001b1823e211 */ /* 0x000fe200028f0c06 */
[C---:B------:R-:W-:Y:S01]  /*10a0*/  @!P2 IMAD R27, R58.reuse, R21, R25 ;  /* 0x000000153a1ba224 */ /* 0x040fe200078e0219 */
[----:B------:R-:W-:Y:S02]  /*10b0*/  @!P2 MOV R24, R70 ;  /* 0x000000460018a202 */ /* 0x000fe40000000f00 */
[----:B------:R-:W-:Y:S02]  /*10c0*/  @!P2 MOV R25, R73 ;  /* 0x000000490019a202 */ /* 0x000fe40000000f00 */
[----:B------:R-:W-:Y:S01]  /*10d0*/  MOV R49, RZ ;  /* 0x000000ff00317202 */ /* 0x000fe20000000f00 */
[----:B------:R-:W-:-:S03]  /*10e0*/  @!P2 IMAD.WIDE.U32 R20, R58, R20, R24 ;  /* 0x000000143a14a225 */ /* 0x000fc600078e0018 */
[----:B------:R-:W1:Y:S01]  /*10f0*/  @!P4 LDC.64 R24, c[0x0][0x3e0] ;  /* 0x0000f800ff18cb82 */ /* 0x000e620000000a00 */
[----:B------:R-:W-:Y:S01]  /*1100*/  MOV R14, RZ ;  /* 0x000000ff000e7202 */ /* 0x000fe20000000f00 */
[----:B------:R-:W5:Y:S01]  /*1110*/  @!P6 LDG.E R49, desc[UR6][R34.64] ;  /* 0x000000062231e981 */ /* 0x000f62000c1e1900 */
[----:B------:R-:W-:Y:S02]  /*1120*/  @!P2 IADD3 R6, PT, PT, R21, R27, RZ ;  /* 0x0000001b1506a210 */ /* 0x000fe40007ffe0ff */
[----:B0-----:R-:W-:Y:S02]  /*1130*/  @!P2 LEA R28, P6, R20, R22, 0x1 ;  /* 0x00000016141ca211 */ /* 0x001fe400078c08ff */
[----:B------:R-:W-:Y:S01]  /*1140*/  ISETP.GE.U32.AND P5, PT, R54, UR4, PT ;  /* 0x0000000436007c0c */ /* 0x000fe2000bfa6070 */
[----:B------:R0:W3:Y:S01]  /*1150*/  @!P1 LDG.E R14, desc[UR6][R32.64] ;  /* 0x00000006200e9981 */ /* 0x0000e2000c1e1900 */
[----:B------:R-:W-:Y:S01]  /*1160*/  IADD3 R37, PT, PT, R29, 0x78, RZ ;  /* 0x000000781d257810 */ /* 0x000fe20007ffe0ff */
[----:B------:R-:W4:Y:S01]  /*1170*/  @!P4 LDC.64 R26, c[0x0][0x390] ;  /* 0x0000e400ff1acb82 */ /* 0x000f220000000a00 */
[----:B------:R-:W-:-:S02]  /*1180*/  @!P2 LEA.HI.X R29, R20, R23, R6, 0x1, P6 ;  /* 0x00000017141da211 */ /* 0x000fc400030f0c06 */
[----:B------:R-:W-:Y:S02]  /*1190*/  ISETP.GE.AND.EX P5, PT, R17, UR5, PT, P5 ;  /* 0x0000000511007c0c */ /* 0x000fe4000bfa6350 */
[----:B------:R-:W-:Y:S02]  /*11a0*/  ISETP.GE.U32.AND P6, PT, R37, UR4, PT ;  /* 0x0000000425007c0c */ /* 0x000fe4000bfc6070 */
[----:B------:R-:W-:-:S04]  /*11b0*/  SHF.R.S32.HI R39, RZ, 0x1f, R37 ;  /* 0x0000001fff277819 */ /* 0x000fc80000011425 */
[----:B------:R-:W-:Y:S02]  /*11c0*/  ISETP.GE.AND.EX P6, PT, R39, UR5, PT, P6 ;  /* 0x0000000527007c0c */ /* 0x000fe4000bfc6360 */
[----:B0-----:R-:W-:Y:S01]  /*11d0*/  @!P4 MOV R32, R70 ;  /* 0x000000460020c202 */ /* 0x001fe20000000f00 */
[-C--:B-1----:R-:W-:Y:S01]  /*11e0*/  @!P4 IMAD R6, R15, R24.reuse, RZ ;  /* 0x000000180f06c224 */ /* 0x082fe200078e02ff */
[----:B------:R-:W-:Y:S01]  /*11f0*/  @!P4 MOV R33, R73 ;  /* 0x000000490021c202 */ /* 0x000fe20000000f00 */
[----:B------:R-:W0:Y:S01]  /*1200*/  @!P5 LDC.64 R22, c[0x0][0x3e0] ;  /* 0x0000f800ff16db82 */ /* 0x000e220000000a00 */
[----:B------:R-:W-:Y:S01]  /*1210*/  MOV R53, RZ ;  /* 0x000000ff00357202 */ /* 0x000fe20000000f00 */
[C---:B------:R-:W-:Y:S02]  /*1220*/  @!P4 IMAD R31, R56.reuse, R25, R6 ;  /* 0x00000019381fc224 */ /* 0x040fe400078e0206 */
[----:B------:R-:W-:-:S03]  /*1230*/  @!P4 IMAD.WIDE.U32 R32, R56, R24, R32 ;  /* 0x000000183820c225 */ /* 0x000fc600078e0020 */
[----:B------:R1:W5:Y:S01]  /*1240*/  @!P2 LDG.E R53, desc[UR6][R28.64] ;  /* 0x000000061c35a981 */ /* 0x000362000c1e1900 */
[----:B------:R-:W2:Y:S01]  /*1250*/  @!P6 LDC.64 R20, c[0x0][0x3e0] ;  /* 0x0000f800ff14eb82 */ /* 0x000ea20000000a00 */
[----:B------:R-:W-:Y:S02]  /*1260*/  @!P4 IADD3 R6, PT, PT, R33, R31, RZ ;  /* 0x0000001f2106c210 */ /* 0x000fe40007ffe0ff */
[----:B----4-:R-:W-:-:S05]  /*1270*/  @!P4 LEA R30, P2, R32, R26, 0x1 ;  /* 0x0000001a201ec211 */ /* 0x010fca00078408ff */
[----:B------:R-:W4:Y:S01]  /*1280*/  @!P5 LDC.64 R24, c[0x0][0x390] ;  /* 0x0000e400ff18db82 */ /* 0x000f220000000a00 */
[----:B------:R-:W-:-:S07]  /*1290*/  @!P4 LEA.HI.X R31, R32, R27, R6, 0x1, P2 ;  /* 0x0000001b201fc211 */ /* 0x000fce00010f0c06 */
[----:B------:R-:W4:Y:S01]  /*12a0*/  @!P6 LDC.64 R26, c[0x0][0x390] ;  /* 0x0000e400ff1aeb82 */ /* 0x000f220000000a00 */
[----:B------:R-:W-:Y:S01]  /*12b0*/  MOV R57, RZ ;  /* 0x000000ff00397202 */ /* 0x000fe20000000f00 */
[----:B0-----:R-:W-:Y:S01]  /*12c0*/  @!P5 IMAD R6, R17, R22, RZ ;  /* 0x000000161106d224 */ /* 0x001fe200078e02ff */
[----:B-1----:R-:W-:Y:S02]  /*12d0*/  @!P5 MOV R28, R70 ;  /* 0x00000046001cd202 */ /* 0x002fe40000000f00 */
[----:B------:R-:W-:Y:S01]  /*12e0*/  @!P5 MOV R29, R73 ;  /* 0x00000049001dd202 */ /* 0x000fe20000000f00 */
[C---:B------:R-:W-:Y:S01]  /*12f0*/  @!P5 IMAD R33, R54.reuse, R23, R6 ;  /* 0x000000173621d224 */ /* 0x040fe200078e0206 */
[----:B------:R-:W-:Y:S01]  /*1300*/  MOV R55, RZ ;  /* 0x000000ff00377202 */ /* 0x000fe20000000f00 */
[----:B------:R0:W5:Y:S01]  /*1310*/  @!P3 LDG.E R57, desc[UR6][R18.64] ;  /* 0x000000061239b981 */ /* 0x000162000c1e1900 */
[----:B--2---:R-:W-:Y:S02]  /*1320*/  @!P6 IMAD R6, R39, R20, RZ ;  /* 0x000000142706e224 */ /* 0x004fe400078e02ff */
[----:B------:R-:W-:-:S02]  /*1330*/  @!P5 IMAD.WIDE.U32 R22, R54, R22, R28 ;  /* 0x000000163616d225 */ /* 0x000fc400078e001c */
[----:B------:R-:W2:Y:S01]  /*1340*/  @!P4 LDG.E R55, desc[UR6][R30.64] ;  /* 0x000000061e37c981 */ /* 0x000ea2000c1e1900 */
[----:B0-----:R-:W-:Y:S02]  /*1350*/  @!P6 MOV R18, R70 ;  /* 0x000000460012e202 */ /* 0x001fe40000000f00 */
[----:B------:R-:W-:Y:S01]  /*1360*/  @!P6 MOV R19, R73 ;  /* 0x000000490013e202 */ /* 0x000fe20000000f00 */
[----:B------:R-:W-:Y:S01]  /*1370*/  @!P6 IMAD R29, R37, R21, R6 ;  /* 0x00000015251de224 */ /* 0x000fe200078e0206 */
[----:B------:R-:W-:Y:S02]  /*1380*/  @!P5 IADD3 R6, PT, PT, R23, R33, RZ ;  /* 0x000000211706d210 */ /* 0x000fe40007ffe0ff */
[C---:B----4-:R-:W-:Y:S01]  /*1390*/  @!P5 LEA R24, P2, R22.reuse, R24, 0x1 ;  /* 0x000000181618d211 */ /* 0x050fe200078408ff */
[----:B------:R-:W-:Y:S01]  /*13a0*/  @!P6 IMAD.WIDE.U32 R20, R37, R20, R18 ;  /* 0x000000142514e225 */ /* 0x000fe200078e0012 */
[----:B------:R-:W-:Y:S02]  /*13b0*/  MOV R59, RZ ;  /* 0x000000ff003b7202 */ /* 0x000fe40000000f00 */
[----:B------:R-:W-:-:S02]  /*13c0*/  @!P5 LEA.HI.X R25, R22, R25, R6, 0x1, P2 ;  /* 0x000000191619d211 */ /* 0x000fc400010f0c06 */
[----:B------:R-:W-:Y:S02]  /*13d0*/  @!P6 IADD3 R6, PT, PT, R21, R29, RZ ;  /* 0x0000001d1506e210 */ /* 0x000fe40007ffe0ff */
[C---:B------:R-:W-:Y:S01]  /*13e0*/  @!P6 LEA R26, P2, R20.reuse, R26, 0x1 ;  /* 0x0000001a141ae211 */ /* 0x040fe200078408ff */
[----:B------:R0:W4:Y:S01]  /*13f0*/  @!P5 LDG.E R59, desc[UR6][R24.64] ;  /* 0x00000006183bd981 */ /* 0x000122000c1e1900 */
[----:B------:R-:W-:Y:S02]  /*1400*/  MOV R61, RZ ;  /* 0x000000ff003d7202 */ /* 0x000fe40000000f00 */
[----:B------:R-:W-:-:S05]  /*1410*/  @!P6 LEA.HI.X R27, R20, R27, R6, 0x1, P2 ;  /* 0x0000001b141be211 */ /* 0x000fca00010f0c06 */
[----:B------:R1:W4:Y:S01]  /*1420*/  @!P6 LDG.E R61, desc[UR6][R26.64] ;  /* 0x000000061a3de981 */ /* 0x000322000c1e1900 */
[--C-:B------:R-:W-:Y:S02]  /*1430*/  HADD2.F32 R6, -RZ, R8.reuse.H0_H0 ;  /* 0x20000008ff067230 */ /* 0x100fe40000004100 */
[----:B------:R-:W-:-:S05]  /*1440*/  HADD2.F32 R19, -RZ, R8.H1_H1 ;  /* 0x30000008ff137230 */ /* 0x000fca0000004100 */
[----:B------:R-:W-:Y:S01]  /*1450*/  FADD.FTZ R18, R6, R19 ;  /* 0x0000001306127221 */ /* 0x000fe20000010000 */
[--C-:B------:R-:W-:Y:S02]  /*1460*/  HADD2.F32 R8, -RZ, R10.reuse.H0_H0 ;  /* 0x2000000aff087230 */ /* 0x100fe40000004100 */
[----:B------:R-:W-:Y:S02]  /*1470*/  HADD2.F32 R21, -RZ, R10.H1_H1 ;  /* 0x3000000aff157230 */ /* 0x000fe40000004100 */
[----:B------:R-:W-:Y:S01]  /*1480*/  FMUL.FTZ R29, R19, R19 ;  /* 0x00000013131d7220 */ /* 0x000fe20000410000 */
[----:B------:R-:W-:Y:S02]  /*1490*/  FADD.FTZ R18, RZ, R18 ;  /* 0x00000012ff127221 */ /* 0x000fe40000010000 */
[----:B0-----:R-:W-:Y:S01]  /*14a0*/  FADD.FTZ R25, R8, R21 ;  /* 0x0000001508197221 */ /* 0x001fe20000010000 */
[----:B-1----:R-:W-:Y:S01]  /*14b0*/  FMUL.FTZ R27, R21, R21 ;  /* 0x00000015151b7220 */ /* 0x002fe20000410000 */
[----:B------:R-:W-:-:S02]  /*14c0*/  FFMA.FTZ R29, R6, R6, R29 ;  /* 0x00000006061d7223 */ /* 0x000fc4000001001d */
[----:B------:R-:W-:Y:S01]  /*14d0*/  FADD.FTZ R18, R18, R25 ;  /* 0x0000001912127221 */ /* 0x000fe20000010000 */
[----:B------:R-:W-:Y:S01]  /*14e0*/  FFMA.FTZ R20, R8, R8, R27 ;  /* 0x0000000808147223 */ /* 0x000fe2000001001b */
[----:B------:R-:W-:-:S04]  /*14f0*/  FADD.FTZ R29, RZ, R29 ;  /* 0x0000001dff1d7221 */ /* 0x000fc80000010000 */
[----:B------:R-:W-:Y:S01]  /*1500*/  FADD.FTZ R20, R29, R20 ;  /* 0x000000141d147221 */ /* 0x000fe20000010000 */
[--C-:B------:R-:W-:Y:S02]  /*1510*/  HADD2.F32 R10, -RZ, R12.reuse.H0_H0 ;  /* 0x2000000cff0a7230 */ /* 0x100fe40000004100 */
[----:B------:R-:W-:-:S05]  /*1520*/  HADD2.F32 R23, -RZ, R12.H1_H1 ;  /* 0x3000000cff177230 */ /* 0x000fca0000004100 */
[----:B------:R-:W-:Y:S01]  /*1530*/  FADD.FTZ R27, R10, R23 ;  /* 0x000000170a1b7221 */ /* 0x000fe20000010000 */
[----:B------:R-:W-:-:S03]  /*1540*/  FMUL.FTZ R31, R23, R23 ;  /* 0x00000017171f7220 */ /* 0x000fc60000410000 */
[----:B------:R-:W-:Y:S01]  /*1550*/  FADD.FTZ R18, R18, R27 ;  /* 0x0000001b12127221 */ /* 0x000fe20000010000 */
[----:B------:R-:W-:Y:S01]  /*1560*/  FFMA.FTZ R31, R10, R10, R31 ;  /* 0x0000000a0a1f7223 */ /* 0x000fe2000001001f */
[----:B------:R-:W-:-:S03]  /*1570*/  HADD2.F32 R27, -RZ, R16.H1_H1 ;  /* 0x30000010ff1b7230 */ /* 0x000fc60000004100 */
[----:B------:R-:W-:Y:S02]  /*1580*/  FADD.FTZ R20, R20, R31 ;  /* 0x0000001f14147221 */ /* 0x000fe40000010000 */
[----:B------:R-:W-:Y:S01]  /*1590*/  FMUL.FTZ R31, R27, R27 ;  /* 0x0000001b1b1f7220 */ /* 0x000fe20000410000 */
[----:B------:R-:W-:Y:S01]  /*15a0*/  ISETP.GT.AND P2, PT, R2, 0x1e, PT ;  /* 0x0000001e0200780c */ /* 0x000fe20003f44270 */
[--C-:B---3--:R-:W-:Y:S02]  /*15b0*/  HADD2.F32 R12, -RZ, R14.reuse.H0_H0 ;  /* 0x2000000eff0c7230 */ /* 0x108fe40000004100 */
[----:B------:R-:W-:Y:S02]  /*15c0*/  HADD2.F32 R25, -RZ, R14.H1_H1 ;  /* 0x3000000eff197230 */ /* 0x000fe40000004100 */
[----:B------:R-:W-:-:S03]  /*15d0*/  HADD2.F32 R14, -RZ, R16.H0_H0 ;  /* 0x20000010ff0e7230 */ /* 0x000fc60000004100 */
[----:B------:R-:W-:Y:S01]  /*15e0*/  FADD.FTZ R29, R12, R25 ;  /* 0x000000190c1d7221 */ /* 0x000fe20000010000 */
[----:B------:R-:W-:Y:S01]  /*15f0*/  FMUL.FTZ R33, R25, R25 ;  /* 0x0000001919217220 */ /* 0x000fe20000410000 */
[--C-:B------:R-:W-:Y:S02]  /*1600*/  HADD2.F32 R16, -RZ, R41.reuse.H0_H0 ;  /* 0x20000029ff107230 */ /* 0x100fe40000004100 */
[----:B------:R-:W-:Y:S01]  /*1610*/  FADD.FTZ R18, R18, R29 ;  /* 0x0000001d12127221 */ /* 0x000fe20000010000 */
[----:B------:R-:W-:Y:S01]  /*1620*/  FADD.FTZ R29, R14, R27 ;  /* 0x0000001b0e1d7221 */ /* 0x000fe20000010000 */
[----:B------:R-:W-:Y:S02]  /*1630*/  HADD2.F32 R41, -RZ, R41.H1_H1 ;  /* 0x30000029ff297230 */ /* 0x000fe40000004100 */
[----:B------:R-:W-:Y:S01]  /*1640*/  FFMA.FTZ R33, R12, R12, R33 ;  /* 0x0000000c0c217223 */ /* 0x000fe20000010021 */
[----:B------:R-:W-:Y:S01]  /*1650*/  FADD.FTZ R29, R18, R29 ;  /* 0x0000001d121d7221 */ /* 0x000fe20000010000 */
[----:B------:R-:W-:-:S02]  /*1660*/  HADD2.F32 R18, -RZ, R43.H0_H0 ;  /* 0x2000002bff127230 */ /* 0x000fc40000004100 */
[----:B------:R-:W-:Y:S01]  /*1670*/  FADD.FTZ R20, R20, R33 ;  /* 0x0000002114147221 */ /* 0x000fe20000010000 */
[----:B------:R-:W-:Y:S01]  /*1680*/  FFMA.FTZ R31, R14, R14, R31 ;  /* 0x0000000e0e1f7223 */ /* 0x000fe2000001001f */
[----:B------:R-:W-:Y:S01]  /*1690*/  FADD.FTZ R22, R16, R41 ;  /* 0x0000002910167221 */ /* 0x000fe20000010000 */
[----:B------:R-:W-:Y:S02]  /*16a0*/  HADD2.F32 R43, -RZ, R43.H1_H1 ;  /* 0x3000002bff2b7230 */ /* 0x000fe40000004100 */
[----:B------:R-:W-:Y:S01]  /*16b0*/  FMUL.FTZ R33, R41, R41 ;  /* 0x0000002929217220 */ /* 0x000fe20000410000 */
[----:B------:R-:W-:Y:S01]  /*16c0*/  FADD.FTZ R31, R20, R31 ;  /* 0x0000001f141f7221 */ /* 0x000fe20000010000 */
[----:B------:R-:W-:Y:S01]  /*16d0*/  FADD.FTZ R22, R29, R22 ;  /* 0x000000161d167221 */ /* 0x000fe20000010000 */
[--C-:B------:R-:W-:Y:S02]  /*16e0*/  HADD2.F32 R20, -RZ, R45.reuse.H0_H0 ;  /* 0x2000002dff147230 */ /* 0x100fe40000004100 */
[----:B------:R-:W-:Y:S01]  /*16f0*/  FADD.FTZ R29, R18, R43 ;  /* 0x0000002b121d7221 */ /* 0x000fe20000010000 */
[----:B------:R-:W-:Y:S01]  /*1700*/  FFMA.FTZ R24, R16, R16, R33 ;  /* 0x0000001010187223 */ /* 0x000fe20000010021 */
[----:B------:R-:W-:-:S02]  /*1710*/  HADD2.F32 R45, -RZ, R45.H1_H1 ;  /* 0x3000002dff2d7230 */ /* 0x000fc40000004100 */
[----:B------:R-:W-:Y:S01]  /*1720*/  FMUL.FTZ R33, R43, R43 ;  /* 0x0000002b2b217220 */ /* 0x000fe20000410000 */
[----:B------:R-:W-:Y:S01]  /*1730*/  FADD.FTZ R29, R22, R29 ;  /* 0x0000001d161d7221 */ /* 0x000fe20000010000 */
[--C-:B-----5:R-:W-:Y:S02]  /*1740*/  HADD2.F32 R22, -RZ, R47.reuse.H0_H0 ;  /* 0x2000002fff167230 */ /* 0x120fe40000004100 */
[----:B------:R-:W-:Y:S01]  /*1750*/  FADD.FTZ R24, R31, R24 ;  /* 0x000000181f187221 */ /* 0x000fe20000010000 */
[----:B------:R-:W-:Y:S01]  /*1760*/  FFMA.FTZ R33, R18, R18, R33 ;  /* 0x0000001212217223 */ /* 0x000fe20000010021 */
[----:B------:R-:W-:Y:S01]  /*1770*/  FADD.FTZ R26, R20, R45 ;  /* 0x0000002d141a7221 */ /* 0x000fe20000010000 */
[----:B------:R-:W-:Y:S02]  /*1780*/  HADD2.F32 R47, -RZ, R47.H1_H1 ;  /* 0x3000002fff2f7230 */ /* 0x000fe40000004100 */
[----:B------:R-:W-:Y:S01]  /*1790*/  FMUL.FTZ R31, R45, R45 ;  /* 0x0000002d2d1f7220 */ /* 0x000fe20000410000 */
[----:B------:R-:W-:Y:S01]  /*17a0*/  FADD.FTZ R33, R24, R33 ;  /* 0x0000002118217221 */ /* 0x000fe20000010000 */
[----:B------:R-:W-:Y:S01]  /*17b0*/  FADD.FTZ R26, R29, R26 ;  /* 0x0000001a1d1a7221 */ /* 0x000fe20000010000 */
[----:B------:R-:W-:-:S02]  /*17c0*/  HADD2.F32 R24, -RZ, R49.H0_H0 ;  /* 0x20000031ff187230 */ /* 0x000fc40000004100 */
[----:B------:R-:W-:Y:S01]  /*17d0*/  FADD.FTZ R29, R22, R47 ;  /* 0x0000002f161d7221 */ /* 0x000fe20000010000 */
[----:B------:R-:W-:Y:S01]  /*17e0*/  FFMA.FTZ R28, R20, R20, R31 ;  /* 0x00000014141c7223 */ /* 0x000fe2000001001f */
[----:B------:R-:W-:Y:S02]  /*17f0*/  HADD2.F32 R49, -RZ, R49.H1_H1 ;  /* 0x30000031ff317230 */ /* 0x000fe40000004100 */
[----:B------:R-:W-:Y:S01]  /*1800*/  FMUL.FTZ R31, R47, R47 ;  /* 0x0000002f2f1f7220 */ /* 0x000fe20000410000 */
[----:B------:R-:W-:Y:S01]  /*1810*/  FADD.FTZ R29, R26, R29 ;  /* 0x0000001d1a1d7221 */ /* 0x000fe20000010000 */
[----:B------:R-:W-:Y:S01]  /*1820*/  FADD.FTZ R28, R33, R28 ;  /* 0x0000001c211c7221 */ /* 0x000fe20000010000 */
[--C-:B------:R-:W-:Y:S02]  /*1830*/  HADD2.F32 R26, -RZ, R51.reuse.H1_H1 ;  /* 0x30000033ff1a7230 */ /* 0x100fe40000004100 */
[----:B------:R-:W-:Y:S01]  /*1840*/  FFMA.FTZ R31, R22, R22, R31 ;  /* 0x00000016161f7223 */ /* 0x000fe2000001001f */
[----:B------:R-:W-:Y:S01]  /*1850*/  FMUL.FTZ R33, R49, R49 ;  /* 0x0000003131217220 */ /* 0x000fe20000410000 */
[----:B------:R-:W-:Y:S01]  /*1860*/  FADD.FTZ R30, R24, R49 ;  /* 0x00000031181e7221 */ /* 0x000fe20000010000 */
[----:B------:R-:W-:-:S02]  /*1870*/  HADD2.F32 R51, -RZ, R51.H0_H0 ;  /* 0x20000033ff337230 */ /* 0x000fc40000004100 */
[----:B------:R-:W-:Y:S01]  /*1880*/  FADD.FTZ R28, R28, R31 ;  /* 0x0000001f1c1c7221 */ /* 0x000fe20000010000 */
[----:B------:R-:W-:Y:S01]  /*1890*/  FFMA.FTZ R33, R24, R24, R33 ;  /* 0x0000001818217223 */ /* 0x000fe20000010021 */
[----:B------:R-:W-:Y:S01]  /*18a0*/  FMUL.FTZ R32, R26, R26 ;  /* 0x0000001a1a207220 */ /* 0x000fe20000410000 */
[--C-:B------:R-:W-:Y:S02]  /*18b0*/  HADD2.F32 R40, -RZ, R53.reuse.H1_H1 ;  /* 0x30000035ff287230 */ /* 0x100fe40000004100 */
[----:B------:R-:W-:Y:S01]  /*18c0*/  FADD.FTZ R29, R29, R30 ;  /* 0x0000001e1d1d7221 */ /* 0x000fe20000010000 */
[C---:B------:R-:W-:Y:S01]  /*18d0*/  FADD.FTZ R30, R51.reuse, R26 ;  /* 0x0000001a331e7221 */ /* 0x040fe20000010000 */
[----:B------:R-:W-:Y:S01]  /*18e0*/  FADD.FTZ R28, R28, R33 ;  /* 0x000000211c1c7221 */ /* 0x000fe20000010000 */
[----:B------:R-:W-:Y:S01]  /*18f0*/  FFMA.FTZ R31, R51, R51, R32 ;  /* 0x00000033331f7223 */ /* 0x000fe20000010020 */
[----:B------:R-:W-:Y:S02]  /*1900*/  HADD2.F32 R53, -RZ, R53.H0_H0 ;  /* 0x20000035ff357230 */ /* 0x000fe40000004100 */
[----:B------:R-:W-:Y:S01]  /*1910*/  FMUL.FTZ R32, R40, R40 ;  /* 0x0000002828207220 */ /* 0x000fe20000410000 */
[----:B--2---:R-:W-:-:S02]  /*1920*/  HADD2.F32 R42, -RZ, R55.H1_H1 ;  /* 0x30000037ff2a7230 */ /* 0x004fc40000004100 */
[----:B------:R-:W-:Y:S01]  /*1930*/  FADD.FTZ R29, R29, R30 ;  /* 0x0000001e1d1d7221 */ /* 0x000fe20000010000 */
[----:B------:R-:W-:Y:S01]  /*1940*/  FADD.FTZ R28, R28, R31 ;  /* 0x0000001f1c1c7221 */ /* 0x000fe20000010000 */
[C---:B------:R-:W-:Y:S01]  /*1950*/  FADD.FTZ R30, R53.reuse, R40 ;  /* 0x00000028351e7221 */ /* 0x040fe20000010000 */
[----:B------:R-:W-:Y:S01]  /*1960*/  FFMA.FTZ R31, R53, R53, R32 ;  /* 0x00000035351f7223 */ /* 0x000fe20000010020 */
[----:B------:R-:W-:Y:S02]  /*1970*/  HADD2.F32 R55, -RZ, R55.H0_H0 ;  /* 0x20000037ff377230 */ /* 0x000fe40000004100 */
[----:B------:R-:W-:Y:S01]  /*1980*/  FMUL.FTZ R32, R42, R42 ;  /* 0x0000002a2a207220 */ /* 0x000fe20000410000 */
[--C-:B------:R-:W-:Y:S02]  /*1990*/  HADD2.F32 R44, -RZ, R57.reuse.H1_H1 ;  /* 0x30000039ff2c7230 */ /* 0x100fe40000004100 */
[----:B------:R-:W-:Y:S01]  /*19a0*/  FADD.FTZ R29, R29, R30 ;  /* 0x0000001e1d1d7221 */ /* 0x000fe20000010000 */
[----:B------:R-:W-:Y:S01]  /*19b0*/  FADD.FTZ R28, R28, R31 ;  /* 0x0000001f1c1c7221 */ /* 0x000fe20000010000 */
[----:B------:R-:W-:Y:S01]  /*19c0*/  FADD.FTZ R30, R55, R42 ;  /* 0x0000002a371e7221 */ /* 0x000fe20000010000 */
[----:B------:R-:W-:-:S02]  /*19d0*/  HADD2.F32 R57, -RZ, R57.H0_H0 ;  /* 0x20000039ff397230 */ /* 0x000fc40000004100 */
[----:B------:R-:W-:Y:S01]  /*19e0*/  FFMA.FTZ R31, R55, R55, R32 ;  /* 0x00000037371f7223 */ /* 0x000fe20000010020 */
[----:B------:R-:W-:Y:S01]  /*19f0*/  FMUL.FTZ R32, R44, R44 ;  /* 0x0000002c2c207220 */ /* 0x000fe20000410000 */
[--C-:B----4-:R-:W-:Y:S02]  /*1a00*/  HADD2.F32 R46, -RZ, R59.reuse.H1_H1 ;  /* 0x3000003bff2e7230 */ /* 0x110fe40000004100 */
[----:B------:R-:W-:Y:S01]  /*1a10*/  FADD.FTZ R29, R29, R30 ;  /* 0x0000001e1d1d7221 */ /* 0x000fe20000010000 */
[----:B------:R-:W-:Y:S01]  /*1a20*/  FADD.FTZ R28, R28, R31 ;  /* 0x0000001f1c1c7221 */ /* 0x000fe20000010000 */
[C---:B------:R-:W-:Y:S01]  /*1a30*/  FADD.FTZ R30, R57.reuse, R44 ;  /* 0x0000002c391e7221 */ /* 0x040fe20000010000 */
[----:B------:R-:W-:Y:S01]  /*1a40*/  FFMA.FTZ R31, R57, R57, R32 ;  /* 0x00000039391f7223 */ /* 0x000fe20000010020 */
[----:B------:R-:W-:Y:S02]  /*1a50*/  HADD2.F32 R59, -RZ, R59.H0_H0 ;  /* 0x2000003bff3b7230 */ /* 0x000fe40000004100 */
[----:B------:R-:W-:Y:S01]  /*1a60*/  FMUL.FTZ R32, R46, R46 ;  /* 0x0000002e2e207220 */ /* 0x000fe20000410000 */
[----:B------:R-:W-:-:S02]  /*1a70*/  HADD2.F32 R48, -RZ, R61.H1_H1 ;  /* 0x3000003dff307230 */ /* 0x000fc40000004100 */
[----:B------:R-:W-:Y:S01]  /*1a80*/  FADD.FTZ R29, R29, R30 ;  /* 0x0000001e1d1d7221 */ /* 0x000fe20000010000 */
[----:B------:R-:W-:Y:S01]  /*1a90*/  FADD.FTZ R28, R28, R31 ;  /* 0x0000001f1c1c7221 */ /* 0x000fe20000010000 */
[----:B------:R-:W-:Y:S02]  /*1aa0*/  HADD2.F32 R61, -RZ, R61.H0_H0 ;  /* 0x2000003dff3d7230 */ /* 0x000fe40000004100 */
[C---:B------:R-:W-:Y:S01]  /*1ab0*/  FADD.FTZ R30, R59.reuse, R46 ;  /* 0x0000002e3b1e7221 */ /* 0x040fe20000010000 */
[----:B------:R-:W-:Y:S01]  /*1ac0*/  FFMA.FTZ R31, R59, R59, R32 ;  /* 0x0000003b3b1f7223 */ /* 0x000fe20000010020 */
[----:B------:R-:W-:Y:S02]  /*1ad0*/  FMUL.FTZ R32, R48, R48 ;  /* 0x0000003030207220 */ /* 0x000fe40000410000 */
        /* <DEDUP_REMOVED lines=43> */
.L_x_2771:
[----:B------:R-:W-:Y:S05]  /*1d90*/  BSYNC.RECONVERGENT B0 ;  /* 0x0000000000007941 */ /* 0x000fea0003800200 */
.L_x_2770:
        /* <DEDUP_REMOVED lines=54> */
.L_x_2773:
[----:B------:R-:W-:Y:S05]  /*2100*/  BSYNC.RECONVERGENT B0 ;  /* 0x0000000000007941 */ /* 0x000fea0003800200 */
.L_x_2772:
        /* <DEDUP_REMOVED lines=27> */
.L_x_2776:
[----:B------:R-:W3:Y:S04]  /*22c0*/  LDG.E.STRONG.GPU R30, desc[UR6][R28.64] ;  /* 0x000000061c1e7981 */ /* 0x000ee8000c1ef900 */
[----:B---3--:R-:W-:Y:S01]  /*22d0*/  CCTL.IVALL ;  /* 0x00000000ff00798f */ /* 0x008fe20002000000 */
[----:B------:R-:W-:Y:S05]  /*22e0*/  YIELD ;  /* 0x0000000000007946 */ /* 0x000fea0003800000 */
[----:B------:R-:W-:-:S13]  /*22f0*/  ISETP.NE.AND P2, PT, R30, R37, PT ;  /* 0x000000251e00720c */ /* 0x000fda0003f45270 */
[----:B------:R-:W-:Y:S05]  /*2300*/  @P2 BRA `(.L_x_2776) ;  /* 0xfffffffc00ec2947 */ /* 0x000fea000383ffff */
.L_x_2775:
        /* <DEDUP_REMOVED lines=16> */
.L_x_2778:
        /* <DEDUP_REMOVED lines=61> */
.L_x_2777:
        /* <DEDUP_REMOVED lines=38> */
.L_x_2779:
        /* <DEDUP_REMOVED lines=19> */
.L_x_2780:
        /* <DEDUP_REMOVED lines=9> */
.L_x_2781:
[----:B------:R-:W-:Y:S05]  /*2c00*/  BSYNC.RECONVERGENT B0 ;  /* 0x0000000000007941 */ /* 0x000fea0003800200 */
.L_x_2774:
        /* <DEDUP_REMOVED lines=57> */
[----:B------:R-:W-:Y:S01]  /*2fa0*/  F2FP.F16.F32.PACK_AB R19, R6, R19 ;  /* 0x000000130613723e */ /* 0x000fe200000000ff */
        /* <DEDUP_REMOVED lines=8> */
.L_x_2785:
[----:B------:R-:W-:Y:S05]  /*3030*/  BSYNC.RECONVERGENT B1 ;  /* 0x0000000000017941 */ /* 0x000fea0003800200 */
.L_x_2784:
        /* <DEDUP_REMOVED lines=24> */
.L_x_2787:
[----:B------:R-:W-:Y:S05]  /*31c0*/  BSYNC.RECONVERGENT B1 ;  /* 0x0000000000017941 */ /* 0x000fea0003800200 */
.L_x_2786:
        /* <DEDUP_REMOVED lines=24> */
[----:B------:R-:W-:-:S05]  /*3350*/  F2FP.F16.F32.PACK_AB R19, R6, R19 ;  /* 0x000000130613723e */ /* 0x000fca00000000ff */
[----:B------:R3:W-:Y:S02]  /*3360*/  STG.E desc[UR6][R34.64], R19 ;  /* 0x0000001322007986 */ /* 0x0007e4000c101906 */
.L_x_2789:
[----:B------:R-:W-:Y:S05]  /*3370*/  BSYNC.RECONVERGENT B1 ;  /* 0x0000000000017941 */ /* 0x000fea0003800200 */
.L_x_2788:
[----:B------:R-:W-:Y:S04]  /*3380*/  BSSY.RECONVERGENT B1, `(.L_x_2790) ;  /* 0x0000014000017945 */ /* 0x000fe80003800200 */
[----:B------:R-:W-:Y:S05]  /*3390*/  @P3 BRA `(.L_x_2791) ;  /* 0x0000000000483947 */ /* 0x000fea0003800000 */
[----:B------:R-:W4:Y:S01]  /*33a0*/  LDCU.64 UR4, c[0x0][0x3e0] ;  /* 0x00007c00ff0477ac */ /* 0x000f220008000a00 */
[----:B------:R-:W-:Y:S01]  /*33b0*/  MOV R32, R70 ;  /* 0x0000004600207202 */ /* 0x000fe20000000f00 */
[--C-:B0--3--:R-:W-:Y:S01]  /*33c0*/  FADD.FTZ R19, R12, -R38.reuse ;  /* 0x800000260c137221 */ /* 0x109fe20000010000 */
[----:B------:R-:W-:Y:S01]  /*33d0*/  MOV R33, R73 ;  /* 0x0000004900217202 */ /* 0x000fe20000000f00 */
[----:B------:R-:W1:Y:S01]  /*33e0*/  LDCU.64 UR10, c[0x0][0x380] ;  /* 0x00007000ff0a77ac */ /* 0x000e620008000a00 */
[----:B------:R-:W-:Y:S01]  /*33f0*/  FADD.FTZ R25, R25, -R38 ;  /* 0x8000002619197221 */ /* 0x000fe20000010000 */
[----:B--2---:R-:W-:-:S03]  /*3400*/  FMUL.FTZ R19, R19, R36 ;  /* 0x0000002413137220 */ /* 0x004fc60000410000 */
[----:B------:R-:W-:Y:S01]  /*3410*/  FMUL.FTZ R6, R25, R36 ;  /* 0x0000002419067220 */ /* 0x000fe20000410000 */
[----:B-----5:R-:W-:-:S03]  /*3420*/  FFMA.FTZ R19, R28, R19, R30 ;  /* 0x000000131c137223 */ /* 0x020fc6000001001e */
[----:B------:R-:W-:Y:S01]  /*3430*/  FFMA.FTZ R6, R29, R6, R31 ;  /* 0x000000061d067223 */ /* 0x000fe2000001001f */
[----:B----4-:R-:W-:-:S04]  /*3440*/  IMAD R21, R5, UR4, RZ ;  /* 0x0000000405157c24 */ /* 0x010fc8000f8e02ff */
[----:B------:R-:W-:Y:S01]  /*3450*/  F2FP.F16.F32.PACK_AB R19, R6, R19 ;  /* 0x000000130613723e */ /* 0x000fe200000000ff */
[----:B------:R-:W-:-:S04]  /*3460*/  IMAD.WIDE.U32 R32, R66, UR4, R32 ;  /* 0x0000000442207c25 */ /* 0x000fc8000f8e0020 */
[----:B------:R-:W-:Y:S01]  /*3470*/  IMAD R21, R66, UR5, R21 ;  /* 0x0000000542157c24 */ /* 0x000fe2000f8e0215 */
[----:B-1----:R-:W-:-:S04]  /*3480*/  LEA R34, P2, R32, UR10, 0x1 ;  /* 0x0000000a20227c11 */ /* 0x002fc8000f8408ff */
[----:B------:R-:W-:-:S04]  /*3490*/  IADD3 R21, PT, PT, R33, R21, RZ ;  /* 0x0000001521157210 */ /* 0x000fc80007ffe0ff */
[----:B------:R-:W-:-:S05]  /*34a0*/  LEA.HI.X R35, R32, UR11, R21, 0x1, P2 ;  /* 0x0000000b20237c11 */ /* 0x000fca00090f0c15 */
[----:B------:R4:W-:Y:S02]  /*34b0*/  STG.E desc[UR6][R34.64], R19 ;  /* 0x0000001322007986 */ /* 0x0009e4000c101906 */
.L_x_2791:
[----:B------:R-:W-:Y:S05]  /*34c0*/  BSYNC.RECONVERGENT B1 ;  /* 0x0000000000017941 */ /* 0x000fea0003800200 */
.L_x_2790:
        /* <DEDUP_REMOVED lines=25> */
[----:B------:R-:W-:Y:S01]  /*3660*/  F2FP.F16.F32.PACK_AB R19, R10, R19 ;  /* 0x000000130a13723e */ /* 0x000fe200000000ff */
[----:B------:R-:W-:-:S04]  /*3670*/  IMAD.WIDE.U32 R32, R74, UR4, R32 ;  /* 0x000000044a207c25 */ /* 0x000fc8000f8e0020 */
[----:B------:R-:W-:Y:S01]  /*3680*/  IMAD R21, R74, UR5, R21 ;  /* 0x000000054a157c24 */ /* 0x000fe2000f8e0215 */
[----:B0-----:R-:W-:-:S04]  /*3690*/  LEA R34, P5, R32, UR10, 0x1 ;  /* 0x0000000a20227c11 */ /* 0x001fc8000f8a08ff */
[----:B------:R-:W-:-:S04]  /*36a0*/  IADD3 R21, PT, PT, R33, R21, RZ ;  /* 0x0000001521157210 */ /* 0x000fc80007ffe0ff */
[----:B------:R-:W-:-:S05]  /*36b0*/  LEA.HI.X R35, R32, UR11, R21, 0x1, P5 ;  /* 0x0000000b20237c11 */ /* 0x000fca000a8f0c15 */
[----:B------:R0:W-:Y:S02]  /*36c0*/  STG.E desc[UR6][R34.64], R19 ;  /* 0x0000001322007986 */ /* 0x0001e4000c101906 */
.L_x_2793:
[----:B------:R-:W-:Y:S05]  /*36d0*/  BSYNC.RECONVERGENT B1 ;  /* 0x0000000000017941 */ /* 0x000fea0003800200 */
.L_x_2792:
        /* <DEDUP_REMOVED lines=20> */
.L_x_2795:
[----:B------:R-:W-:Y:S05]  /*3820*/  BSYNC.RECONVERGENT B1 ;  /* 0x0000000000017941 */ /* 0x000fea0003800200 */
.L_x_2794:
        /* <DEDUP_REMOVED lines=17> */
[----:B------:R-:W-:Y:S02]  /*3940*/  F2FP.F16.F32.PACK_AB R19, R10, R21 ;  /* 0x000000150a13723e */ /* 0x000fe400000000ff */
[----:B------:R-:W-:-:S05]  /*3950*/  LEA.HI.X R33, R18, UR11, R39, 0x1, P1 ;  /* 0x0000000b12217c11 */ /* 0x000fca00088f0c27 */
[----:B------:R0:W-:Y:S02]  /*3960*/  STG.E desc[UR6][R32.64], R19 ;  /* 0x0000001320007986 */ /* 0x0001e4000c101906 */
.L_x_2797:
[----:B------:R-:W-:Y:S05]  /*3970*/  BSYNC.RECONVERGENT B1 ;  /* 0x0000000000017941 */ /* 0x000fea0003800200 */
.L_x_2796:
        /* <DEDUP_REMOVED lines=17> */
[----:B------:R-:W-:Y:S02]  /*3a90*/  F2FP.F16.F32.PACK_AB R19, R23, R12 ;  /* 0x0000000c1713723e */ /* 0x000fe400000000ff */
[----:B------:R-:W-:-:S05]  /*3aa0*/  LEA.HI.X R21, R18, UR11, R25, 0x1, P1 ;  /* 0x0000000b12157c11 */ /* 0x000fca00088f0c19 */
[----:B------:R0:W-:Y:S02]  /*3ab0*/  STG.E desc[UR6][R20.64], R19 ;  /* 0x0000001314007986 */ /* 0x0001e4000c101906 */
.L_x_2799:
[----:B------:R-:W-:Y:S05]  /*3ac0*/  BSYNC.RECONVERGENT B1 ;  /* 0x0000000000017941 */ /* 0x000fea0003800200 */
.L_x_2798:
        /* <DEDUP_REMOVED lines=20> */
.L_x_2801:
[----:B------:R-:W-:Y:S05]  /*3c10*/  BSYNC.RECONVERGENT B1 ;  /* 0x0000000000017941 */ /* 0x000fea0003800200 */
.L_x_2800:
        /* <DEDUP_REMOVED lines=20> */
.L_x_2803:
[----:B------:R-:W-:Y:S05]  /*3d60*/  BSYNC.RECONVERGENT B1 ;  /* 0x0000000000017941 */ /* 0x000fea0003800200 */
.L_x_2802:
        /* <DEDUP_REMOVED lines=33> */
[----:B------:R-:W-:Y:S02]  /*3f80*/  F2FP.F16.F32.PACK_AB R19, R14, R51 ;  /* 0x000000330e13723e */ /* 0x000fe400000000ff */
[----:B------:R-:W-:-:S05]  /*3f90*/  LEA.HI.X R21, R18, UR11, R23, 0x1, P5 ;  /* 0x0000000b12157c11 */ /* 0x000fca000a8f0c17 */
[----:B------:R0:W-:Y:S02]  /*3fa0*/  STG.E desc[UR6][R20.64], R19 ;  /* 0x0000001314007986 */ /* 0x0001e4000c101906 */
.L_x_2805:
[----:B------:R-:W-:Y:S05]  /*3fb0*/  BSYNC.RECONVERGENT B1 ;  /* 0x0000000000017941 */ /* 0x000fea0003800200 */
.L_x_2804:
        /* <DEDUP_REMOVED lines=17> */
[----:B------:R-:W-:Y:S02]  /*40d0*/  F2FP.F16.F32.PACK_AB R19, R6, R53 ;  /* 0x000000350613723e */ /* 0x000fe400000000ff */
[----:B------:R-:W-:-:S05]  /*40e0*/  LEA.HI.X R21, R18, UR11, R23, 0x1, P2 ;  /* 0x0000000b12157c11 */ /* 0x000fca00090f0c17 */
[----:B------:R0:W-:Y:S02]  /*40f0*/  STG.E desc[UR6][R20.64], R19 ;  /* 0x0000001314007986 */ /* 0x0001e4000c101906 */
.L_x_2807:
[----:B------:R-:W-:Y:S05]  /*4100*/  BSYNC.RECONVERGENT B1 ;  /* 0x0000000000017941 */ /* 0x000fea0003800200 */
.L_x_2806:
        /* <DEDUP_REMOVED lines=20> */
.L_x_2809:
[----:B------:R-:W-:Y:S05]  /*4250*/  BSYNC.RECONVERGENT B1 ;  /* 0x0000000000017941 */ /* 0x000fea0003800200 */
.L_x_2808:
        /* <DEDUP_REMOVED lines=20> */
.L_x_2811:
[----:B------:R-:W-:Y:S05]  /*43a0*/  BSYNC.RECONVERGENT B1 ;  /* 0x0000000000017941 */ /* 0x000fea0003800200 */
.L_x_2810:
        /* <DEDUP_REMOVED lines=20> */
.L_x_2813:
[----:B------:R-:W-:Y:S05]  /*44f0*/  BSYNC.RECONVERGENT B1 ;  /* 0x0000000000017941 */ /* 0x000fea0003800200 */
.L_x_2812:
        /* <DEDUP_REMOVED lines=10> */
[----:B------:R-:W-:Y:S01]  /*45a0*/  F2FP.F16.F32.PACK_AB R21, R36, R21 ;  /* 0x000000152415723e */ /* 0x000fe200000000ff */
        /* <DEDUP_REMOVED lines=8> */
.L_x_2783:
        /* <DEDUP_REMOVED lines=34> */
.L_x_2816:
[----:B------:R-:W-:Y:S05]  /*4850*/  BSYNC.RECONVERGENT B1 ;  /* 0x0000000000017941 */ /* 0x000fea0003800200 */
.L_x_2815:
        /* <DEDUP_REMOVED lines=28> */
[----:B------:R-:W-:Y:S01]  /*4a20*/  F2FP.F16.F32.PACK_AB R21, R6, R21 ;  /* 0x000000150615723e */ /* 0x000fe200000000ff */
[----:B------:R-:W-:-:S05]  /*4a30*/  IMAD.WIDE.U32 R34, R19, UR8, R34 ;  /* 0x0000000813227c25 */ /* 0x000fca000f8e0022 */
[----:B------:R-:W-:Y:S02]  /*4a40*/  IADD3 R33, PT, PT, R35, R33, RZ ;  /* 0x0000002123217210 */ /* 0x000fe40007ffe0ff */
[----:B-1----:R-:W-:-:S04]  /*4a50*/  LEA R32, P2, R34, UR10, 0x1 ;  /* 0x0000000a22207c11 */ /* 0x002fc8000f8408ff */
[----:B------:R-:W-:-:S05]  /*4a60*/  LEA.HI.X R33, R34, UR11, R33, 0x1, P2 ;  /* 0x0000000b22217c11 */ /* 0x000fca00090f0c21 */
[----:B------:R0:W-:Y:S04]  /*4a70*/  STG.E desc[UR6][R32.64], R21 ;  /* 0x0000001520007986 */ /* 0x0001e8000c101906 */
.L_x_2818:
[----:B------:R-:W-:Y:S05]  /*4a80*/  BSYNC.RECONVERGENT B1 ;  /* 0x0000000000017941 */ /* 0x000fea0003800200 */
.L_x_2817:
        /* <DEDUP_REMOVED lines=32> */
[----:B------:R-:W-:-:S05]  /*4c90*/  F2FP.F16.F32.PACK_AB R21, R21, R6 ;  /* 0x000000061515723e */ /* 0x000fca00000000ff */
[----:B------:R1:W-:Y:S02]  /*4ca0*/  STG.E desc[UR6][R32.64], R21 ;  /* 0x0000001520007986 */ /* 0x0003e4000c101906 */
.L_x_2820:
[----:B------:R-:W-:Y:S05]  /*4cb0*/  BSYNC.RECONVERGENT B1 ;  /* 0x0000000000017941 */ /* 0x000fea0003800200 */
.L_x_2819:
[----:B------:R-:W-:Y:S04]  /*4cc0*/  BSSY.RECONVERGENT B1, `(.L_x_2821) ;  /* 0x000001e000017945 */ /* 0x000fe80003800200 */
[----:B------:R-:W-:Y:S05]  /*4cd0*/  @P1 BRA `(.L_x_2822) ;  /* 0x0000000000701947 */ /* 0x000fea0003800000 */
[--C-:B------:R-:W-:Y:S01]  /*4ce0*/  FADD.FTZ R19, R12, -R38.reuse ;  /* 0x800000260c137221 */ /* 0x100fe20000010000 */
[----:B------:R-:W-:Y:S01]  /*4cf0*/  FADD.FTZ R25, R25, -R38 ;  /* 0x8000002619197221 */ /* 0x000fe20000010000 */
[----:B------:R-:W3:Y:S01]  /*4d00*/  LDCU.64 UR8, c[0x0][0x3e0] ;  /* 0x00007c00ff0877ac */ /* 0x000ee20008000a00 */
[----:B------:R-:W-:Y:S01]  /*4d10*/  MOV R34, R70 ;  /* 0x0000004600227202 */ /* 0x000fe20000000f00 */
[-C--:B--2---:R-:W-:Y:S01]  /*4d20*/  FMUL.FTZ R19, R19, R36.reuse ;  /* 0x0000002413137220 */ /* 0x084fe20000410000 */
[----:B------:R-:W-:Y:S01]  /*4d30*/  FMUL.FTZ R8, R25, R36 ;  /* 0x0000002419087220 */ /* 0x000fe20000410000 */
[----:B------:R-:W2:Y:S01]  /*4d40*/  LDCU.64 UR10, c[0x0][0x380] ;  /* 0x00007000ff0a77ac */ /* 0x000ea20008000a00 */
[----:B------:R-:W-:Y:S01]  /*4d50*/  MOV R35, R73 ;  /* 0x0000004900237202 */ /* 0x000fe20000000f00 */
[----:B-----5:R-:W-:Y:S01]  /*4d60*/  FFMA.FTZ R19, R28, R19, R30 ;  /* 0x000000131c137223 */ /* 0x020fe2000001001e */
[----:B01----:R-:W-:-:S03]  /*4d70*/  FFMA.FTZ R21, R29, R8, R31 ;  /* 0x000000081d157223 */ /* 0x003fc6000001001f */
        /* <DEDUP_REMOVED lines=16> */
[----:B------:R-:W-:-:S05]  /*4e80*/  F2FP.F16.F32.PACK_AB R19, R19, R6 ;  /* 0x000000061313723e */ /* 0x000fca00000000ff */
[----:B------:R3:W-:Y:S02]  /*4e90*/  STG.E desc[UR6][R32.64], R19 ;  /* 0x0000001320007986 */ /* 0x0007e4000c101906 */
.L_x_2822:
[----:B------:R-:W-:Y:S05]  /*4ea0*/  BSYNC.RECONVERGENT B1 ;  /* 0x0000000000017941 */ /* 0x000fea0003800200 */
.L_x_2821:
        /* <DEDUP_REMOVED lines=40> */
[----:B------:R-:W-:-:S05]  /*5130*/  F2FP.F16.F32.PACK_AB R21, R21, R10 ;  /* 0x0000000a1515723e */ /* 0x000fca00000000ff */
[----:B------:R4:W-:Y:S02]  /*5140*/  STG.E desc[UR6][R34.64], R21 ;  /* 0x0000001522007986 */ /* 0x0009e4000c101906 */
.L_x_2824:
[----:B------:R-:W-:Y:S05]  /*5150*/  BSYNC.RECONVERGENT B1 ;  /* 0x0000000000017941 */ /* 0x000fea0003800200 */
.L_x_2823:
        /* <DEDUP_REMOVED lines=28> */
[----:B------:R-:W-:-:S05]  /*5320*/  F2FP.F16.F32.PACK_AB R19, R19, R10 ;  /* 0x0000000a1313723e */ /* 0x000fca00000000ff */
[----:B------:R0:W-:Y:S02]  /*5330*/  STG.E desc[UR6][R34.64], R19 ;  /* 0x0000001322007986 */ /* 0x0001e4000c101906 */
.L_x_2826:
[----:B------:R-:W-:Y:S05]  /*5340*/  BSYNC.RECONVERGENT B1 ;  /* 0x0000000000017941 */ /* 0x000fea0003800200 */
.L_x_2825:
        /* <DEDUP_REMOVED lines=28> */
[----:B------:R-:W-:-:S05]  /*5510*/  F2FP.F16.F32.PACK_AB R21, R21, R10 ;  /* 0x0000000a1515723e */ /* 0x000fca00000000ff */
[----:B------:R0:W-:Y:S02]  /*5520*/  STG.E desc[UR6][R32.64], R21 ;  /* 0x0000001520007986 */ /* 0x0001e4000c101906 */
.L_x_2828:
[----:B------:R-:W-:Y:S05]  /*5530*/  BSYNC.RECONVERGENT B1 ;  /* 0x0000000000017941 */ /* 0x000fea0003800200 */
.L_x_2827:
        /* <DEDUP_REMOVED lines=28> */
[----:B------:R-:W-:-:S05]  /*5700*/  F2FP.F16.F32.PACK_AB R23, R23, R10 ;  /* 0x0000000a1717723e */ /* 0x000fca00000000ff */
[----:B------:R0:W-:Y:S02]  /*5710*/  STG.E desc[UR6][R18.64], R23 ;  /* 0x0000001712007986 */ /* 0x0001e4000c101906 */
.L_x_2830:
[----:B------:R-:W-:Y:S05]  /*5720*/  BSYNC.RECONVERGENT B1 ;  /* 0x0000000000017941 */ /* 0x000fea0003800200 */
.L_x_2829:
        /* <DEDUP_REMOVED lines=30> */
.L_x_2832:
[----:B------:R-:W-:Y:S05]  /*5910*/  BSYNC.RECONVERGENT B1 ;  /* 0x0000000000017941 */ /* 0x000fea0003800200 */
.L_x_2831:
        /* <DEDUP_REMOVED lines=30> */
.L_x_2834:
[----:B------:R-:W-:Y:S05]  /*5b00*/  BSYNC.RECONVERGENT B1 ;  /* 0x0000000000017941 */ /* 0x000fea0003800200 */
.L_x_2833:
        /* <DEDUP_REMOVED lines=44> */
[----:B------:R-:W-:-:S05]  /*5dd0*/  F2FP.F16.F32.PACK_AB R23, R23, R6 ;  /* 0x000000061717723e */ /* 0x000fca00000000ff */
[----:B------:R0:W-:Y:S02]  /*5de0*/  STG.E desc[UR6][R20.64], R23 ;  /* 0x0000001714007986 */ /* 0x0001e4000c101906 */
.L_x_2836:
[----:B------:R-:W-:Y:S05]  /*5df0*/  BSYNC.RECONVERGENT B1 ;  /* 0x0000000000017941 */ /* 0x000fea0003800200 */
.L_x_2835:
        /* <DEDUP_REMOVED lines=30> */
.L_x_2838:
[----:B------:R-:W-:Y:S05]  /*5fe0*/  BSYNC.RECONVERGENT B1 ;  /* 0x0000000000017941 */ /* 0x000fea0003800200 */
.L_x_2837:
        /* <DEDUP_REMOVED lines=30> */
.L_x_2840:
[----:B------:R-:W-:Y:S05]  /*61d0*/  BSYNC.RECONVERGENT B1 ;  /* 0x0000000000017941 */ /* 0x000fea0003800200 */
.L_x_2839:
        /* <DEDUP_REMOVED lines=30> */
.L_x_2842:
[----:B------:R-:W-:Y:S05]  /*63c0*/  BSYNC.RECONVERGENT B1 ;  /* 0x0000000000017941 */ /* 0x000fea0003800200 */
.L_x_2841:
        /* <DEDUP_REMOVED lines=30> */
.L_x_2844:
[----:B------:R-:W-:Y:S05]  /*65b0*/  BSYNC.RECONVERGENT B1 ;  /* 0x0000000000017941 */ /* 0x000fea0003800200 */
.L_x_2843:
        /* <DEDUP_REMOVED lines=28> */
.L_x_2814:
[----:B------:R-:W-:Y:S05]  /*6780*/  BSYNC.RECONVERGENT B0 ;  /* 0x0000000000007941 */ /* 0x000fea0003800200 */
.L_x_2782:
        /* <DEDUP_REMOVED lines=8> */
.L_x_2846:
        /* <DEDUP_REMOVED lines=15> */
.L_x_4929:


//--------------------- .text._Z35group_norm_nhwc_fwd_one_pass_kernelI11Fp16IOFp32WLi256ELi160ELi640EEv26Group_norm_nhwc_fwd_params --------------------------
	.section	.text._Z35group_norm_nhwc_fwd_one_pass_kernelI11Fp16IOFp32WLi256ELi160ELi640EEv26Group_norm_nhwc_fwd_params,"ax",@progbits
	.align	128
        .global         _Z35group_norm_nhwc_fwd_one_pass_kernelI11Fp16IOFp32WLi256ELi160ELi640EEv26Group_norm_nhwc_fwd_params
        .type           _Z35group_norm_nhwc_fwd_one_pass_kernelI11Fp16IOFp32WLi256ELi160ELi640EEv26Group_norm_nhwc_fwd_params,@function
        .size           _Z35group_norm_nhwc_fwd_one_pass_kernelI11Fp16IOFp32WLi256ELi160ELi640EEv26Group_norm_nhwc_fwd_params,(.L_x_4930 - _Z35group_norm_nhwc_fwd_one_pass_kernelI11Fp16IOFp32WLi256ELi160ELi640EEv26Group_norm_nhwc_fwd_params)
        .other          _Z35group_norm_nhwc_fwd_one_pass_kernelI11Fp16IOFp32WLi256ELi160ELi640EEv26Group_norm_nhwc_fwd_params,@"STO_CUDA_ENTRY STV_DEFAULT"
_Z35group_norm_nhwc_fwd_one_pass_kernelI11Fp16IOFp32WLi256ELi160ELi640EEv26Group_norm_nhwc_fwd_params:
.text._Z35group_norm_nhwc_fwd_one_pass_kernelI11Fp16IOFp32WLi256ELi160ELi640EEv26Group_norm_nhwc_fwd_params:
        /* <DEDUP_REMOVED lines=26> */
.L_x_2986:
        /* <DEDUP_REMOVED lines=18> */
[----:B------:R-:W-:-:S05]  /*02c0*/  IMAD.HI.U32 R5, R3, R5, UR6 ;  /* 0x0000000603057e27 */ /* 0x000fca000f8e0005 */
[----:B------:R-:W-:Y:S02]  /*02d0*/  R2UR UR6, R5 ;  /* 0x00000000050672ca */ /* 0x000fe400000e0000 */
[----:B------:R-:W0:Y:S11]  /*02e0*/  LDC R5, c[0x0][0x404] ;  /* 0x00010100ff057b82 */ /* 0x000e360000000800 */
[----:B------:R-:W-:-:S06]  /*02f0*/  UIMAD.WIDE.U32 UR6, UR6, UR4, URZ ;  /* 0x00000004060672a5 */ /* 0x000fcc000f8e00ff */
[----:B------:R-:W-:-:S05]  /*0300*/  IADD3 R0, PT, PT, RZ, -UR7, RZ ;  /* 0x80000007ff007c10 */ /* 0x000fca000fffe0ff */
[----:B------:R-:W-:Y:S01]  /*0310*/  IMAD R0, R7, R0, UR4 ;  /* 0x0000000407007e24 */ /* 0x000fe2000f8e0200 */
[----:B------:R-:W-:Y:S01]  /*0320*/  ULOP3.LUT UR4, UR5, UR10, URZ, 0x3c, !UPT ;  /* 0x0000000a05047292 */ /* 0x000fe2000f8e3cff */
[----:B0-----:R-:W-:Y:S01]  /*0330*/  IMAD R5, R5, UR8, R84 ;  /* 0x0000000805057c24 */ /* 0x001fe2000f8e0254 */
[----:B------:R-:W0:Y:S02]  /*0340*/  LDCU.64 UR8, c[0x0][0x3f0] ;  /* 0x00007e00ff0877ac */ /* 0x000e240008000a00 */
[----:B------:R-:W-:Y:S02]  /*0350*/  ISETP.GT.U32.AND P1, PT, R7, R0, PT ;  /* 0x000000000700720c */ /* 0x000fe40003f24070 */
[----:B------:R-:W-:Y:S02]  /*0360*/  SHF.R.S32.HI R3, RZ, 0x1f, R5 ;  /* 0x0000001fff037819 */ /* 0x000fe40000011405 */
[C---:B------:R-:W-:Y:S02]  /*0370*/  IADD3 R9, PT, PT, R5.reuse, 0x8, RZ ;  /* 0x0000000805097810 */ /* 0x040fe40007ffe0ff */
[----:B------:R-:W-:-:S02]  /*0380*/  IADD3 R11, PT, PT, R5, 0x10, RZ ;  /* 0x00000010050b7810 */ /* 0x000fc40007ffe0ff */
[----:B-1----:R-:W-:Y:S02]  /*0390*/  ISETP.GE.U32.AND P2, PT, R9, UR14, PT ;  /* 0x0000000e09007c0c */ /* 0x002fe4000bf46070 */
[----:B------:R-:W-:Y:S02]  /*03a0*/  SHF.R.S32.HI R17, RZ, 0x1f, R9 ;  /* 0x0000001fff117819 */ /* 0x000fe40000011409 */
[----:B------:R-:W-:Y:S01]  /*03b0*/  ISETP.GE.U32.AND P3, PT, R11, UR14, PT ;  /* 0x0000000e0b007c0c */ /* 0x000fe2000bf66070 */
[----:B------:R-:W-:Y:S01]  /*03c0*/  VOTEU.ANY UP2, P1 ;  /* 0x0000000000ff7886 */ /* 0x000fe20000840100 */
[----:B------:R-:W-:Y:S02]  /*03d0*/  PLOP3.LUT P1, PT, PT, PT, UP2, 0x80, 0x8 ;  /* 0x000000000008781c */ /* 0x000fe40003f2f028 */
[----:B------:R-:W-:Y:S02]  /*03e0*/  ISETP.GE.AND.EX P2, PT, R17, UR15, PT, P2 ;  /* 0x0000000f11007c0c */ /* 0x000fe4000bf46320 */
[----:B------:R-:W-:Y:S01]  /*03f0*/  @!UP2 UIADD3 UR7, UPT, UPT, UR7, 0x1, URZ ;  /* 0x000000010707a890 */ /* 0x000fe2000fffe0ff */
[----:B0-----:R-:W-:Y:S01]  /*0400*/  MOV R13, UR8 ;  /* 0x00000008000d7c02 */ /* 0x001fe20008000f00 */
[----:B------:R-:W-:Y:S01]  /*0410*/  UISETP.GE.AND UP2, UPT, UR4, URZ, UPT ;  /* 0x000000ff0400728c */ /* 0x000fe2000bf46270 */
[----:B------:R-:W-:-:S02]  /*0420*/  SHF.R.S32.HI R19, RZ, 0x1f, R11 ;  /* 0x0000001fff137819 */ /* 0x000fc4000001140b */
[----:B------:R-:W-:Y:S02]  /*0430*/  IADD3 R15, PT, PT, R5, 0x20, RZ ;  /* 0x00000020050f7810 */ /* 0x000fe40007ffe0ff */
[----:B------:R-:W-:Y:S02]  /*0440*/  ISETP.GE.AND.EX P3, PT, R19, UR15, PT, P3 ;  /* 0x0000000f13007c0c */ /* 0x000fe4000bf66330 */
[-C--:B------:R-:W-:Y:S02]  /*0450*/  @!P1 IADD3 R0, PT, PT, R0, -R7.reuse, RZ ;  /* 0x8000000700009210 */ /* 0x080fe40007ffe0ff */
[----:B------:R-:W0:Y:S02]  /*0460*/  @!P2 LDC.64 R26, c[0x0][0x3e0] ;  /* 0x0000f800ff1aab82 */ /* 0x000e240000000a00 */
[----:B------:R-:W-:-:S06]  /*0470*/  ISETP.GE.U32.AND P1, PT, R0, R7, PT ;  /* 0x000000070000720c */ /* 0x000fcc0003f26070 */
[----:B------:R-:W1:Y:S07]  /*0480*/  @!P2 LDC.64 R30, c[0x0][0x390] ;  /* 0x0000e400ff1eab82 */ /* 0x000e6e0000000a00 */
[----:B------:R-:W-:Y:S01]  /*0490*/  VOTEU.ANY UP1, P1 ;  /* 0x0000000000ff7886 */ /* 0x000fe20000820100 */
[----:B------:R-:W-:Y:S01]  /*04a0*/  ISETP.GE.U32.AND P1, PT, R5, UR14, PT ;  /* 0x0000000e05007c0c */ /* 0x000fe2000bf26070 */
[----:B------:R-:W2:Y:S03]  /*04b0*/  @!P3 LDC.64 R28, c[0x0][0x3e0] ;  /* 0x0000f800ff1cbb82 */ /* 0x000ea60000000a00 */
[----:B------:R-:W-:Y:S01]  /*04c0*/  @UP1 UIADD3 UR7, UPT, UPT, UR7, 0x1, URZ ;  /* 0x0000000107071890 */ /* 0x000fe2000fffe0ff */
[----:B------:R-:W-:-:S03]  /*04d0*/  ISETP.GE.AND.EX P1, PT, R3, UR15, PT, P1 ;  /* 0x0000000f03007c0c */ /* 0x000fc6000bf26310 */
[----:B------:R-:W-:Y:S01]  /*04e0*/  @!UP2 UIADD3 UR7, UPT, UPT, -UR7, URZ, URZ ;  /* 0x000000ff0707a290 */ /* 0x000fe2000fffe1ff */
[----:B------:R-:W3:Y:S01]  /*04f0*/  @!P3 LDC.64 R32, c[0x0][0x390] ;  /* 0x0000e400ff20bb82 */ /* 0x000ee20000000a00 */
[----:B------:R-:W-:-:S04]  /*0500*/  @!UP0 ULOP3.LUT UR7, URZ, UR10, URZ, 0x33, !UPT ;  /* 0x0000000aff078292 */ /* 0x000fc8000f8e33ff */
[----:B------:R-:W-:-:S04]  /*0510*/  UIADD3 UR4, UPT, UPT, -UR7, URZ, URZ ;  /* 0x000000ff07047290 */ /* 0x000fc8000fffe1ff */
[----:B------:R-:W-:Y:S01]  /*0520*/  UIMAD UR4, UR10, UR4, UR5 ;  /* 0x000000040a0472a4 */ /* 0x000fe2000f8e0205 */
[----:B------:R-:W4:Y:S03]  /*0530*/  @!P1 LDC.64 R6, c[0x0][0x3e0] ;  /* 0x0000f800ff069b82 */ /* 0x000f260000000a00 */
[----:B------:R-:W-:Y:S02]  /*0540*/  UIMAD UR11, UR4, 0xa0, URZ ;  /* 0x000000a0040b78a4 */ /* 0x000fe4000f8e02ff */
[----:B------:R-:W-:-:S03]  /*0550*/  USHF.R.S32.HI UR4, URZ, 0x1f, UR7 ;  /* 0x0000001fff047899 */ /* 0x000fc60008011407 */
[----:B-----5:R-:W5:Y:S01]  /*0560*/  @!P1 LDC.64 R22, c[0x0][0x390] ;  /* 0x0000e400ff169b82 */ /* 0x020f620000000a00 */
[----:B------:R-:W-:Y:S01]  /*0570*/  IADD3 R86, P4, PT, R34, UR11, RZ ;  /* 0x0000000b22567c10 */ /* 0x000fe2000ff9e0ff */
[----:B------:R-:W-:Y:S01]  /*0580*/  UIMAD UR4, UR4, UR8, URZ ;  /* 0x00000008040472a4 */ /* 0x000fe2000f8e02ff */
[----:B------:R-:W-:-:S03]  /*0590*/  MOV R0, UR11 ;  /* 0x0000000b00007c02 */ /* 0x000fc60008000f00 */
[----:B------:R-:W-:Y:S01]  /*05a0*/  UIMAD UR4, UR7, UR9, UR4 ;  /* 0x00000009070472a4 */ /* 0x000fe2000f8e0204 */
[----:B------:R-:W-:-:S03]  /*05b0*/  LEA.HI.X.SX32 R87, R0, RZ, 0x1, P4 ;  /* 0x000000ff00577211 */ /* 0x000fc600020f0eff */
[----:B------:R-:W-:Y:S01]  /*05c0*/  IMAD.WIDE.U32 R86, R13, UR7, R86 ;  /* 0x000000070d567c25 */ /* 0x000fe2000f8e0056 */
[----:B------:R-:W-:-:S03]  /*05d0*/  IADD3 R13, PT, PT, R5, 0x18, RZ ;  /* 0x00000018050d7810 */ /* 0x000fc60007ffe0ff */
[----:B----4-:R-:W-:Y:S01]  /*05e0*/  @!P1 IMAD R0, R3, R6, RZ ;  /* 0x0000000603009224 */ /* 0x010fe200078e02ff */
[----:B------:R-:W-:Y:S02]  /*05f0*/  IADD3 R89, PT, PT, R87, UR4, RZ ;  /* 0x0000000457597c10 */ /* 0x000fe4000fffe0ff */
[----:B------:R-:W-:Y:S01]  /*0600*/  @!P1 MOV R88, R86 ;  /* 0x0000005600589202 */ /* 0x000fe20000000f00 */
[----:B------:R-:W-:Y:S01]  /*0610*/  @!P1 IMAD R7, R5, R7, R0 ;  /* 0x0000000705079224 */ /* 0x000fe200078e0200 */
[----:B------:R-:W-:Y:S02]  /*0620*/  ISETP.GE.U32.AND P4, PT, R13, UR14, PT ;  /* 0x0000000e0d007c0c */ /* 0x000fe4000bf86070 */
[----:B------:R-:W-:Y:S01]  /*0630*/  SHF.R.S32.HI R21, RZ, 0x1f, R13 ;  /* 0x0000001fff157819 */ /* 0x000fe2000001140d */
[----:B------:R-:W-:-:S03]  /*0640*/  @!P1 IMAD.WIDE.U32 R2, R5, R6, R88 ;  /* 0x0000000605029225 */ /* 0x000fc600078e0058 */
[----:B------:R-:W-:Y:S02]  /*0650*/  ISETP.GE.AND.EX P4, PT, R21, UR15, PT, P4 ;  /* 0x0000000f15007c0c */ /* 0x000fe4000bf86340 */
[----:B------:R-:W-:Y:S02]  /*0660*/  @!P1 IADD3 R0, PT, PT, R3, R7, RZ ;  /* 0x0000000703009210 */ /* 0x000fe40007ffe0ff */
[----:B-----5:R-:W-:-:S04]  /*0670*/  @!P1 LEA R6, P5, R2, R22, 0x1 ;  /* 0x0000001602069211 */ /* 0x020fc800078a08ff */
[----:B------:R-:W-:Y:S01]  /*0680*/  @!P1 LEA.HI.X R7, R2, R23, R0, 0x1, P5 ;  /* 0x0000001702079211 */ /* 0x000fe200028f0c00 */
[----:B0-----:R-:W-:Y:S01]  /*0690*/  @!P2 IMAD R0, R17, R26, RZ ;  /* 0x0000001a1100a224 */ /* 0x001fe200078e02ff */
[----:B------:R-:W-:Y:S02]  /*06a0*/  ISETP.GE.U32.AND P5, PT, R15, UR14, PT ;  /* 0x0000000e0f007c0c */ /* 0x000fe4000bfa6070 */
[----:B------:R-:W-:Y:S01]  /*06b0*/  SHF.R.S32.HI R23, RZ, 0x1f, R15 ;  /* 0x0000001fff177819 */ /* 0x000fe2000001140f */
[----:B------:R-:W0:Y:S01]  /*06c0*/  @!P4 LDC.64 R34, c[0x0][0x3e0] ;  /* 0x0000f800ff22cb82 */ /* 0x000e220000000a00 */
[----:B------:R-:W-:Y:S01]  /*06d0*/  @!P2 MOV R2, R86 ;  /* 0x000000560002a202 */ /* 0x000fe20000000f00 */
[----:B------:R1:W4:Y:S01]  /*06e0*/  @!P1 LDG.E R78, desc[UR12][R6.64] ;  /* 0x0000000c064e9981 */ /* 0x000322000c1e1900 */
[----:B------:R-:W-:Y:S01]  /*06f0*/  ISETP.GE.AND.EX P5, PT, R23, UR15, PT, P5 ;  /* 0x0000000f17007c0c */ /* 0x000fe2000bfa6350 */
[----:B------:R-:W-:Y:S01]  /*0700*/  @!P2 IMAD R27, R9, R27, R0 ;  /* 0x0000001b091ba224 */ /* 0x000fe200078e0200 */
[----:B------:R-:W-:Y:S01]  /*0710*/  IADD3 R17, PT, PT, R5, 0x28, RZ ;  /* 0x0000002805117810 */ /* 0x000fe20007ffe0ff */
[----:B--2---:R-:W-:Y:S01]  /*0720*/  @!P3 IMAD R0, R19, R28, RZ ;  /* 0x0000001c1300b224 */ /* 0x004fe200078e02ff */
[----:B------:R-:W-:Y:S01]  /*0730*/  @!P2 MOV R3, R89 ;  /* 0x000000590003a202 */ /* 0x000fe20000000f00 */
[----:B------:R-:W2:Y:S01]  /*0740*/  @!P4 LDC.64 R36, c[0x0][0x390] ;  /* 0x0000e400ff24cb82 */ /* 0x000ea20000000a00 */
[----:B------:R-:W-:Y:S01]  /*0750*/  ISETP.GE.U32.AND P1, PT, R17, UR14, PT ;  /* 0x0000000e11007c0c */ /* 0x000fe2000bf26070 */
[----:B------:R-:W-:Y:S01]  /*0760*/  @!P3 IMAD R29, R11, R29, R0 ;  /* 0x0000001d0b1db224 */ /* 0x000fe200078e0200 */
[----:B------:R-:W-:Y:S01]  /*0770*/  SHF.R.S32.HI R25, RZ, 0x1f, R17 ;  /* 0x0000001fff197819 */ /* 0x000fe20000011411 */
[----:B------:R-:W-:Y:S01]  /*0780*/  @!P2 IMAD.WIDE.U32 R2, R9, R26, R2 ;  /* 0x0000001a0902a225 */ /* 0x000fe200078e0002 */
[----:B------:R-:W-:-:S02]  /*0790*/  @!P3 MOV R8, R86 ;  /* 0x000000560008b202 */ /* 0x000fc40000000f00 */
[----:B------:R-:W-:Y:S01]  /*07a0*/  @!P3 MOV R9, R89 ;  /* 0x000000590009b202 */ /* 0x000fe20000000f00 */
[----:B------:R-:W5:Y:S01]  /*07b0*/  @!P5 LDC.64 R38, c[0x0][0x3e0] ;  /* 0x0000f800ff26db82 */ /* 0x000f620000000a00 */
[----:B------:R-:W-:Y:S02]  /*07c0*/  ISETP.GE.AND.EX P1, PT, R25, UR15, PT, P1 ;  /* 0x0000000f19007c0c */ /* 0x000fe4000bf26310 */
[----:B------:R-:W-:Y:S01]  /*07d0*/  @!P2 IADD3 R0, PT, PT, R3, R27, RZ ;  /* 0x0000001b0300a210 */ /* 0x000fe20007ffe0ff */
[----:B------:R-:W-:Y:S01]  /*07e0*/  @!P3 IMAD.WIDE.U32 R8, R11, R28, R8 ;  /* 0x0000001c0b08b225 */ /* 0x000fe200078e0008 */
[C---:B-1----:R-:W-:Y:S02]  /*07f0*/  @!P2 LEA R6, P6, R2.reuse, R30, 0x1 ;  /* 0x0000001e0206a211 */ /* 0x042fe400078c08ff */
[----:B------:R-:W-:Y:S01]  /*0800*/  MOV R76, RZ ;  /* 0x000000ff004c7202 */ /* 0x000fe20000000f00 */
[----:B0-----:R-:W-:Y:S01]  /*0810*/  @!P4 IMAD R4, R21, R34, RZ ;  /* 0x000000221504c224 */ /* 0x001fe200078e02ff */
[----:B------:R-:W-:-:S02]  /*0820*/  @!P2 LEA.HI.X R7, R2, R31, R0, 0x1, P6 ;  /* 0x0000001f0207a211 */ /* 0x000fc400030f0c00 */
[----:B------:R-:W-:Y:S02]  /*0830*/  @!P3 IADD3 R0, PT, PT, R9, R29, RZ ;  /* 0x0000001d0900b210 */ /* 0x000fe40007ffe0ff */
[C---:B---3--:R-:W-:Y:S01]  /*0840*/  @!P3 LEA R2, P6, R8.reuse, R32, 0x1 ;  /* 0x000000200802b211 */ /* 0x048fe200078c08ff */
[----:B------:R-:W0:Y:S01]  /*0850*/  @!P1 LDC.64 R30, c[0x0][0x3e0] ;  /* 0x0000f800ff1e9b82 */ /* 0x000e220000000a00 */
[----:B------:R-:W-:Y:S01]  /*0860*/  IADD3 R19, PT, PT, R5, 0x30, RZ ;  /* 0x0000003005137810 */ /* 0x000fe20007ffe0ff */
[----:B------:R2:W3:Y:S01]  /*0870*/  @!P2 LDG.E R76, desc[UR12][R6.64] ;  /* 0x0000000c064ca981 */ /* 0x0004e2000c1e1900 */
[----:B------:R-:W-:Y:S01]  /*0880*/  @!P3 LEA.HI.X R3, R8, R33, R0, 0x1, P6 ;  /* 0x000000210803b211 */ /* 0x000fe200030f0c00 */
[----:B------:R-:W-:Y:S01]  /*0890*/  @!P4 IMAD R11, R13, R35, R4 ;  /* 0x000000230d0bc224 */ /* 0x000fe200078e0204 */
[----:B------:R-:W-:Y:S02]  /*08a0*/  @!P4 MOV R8, R86 ;  /* 0x000000560008c202 */ /* 0x000fe40000000f00 */
[----:B------:R-:W-:Y:S01]  /*08b0*/  @!P4 MOV R9, R89 ;  /* 0x000000590009c202 */ /* 0x000fe20000000f00 */
[----:B------:R-:W1:Y:S01]  /*08c0*/  @!P5 LDC.64 R28, c[0x0][0x390] ;  /* 0x0000e400ff1cdb82 */ /* 0x000e620000000a00 */
[----:B------:R-:W-:-:S02]  /*08d0*/  ISETP.GE.U32.AND P2, PT, R19, UR14, PT ;  /* 0x0000000e13007c0c */ /* 0x000fc4000bf46070 */
[----:B------:R-:W-:Y:S01]  /*08e0*/  SHF.R.S32.HI R27, RZ, 0x1f, R19 ;  /* 0x0000001fff1b7819 */ /* 0x000fe20000011413 */
[----:B------:R-:W-:Y:S01]  /*08f0*/  @!P4 IMAD.WIDE.U32 R8, R13, R34, R8 ;  /* 0x000000220d08c225 */ /* 0x000fe200078e0008 */
[----:B------:R-:W-:Y:S02]  /*0900*/  MOV R74, RZ ;  /* 0x000000ff004a7202 */ /* 0x000fe40000000f00 */
[----:B------:R-:W-:Y:S01]  /*0910*/  ISETP.GE.AND.EX P2, PT, R27, UR15, PT, P2 ;  /* 0x0000000f1b007c0c */ /* 0x000fe2000bf46320 */
[----:B-----5:R-:W-:Y:S01]  /*0920*/  @!P5 IMAD R4, R23, R38, RZ ;  /* 0x000000261704d224 */ /* 0x020fe200078e02ff */
[----:B------:R-:W-:Y:S01]  /*0930*/  @!P4 IADD3 R0, PT, PT, R9, R11, RZ ;  /* 0x0000000b0900c210 */ /* 0x000fe20007ffe0ff */
[----:B------:R-:W5:Y:S01]  /*0940*/  @!P1 LDC.64 R22, c[0x0][0x390] ;  /* 0x0000e400ff169b82 */ /* 0x000f620000000a00 */
[----:B------:R0:W3:Y:S01]  /*0950*/  @!P3 LDG.E R74, desc[UR12][R2.64] ;  /* 0x0000000c024ab981 */ /* 0x0000e2000c1e1900 */
[----:B--2---:R-:W-:Y:S01]  /*0960*/  @!P4 LEA R6, P3, R8, R36, 0x1 ;  /* 0x000000240806c211 */ /* 0x004fe200078608ff */
[----:B------:R-:W-:Y:S01]  /*0970*/  @!P5 IMAD R9, R15, R39, R4 ;  /* 0x000000270f09d224 */ /* 0x000fe200078e0204 */
[----:B------:R-:W-:-:S02]  /*0980*/  IADD3 R21, PT, PT, R5, 0x38, RZ ;  /* 0x0000003805157810 */ /* 0x000fc40007ffe0ff */
[----:B------:R-:W-:Y:S01]  /*0990*/  @!P4 LEA.HI.X R7, R8, R37, R0, 0x1, P3 ;  /* 0x000000250807c211 */ /* 0x000fe200018f0c00 */
[----:B0-----:R-:W-:Y:S01]  /*09a0*/  @!P1 IMAD R4, R25, R30, RZ ;  /* 0x0000001e19049224 */ /* 0x001fe200078e02ff */
[----:B------:R-:W-:Y:S02]  /*09b0*/  ISETP.GE.U32.AND P3, PT, R21, UR14, PT ;  /* 0x0000000e15007c0c */ /* 0x000fe4000bf66070 */
[----:B------:R-:W-:Y:S01]  /*09c0*/  SHF.R.S32.HI R13, RZ, 0x1f, R21 ;  /* 0x0000001fff0d7819 */ /* 0x000fe20000011415 */
[----:B------:R-:W0:Y:S01]  /*09d0*/  @!P2 LDC.64 R32, c[0x0][0x3e0] ;  /* 0x0000f800ff20ab82 */ /* 0x000e220000000a00 */
[----:B------:R-:W-:Y:S02]  /*09e0*/  @!P5 MOV R2, R86 ;  /* 0x000000560002d202 */ /* 0x000fe40000000f00 */
[----:B------:R-:W-:Y:S02]  /*09f0*/  @!P5 MOV R3, R89 ;  /* 0x000000590003d202 */ /* 0x000fe40000000f00 */
[----:B------:R-:W-:-:S02]  /*0a00*/  ISETP.GE.AND.EX P3, PT, R13, UR15, PT, P3 ;  /* 0x0000000f0d007c0c */ /* 0x000fc4000bf66330 */
[----:B------:R-:W-:Y:S01]  /*0a10*/  MOV R72, RZ ;  /* 0x000000ff00487202 */ /* 0x000fe20000000f00 */
[----:B------:R-:W-:Y:S01]  /*0a20*/  @!P5 IMAD.WIDE.U32 R2, R15, R38, R2 ;  /* 0x000000260f02d225 */ /* 0x000fe200078e0002 */
[----:B------:R-:W-:Y:S01]  /*0a30*/  @!P1 MOV R10, R86 ;  /* 0x00000056000a9202 */ /* 0x000fe20000000f00 */
[----:B------:R-:W2:Y:S01]  /*0a40*/  @!P2 LDC.64 R14, c[0x0][0x390] ;  /* 0x0000e400ff0eab82 */ /* 0x000ea20000000a00 */
[----:B------:R-:W-:Y:S02]  /*0a50*/  @!P1 MOV R11, R89 ;  /* 0x00000059000b9202 */ /* 0x000fe40000000f00 */
[----:B------:R0:W3:Y:S01]  /*0a60*/  @!P4 LDG.E R72, desc[UR12][R6.64] ;  /* 0x0000000c0648c981 */ /* 0x0000e2000c1e1900 */
[----:B------:R-:W-:Y:S01]  /*0a70*/  @!P5 IADD3 R0, PT, PT, R3, R9, RZ ;  /* 0x000000090300d210 */ /* 0x000fe20007ffe0ff */
[C---:B------:R-:W-:Y:S01]  /*0a80*/  @!P1 IMAD R3, R17.reuse, R31, R4 ;  /* 0x0000001f11039224 */ /* 0x040fe200078e0204 */
[----:B-1----:R-:W-:Y:S01]  /*0a90*/  @!P5 LEA R8, P4, R2, R28, 0x1 ;  /* 0x0000001c0208d211 */ /* 0x002fe200078808ff */
[----:B------:R-:W-:Y:S01]  /*0aa0*/  @!P1 IMAD.WIDE.U32 R10, R17, R30, R10 ;  /* 0x0000001e110a9225 */ /* 0x000fe200078e000a */
[----:B------:R-:W1:Y:S01]  /*0ab0*/  @!P3 LDC.64 R34, c[0x0][0x3e0] ;  /* 0x0000f800ff22bb82 */ /* 0x000e620000000a00 */
[----:B------:R-:W-:-:S02]  /*0ac0*/  MOV R70, RZ ;  /* 0x000000ff00467202 */ /* 0x000fc40000000f00 */
[----:B------:R-:W-:Y:S02]  /*0ad0*/  @!P5 LEA.HI.X R9, R2, R29, R0, 0x1, P4 ;  /* 0x0000001d0209d211 */ /* 0x000fe400020f0c00 */
[----:B------:R-:W-:Y:S02]  /*0ae0*/  @!P1 IADD3 R0, PT, PT, R11, R3, RZ ;  /* 0x000000030b009210 */ /* 0x000fe40007ffe0ff */
[C---:B-----5:R-:W-:Y:S01]  /*0af0*/  @!P1 LEA R2, P4, R10.reuse, R22, 0x1 ;  /* 0x000000160a029211 */ /* 0x060fe200078808ff */
[----:B------:R-:W5:Y:S01]  /*0b00*/  @!P5 LDG.E R70, desc[UR12][R8.64] ;  /* 0x0000000c0846d981 */ /* 0x000f62000c1e1900 */
[----:B------:R-:W-:Y:S02]  /*0b10*/  IADD3 R17, PT, PT, R5, 0x40, RZ ;  /* 0x0000004005117810 */ /* 0x000fe40007ffe0ff */
[----:B------:R-:W-:Y:S01]  /*0b20*/  @!P1 LEA.HI.X R3, R10, R23, R0, 0x1, P4 ;  /* 0x000000170a039211 */ /* 0x000fe200020f0c00 */
[----:B0-----:R-:W-:Y:S01]  /*0b30*/  @!P2 IMAD R0, R27, R32, RZ ;  /* 0x000000201b00a224 */ /* 0x001fe200078e02ff */
[----:B------:R-:W-:-:S02]  /*0b40*/  IADD3 R23, PT, PT, R5, 0x48, RZ ;  /* 0x0000004805177810 */ /* 0x000fc40007ffe0ff */
[----:B------:R-:W-:Y:S01]  /*0b50*/  ISETP.GE.U32.AND P4, PT, R17, UR14, PT ;  /* 0x0000000e11007c0c */ /* 0x000fe2000bf86070 */
[----:B------:R-:W-:Y:S01]  /*0b60*/  @!P2 IMAD R11, R19, R33, R0 ;  /* 0x00000021130ba224 */ /* 0x000fe200078e0200 */
[----:B------:R-:W-:Y:S02]  /*0b70*/  SHF.R.S32.HI R29, RZ, 0x1f, R17 ;  /* 0x0000001fff1d7819 */ /* 0x000fe40000011411 */
[----:B------:R-:W-:Y:S02]  /*0b80*/  ISETP.GE.U32.AND P5, PT, R23, UR14, PT ;  /* 0x0000000e17007c0c */ /* 0x000fe4000bfa6070 */
[----:B------:R-:W-:Y:S02]  /*0b90*/  SHF.R.S32.HI R31, RZ, 0x1f, R23 ;  /* 0x0000001fff1f7819 */ /* 0x000fe40000011417 */
[----:B------:R-:W-:Y:S02]  /*0ba0*/  ISETP.GE.AND.EX P4, PT, R29, UR15, PT, P4 ;  /* 0x0000000f1d007c0c */ /* 0x000fe4000bf86340 */
[----:B------:R-:W-:-:S02]  /*0bb0*/  @!P2 MOV R6, R86 ;  /* 0x000000560006a202 */ /* 0x000fc40000000f00 */
[----:B------:R-:W-:Y:S02]  /*0bc0*/  @!P2 MOV R7, R89 ;  /* 0x000000590007a202 */ /* 0x000fe40000000f00 */
[----:B------:R-:W-:Y:S02]  /*0bd0*/  MOV R68, RZ ;  /* 0x000000ff00447202 */ /* 0x000fe40000000f00 */
[----:B------:R-:W-:Y:S01]  /*0be0*/  ISETP.GE.AND.EX P5, PT, R31, UR15, PT, P5 ;  /* 0x0000000f1f007c0c */ /* 0x000fe2000bfa6350 */
[----:B------:R-:W-:Y:S02]  /*0bf0*/  @!P2 IMAD.WIDE.U32 R6, R19, R32, R6 ;  /* 0x000000201306a225 */ /* 0x000fe400078e0006 */
[----:B------:R-:W0:Y:S01]  /*0c00*/  @!P3 LDC.64 R32, c[0x0][0x390] ;  /* 0x0000e400ff20bb82 */ /* 0x000e220000000a00 */
[----:B------:R2:W5:Y:S01]  /*0c10*/  @!P1 LDG.E R68, desc[UR12][R2.64] ;  /* 0x0000000c02449981 */ /* 0x000562000c1e1900 */
[----:B------:R-:W-:Y:S01]  /*0c20*/  IADD3 R25, PT, PT, R5, 0x50, RZ ;  /* 0x0000005005197810 */ /* 0x000fe20007ffe0ff */
[----:B-1----:R-:W-:Y:S01]  /*0c30*/  @!P3 IMAD R4, R13, R34, RZ ;  /* 0x000000220d04b224 */ /* 0x002fe200078e02ff */
[----:B------:R-:W-:-:S02]  /*0c40*/  @!P2 IADD3 R0, PT, PT, R7, R11, RZ ;  /* 0x0000000b0700a210 */ /* 0x000fc40007ffe0ff */
[C---:B--2---:R-:W-:Y:S01]  /*0c50*/  @!P2 LEA R12, P1, R6.reuse, R14, 0x1 ;  /* 0x0000000e060ca211 */ /* 0x044fe200078208ff */
[----:B------:R-:W-:Y:S01]  /*0c60*/  @!P3 IMAD R7, R21, R35, R4 ;  /* 0x000000231507b224 */ /* 0x000fe200078e0204 */
[----:B------:R-:W1:Y:S01]  /*0c70*/  @!P4 LDC.64 R36, c[0x0][0x3e0] ;  /* 0x0000f800ff24cb82 */ /* 0x000e620000000a00 */
[----:B------:R-:W-:Y:S02]  /*0c80*/  SHF.R.S32.HI R19, RZ, 0x1f, R25 ;  /* 0x0000001fff137819 */ /* 0x000fe40000011419 */
[----:B------:R-:W-:Y:S02]  /*0c90*/  @!P2 LEA.HI.X R13, R6, R15, R0, 0x1, P1 ;  /* 0x0000000f060da211 */ /* 0x000fe400008f0c00 */
[----:B------:R-:W-:Y:S02]  /*0ca0*/  ISETP.GE.U32.AND P1, PT, R25, UR14, PT ;  /* 0x0000000e19007c0c */ /* 0x000fe4000bf26070 */
[----:B------:R-:W-:Y:S01]  /*0cb0*/  @!P3 MOV R2, R86 ;  /* 0x000000560002b202 */ /* 0x000fe20000000f00 */
[----:B------:R-:W2:Y:S01]  /*0cc0*/  @!P5 LDC.64 R8, c[0x0][0x3e0] ;  /* 0x0000f800ff08db82 */ /* 0x000ea20000000a00 */
[----:B------:R-:W-:-:S02]  /*0cd0*/  @!P3 MOV R3, R89 ;  /* 0x000000590003b202 */ /* 0x000fc40000000f00 */
[----:B------:R-:W-:Y:S02]  /*0ce0*/  ISETP.GE.AND.EX P1, PT, R19, UR15, PT, P1 ;  /* 0x0000000f13007c0c */ /* 0x000fe4000bf26310 */
[----:B------:R-:W-:Y:S01]  /*0cf0*/  MOV R66, RZ ;  /* 0x000000ff00427202 */ /* 0x000fe20000000f00 */
[----:B------:R-:W-:Y:S01]  /*0d00*/  @!P3 IMAD.WIDE.U32 R2, R21, R34, R2 ;  /* 0x000000221502b225 */ /* 0x000fe200078e0002 */
[----:B------:R-:W-:Y:S01]  /*0d10*/  IADD3 R27, PT, PT, R5, 0x58, RZ ;  /* 0x00000058051b7810 */ /* 0x000fe20007ffe0ff */
[----:B------:R-:W2:Y:S03]  /*0d20*/  @!P4 LDC.64 R34, c[0x0][0x390] ;  /* 0x0000e400ff22cb82 */ /* 0x000ea60000000a00 */
[----:B------:R1:W5:Y:S01]  /*0d30*/  @!P2 LDG.E R66, desc[UR12][R12.64] ;  /* 0x0000000c0c42a981 */ /* 0x000362000c1e1900 */
[----:B------:R-:W-:Y:S02]  /*0d40*/  ISETP.GE.U32.AND P2, PT, R27, UR14, PT ;  /* 0x0000000e1b007c0c */ /* 0x000fe4000bf46070 */
[----:B------:R-:W-:-:S02]  /*0d50*/  SHF.R.S32.HI R21, RZ, 0x1f, R27 ;  /* 0x0000001fff157819 */ /* 0x000fc4000001141b */
[----:B------:R-:W-:Y:S01]  /*0d60*/  @!P3 IADD3 R0, PT, PT, R3, R7, RZ ;  /* 0x000000070300b210 */ /* 0x000fe20007ffe0ff */
[----:B------:R-:W2:Y:S01]  /*0d70*/  @!P5 LDC.64 R10, c[0x0][0x390] ;  /* 0x0000e400ff0adb82 */ /* 0x000ea20000000a00 */
[C---:B0-----:R-:W-:Y:S02]  /*0d80*/  @!P3 LEA R14, P6, R2.reuse, R32, 0x1 ;  /* 0x00000020020eb211 */ /* 0x041fe400078c08ff */
[----:B------:R-:W-:Y:S02]  /*0d90*/  ISETP.GE.AND.EX P2, PT, R21, UR15, PT, P2 ;  /* 0x0000000f15007c0c */ /* 0x000fe4000bf46320 */
[----:B------:R-:W-:Y:S01]  /*0da0*/  @!P3 LEA.HI.X R15, R2, R33, R0, 0x1, P6 ;  /* 0x00000021020fb211 */ /* 0x000fe200030f0c00 */
[----:B-1----:R-:W-:Y:S01]  /*0db0*/  @!P4 IMAD R0, R29, R36, RZ ;  /* 0x000000241d00c224 */ /* 0x002fe200078e02ff */
[----:B------:R-:W-:Y:S01]  /*0dc0*/  MOV R64, RZ ;  /* 0x000000ff00407202 */ /* 0x000fe20000000f00 */
[----:B------:R-:W0:Y:S01]  /*0dd0*/  @!P1 LDC.64 R6, c[0x0][0x3e0] ;  /* 0x0000f800ff069b82 */ /* 0x000e220000000a00 */
[----:B------:R-:W-:-:S02]  /*0de0*/  @!P4 MOV R12, R86 ;  /* 0x00000056000cc202 */ /* 0x000fc40000000f00 */
[----:B------:R-:W-:Y:S01]  /*0df0*/  @!P4 MOV R13, R89 ;  /* 0x00000059000dc202 */ /* 0x000fe20000000f00 */
[----:B------:R-:W-:Y:S01]  /*0e00*/  @!P4 IMAD R33, R17, R37, R0 ;  /* 0x000000251121c224 */ /* 0x000fe200078e0200 */
[----:B------:R-:W-:Y:S01]  /*0e10*/  IADD3 R0, PT, PT, R5, 0x60, RZ ;  /* 0x0000006005007810 */ /* 0x000fe20007ffe0ff */
[----:B--2---:R-:W-:Y:S01]  /*0e20*/  @!P5 IMAD R2, R31, R8, RZ ;  /* 0x000000081f02d224 */ /* 0x004fe200078e02ff */
[----:B------:R1:W2:Y:S01]  /*0e30*/  @!P3 LDG.E R64, desc[UR12][R14.64] ;  /* 0x0000000c0e40b981 */ /* 0x0002a2000c1e1900 */
[----:B------:R-:W-:Y:S01]  /*0e40*/  @!P4 IMAD.WIDE.U32 R12, R17, R36, R12 ;  /* 0x00000024110cc225 */ /* 0x000fe200078e000c */
[----:B------:R-:W-:Y:S02]  /*0e50*/  ISETP.GE.U32.AND P3, PT, R0, UR14, PT ;  /* 0x0000000e00007c0c */ /* 0x000fe4000bf66070 */
[----:B------:R-:W-:Y:S01]  /*0e60*/  SHF.R.S32.HI R29, RZ, 0x1f, R0 ;  /* 0x0000001fff1d7819 */ /* 0x000fe20000011400 */
[----:B------:R-:W-:Y:S01]  /*0e70*/  @!P5 IMAD R31, R23, R9, R2 ;  /* 0x00000009171fd224 */ /* 0x000fe200078e0202 */
[----:B------:R-:W-:Y:S01]  /*0e80*/  @!P5 MOV R16, R86 ;  /* 0x000000560010d202 */ /* 0x000fe20000000f00 */
[----:B------:R-:W4:Y:S01]  /*0e90*/  @!P2 LDC.64 R2, c[0x0][0x3e0] ;  /* 0x0000f800ff02ab82 */ /* 0x000f220000000a00 */
[----:B------:R-:W-:-:S02]  /*0ea0*/  @!P5 MOV R17, R89 ;  /* 0x000000590011d202 */ /* 0x000fc40000000f00 */
[----:B------:R-:W-:Y:S02]  /*0eb0*/  @!P4 IADD3 R4, PT, PT, R13, R33, RZ ;  /* 0x000000210d04c210 */ /* 0x000fe40007ffe0ff */
[C---:B-1----:R-:W-:Y:S01]  /*0ec0*/  @!P4 LEA R14, P6, R12.reuse, R34, 0x1 ;  /* 0x000000220c0ec211 */ /* 0x042fe200078c08ff */
[----:B------:R-:W-:Y:S01]  /*0ed0*/  @!P5 IMAD.WIDE.U32 R16, R23, R8, R16 ;  /* 0x000000081710d225 */ /* 0x000fe200078e0010 */
[----:B------:R-:W-:Y:S01]  /*0ee0*/  ISETP.GE.AND.EX P3, PT, R29, UR15, PT, P3 ;  /* 0x0000000f1d007c0c */ /* 0x000fe2000bf66330 */
[----:B------:R-:W1:Y:S01]  /*0ef0*/  @!P1 LDC.64 R8, c[0x0][0x390] ;  /* 0x0000e400ff089b82 */ /* 0x000e620000000a00 */
[----:B------:R-:W-:Y:S02]  /*0f00*/  MOV R62, RZ ;  /* 0x000000ff003e7202 */ /* 0x000fe40000000f00 */
[----:B------:R-:W-:Y:S02]  /*0f10*/  @!P4 LEA.HI.X R15, R12, R35, R4, 0x1, P6 ;  /* 0x000000230c0fc211 */ /* 0x000fe400030f0c04 */
[C---:B------:R-:W-:Y:S01]  /*0f20*/  @!P5 LEA R18, P6, R16.reuse, R10, 0x1 ;  /* 0x0000000a1012d211 */ /* 0x040fe200078c08ff */
[----:B0-----:R-:W-:Y:S01]  /*0f30*/  @!P1 IMAD R10, R19, R6, RZ ;  /* 0x00000006130a9224 */ /* 0x001fe200078e02ff */
[----:B------:R-:W-:Y:S01]  /*0f40*/  @!P5 IADD3 R4, PT, PT, R17, R31, RZ ;  /* 0x0000001f1104d210 */ /* 0x000fe20007ffe0ff */
[----:B------:R0:W2:Y:S01]  /*0f50*/  @!P4 LDG.E R62, desc[UR12][R14.64] ;  /* 0x0000000c0e3ec981 */ /* 0x0000a2000c1e1900 */
[----:B------:R-:W-:Y:S01]  /*0f60*/  IADD3 R23, PT, PT, R5, 0x68, RZ ;  /* 0x0000006805177810 */ /* 0x000fe20007ffe0ff */
[----:B------:R-:W-:Y:S01]  /*0f70*/  @!P1 IMAD R17, R25, R7, R10 ;  /* 0x0000000719119224 */ /* 0x000fe200078e020a */
[----:B------:R-:W-:Y:S01]  /*0f80*/  @!P5 LEA.HI.X R19, R16, R11, R4, 0x1, P6 ;  /* 0x0000000b1013d211 */ /* 0x000fe200030f0c04 */
[----:B------:R-:W1:Y:S01]  /*0f90*/  @!P2 LDC.64 R12, c[0x0][0x390] ;  /* 0x0000e400ff0cab82 */ /* 0x000e620000000a00 */
[----:B------:R-:W-:-:S02]  /*0fa0*/  MOV R60, RZ ;  /* 0x000000ff003c7202 */ /* 0x000fc40000000f00 */
[----:B------:R-:W-:Y:S02]  /*0fb0*/  ISETP.GE.U32.AND P4, PT, R23, UR14, PT ;  /* 0x0000000e17007c0c */ /* 0x000fe4000bf86070 */
[----:B------:R-:W-:Y:S02]  /*0fc0*/  IADD3 R4, PT, PT, R5, 0x70, RZ ;  /* 0x0000007005047810 */ /* 0x000fe40007ffe0ff */
[----:B0-----:R-:W-:Y:S01]  /*0fd0*/  @!P1 MOV R14, R86 ;  /* 0x00000056000e9202 */ /* 0x001fe20000000f00 */
[----:B------:R-:W0:Y:S01]  /*0fe0*/  @!P3 LDC.64 R10, c[0x0][0x3e0] ;  /* 0x0000f800ff0abb82 */ /* 0x000e220000000a00 */
[----:B------:R-:W-:Y:S01]  /*0ff0*/  @!P1 MOV R15, R89 ;  /* 0x00000059000f9202 */ /* 0x000fe20000000f00 */
[----:B------:R1:W2:Y:S02]  /*1000*/  @!P5 LDG.E R60, desc[UR12][R18.64] ;  /* 0x0000000c123cd981 */ /* 0x0002a4000c1e1900 */
[----:B------:R-:W-:Y:S01]  /*1010*/  @!P1 IMAD.WIDE.U32 R6, R25, R6, R14 ;  /* 0x0000000619069225 */ /* 0x000fe200078e000e */
[----:B------:R-:W-:-:S02]  /*1020*/  SHF.R.S32.HI R25, RZ, 0x1f, R23 ;  /* 0x0000001fff197819 */ /* 0x000fc40000011417 */
[----:B------:R-:W-:Y:S01]  /*1030*/  ISETP.GE.U32.AND P5, PT, R4, UR14, PT ;  /* 0x0000000e04007c0c */ /* 0x000fe2000bfa6070 */
[----:B----4-:R-:W-:Y:S01]  /*1040*/  @!P2 IMAD R14, R21, R2, RZ ;  /* 0x00000002150ea224 */ /* 0x010fe200078e02ff */
[----:B------:R-:W-:Y:S02]  /*1050*/  ISETP.GE.AND.EX P4, PT, R25, UR15, PT, P4 ;  /* 0x0000000f19007c0c */ /* 0x000fe4000bf86340 */
[----:B------:R-:W-:Y:S01]  /*1060*/  SHF.R.S32.HI R31, RZ, 0x1f, R4 ;  /* 0x0000001fff1f7819 */ /* 0x000fe20000011404 */
[----:B------:R-:W-:Y:S01]  /*1070*/  @!P2 IMAD R33, R27, R3, R14 ;  /* 0x000000031b21a224 */ /* 0x000fe200078e020e */
[----:B------:R-:W-:Y:S01]  /*1080*/  @!P1 IADD3 R3, PT, PT, R7, R17, RZ ;  /* 0x0000001107039210 */ /* 0x000fe20007ffe0ff */
[----:B------:R-:W4:Y:S01]  /*1090*/  @!P3 LDC.64 R14, c[0x0][0x390] ;  /* 0x0000e400ff0ebb82 */ /* 0x000f220000000a00 */
[----:B------:R-:W-:Y:S02]  /*10a0*/  ISETP.GE.AND.EX P5, PT, R31, UR15, PT, P5 ;  /* 0x0000000f1f007c0c */ /* 0x000fe4000bfa6350 */
[----:B------:R-:W-:-:S02]  /*10b0*/  @!P2 MOV R20, R86 ;  /* 0x000000560014a202 */ /* 0x000fc40000000f00 */
[----:B------:R-:W-:Y:S02]  /*10c0*/  @!P2 MOV R21, R89 ;  /* 0x000000590015a202 */ /* 0x000fe40000000f00 */
[----:B-1----:R-:W-:Y:S01]  /*10d0*/  @!P1 LEA R16, P6, R6, R8, 0x1 ;  /* 0x0000000806109211 */ /* 0x002fe200078c08ff */
[----:B------:R-:W-:-:S03]  /*10e0*/  @!P2 IMAD.WIDE.U32 R20, R27, R2, R20 ;  /* 0x000000021b14a225 */ /* 0x000fc600078e0014 */
[----:B------:R-:W-:Y:S02]  /*10f0*/  @!P1 LEA.HI.X R17, R6, R9, R3, 0x1, P6 ;  /* 0x0000000906119211 */ /* 0x000fe400030f0c03 */
[----:B------:R-:W1:Y:S01]  /*1100*/  @!P4 LDC.64 R2, c[0x0][0x3e0] ;  /* 0x0000f800ff02cb82 */ /* 0x000e620000000a00 */
[----:B------:R-:W-:Y:S01]  /*1110*/  @!P3 MOV R18, R86 ;  /* 0x000000560012b202 */ /* 0x000fe20000000f00 */
[----:B0-----:R-:W-:Y:S01]  /*1120*/  @!P3 IMAD R29, R29, R10, RZ ;  /* 0x0000000a1d1db224 */ /* 0x001fe200078e02ff */
[----:B------:R-:W-:Y:S02]  /*1130*/  @!P3 MOV R19, R89 ;  /* 0x000000590013b202 */ /* 0x000fe40000000f00 */
[----:B------:R-:W-:Y:S02]  /*1140*/  @!P2 IADD3 R6, PT, PT, R21, R33, RZ ;  /* 0x000000211506a210 */ /* 0x000fe40007ffe0ff */
[----:B------:R-:W-:Y:S01]  /*1150*/  @!P2 LEA R12, P6, R20, R12, 0x1 ;  /* 0x0000000c140ca211 */ /* 0x000fe200078c08ff */
[----:B------:R-:W0:Y:S01]  /*1160*/  @!P5 LDC.64 R8, c[0x0][0x3e0] ;  /* 0x0000f800ff08db82 */ /* 0x000e220000000a00 */
[C---:B------:R-:W-:Y:S01]  /*1170*/  @!P3 IMAD R7, R0.reuse, R11, R29 ;  /* 0x0000000b0007b224 */ /* 0x040fe200078e021d */
[----:B------:R-:W-:Y:S01]  /*1180*/  IADD3 R21, PT, PT, R5, 0x78, RZ ;  /* 0x0000007805157810 */ /* 0x000fe20007ffe0ff */
[----:B------:R-:W-:Y:S01]  /*1190*/  @!P3 IMAD.WIDE.U32 R18, R0, R10, R18 ;  /* 0x0000000a0012b225 */ /* 0x000fe200078e0012 */
[----:B------:R-:W-:-:S02]  /*11a0*/  MOV R0, RZ ;  /* 0x000000ff00007202 */ /* 0x000fc40000000f00 */
[----:B------:R-:W-:Y:S02]  /*11b0*/  @!P2 LEA.HI.X R13, R20, R13, R6, 0x1, P6 ;  /* 0x0000000d140da211 */ /* 0x000fe400030f0c06 */
[----:B------:R-:W-:Y:S01]  /*11c0*/  ISETP.GE.U32.AND P6, PT, R21, UR14, PT ;  /* 0x0000000e15007c0c */ /* 0x000fe2000bfc6070 */
[----:B------:R-:W3:Y:S01]  /*11d0*/  @!P4 LDC.64 R10, c[0x0][0x390] ;  /* 0x0000e400ff0acb82 */ /* 0x000ee20000000a00 */
[----:B------:R-:W-:Y:S01]  /*11e0*/  SHF.R.S32.HI R27, RZ, 0x1f, R21 ;  /* 0x0000001fff1b7819 */ /* 0x000fe20000011415 */
[----:B------:R-:W2:Y:S01]  /*11f0*/  @!P2 LDG.E R0, desc[UR12][R12.64] ;  /* 0x0000000c0c00a981 */ /* 0x000ea2000c1e1900 */
[----:B------:R-:W-:Y:S02]  /*1200*/  MOV R58, RZ ;  /* 0x000000ff003a7202 */ /* 0x000fe40000000f00 */
[----:B------:R-:W-:Y:S02]  /*1210*/  ISETP.GE.AND.EX P2, PT, R27, UR15, PT, P6 ;  /* 0x0000000f1b007c0c */ /* 0x000fe4000bf46360 */
[----:B------:R-:W-:-:S02]  /*1220*/  IADD3 R20, PT, PT, R5, 0x80, RZ ;  /* 0x0000008005147810 */ /* 0x000fc40007ffe0ff */
[----:B------:R4:W2:Y:S02]  /*1230*/  @!P1 LDG.E R58, desc[UR12][R16.64] ;  /* 0x0000000c103a9981 */ /* 0x0008a4000c1e1900 */
[----:B------:R-:W-:Y:S02]  /*1240*/  ISETP.GE.U32.AND P1, PT, R20, UR14, PT ;  /* 0x0000000e14007c0c */ /* 0x000fe4000bf26070 */
[----:B------:R-:W-:Y:S02]  /*1250*/  SHF.R.S32.HI R29, RZ, 0x1f, R20 ;  /* 0x0000001fff1d7819 */ /* 0x000fe40000011414 */
[----:B----4-:R-:W-:Y:S02]  /*1260*/  @!P3 IADD3 R17, PT, PT, R19, R7, RZ ;  /* 0x000000071311b210 */ /* 0x010fe40007ffe0ff */
[----:B------:R-:W-:Y:S01]  /*1270*/  @!P3 LEA R16, P6, R18, R14, 0x1 ;  /* 0x0000000e1210b211 */ /* 0x000fe200078c08ff */
[----:B------:R-:W4:Y:S01]  /*1280*/  @!P5 LDC.64 R6, c[0x0][0x390] ;  /* 0x0000e400ff06db82 */ /* 0x000f220000000a00 */
[----:B-1----:R-:W-:Y:S01]  /*1290*/  @!P4 IMAD R14, R25, R2, RZ ;  /* 0x00000002190ec224 */ /* 0x002fe200078e02ff */
[----:B------:R-:W-:-:S02]  /*12a0*/  ISETP.GE.AND.EX P1, PT, R29, UR15, PT, P1 ;  /* 0x0000000f1d007c0c */ /* 0x000fc4000bf26310 */
[----:B------:R-:W-:Y:S01]  /*12b0*/  MOV R12, RZ ;  /* 0x000000ff000c7202 */ /* 0x000fe20000000f00 */
[----:B------:R-:W-:Y:S01]  /*12c0*/  @!P4 IMAD R25, R23, R3, R14 ;  /* 0x000000031719c224 */ /* 0x000fe200078e020e */
[----:B------:R-:W-:Y:S01]  /*12d0*/  @!P3 LEA.HI.X R17, R18, R15, R17, 0x1, P6 ;  /* 0x0000000f1211b211 */ /* 0x000fe200030f0c11 */
[----:B0-----:R-:W-:Y:S01]  /*12e0*/  @!P5 IMAD R31, R31, R8, RZ ;  /* 0x000000081f1fd224 */ /* 0x001fe200078e02ff */
[----:B------:R-:W0:Y:S01]  /*12f0*/  @!P2 LDC.64 R14, c[0x0][0x3e0] ;  /* 0x0000f800ff0eab82 */ /* 0x000e220000000a00 */
[----:B------:R-:W-:Y:S02]  /*1300*/  IADD3 R13, PT, PT, R5, 0x88, RZ ;  /* 0x00000088050d7810 */ /* 0x000fe40007ffe0ff */
[----:B------:R-:W-:Y:S01]  /*1310*/  @!P4 MOV R18, R86 ;  /* 0x000000560012c202 */ /* 0x000fe20000000f00 */
[----:B------:R1:W2:Y:S01]  /*1320*/  @!P3 LDG.E R12, desc[UR12][R16.64] ;  /* 0x0000000c100cb981 */ /* 0x0002a2000c1e1900 */
[----:B------:R-:W-:Y:S01]  /*1330*/  @!P4 MOV R19, R89 ;  /* 0x000000590013c202 */ /* 0x000fe20000000f00 */
[----:B------:R-:W-:Y:S01]  /*1340*/  @!P5 IMAD R33, R4, R9, R31 ;  /* 0x000000090421d224 */ /* 0x000fe200078e021f */
[----:B------:R-:W-:-:S02]  /*1350*/  ISETP.GE.U32.AND P3, PT, R13, UR14, PT ;  /* 0x0000000e0d007c0c */ /* 0x000fc4000bf66070 */
[----:B------:R-:W-:Y:S01]  /*1360*/  SHF.R.S32.HI R31, RZ, 0x1f, R13 ;  /* 0x0000001fff1f7819 */ /* 0x000fe2000001140d */
[----:B------:R-:W-:Y:S02]  /*1370*/  @!P4 IMAD.WIDE.U32 R18, R23, R2, R18 ;  /* 0x000000021712c225 */ /* 0x000fe400078e0012 */
[----:B------:R-:W0:Y:S01]  /*1380*/  @!P1 LDC.64 R2, c[0x0][0x3e0] ;  /* 0x0000f800ff029b82 */ /* 0x000e220000000a00 */
[----:B-1----:R-:W-:Y:S02]  /*1390*/  @!P5 MOV R16, R86 ;  /* 0x000000560010d202 */ /* 0x002fe40000000f00 */
[----:B------:R-:W-:Y:S02]  /*13a0*/  @!P5 MOV R17, R89 ;  /* 0x000000590011d202 */ /* 0x000fe40000000f00 */
[----:B------:R-:W-:Y:S02]  /*13b0*/  ISETP.GE.AND.EX P3, PT, R31, UR15, PT, P3 ;  /* 0x0000000f1f007c0c */ /* 0x000fe4000bf66330 */
[----:B------:R-:W-:Y:S01]  /*13c0*/  @!P4 IADD3 R19, PT, PT, R19, R25, RZ ;  /* 0x000000191313c210 */ /* 0x000fe20007ffe0ff */
[----:B------:R-:W-:Y:S01]  /*13d0*/  @!P5 IMAD.WIDE.U32 R8, R4, R8, R16 ;  /* 0x000000080408d225 */ /* 0x000fe200078e0010 */
[C---:B---3--:R-:W-:Y:S01]  /*13e0*/  @!P4 LEA R22, P6, R18.reuse, R10, 0x1 ;  /* 0x0000000a1216c211 */ /* 0x048fe200078c08ff */
[----:B------:R-:W1:Y:S03]  /*13f0*/  @!P2 LDC.64 R16, c[0x0][0x390] ;  /* 0x0000e400ff10ab82 */ /* 0x000e660000000a00 */
[----:B------:R-:W-:-:S02]  /*1400*/  @!P4 LEA.HI.X R23, R18, R11, R19, 0x1, P6 ;  /* 0x0000000b1217c211 */ /* 0x000fc400030f0c13 */
[----:B------:R-:W-:Y:S02]  /*1410*/  CS2R R10, SRZ ;  /* 0x00000000000a7805 */ /* 0x000fe4000001ff00 */
[----:B------:R-:W-:Y:S02]  /*1420*/  @!P5 IADD3 R9, PT, PT, R9, R33, RZ ;  /* 0x000000210909d210 */ /* 0x000fe40007ffe0ff */
[C---:B----4-:R-:W-:Y:S01]  /*1430*/  @!P5 LEA R24, P6, R8.reuse, R6, 0x1 ;  /* 0x000000060818d211 */ /* 0x050fe200078c08ff */
[----:B------:R-:W3:Y:S01]  /*1440*/  @!P1 LDC.64 R18, c[0x0][0x390] ;  /* 0x0000e400ff129b82 */ /* 0x000ee20000000a00 */
[----:B------:R-:W-:Y:S01]  /*1450*/  IADD3 R4, PT, PT, R5, 0x90, RZ ;  /* 0x0000009005047810 */ /* 0x000fe20007ffe0ff */
[----:B------:R4:W2:Y:S01]  /*1460*/  @!P4 LDG.E R10, desc[UR12][R22.64] ;  /* 0x0000000c160ac981 */ /* 0x0008a2000c1e1900 */
[----:B------:R-:W-:Y:S02]  /*1470*/  @!P5 LEA.HI.X R25, R8, R7, R9, 0x1, P6 ;  /* 0x000000070819d211 */ /* 0x000fe400030f0c09 */
[----:B------:R-:W-:Y:S01]  /*1480*/  MOV R8, RZ ;  /* 0x000000ff00087202 */ /* 0x000fe20000000f00 */
[----:B0-----:R-:W-:-:S02]  /*1490*/  @!P2 IMAD R26, R27, R14, RZ ;  /* 0x0000000e1b1aa224 */ /* 0x001fc400078e02ff */
[----:B------:R-:W0:Y:S01]  /*14a0*/  @!P3 LDC.64 R6, c[0x0][0x3e0] ;  /* 0x0000f800ff06bb82 */ /* 0x000e220000000a00 */
[----:B------:R-:W-:Y:S02]  /*14b0*/  ISETP.GE.U32.AND P4, PT, R4, UR14, PT ;  /* 0x0000000e04007c0c */ /* 0x000fe4000bf86070 */
[----:B------:R-:W-:Y:S01]  /*14c0*/  SHF.R.S32.HI R33, RZ, 0x1f, R4 ;  /* 0x0000001fff217819 */ /* 0x000fe20000011404 */
[----:B------:R3:W2:Y:S01]  /*14d0*/  @!P5 LDG.E R8, desc[UR12][R24.64] ;  /* 0x0000000c1808d981 */ /* 0x0006a2000c1e1900 */
[----:B------:R-:W-:Y:S01]  /*14e0*/  @!P2 IMAD R9, R21, R15, R26 ;  /* 0x0000000f1509a224 */ /* 0x000fe200078e021a */
[----:B------:R-:W-:Y:S02]  /*14f0*/  @!P2 MOV R26, R86 ;  /* 0x00000056001aa202 */ /* 0x000fe40000000f00 */
[----:B------:R-:W-:Y:S02]  /*1500*/  ISETP.GE.AND.EX P5, PT, R33, UR15, PT, P4 ;  /* 0x0000000f21007c0c */ /* 0x000fe4000bfa6340 */
[----:B------:R-:W-:-:S02]  /*1510*/  @!P2 MOV R27, R89 ;  /* 0x00000059001ba202 */ /* 0x000fc40000000f00 */
[----:B----4-:R-:W-:Y:S01]  /*1520*/  IADD3 R23, PT, PT, R5, 0x98, RZ ;  /* 0x0000009805177810 */ /* 0x010fe20007ffe0ff */
[----:B------:R-:W-:Y:S01]  /*1530*/  @!P1 IMAD R29, R29, R2, RZ ;  /* 0x000000021d1d9224 */ /* 0x000fe200078e02ff */
[----:B------:R-:W-:Y:S01]  /*1540*/  @!P1 MOV R15, R89 ;  /* 0x00000059000f9202 */ /* 0x000fe20000000f00 */
[----:B------:R-:W-:Y:S01]  /*1550*/  @!P2 IMAD.WIDE.U32 R26, R21, R14, R26 ;  /* 0x0000000e151aa225 */ /* 0x000fe200078e001a */
[----:B------:R-:W-:Y:S02]  /*1560*/  ISETP.GE.U32.AND P4, PT, R23, UR14, PT ;  /* 0x0000000e17007c0c */ /* 0x000fe4000bf86070 */
[----:B------:R-:W-:Y:S02]  /*1570*/  SHF.R.S32.HI R35, RZ, 0x1f, R23 ;  /* 0x0000001fff237819 */ /* 0x000fe40000011417 */
[----:B------:R-:W-:Y:S01]  /*1580*/  @!P1 MOV R14, R86 ;  /* 0x00000056000e9202 */ /* 0x000fe20000000f00 */
[----:B------:R-:W-:Y:S01]  /*1590*/  @!P1 IMAD R29, R20, R3, R29 ;  /* 0x00000003141d9224 */ /* 0x000fe200078e021d */
[----:B------:R-:W-:-:S02]  /*15a0*/  ISETP.GE.AND.EX P4, PT, R35, UR15, PT, P4 ;  /* 0x0000000f23007c0c */ /* 0x000fc4000bf86340 */
[----:B------:R-:W-:Y:S01]  /*15b0*/  @!P2 IADD3 R9, PT, PT, R27, R9, RZ ;  /* 0x000000091b09a210 */ /* 0x000fe20007ffe0ff */
[----:B------:R-:W-:Y:S01]  /*15c0*/  @!P1 IMAD.WIDE.U32 R2, R20, R2, R14 ;  /* 0x0000000214029225 */ /* 0x000fe200078e000e */
[C---:B-1----:R-:W-:Y:S01]  /*15d0*/  @!P2 LEA R16, P6, R26.reuse, R16, 0x1 ;  /* 0x000000101a10a211 */ /* 0x042fe200078c08ff */
[----:B------:R-:W1:Y:S03]  /*15e0*/  @!P3 LDC.64 R20, c[0x0][0x390] ;  /* 0x0000e400ff14bb82 */ /* 0x000e660000000a00 */
[----:B------:R-:W-:Y:S02]  /*15f0*/  @!P2 LEA.HI.X R17, R26, R17, R9, 0x1, P6 ;  /* 0x000000111a11a211 */ /* 0x000fe400030f0c09 */
[----:B---3--:R-:W-:-:S03]  /*1600*/  @!P1 LEA R24, P6, R2, R18, 0x1 ;  /* 0x0000001202189211 */ /* 0x008fc600078c08ff */
[----:B------:R-:W3:Y:S01]  /*1610*/  @!P5 LDC.64 R14, c[0x0][0x3e0] ;  /* 0x0000f800ff0edb82 */ /* 0x000ee20000000a00 */
[----:B------:R-:W-:Y:S01]  /*1620*/  @!P1 IADD3 R3, PT, PT, R3, R29, RZ ;  /* 0x0000001d03039210 */ /* 0x000fe20007ffe0ff */
[----:B0-----:R-:W-:Y:S01]  /*1630*/  @!P3 IMAD R18, R31, R6, RZ ;  /* 0x000000061f12b224 */ /* 0x001fe200078e02ff */
[----:B------:R-:W-:Y:S02]  /*1640*/  MOV R9, RZ ;  /* 0x000000ff00097202 */ /* 0x000fe40000000f00 */
[----:B------:R-:W-:Y:S02]  /*1650*/  IADD3 R22, PT, PT, R5, 0xa0, RZ ;  /* 0x000000a005167810 */ /* 0x000fe40007ffe0ff */
[----:B------:R-:W-:Y:S01]  /*1660*/  @!P1 LEA.HI.X R25, R2, R19, R3, 0x1, P6 ;  /* 0x0000001302199211 */ /* 0x000fe200030f0c03 */
[----:B------:R-:W-:Y:S01]  /*1670*/  @!P3 IMAD R3, R13, R7, R18 ;  /* 0x000000070d03b224 */ /* 0x000fe200078e0212 */
[----:B------:R-:W-:Y:S01]  /*1680*/  @!P3 MOV R28, R86 ;  /* 0x00000056001cb202 */ /* 0x000fe20000000f00 */
[----:B------:R-:W0:Y:S01]  /*1690*/  @!P4 LDC.64 R18, c[0x0][0x3e0] ;  /* 0x0000f800ff12cb82 */ /* 0x000e220000000a00 */
[----:B------:R-:W-:Y:S01]  /*16a0*/  @!P3 MOV R29, R89 ;  /* 0x00000059001db202 */ /* 0x000fe20000000f00 */
[----:B------:R-:W4:Y:S01]  /*16b0*/  @!P2 LDG.E R9, desc[UR12][R16.64] ;  /* 0x0000000c1009a981 */ /* 0x000f22000c1e1900 */
[----:B------:R-:W-:-:S02]  /*16c0*/  ISETP.GE.U32.AND P2, PT, R22, UR14, PT ;  /* 0x0000000e16007c0c */ /* 0x000fc4000bf46070 */
[----:B------:R-:W-:Y:S01]  /*16d0*/  SHF.R.S32.HI R37, RZ, 0x1f, R22 ;  /* 0x0000001fff257819 */ /* 0x000fe20000011416 */
[----:B------:R-:W-:Y:S01]  /*16e0*/  @!P3 IMAD.WIDE.U32 R28, R13, R6, R28 ;  /* 0x000000060d1cb225 */ /* 0x000fe200078e001c */
[----:B------:R5:W4:Y:S01]  /*16f0*/  @!P1 LDG.E R11, desc[UR12][R24.64] ;  /* 0x0000000c180b9981 */ /* 0x000b22000c1e1900 */
[----:B------:R-:W0:Y:S01]  /*1700*/  @!P5 LDC.64 R6, c[0x0][0x390] ;  /* 0x0000e400ff06db82 */ /* 0x000e220000000a00 */
[----:B------:R-:W-:Y:S02]  /*1710*/  ISETP.GE.AND.EX P2, PT, R37, UR15, PT, P2 ;  /* 0x0000000f25007c0c */ /* 0x000fe4000bf46320 */
[----:B------:R-:W-:-:S05]  /*1720*/  @!P3 IADD3 R13, PT, PT, R29, R3, RZ ;  /* 0x000000031d0db210 */ /* 0x000fca0007ffe0ff */
[----:B------:R-:W0:Y:S01]  /*1730*/  @!P4 LDC.64 R2, c[0x0][0x390] ;  /* 0x0000e400ff02cb82 */ /* 0x000e220000000a00 */
[----:B-1----:R-:W-:Y:S01]  /*1740*/  @!P3 LEA R20, P1, R28, R20, 0x1 ;  /* 0x000000141c14b211 */ /* 0x002fe200078208ff */
[----:B---3--:R-:W-:Y:S01]  /*1750*/  @!P5 IMAD R33, R33, R14, RZ ;  /* 0x0000000e2121d224 */ /* 0x008fe200078e02ff */
[----:B------:R-:W-:Y:S02]  /*1760*/  IADD3 R26, PT, PT, R5, 0xa8, RZ ;  /* 0x000000a8051a7810 */ /* 0x000fe40007ffe0ff */
[----:B-----5:R-:W-:Y:S01]  /*1770*/  @!P5 MOV R24, R86 ;  /* 0x000000560018d202 */ /* 0x020fe20000000f00 */
[----:B------:R-:W-:Y:S01]  /*1780*/  @!P5 IMAD R27, R4, R15, R33 ;  /* 0x0000000f041bd224 */ /* 0x000fe200078e0221 */
[----:B------:R-:W-:Y:S01]  /*1790*/  @!P5 MOV R25, R89 ;  /* 0x000000590019d202 */ /* 0x000fe20000000f00 */
[----:B------:R-:W1:Y:S01]  /*17a0*/  @!P2 LDC.64 R16, c[0x0][0x3e0] ;  /* 0x0000f800ff10ab82 */ /* 0x000e620000000a00 */
[----:B------:R-:W-:Y:S02]  /*17b0*/  @!P3 LEA.HI.X R21, R28, R21, R13, 0x1, P1 ;  /* 0x000000151c15b211 */ /* 0x000fe400008f0c0d */
[----:B------:R-:W-:-:S02]  /*17c0*/  ISETP.GE.U32.AND P1, PT, R26, UR14, PT ;  /* 0x0000000e1a007c0c */ /* 0x000fc4000bf26070 */
[----:B------:R-:W-:Y:S01]  /*17d0*/  SHF.R.S32.HI R33, RZ, 0x1f, R26 ;  /* 0x0000001fff217819 */ /* 0x000fe2000001141a */
[----:B------:R-:W-:Y:S01]  /*17e0*/  @!P5 IMAD.WIDE.U32 R14, R4, R14, R24 ;  /* 0x0000000e040ed225 */ /* 0x000fe200078e0018 */
[----:B------:R-:W-:Y:S02]  /*17f0*/  MOV R13, RZ ;  /* 0x000000ff000d7202 */ /* 0x000fe40000000f00 */
[----:B------:R-:W-:Y:S01]  /*1800*/  ISETP.GE.AND.EX P1, PT, R33, UR15, PT, P1 ;  /* 0x0000000f21007c0c */ /* 0x000fe2000bf26310 */
[----:B0-----:R-:W-:Y:S01]  /*1810*/  @!P4 IMAD R28, R35, R18, RZ ;  /* 0x00000012231cc224 */ /* 0x001fe200078e02ff */
[----:B------:R-:W-:Y:S02]  /*1820*/  @!P4 MOV R30, R86 ;  /* 0x00000056001ec202 */ /* 0x000fe40000000f00 */
[----:B------:R-:W-:Y:S01]  /*1830*/  @!P4 MOV R31, R89 ;  /* 0x00000059001fc202 */ /* 0x000fe20000000f00 */
[----:B------:R-:W3:Y:S01]  /*1840*/  @!P3 LDG.E R13, desc[UR12][R20.64] ;  /* 0x0000000c140db981 */ /* 0x000ee2000c1e1900 */
[----:B------:R-:W-:Y:S01]  /*1850*/  @!P5 IADD3 R4, PT, PT, R15, R27, RZ ;  /* 0x0000001b0f04d210 */ /* 0x000fe20007ffe0ff */
[C---:B------:R-:W-:Y:S01]  /*1860*/  @!P4 IMAD R27, R23.reuse, R19, R28 ;  /* 0x00000013171bc224 */ /* 0x040fe200078e021c */
[----:B------:R-:W-:Y:S01]  /*1870*/  @!P5 LEA R24, P3, R14, R6, 0x1 ;  /* 0x000000060e18d211 */ /* 0x000fe200078608ff */
[----:B------:R-:W-:-:S02]  /*1880*/  @!P4 IMAD.WIDE.U32 R30, R23, R18, R30 ;  /* 0x00000012171ec225 */ /* 0x000fc400078e001e */
[----:B------:R-:W0:Y:S01]  /*1890*/  @!P2 LDC.64 R18, c[0x0][0x390] ;  /* 0x0000e400ff12ab82 */ /* 0x000e220000000a00 */
[----:B------:R-:W-:Y:S02]  /*18a0*/  @!P5 LEA.HI.X R25, R14, R7, R4, 0x1, P3 ;  /* 0x000000070e19d211 */ /* 0x000fe400018f0c04 */
[----:B------:R-:W-:Y:S02]  /*18b0*/  @!P4 IADD3 R4, PT, PT, R31, R27, RZ ;  /* 0x0000001b1f04c210 */ /* 0x000fe40007ffe0ff */
[C---:B------:R-:W-:Y:S02]  /*18c0*/  @!P4 LEA R28, P3, R30.reuse, R2, 0x1 ;  /* 0x000000021e1cc211 */ /* 0x040fe400078608ff */
[----:B------:R-:W-:Y:S01]  /*18d0*/  IADD3 R27, PT, PT, R5, 0xb0, RZ ;  /* 0x000000b0051b7810 */ /* 0x000fe20007ffe0ff */
[----:B------:R-:W5:Y:S01]  /*18e0*/  @!P1 LDC.64 R6, c[0x0][0x3e0] ;  /* 0x0000f800ff069b82 */ /* 0x000f620000000a00 */
[----:B------:R-:W-:Y:S02]  /*18f0*/  MOV R15, RZ ;  /* 0x000000ff000f7202 */ /* 0x000fe40000000f00 */
[----:B------:R-:W-:-:S02]  /*1900*/  @!P4 LEA.HI.X R29, R30, R3, R4, 0x1, P3 ;  /* 0x000000031e1dc211 */ /* 0x000fc400018f0c04 */
[----:B------:R-:W-:Y:S02]  /*1910*/  ISETP.GE.U32.AND P3, PT, R27, UR14, PT ;  /* 0x0000000e1b007c0c */ /* 0x000fe4000bf66070 */
[----:B------:R-:W-:Y:S01]  /*1920*/  SHF.R.S32.HI R39, RZ, 0x1f, R27 ;  /* 0x0000001fff277819 */ /* 0x000fe2000001141b */
[----:B------:R1:W3:Y:S01]  /*1930*/  @!P5 LDG.E R15, desc[UR12][R24.64] ;  /* 0x0000000c180fd981 */ /* 0x0002e2000c1e1900 */
[----:B------:R-:W-:Y:S01]  /*1940*/  IADD3 R35, PT, PT, R5, 0xb8, RZ ;  /* 0x000000b805237810 */ /* 0x000fe20007ffe0ff */
[----:B-1----:R-:W-:Y:S01]  /*1950*/  @!P2 IMAD R37, R37, R16, RZ ;  /* 0x000000102525a224 */ /* 0x002fe200078e02ff */
[----:B------:R-:W-:Y:S02]  /*1960*/  ISETP.GE.AND.EX P3, PT, R39, UR15, PT, P3 ;  /* 0x0000000f27007c0c */ /* 0x000fe4000bf66330 */
[----:B------:R-:W-:Y:S02]  /*1970*/  ISETP.GE.U32.AND P5, PT, R35, UR14, PT ;  /* 0x0000000e23007c0c */ /* 0x000fe4000bfa6070 */
[----:B------:R-:W-:-:S02]  /*1980*/  SHF.R.S32.HI R41, RZ, 0x1f, R35 ;  /* 0x0000001fff297819 */ /* 0x000fc40000011423 */
[----:B------:R-:W-:Y:S01]  /*1990*/  @!P2 MOV R2, R86 ;  /* 0x000000560002a202 */ /* 0x000fe20000000f00 */
[----:B------:R-:W1:Y:S01]  /*19a0*/  @!P1 LDC.64 R24, c[0x0][0x390] ;  /* 0x0000e400ff189b82 */ /* 0x000e620000000a00 */
[----:B------:R-:W-:Y:S01]  /*19b0*/  @!P2 MOV R3, R89 ;  /* 0x000000590003a202 */ /* 0x000fe20000000f00 */
[C---:B------:R-:W-:Y:S01]  /*19c0*/  @!P2 IMAD R37, R22.reuse, R17, R37 ;  /* 0x000000111625a224 */ /* 0x040fe200078e0225 */
[----:B------:R-:W-:Y:S02]  /*19d0*/  MOV R17, RZ ;  /* 0x000000ff00117202 */ /* 0x000fe40000000f00 */
[----:B------:R-:W-:Y:S01]  /*19e0*/  ISETP.GE.AND.EX P5, PT, R41, UR15, PT, P5 ;  /* 0x0000000f29007c0c */ /* 0x000fe2000bfa6350 */
[----:B------:R-:W-:Y:S02]  /*19f0*/  @!P2 IMAD.WIDE.U32 R22, R22, R16, R2 ;  /* 0x000000101616a225 */ /* 0x000fe400078e0002 */
[----:B------:R-:W1:Y:S01]  /*1a00*/  @!P3 LDC.64 R2, c[0x0][0x3e0] ;  /* 0x0000f800ff02bb82 */ /* 0x000e620000000a00 */
[----:B------:R1:W3:Y:S02]  /*1a10*/  @!P4 LDG.E R17, desc[UR12][R28.64] ;  /* 0x0000000c1c11c981 */ /* 0x0002e4000c1e1900 */
[----:B------:R-:W-:-:S02]  /*1a20*/  @!P2 IADD3 R4, PT, PT, R23, R37, RZ ;  /* 0x000000251704a210 */ /* 0x000fc40007ffe0ff */
[C---:B0-----:R-:W-:Y:S01]  /*1a30*/  @!P2 LEA R30, P4, R22.reuse, R18, 0x1 ;  /* 0x00000012161ea211 */ /* 0x041fe200078808ff */
[----:B-----5:R-:W-:Y:S01]  /*1a40*/  @!P1 IMAD R33, R33, R6, RZ ;  /* 0x0000000621219224 */ /* 0x020fe200078e02ff */
[----:B------:R-:W-:Y:S02]  /*1a50*/  IADD3 R14, PT, PT, R5, 0xc0, RZ ;  /* 0x000000c0050e7810 */ /* 0x000fe40007ffe0ff */
[----:B------:R-:W-:Y:S01]  /*1a60*/  @!P2 LEA.HI.X R31, R22, R19, R4, 0x1, P4 ;  /* 0x00000013161fa211 */ /* 0x000fe200020f0c04 */
[----:B------:R-:W0:Y:S01]  /*1a70*/  @!P5 LDC.64 R20, c[0x0][0x3e0] ;  /* 0x0000f800ff14db82 */ /* 0x000e220000000a00 */
[----:B------:R-:W-:Y:S02]  /*1a80*/  @!P1 MOV R22, R86 ;  /* 0x0000005600169202 */ /* 0x000fe40000000f00 */
[----:B------:R-:W-:Y:S01]  /*1a90*/  @!P1 MOV R23, R89 ;  /* 0x0000005900179202 */ /* 0x000fe20000000f00 */
[----:B------:R-:W-:Y:S01]  /*1aa0*/  @!P1 IMAD R33, R26, R7, R33 ;  /* 0x000000071a219224 */ /* 0x000fe200078e0221 */
[----:B------:R-:W-:-:S02]  /*1ab0*/  ISETP.GE.U32.AND P4, PT, R14, UR14, PT ;  /* 0x0000000e0e007c0c */ /* 0x000fc4000bf86070 */
[----:B------:R-:W-:Y:S01]  /*1ac0*/  SHF.R.S32.HI R45, RZ, 0x1f, R14 ;  /* 0x0000001fff2d7819 */ /* 0x000fe2000001140e */
[----:B------:R-:W-:Y:S01]  /*1ad0*/  @!P1 IMAD.WIDE.U32 R6, R26, R6, R22 ;  /* 0x000000061a069225 */ /* 0x000fe200078e0016 */
[----:B------:R-:W-:Y:S01]  /*1ae0*/  MOV R19, RZ ;  /* 0x000000ff00137202 */ /* 0x000fe20000000f00 */
[----:B------:R-:W5:Y:S01]  /*1af0*/  @!P3 LDC.64 R22, c[0x0][0x390] ;  /* 0x0000e400ff16bb82 */ /* 0x000f620000000a00 */
[----:B------:R-:W-:Y:S02]  /*1b00*/  ISETP.GE.AND.EX P4, PT, R45, UR15, PT, P4 ;  /* 0x0000000f2d007c0c */ /* 0x000fe4000bf86340 */
[----:B------:R-:W-:Y:S02]  /*1b10*/  IADD3 R4, PT, PT, R5, 0xc8, RZ ;  /* 0x000000c805047810 */ /* 0x000fe40007ffe0ff */
[----:B------:R-:W-:Y:S01]  /*1b20*/  @!P1 IADD3 R7, PT, PT, R7, R33, RZ ;  /* 0x0000002107079210 */ /* 0x000fe20007ffe0ff */
[----:B------:R1:W3:Y:S02]  /*1b30*/  @!P2 LDG.E R19, desc[UR12][R30.64] ;  /* 0x0000000c1e13a981 */ /* 0x0002e4000c1e1900 */
[----:B-1----:R-:W-:-:S02]  /*1b40*/  @!P1 LEA R32, P6, R6, R24, 0x1 ;  /* 0x0000001806209211 */ /* 0x002fc400078c08ff */
[----:B------:R-:W-:Y:S02]  /*1b50*/  ISETP.GE.U32.AND P2, PT, R4, UR14, PT ;  /* 0x0000000e04007c0c */ /* 0x000fe4000bf46070 */
[----:B------:R-:W-:Y:S02]  /*1b60*/  SHF.R.S32.HI R43, RZ, 0x1f, R4 ;  /* 0x0000001fff2b7819 */ /* 0x000fe40000011404 */
[----:B------:R-:W-:Y:S02]  /*1b70*/  @!P1 LEA.HI.X R33, R6, R25, R7, 0x1, P6 ;  /* 0x0000001906219211 */ /* 0x000fe400030f0c07 */
[----:B------:R-:W1:Y:S01]  /*1b80*/  @!P5 LDC.64 R24, c[0x0][0x390] ;  /* 0x0000e400ff18db82 */ /* 0x000e620000000a00 */
[----:B------:R-:W-:Y:S01]  /*1b90*/  ISETP.GE.AND.EX P2, PT, R43, UR15, PT, P2 ;  /* 0x0000000f2b007c0c */ /* 0x000fe2000bf46320 */
[----:B------:R-:W-:Y:S01]  /*1ba0*/  @!P3 IMAD R16, R39, R2, RZ ;  /* 0x000000022710b224 */ /* 0x000fe200078e02ff */
[----:B------:R-:W-:Y:S02]  /*1bb0*/  @!P3 MOV R28, R86 ;  /* 0x00000056001cb202 */ /* 0x000fe40000000f00 */
[----:B------:R-:W-:Y:S01]  /*1bc0*/  @!P3 MOV R29, R89 ;  /* 0x00000059001db202 */ /* 0x000fe20000000f00 */
[----:B------:R-:W-:-:S02]  /*1bd0*/  @!P3 IMAD R31, R27, R3, R16 ;  /* 0x000000031b1fb224 */ /* 0x000fc400078e0210 */
[----:B------:R-:W1:Y:S01]  /*1be0*/  @!P4 LDC.64 R6, c[0x0][0x3e0] ;  /* 0x0000f800ff06cb82 */ /* 0x000e620000000a00 */
[----:B------:R-:W-:Y:S01]  /*1bf0*/  @!P5 MOV R26, R86 ;  /* 0x00000056001ad202 */ /* 0x000fe20000000f00 */
[----:B------:R-:W-:Y:S01]  /*1c00*/  @!P3 IMAD.WIDE.U32 R28, R27, R2, R28 ;  /* 0x000000021b1cb225 */ /* 0x000fe200078e001c */
[----:B------:R-:W-:-:S03]  /*1c10*/  @!P5 MOV R27, R89 ;  /* 0x00000059001bd202 */ /* 0x000fc60000000f00 */
[-C--:B0-----:R-:W-:Y:S01]  /*1c20*/  @!P5 IMAD R18, R41, R20.reuse, RZ ;  /* 0x000000142912d224 */ /* 0x081fe200078e02ff */
[----:B------:R-:W-:Y:S01]  /*1c30*/  MOV R37, RZ ;  /* 0x000000ff00257202 */ /* 0x000fe20000000f00 */
[C---:B------:R-:W-:Y:S01]  /*1c40*/  @!P5 IMAD.WIDE.U32 R26, R35.reuse, R20, R26 ;  /* 0x00000014231ad225 */ /* 0x040fe200078e001a */
[----:B------:R-:W0:Y:S03]  /*1c50*/  @!P2 LDC.64 R2, c[0x0][0x3e0] ;  /* 0x0000f800ff02ab82 */ /* 0x000e260000000a00 */
[----:B------:R-:W-:Y:S01]  /*1c60*/  @!P5 IMAD R41, R35, R21, R18 ;  /* 0x000000152329d224 */ /* 0x000fe200078e0212 */
[----:B------:R-:W-:Y:S01]  /*1c70*/  IADD3 R16, PT, PT, R5, 0xd0, RZ ;  /* 0x000000d005107810 */ /* 0x000fe20007ffe0ff */
[----:B------:R0:W3:Y:S03]  /*1c80*/  @!P1 LDG.E R37, desc[UR12][R32.64] ;  /* 0x0000000c20259981 */ /* 0x0000e6000c1e1900 */
[----:B------:R-:W0:Y:S01]  /*1c90*/  @!P4 LDC.64 R20, c[0x0][0x390] ;  /* 0x0000e400ff14cb82 */ /* 0x000e220000000a00 */
[----:B------:R-:W-:-:S02]  /*1ca0*/  @!P3 IADD3 R18, PT, PT, R29, R31, RZ ;  /* 0x0000001f1d12b210 */ /* 0x000fc40007ffe0ff */
[----:B-----5:R-:W-:Y:S02]  /*1cb0*/  @!P3 LEA R30, P6, R28, R22, 0x1 ;  /* 0x000000161c1eb211 */ /* 0x020fe400078c08ff */
[----:B------:R-:W-:Y:S02]  /*1cc0*/  ISETP.GE.U32.AND P1, PT, R16, UR14, PT ;  /* 0x0000000e10007c0c */ /* 0x000fe4000bf26070 */
[----:B------:R-:W-:Y:S02]  /*1cd0*/  SHF.R.S32.HI R47, RZ, 0x1f, R16 ;  /* 0x0000001fff2f7819 */ /* 0x000fe40000011410 */
[----:B------:R-:W-:Y:S02]  /*1ce0*/  @!P3 LEA.HI.X R31, R28, R23, R18, 0x1, P6 ;  /* 0x000000171c1fb211 */ /* 0x000fe400030f0c12 */
[----:B------:R-:W-:Y:S01]  /*1cf0*/  @!P5 IADD3 R18, PT, PT, R27, R41, RZ ;  /* 0x000000291b12d210 */ /* 0x000fe20007ffe0ff */
[----:B-1----:R-:W-:Y:S01]  /*1d00*/  @!P4 IMAD R45, R45, R6, RZ ;  /* 0x000000062d2dc224 */ /* 0x002fe200078e02ff */
[----:B------:R-:W-:Y:S01]  /*1d10*/  @!P5 LEA R24, P6, R26, R24, 0x1 ;  /* 0x000000181a18d211 */ /* 0x000fe200078c08ff */
[----:B------:R-:W1:Y:S01]  /*1d20*/  @!P2 LDC.64 R22, c[0x0][0x390] ;  /* 0x0000e400ff16ab82 */ /* 0x000e620000000a00 */
[----:B------:R-:W-:-:S02]  /*1d30*/  ISETP.GE.AND.EX P1, PT, R47, UR15, PT, P1 ;  /* 0x0000000f2f007c0c */ /* 0x000fc4000bf26310 */
[----:B------:R-:W-:Y:S02]  /*1d40*/  @!P5 LEA.HI.X R25, R26, R25, R18, 0x1, P6 ;  /* 0x000000191a19d211 */ /* 0x000fe400030f0c12 */
[----:B------:R-:W-:Y:S02]  /*1d50*/  @!P4 MOV R26, R86 ;  /* 0x00000056001ac202 */ /* 0x000fe40000000f00 */
[----:B------:R-:W-:Y:S02]  /*1d60*/  @!P4 MOV R27, R89 ;  /* 0x00000059001bc202 */ /* 0x000fe40000000f00 */
[----:B------:R-:W-:Y:S01]  /*1d70*/  MOV R39, RZ ;  /* 0x000000ff00277202 */ /* 0x000fe20000000f00 */
[C---:B------:R-:W-:Y:S01]  /*1d80*/  @!P4 IMAD R45, R14.reuse, R7, R45 ;  /* 0x000000070e2dc224 */ /* 0x040fe200078e022d */
[----:B------:R-:W-:Y:S01]  /*1d90*/  IADD3 R35, PT, PT, R5, 0xd8, RZ ;  /* 0x000000d805237810 */ /* 0x000fe20007ffe0ff */
[----:B------:R-:W-:Y:S02]  /*1da0*/  @!P4 IMAD.WIDE.U32 R26, R14, R6, R26 ;  /* 0x000000060e1ac225 */ /* 0x000fe400078e001a */
[----:B------:R-:W5:Y:S01]  /*1db0*/  @!P1 LDC.64 R6, c[0x0][0x3e0] ;  /* 0x0000f800ff069b82 */ /* 0x000f620000000a00 */
[----:B------:R1:W3:Y:S01]  /*1dc0*/  @!P3 LDG.E R39, desc[UR12][R30.64] ;  /* 0x0000000c1e27b981 */ /* 0x0002e2000c1e1900 */
[----:B------:R-:W-:Y:S01]  /*1dd0*/  ISETP.GE.U32.AND P3, PT, R35, UR14, PT ;  /* 0x0000000e23007c0c */ /* 0x000fe2000bf66070 */
[----:B0-----:R-:W-:Y:S01]  /*1de0*/  @!P2 IMAD R43, R43, R2, RZ ;  /* 0x000000022b2ba224 */ /* 0x001fe200078e02ff */
[----:B------:R-:W-:-:S02]  /*1df0*/  SHF.R.S32.HI R51, RZ, 0x1f, R35 ;  /* 0x0000001fff337819 */ /* 0x000fc40000011423 */
[----:B------:R-:W-:Y:S02]  /*1e00*/  @!P4 IADD3 R14, PT, PT, R27, R45, RZ ;  /* 0x0000002d1b0ec210 */ /* 0x000fe40007ffe0ff */
[----:B------:R-:W-:Y:S01]  /*1e10*/  @!P4 LEA R20, P6, R26, R20, 0x1 ;  /* 0x000000141a14c211 */ /* 0x000fe200078c08ff */
[----:B------:R-:W-:Y:S01]  /*1e20*/  @!P2 IMAD R3, R4, R3, R43 ;  /* 0x000000030403a224 */ /* 0x000fe200078e022b */
[----:B------:R-:W-:Y:S01]  /*1e30*/  ISETP.GE.AND.EX P3, PT, R51, UR15, PT, P3 ;  /* 0x0000000f33007c0c */ /* 0x000fe2000bf66330 */
[----:B------:R-:W0:Y:S01]  /*1e40*/  @!P1 LDC.64 R28, c[0x0][0x390] ;  /* 0x0000e400ff1c9b82 */ /* 0x000e220000000a00 */
[----:B------:R-:W-:Y:S02]  /*1e50*/  @!P4 LEA.HI.X R21, R26, R21, R14, 0x1, P6 ;  /* 0x000000151a15c211 */ /* 0x000fe400030f0c0e */
[----:B------:R-:W-:Y:S02]  /*1e60*/  MOV R43, RZ ;  /* 0x000000ff002b7202 */ /* 0x000fe40000000f00 */
[----:B------:R-:W-:-:S02]  /*1e70*/  @!P2 MOV R26, R86 ;  /* 0x00000056001aa202 */ /* 0x000fc40000000f00 */
[----:B------:R-:W-:Y:S02]  /*1e80*/  @!P2 MOV R27, R89 ;  /* 0x00000059001ba202 */ /* 0x000fe40000000f00 */
[----:B------:R-:W-:Y:S01]  /*1e90*/  MOV R41, RZ ;  /* 0x000000ff00297202 */ /* 0x000fe20000000f00 */
[----:B------:R-:W3:Y:S01]  /*1ea0*/  @!P4 LDG.E R43, desc[UR12][R20.64] ;  /* 0x0000000c142bc981 */ /* 0x000ee2000c1e1900 */
[C---:B------:R-:W-:Y:S01]  /*1eb0*/  IADD3 R49, PT, PT, R5.reuse, 0xe0, RZ ;  /* 0x000000e005317810 */ /* 0x040fe20007ffe0ff */
[----:B------:R-:W-:Y:S01]  /*1ec0*/  @!P2 IMAD.WIDE.U32 R26, R4, R2, R26 ;  /* 0x00000002041aa225 */ /* 0x000fe200078e001a */
[----:B------:R-:W-:Y:S02]  /*1ed0*/  IADD3 R33, PT, PT, R5, 0xe8, RZ ;  /* 0x000000e805217810 */ /* 0x000fe40007ffe0ff */
[----:B------:R-:W-:Y:S01]  /*1ee0*/  ISETP.GE.U32.AND P4, PT, R49, UR14, PT ;  /* 0x0000000e31007c0c */ /* 0x000fe2000bf86070 */
[----:B------:R2:W3:Y:S01]  /*1ef0*/  @!P5 LDG.E R41, desc[UR12][R24.64] ;  /* 0x0000000c1829d981 */ /* 0x0004e2000c1e1900 */
[----:B------:R-:W-:-:S02]  /*1f00*/  SHF.R.S32.HI R57, RZ, 0x1f, R49 ;  /* 0x0000001fff397819 */ /* 0x000fc40000011431 */
[----:B------:R-:W-:Y:S02]  /*1f10*/  ISETP.GE.U32.AND P5, PT, R33, UR14, PT ;  /* 0x0000000e21007c0c */ /* 0x000fe4000bfa6070 */
[----:B------:R-:W-:Y:S02]  /*1f20*/  @!P2 IADD3 R4, PT, PT, R27, R3, RZ ;  /* 0x000000031b04a210 */ /* 0x000fe40007ffe0ff */
[----:B------:R-:W-:Y:S01]  /*1f30*/  SHF.R.S32.HI R59, RZ, 0x1f, R33 ;  /* 0x0000001fff3b7819 */ /* 0x000fe20000011421 */
[----:B------:R-:W4:Y:S01]  /*1f40*/  @!P3 LDC.64 R2, c[0x0][0x3e0] ;  /* 0x0000f800ff02bb82 */ /* 0x000f220000000a00 */
[----:B------:R-:W-:Y:S02]  /*1f50*/  ISETP.GE.AND.EX P4, PT, R57, UR15, PT, P4 ;  /* 0x0000000f39007c0c */ /* 0x000fe4000bf86340 */
[----:B-1----:R-:W-:Y:S02]  /*1f60*/  @!P2 LEA R30, P6, R26, R22, 0x1 ;  /* 0x000000161a1ea211 */ /* 0x002fe400078c08ff */
[----:B------:R-:W-:-:S02]  /*1f70*/  ISETP.GE.AND.EX P5, PT, R59, UR15, PT, P5 ;  /* 0x0000000f3b007c0c */ /* 0x000fc4000bfa6350 */
[----:B------:R-:W-:Y:S01]  /*1f80*/  MOV R45, RZ ;  /* 0x000000ff002d7202 */ /* 0x000fe20000000f00 */
[----:B-----5:R-:W-:Y:S01]  /*1f90*/  @!P1 IMAD R47, R47, R6, RZ ;  /* 0x000000062f2f9224 */ /* 0x020fe200078e02ff */
[----:B------:R-:W-:Y:S01]  /*1fa0*/  @!P2 LEA.HI.X R31, R26, R23, R4, 0x1, P6 ;  /* 0x000000171a1fa211 */ /* 0x000fe200030f0c04 */
[----:B--2---:R-:W1:Y:S01]  /*1fb0*/  @!P3 LDC.64 R24, c[0x0][0x390] ;  /* 0x0000e400ff18bb82 */ /* 0x004e620000000a00 */
[----:B------:R-:W-:Y:S02]  /*1fc0*/  IADD3 R14, PT, PT, R5, 0xf0, RZ ;  /* 0x000000f0050e7810 */ /* 0x000fe40007ffe0ff */
[----:B------:R-:W-:Y:S01]  /*1fd0*/  @!P1 MOV R20, R86 ;  /* 0x0000005600149202 */ /* 0x000fe20000000f00 */
[----:B------:R2:W5:Y:S01]  /*1fe0*/  @!P2 LDG.E R45, desc[UR12][R30.64] ;  /* 0x0000000c1e2da981 */ /* 0x000562000c1e1900 */
[----:B------:R-:W-:Y:S01]  /*1ff0*/  @!P1 MOV R21, R89 ;  /* 0x0000005900159202 */ /* 0x000fe20000000f00 */
[----:B------:R-:W-:Y:S01]  /*2000*/  @!P1 IMAD R47, R16, R7, R47 ;  /* 0x00000007102f9224 */ /* 0x000fe200078e022f */
[----:B------:R-:W-:Y:S01]  /*2010*/  ISETP.GE.U32.AND P2, PT, R14, UR14, PT ;  /* 0x0000000e0e007c0c */ /* 0x000fe2000bf46070 */
[----:B------:R-:W1:Y:S01]  /*2020*/  @!P4 LDC.64 R22, c[0x0][0x3e0] ;  /* 0x0000f800ff16cb82 */ /* 0x000e620000000a00 */
[----:B------:R-:W-:Y:S01]  /*2030*/  SHF.R.S32.HI R53, RZ, 0x1f, R14 ;  /* 0x0000001fff357819 */ /* 0x000fe2000001140e */
[----:B------:R-:W-:-:S03]  /*2040*/  @!P1 IMAD.WIDE.U32 R6, R16, R6, R20 ;  /* 0x0000000610069225 */ /* 0x000fc600078e0014 */
[----:B------:R-:W-:-:S03]  /*2050*/  ISETP.GE.AND.EX P2, PT, R53, UR15, PT, P2 ;  /* 0x0000000f35007c0c */ /* 0x000fc6000bf46320 */
[----:B------:R-:W1:Y:S01]  /*2060*/  @!P5 LDC.64 R26, c[0x0][0x3e0] ;  /* 0x0000f800ff1adb82 */ /* 0x000e620000000a00 */
[----:B------:R-:W-:Y:S02]  /*2070*/  @!P1 IADD3 R4, PT, PT, R7, R47, RZ ;  /* 0x0000002f07049210 */ /* 0x000fe40007ffe0ff */
[C---:B0-----:R-:W-:Y:S02]  /*2080*/  @!P1 LEA R28, P6, R6.reuse, R28, 0x1 ;  /* 0x0000001c061c9211 */ /* 0x041fe400078c08ff */
[----:B------:R-:W-:Y:S02]  /*2090*/  IADD3 R16, PT, PT, R5, 0xf8, RZ ;  /* 0x000000f805107810 */ /* 0x000fe40007ffe0ff */
[----:B------:R-:W-:Y:S01]  /*20a0*/  @!P1 LEA.HI.X R29, R6, R29, R4, 0x1, P6 ;  /* 0x0000001d061d9211 */ /* 0x000fe200030f0c04 */
[----:B------:R-:W0:Y:S01]  /*20b0*/  @!P4 LDC.64 R20, c[0x0][0x390] ;  /* 0x0000e400ff14cb82 */ /* 0x000e220000000a00 */
[----:B------:R-:W-:Y:S01]  /*20c0*/  @!P3 MOV R6, R86 ;  /* 0x000000560006b202 */ /* 0x000fe20000000f00 */
[----:B----4-:R-:W-:Y:S01]  /*20d0*/  @!P3 IMAD R18, R51, R2, RZ ;  /* 0x000000023312b224 */ /* 0x010fe200078e02ff */
[----:B------:R-:W-:-:S02]  /*20e0*/  @!P3 MOV R7, R89 ;  /* 0x000000590007b202 */ /* 0x000fc40000000f00 */
[----:B------:R-:W-:Y:S02]  /*20f0*/  ISETP.GE.U32.AND P6, PT, R16, UR14, PT ;  /* 0x0000000e10007c0c */ /* 0x000fe4000bfc6070 */
[----:B------:R-:W-:Y:S01]  /*2100*/  SHF.R.S32.HI R55, RZ, 0x1f, R16 ;  /* 0x0000001fff377819 */ /* 0x000fe20000011410 */
[C---:B--2---:R-:W-:Y:S01]  /*2110*/  @!P3 IMAD R31, R35.reuse, R3, R18 ;  /* 0x00000003231fb224 */ /* 0x044fe200078e0212 */
[----:B------:R-:W-:Y:S01]  /*2120*/  MOV R47, RZ ;  /* 0x000000ff002f7202 */ /* 0x000fe20000000f00 */
[----:B------:R-:W-:Y:S01]  /*2130*/  @!P3 IMAD.WIDE.U32 R6, R35, R2, R6 ;  /* 0x000000022306b225 */ /* 0x000fe200078e0006 */
[----:B------:R-:W-:Y:S01]  /*2140*/  ISETP.GE.AND.EX P6, PT, R55, UR15, PT, P6 ;  /* 0x0000000f37007c0c */ /* 0x000fe2000bfc6360 */
[----:B------:R-:W2:Y:S03]  /*2150*/  @!P2 LDC.64 R2, c[0x0][0x3e0] ;  /* 0x0000f800ff02ab82 */ /* 0x000ea60000000a00 */
[----:B------:R4:W5:Y:S01]  /*2160*/  @!P1 LDG.E R47, desc[UR12][R28.64] ;  /* 0x0000000c1c2f9981 */ /* 0x000962000c1e1900 */
[----:B------:R-:W-:-:S04]  /*2170*/  @!P3 IADD3 R7, PT, PT, R7, R31, RZ ;  /* 0x0000001f0707b210 */ /* 0x000fc80007ffe0ff */
[----:B------:R-:W2:Y:S01]  /*2180*/  @!P5 LDC.64 R4, c[0x0][0x390] ;  /* 0x0000e400ff04db82 */ /* 0x000ea20000000a00 */
[C---:B-1----:R-:W-:Y:S01]  /*2190*/  @!P3 LEA R24, P1, R6.reuse, R24, 0x1 ;  /* 0x000000180618b211 */ /* 0x042fe200078208ff */
[----:B------:R-:W-:Y:S01]  /*21a0*/  @!P4 IMAD R18, R57, R22, RZ ;  /* 0x000000163912c224 */ /* 0x000fe200078e02ff */
[----:B----4-:R-:W-:Y:S02]  /*21b0*/  @!P4 MOV R28, R86 ;  /* 0x00000056001cc202 */ /* 0x010fe40000000f00 */
[----:B------:R-:W-:Y:S01]  /*21c0*/  @!P4 MOV R29, R89 ;  /* 0x00000059001dc202 */ /* 0x000fe20000000f00 */
[----:B------:R-:W-:Y:S01]  /*21d0*/  @!P5 IMAD R30, R59, R26, RZ ;  /* 0x0000001a3b1ed224 */ /* 0x000fe200078e02ff */
[----:B------:R-:W-:Y:S01]  /*21e0*/  @!P3 LEA.HI.X R25, R6, R25, R7, 0x1, P1 ;  /* 0x000000190619b211 */ /* 0x000fe200008f0c07 */
[C---:B------:R-:W-:Y:S01]  /*21f0*/  @!P4 IMAD R35, R49.reuse, R23, R18 ;  /* 0x000000173123c224 */ /* 0x040fe200078e0212 */
[----:B------:R-:W1:Y:S01]  /*2200*/  @!P6 LDC.64 R6, c[0x0][0x3e0] ;  /* 0x0000f800ff06eb82 */ /* 0x000e620000000a00 */
[----:B------:R-:W-:Y:S01]  /*2210*/  @!P4 IMAD.WIDE.U32 R28, R49, R22, R28 ;  /* 0x00000016311cc225 */ /* 0x000fe200078e001c */
[----:B------:R-:W-:-:S03]  /*2220*/  @!P5 MOV R31, R89 ;  /* 0x00000059001fd202 */ /* 0x000fc60000000f00 */
[----:B------:R-:W-:Y:S01]  /*2230*/  @!P5 IMAD R57, R33, R27, R30 ;  /* 0x0000001b2139d224 */ /* 0x000fe200078e021e */
[----:B------:R-:W-:Y:S02]  /*2240*/  @!P5 MOV R30, R86 ;  /* 0x00000056001ed202 */ /* 0x000fe40000000f00 */
[----:B------:R-:W4:Y:S01]  /*2250*/  @!P2 LDC.64 R22, c[0x0][0x390] ;  /* 0x0000e400ff16ab82 */ /* 0x000f220000000a00 */
[----:B------:R-:W-:Y:S02]  /*2260*/  @!P4 IADD3 R18, PT, PT, R29, R35, RZ ;  /* 0x000000231d12c210 */ /* 0x000fe40007ffe0ff */
[----:B0-----:R-:W-:Y:S01]  /*2270*/  @!P4 LEA R20, P1, R28, R20, 0x1 ;  /* 0x000000141c14c211 */ /* 0x001fe200078208ff */
[----:B------:R-:W-:-:S03]  /*2280*/  @!P5 IMAD.WIDE.U32 R26, R33, R26, R30 ;  /* 0x0000001a211ad225 */ /* 0x000fc600078e001e */
[----:B------:R-:W-:Y:S02]  /*2290*/  @!P4 LEA.HI.X R21, R28, R21, R18, 0x1, P1 ;  /* 0x000000151c15c211 */ /* 0x000fe400008f0c12 */
[----:B------:R-:W0:Y:S01]  /*22a0*/  @!P6 LDC.64 R28, c[0x0][0x390] ;  /* 0x0000e400ff1ceb82 */ /* 0x000e220000000a00 */
[----:B------:R-:W-:Y:S01]  /*22b0*/  MOV R51, RZ ;  /* 0x000000ff00337202 */ /* 0x000fe20000000f00 */
[----:B--2---:R-:W-:Y:S01]  /*22c0*/  @!P2 IMAD R53, R53, R2, RZ ;  /* 0x000000023535a224 */ /* 0x004fe200078e02ff */
[----:B------:R-:W-:Y:S02]  /*22d0*/  @!P5 IADD3 R18, PT, PT, R27, R57, RZ ;  /* 0x000000391b12d210 */ /* 0x000fe40007ffe0ff */
[----:B------:R-:W-:Y:S01]  /*22e0*/  @!P5 LEA R4, P1, R26, R4, 0x1 ;  /* 0x000000041a04d211 */ /* 0x000fe200078208ff */
[----:B------:R-:W-:Y:S01]  /*22f0*/  @!P2 IMAD R27, R14, R3, R53 ;  /* 0x000000030e1ba224 */ /* 0x000fe200078e0235 */
[----:B------:R-:W-:Y:S01]  /*2300*/  MOV R49, RZ ;  /* 0x000000ff00317202 */ /* 0x000fe20000000f00 */
[----:B------:R2:W5:Y:S01]  /*2310*/  @!P4 LDG.E R51, desc[UR12][R20.64] ;  /* 0x0000000c1433c981 */ /* 0x000562000c1e1900 */
[----:B------:R-:W-:-:S02]  /*2320*/  MOV R53, RZ ;  /* 0x000000ff00357202 */ /* 0x000fc40000000f00 */
[----:B------:R-:W-:Y:S01]  /*2330*/  @!P5 LEA.HI.X R5, R26, R5, R18, 0x1, P1 ;  /* 0x000000051a05d211 */ /* 0x000fe200008f0c12 */
[----:B-1----:R-:W-:Y:S01]  /*2340*/  @!P6 IMAD R55, R55, R6, RZ ;  /* 0x000000063737e224 */ /* 0x002fe200078e02ff */
[----:B------:R-:W5:Y:S04]  /*2350*/  @!P3 LDG.E R49, desc[UR12][R24.64] ;  /* 0x0000000c1831b981 */ /* 0x000f68000c1e1900 */
[----:B------:R1:W5:Y:S01]  /*2360*/  @!P5 LDG.E R53, desc[UR12][R4.64] ;  /* 0x0000000c0435d981 */ /* 0x000362000c1e1900 */
[----:B--2---:R-:W-:Y:S02]  /*2370*/  @!P2 MOV R20, R86 ;  /* 0x000000560014a202 */ /* 0x004fe40000000f00 */
[----:B------:R-:W-:-:S03]  /*2380*/  @!P2 MOV R21, R89 ;  /* 0x000000590015a202 */ /* 0x000fc60000000f00 */
[----:B------:R-:W-:Y:S01]  /*2390*/  @!P2 IMAD.WIDE.U32 R2, R14, R2, R20 ;  /* 0x000000020e02a225 */ /* 0x000fe200078e0014 */
[----:B-1----:R-:W-:Y:S02]  /*23a0*/  @!P6 MOV R4, R86 ;  /* 0x000000560004e202 */ /* 0x002fe40000000f00 */
[----:B------:R-:W-:Y:S01]  /*23b0*/  @!P6 MOV R5, R89 ;  /* 0x000000590005e202 */ /* 0x000fe20000000f00 */
[----:B------:R-:W-:Y:S01]  /*23c0*/  @!P6 IMAD R25, R16, R7, R55 ;  /* 0x000000071019e224 */ /* 0x000fe200078e0237 */
[----:B------:R-:W-:Y:S02]  /*23d0*/  @!P2 IADD3 R3, PT, PT, R3, R27, RZ ;  /* 0x0000001b0303a210 */ /* 0x000fe40007ffe0ff */
[----:B----4-:R-:W-:Y:S01]  /*23e0*/  @!P2 LEA R22, P1, R2, R22, 0x1 ;  /* 0x000000160216a211 */ /* 0x010fe200078208ff */
[----:B------:R-:W-:Y:S01]  /*23f0*/  @!P6 IMAD.WIDE.U32 R6, R16, R6, R4 ;  /* 0x000000061006e225 */ /* 0x000fe200078e0004 */
[----:B------:R-:W-:Y:S02]  /*2400*/  MOV R55, RZ ;  /* 0x000000ff00377202 */ /* 0x000fe40000000f00 */
[----:B------:R-:W-:-:S02]  /*2410*/  @!P2 LEA.HI.X R23, R2, R23, R3, 0x1, P1 ;  /* 0x000000170217a211 */ /* 0x000fc400008f0c03 */
[----:B------:R-:W-:Y:S02]  /*2420*/  @!P6 IADD3 R2, PT, PT, R7, R25, RZ ;  /* 0x000000190702e210 */ /* 0x000fe40007ffe0ff */
[C---:B0-----:R-:W-:Y:S01]  /*2430*/  @!P6 LEA R28, P1, R6.reuse, R28, 0x1 ;  /* 0x0000001c061ce211 */ /* 0x041fe200078208ff */
[----:B------:R0:W2:Y:S01]  /*2440*/  @!P2 LDG.E R55, desc[UR12][R22.64] ;  /* 0x0000000c1637a981 */ /* 0x0000a2000c1e1900 */
[----:B------:R-:W-:Y:S02]  /*2450*/  MOV R57, RZ ;  /* 0x000000ff00397202 */ /* 0x000fe40000000f00 */
[----:B------:R-:W-:-:S05]  /*2460*/  @!P6 LEA.HI.X R29, R6, R29, R2, 0x1, P1 ;  /* 0x0000001d061de211 */ /* 0x000fca00008f0c02 */
[----:B------:R-:W4:Y:S01]  /*2470*/  @!P6 LDG.E R57, desc[UR12][R28.64] ;  /* 0x0000000c1c39e981 */ /* 0x000f22000c1e1900 */
[--C-:B------:R-:W-:Y:S02]  /*2480*/  HADD2.F32 R81, -RZ, R78.reuse.H0_H0 ;  /* 0x2000004eff517230 */ /* 0x100fe40000004100 */
[----:B------:R-:W-:Y:S02]  /*2490*/  HADD2.F32 R78, -RZ, R78.H1_H1 ;  /* 0x3000004eff4e7230 */ /* 0x000fe40000004100 */
[--C-:B------:R-:W-:Y:S02]  /*24a0*/  HADD2.F32 R79, -RZ, R76.reuse.H0_H0 ;  /* 0x2000004cff4f7230 */ /* 0x100fe40000004100 */
[----:B------:R-:W-:Y:S02]  /*24b0*/  HADD2.F32 R76, -RZ, R76.H1_H1 ;  /* 0x3000004cff4c7230 */ /* 0x000fe40000004100 */
[----:B------:R-:W-:Y:S01]  /*24c0*/  FADD.FTZ R2, R81, R78 ;  /* 0x0000004e51027221 */ /* 0x000fe20000010000 */
[----:B------:R-:W-:-:S02]  /*24d0*/  HADD2.F32 R77, -RZ, R74.H0_H0 ;  /* 0x2000004aff4d7230 */ /* 0x000fc40000004100 */
[----:B------:R-:W-:Y:S01]  /*24e0*/  FMUL.FTZ R4, R78, R78 ;  /* 0x0000004e4e047220 */ /* 0x000fe20000410000 */
[----:B------:R-:W-:Y:S02]  /*24f0*/  HADD2.F32 R74, -RZ, R74.H1_H1 ;  /* 0x3000004aff4a7230 */ /* 0x000fe40000004100 */
[----:B------:R-:W-:Y:S01]  /*2500*/  FADD.FTZ R3, R79, R76 ;  /* 0x0000004c4f037221 */ /* 0x000fe20000010000 */
[----:B------:R-:W-:Y:S01]  /*2510*/  FADD.FTZ R2, RZ, R2 ;  /* 0x00000002ff027221 */ /* 0x000fe20000010000 */
[----:B------:R-:W-:Y:S01]  /*2520*/  FMUL.FTZ R6, R76, R76 ;  /* 0x0000004c4c067220 */ /* 0x000fe20000410000 */
[--C-:B------:R-:W-:Y:S02]  /*2530*/  HADD2.F32 R75, -RZ, R72.reuse.H0_H0 ;  /* 0x20000048ff4b7230 */ /* 0x100fe40000004100 */
[----:B------:R-:W-:Y:S01]  /*2540*/  FFMA.FTZ R4, R81, R81, R4 ;  /* 0x0000005151047223 */ /* 0x000fe20000010004 */
[----:B------:R-:W-:Y:S01]  /*2550*/  FADD.FTZ R2, R2, R3 ;  /* 0x0000000302027221 */ /* 0x000fe20000010000 */
[----:B------:R-:W-:Y:S01]  /*2560*/  FADD.FTZ R5, R77, R74 ;  /* 0x0000004a4d057221 */ /* 0x000fe20000010000 */
[----:B------:R-:W-:-:S02]  /*2570*/  HADD2.F32 R72, -RZ, R72.H1_H1 ;  /* 0x30000048ff487230 */ /* 0x000fc40000004100 */
[----:B------:R-:W-:Y:S01]  /*2580*/  FFMA.FTZ R3, R79, R79, R6 ;  /* 0x0000004f4f037223 */ /* 0x000fe20000010006 */
[----:B------:R-:W-:Y:S01]  /*2590*/  FADD.FTZ R4, RZ, R4 ;  /* 0x00000004ff047221 */ /* 0x000fe20000010000 */
[----:B------:R-:W-:Y:S01]  /*25a0*/  FMUL.FTZ R6, R74, R74 ;  /* 0x0000004a4a067220 */ /* 0x000fe20000410000 */
[----:B------:R-:W-:Y:S01]  /*25b0*/  FADD.FTZ R2, R2, R5 ;  /* 0x0000000502027221 */ /* 0x000fe20000010000 */
[--C-:B------:R-:W-:Y:S02]  /*25c0*/  HADD2.F32 R73, -RZ, R70.reuse.H0_H0 ;  /* 0x20000046ff497230 */ /* 0x100fe40000004100 */
[----:B------:R-:W-:Y:S01]  /*25d0*/  FADD.FTZ R5, R75, R72 ;  /* 0x000000484b057221 */ /* 0x000fe20000010000 */
[----:B------:R-:W-:Y:S02]  /*25e0*/  HADD2.F32 R70, -RZ, R70.H1_H1 ;  /* 0x30000046ff467230 */ /* 0x000fe40000004100 */
[----:B------:R-:W-:Y:S01]  /*25f0*/  FADD.FTZ R3, R4, R3 ;  /* 0x0000000304037221 */ /* 0x000fe20000010000 */
[----:B------:R-:W-:Y:S01]  /*2600*/  FFMA.FTZ R6, R77, R77, R6 ;  /* 0x0000004d4d067223 */ /* 0x000fe20000010006 */
[----:B------:R-:W-:Y:S01]  /*2610*/  FMUL.FTZ R4, R72, R72 ;  /* 0x0000004848047220 */ /* 0x000fe20000410000 */
[----:B------:R-:W-:Y:S01]  /*2620*/  FADD.FTZ R2, R2, R5 ;  /* 0x0000000502027221 */ /* 0x000fe20000010000 */
[----:B------:R-:W-:-:S02]  /*2630*/  HADD2.F32 R71, -RZ, R68.H0_H0 ;  /* 0x20000044ff477230 */ /* 0x000fc40000004100 */
[----:B------:R-:W-:Y:S01]  /*2640*/  FADD.FTZ R5, R73, R70 ;  /* 0x0000004649057221 */ /* 0x000fe20000010000 */
[----:B------:R-:W-:Y:S02]  /*2650*/  HADD2.F32 R68, -RZ, R68.H1_H1 ;  /* 0x30000044ff447230 */ /* 0x000fe40000004100 */
[----:B------:R-:W-:Y:S01]  /*2660*/  FADD.FTZ R3, R3, R6 ;  /* 0x0000000603037221 */ /* 0x000fe20000010000 */
[----:B------:R-:W-:Y:S01]  /*2670*/  FFMA.FTZ R4, R75, R75, R4 ;  /* 0x0000004b4b047223 */ /* 0x000fe20000010004 */
[----:B------:R-:W-:Y:S01]  /*2680*/  FMUL.FTZ R6, R70, R70 ;  /* 0x0000004646067220 */ /* 0x000fe20000410000 */
[----:B------:R-:W-:Y:S01]  /*2690*/  FADD.FTZ R2, R2, R5 ;  /* 0x0000000502027221 */ /* 0x000fe20000010000 */
[--C-:B------:R-:W-:Y:S02]  /*26a0*/  HADD2.F32 R69, -RZ, R66.reuse.H0_H0 ;  /* 0x20000042ff457230 */ /* 0x100fe40000004100 */
[----:B------:R-:W-:Y:S01]  /*26b0*/  FADD.FTZ R5, R71, R68 ;  /* 0x0000004447057221 */ /* 0x000fe20000010000 */
[----:B------:R-:W-:-:S02]  /*26c0*/  HADD2.F32 R66, -RZ, R66.H1_H1 ;  /* 0x30000042ff427230 */ /* 0x000fc40000004100 */
[----:B------:R-:W-:Y:S01]  /*26d0*/  FADD.FTZ R3, R3, R4 ;  /* 0x0000000403037221 */ /* 0x000fe20000010000 */
[----:B------:R-:W-:Y:S01]  /*26e0*/  FFMA.FTZ R6, R73, R73, R6 ;  /* 0x0000004949067223 */ /* 0x000fe20000010006 */
        /* <DEDUP_REMOVED lines=18> */
[----:B------:R-:W-:Y:S01]  /*2810*/  FADD.FTZ R5, R65, R62 ;  /* 0x0000003e41057221 */ /* 0x000fe20000010000 */
[----:B------:R-:W-:-:S02]  /*2820*/  HADD2.F32 R60, -RZ, R60.H1_H1 ;  /* 0x3000003cff3c7230 */ /* 0x000fc40000004100 */
[----:B------:R-:W-:Y:S01]  /*2830*/  FFMA.FTZ R4, R67, R67, R4 ;  /* 0x0000004343047223 */ /* 0x000fe20000010004 */
[----:B------:R-:W-:Y:S01]  /*2840*/  FMUL.FTZ R6, R62, R62 ;  /* 0x0000003e3e067220 */ /* 0x000fe20000410000 */
[----:B------:R-:W-:Y:S01]  /*2850*/  FADD.FTZ R2, R2, R5 ;  /* 0x0000000502027221 */ /* 0x000fe20000010000 */
[--C-:B------:R-:W-:Y:S02]  /*2860*/  HADD2.F32 R61, -RZ, R58.reuse.H0_H0 ;  /* 0x2000003aff3d7230 */ /* 0x100fe40000004100 */
        /* <DEDUP_REMOVED lines=8> */
[----:B------:R-:W-:Y:S01]  /*28f0*/  FFMA.FTZ R4, R63, R63, R4 ;  /* 0x0000003f3f047223 */ /* 0x000fe20000010004 */
[----:B------:R-:W-:Y:S01]  /*2900*/  FADD.FTZ R5, R61, R58 ;  /* 0x0000003a3d057221 */ /* 0x000fe20000010000 */
[----:B------:R-:W-:Y:S02]  /*2910*/  HADD2.F32 R0, -RZ, R0.H1_H1 ;  /* 0x30000000ff007230 */ /* 0x000fe40000004100 */
[----:B------:R-:W-:Y:S01]  /*2920*/  FMUL.FTZ R6, R58, R58 ;  /* 0x0000003a3a067220 */ /* 0x000fe20000410000 */
[----:B------:R-:W-:Y:S01]  /*2930*/  FADD.FTZ R4, R3, R4 ;  /* 0x0000000403047221 */ /* 0x000fe20000010000 */
[----:B------:R-:W-:Y:S01]  /*2940*/  FADD.FTZ R5, R2, R5 ;  /* 0x0000000502057221 */ /* 0x000fe20000010000 */
[--C-:B------:R-:W-:Y:S02]  /*2950*/  HADD2.F32 R2, -RZ, R12.reuse.H0_H0 ;  /* 0x2000000cff027230 */ /* 0x100fe40000004100 */
[----:B------:R-:W-:Y:S01]  /*2960*/  FFMA.FTZ R7, R61, R61, R6 ;  /* 0x0000003d3d077223 */ /* 0x000fe20000010006 */
[----:B------:R-:W-:Y:S01]  /*2970*/  FADD.FTZ R6, R59, R0 ;  /* 0x000000003b067221 */ /* 0x000fe20000010000 */
[----:B------:R-:W-:-:S02]  /*2980*/  HADD2.F32 R3, -RZ, R12.H1_H1 ;  /* 0x3000000cff037230 */ /* 0x000fc40000004100 */
[----:B------:R-:W-:Y:S01]  /*2990*/  FMUL.FTZ R12, R0, R0 ;  /* 0x00000000000c7220 */ /* 0x000fe20000410000 */
[----:B------:R-:W-:Y:S01]  /*29a0*/  FADD.FTZ R7, R4, R7 ;  /* 0x0000000704077221 */ /* 0x000fe20000010000 */
[----:B------:R-:W-:Y:S01]  /*29b0*/  FADD.FTZ R6, R5, R6 ;  /* 0x0000000605067221 */ /* 0x000fe20000010000 */
[--C-:B------:R-:W-:Y:S02]  /*29c0*/  HADD2.F32 R4, -RZ, R10.reuse.H0_H0 ;  /* 0x2000000aff047230 */ /* 0x100fe40000004100 */
[----:B------:R-:W-:Y:S01]  /*29d0*/  FFMA.FTZ R12, R59, R59, R12 ;  /* 0x0000003b3b0c7223 */ /* 0x000fe2000001000c */
[----:B------:R-:W-:Y:S01]  /*29e0*/  FADD.FTZ R21, R2, R3 ;  /* 0x0000000302157221 */ /* 0x000fe20000010000 */
[----:B------:R-:W-:Y:S02]  /*29f0*/  HADD2.F32 R5, -RZ, R10.H1_H1 ;  /* 0x3000000aff057230 */ /* 0x000fe40000004100 */
[----:B0-----:R-:W-:Y:S01]  /*2a00*/  FMUL.FTZ R23, R3, R3 ;  /* 0x0000000303177220 */ /* 0x001fe20000410000 */
[----:B------:R-:W-:Y:S01]  /*2a10*/  FADD.FTZ R12, R7, R12 ;  /* 0x0000000c070c7221 */ /* 0x000fe20000010000 */
[----:B------:R-:W-:Y:S01]  /*2a20*/  FADD.FTZ R21, R6, R21 ;  /* 0x0000001506157221 */ /* 0x000fe20000010000 */
[----:B------:R-:W-:-:S02]  /*2a30*/  HADD2.F32 R6, -RZ, R8.H0_H0 ;  /* 0x20000008ff067230 */ /* 0x000fc40000004100 */
[----:B------:R-:W-:Y:S01]  /*2a40*/  FADD.FTZ R10, R4, R5 ;  /* 0x00000005040a7221 */ /* 0x000fe20000010000 */
[----:B------:R-:W-:Y:S02]  /*2a50*/  HADD2.F32 R7, -RZ, R8.H1_H1 ;  /* 0x30000008ff077230 */ /* 0x000fe40000004100 */
        /* <DEDUP_REMOVED lines=18> */
[----:B---3--:R-:W-:-:S02]  /*2b80*/  HADD2.F32 R12, -RZ, R13.H0_H0 ;  /* 0x2000000dff0c7230 */ /* 0x008fc40000004100 */
[----:B------:R-:W-:Y:S01]  /*2b90*/  FADD.FTZ R21, R10, R11 ;  /* 0x0000000b0a157221 */ /* 0x000fe20000010000 */
[----:B------:R-:W-:Y:S01]  /*2ba0*/  FFMA.FTZ R16, R8, R8, R25 ;  /* 0x0000000808107223 */ /* 0x000fe20000010019 */
[----:B------:R-:W-:Y:S02]  /*2bb0*/  HADD2.F32 R13, -RZ, R13.H1_H1 ;  /* 0x3000000dff0d7230 */ /* 0x000fe40000004100 */
[----:B------:R-:W-:Y:S01]  /*2bc0*/  FMUL.FTZ R25, R11, R11 ;  /* 0x0000000b0b197220 */ /* 0x000fe20000410000 */
[----:B------:R-:W-:Y:S01]  /*2bd0*/  FADD.FTZ R21, R14, R21 ;  /* 0x000000150e157221 */ /* 0x000fe20000010000 */
[--C-:B------:R-:W-:Y:S02]  /*2be0*/  HADD2.F32 R14, -RZ, R15.reuse.H0_H0 ;  /* 0x2000000fff0e7230 */ /* 0x100fe40000004100 */
[----:B------:R-:W-:Y:S01]  /*2bf0*/  FADD.FTZ R16, R23, R16 ;  /* 0x0000001017107221 */ /* 0x000fe20000010000 */
[----:B------:R-:W-:Y:S01]  /*2c00*/  FFMA.FTZ R25, R10, R10, R25 ;  /* 0x0000000a0a197223 */ /* 0x000fe20000010019 */
[----:B------:R-:W-:Y:S01]  /*2c10*/  FADD.FTZ R18, R12, R13 ;  /* 0x0000000d0c127221 */ /* 0x000fe20000010000 */
[----:B------:R-:W-:-:S02]  /*2c20*/  HADD2.F32 R15, -RZ, R15.H1_H1 ;  /* 0x3000000fff0f7230 */ /* 0x000fc40000004100 */
[----:B------:R-:W-:Y:S01]  /*2c30*/  FMUL.FTZ R23, R13, R13 ;  /* 0x0000000d0d177220 */ /* 0x000fe20000410000 */
[----:B------:R-:W-:Y:S01]  /*2c40*/  FADD.FTZ R25, R16, R25 ;  /* 0x0000001910197221 */ /* 0x000fe20000010000 */
[----:B------:R-:W-:Y:S01]  /*2c50*/  FADD.FTZ R18, R21, R18 ;  /* 0x0000001215127221 */ /* 0x000fe20000010000 */
[--C-:B------:R-:W-:Y:S02]  /*2c60*/  HADD2.F32 R16, -RZ, R17.reuse.H0_H0 ;  /* 0x20000011ff107230 */ /* 0x100fe40000004100 */
[----:B------:R-:W-:Y:S01]  /*2c70*/  FADD.FTZ R21, R14, R15 ;  /* 0x0000000f0e157221 */ /* 0x000fe20000010000 */
[----:B------:R-:W-:Y:S01]  /*2c80*/  FFMA.FTZ R20, R12, R12, R23 ;  /* 0x0000000c0c147223 */ /* 0x000fe20000010017 */
        /* <DEDUP_REMOVED lines=9> */
[--C-:B------:R-:W-:Y:S02]  /*2d20*/  HADD2.F32 R36, -RZ, R37.reuse.H0_H0 ;  /* 0x20000025ff247230 */ /* 0x100fe40000004100 */
[----:B------:R-:W-:Y:S01]  /*2d30*/  FADD.FTZ R20, R20, R23 ;  /* 0x0000001714147221 */ /* 0x000fe20000010000 */
[----:B------:R-:W-:Y:S01]  /*2d40*/  FADD.FTZ R21, R21, R22 ;  /* 0x0000001615157221 */ /* 0x000fe20000010000 */
[----:B------:R-:W-:Y:S01]  /*2d50*/  FFMA.FTZ R25, R16, R16, R25 ;  /* 0x0000001010197223 */ /* 0x000fe20000010019 */
[----:B------:R-:W-:-:S02]  /*2d60*/  HADD2.F32 R37, -RZ, R37.H1_H1 ;  /* 0x30000025ff257230 */ /* 0x000fc40000004100 */
[----:B------:R-:W-:Y:S01]  /*2d70*/  FADD.FTZ R22, R18, R19 ;  /* 0x0000001312167221 */ /* 0x000fe20000010000 */
[----:B------:R-:W-:Y:S01]  /*2d80*/  FMUL.FTZ R23, R19, R19 ;  /* 0x0000001313177220 */ /* 0x000fe20000410000 */
[----:B------:R-:W-:Y:S01]  /*2d90*/  FADD.FTZ R20, R20, R25 ;  /* 0x0000001914147221 */ /* 0x000fe20000010000 */
[--C-:B------:R-:W-:Y:S02]  /*2da0*/  HADD2.F32 R38, -RZ, R39.reuse.H0_H0 ;  /* 0x20000027ff267230 */ /* 0x100fe40000004100 */
[----:B------:R-:W-:Y:S01]  /*2db0*/  FADD.FTZ R21, R21, R22 ;  /* 0x0000001615157221 */ /* 0x000fe20000010000 */
[----:B------:R-:W-:Y:S01]  /*2dc0*/  FFMA.FTZ R23, R18, R18, R23 ;  /* 0x0000001212177223 */ /* 0x000fe20000010017 */
[----:B------:R-:W-:Y:S02]  /*2dd0*/  HADD2.F32 R39, -RZ, R39.H1_H1 ;  /* 0x30000027ff277230 */ /* 0x000fe40000004100 */
[----:B------:R-:W-:Y:S01]  /*2de0*/  FMUL.FTZ R25, R37, R37 ;  /* 0x0000002525197220 */ /* 0x000fe20000410000 */
[----:B------:R-:W-:Y:S01]  /*2df0*/  FADD.FTZ R22, R36, R37 ;  /* 0x0000002524167221 */ /* 0x000fe20000010000 */
[----:B------:R-:W-:-:S02]  /*2e00*/  FADD.FTZ R20, R20, R23 ;  /* 0x0000001714147221 */ /* 0x000fc40000010000 */
[----:B------:R-:W-:Y:S01]  /*2e10*/  FFMA.FTZ R25, R36, R36, R25 ;  /* 0x0000002424197223 */ /* 0x000fe20000010019 */
[--C-:B------:R-:W-:Y:S02]  /*2e20*/  HADD2.F32 R40, -RZ, R41.reuse.H0_H0 ;  /* 0x20000029ff287230 */ /* 0x100fe40000004100 */
[----:B------:R-:W-:Y:S01]  /*2e30*/  FADD.FTZ R21, R21, R22 ;  /* 0x0000001615157221 */ /* 0x000fe20000010000 */
[----:B------:R-:W-:Y:S02]  /*2e40*/  HADD2.F32 R41, -RZ, R41.H1_H1 ;  /* 0x30000029ff297230 */ /* 0x000fe40000004100 */
[----:B------:R-:W-:Y:S01]  /*2e50*/  FMUL.FTZ R23, R39, R39 ;  /* 0x0000002727177220 */ /* 0x000fe20000410000 */
[----:B------:R-:W-:Y:S01]  /*2e60*/  FADD.FTZ R22, R38, R39 ;  /* 0x0000002726167221 */ /* 0x000fe20000010000 */
[----:B------:R-:W-:Y:S01]  /*2e70*/  FADD.FTZ R20, R20, R25 ;  /* 0x0000001914147221 */ /* 0x000fe20000010000 */
[--C-:B------:R-:W-:Y:S02]  /*2e80*/  HADD2.F32 R42, -RZ, R43.reuse.H0_H0 ;  /* 0x2000002bff2a7230 */ /* 0x100fe40000004100 */
[----:B------:R-:W-:Y:S01]  /*2e90*/  FFMA.FTZ R23, R38, R38, R23 ;  /* 0x0000002626177223 */ /* 0x000fe20000010017 */
[----:B------:R-:W-:-:S02]  /*2ea0*/  HADD2.F32 R43, -RZ, R43.H1_H1 ;  /* 0x3000002bff2b7230 */ /* 0x000fc40000004100 */
        /* <DEDUP_REMOVED lines=9> */
[--C-:B-----5:R-:W-:Y:S02]  /*2f40*/  HADD2.F32 R44, -RZ, R45.reuse.H0_H0 ;  /* 0x2000002dff2c7230 */ /* 0x120fe40000004100 */
[----:B------:R-:W-:-:S02]  /*2f50*/  HADD2.F32 R45, -RZ, R45.H1_H1 ;  /* 0x3000002dff2d7230 */ /* 0x000fc40000004100 */
[----:B------:R-:W-:Y:S01]  /*2f60*/  FFMA.FTZ R23, R42, R42, R23 ;  /* 0x0000002a2a177223 */ /* 0x000fe20000010017 */
[----:B------:R-:W-:Y:S02]  /*2f70*/  FADD.FTZ R21, R21, R22 ;  /* 0x0000001615157221 */ /* 0x000fe40000010000 */
[----:B------:R-:W-:Y:S01]  /*2f80*/  FMUL.FTZ R25, R45, R45 ;  /* 0x0000002d2d197220 */ /* 0x000fe20000410000 */
[----:B------:R-:W-:Y:S01]  /*2f90*/  FADD.FTZ R22, R44, R45 ;  /* 0x0000002d2c167221 */ /* 0x000fe20000010000 */
[----:B------:R-:W-:Y:S02]  /*2fa0*/  FADD.FTZ R20, R20, R23 ;  /* 0x0000001714147221 */ /* 0x000fe40000010000 */
[----:B------:R-:W-:Y:S01]  /*2fb0*/  FFMA.FTZ R25, R44, R44, R25 ;  /* 0x0000002c2c197223 */ /* 0x000fe20000010019 */
[----:B------:R-:W-:-:S03]  /*2fc0*/  FADD.FTZ R21, R21, R22 ;  /* 0x0000001615157221 */ /* 0x000fc60000010000 */
[----:B------:R-:W-:Y:S01]  /*2fd0*/  FADD.FTZ R20, R20, R25 ;  /* 0x0000001914147221 */ /* 0x000fe20000010000 */
[--C-:B------:R-:W-:Y:S02]  /*2fe0*/  HADD2.F32 R46, -RZ, R47.reuse.H1_H1 ;  /* 0x3000002fff2e7230 */ /* 0x100fe40000004100 */
[----:B------:R-:W-:-:S03]  /*2ff0*/  HADD2.F32 R47, -RZ, R47.H0_H0 ;  /* 0x2000002fff2f7230 */ /* 0x000fc60000004100 */
[----:B------:R-:W-:Y:S02]  /*3000*/  FMUL.FTZ R24, R46, R46 ;  /* 0x0000002e2e187220 */ /* 0x000fe40000410000 */
[C---:B------:R-:W-:Y:S02]  /*3010*/  FADD.FTZ R22, R47.reuse, R46 ;  /* 0x0000002e2f167221 */ /* 0x040fe40000010000 */
[----:B------:R-:W-:Y:S02]  /*3020*/  FFMA.FTZ R23, R47, R47, R24 ;  /* 0x0000002f2f177223 */ /* 0x000fe40000010018 */
[----:B------:R-:W-:Y:S02]  /*3030*/  FADD.FTZ R21, R21, R22 ;  /* 0x0000001615157221 */ /* 0x000fe40000010000 */
[----:B------:R-:W-:Y:S01]  /*3040*/  FADD.FTZ R20, R20, R23 ;  /* 0x0000001714147221 */ /* 0x000fe20000010000 */
[----:B------:R-:W-:Y:S02]  /*3050*/  HADD2.F32 R50, -RZ, R51.H1_H1 ;  /* 0x30000033ff327230 */ /* 0x000fe40000004100 */
[----:B------:R-:W-:-:S02]  /*3060*/  HADD2.F32 R48, -RZ, R49.H1_H1 ;  /* 0x30000031ff307230 */ /* 0x000fc40000004100 */
[----:B------:R-:W-:-:S03]  /*3070*/  HADD2.F32 R49, -RZ, R49.H0_H0 ;  /* 0x20000031ff317230 */ /* 0x000fc60000004100 */
[----:B------:R-:W-:Y:S01]  /*3080*/  FMUL.FTZ R24, R48, R48 ;  /* 0x0000003030187220 */ /* 0x000fe20000410000 */
[----:B------:R-:W-:Y:S02]  /*3090*/  HADD2.F32 R51, -RZ, R51.H0_H0 ;  /* 0x20000033ff337230 */ /* 0x000fe40000004100 */
[C---:B------:R-:W-:Y:S01]  /*30a0*/  FADD.FTZ R22, R49.reuse, R48 ;  /* 0x0000003031167221 */ /* 0x040fe20000010000 */
[--C-:B------:R-:W-:Y:S02]  /*30b0*/  HADD2.F32 R52, -RZ, R53.reuse.H1_H1 ;  /* 0x30000035ff347230 */ /* 0x100fe40000004100 */
[----:B------:R-:W-:Y:S01]  /*30c0*/  FFMA.FTZ R23, R49, R49, R24 ;  /* 0x0000003131177223 */ /* 0x000fe20000010018 */
[----:B------:R-:W-:Y:S01]  /*30d0*/  FMUL.FTZ R24, R50, R50 ;  /* 0x0000003232187220 */ /* 0x000fe20000410000 */
[----:B------:R-:W-:Y:S01]  /*30e0*/  FADD.FTZ R21, R21, R22 ;  /* 0x0000001615157221 */ /* 0x000fe20000010000 */
[----:B------:R-:W-:Y:S01]  /*30f0*/  FADD.FTZ R22, R51, R50 ;  /* 0x0000003233167221 */ /* 0x000fe20000010000 */
[----:B------:R-:W-:Y:S01]  /*3100*/  FADD.FTZ R20, R20, R23 ;  /* 0x0000001714147221 */ /* 0x000fe20000010000 */
[----:B------:R-:W-:-:S02]  /*3110*/  HADD2.F32 R53, -RZ, R53.H0_H0 ;  /* 0x20000035ff357230 */ /* 0x000fc40000004100 */
[----:B------:R-:W-:Y:S01]  /*3120*/  FFMA.FTZ R23, R51, R51, R24 ;  /* 0x0000003333177223 */ /* 0x000fe20000010018 */
[----:B------:R-:W-:Y:S01]  /*3130*/  FMUL.FTZ R24, R52, R52 ;  /* 0x0000003434187220 */ /* 0x000fe20000410000 */
[----:B------:R-:W-:Y:S02]  /*3140*/  FADD.FTZ R21, R21, R22 ;  /* 0x0000001615157221 */ /* 0x000fe40000010000 */
[----:B------:R-:W-:Y:S01]  /*3150*/  FADD.FTZ R20, R20, R23 ;  /* 0x0000001714147221 */ /* 0x000fe20000010000 */
[C---:B------:R-:W-:Y:S01]  /*3160*/  FADD.FTZ R22, R53.reuse, R52 ;  /* 0x0000003435167221 */ /* 0x040fe20000010000 */
[----:B------:R-:W-:Y:S01]  /*3170*/  FFMA.FTZ R23, R53, R53, R24 ;  /* 0x0000003535177223 */ /* 0x000fe20000010018 */
[--C-:B--2---:R-:W-:Y:S02]  /*3180*/  HADD2.F32 R54, -RZ, R55.reuse.H1_H1 ;  /* 0x30000037ff367230 */ /* 0x104fe40000004100 */
[----:B------:R-:W-:-:S03]  /*3190*/  HADD2.F32 R55, -RZ, R55.H0_H0 ;  /* 0x20000037ff377230 */ /* 0x000fc60000004100 */
[----:B------:R-:W-:Y:S01]  /*31a0*/  FMUL.FTZ R24, R54, R54 ;  /* 0x0000003636187220 */ /* 0x000fe20000410000 */
[--C-:B----4-:R-:W-:Y:S02]  /*31b0*/  HADD2.F32 R56, -RZ, R57.reuse.H1_H1 ;  /* 0x30000039ff387230 */ /* 0x110fe40000004100 */
        /* <DEDUP_REMOVED lines=52> */
.L_x_2848:
[----:B------:R-:W-:Y:S05]  /*3500*/  BSYNC.RECONVERGENT B0 ;  /* 0x0000000000007941 */ /* 0x000fea0003800200 */
.L_x_2847:
        /* <DEDUP_REMOVED lines=54> */
.L_x_2850:
[----:B------:R-:W-:Y:S05]  /*3870*/  BSYNC.RECONVERGENT B0 ;  /* 0x0000000000007941 */ /* 0x000fea0003800200 */
.L_x_2849:
        /* <DEDUP_REMOVED lines=30> */
.L_x_2853:
        /* <DEDUP_REMOVED lines=10> */
.L_x_2852:
        /* <DEDUP_REMOVED lines=18> */
.L_x_2855:
        /* <DEDUP_REMOVED lines=145> */
.L_x_2854:
        /* <DEDUP_REMOVED lines=78> */
.L_x_2856:
        /* <DEDUP_REMOVED lines=42> */
.L_x_2857:
        /* <DEDUP_REMOVED lines=21> */
.L_x_2858:
[----:B------:R-:W-:Y:S05]  /*4e00*/  BSYNC.RECONVERGENT B0 ;  /* 0x0000000000007941 */ /* 0x000fea0003800200 */
.L_x_2851:
        /* <DEDUP_REMOVED lines=70> */
[----:B------:R-:W-:Y:S02]  /*5270*/  F2FP.F16.F32.PACK_AB R25, R78, R81 ;  /* 0x000000514e19723e */ /* 0x000fe400000000ff */
[----:B------:R-:W-:-:S05]  /*5280*/  LEA.HI.X R31, R24, UR15, R31, 0x1, P1 ;  /* 0x0000000f181f7c11 */ /* 0x000fca00088f0c1f */
[----:B------:R0:W-:Y:S04]  /*5290*/  STG.E desc[UR12][R30.64], R25 ;  /* 0x000000191e007986 */ /* 0x0001e8000c10190c */
.L_x_2862:
[----:B------:R-:W-:Y:S05]  /*52a0*/  BSYNC.RECONVERGENT B1 ;  /* 0x0000000000017941 */ /* 0x000fea0003800200 */
.L_x_2861:
        /* <DEDUP_REMOVED lines=20> */
.L_x_2864:
[----:B------:R-:W-:Y:S05]  /*53f0*/  BSYNC.RECONVERGENT B1 ;  /* 0x0000000000017941 */ /* 0x000fea0003800200 */
.L_x_2863:
        /* <DEDUP_REMOVED lines=40> */
[----:B------:R-:W-:-:S05]  /*5680*/  F2FP.F16.F32.PACK_AB R25, R74, R25 ;  /* 0x000000194a19723e */ /* 0x000fca00000000ff */
[----:B------:R0:W-:Y:S02]  /*5690*/  STG.E desc[UR12][R26.64], R25 ;  /* 0x000000191a007986 */ /* 0x0001e4000c10190c */
.L_x_2866:
[----:B------:R-:W-:Y:S05]  /*56a0*/  BSYNC.RECONVERGENT B1 ;  /* 0x0000000000017941 */ /* 0x000fea0003800200 */
.L_x_2865:
        /* <DEDUP_REMOVED lines=19> */
[----:B------:R-:W-:Y:S02]  /*57e0*/  F2FP.F16.F32.PACK_AB R25, R72, R75 ;  /* 0x0000004b4819723e */ /* 0x000fe400000000ff */
[----:B------:R-:W-:-:S05]  /*57f0*/  LEA.HI.X R27, R24, UR17, R27, 0x1, P2 ;  /* 0x00000011181b7c11 */ /* 0x000fca00090f0c1b */
[----:B------:R1:W-:Y:S04]  /*5800*/  STG.E desc[UR12][R26.64], R25 ;  /* 0x000000191a007986 */ /* 0x0003e8000c10190c */
.L_x_2868:
[----:B------:R-:W-:Y:S05]  /*5810*/  BSYNC.RECONVERGENT B1 ;  /* 0x0000000000017941 */ /* 0x000fea0003800200 */
.L_x_2867:
        /* <DEDUP_REMOVED lines=17> */
[----:B------:R-:W-:Y:S02]  /*5930*/  F2FP.F16.F32.PACK_AB R25, R70, R73 ;  /* 0x000000494619723e */ /* 0x000fe400000000ff */
[----:B------:R-:W-:-:S05]  /*5940*/  LEA.HI.X R27, R24, UR17, R35, 0x1, P1 ;  /* 0x00000011181b7c11 */ /* 0x000fca00088f0c23 */
[----:B------:R2:W-:Y:S02]  /*5950*/  STG.E desc[UR12][R26.64], R25 ;  /* 0x000000191a007986 */ /* 0x0005e4000c10190c */
.L_x_2870:
[----:B------:R-:W-:Y:S05]  /*5960*/  BSYNC.RECONVERGENT B1 ;  /* 0x0000000000017941 */ /* 0x000fea0003800200 */
.L_x_2869:
        /* <DEDUP_REMOVED lines=17> */
[----:B------:R-:W-:Y:S02]  /*5a80*/  F2FP.F16.F32.PACK_AB R25, R68, R71 ;  /* 0x000000474419723e */ /* 0x000fe400000000ff */
[----:B------:R-:W-:-:S05]  /*5a90*/  LEA.HI.X R27, R24, UR17, R31, 0x1, P1 ;  /* 0x00000011181b7c11 */ /* 0x000fca00088f0c1f */
[----:B------:R3:W-:Y:S02]  /*5aa0*/  STG.E desc[UR12][R26.64], R25 ;  /* 0x000000191a007986 */ /* 0x0007e4000c10190c */
.L_x_2872:
[----:B------:R-:W-:Y:S05]  /*5ab0*/  BSYNC.RECONVERGENT B1 ;  /* 0x0000000000017941 */ /* 0x000fea0003800200 */
.L_x_2871:
        /* <DEDUP_REMOVED lines=17> */
[----:B------:R-:W-:Y:S02]  /*5bd0*/  F2FP.F16.F32.PACK_AB R25, R66, R69 ;  /* 0x000000454219723e */ /* 0x000fe400000000ff */
[----:B------:R-:W-:-:S05]  /*5be0*/  LEA.HI.X R27, R24, UR17, R27, 0x1, P1 ;  /* 0x00000011181b7c11 */ /* 0x000fca00088f0c1b */
[----:B------:R4:W-:Y:S02]  /*5bf0*/  STG.E desc[UR12][R26.64], R25 ;  /* 0x000000191a007986 */ /* 0x0009e4000c10190c */
.L_x_2874:
[----:B------:R-:W-:Y:S05]  /*5c00*/  BSYNC.RECONVERGENT B1 ;  /* 0x0000000000017941 */ /* 0x000fea0003800200 */
.L_x_2873:
        /* <DEDUP_REMOVED lines=17> */
[----:B------:R-:W-:Y:S02]  /*5d20*/  F2FP.F16.F32.PACK_AB R25, R64, R67 ;  /* 0x000000434019723e */ /* 0x000fe400000000ff */
[----:B------:R-:W-:-:S05]  /*5d30*/  LEA.HI.X R27, R24, UR17, R33, 0x1, P1 ;  /* 0x00000011181b7c11 */ /* 0x000fca00088f0c21 */
[----:B------:R0:W-:Y:S02]  /*5d40*/  STG.E desc[UR12][R26.64], R25 ;  /* 0x000000191a007986 */ /* 0x0001e4000c10190c */
.L_x_2876:
[----:B------:R-:W-:Y:S05]  /*5d50*/  BSYNC.RECONVERGENT B1 ;  /* 0x0000000000017941 */ /* 0x000fea0003800200 */
.L_x_2875:
        /* <DEDUP_REMOVED lines=44> */
.L_x_2878:
[----:B------:R-:W-:Y:S05]  /*6020*/  BSYNC.RECONVERGENT B1 ;  /* 0x0000000000017941 */ /* 0x000fea0003800200 */
.L_x_2877:
        /* <DEDUP_REMOVED lines=20> */
.L_x_2880:
[----:B------:R-:W-:Y:S05]  /*6170*/  BSYNC.RECONVERGENT B1 ;  /* 0x0000000000017941 */ /* 0x000fea0003800200 */
.L_x_2879:
        /* <DEDUP_REMOVED lines=20> */
.L_x_2882:
[----:B------:R-:W-:Y:S05]  /*62c0*/  BSYNC.RECONVERGENT B1 ;  /* 0x0000000000017941 */ /* 0x000fea0003800200 */
.L_x_2881:
        /* <DEDUP_REMOVED lines=20> */
.L_x_2884:
[----:B------:R-:W-:Y:S05]  /*6410*/  BSYNC.RECONVERGENT B1 ;  /* 0x0000000000017941 */ /* 0x000fea0003800200 */
.L_x_2883:
        /* <DEDUP_REMOVED lines=17> */
[----:B------:R-:W-:Y:S02]  /*6530*/  F2FP.F16.F32.PACK_AB R3, R27, R0 ;  /* 0x000000001b03723e */ /* 0x000fe400000000ff */
[----:B------:R-:W-:-:S05]  /*6540*/  LEA.HI.X R25, R2, UR17, R29, 0x1, P1 ;  /* 0x0000001102197c11 */ /* 0x000fca00088f0c1d */
[----:B------:R4:W-:Y:S02]  /*6550*/  STG.E desc[UR12][R24.64], R3 ;  /* 0x0000000318007986 */ /* 0x0009e4000c10190c */
.L_x_2886:
[----:B------:R-:W-:Y:S05]  /*6560*/  BSYNC.RECONVERGENT B1 ;  /* 0x0000000000017941 */ /* 0x000fea0003800200 */
.L_x_2885:
        /* <DEDUP_REMOVED lines=17> */
[----:B------:R-:W-:Y:S02]  /*6680*/  F2FP.F16.F32.PACK_AB R3, R25, R24 ;  /* 0x000000181903723e */ /* 0x000fe400000000ff */
[----:B------:R-:W-:-:S05]  /*6690*/  LEA.HI.X R5, R2, UR17, R27, 0x1, P1 ;  /* 0x0000001102057c11 */ /* 0x000fca00088f0c1b */
[----:B------:R0:W-:Y:S02]  /*66a0*/  STG.E desc[UR12][R4.64], R3 ;  /* 0x0000000304007986 */ /* 0x0001e4000c10190c */
.L_x_2888:
[----:B------:R-:W-:Y:S05]  /*66b0*/  BSYNC.RECONVERGENT B1 ;  /* 0x0000000000017941 */ /* 0x000fea0003800200 */
.L_x_2887:
        /* <DEDUP_REMOVED lines=41> */
[----:B------:R-:W-:Y:S02]  /*6950*/  F2FP.F16.F32.PACK_AB R3, R7, R6 ;  /* 0x000000060703723e */ /* 0x000fe400000000ff */
[----:B------:R-:W-:-:S05]  /*6960*/  LEA.HI.X R5, R2, UR17, R33, 0x1, P5 ;  /* 0x0000001102057c11 */ /* 0x000fca000a8f0c21 */
[----:B------:R0:W-:Y:S02]  /*6970*/  STG.E desc[UR12][R4.64], R3 ;  /* 0x0000000304007986 */ /* 0x0001e4000c10190c */
.L_x_2890:
[----:B------:R-:W-:Y:S05]  /*6980*/  BSYNC.RECONVERGENT B1 ;  /* 0x0000000000017941 */ /* 0x000fea0003800200 */
.L_x_2889:
        /* <DEDUP_REMOVED lines=20> */
.L_x_2892:
[----:B------:R-:W-:Y:S05]  /*6ad0*/  BSYNC.RECONVERGENT B1 ;  /* 0x0000000000017941 */ /* 0x000fea0003800200 */
.L_x_2891:
        /* <DEDUP_REMOVED lines=20> */
.L_x_2894:
[----:B------:R-:W-:Y:S05]  /*6c20*/  BSYNC.RECONVERGENT B1 ;  /* 0x0000000000017941 */ /* 0x000fea0003800200 */
.L_x_2893:
        /* <DEDUP_REMOVED lines=20> */
.L_x_2896:
[----:B------:R-:W-:Y:S05]  /*6d70*/  BSYNC.RECONVERGENT B1 ;  /* 0x0000000000017941 */ /* 0x000fea0003800200 */
.L_x_2895:
        /* <DEDUP_REMOVED lines=20> */
.L_x_2898:
[----:B------:R-:W-:Y:S05]  /*6ec0*/  BSYNC.RECONVERGENT B1 ;  /* 0x0000000000017941 */ /* 0x000fea0003800200 */
.L_x_2897:
        /* <DEDUP_REMOVED lines=20> */
.L_x_2900:
[----:B------:R-:W-:Y:S05]  /*7010*/  BSYNC.RECONVERGENT B1 ;  /* 0x0000000000017941 */ /* 0x000fea0003800200 */
.L_x_2899:
        /* <DEDUP_REMOVED lines=37> */
[----:B------:R-:W-:Y:S02]  /*7270*/  IMAD R17, R24, UR15, R15 ;  /* 0x0000000f18117c24 */ /* 0x000fe4000f8e020f */
[----:B------:R-:W-:Y:S01]  /*7280*/  FFMA.FTZ R15, R21, R12, R23 ;  /* 0x0000000c150f7223 */ /* 0x000fe20000010017 */
[C---:B-1----:R-:W-:Y:S02]  /*7290*/  LEA R12, P5, R4.reuse, UR16, 0x1 ;  /* 0x00000010040c7c11 */ /* 0x042fe4000f8a08ff */
[----:B------:R-:W-:Y:S02]  /*72a0*/  IADD3 R17, PT, PT, R5, R17, RZ ;  /* 0x0000001105117210 */ /* 0x000fe40007ffe0ff */
[----:B------:R-:W-:Y:S02]  /*72b0*/  F2FP.F16.F32.PACK_AB R5, R15, R14 ;  /* 0x0000000e0f05723e */ /* 0x000fe400000000ff */
[----:B------:R-:W-:-:S05]  /*72c0*/  LEA.HI.X R13, R4, UR17, R17, 0x1, P5 ;  /* 0x00000011040d7c11 */ /* 0x000fca000a8f0c11 */
[----:B------:R0:W-:Y:S02]  /*72d0*/  STG.E desc[UR12][R12.64], R5 ;  /* 0x000000050c007986 */ /* 0x0001e4000c10190c */
.L_x_2902:
[----:B------:R-:W-:Y:S05]  /*72e0*/  BSYNC.RECONVERGENT B1 ;  /* 0x0000000000017941 */ /* 0x000fea0003800200 */
.L_x_2901:
        /* <DEDUP_REMOVED lines=17> */
[----:B------:R-:W-:Y:S02]  /*7400*/  F2FP.F16.F32.PACK_AB R5, R15, R0 ;  /* 0x000000000f05723e */ /* 0x000fe400000000ff */
[----:B------:R-:W-:-:S05]  /*7410*/  LEA.HI.X R13, R4, UR17, R17, 0x1, P2 ;  /* 0x00000011040d7c11 */ /* 0x000fca00090f0c11 */
[----:B------:R1:W-:Y:S02]  /*7420*/  STG.E desc[UR12][R12.64], R5 ;  /* 0x000000050c007986 */ /* 0x0003e4000c10190c */
.L_x_2904:
[----:B------:R-:W-:Y:S05]  /*7430*/  BSYNC.RECONVERGENT B1 ;  /* 0x0000000000017941 */ /* 0x000fea0003800200 */
.L_x_2903:
        /* <DEDUP_REMOVED lines=20> */
.L_x_2906:
[----:B------:R-:W-:Y:S05]  /*7580*/  BSYNC.RECONVERGENT B1 ;  /* 0x0000000000017941 */ /* 0x000fea0003800200 */
.L_x_2905:
        /* <DEDUP_REMOVED lines=16> */
[----:B------:R-:W-:Y:S02]  /*7690*/  F2FP.F16.F32.PACK_AB R11, R0, R11 ;  /* 0x0000000b000b723e */ /* 0x000fe400000000ff */
[----:B------:R-:W-:-:S04]  /*76a0*/  IADD3 R15, PT, PT, R13, R15, RZ ;  /* 0x0000000f0d0f7210 */ /* 0x000fc80007ffe0ff */
[----:B------:R-:W-:-:S05]  /*76b0*/  LEA.HI.X R5, R12, UR17, R15, 0x1, P1 ;  /* 0x000000110c057c11 */ /* 0x000fca00088f0c0f */
[----:B------:R3:W-:Y:S02]  /*76c0*/  STG.E desc[UR12][R4.64], R11 ;  /* 0x0000000b04007986 */ /* 0x0007e4000c10190c */
.L_x_2908:
[----:B------:R-:W-:Y:S05]  /*76d0*/  BSYNC.RECONVERGENT B1 ;  /* 0x0000000000017941 */ /* 0x000fea0003800200 */
.L_x_2907:
        /* <DEDUP_REMOVED lines=20> */
.L_x_2910:
[----:B------:R-:W-:Y:S05]  /*7820*/  BSYNC.RECONVERGENT B1 ;  /* 0x0000000000017941 */ /* 0x000fea0003800200 */
.L_x_2909:
        /* <DEDUP_REMOVED lines=20> */
.L_x_2912:
[----:B------:R-:W-:Y:S05]  /*7970*/  BSYNC.RECONVERGENT B1 ;  /* 0x0000000000017941 */ /* 0x000fea0003800200 */
.L_x_2911:
        /* <DEDUP_REMOVED lines=42> */
.L_x_2914:
[----:B------:R-:W-:Y:S05]  /*7c20*/  BSYNC.RECONVERGENT B1 ;  /* 0x0000000000017941 */ /* 0x000fea0003800200 */
.L_x_2913:
        /* <DEDUP_REMOVED lines=20> */
.L_x_2916:
[----:B------:R-:W-:Y:S05]  /*7d70*/  BSYNC.RECONVERGENT B1 ;  /* 0x0000000000017941 */ /* 0x000fea0003800200 */
.L_x_2915:
        /* <DEDUP_REMOVED lines=16> */
[----:B0-----:R-:W-:-:S04]  /*7e80*/  LEA R2, P1, R8, UR16, 0x1 ;  /* 0x0000001008027c11 */ /* 0x001fc8000f8208ff */
[----:B------:R-:W-:-:S04]  /*7e90*/  IADD3 R15, PT, PT, R9, R15, RZ ;  /* 0x0000000f090f7210 */ /* 0x000fc80007ffe0ff */
[----:B------:R-:W-:-:S05]  /*7ea0*/  LEA.HI.X R3, R8, UR17, R15, 0x1, P1 ;  /* 0x0000001108037c11 */ /* 0x000fca00088f0c0f */
[----:B------:R2:W-:Y:S02]  /*7eb0*/  STG.E desc[UR12][R2.64], R7 ;  /* 0x0000000702007986 */ /* 0x0005e4000c10190c */
.L_x_2918:
[----:B------:R-:W-:Y:S05]  /*7ec0*/  BSYNC.RECONVERGENT B1 ;  /* 0x0000000000017941 */ /* 0x000fea0003800200 */
.L_x_2917:
        /* <DEDUP_REMOVED lines=17> */
[----:B------:R-:W-:Y:S02]  /*7fe0*/  F2FP.F16.F32.PACK_AB R7, R52, R7 ;  /* 0x000000073407723e */ /* 0x000fe400000000ff */
[----:B------:R-:W-:-:S05]  /*7ff0*/  LEA.HI.X R3, R8, UR17, R3, 0x1, P1 ;  /* 0x0000001108037c11 */ /* 0x000fca00088f0c03 */
[----:B------:R3:W-:Y:S02]  /*8000*/  STG.E desc[UR12][R2.64], R7 ;  /* 0x0000000702007986 */ /* 0x0007e4000c10190c */
.L_x_2920:
[----:B------:R-:W-:Y:S05]  /*8010*/  BSYNC.RECONVERGENT B1 ;  /* 0x0000000000017941 */ /* 0x000fea0003800200 */
.L_x_2919:
        /* <DEDUP_REMOVED lines=20> */
.L_x_2922:
[----:B------:R-:W-:Y:S05]  /*8160*/  BSYNC.RECONVERGENT B1 ;  /* 0x0000000000017941 */ /* 0x000fea0003800200 */
.L_x_2921:
        /* <DEDUP_REMOVED lines=10> */
[----:B------:R-:W-:Y:S01]  /*8210*/  F2FP.F16.F32.PACK_AB R5, R56, R5 ;  /* 0x000000053805723e */ /* 0x000fe200000000ff */
        /* <DEDUP_REMOVED lines=8> */
.L_x_2860:
        /* <DEDUP_REMOVED lines=41> */
[----:B------:R-:W-:-:S05]  /*8530*/  F2FP.F16.F32.PACK_AB R33, R33, R32 ;  /* 0x000000202121723e */ /* 0x000fca00000000ff */
[----:B------:R0:W-:Y:S02]  /*8540*/  STG.E desc[UR12][R24.64], R33 ;  /* 0x0000002118007986 */ /* 0x0001e4000c10190c */
.L_x_2925:
[----:B------:R-:W-:Y:S05]  /*8550*/  BSYNC.RECONVERGENT B1 ;  /* 0x0000000000017941 */ /* 0x000fea0003800200 */
.L_x_2924:
        /* <DEDUP_REMOVED lines=28> */
[----:B------:R-:W-:-:S05]  /*8720*/  F2FP.F16.F32.PACK_AB R29, R76, R29 ;  /* 0x0000001d4c1d723e */ /* 0x000fca00000000ff */
[----:B------:R1:W-:Y:S02]  /*8730*/  STG.E desc[UR12][R24.64], R29 ;  /* 0x0000001d18007986 */ /* 0x0003e4000c10190c */
.L_x_2927:
[----:B------:R-:W-:Y:S05]  /*8740*/  BSYNC.RECONVERGENT B1 ;  /* 0x0000000000017941 */ /* 0x000fea0003800200 */
.L_x_2926:
        /* <DEDUP_REMOVED lines=50> */
[----:B------:R-:W-:-:S05]  /*8a70*/  F2FP.F16.F32.PACK_AB R91, R91, R90 ;  /* 0x0000005a5b5b723e */ /* 0x000fca00000000ff */
[----:B------:R0:W-:Y:S02]  /*8a80*/  STG.E desc[UR12][R24.64], R91 ;  /* 0x0000005b18007986 */ /* 0x0001e4000c10190c */
.L_x_2929:
[----:B------:R-:W-:Y:S05]  /*8a90*/  BSYNC.RECONVERGENT B1 ;  /* 0x0000000000017941 */ /* 0x000fea0003800200 */
.L_x_2928:
        /* <DEDUP_REMOVED lines=30> */
[----:B------:R-:W-:-:S05]  /*8c80*/  F2FP.F16.F32.PACK_AB R75, R90, R75 ;  /* 0x0000004b5a4b723e */ /* 0x000fca00000000ff */
[----:B------:R1:W-:Y:S02]  /*8c90*/  STG.E desc[UR12][R24.64], R75 ;  /* 0x0000004b18007986 */ /* 0x0003e4000c10190c */
.L_x_2931:
[----:B------:R-:W-:Y:S05]  /*8ca0*/  BSYNC.RECONVERGENT B1 ;  /* 0x0000000000017941 */ /* 0x000fea0003800200 */
.L_x_2930:
        /* <DEDUP_REMOVED lines=28> */
[----:B------:R-:W-:-:S05]  /*8e70*/  F2FP.F16.F32.PACK_AB R73, R90, R73 ;  /* 0x000000495a49723e */ /* 0x000fca00000000ff */
[----:B------:R2:W-:Y:S02]  /*8e80*/  STG.E desc[UR12][R26.64], R73 ;  /* 0x000000491a007986 */ /* 0x0005e4000c10190c */
.L_x_2933:
[----:B------:R-:W-:Y:S05]  /*8e90*/  BSYNC.RECONVERGENT B1 ;  /* 0x0000000000017941 */ /* 0x000fea0003800200 */
.L_x_2932:
        /* <DEDUP_REMOVED lines=28> */
[----:B------:R-:W-:-:S05]  /*9060*/  F2FP.F16.F32.PACK_AB R35, R35, R30 ;  /* 0x0000001e2323723e */ /* 0x000fca00000000ff */
[----:B------:R3:W-:Y:S02]  /*9070*/  STG.E desc[UR12][R26.64], R35 ;  /* 0x000000231a007986 */ /* 0x0007e4000c10190c */
.L_x_2935:
[----:B------:R-:W-:Y:S05]  /*9080*/  BSYNC.RECONVERGENT B1 ;  /* 0x0000000000017941 */ /* 0x000fea0003800200 */
.L_x_2934:
        /* <DEDUP_REMOVED lines=30> */
.L_x_2937:
[----:B------:R-:W-:Y:S05]  /*9270*/  BSYNC.RECONVERGENT B1 ;  /* 0x0000000000017941 */ /* 0x000fea0003800200 */
.L_x_2936:
        /* <DEDUP_REMOVED lines=30> */
.L_x_2939:
[----:B------:R-:W-:Y:S05]  /*9460*/  BSYNC.RECONVERGENT B1 ;  /* 0x0000000000017941 */ /* 0x000fea0003800200 */
.L_x_2938:
        /* <DEDUP_REMOVED lines=52> */
[----:B------:R-:W-:-:S05]  /*97b0*/  F2FP.F16.F32.PACK_AB R65, R72, R65 ;  /* 0x000000414841723e */ /* 0x000fca00000000ff */
[----:B------:R0:W-:Y:S02]  /*97c0*/  STG.E desc[UR12][R26.64], R65 ;  /* 0x000000411a007986 */ /* 0x0001e4000c10190c */
.L_x_2941:
[----:B------:R-:W-:Y:S05]  /*97d0*/  BSYNC.RECONVERGENT B1 ;  /* 0x0000000000017941 */ /* 0x000fea0003800200 */
.L_x_2940:
        /* <DEDUP_REMOVED lines=28> */
[----:B------:R-:W-:-:S05]  /*99a0*/  F2FP.F16.F32.PACK_AB R65, R65, R62 ;  /* 0x0000003e4141723e */ /* 0x000fca00000000ff */
[----:B------:R1:W-:Y:S02]  /*99b0*/  STG.E desc[UR12][R26.64], R65 ;  /* 0x000000411a007986 */ /* 0x0003e4000c10190c */
.L_x_2943:
[----:B------:R-:W-:Y:S05]  /*99c0*/  BSYNC.RECONVERGENT B1 ;  /* 0x0000000000017941 */ /* 0x000fea0003800200 */
.L_x_2942:
        /* <DEDUP_REMOVED lines=28> */
[----:B------:R-:W-:-:S05]  /*9b90*/  F2FP.F16.F32.PACK_AB R63, R63, R60 ;  /* 0x0000003c3f3f723e */ /* 0x000fca00000000ff */
[----:B------:R3:W-:Y:S02]  /*9ba0*/  STG.E desc[UR12][R24.64], R63 ;  /* 0x0000003f18007986 */ /* 0x0007e4000c10190c */
.L_x_2945:
[----:B------:R-:W-:Y:S05]  /*9bb0*/  BSYNC.RECONVERGENT B1 ;  /* 0x0000000000017941 */ /* 0x000fea0003800200 */
.L_x_2944:
        /* <DEDUP_REMOVED lines=28> */
[----:B------:R-:W-:-:S05]  /*9d80*/  F2FP.F16.F32.PACK_AB R61, R61, R0 ;  /* 0x000000003d3d723e */ /* 0x000fca00000000ff */
[----:B------:R4:W-:Y:S02]  /*9d90*/  STG.E desc[UR12][R24.64], R61 ;  /* 0x0000003d18007986 */ /* 0x0009e4000c10190c */
.L_x_2947:
[----:B------:R-:W-:Y:S05]  /*9da0*/  BSYNC.RECONVERGENT B1 ;  /* 0x0000000000017941 */ /* 0x000fea0003800200 */
.L_x_2946:
[----:B------:R-:W-:Y:S04]  /*9db0*/  BSSY.RECONVERGENT B1, `(.L_x_2948) ;  /* 0x000001e000017945 */ /* 0x000fe80003800200 */
[----:B------:R-:W-:Y:S05]  /*9dc0*/  @P3 BRA `(.L_x_2949) ;  /* 0x0000000000703947 */ /* 0x000fea0003800000 */
[----:B------:R-:W-:Y:S01]  /*9dd0*/  FADD.FTZ R2, R2, -UR4 ;  /* 0x8000000402027e21 */ /* 0x000fe20008010000 */
[----:B------:R-:W-:Y:S01]  /*9de0*/  FADD.FTZ R3, R3, -UR4 ;  /* 0x8000000403037e21 */ /* 0x000fe20008010000 */
[----:B------:R-:W0:Y:S02]  /*9df0*/  LDCU.64 UR14, c[0x0][0x3e0] ;  /* 0x00007c00ff0e77ac */ /* 0x000e240008000a00 */
[----:B---34-:R-:W-:Y:S01]  /*9e00*/  FMUL.FTZ R25, R2, UR6 ;  /* 0x0000000602197c20 */ /* 0x018fe20008410000 */
[----:B------:R-:W-:Y:S01]  /*9e10*/  FMUL.FTZ R2, R3, UR6 ;  /* 0x0000000603027c20 */ /* 0x000fe20008410000 */
[----:B------:R-:W3:Y:S01]  /*9e20*/  LDCU.64 UR16, c[0x0][0x380] ;  /* 0x00007000ff1077ac */ /* 0x000ee20008000a00 */
[----:B------:R-:W-:Y:S01]  /*9e30*/  MOV R3, R89 ;  /* 0x0000005900037202 */ /* 0x000fe20000000f00 */
[----:B-----5:R-:W-:Y:S01]  /*9e40*/  FFMA.FTZ R25, R20, R25, R22 ;  /* 0x0000001914197223 */ /* 0x020fe20000010016 */
        /* <DEDUP_REMOVED lines=13> */
[----:B---3--:R-:W-:-:S06]  /*9f20*/  LEA R24, P1, R2, UR16, 0x1 ;  /* 0x0000001002187c11 */ /* 0x008fcc000f8208ff */
[----:B------:R-:W0:Y:S01]  /*9f30*/  MUFU.RCP R27, R27 ;  /* 0x0000001b001b7308 */ /* 0x000e220000001000 */
[----:B-1----:R-:W-:Y:S01]  /*9f40*/  FMUL.FTZ R0, R25, R26 ;  /* 0x0000001a19007220 */ /* 0x002fe20000410000 */
[----:B------:R-:W-:Y:S01]  /*9f50*/  LEA.HI.X R25, R2, UR17, R31, 0x1, P1 ;  /* 0x0000001102197c11 */ /* 0x000fe200088f0c1f */
[----:B0-----:R-:W-:-:S05]  /*9f60*/  FMUL.FTZ R29, R58, R27 ;  /* 0x0000001b3a1d7220 */ /* 0x001fca0000410000 */
[----:B------:R-:W-:-:S05]  /*9f70*/  F2FP.F16.F32.PACK_AB R29, R29, R0 ;  /* 0x000000001d1d723e */ /* 0x000fca00000000ff */
[----:B------:R0:W-:Y:S02]  /*9f80*/  STG.E desc[UR12][R24.64], R29 ;  /* 0x0000001d18007986 */ /* 0x0001e4000c10190c */
.L_x_2949:
[----:B------:R-:W-:Y:S05]  /*9f90*/  BSYNC.RECONVERGENT B1 ;  /* 0x0000000000017941 */ /* 0x000fea0003800200 */
.L_x_2948:
        /* <DEDUP_REMOVED lines=23> */
[----:B------:R-:W-:-:S04]  /*a110*/  LEA R4, P1, R2, UR16, 0x1 ;  /* 0x0000001002047c11 */ /* 0x000fc8000f8208ff */
[----:B------:R-:W-:Y:S02]  /*a120*/  LEA.HI.X R5, R2, UR17, R5, 0x1, P1 ;  /* 0x0000001102057c11 */ /* 0x000fe400088f0c05 */
[----:B------:R-:W0:Y:S01]  /*a130*/  MUFU.RCP R25, R25 ;  /* 0x0000001900197308 */ /* 0x000e220000001000 */
[----:B-1----:R-:W-:Y:S01]  /*a140*/  FMUL.FTZ R0, R27, R24 ;  /* 0x000000181b007220 */ /* 0x002fe20000410000 */
[----:B0-----:R-:W-:-:S05]  /*a150*/  FMUL.FTZ R27, R26, R25 ;  /* 0x000000191a1b7220 */ /* 0x001fca0000410000 */
[----:B------:R-:W-:-:S05]  /*a160*/  F2FP.F16.F32.PACK_AB R27, R27, R0 ;  /* 0x000000001b1b723e */ /* 0x000fca00000000ff */
[----:B------:R0:W-:Y:S02]  /*a170*/  STG.E desc[UR12][R4.64], R27 ;  /* 0x0000001b04007986 */ /* 0x0001e4000c10190c */
.L_x_2951:
[----:B------:R-:W-:Y:S05]  /*a180*/  BSYNC.RECONVERGENT B1 ;  /* 0x0000000000017941 */ /* 0x000fea0003800200 */
.L_x_2950:
        /* <DEDUP_REMOVED lines=52> */
[----:B------:R-:W-:-:S05]  /*a4d0*/  F2FP.F16.F32.PACK_AB R7, R62, R7 ;  /* 0x000000073e07723e */ /* 0x000fca00000000ff */
[----:B------:R0:W-:Y:S02]  /*a4e0*/  STG.E desc[UR12][R4.64], R7 ;  /* 0x0000000704007986 */ /* 0x0001e4000c10190c */
.L_x_2953:
[----:B------:R-:W-:Y:S05]  /*a4f0*/  BSYNC.RECONVERGENT B1 ;  /* 0x0000000000017941 */ /* 0x000fea0003800200 */
.L_x_2952:
        /* <DEDUP_REMOVED lines=21> */
[----:B------:R-:W-:Y:S01]  /*a650*/  IMAD R35, R35, UR15, R58 ;  /* 0x0000000f23237c24 */ /* 0x000fe2000f8e023a */
[----:B0-----:R-:W-:-:S04]  /*a660*/  LEA R4, P2, R2, UR16, 0x1 ;  /* 0x0000001002047c11 */ /* 0x001fc8000f8408ff */
[----:B------:R-:W0:Y:S01]  /*a670*/  MUFU.RCP R8, R8 ;  /* 0x0000000800087308 */ /* 0x000e220000001000 */
[----:B------:R-:W-:Y:S01]  /*a680*/  IADD3 R35, PT, PT, R3, R35, RZ ;  /* 0x0000002303237210 */ /* 0x000fe20007ffe0ff */
[----:B--2---:R-:W-:Y:S01]  /*a690*/  FMUL.FTZ R7, R7, R6 ;  /* 0x0000000607077220 */ /* 0x004fe20000410000 */
[----:B0-----:R-:W-:Y:S02]  /*a6a0*/  FMUL.FTZ R58, R5, R8 ;  /* 0x00000008053a7220 */ /* 0x001fe40000410000 */
[----:B------:R-:W-:-:S03]  /*a6b0*/  LEA.HI.X R5, R2, UR17, R35, 0x1, P2 ;  /* 0x0000001102057c11 */ /* 0x000fc600090f0c23 */
[----:B------:R-:W-:-:S05]  /*a6c0*/  F2FP.F16.F32.PACK_AB R7, R58, R7 ;  /* 0x000000073a07723e */ /* 0x000fca00000000ff */
[----:B------:R1:W-:Y:S02]  /*a6d0*/  STG.E desc[UR12][R4.64], R7 ;  /* 0x0000000704007986 */ /* 0x0003e4000c10190c */
.L_x_2955:
[----:B------:R-:W-:Y:S05]  /*a6e0*/  BSYNC.RECONVERGENT B1 ;  /* 0x0000000000017941 */ /* 0x000fea0003800200 */
.L_x_2954:
[----:B------:R-:W-:Y:S04]  /*a6f0*/  BSSY.RECONVERGENT B1, `(.L_x_2956) ;  /* 0x000001e000017945 */ /* 0x000fe80003800200 */
[----:B------:R-:W-:Y:S05]  /*a700*/  @P1 BRA `(.L_x_2957) ;  /* 0x0000000000701947 */ /* 0x000fea0003800000 */
[----:B------:R-:W-:Y:S01]  /*a710*/  FADD.FTZ R10, R10, -UR4 ;  /* 0x800000040a0a7e21 */ /* 0x000fe20008010000 */
[----:B------:R-:W-:Y:S01]  /*a720*/  FADD.FTZ R11, R11, -UR4 ;  /* 0x800000040b0b7e21 */ /* 0x000fe20008010000 */
[----:B------:R-:W2:Y:S02]  /*a730*/  LDCU.64 UR14, c[0x0][0x3e0] ;  /* 0x00007c00ff0e77ac */ /* 0x000ea40008000a00 */
[----:B------:R-:W-:Y:S01]  /*a740*/  FMUL.FTZ R3, R10, UR6 ;  /* 0x000000060a037c20 */ /* 0x000fe20008410000 */
[----:B01----:R-:W-:Y:S01]  /*a750*/  FMUL.FTZ R4, R11, UR6 ;  /* 0x000000060b047c20 */ /* 0x003fe20008410000 */
[----:B------:R-:W0:Y:S02]  /*a760*/  LDCU.64 UR16, c[0x0][0x380] ;  /* 0x00007000ff1077ac */ /* 0x000e240008000a00 */
[----:B-----5:R-:W-:Y:S01]  /*a770*/  FFMA.FTZ R7, R20, R3, R22 ;  /* 0x0000000314077223 */ /* 0x020fe20000010016 */
[----:B------:R-:W-:Y:S01]  /*a780*/  FFMA.FTZ R5, R21, R4, R23 ;  /* 0x0000000415057223 */ /* 0x000fe20000010017 */
[----:B------:R-:W-:-:S02]  /*a790*/  MOV R3, R89 ;  /* 0x0000005900037202 */ /* 0x000fc40000000f00 */
        /* <DEDUP_REMOVED lines=17> */
[----:B------:R-:W-:-:S05]  /*a8b0*/  F2FP.F16.F32.PACK_AB R7, R10, R7 ;  /* 0x000000070a07723e */ /* 0x000fca00000000ff */
[----:B------:R2:W-:Y:S02]  /*a8c0*/  STG.E desc[UR12][R4.64], R7 ;  /* 0x0000000704007986 */ /* 0x0005e4000c10190c */
.L_x_2957:
[----:B------:R-:W-:Y:S05]  /*a8d0*/  BSYNC.RECONVERGENT B1 ;  /* 0x0000000000017941 */ /* 0x000fea0003800200 */
.L_x_2956:
[----:B------:R-:W-:Y:S04]  /*a8e0*/  BSSY.RECONVERGENT B1, `(.L_x_2958) ;  /* 0x000001e000017945 */ /* 0x000fe80003800200 */
[----:B------:R-:W-:Y:S05]  /*a8f0*/  @P6 BRA `(.L_x_2959) ;  /* 0x0000000000706947 */ /* 0x000fea0003800000 */
[----:B------:R-:W-:Y:S01]  /*a900*/  FADD.FTZ R12, R12, -UR4 ;  /* 0x800000040c0c7e21 */ /* 0x000fe20008010000 */
[----:B------:R-:W-:Y:S01]  /*a910*/  FADD.FTZ R13, R13, -UR4 ;  /* 0x800000040d0d7e21 */ /* 0x000fe20008010000 */
[----:B------:R-:W3:Y:S02]  /*a920*/  LDCU.64 UR14, c[0x0][0x3e0] ;  /* 0x00007c00ff0e77ac */ /* 0x000ee40008000a00 */
[----:B------:R-:W-:Y:S01]  /*a930*/  FMUL.FTZ R3, R12, UR6 ;  /* 0x000000060c037c20 */ /* 0x000fe20008410000 */
[----:B012---:R-:W-:Y:S01]  /*a940*/  FMUL.FTZ R4, R13, UR6 ;  /* 0x000000060d047c20 */ /* 0x007fe20008410000 */
[----:B------:R-:W0:Y:S02]  /*a950*/  LDCU.64 UR16, c[0x0][0x380] ;  /* 0x00007000ff1077ac */ /* 0x000e240008000a00 */
[----:B-----5:R-:W-:Y:S01]  /*a960*/  FFMA.FTZ R7, R20, R3, R22 ;  /* 0x0000000314077223 */ /* 0x020fe20000010016 */
[----:B------:R-:W-:Y:S01]  /*a970*/  FFMA.FTZ R5, R21, R4, R23 ;  /* 0x0000000415057223 */ /* 0x000fe20000010017 */
[----:B------:R-:W-:-:S02]  /*a980*/  MOV R3, R89 ;  /* 0x0000005900037202 */ /* 0x000fc40000000f00 */
        /* <DEDUP_REMOVED lines=17> */
[----:B------:R-:W-:-:S05]  /*aaa0*/  F2FP.F16.F32.PACK_AB R7, R10, R7 ;  /* 0x000000070a07723e */ /* 0x000fca00000000ff */
[----:B------:R3:W-:Y:S02]  /*aab0*/  STG.E desc[UR12][R4.64], R7 ;  /* 0x0000000704007986 */ /* 0x0007e4000c10190c */
.L_x_2959:
[----:B------:R-:W-:Y:S05]  /*aac0*/  BSYNC.RECONVERGENT B1 ;  /* 0x0000000000017941 */ /* 0x000fea0003800200 */
.L_x_2958:
        /* <DEDUP_REMOVED lines=30> */
.L_x_2961:
[----:B------:R-:W-:Y:S05]  /*acb0*/  BSYNC.RECONVERGENT B1 ;  /* 0x0000000000017941 */ /* 0x000fea0003800200 */
.L_x_2960:
[----:B------:R-:W-:Y:S04]  /*acc0*/  BSSY.RECONVERGENT B1, `(.L_x_2962) ;  /* 0x000001e000017945 */ /* 0x000fe80003800200 */
[----:B------:R-:W-:Y:S05]  /*acd0*/  @P4 BRA `(.L_x_2963) ;  /* 0x0000000000704947 */ /* 0x000fea0003800000 */
[----:B------:R-:W-:Y:S01]  /*ace0*/  FADD.FTZ R16, R16, -UR4 ;  /* 0x8000000410107e21 */ /* 0x000fe20008010000 */
[----:B------:R-:W-:Y:S01]  /*acf0*/  FADD.FTZ R17, R17, -UR4 ;  /* 0x8000000411117e21 */ /* 0x000fe20008010000 */
[----:B------:R-:W0:Y:S02]  /*ad00*/  LDCU.64 UR14, c[0x0][0x3e0] ;  /* 0x00007c00ff0e77ac */ /* 0x000e240008000a00 */
[----:B------:R-:W-:Y:S01]  /*ad10*/  FMUL.FTZ R3, R16, UR6 ;  /* 0x0000000610037c20 */ /* 0x000fe20008410000 */
[----:B01234-:R-:W-:Y:S01]  /*ad20*/  FMUL.FTZ R4, R17, UR6 ;  /* 0x0000000611047c20 */ /* 0x01ffe20008410000 */
[----:B------:R-:W0:Y:S02]  /*ad30*/  LDCU.64 UR16, c[0x0][0x380] ;  /* 0x00007000ff1077ac */ /* 0x000e240008000a00 */
[----:B-----5:R-:W-:Y:S01]  /*ad40*/  FFMA.FTZ R7, R20, R3, R22 ;  /* 0x0000000314077223 */ /* 0x020fe20000010016 */
[----:B------:R-:W-:Y:S01]  /*ad50*/  FFMA.FTZ R5, R21, R4, R23 ;  /* 0x0000000415057223 */ /* 0x000fe20000010017 */
[----:B------:R-:W-:-:S02]  /*ad60*/  MOV R3, R89 ;  /* 0x0000005900037202 */ /* 0x000fc40000000f00 */
[----:B------:R-:W-:Y:S01]  /*ad70*/  FMUL.FTZ R2, R7, -1.4426950216293334961 ;  /* 0xbfb8aa3b07027820 */ /* 0x000fe20000410000 */
[----:B------:R-:W-:-:S05]  /*ad80*/  FMUL.FTZ R4, R5, -1.4426950216293334961 ;  /* 0xbfb8aa3b05047820 */ /* 0x000fca0000410000 */
[----:B------:R-:W1:Y:S01]  /*ad90*/  MUFU.EX2 R2, R2 ;  /* 0x0000000200027308 */ /* 0x000e620000000800 */
[----:B------:R-:W-:-:S07]  /*ada0*/  IMAD R26, R26, UR14, RZ ;  /* 0x0000000e1a1a7c24 */ /* 0x000fce000f8e02ff */
        /* <DEDUP_REMOVED lines=15> */
.L_x_2963:
[----:B------:R-:W-:Y:S05]  /*aea0*/  BSYNC.RECONVERGENT B1 ;  /* 0x0000000000017941 */ /* 0x000fea0003800200 */
.L_x_2962:
        /* <DEDUP_REMOVED lines=52> */
[----:B------:R-:W-:-:S05]  /*b1f0*/  F2FP.F16.F32.PACK_AB R17, R24, R17 ;  /* 0x000000111811723e */ /* 0x000fca00000000ff */
[----:B------:R0:W-:Y:S02]  /*b200*/  STG.E desc[UR12][R8.64], R17 ;  /* 0x0000001108007986 */ /* 0x0001e4000c10190c */
.L_x_2965:
[----:B------:R-:W-:Y:S05]  /*b210*/  BSYNC.RECONVERGENT B1 ;  /* 0x0000000000017941 */ /* 0x000fea0003800200 */
.L_x_2964:
        /* <DEDUP_REMOVED lines=28> */
[----:B------:R-:W-:-:S05]  /*b3e0*/  F2FP.F16.F32.PACK_AB R19, R19, R0 ;  /* 0x000000001313723e */ /* 0x000fca00000000ff */
[----:B------:R1:W-:Y:S02]  /*b3f0*/  STG.E desc[UR12][R8.64], R19 ;  /* 0x0000001308007986 */ /* 0x0003e4000c10190c */
.L_x_2967:
[----:B------:R-:W-:Y:S05]  /*b400*/  BSYNC.RECONVERGENT B1 ;  /* 0x0000000000017941 */ /* 0x000fea0003800200 */
.L_x_2966:
        /* <DEDUP_REMOVED lines=28> */
[----:B------:R-:W-:-:S05]  /*b5d0*/  F2FP.F16.F32.PACK_AB R15, R15, R0 ;  /* 0x000000000f0f723e */ /* 0x000fca00000000ff */
[----:B------:R2:W-:Y:S02]  /*b5e0*/  STG.E desc[UR12][R8.64], R15 ;  /* 0x0000000f08007986 */ /* 0x0005e4000c10190c */
.L_x_2969:
[----:B------:R-:W-:Y:S05]  /*b5f0*/  BSYNC.RECONVERGENT B1 ;  /* 0x0000000000017941 */ /* 0x000fea0003800200 */
.L_x_2968:
        /* <DEDUP_REMOVED lines=28> */
[----:B------:R-:W-:-:S05]  /*b7c0*/  F2FP.F16.F32.PACK_AB R13, R13, R0 ;  /* 0x000000000d0d723e */ /* 0x000fca00000000ff */
[----:B------:R3:W-:Y:S02]  /*b7d0*/  STG.E desc[UR12][R8.64], R13 ;  /* 0x0000000d08007986 */ /* 0x0007e4000c10190c */
.L_x_2971:
[----:B------:R-:W-:Y:S05]  /*b7e0*/  BSYNC.RECONVERGENT B1 ;  /* 0x0000000000017941 */ /* 0x000fea0003800200 */
.L_x_2970:
        /* <DEDUP_REMOVED lines=30> */
.L_x_2973:
[----:B------:R-:W-:Y:S05]  /*b9d0*/  BSYNC.RECONVERGENT B1 ;  /* 0x0000000000017941 */ /* 0x000fea0003800200 */
.L_x_2972:
        /* <DEDUP_REMOVED lines=30> */
.L_x_2975:
[----:B------:R-:W-:Y:S05]  /*bbc0*/  BSYNC.RECONVERGENT B1 ;  /* 0x0000000000017941 */ /* 0x000fea0003800200 */
.L_x_2974:
        /* <DEDUP_REMOVED lines=50> */
[----:B------:R-:W-:-:S05]  /*bef0*/  F2FP.F16.F32.PACK_AB R17, R17, R2 ;  /* 0x000000021111723e */ /* 0x000fca00000000ff */
[----:B------:R0:W-:Y:S02]  /*bf00*/  STG.E desc[UR12][R12.64], R17 ;  /* 0x000000110c007986 */ /* 0x0001e4000c10190c */
.L_x_2977:
[----:B------:R-:W-:Y:S05]  /*bf10*/  BSYNC.RECONVERGENT B1 ;  /* 0x0000000000017941 */ /* 0x000fea0003800200 */
.L_x_2976:
        /* <DEDUP_REMOVED lines=28> */
[----:B------:R-:W-:-:S05]  /*c0e0*/  F2FP.F16.F32.PACK_AB R13, R16, R13 ;  /* 0x0000000d100d723e */ /* 0x000fca00000000ff */
[----:B------:R1:W-:Y:S02]  /*c0f0*/  STG.E desc[UR12][R2.64], R13 ;  /* 0x0000000d02007986 */ /* 0x0003e4000c10190c */
.L_x_2979:
[----:B------:R-:W-:Y:S05]  /*c100*/  BSYNC.RECONVERGENT B1 ;  /* 0x0000000000017941 */ /* 0x000fea0003800200 */
.L_x_2978:
        /* <DEDUP_REMOVED lines=9> */
[----:B-----5:R-:W-:Y:S01]  /*c1a0*/  FFMA.FTZ R51, R20, R51, R22 ;  /* 0x0000003314337223 */ /* 0x020fe20000010016 */
[----:B0-----:R-:W-:-:S03]  /*c1b0*/  FFMA.FTZ R13, R21, R50, R23 ;  /* 0x00000032150d7223 */ /* 0x001fc60000010017 */
        /* <DEDUP_REMOVED lines=17> */
[----:B------:R-:W-:-:S05]  /*c2d0*/  F2FP.F16.F32.PACK_AB R11, R14, R11 ;  /* 0x0000000b0e0b723e */ /* 0x000fca00000000ff */
[----:B------:R2:W-:Y:S02]  /*c2e0*/  STG.E desc[UR12][R8.64], R11 ;  /* 0x0000000b08007986 */ /* 0x0005e4000c10190c */
.L_x_2981:
[----:B------:R-:W-:Y:S05]  /*c2f0*/  BSYNC.RECONVERGENT B1 ;  /* 0x0000000000017941 */ /* 0x000fea0003800200 */
.L_x_2980:
        /* <DEDUP_REMOVED lines=30> */
.L_x_2983:
[----:B------:R-:W-:Y:S05]  /*c4e0*/  BSYNC.RECONVERGENT B1 ;  /* 0x0000000000017941 */ /* 0x000fea0003800200 */
.L_x_2982:
        /* <DEDUP_REMOVED lines=28> */
[----:B------:R-:W-:-:S05]  /*c6b0*/  F2FP.F16.F32.PACK_AB R7, R10, R7 ;  /* 0x000000070a07723e */ /* 0x000fca00000000ff */
[----:B------:R4:W-:Y:S02]  /*c6c0*/  STG.E desc[UR12][R4.64], R7 ;  /* 0x0000000704007986 */ /* 0x0009e4000c10190c */
.L_x_2985:
[----:B------:R-:W-:Y:S05]  /*c6d0*/  BSYNC.RECONVERGENT B1 ;  /* 0x0000000000017941 */ /* 0x000fea0003800200 */
.L_x_2984:
        /* <DEDUP_REMOVED lines=26> */
[----:B------:R-:W-:-:S05]  /*c880*/  F2FP.F16.F32.PACK_AB R7, R7, R0 ;  /* 0x000000000707723e */ /* 0x000fca00000000ff */
[----:B------:R0:W-:Y:S02]  /*c890*/  STG.E desc[UR12][R2.64], R7 ;  /* 0x0000000702007986 */ /* 0x0001e4000c10190c */
.L_x_2923:
[----:B------:R-:W-:Y:S05]  /*c8a0*/  BSYNC.RECONVERGENT B0 ;  /* 0x0000000000007941 */ /* 0x000fea0003800200 */
.L_x_2859:
        /* <DEDUP_REMOVED lines=9> */
.L_x_2987:
        /* <DEDUP_REMOVED lines=12> */
.L_x_4930:


//--------------------- .text._Z35group_norm_nhwc_fwd_one_pass_kernelI11Fp16IOFp32WLi512ELi160ELi640EEv26Group_norm_nhwc_fwd_params --------------------------
	.section	.text._Z35group_norm_nhwc_fwd_one_pass_kernelI11Fp16IOFp32WLi512ELi160ELi640EEv26Group_norm_nhwc_fwd_params,"ax",@progbits
	.align	128
        .global         _Z35group_norm_nhwc_fwd_one_pass_kernelI11Fp16IOFp32WLi512ELi160ELi640EEv26Group_norm_nhwc_fwd_params
        .type           _Z35group_norm_nhwc_fwd_one_pass_kernelI11Fp16IOFp32WLi512ELi160ELi640EEv26Group_norm_nhwc_fwd_params,@function
        .size           _Z35group_norm_nhwc_fwd_one_pass_kernelI11Fp16IOFp32WLi512ELi160ELi640EEv26Group_norm_nhwc_fwd_params,(.L_x_4931 - _Z35group_norm_nhwc_fwd_one_pass_kernelI11Fp16IOFp32WLi512ELi160ELi640EEv26Group_norm_nhwc_fwd_params)
        .other          _Z35group_norm_nhwc_fwd_one_pass_kernelI11Fp16IOFp32WLi512ELi160ELi640EEv26Group_norm_nhwc_fwd_params,@"STO_CUDA_ENTRY STV_DEFAULT"
_Z35group_norm_nhwc_fwd_one_pass_kernelI11Fp16IOFp32WLi512ELi160ELi640EEv26Group_norm_nhwc_fwd_params:
.text._Z35group_norm_nhwc_fwd_one_pass_kernelI11Fp16IOFp32WLi512ELi160ELi640EEv26Group_norm_nhwc_fwd_params:
        /* <DEDUP_REMOVED lines=36> */
.L_x_3025:
[----:B------:R-:W0:Y:S01]  /*0240*/  LDCU UR12, c[0x0][0x3f8] ;  /* 0x00007f00ff0c77ac */ /* 0x000e220008000800 */
[----:B-12-4-:R-:W-:Y:S01]  /*0250*/  IABS R3, UR9 ;  /* 0x0000000900037c13 */ /* 0x016fe20008000000 */
[----:B-----5:R-:W-:Y:S01]  /*0260*/  VIADD R5, R51, 0x8 ;  /* 0x0000000833057836 */ /* 0x020fe20000000000 */
[----:B---3--:R-:W1:Y:S01]  /*0270*/  @!P0 LDC.64 R20, c[0x0][0x3e0] ;  /* 0x0000f800ff148b82 */ /* 0x008e620000000a00 */
[----:B------:R-:W-:Y:S01]  /*0280*/  UMOV UR6, URZ ;  /* 0x000000ff00067c82 */ /* 0x000fe20008000000 */
[----:B------:R-:W-:Y:S01]  /*0290*/  R2UR UR10, R3 ;  /* 0x00000000030a72ca */ /* 0x000fe200000e0000 */
[----:B------:R-:W2:Y:S01]  /*02a0*/  LDCU.64 UR16, c[0x0][0x3e8] ;  /* 0x00007d00ff1077ac */ /* 0x000ea20008000a00 */
[C---:B------:R-:W-:Y:S01]  /*02b0*/  VIADD R9, R51.reuse, 0x10 ;  /* 0x0000001033097836 */ /* 0x040fe20000000000 */
[----:B------:R-:W-:Y:S01]  /*02c0*/  SHF.R.S32.HI R7, RZ, 0x1f, R5 ;  /* 0x0000001fff077819 */ /* 0x000fe20000011405 */
[C---:B------:R-:W-:Y:S01]  /*02d0*/  VIADD R11, R51.reuse, 0x18 ;  /* 0x00000018330b7836 */ /* 0x040fe20000000000 */
[----:B------:R-:W3:Y:S01]  /*02e0*/  LDCU.64 UR14, c[0x0][0x3f0] ;  /* 0x00007e00ff0e77ac */ /* 0x000ee20008000a00 */
[----:B------:R-:W4:Y:S01]  /*02f0*/  @!P0 LDC.64 R22, c[0x0][0x390] ;  /* 0x0000e400ff168b82 */ /* 0x000f220000000a00 */
[----:B------:R-:W-:Y:S01]  /*0300*/  SHF.R.S32.HI R15, RZ, 0x1f, R9 ;  /* 0x0000001fff0f7819 */ /* 0x000fe20000011409 */
[----:B------:R-:W-:Y:S01]  /*0310*/  VIADD R13, R51, 0x20 ;  /* 0x00000020330d7836 */ /* 0x000fe20000000000 */
[----:B------:R-:W-:-:S02]  /*0320*/  SHF.R.S32.HI R17, RZ, 0x1f, R11 ;  /* 0x0000001fff117819 */ /* 0x000fc4000001140b */
[----:B------:R-:W-:Y:S02]  /*0330*/  CS2R R80, SRZ ;  /* 0x0000000000507805 */ /* 0x000fe4000001ff00 */
[----:B------:R-:W-:Y:S01]  /*0340*/  @!P0 SHF.R.S32.HI R3, RZ, 0x1f, R51 ;  /* 0x0000001fff038819 */ /* 0x000fe20000011433 */
[----:B0-----:R-:W-:Y:S01]  /*0350*/  IMAD.U32 R0, RZ, RZ, UR12 ;  /* 0x0000000cff007e24 */ /* 0x001fe2000f8e00ff */
[----:B------:R-:W-:Y:S01]  /*0360*/  UISETP.NE.AND UP1, UPT, UR12, URZ, UPT ;  /* 0x000000ff0c00728c */ /* 0x000fe2000bf25270 */
[----:B------:R-:W-:Y:S02]  /*0370*/  SHF.R.S32.HI R19, RZ, 0x1f, R13 ;  /* 0x0000001fff137819 */ /* 0x000fe4000001140d */
[----:B------:R-:W-:Y:S02]  /*0380*/  LOP3.LUT R52, R52, 0xff7fffff, RZ, 0xc0, !PT ;  /* 0xff7fffff34347812 */ /* 0x000fe400078ec0ff */
[----:B------:R-:W-:Y:S02]  /*0390*/  IABS R0, R0 ;  /* 0x0000000000007213 */ /* 0x000fe40000000000 */
[----:B--2---:R-:W-:-:S02]  /*03a0*/  ISETP.GE.U32.AND P1, PT, R5, UR16, PT ;  /* 0x0000001005007c0c */ /* 0x004fc4000bf26070 */
[----:B------:R-:W-:Y:S02]  /*03b0*/  R2UR UR11, R0 ;  /* 0x00000000000b72ca */ /* 0x000fe400000e0000 */
[----:B------:R-:W-:Y:S02]  /*03c0*/  ISETP.GE.AND.EX P6, PT, R7, UR17, PT, P1 ;  /* 0x0000001107007c0c */ /* 0x000fe4000bfc6310 */
[----:B------:R-:W-:Y:S02]  /*03d0*/  ISETP.GE.U32.AND P2, PT, R9, UR16, PT ;  /* 0x0000001009007c0c */ /* 0x000fe4000bf46070 */
[----:B------:R-:W-:Y:S02]  /*03e0*/  ISETP.GE.U32.AND P1, PT, R11, UR16, PT ;  /* 0x000000100b007c0c */ /* 0x000fe4000bf26070 */
[----:B------:R-:W-:Y:S02]  /*03f0*/  ISETP.GE.AND.EX P5, PT, R15, UR17, PT, P2 ;  /* 0x000000110f007c0c */ /* 0x000fe4000bfa6320 */
[----:B------:R-:W-:-:S02]  /*0400*/  ISETP.GE.AND.EX P4, PT, R17, UR17, PT, P1 ;  /* 0x0000001111007c0c */ /* 0x000fc4000bf86310 */
[----:B---3--:R-:W-:Y:S01]  /*0410*/  MOV R29, UR14 ;  /* 0x0000000e001d7c02 */ /* 0x008fe20008000f00 */
[----:B------:R-:W0:Y:S01]  /*0420*/  I2F.RP R0, UR11 ;  /* 0x0000000b00007d06 */ /* 0x000e220008209400 */
[----:B------:R-:W-:Y:S01]  /*0430*/  LOP3.LUT R67, R67, 0x7fffffff, RZ, 0xc0, !PT ;  /* 0x7fffffff43437812 */ /* 0x000fe200078ec0ff */
[----:B------:R-:W2:Y:S01]  /*0440*/  @!P6 LDC.64 R24, c[0x0][0x3e0] ;  /* 0x0000f800ff18eb82 */ /* 0x000ea20000000a00 */
[----:B------:R-:W-:-:S04]  /*0450*/  @P6 LOP3.LUT R52, R52, 0x800000, RZ, 0xfc, !PT ;  /* 0x0080000034346812 */ /* 0x000fc800078efcff */
[----:B------:R-:W-:-:S03]  /*0460*/  LOP3.LUT R52, R52, 0xffbfffff, RZ, 0xc0, !PT ;  /* 0xffbfffff34347812 */ /* 0x000fc600078ec0ff */
[----:B------:R-:W3:Y:S01]  /*0470*/  @!P5 LDC.64 R32, c[0x0][0x3e0] ;  /* 0x0000f800ff20db82 */ /* 0x000ee20000000a00 */
[----:B------:R-:W-:Y:S01]  /*0480*/  @P5 LOP3.LUT R52, R52, 0x400000, RZ, 0xfc, !PT ;  /* 0x0040000034345812 */ /* 0x000fe200078efcff */
[----:B0-----:R-:W0:Y:S03]  /*0490*/  MUFU.RCP R0, R0 ;  /* 0x0000000000007308 */ /* 0x001e260000001000 */
[----:B------:R-:W-:-:S03]  /*04a0*/  LOP3.LUT R52, R52, 0xffdfffff, RZ, 0xc0, !PT ;  /* 0xffdfffff34347812 */ /* 0x000fc600078ec0ff */
[----:B------:R-:W5:Y:S01]  /*04b0*/  @!P6 LDC.64 R30, c[0x0][0x390] ;  /* 0x0000e400ff1eeb82 */ /* 0x000f620000000a00 */
[----:B------:R-:W-:-:S04]  /*04c0*/  @P4 LOP3.LUT R52, R52, 0x200000, RZ, 0xfc, !PT ;  /* 0x0020000034344812 */ /* 0x000fc800078efcff */
[----:B------:R-:W-:-:S03]  /*04d0*/  LOP3.LUT R52, R52, 0xffefffff, RZ, 0xc0, !PT ;  /* 0xffefffff34347812 */ /* 0x000fc600078ec0ff */
[----:B------:R-:W5:Y:S01]  /*04e0*/  @!P4 LDC.64 R36, c[0x0][0x3e0] ;  /* 0x0000f800ff24cb82 */ /* 0x000f620000000a00 */
[----:B--2---:R-:W-:Y:S01]  /*04f0*/  @!P6 IMAD R4, R7, R24, RZ ;  /* 0x000000180704e224 */ /* 0x004fe200078e02ff */
[----:B0-----:R-:W-:-:S06]  /*0500*/  IADD3 R2, PT, PT, R0, 0xffffffe, RZ ;  /* 0x0ffffffe00027810 */ /* 0x001fcc0007ffe0ff */
[----:B------:R-:W0:Y:S01]  /*0510*/  @!P5 LDC.64 R34, c[0x0][0x390] ;  /* 0x0000e400ff22db82 */ /* 0x000e220000000a00 */
[----:B------:R-:W2:Y:S07]  /*0520*/  F2I.FTZ.U32.TRUNC.NTZ R2, R2 ;  /* 0x0000000200027305 */ /* 0x000eae000021f000 */
[----:B------:R-:W0:Y:S01]  /*0530*/  @!P4 LDC.64 R74, c[0x0][0x390] ;  /* 0x0000e400ff4acb82 */ /* 0x000e220000000a00 */
[----:B--2---:R-:W-:-:S13]  /*0540*/  R2UR UR7, R2 ;  /* 0x00000000020772ca */ /* 0x004fda00000e0000 */
        /* <DEDUP_REMOVED lines=23> */
[----:B------:R-:W-:Y:S01]  /*06c0*/  LEA.HI.X.SX32 R27, R0, RZ, 0x1, P2 ;  /* 0x000000ff001b7211 */ /* 0x000fe200010f0eff */
[----:B-1----:R-:W-:Y:S01]  /*06d0*/  @!P0 IMAD R0, R3, R20, RZ ;  /* 0x0000001403008224 */ /* 0x002fe200078e02ff */
[----:B------:R-:W-:Y:S01]  /*06e0*/  ISETP.GE.U32.AND P2, PT, R13, UR16, PT ;  /* 0x000000100d007c0c */ /* 0x000fe2000bf46070 */
[----:B------:R-:W-:-:S03]  /*06f0*/  IMAD.WIDE.U32 R26, R29, UR7, R26 ;  /* 0x000000071d1a7c25 */ /* 0x000fc6000f8e001a */
[----:B------:R-:W-:Y:S01]  /*0700*/  ISETP.GE.AND.EX P3, PT, R19, UR17, PT, P2 ;  /* 0x0000001113007c0c */ /* 0x000fe2000bf66320 */
[----:B------:R-:W-:Y:S01]  /*0710*/  VIADD R29, R27, UR5 ;  /* 0x000000051b1d7c36 */ /* 0x000fe20008000000 */
[----:B------:R-:W-:Y:S01]  /*0720*/  @!P5 MOV R6, R26 ;  /* 0x0000001a0006d202 */ /* 0x000fe20000000f00 */
[----:B------:R-:W-:Y:S02]  /*0730*/  @!P0 IMAD.MOV.U32 R28, RZ, RZ, R26 ;  /* 0x000000ffff1c8224 */ /* 0x000fe400078e001a */
[C---:B------:R-:W-:Y:S02]  /*0740*/  @!P0 IMAD R21, R51.reuse, R21, R0 ;  /* 0x0000001533158224 */ /* 0x040fe400078e0200 */
[----:B------:R-:W-:-:S06]  /*0750*/  @!P0 IMAD.WIDE.U32 R2, R51, R20, R28 ;  /* 0x0000001433028225 */ /* 0x000fcc00078e001c */
[----:B------:R-:W1:Y:S01]  /*0760*/  @!P3 LDC.64 R38, c[0x0][0x3e0] ;  /* 0x0000f800ff26bb82 */ /* 0x000e620000000a00 */
[----:B------:R-:W-:Y:S01]  /*0770*/  @!P0 IADD3 R21, PT, PT, R3, R21, RZ ;  /* 0x0000001503158210 */ /* 0x000fe20007ffe0ff */
[--C-:B------:R-:W-:Y:S01]  /*0780*/  @!P6 IMAD.MOV.U32 R3, RZ, RZ, R29.reuse ;  /* 0x000000ffff03e224 */ /* 0x100fe200078e001d */
[----:B----4-:R-:W-:Y:S01]  /*0790*/  @!P0 LEA R0, P1, R2, R22, 0x1 ;  /* 0x0000001602008211 */ /* 0x010fe200078208ff */
[----:B------:R-:W-:Y:S01]  /*07a0*/  @!P5 IMAD.MOV.U32 R7, RZ, RZ, R29 ;  /* 0x000000ffff07d224 */ /* 0x000fe200078e001d */
[----:B------:R-:W-:Y:S02]  /*07b0*/  @P3 LOP3.LUT R52, R52, 0x100000, RZ, 0xfc, !PT ;  /* 0x0010000034343812 */ /* 0x000fe400078efcff */
[----:B------:R-:W-:Y:S01]  /*07c0*/  @!P0 LEA.HI.X R21, R2, R23, R21, 0x1, P1 ;  /* 0x0000001702158211 */ /* 0x000fe200008f0c15 */
[----:B------:R-:W-:Y:S01]  /*07d0*/  @!P6 IMAD.MOV.U32 R2, RZ, RZ, R26 ;  /* 0x000000ffff02e224 */ /* 0x000fe200078e001a */
[----:B------:R-:W2:Y:S01]  /*07e0*/  @!P3 LDC.64 R70, c[0x0][0x390] ;  /* 0x0000e400ff46bb82 */ /* 0x000ea20000000a00 */
[----:B------:R-:W-:Y:S01]  /*07f0*/  @!P6 IMAD R23, R5, R25, R4 ;  /* 0x000000190517e224 */ /* 0x000fe200078e0204 */
[----:B------:R-:W-:Y:S01]  /*0800*/  LOP3.LUT R52, R52, 0xfff7ffff, RZ, 0xc0, !PT ;  /* 0xfff7ffff34347812 */ /* 0x000fe200078ec0ff */
[----:B---3--:R-:W-:Y:S01]  /*0810*/  @!P5 IMAD R4, R15, R32, RZ ;  /* 0x000000200f04d224 */ /* 0x008fe200078e02ff */
[----:B------:R-:W-:Y:S01]  /*0820*/  @!P0 MOV R78, R0 ;  /* 0x00000000004e8202 */ /* 0x000fe20000000f00 */
[----:B------:R-:W-:-:S04]  /*0830*/  @!P6 IMAD.WIDE.U32 R2, R5, R24, R2 ;  /* 0x000000180502e225 */ /* 0x000fc800078e0002 */
[----:B------:R-:W-:Y:S01]  /*0840*/  @!P5 IMAD R5, R9, R33, R4 ;  /* 0x000000210905d224 */ /* 0x000fe200078e0204 */
[----:B-----5:R-:W-:Y:S01]  /*0850*/  @!P6 LEA R22, P1, R2, R30, 0x1 ;  /* 0x0000001e0216e211 */ /* 0x020fe200078208ff */
[----:B------:R-:W-:Y:S02]  /*0860*/  @!P6 IMAD.IADD R3, R3, 0x1, R23 ;  /* 0x000000010303e824 */ /* 0x000fe400078e0217 */
[----:B------:R-:W-:-:S03]  /*0870*/  @!P5 IMAD.WIDE.U32 R6, R9, R32, R6 ;  /* 0x000000200906d225 */ /* 0x000fc600078e0006 */
[----:B------:R-:W-:Y:S01]  /*0880*/  @!P6 LEA.HI.X R23, R2, R31, R3, 0x1, P1 ;  /* 0x0000001f0217e211 */ /* 0x000fe200008f0c03 */
[----:B------:R-:W-:Y:S01]  /*0890*/  @!P4 IMAD R4, R17, R36, RZ ;  /* 0x000000241104c224 */ /* 0x000fe200078e02ff */
[----:B------:R-:W-:Y:S01]  /*08a0*/  @!P5 IADD3 R5, PT, PT, R7, R5, RZ ;  /* 0x000000050705d210 */ /* 0x000fe20007ffe0ff */
[----:B------:R-:W-:Y:S02]  /*08b0*/  @!P4 IMAD.MOV.U32 R2, RZ, RZ, R26 ;  /* 0x000000ffff02c224 */ /* 0x000fe400078e001a */
[----:B------:R-:W-:Y:S01]  /*08c0*/  @!P4 IMAD R9, R11, R37, R4 ;  /* 0x000000250b09c224 */ /* 0x000fe200078e0204 */
[C---:B0-----:R-:W-:Y:S01]  /*08d0*/  @!P5 LEA R4, P1, R6.reuse, R34, 0x1 ;  /* 0x000000220604d211 */ /* 0x041fe200078208ff */
[----:B------:R-:W-:Y:S02]  /*08e0*/  @!P4 IMAD.MOV.U32 R3, RZ, RZ, R29 ;  /* 0x000000ffff03c224 */ /* 0x000fe400078e001d */
[----:B-1----:R-:W-:Y:S01]  /*08f0*/  @!P3 IMAD R8, R19, R38, RZ ;  /* 0x000000261308b224 */ /* 0x002fe200078e02ff */
[----:B------:R-:W-:Y:S01]  /*0900*/  @!P5 LEA.HI.X R5, R6, R35, R5, 0x1, P1 ;  /* 0x000000230605d211 */ /* 0x000fe200008f0c05 */
[----:B------:R-:W-:Y:S01]  /*0910*/  @!P4 IMAD.WIDE.U32 R2, R11, R36, R2 ;  /* 0x000000240b02c225 */ /* 0x000fe200078e0002 */
[----:B------:R-:W-:-:S03]  /*0920*/  @!P3 MOV R6, R26 ;  /* 0x0000001a0006b202 */ /* 0x000fc60000000f00 */
[----:B------:R-:W-:Y:S01]  /*0930*/  @!P3 IMAD.MOV.U32 R7, RZ, RZ, R29 ;  /* 0x000000ffff07b224 */ /* 0x000fe200078e001d */
[C---:B------:R-:W-:Y:S01]  /*0940*/  @!P4 LEA R74, P1, R2.reuse, R74, 0x1 ;  /* 0x0000004a024ac211 */ /* 0x040fe200078208ff */
[----:B------:R-:W-:Y:S02]  /*0950*/  @!P4 IMAD.IADD R3, R3, 0x1, R9 ;  /* 0x000000010303c824 */ /* 0x000fe400078e0209 */
[C---:B------:R-:W-:Y:S02]  /*0960*/  @!P3 IMAD R11, R13.reuse, R39, R8 ;  /* 0x000000270d0bb224 */ /* 0x040fe400078e0208 */
[----:B------:R-:W-:Y:S01]  /*0970*/  @!P3 IMAD.WIDE.U32 R6, R13, R38, R6 ;  /* 0x000000260d06b225 */ /* 0x000fe200078e0006 */
[----:B------:R-:W-:-:S03]  /*0980*/  @!P4 LEA.HI.X R75, R2, R75, R3, 0x1, P1 ;  /* 0x0000004b024bc211 */ /* 0x000fc600008f0c03 */
[----:B------:R-:W-:Y:S01]  /*0990*/  @!P0 IMAD.MOV.U32 R79, RZ, RZ, R21 ;  /* 0x000000ffff4f8224 */ /* 0x000fe200078e0015 */
[----:B------:R-:W-:Y:S01]  /*09a0*/  @!P3 IADD3 R2, PT, PT, R7, R11, RZ ;  /* 0x0000000b0702b210 */ /* 0x000fe20007ffe0ff */
[C---:B------:R-:W-:Y:S01]  /*09b0*/  VIADD R7, R51.reuse, 0x28 ;  /* 0x0000002833077836 */ /* 0x040fe20000000000 */
[C---:B--2---:R-:W-:Y:S01]  /*09c0*/  @!P3 LEA R70, P1, R6.reuse, R70, 0x1 ;  /* 0x000000460646b211 */ /* 0x044fe200078208ff */
[----:B------:R-:W-:Y:S01]  /*09d0*/  VIADD R21, R51, 0x110 ;  /* 0x0000011033157836 */ /* 0x000fe20000000000 */
[----:B------:R0:W2:Y:S02]  /*09e0*/  @!P0 LDG.E R81, desc[UR18][R78.64] ;  /* 0x000000124e518981 */ /* 0x0000a4000c1e1900 */
[----:B------:R-:W-:Y:S02]  /*09f0*/  @!P3 LEA.HI.X R71, R6, R71, R2, 0x1, P1 ;  /* 0x000000470647b211 */ /* 0x000fe400008f0c02 */
[----:B------:R-:W-:Y:S02]  /*0a00*/  ISETP.GE.U32.AND P1, PT, R7, UR16, PT ;  /* 0x0000001007007c0c */ /* 0x000fe4000bf26070 */
[----:B------:R-:W-:-:S04]  /*0a10*/  SHF.R.S32.HI R3, RZ, 0x1f, R7 ;  /* 0x0000001fff037819 */ /* 0x000fc80000011407 */
[----:B------:R-:W-:-:S13]  /*0a20*/  ISETP.GE.AND.EX P2, PT, R3, UR17, PT, P1 ;  /* 0x0000001103007c0c */ /* 0x000fda000bf46310 */
[----:B------:R-:W1:Y:S01]  /*0a30*/  @!P2 LDC.64 R8, c[0x0][0x3e0] ;  /* 0x0000f800ff08ab82 */ /* 0x000e620000000a00 */
[----:B------:R-:W-:-:S04]  /*0a40*/  @P2 LOP3.LUT R52, R52, 0x80000, RZ, 0xfc, !PT ;  /* 0x0008000034342812 */ /* 0x000fc800078efcff */
[----:B------:R-:W-:-:S03]  /*0a50*/  LOP3.LUT R52, R52, 0xfffbffff, RZ, 0xc0, !PT ;  /* 0xfffbffff34347812 */ /* 0x000fc600078ec0ff */
[----:B------:R-:W3:Y:S01]  /*0a60*/  @!P2 LDC.64 R68, c[0x0][0x390] ;  /* 0x0000e400ff44ab82 */ /* 0x000ee20000000a00 */
[----:B-1----:R-:W-:Y:S01]  /*0a70*/  @!P2 IMAD R2, R3, R8, RZ ;  /* 0x000000080302a224 */ /* 0x002fe200078e02ff */
[----:B------:R-:W-:-:S03]  /*0a80*/  @!P2 MOV R3, R29 ;  /* 0x0000001d0003a202 */ /* 0x000fc60000000f00 */
[----:B------:R-:W-:Y:S02]  /*0a90*/  @!P2 IMAD R9, R7, R9, R2 ;  /* 0x000000090709a224 */ /* 0x000fe400078e0202 */
[----:B------:R-:W-:-:S04]  /*0aa0*/  @!P2 IMAD.MOV.U32 R2, RZ, RZ, R26 ;  /* 0x000000ffff02a224 */ /* 0x000fc800078e001a */
[----:B------:R-:W-:-:S04]  /*0ab0*/  @!P2 IMAD.WIDE.U32 R2, R7, R8, R2 ;  /* 0x000000080702a225 */ /* 0x000fc800078e0002 */
[----:B------:R-:W-:Y:S01]  /*0ac0*/  @!P2 IMAD.IADD R3, R3, 0x1, R9 ;  /* 0x000000010303a824 */ /* 0x000fe200078e0209 */
[----:B---3--:R-:W-:Y:S01]  /*0ad0*/  @!P2 LEA R68, P1, R2, R68, 0x1 ;  /* 0x000000440244a211 */ /* 0x008fe200078208ff */
[----:B------:R-:W-:-:S03]  /*0ae0*/  VIADD R7, R51, 0x30 ;  /* 0x0000003033077836 */ /* 0x000fc60000000000 */
[----:B------:R-:W-:Y:S02]  /*0af0*/  @!P2 LEA.HI.X R69, R2, R69, R3, 0x1, P1 ;  /* 0x000000450245a211 */ /* 0x000fe400008f0c03 */
[----:B------:R-:W-:Y:S02]  /*0b00*/  SHF.R.S32.HI R3, RZ, 0x1f, R7 ;  /* 0x0000001fff037819 */ /* 0x000fe40000011407 */
[----:B------:R-:W-:-:S04]  /*0b10*/  ISETP.GE.U32.AND P1, PT, R7, UR16, PT ;  /* 0x0000001007007c0c */ /* 0x000fc8000bf26070 */
[----:B------:R-:W-:-:S13]  /*0b20*/  ISETP.GE.AND.EX P2, PT, R3, UR17, PT, P1 ;  /* 0x0000001103007c0c */ /* 0x000fda000bf46310 */
[----:B------:R-:W1:Y:S01]  /*0b30*/  @!P2 LDC.64 R8, c[0x0][0x3e0] ;  /* 0x0000f800ff08ab82 */ /* 0x000e620000000a00 */
[----:B------:R-:W-:-:S04]  /*0b40*/  @P2 LOP3.LUT R52, R52, 0x40000, RZ, 0xfc, !PT ;  /* 0x0004000034342812 */ /* 0x000fc800078efcff */
[----:B------:R-:W-:-:S03]  /*0b50*/  LOP3.LUT R52, R52, 0xfffdffff, RZ, 0xc0, !PT ;  /* 0xfffdffff34347812 */ /* 0x000fc600078ec0ff */
[----:B------:R-:W3:Y:S01]  /*0b60*/  @!P2 LDC.64 R46, c[0x0][0x390] ;  /* 0x0000e400ff2eab82 */ /* 0x000ee20000000a00 */
[----:B-1----:R-:W-:Y:S02]  /*0b70*/  @!P2 IMAD R2, R3, R8, RZ ;  /* 0x000000080302a224 */ /* 0x002fe400078e02ff */
[----:B------:R-:W-:Y:S02]  /*0b80*/  @!P2 IMAD.MOV.U32 R3, RZ, RZ, R29 ;  /* 0x000000ffff03a224 */ /* 0x000fe400078e001d */
[----:B------:R-:W-:Y:S01]  /*0b90*/  @!P2 IMAD R9, R7, R9, R2 ;  /* 0x000000090709a224 */ /* 0x000fe200078e0202 */
[----:B------:R-:W-:-:S05]  /*0ba0*/  @!P2 MOV R2, R26 ;  /* 0x0000001a0002a202 */ /* 0x000fca0000000f00 */
[----:B------:R-:W-:Y:S01]  /*0bb0*/  @!P2 IMAD.WIDE.U32 R2, R7, R8, R2 ;  /* 0x000000080702a225 */ /* 0x000fe200078e0002 */
[----:B------:R-:W-:-:S03]  /*0bc0*/  IADD3 R7, PT, PT, R51, 0x38, RZ ;  /* 0x0000003833077810 */ /* 0x000fc60007ffe0ff */
[----:B------:R-:W-:Y:S01]  /*0bd0*/  @!P2 IMAD.IADD R3, R3, 0x1, R9 ;  /* 0x000000010303a824 */ /* 0x000fe200078e0209 */
[----:B---3--:R-:W-:-:S04]  /*0be0*/  @!P2 LEA R46, P1, R2, R46, 0x1 ;  /* 0x0000002e022ea211 */ /* 0x008fc800078208ff */
        /* <DEDUP_REMOVED lines=10> */
[----:B------:R-:W-:Y:S02]  /*0c90*/  @!P2 IMAD R9, R7, R9, R2 ;  /* 0x000000090709a224 */ /* 0x000fe400078e0202 */
[----:B------:R-:W-:-:S04]  /*0ca0*/  @!P2 IMAD.MOV.U32 R2, RZ, RZ, R26 ;  /* 0x000000ffff02a224 */ /* 0x000fc800078e001a */
[----:B------:R-:W-:-:S05]  /*0cb0*/  @!P2 IMAD.WIDE.U32 R2, R7, R8, R2 ;  /* 0x000000080702a225 */ /* 0x000fca00078e0002 */
[----:B------:R-:W-:Y:S01]  /*0cc0*/  @!P2 IADD3 R3, PT, PT, R3, R9, RZ ;  /* 0x000000090303a210 */ /* 0x000fe20007ffe0ff */
[----:B------:R-:W-:Y:S01]  /*0cd0*/  VIADD R9, R51, 0x40 ;  /* 0x0000004033097836 */ /* 0x000fe20000000000 */
        /* <DEDUP_REMOVED lines=15> */
[----:B---3--:R-:W-:-:S04]  /*0dd0*/  @!P2 LEA R38, P1, R2, R38, 0x1 ;  /* 0x000000260226a211 */ /* 0x008fc800078208ff */
[----:B------:R-:W-:Y:S01]  /*0de0*/  @!P2 LEA.HI.X R39, R2, R39, R3, 0x1, P1 ;  /* 0x000000270227a211 */ /* 0x000fe200008f0c03 */
[----:B------:R-:W-:-:S05]  /*0df0*/  VIADD R3, R51, 0x48 ;  /* 0x0000004833037836 */ /* 0x000fca0000000000 */
[----:B------:R-:W-:Y:S02]  /*0e00*/  SHF.R.S32.HI R9, RZ, 0x1f, R3 ;  /* 0x0000001fff097819 */ /* 0x000fe40000011403 */
[----:B------:R-:W-:-:S04]  /*0e10*/  ISETP.GE.U32.AND P1, PT, R3, UR16, PT ;  /* 0x0000001003007c0c */ /* 0x000fc8000bf26070 */
[----:B------:R-:W-:-:S13]  /*0e20*/  ISETP.GE.AND.EX P2, PT, R9, UR17, PT, P1 ;  /* 0x0000001109007c0c */ /* 0x000fda000bf46310 */
[----:B------:R-:W1:Y:S01]  /*0e30*/  @!P2 LDC.64 R10, c[0x0][0x3e0] ;  /* 0x0000f800ff0aab82 */ /* 0x000e620000000a00 */
[----:B------:R-:W-:Y:S02]  /*0e40*/  @!P2 MOV R8, R26 ;  /* 0x0000001a0008a202 */ /* 0x000fe40000000f00 */
[----:B------:R-:W-:-:S04]  /*0e50*/  @P2 LOP3.LUT R52, R52, 0x8000, RZ, 0xfc, !PT ;  /* 0x0000800034342812 */ /* 0x000fc800078efcff */
[----:B------:R-:W-:Y:S01]  /*0e60*/  LOP3.LUT R52, R52, 0xffffbfff, RZ, 0xc0, !PT ;  /* 0xffffbfff34347812 */ /* 0x000fe200078ec0ff */
[----:B------:R-:W3:Y:S01]  /*0e70*/  @!P2 LDC.64 R12, c[0x0][0x390] ;  /* 0x0000e400ff0cab82 */ /* 0x000ee20000000a00 */
[-C--:B-1----:R-:W-:Y:S02]  /*0e80*/  @!P2 IMAD R2, R9, R10.reuse, RZ ;  /* 0x0000000a0902a224 */ /* 0x082fe400078e02ff */
[----:B------:R-:W-:Y:S02]  /*0e90*/  @!P2 IMAD.MOV.U32 R9, RZ, RZ, R29 ;  /* 0x000000ffff09a224 */ /* 0x000fe400078e001d */
[C---:B------:R-:W-:Y:S02]  /*0ea0*/  @!P2 IMAD R11, R3.reuse, R11, R2 ;  /* 0x0000000b030ba224 */ /* 0x040fe400078e0202 */
[----:B------:R-:W-:-:S04]  /*0eb0*/  @!P2 IMAD.WIDE.U32 R8, R3, R10, R8 ;  /* 0x0000000a0308a225 */ /* 0x000fc800078e0008 */
[----:B------:R-:W-:Y:S01]  /*0ec0*/  @!P2 IMAD.IADD R3, R9, 0x1, R11 ;  /* 0x000000010903a824 */ /* 0x000fe200078e020b */
[C---:B---3--:R-:W-:Y:S02]  /*0ed0*/  @!P2 LEA R2, P1, R8.reuse, R12, 0x1 ;  /* 0x0000000c0802a211 */ /* 0x048fe400078208ff */
[----:B------:R-:W-:Y:S02]  /*0ee0*/  IADD3 R11, PT, PT, R51, 0x50, RZ ;  /* 0x00000050330b7810 */ /* 0x000fe40007ffe0ff */
        /* <DEDUP_REMOVED lines=12> */
[----:B------:R-:W-:-:S04]  /*0fb0*/  @!P2 IMAD.WIDE.U32 R8, R11, R12, R8 ;  /* 0x0000000c0b08a225 */ /* 0x000fc800078e0008 */
[----:B------:R-:W-:Y:S01]  /*0fc0*/  VIADD R11, R51, 0x58 ;  /* 0x00000058330b7836 */ /* 0x000fe20000000000 */
[----:B------:R-:W-:Y:S02]  /*0fd0*/  @!P2 IADD3 R9, PT, PT, R9, R13, RZ ;  /* 0x0000000d0909a210 */ /* 0x000fe40007ffe0ff */
[----:B---3--:R-:W-:-:S04]  /*0fe0*/  @!P2 LEA R58, P1, R8, R58, 0x1 ;  /* 0x0000003a083aa211 */ /* 0x008fc800078208ff */
[----:B------:R-:W-:Y:S02]  /*0ff0*/  @!P2 LEA.HI.X R59, R8, R59, R9, 0x1, P1 ;  /* 0x0000003b083ba211 */ /* 0x000fe400008f0c09 */
[----:B------:R-:W-:Y:S02]  /*1000*/  SHF.R.S32.HI R9, RZ, 0x1f, R11 ;  /* 0x0000001fff097819 */ /* 0x000fe4000001140b */
[----:B------:R-:W-:-:S04]  /*1010*/  ISETP.GE.U32.AND P1, PT, R11, UR16, PT ;  /* 0x000000100b007c0c */ /* 0x000fc8000bf26070 */
[----:B------:R-:W-:Y:S02]  /*1020*/  ISETP.GE.AND.EX P5, PT, R9, UR17, PT, P1 ;  /* 0x0000001109007c0c */ /* 0x000fe4000bfa6310 */
[----:B------:R-:W-:Y:S02]  /*1030*/  P2R R0, PR, RZ, 0x1 ;  /* 0x00000001ff007803 */ /* 0x000fe40000000000 */
[----:B------:R-:W-:-:S09]  /*1040*/  P2R R20, PR, RZ, 0x20 ;  /* 0x00000020ff147803 */ /* 0x000fd20000000000 */
        /* <DEDUP_REMOVED lines=210> */
[----:B------:R-:W-:-:S03]  /*1d70*/  LOP3.LUT P5, RZ, R52, 0x800000, RZ, 0xc0, !PT ;  /* 0x0080000034ff7812 */ /* 0x000fc600078ac0ff */
[----:B------:R-:W3:Y:S01]  /*1d80*/  @!P2 LDC.64 R32, c[0x0][0x390] ;  /* 0x0000e400ff20ab82 */ /* 0x000ee20000000a00 */
[----:B0-----:R-:W-:-:S06]  /*1d90*/  CS2R R78, SRZ ;  /* 0x00000000004e7805 */ /* 0x001fcc000001ff00 */
[----:B------:R-:W4:Y:S04]  /*1da0*/  @!P4 LDG.E R78, desc[UR18][R74.64] ;  /* 0x000000124a4ec981 */ /* 0x000f28000c1e1900 */
[----:B------:R0:W5:Y:S01]  /*1db0*/  @!P5 LDG.E R80, desc[UR18][R22.64] ;  /* 0x000000121650d981 */ /* 0x000162000c1e1900 */
        /* <DEDUP_REMOVED lines=52> */
[----:B------:R-:W-:-:S04]  /*2100*/  @!P2 IMAD.WIDE.U32 R8, R11, R24, R8 ;  /* 0x000000180b08a225 */ /* 0x000fc800078e0008 */
[----:B------:R-:W-:Y:S01]  /*2110*/  @!P2 IMAD.IADD R9, R9, 0x1, R25 ;  /* 0x000000010909a824 */ /* 0x000fe200078e0219 */
[----:B---3--:R-:W-:-:S04]  /*2120*/  @!P2 LEA R42, P1, R8, R42, 0x1 ;  /* 0x0000002a082aa211 */ /* 0x008fc800078208ff */
[----:B------:R-:W-:Y:S02]  /*2130*/  @!P2 LEA.HI.X R43, R8, R43, R9, 0x1, P1 ;  /* 0x0000002b082ba211 */ /* 0x000fe400008f0c09 */
[----:B------:R-:W-:Y:S02]  /*2140*/  IADD3 R9, PT, PT, R51, 0xe0, RZ ;  /* 0x000000e033097810 */ /* 0x000fe40007ffe0ff */
[----:B------:R-:W-:Y:S02]  /*2150*/  P2R R8, PR, RZ, 0x4 ;  /* 0x00000004ff087803 */ /* 0x000fe40000000000 */
        /* <DEDUP_REMOVED lines=12> */
[----:B------:R-:W-:Y:S02]  /*2220*/  @!P3 IADD3 R9, PT, PT, R11, R25, RZ ;  /* 0x000000190b09b210 */ /* 0x000fe40007ffe0ff */
[----:B---3--:R-:W-:-:S04]  /*2230*/  @!P3 LEA R24, P1, R10, R30, 0x1 ;  /* 0x0000001e0a18b211 */ /* 0x008fc800078208ff */
[----:B------:R-:W-:Y:S01]  /*2240*/  @!P3 LEA.HI.X R25, R10, R31, R9, 0x1, P1 ;  /* 0x0000001f0a19b211 */ /* 0x000fe200008f0c09 */
[----:B------:R-:W-:-:S05]  /*2250*/  VIADD R9, R51, 0xe8 ;  /* 0x000000e833097836 */ /* 0x000fca0000000000 */
        /* <DEDUP_REMOVED lines=31> */
[----:B------:R-:W-:-:S04]  /*2450*/  IADD3 R9, PT, PT, R51, 0xf8, RZ ;  /* 0x000000f833097810 */ /* 0x000fc80007ffe0ff */
        /* <DEDUP_REMOVED lines=17> */
[----:B------:R-:W-:Y:S02]  /*2570*/  ISETP.GE.U32.AND P1, PT, R53, UR16, PT ;  /* 0x0000001035007c0c */ /* 0x000fe4000bf26070 */
[----:B------:R-:W-:Y:S02]  /*2580*/  P2R R9, PR, RZ, 0x8 ;  /* 0x00000008ff097803 */ /* 0x000fe40000000000 */
[----:B------:R-:W-:Y:S02]  /*2590*/  ISETP.GE.AND.EX P2, PT, R73, UR17, PT, P1 ;  /* 0x0000001149007c0c */ /* 0x000fe4000bf46310 */
[----:B------:R-:W-:-:S11]  /*25a0*/  LOP3.LUT P3, RZ, R52, 0x400000, RZ, 0xc0, !PT ;  /* 0x0040000034ff7812 */ /* 0x000fd6000786c0ff */
[----:B------:R-:W1:Y:S01]  /*25b0*/  @!P2 LDC.64 R40, c[0x0][0x3e0] ;  /* 0x0000f800ff28ab82 */ /* 0x000e620000000a00 */
[----:B------:R-:W-:Y:S01]  /*25c0*/  @!P2 IMAD.MOV.U32 R72, RZ, RZ, R26 ;  /* 0x000000ffff48a224 */ /* 0x000fe200078e001a */
[----:B------:R-:W-:Y:S01]  /*25d0*/  @P2 LOP3.LUT R67, R67, 0x1000000, RZ, 0xfc, !PT ;  /* 0x0100000043432812 */ /* 0x000fe200078efcff */
[----:B------:R3:W4:Y:S01]  /*25e0*/  @!P3 LDG.E R79, desc[UR18][R4.64] ;  /* 0x00000012044fb981 */ /* 0x000722000c1e1900 */
[----:B------:R-:W-:Y:S02]  /*25f0*/  LOP3.LUT P5, RZ, R52, 0x80000, RZ, 0xc0, !PT ;  /* 0x0008000034ff7812 */ /* 0x000fe400078ac0ff */
[----:B------:R-:W-:Y:S02]  /*2600*/  LOP3.LUT R67, R67, 0xff7fffff, RZ, 0xc0, !PT ;  /* 0xff7fffff43437812 */ /* 0x000fe400078ec0ff */
[----:B------:R-:W2:Y:S01]  /*2610*/  @!P2 LDC.64 R86, c[0x0][0x390] ;  /* 0x0000e400ff56ab82 */ /* 0x000ea20000000a00 */
[----:B-1----:R-:W-:Y:S01]  /*2620*/  @!P2 IMAD R50, R73, R40, RZ ;  /* 0x000000284932a224 */ /* 0x002fe200078e02ff */
[----:B------:R-:W-:-:S03]  /*2630*/  @!P2 MOV R73, R29 ;  /* 0x0000001d0049a202 */ /* 0x000fc60000000f00 */
[C---:B------:R-:W-:Y:S02]  /*2640*/  @!P2 IMAD R77, R53.reuse, R41, R50 ;  /* 0x00000029354da224 */ /* 0x040fe400078e0232 */
[----:B------:R-:W-:-:S04]  /*2650*/  @!P2 IMAD.WIDE.U32 R40, R53, R40, R72 ;  /* 0x000000283528a225 */ /* 0x000fc800078e0048 */
[----:B------:R-:W-:Y:S01]  /*2660*/  @!P2 IMAD.IADD R41, R41, 0x1, R77 ;  /* 0x000000012929a824 */ /* 0x000fe200078e024d */
[----:B--2---:R-:W-:Y:S01]  /*2670*/  @!P2 LEA R86, P1, R40, R86, 0x1 ;  /* 0x000000562856a211 */ /* 0x004fe200078208ff */
[----:B------:R-:W-:-:S03]  /*2680*/  VIADD R53, R51, 0x108 ;  /* 0x0000010833357836 */ /* 0x000fc60000000000 */
[----:B------:R-:W-:Y:S02]  /*2690*/  @!P2 LEA.HI.X R87, R40, R87, R41, 0x1, P1 ;  /* 0x000000572857a211 */ /* 0x000fe400008f0c29 */
[----:B------:R-:W-:Y:S02]  /*26a0*/  SHF.R.S32.HI R73, RZ, 0x1f, R53 ;  /* 0x0000001fff497819 */ /* 0x000fe40000011435 */
[----:B------:R-:W-:-:S04]  /*26b0*/  ISETP.GE.U32.AND P1, PT, R53, UR16, PT ;  /* 0x0000001035007c0c */ /* 0x000fc8000bf26070 */
[----:B------:R-:W-:-:S13]  /*26c0*/  ISETP.GE.AND.EX P2, PT, R73, UR17, PT, P1 ;  /* 0x0000001149007c0c */ /* 0x000fda000bf46310 */
[----:B------:R-:W1:Y:S01]  /*26d0*/  @!P2 LDC.64 R40, c[0x0][0x3e0] ;  /* 0x0000f800ff28ab82 */ /* 0x000e620000000a00 */
[----:B------:R-:W-:Y:S02]  /*26e0*/  @!P2 MOV R72, R26 ;  /* 0x0000001a0048a202 */ /* 0x000fe40000000f00 */
[----:B------:R-:W-:Y:S01]  /*26f0*/  @P2 LOP3.LUT R67, R67, 0x800000, RZ, 0xfc, !PT ;  /* 0x0080000043432812 */ /* 0x000fe200078efcff */
[-C--:B-1----:R-:W-:Y:S02]  /*2700*/  @!P2 IMAD R50, R73, R40.reuse, RZ ;  /* 0x000000284932a224 */ /* 0x082fe400078e02ff */
[----:B------:R-:W-:Y:S02]  /*2710*/  @!P2 IMAD.MOV.U32 R73, RZ, RZ, R29 ;  /* 0x000000ffff49a224 */ /* 0x000fe400078e001d */
[----:B------:R-:W-:-:S04]  /*2720*/  @!P2 IMAD.WIDE.U32 R72, R53, R40, R72 ;  /* 0x000000283548a225 */ /* 0x000fc800078e0048 */
[----:B------:R-:W-:Y:S02]  /*2730*/  @!P2 IMAD R53, R53, R41, R50 ;  /* 0x000000293535a224 */ /* 0x000fe400078e0232 */
[----:B------:R-:W1:Y:S02]  /*2740*/  @!P2 LDC.64 R40, c[0x0][0x390] ;  /* 0x0000e400ff28ab82 */ /* 0x000e640000000a00 */
[----:B------:R-:W-:Y:S01]  /*2750*/  @!P2 IMAD.IADD R50, R73, 0x1, R53 ;  /* 0x000000014932a824 */ /* 0x000fe200078e0235 */
[----:B------:R-:W-:Y:S02]  /*2760*/  SHF.R.S32.HI R53, RZ, 0x1f, R21 ;  /* 0x0000001fff357819 */ /* 0x000fe40000011415 */
[----:B-1----:R-:W-:-:S04]  /*2770*/  @!P2 LEA R40, P1, R72, R40, 0x1 ;  /* 0x000000284828a211 */ /* 0x002fc800078208ff */
[----:B------:R-:W-:Y:S02]  /*2780*/  @!P2 LEA.HI.X R41, R72, R41, R50, 0x1, P1 ;  /* 0x000000294829a211 */ /* 0x000fe400008f0c32 */
[----:B------:R-:W-:-:S04]  /*2790*/  ISETP.GE.U32.AND P1, PT, R21, UR16, PT ;  /* 0x0000001015007c0c */ /* 0x000fc8000bf26070 */
[----:B------:R-:W-:-:S13]  /*27a0*/  ISETP.GE.AND.EX P0, PT, R53, UR17, PT, P1 ;  /* 0x0000001135007c0c */ /* 0x000fda000bf06310 */
[----:B------:R-:W1:Y:S01]  /*27b0*/  @!P0 LDC.64 R76, c[0x0][0x3e0] ;  /* 0x0000f800ff4c8b82 */ /* 0x000e620000000a00 */
[----:B------:R-:W-:Y:S01]  /*27c0*/  @!P0 MOV R72, R26 ;  /* 0x0000001a00488202 */ /* 0x000fe20000000f00 */
[----:B------:R-:W-:Y:S02]  /*27d0*/  @!P0 IMAD.MOV.U32 R73, RZ, RZ, R29 ;  /* 0x000000ffff498224 */ /* 0x000fe400078e001d */
[-C--:B-1----:R-:W-:Y:S02]  /*27e0*/  @!P0 IMAD R50, R53, R76.reuse, RZ ;  /* 0x0000004c35328224 */ /* 0x082fe400078e02ff */
[----:B------:R-:W-:-:S04]  /*27f0*/  @!P0 IMAD.WIDE.U32 R72, R21, R76, R72 ;  /* 0x0000004c15488225 */ /* 0x000fc800078e0048 */
[----:B------:R-:W-:Y:S02]  /*2800*/  @!P0 IMAD R21, R21, R77, R50 ;  /* 0x0000004d15158224 */ /* 0x000fe400078e0232 */
[----:B------:R-:W0:Y:S02]  /*2810*/  @!P0 LDC.64 R76, c[0x0][0x390] ;  /* 0x0000e400ff4c8b82 */ /* 0x000e240000000a00 */
[----:B------:R-:W-:Y:S01]  /*2820*/  @!P0 IMAD.IADD R21, R73, 0x1, R21 ;  /* 0x0000000149158824 */ /* 0x000fe200078e0215 */
[----:B0-----:R-:W-:-:S04]  /*2830*/  @!P0 LEA R22, P1, R72, R76, 0x1 ;  /* 0x0000004c48168211 */ /* 0x001fc800078208ff */
[----:B------:R-:W-:Y:S02]  /*2840*/  @!P0 LEA.HI.X R23, R72, R77, R21, 0x1, P1 ;  /* 0x0000004d48178211 */ /* 0x000fe400008f0c15 */
[----:B------:R-:W-:-:S04]  /*2850*/  IADD3 R21, PT, PT, R51, 0x118, RZ ;  /* 0x0000011833157810 */ /* 0x000fc80007ffe0ff */
[----:B------:R-:W-:Y:S02]  /*2860*/  SHF.R.S32.HI R53, RZ, 0x1f, R21 ;  /* 0x0000001fff357819 */ /* 0x000fe40000011415 */
[----:B------:R-:W-:-:S04]  /*2870*/  ISETP.GE.U32.AND P1, PT, R21, UR16, PT ;  /* 0x0000001015007c0c */ /* 0x000fc8000bf26070 */
[----:B------:R-:W-:-:S13]  /*2880*/  ISETP.GE.AND.EX P4, PT, R53, UR17, PT, P1 ;  /* 0x0000001135007c0c */ /* 0x000fda000bf86310 */
[----:B------:R-:W0:Y:S08]  /*2890*/  @!P4 LDC.64 R76, c[0x0][0x3e0] ;  /* 0x0000f800ff4ccb82 */ /* 0x000e300000000a00 */
[----:B---3--:R-:W1:Y:S01]  /*28a0*/  @!P4 LDC.64 R4, c[0x0][0x390] ;  /* 0x0000e400ff04cb82 */ /* 0x008e620000000a00 */
[----:B------:R-:W-:Y:S02]  /*28b0*/  @!P4 IMAD.MOV.U32 R72, RZ, RZ, R26 ;  /* 0x000000ffff48c224 */ /* 0x000fe400078e001a */
[----:B------:R-:W-:-:S02]  /*28c0*/  @!P4 IMAD.MOV.U32 R73, RZ, RZ, R29 ;  /* 0x000000ffff49c224 */ /* 0x000fc400078e001d */
[-C--:B0-----:R-:W-:Y:S02]  /*28d0*/  @!P4 IMAD R50, R53, R76.reuse, RZ ;  /* 0x0000004c3532c224 */ /* 0x081fe400078e02ff */
[----:B------:R-:W-:-:S04]  /*28e0*/  @!P4 IMAD.WIDE.U32 R72, R21, R76, R72 ;  /* 0x0000004c1548c225 */ /* 0x000fc800078e0048 */
[----:B------:R-:W-:Y:S01]  /*28f0*/  @!P4 IMAD R21, R21, R77, R50 ;  /* 0x0000004d1515c224 */ /* 0x000fe200078e0232 */
[----:B-1----:R-:W-:Y:S01]  /*2900*/  @!P4 LEA R4, P1, R72, R4, 0x1 ;  /* 0x000000044804c211 */ /* 0x002fe200078208ff */
[----:B------:R-:W-:-:S03]  /*2910*/  VIADD R53, R51, 0x120 ;  /* 0x0000012033357836 */ /* 0x000fc60000000000 */
[----:B------:R-:W-:Y:S02]  /*2920*/  @!P4 IADD3 R21, PT, PT, R73, R21, RZ ;  /* 0x000000154915c210 */ /* 0x000fe40007ffe0ff */
[----:B------:R-:W-:Y:S02]  /*2930*/  CS2R R76, SRZ ;  /* 0x00000000004c7805 */ /* 0x000fe4000001ff00 */
[----:B------:R-:W-:Y:S02]  /*2940*/  SHF.R.S32.HI R73, RZ, 0x1f, R53 ;  /* 0x0000001fff497819 */ /* 0x000fe40000011435 */
[----:B------:R-:W-:Y:S02]  /*2950*/  @!P4 LEA.HI.X R5, R72, R5, R21, 0x1, P1 ;  /* 0x000000054805c211 */ /* 0x000fe400008f0c15 */
[----:B------:R-:W-:Y:S01]  /*2960*/  ISETP.GE.U32.AND P1, PT, R53, UR16, PT ;  /* 0x0000001035007c0c */ /* 0x000fe2000bf26070 */
[----:B------:R0:W2:Y:S03]  /*2970*/  @!P5 LDG.E R77, desc[UR18][R68.64] ;  /* 0x00000012444dd981 */ /* 0x0000a6000c1e1900 */
[----:B------:R-:W-:-:S02]  /*2980*/  ISETP.GE.AND.EX P5, PT, R73, UR17, PT, P1 ;  /* 0x0000001149007c0c */ /* 0x000fc4000bfa6310 */
[----:B------:R-:W-:-:S11]  /*2990*/  LOP3.LUT P2, RZ, R52, 0x100000, RZ, 0xc0, !PT ;  /* 0x0010000034ff7812 */ /* 0x000fd6000784c0ff */
[----:B0-----:R-:W0:Y:S01]  /*29a0*/  @!P5 LDC.64 R68, c[0x0][0x3e0] ;  /* 0x0000f800ff44db82 */ /* 0x001e220000000a00 */
[----:B------:R-:W-:Y:S02]  /*29b0*/  CS2R R74, SRZ ;  /* 0x00000000004a7805 */ /* 0x000fe4000001ff00 */
[----:B------:R-:W-:-:S04]  /*29c0*/  LOP3.LUT R67, R67, 0xffbfffff, RZ, 0xc0, !PT ;  /* 0xffbfffff43437812 */ /* 0x000fc800078ec0ff */
[----:B------:R1:W3:Y:S01]  /*29d0*/  @!P2 LDG.E R74, desc[UR18][R70.64] ;  /* 0x00000012464aa981 */ /* 0x0002e2000c1e1900 */
[----:B------:R-:W5:Y:S01]  /*29e0*/  @!P5 LDC.64 R84, c[0x0][0x390] ;  /* 0x0000e400ff54db82 */ /* 0x000f620000000a00 */
[----:B------:R-:W-:Y:S02]  /*29f0*/  @P0 LOP3.LUT R67, R67, 0x400000, RZ, 0xfc, !PT ;  /* 0x0040000043430812 */ /* 0x000fe400078efcff */
[----:B------:R-:W-:Y:S02]  /*2a00*/  LOP3.LUT P0, RZ, R52, 0x20000, RZ, 0xc0, !PT ;  /* 0x0002000034ff7812 */ /* 0x000fe4000780c0ff */
[----:B-1----:R-:W-:Y:S01]  /*2a10*/  @!P5 MOV R71, R29 ;  /* 0x0000001d0047d202 */ /* 0x002fe20000000f00 */
[----:B------:R-:W-:Y:S02]  /*2a20*/  @!P5 IMAD.MOV.U32 R70, RZ, RZ, R26 ;  /* 0x000000ffff46d224 */ /* 0x000fe400078e001a */
[----:B0-----:R-:W-:-:S08]  /*2a30*/  @!P5 IMAD R50, R73, R68, RZ ;  /* 0x000000444932d224 */ /* 0x001fd000078e02ff */
[----:B------:R0:W2:Y:S01]  /*2a40*/  @!P0 LDG.E R75, desc[UR18][R6.64] ;  /* 0x00000012064b8981 */ /* 0x0000a2000c1e1900 */
[----:B------:R-:W-:-:S04]  /*2a50*/  @!P5 IMAD.WIDE.U32 R70, R53, R68, R70 ;  /* 0x000000443546d225 */ /* 0x000fc800078e0046 */
[----:B------:R-:W-:Y:S01]  /*2a60*/  @!P5 IMAD R53, R53, R69, R50 ;  /* 0x000000453535d224 */ /* 0x000fe200078e0232 */
[----:B-----5:R-:W-:-:S03]  /*2a70*/  @!P5 LEA R84, P1, R70, R84, 0x1 ;  /* 0x000000544654d211 */ /* 0x020fc600078208ff */
[----:B------:R-:W-:Y:S02]  /*2a80*/  @!P5 IMAD.IADD R50, R71, 0x1, R53 ;  /* 0x000000014732d824 */ /* 0x000fe400078e0235 */
[----:B------:R-:W-:-:S03]  /*2a90*/  VIADD R53, R51, 0x128 ;  /* 0x0000012833357836 */ /* 0x000fc60000000000 */
[----:B------:R-:W-:Y:S02]  /*2aa0*/  @!P5 LEA.HI.X R85, R70, R85, R50, 0x1, P1 ;  /* 0x000000554655d211 */ /* 0x000fe400008f0c32 */
[----:B------:R-:W-:Y:S02]  /*2ab0*/  SHF.R.S32.HI R69, RZ, 0x1f, R53 ;  /* 0x0000001fff457819 */ /* 0x000fe40000011435 */
[----:B------:R-:W-:-:S04]  /*2ac0*/  ISETP.GE.U32.AND P1, PT, R53, UR16, PT ;  /* 0x0000001035007c0c */ /* 0x000fc8000bf26070 */
[----:B------:R-:W-:Y:S02]  /*2ad0*/  ISETP.GE.AND.EX P0, PT, R69, UR17, PT, P1 ;  /* 0x0000001145007c0c */ /* 0x000fe4000bf06310 */
[----:B------:R-:W-:Y:S02]  /*2ae0*/  LOP3.LUT R67, R67, 0xffdfffff, RZ, 0xc0, !PT ;  /* 0xffdfffff43437812 */ /* 0x000fe400078ec0ff */
[----:B------:R-:W-:Y:S02]  /*2af0*/  P2R R21, PR, RZ, 0x10 ;  /* 0x00000010ff157803 */ /* 0x000fe40000000000 */
[----:B------:R-:W-:-:S07]  /*2b00*/  @P4 LOP3.LUT R67, R67, 0x200000, RZ, 0xfc, !PT ;  /* 0x0020000043434812 */ /* 0x000fce00078efcff */
[----:B0-----:R-:W0:Y:S01]  /*2b10*/  @!P0 LDC.64 R6, c[0x0][0x3e0] ;  /* 0x0000f800ff068b82 */ /* 0x001e220000000a00 */
[----:B------:R-:W-:Y:S02]  /*2b20*/  LOP3.LUT P4, RZ, R52, 0x40000, RZ, 0xc0, !PT ;  /* 0x0004000034ff7812 */ /* 0x000fe4000788c0ff */
[----:B------:R-:W-:-:S04]  /*2b30*/  LOP3.LUT R67, R67, 0xffefffff, RZ, 0xc0, !PT ;  /* 0xffefffff43437812 */ /* 0x000fc800078ec0ff */
[----:B------:R-:W-:Y:S02]  /*2b40*/  @P5 LOP3.LUT R67, R67, 0x100000, RZ, 0xfc, !PT ;  /* 0x0010000043435812 */ /* 0x000fe400078efcff */
[----:B------:R-:W-:-:S05]  /*2b50*/  ISETP.NE.AND P5, PT, R20, RZ, PT ;  /* 0x000000ff1400720c */ /* 0x000fca0003fa5270 */
[----:B------:R1:W5:Y:S02]  /*2b60*/  @!P4 LDG.E R76, desc[UR18][R46.64] ;  /* 0x000000122e4cc981 */ /* 0x000364000c1e1900 */
[----:B-1----:R-:W-:Y:S01]  /*2b70*/  @!P0 MOV R46, R26 ;  /* 0x0000001a002e8202 */ /* 0x002fe20000000f00 */
[----:B------:R-:W-:Y:S02]  /*2b80*/  @!P0 IMAD.MOV.U32 R47, RZ, RZ, R29 ;  /* 0x000000ffff2f8224 */ /* 0x000fe400078e001d */
[-C--:B0-----:R-:W-:Y:S02]  /*2b90*/  @!P0 IMAD R20, R69, R6.reuse, RZ ;  /* 0x0000000645148224 */ /* 0x081fe400078e02ff */
[----:B------:R-:W-:-:S04]  /*2ba0*/  @!P0 IMAD.WIDE.U32 R46, R53, R6, R46 ;  /* 0x00000006352e8225 */ /* 0x000fc800078e002e */
[----:B------:R-:W-:Y:S02]  /*2bb0*/  @!P0 IMAD R53, R53, R7, R20 ;  /* 0x0000000735358224 */ /* 0x000fe400078e0214 */
[----:B------:R-:W0:Y:S02]  /*2bc0*/  @!P0 LDC.64 R6, c[0x0][0x390] ;  /* 0x0000e400ff068b82 */ /* 0x000e240000000a00 */
[----:B------:R-:W-:Y:S02]  /*2bd0*/  @!P0 IMAD.IADD R20, R47, 0x1, R53 ;  /* 0x000000012f148824 */ /* 0x000fe400078e0235 */
[----:B------:R-:W-:Y:S01]  /*2be0*/  VIADD R53, R51, 0x130 ;  /* 0x0000013033357836 */ /* 0x000fe20000000000 */
[----:B------:R-:W-:-:S04]  /*2bf0*/  LOP3.LUT R67, R67, 0xfff7ffff, RZ, 0xc0, !PT ;  /* 0xfff7ffff43437812 */ /* 0x000fc800078ec0ff */
[----:B------:R-:W-:Y:S02]  /*2c00*/  SHF.R.S32.HI R71, RZ, 0x1f, R53 ;  /* 0x0000001fff477819 */ /* 0x000fe40000011435 */
[----:B------:R-:W-:Y:S02]  /*2c10*/  LOP3.LUT P2, RZ, R52, 0x8000, RZ, 0xc0, !PT ;  /* 0x0000800034ff7812 */ /* 0x000fe4000784c0ff */
[----:B------:R-:W-:Y:S02]  /*2c20*/  @P0 LOP3.LUT R67, R67, 0x80000, RZ, 0xfc, !PT ;  /* 0x0008000043430812 */ /* 0x000fe400078efcff */
[----:B------:R-:W-:Y:S02]  /*2c30*/  P2R R47, PR, RZ, 0x1 ;  /* 0x00000001ff2f7803 */ /* 0x000fe40000000000 */
[----:B0-----:R-:W-:-:S04]  /*2c40*/  @!P0 LEA R6, P1, R46, R6, 0x1 ;  /* 0x000000062e068211 */ /* 0x001fc800078208ff */
[----:B------:R-:W-:Y:S02]  /*2c50*/  @!P0 LEA.HI.X R7, R46, R7, R20, 0x1, P1 ;  /* 0x000000072e078211 */ /* 0x000fe400008f0c14 */
[----:B------:R-:W-:-:S04]  /*2c60*/  ISETP.GE.U32.AND P1, PT, R53, UR16, PT ;  /* 0x0000001035007c0c */ /* 0x000fc8000bf26070 */
[----:B------:R-:W-:Y:S02]  /*2c70*/  ISETP.GE.AND.EX P0, PT, R71, UR17, PT, P1 ;  /* 0x0000001147007c0c */ /* 0x000fe4000bf06310 */
[----:B------:R-:W-:Y:S02]  /*2c80*/  CS2R R72, SRZ ;  /* 0x0000000000487805 */ /* 0x000fe4000001ff00 */
[----:B------:R-:W-:Y:S01]  /*2c90*/  LOP3.LUT P3, RZ, R52, 0x10000, RZ, 0xc0, !PT ;  /* 0x0001000034ff7812 */ /* 0x000fe2000786c0ff */
[----:B------:R-:W-:-:S03]  /*2ca0*/  HFMA2 R69, -RZ, RZ, 0, 0 ;  /* 0x00000000ff457431 */ /* 0x000fc600000001ff */
[----:B------:R0:W5:Y:S09]  /*2cb0*/  @!P2 LDG.E R73, desc[UR18][R2.64] ;  /* 0x000000120249a981 */ /* 0x000172000c1e1900 */
[----:B------:R1:W5:Y:S01]  /*2cc0*/  @!P3 LDG.E R69, desc[UR18][R38.64] ;  /* 0x000000122645b981 */ /* 0x000362000c1e1900 */
[----:B0-----:R-:W0:Y:S08]  /*2cd0*/  @!P0 LDC.64 R2, c[0x0][0x3e0] ;  /* 0x0000f800ff028b82 */ /* 0x001e300000000a00 */
[----:B-1----:R-:W1:Y:S01]  /*2ce0*/  @!P0 LDC.64 R38, c[0x0][0x390] ;  /* 0x0000e400ff268b82 */ /* 0x002e620000000a00 */
[----:B------:R-:W-:-:S02]  /*2cf0*/  @!P0 IMAD.MOV.U32 R70, RZ, RZ, R26 ;  /* 0x000000ffff468224 */ /* 0x000fc400078e001a */
[----:B0-----:R-:W-:Y:S01]  /*2d00*/  @!P0 IMAD R20, R71, R2, RZ ;  /* 0x0000000247148224 */ /* 0x001fe200078e02ff */
[----:B------:R-:W-:-:S03]  /*2d10*/  @!P0 MOV R71, R29 ;  /* 0x0000001d00478202 */ /* 0x000fc60000000f00 */
[----:B------:R-:W-:-:S04]  /*2d20*/  @!P0 IMAD.WIDE.U32 R70, R53, R2, R70 ;  /* 0x0000000235468225 */ /* 0x000fc800078e0046 */
[----:B------:R-:W-:Y:S01]  /*2d30*/  @!P0 IMAD R53, R53, R3, R20 ;  /* 0x0000000335358224 */ /* 0x000fe200078e0214 */
[----:B-1----:R-:W-:-:S03]  /*2d40*/  @!P0 LEA R38, P1, R70, R38, 0x1 ;  /* 0x0000002646268211 */ /* 0x002fc600078208ff */
[----:B------:R-:W-:Y:S02]  /*2d50*/  @!P0 IMAD.IADD R2, R71, 0x1, R53 ;  /* 0x0000000147028824 */ /* 0x000fe400078e0235 */
[----:B------:R-:W-:-:S03]  /*2d60*/  VIADD R53, R51, 0x138 ;  /* 0x0000013833357836 */ /* 0x000fc60000000000 */
[----:B------:R-:W-:Y:S02]  /*2d70*/  @!P0 LEA.HI.X R39, R70, R39, R2, 0x1, P1 ;  /* 0x0000002746278211 */ /* 0x000fe400008f0c02 */
[----:B------:R-:W-:Y:S02]  /*2d80*/  CS2R R70, SRZ ;  /* 0x0000000000467805 */ /* 0x000fe4000001ff00 */
[----:B------:R-:W-:Y:S02]  /*2d90*/  SHF.R.S32.HI R93, RZ, 0x1f, R53 ;  /* 0x0000001fff5d7819 */ /* 0x000fe40000011435 */
[----:B------:R-:W-:Y:S02]  /*2da0*/  ISETP.GE.U32.AND P1, PT, R53, UR16, PT ;  /* 0x0000001035007c0c */ /* 0x000fe4000bf26070 */
[----:B------:R0:W5:Y:S02]  /*2db0*/  @!P5 LDG.E R71, desc[UR18][R18.64] ;  /* 0x000000121247d981 */ /* 0x000164000c1e1900 */
[----:B------:R-:W-:-:S02]  /*2dc0*/  ISETP.GE.AND.EX P5, PT, R93, UR17, PT, P1 ;  /* 0x000000115d007c0c */ /* 0x000fc4000bfa6310 */
[----:B------:R-:W-:-:S11]  /*2dd0*/  LOP3.LUT P4, RZ, R52, 0x4000, RZ, 0xc0, !PT ;  /* 0x0000400034ff7812 */ /* 0x000fd6000788c0ff */
[----:B------:R-:W1:Y:S02]  /*2de0*/  @!P5 LDC.64 R2, c[0x0][0x3e0] ;  /* 0x0000f800ff02db82 */ /* 0x000e640000000a00 */
[----:B------:R4:W5:Y:S06]  /*2df0*/  @!P4 LDG.E R72, desc[UR18][R58.64] ;  /* 0x000000123a48c981 */ /* 0x00096c000c1e1900 */
[----:B0-----:R-:W0:Y:S01]  /*2e00*/  @!P5 LDC.64 R18, c[0x0][0x390] ;  /* 0x0000e400ff12db82 */ /* 0x001e220000000a00 */
[----:B----4-:R-:W-:Y:S01]  /*2e10*/  @!P5 MOV R58, R26 ;  /* 0x0000001a003ad202 */ /* 0x010fe20000000f00 */
[----:B------:R-:W-:-:S02]  /*2e20*/  @!P5 IMAD.MOV.U32 R59, RZ, RZ, R29 ;  /* 0x000000ffff3bd224 */ /* 0x000fc400078e001d */
[-C--:B-1----:R-:W-:Y:S02]  /*2e30*/  @!P5 IMAD R20, R93, R2.reuse, RZ ;  /* 0x000000025d14d224 */ /* 0x082fe400078e02ff */
[----:B------:R-:W-:-:S04]  /*2e40*/  @!P5 IMAD.WIDE.U32 R58, R53, R2, R58 ;  /* 0x00000002353ad225 */ /* 0x000fc800078e003a */
[----:B------:R-:W-:Y:S01]  /*2e50*/  @!P5 IMAD R3, R53, R3, R20 ;  /* 0x000000033503d224 */ /* 0x000fe200078e0214 */
[----:B------:R-:W-:Y:S02]  /*2e60*/  IADD3 R53, PT, PT, R51, 0x140, RZ ;  /* 0x0000014033357810 */ /* 0x000fe40007ffe0ff */
[C---:B0-----:R-:W-:Y:S01]  /*2e70*/  @!P5 LEA R18, P1, R58.reuse, R18, 0x1 ;  /* 0x000000123a12d211 */ /* 0x041fe200078208ff */
[----:B------:R-:W-:Y:S01]  /*2e80*/  @!P5 IMAD.IADD R2, R59, 0x1, R3 ;  /* 0x000000013b02d824 */ /* 0x000fe200078e0203 */
[----:B------:R-:W-:Y:S02]  /*2e90*/  LOP3.LUT R67, R67, 0xfffbffff, RZ, 0xc0, !PT ;  /* 0xfffbffff43437812 */ /* 0x000fe400078ec0ff */
[----:B------:R-:W-:Y:S02]  /*2ea0*/  SHF.R.S32.HI R59, RZ, 0x1f, R53 ;  /* 0x0000001fff3b7819 */ /* 0x000fe40000011435 */
[----:B------:R-:W-:Y:S02]  /*2eb0*/  @!P5 LEA.HI.X R19, R58, R19, R2, 0x1, P1 ;  /* 0x000000133a13d211 */ /* 0x000fe400008f0c02 */
[----:B------:R-:W-:-:S02]  /*2ec0*/  ISETP.GE.U32.AND P1, PT, R53, UR16, PT ;  /* 0x0000001035007c0c */ /* 0x000fc4000bf26070 */
[----:B------:R-:W-:Y:S02]  /*2ed0*/  @P0 LOP3.LUT R67, R67, 0x40000, RZ, 0xfc, !PT ;  /* 0x0004000043430812 */ /* 0x000fe400078efcff */
[----:B------:R-:W-:Y:S02]  /*2ee0*/  ISETP.GE.AND.EX P0, PT, R59, UR17, PT, P1 ;  /* 0x000000113b007c0c */ /* 0x000fe4000bf06310 */
[C---:B------:R-:W-:Y:S02]  /*2ef0*/  LOP3.LUT P3, RZ, R52.reuse, 0x1000, RZ, 0xc0, !PT ;  /* 0x0000100034ff7812 */ /* 0x040fe4000786c0ff */
[----:B------:R-:W-:-:S09]  /*2f00*/  LOP3.LUT P2, RZ, R52, 0x800, RZ, 0xc0, !PT ;  /* 0x0000080034ff7812 */ /* 0x000fd2000784c0ff */
[----:B------:R-:W0:Y:S02]  /*2f10*/  @!P0 LDC.64 R2, c[0x0][0x3e0] ;  /* 0x0000f800ff028b82 */ /* 0x000e240000000a00 */
[----:B------:R1:W4:Y:S02]  /*2f20*/  @!P3 LDG.E R70, desc[UR18][R54.64] ;  /* 0x000000123646b981 */ /* 0x000324000c1e1900 */
[----:B-1----:R-:W-:-:S06]  /*2f30*/  CS2R R54, SRZ ;  /* 0x0000000000367805 */ /* 0x002fcc000001ff00 */
[----:B------:R1:W4:Y:S02]  /*2f40*/  @!P2 LDG.E R55, desc[UR18][R16.64] ;  /* 0x000000121037a981 */ /* 0x000324000c1e1900 */
[----:B-1----:R-:W1:Y:S01]  /*2f50*/  @!P0 LDC.64 R16, c[0x0][0x390] ;  /* 0x0000e400ff108b82 */ /* 0x002e620000000a00 */
[-C--:B0-----:R-:W-:Y:S02]  /*2f60*/  @!P0 IMAD R46, R59, R2.reuse, RZ ;  /* 0x000000023b2e8224 */ /* 0x081fe400078e02ff */
[----:B------:R-:W-:Y:S02]  /*2f70*/  @!P0 IMAD.MOV.U32 R58, RZ, RZ, R26 ;  /* 0x000000ffff3a8224 */ /* 0x000fe400078e001a */
[----:B------:R-:W-:Y:S02]  /*2f80*/  @!P0 IMAD.MOV.U32 R59, RZ, RZ, R29 ;  /* 0x000000ffff3b8224 */ /* 0x000fe400078e001d */
[C---:B------:R-:W-:Y:S02]  /*2f90*/  @!P0 IMAD R3, R53.reuse, R3, R46 ;  /* 0x0000000335038224 */ /* 0x040fe400078e022e */
[----:B------:R-:W-:Y:S01]  /*2fa0*/  @!P0 IMAD.WIDE.U32 R58, R53, R2, R58 ;  /* 0x00000002353a8225 */ /* 0x000fe200078e003a */
[----:B------:R-:W-:-:S04]  /*2fb0*/  LOP3.LUT P4, RZ, R52, 0x400, RZ, 0xc0, !PT ;  /* 0x0000040034ff7812 */ /* 0x000fc8000788c0ff */
[----:B------:R-:W-:Y:S02]  /*2fc0*/  @!P0 IADD3 R2, PT, PT, R59, R3, RZ ;  /* 0x000000033b028210 */ /* 0x000fe40007ffe0ff */
[----:B-1----:R-:W-:-:S04]  /*2fd0*/  @!P0 LEA R16, P1, R58, R16, 0x1 ;  /* 0x000000103a108211 */ /* 0x002fc800078208ff */
[----:B------:R-:W-:Y:S01]  /*2fe0*/  @!P0 LEA.HI.X R17, R58, R17, R2, 0x1, P1 ;  /* 0x000000113a118211 */ /* 0x000fe200008f0c02 */
[----:B------:R-:W-:Y:S02]  /*2ff0*/  IMAD.MOV.U32 R58, RZ, RZ, RZ ;  /* 0x000000ffff3a7224 */ /* 0x000fe400078e00ff */
[----:B------:R-:W-:-:S04]  /*3000*/  VIADD R53, R51, 0x148 ;  /* 0x0000014833357836 */ /* 0x000fc80000000000 */
[----:B------:R0:W4:Y:S01]  /*3010*/  @!P4 LDG.E R58, desc[UR18][R56.64] ;  /* 0x00000012383ac981 */ /* 0x000122000c1e1900 */
[----:B------:R-:W-:Y:S02]  /*3020*/  SHF.R.S32.HI R59, RZ, 0x1f, R53 ;  /* 0x0000001fff3b7819 */ /* 0x000fe40000011435 */
[----:B------:R-:W-:Y:S02]  /*3030*/  ISETP.GE.U32.AND P1, PT, R53, UR16, PT ;  /* 0x0000001035007c0c */ /* 0x000fe4000bf26070 */
[----:B0-----:R-:W-:-:S06]  /*3040*/  CS2R R56, SRZ ;  /* 0x0000000000387805 */ /* 0x001fcc000001ff00 */
[----:B------:R0:W4:Y:S01]  /*3050*/  @!P6 LDG.E R57, desc[UR18][R34.64] ;  /* 0x000000122239e981 */ /* 0x000122000c1e1900 */
[----:B------:R-:W-:-:S13]  /*3060*/  ISETP.GE.AND.EX P6, PT, R59, UR17, PT, P1 ;  /* 0x000000113b007c0c */ /* 0x000fda000bfc6310 */
[----:B------:R-:W1:Y:S08]  /*3070*/  @!P6 LDC.64 R2, c[0x0][0x3e0] ;  /* 0x0000f800ff02eb82 */ /* 0x000e700000000a00 */
[----:B0-----:R-:W0:Y:S01]  /*3080*/  @!P6 LDC.64 R34, c[0x0][0x390] ;  /* 0x0000e400ff22eb82 */ /* 0x001e220000000a00 */
[----:B------:R-:W-:Y:S01]  /*3090*/  @!P6 MOV R92, R26 ;  /* 0x0000001a005ce202 */ /* 0x000fe20000000f00 */
[----:B------:R-:W-:Y:S01]  /*30a0*/  @!P6 IMAD.MOV.U32 R93, RZ, RZ, R29 ;  /* 0x000000ffff5de224 */ /* 0x000fe200078e001d */
[----:B------:R-:W-:Y:S01]  /*30b0*/  LOP3.LUT R67, R67, 0xfffdffff, RZ, 0xc0, !PT ;  /* 0xfffdffff43437812 */ /* 0x000fe200078ec0ff */
[----:B-1----:R-:W-:-:S02]  /*30c0*/  @!P6 IMAD R46, R59, R2, RZ ;  /* 0x000000023b2ee224 */ /* 0x002fc400078e02ff */
[----:B------:R-:W-:-:S04]  /*30d0*/  @!P6 IMAD.WIDE.U32 R92, R53, R2, R92 ;  /* 0x00000002355ce225 */ /* 0x000fc800078e005c */
[----:B------:R-:W-:Y:S01]  /*30e0*/  @!P6 IMAD R3, R53, R3, R46 ;  /* 0x000000033503e224 */ /* 0x000fe200078e022e */
[----:B------:R-:W-:Y:S02]  /*30f0*/  IADD3 R53, PT, PT, R51, 0x150, RZ ;  /* 0x0000015033357810 */ /* 0x000fe40007ffe0ff */
[----:B0-----:R-:W-:Y:S01]  /*3100*/  @!P6 LEA R34, P1, R92, R34, 0x1 ;  /* 0x000000225c22e211 */ /* 0x001fe200078208ff */
[----:B------:R-:W-:Y:S01]  /*3110*/  @!P6 IMAD.IADD R2, R93, 0x1, R3 ;  /* 0x000000015d02e824 */ /* 0x000fe200078e0203 */
[----:B------:R-:W-:-:S04]  /*3120*/  SHF.R.S32.HI R59, RZ, 0x1f, R53 ;  /* 0x0000001fff3b7819 */ /* 0x000fc80000011435 */
[----:B------:R-:W-:Y:S02]  /*3130*/  @!P6 LEA.HI.X R35, R92, R35, R2, 0x1, P1 ;  /* 0x000000235c23e211 */ /* 0x000fe400008f0c02 */
[----:B------:R-:W-:Y:S02]  /*3140*/  ISETP.GE.U32.AND P1, PT, R53, UR16, PT ;  /* 0x0000001035007c0c */ /* 0x000fe4000bf26070 */
[----:B------:R-:W-:Y:S02]  /*3150*/  @P5 LOP3.LUT R67, R67, 0x20000, RZ, 0xfc, !PT ;  /* 0x0002000043435812 */ /* 0x000fe400078efcff */
[----:B------:R-:W-:Y:S02]  /*3160*/  P2R R20, PR, RZ, 0x20 ;  /* 0x00000020ff147803 */ /* 0x000fe40000000000 */
[----:B------:R-:W-:Y:S02]  /*3170*/  ISETP.GE.AND.EX P5, PT, R59, UR17, PT, P1 ;  /* 0x000000113b007c0c */ /* 0x000fe4000bfa6310 */
[----:B------:R-:W-:-:S11]  /*3180*/  LOP3.LUT P2, RZ, R52, 0x80, RZ, 0xc0, !PT ;  /* 0x0000008034ff7812 */ /* 0x000fd6000784c0ff */
[----:B------:R-:W0:Y:S02]  /*3190*/  @!P5 LDC.64 R2, c[0x0][0x3e0] ;  /* 0x0000f800ff02db82 */ /* 0x000e240000000a00 */
[----:B------:R1:W4:Y:S01]  /*31a0*/  @!P2 LDG.E R54, desc[UR18][R36.64] ;  /* 0x000000122436a981 */ /* 0x000322000c1e1900 */
[----:B------:R-:W-:-:S05]  /*31b0*/  LOP3.LUT P3, RZ, R52, 0x100, RZ, 0xc0, !PT ;  /* 0x0000010034ff7812 */ /* 0x000fca000786c0ff */
[----:B-1----:R-:W1:Y:S01]  /*31c0*/  @!P5 LDC.64 R36, c[0x0][0x390] ;  /* 0x0000e400ff24db82 */ /* 0x002e620000000a00 */
[----:B------:R-:W-:-:S07]  /*31d0*/  LOP3.LUT R67, R67, 0xfffeffff, RZ, 0xc0, !PT ;  /* 0xfffeffff43437812 */ /* 0x000fce00078ec0ff */
[----:B------:R3:W4:Y:S01]  /*31e0*/  @!P3 LDG.E R56, desc[UR18][R90.64] ;  /* 0x000000125a38b981 */ /* 0x000722000c1e1900 */
[----:B------:R-:W-:Y:S02]  /*31f0*/  @P0 LOP3.LUT R67, R67, 0x10000, RZ, 0xfc, !PT ;  /* 0x0001000043430812 */ /* 0x000fe400078efcff */
[----:B------:R-:W-:Y:S01]  /*3200*/  LOP3.LUT P0, RZ, R52, 0x40, RZ, 0xc0, !PT ;  /* 0x0000004034ff7812 */ /* 0x000fe2000780c0ff */
[----:B0-----:R-:W-:Y:S02]  /*3210*/  @!P5 IMAD R46, R59, R2, RZ ;  /* 0x000000023b2ed224 */ /* 0x001fe400078e02ff */
[----:B---3--:R-:W-:Y:S02]  /*3220*/  @!P5 IMAD.MOV.U32 R90, RZ, RZ, R26 ;  /* 0x000000ffff5ad224 */ /* 0x008fe400078e001a */
[----:B------:R-:W-:Y:S02]  /*3230*/  @!P5 IMAD.MOV.U32 R91, RZ, RZ, R29 ;  /* 0x000000ffff5bd224 */ /* 0x000fe400078e001d */
[----:B------:R-:W-:-:S02]  /*3240*/  @!P5 IMAD R3, R53, R3, R46 ;  /* 0x000000033503d224 */ /* 0x000fc400078e022e */
[----:B------:R-:W-:Y:S01]  /*3250*/  @!P5 IMAD.WIDE.U32 R90, R53, R2, R90 ;  /* 0x00000002355ad225 */ /* 0x000fe200078e005a */
[----:B------:R-:W-:-:S04]  /*3260*/  IADD3 R59, PT, PT, R51, 0x158, RZ ;  /* 0x00000158333b7810 */ /* 0x000fc80007ffe0ff */
[----:B------:R-:W-:Y:S02]  /*3270*/  @!P5 IADD3 R2, PT, PT, R91, R3, RZ ;  /* 0x000000035b02d210 */ /* 0x000fe40007ffe0ff */
[C---:B-1----:R-:W-:Y:S01]  /*3280*/  @!P5 LEA R36, P1, R90.reuse, R36, 0x1 ;  /* 0x000000245a24d211 */ /* 0x042fe200078208ff */
[----:B------:R-:W-:Y:S01]  /*3290*/  IMAD.MOV.U32 R53, RZ, RZ, RZ ;  /* 0x000000ffff357224 */ /* 0x000fe200078e00ff */
[----:B------:R-:W-:Y:S02]  /*32a0*/  SHF.R.S32.HI R91, RZ, 0x1f, R59 ;  /* 0x0000001fff5b7819 */ /* 0x000fe4000001143b */
[----:B------:R-:W-:Y:S02]  /*32b0*/  @!P5 LEA.HI.X R37, R90, R37, R2, 0x1, P1 ;  /* 0x000000255a25d211 */ /* 0x000fe400008f0c02 */
[----:B------:R-:W-:Y:S01]  /*32c0*/  ISETP.GE.U32.AND P1, PT, R59, UR16, PT ;  /* 0x000000103b007c0c */ /* 0x000fe2000bf26070 */
[----:B------:R-:W3:Y:S03]  /*32d0*/  @!P0 LDG.E R53, desc[UR18][R88.64] ;  /* 0x0000001258358981 */ /* 0x000ee6000c1e1900 */
[----:B------:R-:W-:-:S02]  /*32e0*/  ISETP.GE.AND.EX P0, PT, R91, UR17, PT, P1 ;  /* 0x000000115b007c0c */ /* 0x000fc4000bf06310 */
[----:B------:R-:W-:Y:S01]  /*32f0*/  LOP3.LUT P4, RZ, R52, 0x20, RZ, 0xc0, !PT ;  /* 0x0000002034ff7812 */ /* 0x000fe2000788c0ff */
[----:B------:R-:W-:-:S10]  /*3300*/  IMAD.MOV.U32 R46, RZ, RZ, RZ ;  /* 0x000000ffff2e7224 */ /* 0x000fd400078e00ff */
[----:B------:R-:W0:Y:S02]  /*3310*/  @!P0 LDC.64 R2, c[0x0][0x3e0] ;  /* 0x0000f800ff028b82 */ /* 0x000e240000000a00 */
[----:B------:R1:W3:Y:S01]  /*3320*/  @!P4 LDG.E R46, desc[UR18][R14.64] ;  /* 0x000000120e2ec981 */ /* 0x0002e2000c1e1900 */
[----:B------:R-:W-:-:S04]  /*3330*/  LOP3.LUT R67, R67, 0xffff7fff, RZ, 0xc0, !PT ;  /* 0xffff7fff43437812 */ /* 0x000fc800078ec0ff */
[----:B------:R-:W-:Y:S01]  /*3340*/  @P6 LOP3.LUT R67, R67, 0x8000, RZ, 0xfc, !PT ;  /* 0x0000800043436812 */ /* 0x000fe200078efcff */
[----:B-1----:R-:W1:Y:S03]  /*3350*/  @!P0 LDC.64 R14, c[0x0][0x390] ;  /* 0x0000e400ff0e8b82 */ /* 0x002e660000000a00 */
[----:B------:R-:W-:Y:S01]  /*3360*/  LOP3.LUT R67, R67, 0xffffbfff, RZ, 0xc0, !PT ;  /* 0xffffbfff43437812 */ /* 0x000fe200078ec0ff */
[----:B------:R-:W-:-:S03]  /*3370*/  @!P0 IMAD.MOV.U32 R88, RZ, RZ, R26 ;  /* 0x000000ffff588224 */ /* 0x000fc600078e001a */
[----:B------:R-:W-:Y:S01]  /*3380*/  @P5 LOP3.LUT R67, R67, 0x4000, RZ, 0xfc, !PT ;  /* 0x0000400043435812 */ /* 0x000fe200078efcff */
[----:B------:R-:W-:Y:S01]  /*3390*/  @!P0 IMAD.MOV.U32 R89, RZ, RZ, R29 ;  /* 0x000000ffff598224 */ /* 0x000fe200078e001d */
[----:B------:R-:W-:Y:S01]  /*33a0*/  ISETP.NE.AND P5, PT, R20, RZ, PT ;  /* 0x000000ff1400720c */ /* 0x000fe20003fa5270 */
[-C--:B0-----:R-:W-:Y:S02]  /*33b0*/  @!P0 IMAD R20, R91, R2.reuse, RZ ;  /* 0x000000025b148224 */ /* 0x081fe400078e02ff */
[----:B------:R-:W-:-:S04]  /*33c0*/  @!P0 IMAD.WIDE.U32 R88, R59, R2, R88 ;  /* 0x000000023b588225 */ /* 0x000fc800078e0058 */
[----:B------:R-:W-:Y:S02]  /*33d0*/  @!P0 IMAD R3, R59, R3, R20 ;  /* 0x000000033b038224 */ /* 0x000fe400078e0214 */
[----:B------:R-:W-:-:S03]  /*33e0*/  VIADD R59, R51, 0x160 ;  /* 0x00000160333b7836 */ /* 0x000fc60000000000 */
[----:B------:R-:W-:Y:S02]  /*33f0*/  @!P0 IADD3 R2, PT, PT, R89, R3, RZ ;  /* 0x0000000359028210 */ /* 0x000fe40007ffe0ff */
[C---:B-1----:R-:W-:Y:S02]  /*3400*/  @!P0 LEA R14, P1, R88.reuse, R14, 0x1 ;  /* 0x0000000e580e8211 */ /* 0x042fe400078208ff */
[----:B------:R-:W-:Y:S02]  /*3410*/  LOP3.LUT R67, R67, 0xffffdfff, RZ, 0xc0, !PT ;  /* 0xffffdfff43437812 */ /* 0x000fe400078ec0ff */
[----:B------:R-:W-:Y:S02]  /*3420*/  @!P0 LEA.HI.X R15, R88, R15, R2, 0x1, P1 ;  /* 0x0000000f580f8211 */ /* 0x000fe400008f0c02 */
[----:B------:R-:W-:Y:S02]  /*3430*/  SHF.R.S32.HI R89, RZ, 0x1f, R59 ;  /* 0x0000001fff597819 */ /* 0x000fe4000001143b */
[----:B------:R-:W-:-:S02]  /*3440*/  ISETP.GE.U32.AND P1, PT, R59, UR16, PT ;  /* 0x000000103b007c0c */ /* 0x000fc4000bf26070 */
[----:B------:R-:W-:Y:S02]  /*3450*/  @P0 LOP3.LUT R67, R67, 0x2000, RZ, 0xfc, !PT ;  /* 0x0000200043430812 */ /* 0x000fe400078efcff */
[----:B------:R-:W-:Y:S02]  /*3460*/  ISETP.GE.AND.EX P0, PT, R89, UR17, PT, P1 ;  /* 0x0000001159007c0c */ /* 0x000fe4000bf06310 */
[C---:B------:R-:W-:Y:S01]  /*3470*/  LOP3.LUT P3, RZ, R52.reuse, 0x10, RZ, 0xc0, !PT ;  /* 0x0000001034ff7812 */ /* 0x040fe2000786c0ff */
[----:B------:R-:W-:Y:S01]  /*3480*/  IMAD.MOV.U32 R20, RZ, RZ, RZ ;  /* 0x000000ffff147224 */ /* 0x000fe200078e00ff */
[----:B------:R-:W-:-:S09]  /*3490*/  LOP3.LUT P2, RZ, R52, 0x8, RZ, 0xc0, !PT ;  /* 0x0000000834ff7812 */ /* 0x000fd2000784c0ff */
[----:B------:R-:W0:Y:S02]  /*34a0*/  @!P0 LDC.64 R2, c[0x0][0x3e0] ;  /* 0x0000f800ff028b82 */ /* 0x000e240000000a00 */
[----:B------:R1:W3:Y:S01]  /*34b0*/  @!P3 LDG.E R20, desc[UR18][R82.64] ;  /* 0x000000125214b981 */ /* 0x0002e2000c1e1900 */
[----:B------:R-:W-:-:S05]  /*34c0*/  HFMA2 R50, -RZ, RZ, 0, 0 ;  /* 0x00000000ff327431 */ /* 0x000fca00000001ff */
[----:B-1----:R-:W1:Y:S01]  /*34d0*/  @!P0 LDC.64 R82, c[0x0][0x390] ;  /* 0x0000e400ff528b82 */ /* 0x002e620000000a00 */
[----:B------:R2:W3:Y:S02]  /*34e0*/  @!P2 LDG.E R50, desc[UR18][R48.64] ;  /* 0x000000123032a981 */ /* 0x0004e4000c1e1900 */
[----:B--2---:R-:W-:Y:S01]  /*34f0*/  @!P0 MOV R48, R26 ;  /* 0x0000001a00308202 */ /* 0x004fe20000000f00 */
[-C--:B0-----:R-:W-:Y:S02]  /*3500*/  @!P0 IMAD R66, R89, R2.reuse, RZ ;  /* 0x0000000259428224 */ /* 0x081fe400078e02ff */
[----:B------:R-:W-:Y:S02]  /*3510*/  @!P0 IMAD.MOV.U32 R49, RZ, RZ, R29 ;  /* 0x000000ffff318224 */ /* 0x000fe400078e001d */
[C---:B------:R-:W-:Y:S02]  /*3520*/  @!P0 IMAD R3, R59.reuse, R3, R66 ;  /* 0x000000033b038224 */ /* 0x040fe400078e0242 */
[----:B------:R-:W-:-:S05]  /*3530*/  @!P0 IMAD.WIDE.U32 R48, R59, R2, R48 ;  /* 0x000000023b308225 */ /* 0x000fca00078e0030 */
[----:B------:R-:W-:Y:S02]  /*3540*/  @!P0 IADD3 R2, PT, PT, R49, R3, RZ ;  /* 0x0000000331028210 */ /* 0x000fe40007ffe0ff */
[----:B-1----:R-:W-:-:S04]  /*3550*/  @!P0 LEA R82, P1, R48, R82, 0x1 ;  /* 0x0000005230528211 */ /* 0x002fc800078208ff */
[----:B------:R-:W-:Y:S02]  /*3560*/  @!P0 LEA.HI.X R83, R48, R83, R2, 0x1, P1 ;  /* 0x0000005330538211 */ /* 0x000fe400008f0c02 */
[C---:B------:R-:W-:Y:S02]  /*3570*/  LOP3.LUT P1, RZ, R52.reuse, 0x4, RZ, 0xc0, !PT ;  /* 0x0000000434ff7812 */ /* 0x040fe4000782c0ff */
[C---:B------:R-:W-:Y:S02]  /*3580*/  LOP3.LUT P2, RZ, R67.reuse, 0x80000000, RZ, 0xc0, !PT ;  /* 0x8000000043ff7812 */ /* 0x040fe4000784c0ff */
[----:B------:R-:W-:Y:S02]  /*3590*/  LOP3.LUT R67, R67, 0xffffefff, RZ, 0xc0, !PT ;  /* 0xffffefff43437812 */ /* 0x000fe400078ec0ff */
[----:B------:R-:W-:Y:S02]  /*35a0*/  LOP3.LUT P4, RZ, R52, 0x2, RZ, 0xc0, !PT ;  /* 0x0000000234ff7812 */ /* 0x000fe4000788c0ff */
[----:B------:R-:W-:-:S02]  /*35b0*/  CS2R R48, SRZ ;  /* 0x0000000000307805 */ /* 0x000fc4000001ff00 */
[----:B------:R-:W-:Y:S02]  /*35c0*/  @P0 LOP3.LUT R67, R67, 0x1000, RZ, 0xfc, !PT ;  /* 0x0000100043430812 */ /* 0x000fe400078efcff */
[----:B------:R-:W-:Y:S01]  /*35d0*/  ISETP.NE.AND P0, PT, R47, RZ, PT ;  /* 0x000000ff2f00720c */ /* 0x000fe20003f05270 */
[----:B------:R-:W-:Y:S01]  /*35e0*/  VIADD R47, R51, 0x168 ;  /* 0x00000168332f7836 */ /* 0x000fe20000000000 */
[----:B------:R0:W2:Y:S04]  /*35f0*/  @!P1 LDG.E R49, desc[UR18][R64.64] ;  /* 0x0000001240319981 */ /* 0x0000a8000c1e1900 */
[----:B------:R-:W-:Y:S02]  /*3600*/  SHF.R.S32.HI R59, RZ, 0x1f, R47 ;  /* 0x0000001fff3b7819 */ /* 0x000fe4000001142f */
[----:B------:R-:W-:Y:S01]  /*3610*/  ISETP.GE.U32.AND P1, PT, R47, UR16, PT ;  /* 0x000000102f007c0c */ /* 0x000fe2000bf26070 */
[----:B------:R1:W2:Y:S03]  /*3620*/  @!P4 LDG.E R48, desc[UR18][R44.64] ;  /* 0x000000122c30c981 */ /* 0x0002a6000c1e1900 */
[----:B------:R-:W-:-:S13]  /*3630*/  ISETP.GE.AND.EX P4, PT, R59, UR17, PT, P1 ;  /* 0x000000113b007c0c */ /* 0x000fda000bf86310 */
[----:B------:R-:W5:Y:S08]  /*3640*/  @!P4 LDC.64 R2, c[0x0][0x3e0] ;  /* 0x0000f800ff02cb82 */ /* 0x000f700000000a00 */
[----:B0-----:R-:W0:Y:S01]  /*3650*/  @!P4 LDC.64 R64, c[0x0][0x390] ;  /* 0x0000e400ff40cb82 */ /* 0x001e220000000a00 */
[----:B------:R-:W-:Y:S01]  /*3660*/  LOP3.LUT P3, RZ, R52, 0x1, RZ, 0xc0, !PT ;  /* 0x0000000134ff7812 */ /* 0x000fe2000786c0ff */
[----:B-1----:R-:W-:Y:S01]  /*3670*/  @!P4 IMAD.MOV.U32 R45, RZ, RZ, R29 ;  /* 0x000000ffff2dc224 */ /* 0x002fe200078e001d */
[----:B------:R-:W-:Y:S01]  /*3680*/  @!P4 MOV R44, R26 ;  /* 0x0000001a002cc202 */ /* 0x000fe20000000f00 */
[----:B-----5:R-:W-:-:S04]  /*3690*/  @!P4 IMAD R66, R59, R2, RZ ;  /* 0x000000023b42c224 */ /* 0x020fc800078e02ff */
[----:B------:R-:W-:-:S04]  /*36a0*/  @!P4 IMAD.WIDE.U32 R44, R47, R2, R44 ;  /* 0x000000022f2cc225 */ /* 0x000fc800078e002c */
[----:B------:R-:W-:Y:S02]  /*36b0*/  @!P4 IMAD R3, R47, R3, R66 ;  /* 0x000000032f03c224 */ /* 0x000fe400078e0242 */
[----:B------:R-:W-:Y:S01]  /*36c0*/  IMAD.MOV.U32 R47, RZ, RZ, RZ ;  /* 0x000000ffff2f7224 */ /* 0x000fe200078e00ff */
[----:B0-----:R-:W-:Y:S01]  /*36d0*/  @!P4 LEA R64, P1, R44, R64, 0x1 ;  /* 0x000000402c40c211 */ /* 0x001fe200078208ff */
[----:B------:R-:W-:Y:S01]  /*36e0*/  VIADD R59, R51, 0x170 ;  /* 0x00000170333b7836 */ /* 0x000fe20000000000 */
[----:B------:R-:W-:-:S03]  /*36f0*/  @!P4 IADD3 R2, PT, PT, R45, R3, RZ ;  /* 0x000000032d02c210 */ /* 0x000fc60007ffe0ff */
[----:B------:R0:W5:Y:S01]  /*3700*/  @!P3 LDG.E R47, desc[UR18][R32.64] ;  /* 0x00000012202fb981 */ /* 0x000162000c1e1900 */
[----:B------:R-:W-:Y:S02]  /*3710*/  @!P4 LEA.HI.X R65, R44, R65, R2, 0x1, P1 ;  /* 0x000000412c41c211 */ /* 0x000fe400008f0c02 */
[----:B------:R-:W-:Y:S01]  /*3720*/  SHF.R.S32.HI R45, RZ, 0x1f, R59 ;  /* 0x0000001fff2d7819 */ /* 0x000fe2000001143b */
[----:B0-----:R-:W-:Y:S01]  /*3730*/  HFMA2 R33, -RZ, RZ, 0, 0 ;  /* 0x00000000ff217431 */ /* 0x001fe200000001ff */
[----:B------:R-:W-:-:S05]  /*3740*/  ISETP.GE.U32.AND P1, PT, R59, UR16, PT ;  /* 0x000000103b007c0c */ /* 0x000fca000bf26070 */
[----:B------:R0:W5:Y:S01]  /*3750*/  @!P2 LDG.E R33, desc[UR18][R12.64] ;  /* 0x000000120c21a981 */ /* 0x000162000c1e1900 */
[----:B------:R-:W-:-:S13]  /*3760*/  ISETP.GE.AND.EX P2, PT, R45, UR17, PT, P1 ;  /* 0x000000112d007c0c */ /* 0x000fda000bf46310 */
[----:B------:R-:W1:Y:S08]  /*3770*/  @!P2 LDC.64 R2, c[0x0][0x3e0] ;  /* 0x0000f800ff02ab82 */ /* 0x000e700000000a00 */
[----:B0-----:R-:W0:Y:S01]  /*3780*/  @!P2 LDC.64 R12, c[0x0][0x390] ;  /* 0x0000e400ff0cab82 */ /* 0x001e220000000a00 */
[----:B------:R-:W-:Y:S02]  /*3790*/  LOP3.LUT R67, R67, 0xfffff7ff, RZ, 0xc0, !PT ;  /* 0xfffff7ff43437812 */ /* 0x000fe400078ec0ff */
[----:B------:R-:W-:-:S02]  /*37a0*/  @!P2 MOV R44, R26 ;  /* 0x0000001a002ca202 */ /* 0x000fc40000000f00 */
[----:B------:R-:W-:-:S04]  /*37b0*/  @P4 LOP3.LUT R67, R67, 0x800, RZ, 0xfc, !PT ;  /* 0x0000080043434812 */ /* 0x000fc800078efcff */
[----:B------:R-:W-:Y:S01]  /*37c0*/  LOP3.LUT P4, RZ, R67, 0x10000000, RZ, 0xc0, !PT ;  /* 0x1000000043ff7812 */ /* 0x000fe2000788c0ff */
[-C--:B-1----:R-:W-:Y:S02]  /*37d0*/  @!P2 IMAD R66, R45, R2.reuse, RZ ;  /* 0x000000022d42a224 */ /* 0x082fe400078e02ff */
[----:B------:R-:W-:Y:S01]  /*37e0*/  @!P2 IMAD.MOV.U32 R45, RZ, RZ, R29 ;  /* 0x000000ffff2da224 */ /* 0x000fe200078e001d */
[----:B------:R-:W-:Y:S01]  /*37f0*/  LOP3.LUT P3, RZ, R67, 0x8000000, RZ, 0xc0, !PT ;  /* 0x0800000043ff7812 */ /* 0x000fe2000786c0ff */
[C---:B------:R-:W-:Y:S02]  /*3800*/  @!P2 IMAD R3, R59.reuse, R3, R66 ;  /* 0x000000033b03a224 */ /* 0x040fe400078e0242 */
[----:B------:R-:W-:Y:S01]  /*3810*/  @!P2 IMAD.WIDE.U32 R44, R59, R2, R44 ;  /* 0x000000023b2ca225 */ /* 0x000fe200078e002c */
[----:B------:R-:W-:-:S04]  /*3820*/  LOP3.LUT R67, R67, 0xfffffbff, RZ, 0xc0, !PT ;  /* 0xfffffbff43437812 */ /* 0x000fc800078ec0ff */
[----:B------:R-:W-:Y:S02]  /*3830*/  @!P2 IADD3 R2, PT, PT, R45, R3, RZ ;  /* 0x000000032d02a210 */ /* 0x000fe40007ffe0ff */
[C---:B0-----:R-:W-:Y:S02]  /*3840*/  @!P2 LEA R12, P1, R44.reuse, R12, 0x1 ;  /* 0x0000000c2c0ca211 */ /* 0x041fe400078208ff */
[----:B------:R-:W-:Y:S02]  /*3850*/  @P2 LOP3.LUT R67, R67, 0x400, RZ, 0xfc, !PT ;  /* 0x0000040043432812 */ /* 0x000fe400078efcff */
[----:B------:R-:W-:Y:S02]  /*3860*/  @!P2 LEA.HI.X R13, R44, R13, R2, 0x1, P1 ;  /* 0x0000000d2c0da211 */ /* 0x000fe400008f0c02 */
[----:B------:R-:W-:Y:S02]  /*3870*/  LOP3.LUT P1, RZ, R67, 0x40000000, RZ, 0xc0, !PT ;  /* 0x4000000043ff7812 */ /* 0x000fe4000782c0ff */
[----:B------:R-:W-:-:S02]  /*3880*/  ISETP.NE.AND P2, PT, R8, RZ, PT ;  /* 0x000000ff0800720c */ /* 0x000fc40003f45270 */
[----:B------:R-:W-:Y:S01]  /*3890*/  CS2R R44, SRZ ;  /* 0x00000000002c7805 */ /* 0x000fe2000001ff00 */
[----:B------:R-:W-:-:S05]  /*38a0*/  VIADD R59, R51, 0x178 ;  /* 0x00000178333b7836 */ /* 0x000fca0000000000 */
[----:B------:R-:W-:-:S03]  /*38b0*/  SHF.R.S32.HI R89, RZ, 0x1f, R59 ;  /* 0x0000001fff597819 */ /* 0x000fc6000001143b */
[----:B------:R0:W5:Y:S01]  /*38c0*/  @!P1 LDG.E R45, desc[UR18][R62.64] ;  /* 0x000000123e2d9981 */ /* 0x000162000c1e1900 */
[----:B------:R-:W-:-:S03]  /*38d0*/  ISETP.GE.U32.AND P1, PT, R59, UR16, PT ;  /* 0x000000103b007c0c */ /* 0x000fc6000bf26070 */
[----:B------:R1:W5:Y:S01]  /*38e0*/  @!P2 LDG.E R44, desc[UR18][R42.64] ;  /* 0x000000122a2ca981 */ /* 0x000362000c1e1900 */
[----:B------:R-:W-:-:S13]  /*38f0*/  ISETP.GE.AND.EX P2, PT, R89, UR17, PT, P1 ;  /* 0x0000001159007c0c */ /* 0x000fda000bf46310 */
[----:B------:R-:W4:Y:S08]  /*3900*/  @!P2 LDC.64 R2, c[0x0][0x3e0] ;  /* 0x0000f800ff02ab82 */ /* 0x000f300000000a00 */
[----:B0-----:R-:W0:Y:S01]  /*3910*/  @!P2 LDC.64 R62, c[0x0][0x390] ;  /* 0x0000e400ff3eab82 */ /* 0x001e220000000a00 */
[----:B-1----:R-:W-:Y:S01]  /*3920*/  @!P2 MOV R42, R26 ;  /* 0x0000001a002aa202 */ /* 0x002fe20000000f00 */
[----:B------:R-:W-:-:S02]  /*3930*/  @!P2 IMAD.MOV.U32 R43, RZ, RZ, R29 ;  /* 0x000000ffff2ba224 */ /* 0x000fc400078e001d */
[-C--:B----4-:R-:W-:Y:S02]  /*3940*/  @!P2 IMAD R8, R89, R2.reuse, RZ ;  /* 0x000000025908a224 */ /* 0x090fe400078e02ff */
[----:B------:R-:W-:-:S04]  /*3950*/  @!P2 IMAD.WIDE.U32 R42, R59, R2, R42 ;  /* 0x000000023b2aa225 */ /* 0x000fc800078e002a */
[----:B------:R-:W-:Y:S01]  /*3960*/  @!P2 IMAD R3, R59, R3, R8 ;  /* 0x000000033b03a224 */ /* 0x000fe200078e0208 */
[----:B0-----:R-:W-:-:S04]  /*3970*/  @!P2 LEA R62, P1, R42, R62, 0x1 ;  /* 0x0000003e2a3ea211 */ /* 0x001fc800078208ff */
[----:B------:R-:W-:Y:S01]  /*3980*/  @!P2 IADD3 R2, PT, PT, R43, R3, RZ ;  /* 0x000000032b02a210 */ /* 0x000fe20007ffe0ff */
[----:B------:R-:W-:-:S03]  /*3990*/  VIADD R59, R51, 0x180 ;  /* 0x00000180333b7836 */ /* 0x000fc60000000000 */
[----:B------:R-:W-:Y:S02]  /*39a0*/  @!P2 LEA.HI.X R63, R42, R63, R2, 0x1, P1 ;  /* 0x0000003f2a3fa211 */ /* 0x000fe400008f0c02 */
[----:B------:R-:W-:Y:S02]  /*39b0*/  CS2R R42, SRZ ;  /* 0x00000000002a7805 */ /* 0x000fe4000001ff00 */
[----:B------:R-:W-:Y:S02]  /*39c0*/  SHF.R.S32.HI R89, RZ, 0x1f, R59 ;  /* 0x0000001fff597819 */ /* 0x000fe4000001143b */
[----:B------:R-:W-:Y:S02]  /*39d0*/  ISETP.GE.U32.AND P1, PT, R59, UR16, PT ;  /* 0x000000103b007c0c */ /* 0x000fe4000bf26070 */
[----:B------:R0:W4:Y:S02]  /*39e0*/  @!P3 LDG.E R42, desc[UR18][R10.64] ;  /* 0x000000120a2ab981 */ /* 0x000124000c1e1900 */
[----:B------:R-:W-:-:S02]  /*39f0*/  ISETP.GE.AND.EX P3, PT, R89, UR17, PT, P1 ;  /* 0x0000001159007c0c */ /* 0x000fc4000bf66310 */
[----:B------:R-:W-:Y:S01]  /*3a00*/  LOP3.LUT R67, R67, 0xfffffdff, RZ, 0xc0, !PT ;  /* 0xfffffdff43437812 */ /* 0x000fe200078ec0ff */
[----:B------:R1:W4:Y:S10]  /*3a10*/  @!P4 LDG.E R43, desc[UR18][R24.64] ;  /* 0x00000012182bc981 */ /* 0x000334000c1e1900 */
[----:B------:R-:W3:Y:S08]  /*3a20*/  @!P3 LDC.64 R2, c[0x0][0x3e0] ;  /* 0x0000f800ff02bb82 */ /* 0x000ef00000000a00 */
[----:B0-----:R-:W0:Y:S01]  /*3a30*/  @!P3 LDC.64 R10, c[0x0][0x390] ;  /* 0x0000e400ff0abb82 */ /* 0x001e220000000a00 */
[----:B-1----:R-:W-:Y:S01]  /*3a40*/  @!P3 MOV R24, R26 ;  /* 0x0000001a0018b202 */ /* 0x002fe20000000f00 */
[----:B------:R-:W-:Y:S01]  /*3a50*/  @!P3 IMAD.MOV.U32 R25, RZ, RZ, R29 ;  /* 0x000000ffff19b224 */ /* 0x000fe200078e001d */
[----:B------:R-:W-:-:S02]  /*3a60*/  @P2 LOP3.LUT R67, R67, 0x200, RZ, 0xfc, !PT ;  /* 0x0000020043432812 */ /* 0x000fc400078efcff */
[----:B------:R-:W-:Y:S02]  /*3a70*/  P2R R8, PR, RZ, 0x4 ;  /* 0x00000004ff087803 */ /* 0x000fe40000000000 */
[C---:B------:R-:W-:Y:S02]  /*3a80*/  LOP3.LUT P2, RZ, R67.reuse, 0x1000000, RZ, 0xc0, !PT ;  /* 0x0100000043ff7812 */ /* 0x040fe4000784c0ff */
[----:B------:R-:W-:Y:S01]  /*3a90*/  LOP3.LUT P4, RZ, R67, 0x800000, RZ, 0xc0, !PT ;  /* 0x0080000043ff7812 */ /* 0x000fe2000788c0ff */
[-C--:B---3--:R-:W-:Y:S02]  /*3aa0*/  @!P3 IMAD R32, R89, R2.reuse, RZ ;  /* 0x000000025920b224 */ /* 0x088fe400078e02ff */
[----:B------:R-:W-:Y:S01]  /*3ab0*/  @!P3 IMAD.WIDE.U32 R24, R59, R2, R24 ;  /* 0x000000023b18b225 */ /* 0x000fe200078e0018 */
[----:B------:R-:W-:-:S03]  /*3ac0*/  LOP3.LUT R67, R67, 0xfffffeff, RZ, 0xc0, !PT ;  /* 0xfffffeff43437812 */ /* 0x000fc600078ec0ff */
[----:B------:R-:W-:Y:S01]  /*3ad0*/  @!P3 IMAD R3, R59, R3, R32 ;  /* 0x000000033b03b224 */ /* 0x000fe200078e0220 */
[----:B------:R-:W-:Y:S02]  /*3ae0*/  @P3 LOP3.LUT R67, R67, 0x100, RZ, 0xfc, !PT ;  /* 0x0000010043433812 */ /* 0x000fe400078efcff */
[----:B0-----:R-:W-:Y:S02]  /*3af0*/  @!P3 LEA R10, P1, R24, R10, 0x1 ;  /* 0x0000000a180ab211 */ /* 0x001fe400078208ff */
[----:B------:R-:W-:-:S04]  /*3b00*/  @!P3 IADD3 R2, PT, PT, R25, R3, RZ ;  /* 0x000000031902b210 */ /* 0x000fc80007ffe0ff */
[----:B------:R-:W-:Y:S02]  /*3b10*/  @!P3 LEA.HI.X R11, R24, R11, R2, 0x1, P1 ;  /* 0x0000000b180bb211 */ /* 0x000fe400008f0c02 */
[----:B------:R-:W-:Y:S02]  /*3b20*/  LOP3.LUT P1, RZ, R67, 0x4000000, RZ, 0xc0, !PT ;  /* 0x0400000043ff7812 */ /* 0x000fe4000782c0ff */
[----:B------:R-:W-:Y:S01]  /*3b30*/  ISETP.NE.AND P3, PT, R9, RZ, PT ;  /* 0x000000ff0900720c */ /* 0x000fe20003f65270 */
[----:B------:R-:W-:Y:S02]  /*3b40*/  IMAD.MOV.U32 R24, RZ, RZ, RZ ;  /* 0x000000ffff187224 */ /* 0x000fe400078e00ff */
[----:B------:R-:W-:Y:S02]  /*3b50*/  HFMA2 R32, -RZ, RZ, 0, 0 ;  /* 0x00000000ff207431 */ /* 0x000fe400000001ff */
[----:B------:R-:W-:-:S05]  /*3b60*/  VIADD R9, R51, 0x188 ;  /* 0x0000018833097836 */ /* 0x000fca0000000000 */
[----:B------:R-:W-:Y:S01]  /*3b70*/  SHF.R.S32.HI R25, RZ, 0x1f, R9 ;  /* 0x0000001fff197819 */ /* 0x000fe20000011409 */
[----:B------:R0:W3:Y:S01]  /*3b80*/  @!P1 LDG.E R24, desc[UR18][R60.64] ;  /* 0x000000123c189981 */ /* 0x0000e2000c1e1900 */
[----:B------:R-:W-:-:S03]  /*3b90*/  ISETP.GE.U32.AND P1, PT, R9, UR16, PT ;  /* 0x0000001009007c0c */ /* 0x000fc6000bf26070 */
[----:B------:R1:W3:Y:S01]  /*3ba0*/  @!P3 LDG.E R32, desc[UR18][R30.64] ;  /* 0x000000121e20b981 */ /* 0x0002e2000c1e1900 */
[----:B------:R-:W-:-:S13]  /*3bb0*/  ISETP.GE.AND.EX P3, PT, R25, UR17, PT, P1 ;  /* 0x0000001119007c0c */ /* 0x000fda000bf66310 */
[----:B------:R-:W2:Y:S08]  /*3bc0*/  @!P3 LDC.64 R2, c[0x0][0x3e0] ;  /* 0x0000f800ff02bb82 */ /* 0x000eb00000000a00 */
[----:B0-----:R-:W0:Y:S01]  /*3bd0*/  @!P3 LDC.64 R60, c[0x0][0x390] ;  /* 0x0000e400ff3cbb82 */ /* 0x001e220000000a00 */
[----:B-1----:R-:W-:Y:S01]  /*3be0*/  @!P3 MOV R30, R26 ;  /* 0x0000001a001eb202 */ /* 0x002fe20000000f00 */
[----:B------:R-:W-:-:S02]  /*3bf0*/  @!P3 IMAD.MOV.U32 R31, RZ, RZ, R29 ;  /* 0x000000ffff1fb224 */ /* 0x000fc400078e001d */
[-C--:B--2---:R-:W-:Y:S02]  /*3c00*/  @!P3 IMAD R66, R25, R2.reuse, RZ ;  /* 0x000000021942b224 */ /* 0x084fe400078e02ff */
        /* <DEDUP_REMOVED lines=9> */
[----:B------:R0:W2:Y:S02]  /*3ca0*/  @!P4 LDG.E R30, desc[UR18][R40.64] ;  /* 0x00000012281ec981 */ /* 0x0000a4000c1e1900 */
[----:B------:R-:W-:-:S02]  /*3cb0*/  ISETP.GE.AND.EX P4, PT, R59, UR17, PT, P1 ;  /* 0x000000113b007c0c */ /* 0x000fc4000bf86310 */
[----:B------:R1:W2:Y:S11]  /*3cc0*/  @!P2 LDG.E R31, desc[UR18][R86.64] ;  /* 0x00000012561fa981 */ /* 0x0002b6000c1e1900 */
[----:B------:R-:W5:Y:S08]  /*3cd0*/  @!P4 LDC.64 R2, c[0x0][0x3e0] ;  /* 0x0000f800ff02cb82 */ /* 0x000f700000000a00 */
[----:B0-----:R-:W0:Y:S01]  /*3ce0*/  @!P4 LDC.64 R40, c[0x0][0x390] ;  /* 0x0000e400ff28cb82 */ /* 0x001e220000000a00 */
[----:B-1----:R-:W-:Y:S01]  /*3cf0*/  @!P4 MOV R86, R26 ;  /* 0x0000001a0056c202 */ /* 0x002fe20000000f00 */
[----:B------:R-:W-:Y:S01]  /*3d00*/  @!P4 IMAD.MOV.U32 R87, RZ, RZ, R29 ;  /* 0x000000ffff57c224 */ /* 0x000fe200078e001d */
[----:B------:R-:W-:-:S04]  /*3d10*/  LOP3.LUT R67, R67, 0xffffff7f, RZ, 0xc0, !PT ;  /* 0xffffff7f43437812 */ /* 0x000fc800078ec0ff */
[----:B------:R-:W-:Y:S02]  /*3d20*/  @P3 LOP3.LUT R67, R67, 0x80, RZ, 0xfc, !PT ;  /* 0x0000008043433812 */ /* 0x000fe400078efcff */
[----:B------:R-:W-:Y:S01]  /*3d30*/  P2R R9, PR, RZ, 0x8 ;  /* 0x00000008ff097803 */ /* 0x000fe20000000000 */
[-C--:B-----5:R-:W-:Y:S02]  /*3d40*/  @!P4 IMAD R66, R59, R2.reuse, RZ ;  /* 0x000000023b42c224 */ /* 0x0a0fe400078e02ff */
[----:B------:R-:W-:-:S04]  /*3d50*/  @!P4 IMAD.WIDE.U32 R86, R25, R2, R86 ;  /* 0x000000021956c225 */ /* 0x000fc800078e0056 */
[----:B------:R-:W-:Y:S01]  /*3d60*/  @!P4 IMAD R3, R25, R3, R66 ;  /* 0x000000031903c224 */ /* 0x000fe200078e0242 */
[C---:B------:R-:W-:Y:S02]  /*3d70*/  LOP3.LUT P3, RZ, R67.reuse, 0x400000, RZ, 0xc0, !PT ;  /* 0x0040000043ff7812 */ /* 0x040fe4000786c0ff */
[C---:B------:R-:W-:Y:S02]  /*3d80*/  LOP3.LUT P2, RZ, R67.reuse, 0x100000, RZ, 0xc0, !PT ;  /* 0x0010000043ff7812 */ /* 0x040fe4000784c0ff */
[----:B------:R-:W-:Y:S02]  /*3d90*/  LOP3.LUT R67, R67, 0xffffffbf, RZ, 0xc0, !PT ;  /* 0xffffffbf43437812 */ /* 0x000fe400078ec0ff */
[----:B------:R-:W-:Y:S02]  /*3da0*/  @!P4 IADD3 R2, PT, PT, R87, R3, RZ ;  /* 0x000000035702c210 */ /* 0x000fe40007ffe0ff */
[----:B0-----:R-:W-:Y:S02]  /*3db0*/  @!P4 LEA R40, P1, R86, R40, 0x1 ;  /* 0x000000285628c211 */ /* 0x001fe400078208ff */
[----:B------:R-:W-:-:S02]  /*3dc0*/  @P4 LOP3.LUT R67, R67, 0x40, RZ, 0xfc, !PT ;  /* 0x0000004043434812 */ /* 0x000fc400078efcff */
[----:B------:R-:W-:Y:S02]  /*3dd0*/  @!P4 LEA.HI.X R41, R86, R41, R2, 0x1, P1 ;  /* 0x000000295629c211 */ /* 0x000fe400008f0c02 */
[----:B------:R-:W-:Y:S01]  /*3de0*/  ISETP.NE.AND P4, PT, R21, RZ, PT ;  /* 0x000000ff1500720c */ /* 0x000fe20003f85270 */
[----:B------:R-:W-:Y:S01]  /*3df0*/  IMAD.MOV.U32 R25, RZ, RZ, RZ ;  /* 0x000000ffff197224 */ /* 0x000fe200078e00ff */
[----:B------:R-:W-:-:S04]  /*3e00*/  IADD3 R21, PT, PT, R51, 0x198, RZ ;  /* 0x0000019833157810 */ /* 0x000fc80007ffe0ff */
[----:B------:R-:W-:Y:S02]  /*3e10*/  SHF.R.S32.HI R59, RZ, 0x1f, R21 ;  /* 0x0000001fff3b7819 */ /* 0x000fe40000011415 */
[----:B------:R-:W-:-:S05]  /*3e20*/  ISETP.GE.U32.AND P1, PT, R21, UR16, PT ;  /* 0x0000001015007c0c */ /* 0x000fca000bf26070 */
[----:B------:R0:W5:Y:S01]  /*3e30*/  @!P4 LDG.E R25, desc[UR18][R4.64] ;  /* 0x000000120419c981 */ /* 0x000162000c1e1900 */
[----:B------:R-:W-:-:S13]  /*3e40*/  ISETP.GE.AND.EX P4, PT, R59, UR17, PT, P1 ;  /* 0x000000113b007c0c */ /* 0x000fda000bf86310 */
[----:B------:R-:W1:Y:S01]  /*3e50*/  @!P4 LDC.64 R2, c[0x0][0x3e0] ;  /* 0x0000f800ff02cb82 */ /* 0x000e620000000a00 */
[----:B------:R-:W-:-:S06]  /*3e60*/  CS2R R86, SRZ ;  /* 0x0000000000567805 */ /* 0x000fcc000001ff00 */
[----:B------:R4:W5:Y:S01]  /*3e70*/  @!P3 LDG.E R87, desc[UR18][R22.64] ;  /* 0x000000121657b981 */ /* 0x000962000c1e1900 */
[----:B0-----:R-:W0:Y:S03]  /*3e80*/  @!P4 LDC.64 R4, c[0x0][0x390] ;  /* 0x0000e400ff04cb82 */ /* 0x001e260000000a00 */
[----:B------:R-:W5:Y:S01]  /*3e90*/  @!P5 LDG.E R86, desc[UR18][R18.64] ;  /* 0x000000121256d981 */ /* 0x000f62000c1e1900 */
[----:B----4-:R-:W-:Y:S01]  /*3ea0*/  @!P4 MOV R23, R29 ;  /* 0x0000001d0017c202 */ /* 0x010fe20000000f00 */
[----:B------:R-:W-:Y:S02]  /*3eb0*/  @!P4 IMAD.MOV.U32 R22, RZ, RZ, R26 ;  /* 0x000000ffff16c224 */ /* 0x000fe400078e001a */
[-C--:B-1----:R-:W-:Y:S02]  /*3ec0*/  @!P4 IMAD R66, R59, R2.reuse, RZ ;  /* 0x000000023b42c224 */ /* 0x082fe400078e02ff */
[----:B------:R-:W-:-:S04]  /*3ed0*/  @!P4 IMAD.WIDE.U32 R22, R21, R2, R22 ;  /* 0x000000021516c225 */ /* 0x000fc800078e0016 */
[----:B------:R-:W-:Y:S01]  /*3ee0*/  @!P4 IMAD R3, R21, R3, R66 ;  /* 0x000000031503c224 */ /* 0x000fe200078e0242 */
[----:B0-----:R-:W-:-:S03]  /*3ef0*/  @!P4 LEA R4, P1, R22, R4, 0x1 ;  /* 0x000000041604c211 */ /* 0x001fc600078208ff */
[----:B------:R-:W-:Y:S01]  /*3f00*/  @!P4 IMAD.IADD R2, R23, 0x1, R3 ;  /* 0x000000011702c824 */ /* 0x000fe200078e0203 */
[----:B------:R-:W-:-:S04]  /*3f10*/  IADD3 R21, PT, PT, R51, 0x1a0, RZ ;  /* 0x000001a033157810 */ /* 0x000fc80007ffe0ff */
[----:B------:R-:W-:Y:S02]  /*3f20*/  @!P4 LEA.HI.X R5, R22, R5, R2, 0x1, P1 ;  /* 0x000000051605c211 */ /* 0x000fe400008f0c02 */
[----:B------:R-:W-:Y:S02]  /*3f30*/  CS2R R22, SRZ ;  /* 0x0000000000167805 */ /* 0x000fe4000001ff00 */
[----:B------:R-:W-:Y:S02]  /*3f40*/  SHF.R.S32.HI R59, RZ, 0x1f, R21 ;  /* 0x0000001fff3b7819 */ /* 0x000fe40000011415 */
[----:B------:R-:W-:Y:S02]  /*3f50*/  ISETP.GE.U32.AND P1, PT, R21, UR16, PT ;  /* 0x0000001015007c0c */ /* 0x000fe4000bf26070 */
[----:B------:R0:W4:Y:S02]  /*3f60*/  @!P0 LDG.E R22, desc[UR18][R6.64] ;  /* 0x0000001206168981 */ /* 0x000124000c1e1900 */
[----:B------:R-:W-:-:S02]  /*3f70*/  ISETP.GE.AND.EX P0, PT, R59, UR17, PT, P1 ;  /* 0x000000113b007c0c */ /* 0x000fc4000bf06310 */
[----:B------:R1:W4:Y:S11]  /*3f80*/  @!P2 LDG.E R23, desc[UR18][R84.64] ;  /* 0x000000125417a981 */ /* 0x000336000c1e1900 */
[----:B------:R-:W3:Y:S08]  /*3f90*/  @!P0 LDC.64 R2, c[0x0][0x3e0] ;  /* 0x0000f800ff028b82 */ /* 0x000ef00000000a00 */
[----:B0-----:R-:W0:Y:S01]  /*3fa0*/  @!P0 LDC.64 R6, c[0x0][0x390] ;  /* 0x0000e400ff068b82 */ /* 0x001e220000000a00 */
[----:B-1----:R-:W-:Y:S01]  /*3fb0*/  @!P0 MOV R85, R29 ;  /* 0x0000001d00558202 */ /* 0x002fe20000000f00 */
[----:B------:R-:W-:-:S02]  /*3fc0*/  @!P0 IMAD.MOV.U32 R84, RZ, RZ, R26 ;  /* 0x000000ffff548224 */ /* 0x000fc400078e001a */
[-C--:B---3--:R-:W-:Y:S02]  /*3fd0*/  @!P0 IMAD R66, R59, R2.reuse, RZ ;  /* 0x000000023b428224 */ /* 0x088fe400078e02ff */
[----:B------:R-:W-:-:S04]  /*3fe0*/  @!P0 IMAD.WIDE.U32 R84, R21, R2, R84 ;  /* 0x0000000215548225 */ /* 0x000fc800078e0054 */
[----:B------:R-:W-:Y:S01]  /*3ff0*/  @!P0 IMAD R3, R21, R3, R66 ;  /* 0x0000000315038224 */ /* 0x000fe200078e0242 */
[----:B0-----:R-:W-:Y:S01]  /*4000*/  @!P0 LEA R6, P1, R84, R6, 0x1 ;  /* 0x0000000654068211 */ /* 0x001fe200078208ff */
[----:B------:R-:W-:Y:S02]  /*4010*/  VIADD R59, R51, 0x1a8 ;  /* 0x000001a8333b7836 */ /* 0x000fe40000000000 */
[----:B------:R-:W-:-:S03]  /*4020*/  @!P0 IMAD.IADD R2, R85, 0x1, R3 ;  /* 0x0000000155028824 */ /* 0x000fc600078e0203 */
[----:B------:R-:W-:Y:S02]  /*4030*/  SHF.R.S32.HI R85, RZ, 0x1f, R59 ;  /* 0x0000001fff557819 */ /* 0x000fe4000001143b */
[----:B------:R-:W-:Y:S02]  /*4040*/  @!P0 LEA.HI.X R7, R84, R7, R2, 0x1, P1 ;  /* 0x0000000754078211 */ /* 0x000fe400008f0c02 */
[----:B------:R-:W-:-:S04]  /*4050*/  ISETP.GE.U32.AND P1, PT, R59, UR16, PT ;  /* 0x000000103b007c0c */ /* 0x000fc8000bf26070 */
[----:B------:R-:W-:-:S13]  /*4060*/  ISETP.GE.AND.EX P5, PT, R85, UR17, PT, P1 ;  /* 0x0000001155007c0c */ /* 0x000fda000bfa6310 */
[----:B------:R-:W0:Y:S01]  /*4070*/  @!P5 LDC.64 R2, c[0x0][0x3e0] ;  /* 0x0000f800ff02db82 */ /* 0x000e220000000a00 */
[----:B------:R-:W-:Y:S01]  /*4080*/  @!P5 MOV R18, R26 ;  /* 0x0000001a0012d202 */ /* 0x000fe20000000f00 */
[----:B------:R-:W-:Y:S01]  /*4090*/  @!P5 IMAD.MOV.U32 R19, RZ, RZ, R29 ;  /* 0x000000ffff13d224 */ /* 0x000fe200078e001d */
[C---:B------:R-:W-:Y:S01]  /*40a0*/  LOP3.LUT P3, RZ, R67.reuse, 0x40000, RZ, 0xc0, !PT ;  /* 0x0004000043ff7812 */ /* 0x040fe2000786c0ff */
[----:B------:R-:W-:Y:S01]  /*40b0*/  HFMA2 R21, -RZ, RZ, 0, 0 ;  /* 0x00000000ff157431 */ /* 0x000fe200000001ff */
[----:B------:R-:W-:Y:S01]  /*40c0*/  LOP3.LUT R67, R67, 0xffffffdf, RZ, 0xc0, !PT ;  /* 0xffffffdf43437812 */ /* 0x000fe200078ec0ff */
[-C--:B0-----:R-:W-:Y:S02]  /*40d0*/  @!P5 IMAD R66, R85, R2.reuse, RZ ;  /* 0x000000025542d224 */ /* 0x081fe400078e02ff */
[----:B------:R-:W-:-:S08]  /*40e0*/  @!P5 IMAD.WIDE.U32 R18, R59, R2, R18 ;  /* 0x000000023b12d225 */ /* 0x000fd000078e0012 */
[----:B------:R0:W3:Y:S01]  /*40f0*/  @!P3 LDG.E R21, desc[UR18][R38.64] ;  /* 0x000000122615b981 */ /* 0x0000e2000c1e1900 */
[----:B------:R-:W-:Y:S02]  /*4100*/  @!P5 IMAD R59, R59, R3, R66 ;  /* 0x000000033b3bd224 */ /* 0x000fe400078e0242 */
[----:B------:R-:W0:Y:S01]  /*4110*/  @!P5 LDC.64 R2, c[0x0][0x390] ;  /* 0x0000e400ff02db82 */ /* 0x000e220000000a00 */
[----:B------:R-:W-:Y:S02]  /*4120*/  @P4 LOP3.LUT R67, R67, 0x20, RZ, 0xfc, !PT ;  /* 0x0000002043434812 */ /* 0x000fe400078efcff */
[----:B------:R-:W-:Y:S02]  /*4130*/  @!P5 IADD3 R19, PT, PT, R19, R59, RZ ;  /* 0x0000003b1313d210 */ /* 0x000fe40007ffe0ff */
[----:B------:R-:W-:Y:S01]  /*4140*/  LOP3.LUT P2, RZ, R67, 0x10000, RZ, 0xc0, !PT ;  /* 0x0001000043ff7812 */ /* 0x000fe2000784c0ff */
[----:B------:R-:W-:Y:S01]  /*4150*/  VIADD R59, R51, 0x1b0 ;  /* 0x000001b0333b7836 */ /* 0x000fe20000000000 */
[----:B0-----:R-:W-:-:S04]  /*4160*/  @!P5 LEA R38, P1, R18, R2, 0x1 ;  /* 0x000000021226d211 */ /* 0x001fc800078208ff */
[----:B------:R-:W-:Y:S01]  /*4170*/  @!P5 LEA.HI.X R39, R18, R3, R19, 0x1, P1 ;  /* 0x000000031227d211 */ /* 0x000fe200008f0c13 */
[----:B------:R-:W-:-:S06]  /*4180*/  IMAD.MOV.U32 R19, RZ, RZ, RZ ;  /* 0x000000ffff137224 */ /* 0x000fcc00078e00ff */
[----:B------:R0:W3:Y:S01]  /*4190*/  @!P2 LDG.E R19, desc[UR18][R16.64] ;  /* 0x000000121013a981 */ /* 0x0000e2000c1e1900 */
[----:B------:R-:W-:Y:S02]  /*41a0*/  SHF.R.S32.HI R85, RZ, 0x1f, R59 ;  /* 0x0000001fff557819 */ /* 0x000fe4000001143b */
[----:B------:R-:W-:Y:S01]  /*41b0*/  ISETP.GE.U32.AND P1, PT, R59, UR16, PT ;  /* 0x000000103b007c0c */ /* 0x000fe2000bf26070 */
[----:B0-----:R-:W-:-:S06]  /*41c0*/  HFMA2 R17, -RZ, RZ, 0, 0 ;  /* 0x00000000ff117431 */ /* 0x001fcc00000001ff */
[----:B------:R0:W3:Y:S01]  /*41d0*/  @!P6 LDG.E R17, desc[UR18][R34.64] ;  /* 0x000000122211e981 */ /* 0x0000e2000c1e1900 */
[----:B------:R-:W-:-:S13]  /*41e0*/  ISETP.GE.AND.EX P6, PT, R85, UR17, PT, P1 ;  /* 0x0000001155007c0c */ /* 0x000fda000bfc6310 */
[----:B------:R-:W1:Y:S01]  /*41f0*/  @!P6 LDC.64 R2, c[0x0][0x3e0] ;  /* 0x0000f800ff02eb82 */ /* 0x000e620000000a00 */
[----:B------:R-:W-:Y:S02]  /*4200*/  @!P6 MOV R84, R26 ;  /* 0x0000001a0054e202 */ /* 0x000fe40000000f00 */
[----:B------:R-:W-:-:S04]  /*4210*/  LOP3.LUT R67, R67, 0xffffffef, RZ, 0xc0, !PT ;  /* 0xffffffef43437812 */ /* 0x000fc800078ec0ff */
[----:B------:R-:W-:Y:S01]  /*4220*/  @P0 LOP3.LUT R67, R67, 0x10, RZ, 0xfc, !PT ;  /* 0x0000001043430812 */ /* 0x000fe200078efcff */
[-C--:B-1----:R-:W-:Y:S02]  /*4230*/  @!P6 IMAD R18, R85, R2.reuse, RZ ;  /* 0x000000025512e224 */ /* 0x082fe400078e02ff */
[----:B------:R-:W-:Y:S02]  /*4240*/  @!P6 IMAD.MOV.U32 R85, RZ, RZ, R29 ;  /* 0x000000ffff55e224 */ /* 0x000fe400078e001d */
[----:B------:R-:W-:-:S04]  /*4250*/  @!P6 IMAD.WIDE.U32 R84, R59, R2, R84 ;  /* 0x000000023b54e225 */ /* 0x000fc800078e0054 */
[----:B------:R-:W-:Y:S02]  /*4260*/  @!P6 IMAD R59, R59, R3, R18 ;  /* 0x000000033b3be224 */ /* 0x000fe400078e0212 */
[----:B------:R-:W0:Y:S01]  /*4270*/  @!P6 LDC.64 R2, c[0x0][0x390] ;  /* 0x0000e400ff02eb82 */ /* 0x000e220000000a00 */
[C---:B------:R-:W-:Y:S02]  /*4280*/  LOP3.LUT P3, RZ, R67.reuse, 0x2000, RZ, 0xc0, !PT ;  /* 0x0000200043ff7812 */ /* 0x040fe4000786c0ff */
[----:B------:R-:W-:-:S04]  /*4290*/  LOP3.LUT R67, R67, 0xfffffff7, RZ, 0xc0, !PT ;  /* 0xfffffff743437812 */ /* 0x000fc800078ec0ff */
[----:B------:R-:W-:-:S04]  /*42a0*/  @P5 LOP3.LUT R67, R67, 0x8, RZ, 0xfc, !PT ;  /* 0x0000000843435812 */ /* 0x000fc800078efcff */
[C---:B------:R-:W-:Y:S02]  /*42b0*/  LOP3.LUT P2, RZ, R67.reuse, 0x800, RZ, 0xc0, !PT ;  /* 0x0000080043ff7812 */ /* 0x040fe4000784c0ff */
[----:B------:R-:W-:Y:S02]  /*42c0*/  LOP3.LUT R67, R67, 0xfffffffb, RZ, 0xc0, !PT ;  /* 0xfffffffb43437812 */ /* 0x000fe400078ec0ff */
[----:B------:R-:W-:Y:S02]  /*42d0*/  @!P6 IADD3 R16, PT, PT, R85, R59, RZ ;  /* 0x0000003b5510e210 */ /* 0x000fe40007ffe0ff */
[----:B------:R-:W-:Y:S02]  /*42e0*/  @P6 LOP3.LUT R67, R67, 0x4, RZ, 0xfc, !PT ;  /* 0x0000000443436812 */ /* 0x000fe400078efcff */
[----:B0-----:R-:W-:-:S04]  /*42f0*/  @!P6 LEA R34, P1, R84, R2, 0x1 ;  /* 0x000000025422e211 */ /* 0x001fc800078208ff */
[----:B------:R-:W-:Y:S02]  /*4300*/  @!P6 LEA.HI.X R35, R84, R3, R16, 0x1, P1 ;  /* 0x000000035423e211 */ /* 0x000fe400008f0c10 */
[----:B------:R-:W-:Y:S01]  /*4310*/  LOP3.LUT P1, RZ, R67, 0x4000, RZ, 0xc0, !PT ;  /* 0x0000400043ff7812 */ /* 0x000fe2000782c0ff */
[----:B------:R-:W-:Y:S02]  /*4320*/  IMAD.MOV.U32 R18, RZ, RZ, RZ ;  /* 0x000000ffff127224 */ /* 0x000fe400078e00ff */
[----:B------:R-:W-:Y:S02]  /*4330*/  HFMA2 R16, -RZ, RZ, 0, 0 ;  /* 0x00000000ff107431 */ /* 0x000fe400000001ff */
[----:B------:R-:W-:-:S05]  /*4340*/  VIADD R59, R51, 0x1b8 ;  /* 0x000001b8333b7836 */ /* 0x000fca0000000000 */
[----:B------:R-:W-:Y:S01]  /*4350*/  SHF.R.S32.HI R85, RZ, 0x1f, R59 ;  /* 0x0000001fff557819 */ /* 0x000fe2000001143b */
[----:B------:R0:W3:Y:S04]  /*4360*/  @!P3 LDG.E R16, desc[UR18][R14.64] ;  /* 0x000000120e10b981 */ /* 0x0000e8000c1e1900 */
[----:B------:R1:W3:Y:S01]  /*4370*/  @!P1 LDG.E R18, desc[UR18][R36.64] ;  /* 0x0000001224129981 */ /* 0x0002e2000c1e1900 */
[----:B------:R-:W-:-:S04]  /*4380*/  ISETP.GE.U32.AND P1, PT, R59, UR16, PT ;  /* 0x000000103b007c0c */ /* 0x000fc8000bf26070 */
[----:B------:R-:W-:-:S13]  /*4390*/  ISETP.GE.AND.EX P3, PT, R85, UR17, PT, P1 ;  /* 0x0000001155007c0c */ /* 0x000fda000bf66310 */
[----:B------:R-:W2:Y:S01]  /*43a0*/  @!P3 LDC.64 R2, c[0x0][0x3e0] ;  /* 0x0000f800ff02bb82 */ /* 0x000ea20000000a00 */
[----:B0-----:R-:W-:Y:S01]  /*43b0*/  @!P3 MOV R14, R26 ;  /* 0x0000001a000eb202 */ /* 0x001fe20000000f00 */
[----:B------:R-:W-:Y:S02]  /*43c0*/  @!P3 IMAD.MOV.U32 R15, RZ, RZ, R29 ;  /* 0x000000ffff0fb224 */ /* 0x000fe400078e001d */
[-C--:B--2---:R-:W-:Y:S02]  /*43d0*/  @!P3 IMAD R66, R85, R2.reuse, RZ ;  /* 0x000000025542b224 */ /* 0x084fe400078e02ff */
[----:B------:R-:W-:-:S04]  /*43e0*/  @!P3 IMAD.WIDE.U32 R14, R59, R2, R14 ;  /* 0x000000023b0eb225 */ /* 0x000fc800078e000e */
[----:B------:R-:W-:Y:S02]  /*43f0*/  @!P3 IMAD R59, R59, R3, R66 ;  /* 0x000000033b3bb224 */ /* 0x000fe400078e0242 */
[----:B------:R-:W1:Y:S01]  /*4400*/  @!P3 LDC.64 R2, c[0x0][0x390] ;  /* 0x0000e400ff02bb82 */ /* 0x000e620000000a00 */
[----:B------:R-:W-:Y:S02]  /*4410*/  LOP3.LUT R67, R67, 0xfffffffd, RZ, 0xc0, !PT ;  /* 0xfffffffd43437812 */ /* 0x000fe400078ec0ff */
[----:B------:R-:W-:Y:S02]  /*4420*/  @!P3 IADD3 R15, PT, PT, R15, R59, RZ ;  /* 0x0000003b0f0fb210 */ /* 0x000fe40007ffe0ff */
[----:B------:R-:W-:Y:S02]  /*4430*/  @P3 LOP3.LUT R67, R67, 0x2, RZ, 0xfc, !PT ;  /* 0x0000000243433812 */ /* 0x000fe400078efcff */
[----:B-1----:R-:W-:-:S04]  /*4440*/  @!P3 LEA R36, P1, R14, R2, 0x1 ;  /* 0x000000020e24b211 */ /* 0x002fc800078208ff */
[----:B------:R-:W-:Y:S02]  /*4450*/  @!P3 LEA.HI.X R37, R14, R3, R15, 0x1, P1 ;  /* 0x000000030e25b211 */ /* 0x000fe400008f0c0f */
[----:B------:R-:W-:Y:S02]  /*4460*/  LOP3.LUT P1, RZ, R67, 0x1000, RZ, 0xc0, !PT ;  /* 0x0000100043ff7812 */ /* 0x000fe4000782c0ff */
[----:B------:R-:W-:Y:S02]  /*4470*/  CS2R R14, SRZ ;  /* 0x00000000000e7805 */ /* 0x000fe4000001ff00 */
[----:B------:R-:W-:Y:S01]  /*4480*/  ISETP.NE.AND P3, PT, R9, RZ, PT ;  /* 0x000000ff0900720c */ /* 0x000fe20003f65270 */
[----:B------:R-:W-:-:S03]  /*4490*/  VIADD R9, R51, 0x1c0 ;  /* 0x000001c033097836 */ /* 0x000fc60000000000 */
[----:B------:R0:W2:Y:S02]  /*44a0*/  @!P2 LDG.E R15, desc[UR18][R64.64] ;  /* 0x00000012400fa981 */ /* 0x0000a4000c1e1900 */
[----:B------:R-:W-:-:S03]  /*44b0*/  SHF.R.S32.HI R59, RZ, 0x1f, R9 ;  /* 0x0000001fff3b7819 */ /* 0x000fc60000011409 */
[----:B------:R-:W2:Y:S01]  /*44c0*/  @!P1 LDG.E R14, desc[UR18][R82.64] ;  /* 0x00000012520e9981 */ /* 0x000ea2000c1e1900 */
[----:B------:R-:W-:-:S04]  /*44d0*/  ISETP.GE.U32.AND P1, PT, R9, UR16, PT ;  /* 0x0000001009007c0c */ /* 0x000fc8000bf26070 */
[----:B------:R-:W-:-:S13]  /*44e0*/  ISETP.GE.AND.EX P2, PT, R59, UR17, PT, P1 ;  /* 0x000000113b007c0c */ /* 0x000fda000bf46310 */
[----:B------:R-:W1:Y:S01]  /*44f0*/  @!P2 LDC.64 R2, c[0x0][0x3e0] ;  /* 0x0000f800ff02ab82 */ /* 0x000e620000000a00 */
[----:B0-----:R-:W-:Y:S01]  /*4500*/  @!P2 MOV R64, R26 ;  /* 0x0000001a0040a202 */ /* 0x001fe20000000f00 */
[----:B------:R-:W-:Y:S02]  /*4510*/  @!P2 IMAD.MOV.U32 R65, RZ, RZ, R29 ;  /* 0x000000ffff41a224 */ /* 0x000fe400078e001d */
[-C--:B-1----:R-:W-:Y:S02]  /*4520*/  @!P2 IMAD R66, R59, R2.reuse, RZ ;  /* 0x000000023b42a224 */ /* 0x082fe400078e02ff */
[----:B------:R-:W-:-:S04]  /*4530*/  @!P2 IMAD.WIDE.U32 R64, R9, R2, R64 ;  /* 0x000000020940a225 */ /* 0x000fc800078e0040 */
[----:B------:R-:W-:Y:S02]  /*4540*/  @!P2 IMAD R9, R9, R3, R66 ;  /* 0x000000030909a224 */ /* 0x000fe400078e0242 */
[----:B------:R-:W0:Y:S01]  /*4550*/  @!P2 LDC.64 R2, c[0x0][0x390] ;  /* 0x0000e400ff02ab82 */ /* 0x000e220000000a00 */
[----:B------:R-:W-:Y:S02]  /*4560*/  LOP3.LUT R67, R67, 0xfffffffe, RZ, 0xc0, !PT ;  /* 0xfffffffe43437812 */ /* 0x000fe400078ec0ff */
[----:B------:R-:W-:Y:S02]  /*4570*/  @!P2 IADD3 R9, PT, PT, R65, R9, RZ ;  /* 0x000000094109a210 */ /* 0x000fe40007ffe0ff */
[----:B------:R-:W-:Y:S02]  /*4580*/  @P2 LOP3.LUT R67, R67, 0x1, RZ, 0xfc, !PT ;  /* 0x0000000143432812 */ /* 0x000fe400078efcff */
[----:B0-----:R-:W-:-:S04]  /*4590*/  @!P2 LEA R84, P1, R64, R2, 0x1 ;  /* 0x000000024054a211 */ /* 0x001fc800078208ff */
[----:B------:R-:W-:Y:S02]  /*45a0*/  @!P2 LEA.HI.X R85, R64, R3, R9, 0x1, P1 ;  /* 0x000000034055a211 */ /* 0x000fe400008f0c09 */
[----:B------:R-:W-:Y:S02]  /*45b0*/  LOP3.LUT P1, RZ, R67, 0x400, RZ, 0xc0, !PT ;  /* 0x0000040043ff7812 */ /* 0x000fe4000782c0ff */
[----:B------:R-:W-:Y:S01]  /*45c0*/  ISETP.NE.AND P2, PT, R8, RZ, PT ;  /* 0x000000ff0800720c */ /* 0x000fe20003f45270 */
[----:B------:R-:W-:Y:S01]  /*45d0*/  IMAD.MOV.U32 R8, RZ, RZ, RZ ;  /* 0x000000ffff087224 */ /* 0x000fe200078e00ff */
[----:B------:R-:W-:-:S04]  /*45e0*/  IADD3 R9, PT, PT, R51, 0x1c8, RZ ;  /* 0x000001c833097810 */ /* 0x000fc80007ffe0ff */
[----:B------:R-:W-:-:S05]  /*45f0*/  SHF.R.S32.HI R59, RZ, 0x1f, R9 ;  /* 0x0000001fff3b7819 */ /* 0x000fca0000011409 */
[----:B------:R0:W2:Y:S01]  /*4600*/  @!P1 LDG.E R8, desc[UR18][R12.64] ;  /* 0x000000120c089981 */ /* 0x0000a2000c1e1900 */
[----:B------:R-:W-:-:S04]  /*4610*/  ISETP.GE.U32.AND P1, PT, R9, UR16, PT ;  /* 0x0000001009007c0c */ /* 0x000fc8000bf26070 */
[----:B------:R-:W-:-:S13]  /*4620*/  ISETP.GE.AND.EX P1, PT, R59, UR17, PT, P1 ;  /* 0x000000113b007c0c */ /* 0x000fda000bf26310 */
[----:B------:R-:W1:Y:S01]  /*4630*/  @!P1 LDC.64 R2, c[0x0][0x3e0] ;  /* 0x0000f800ff029b82 */ /* 0x000e620000000a00 */
[----:B0-----:R-:W-:-:S06]  /*4640*/  CS2R R12, SRZ ;  /* 0x00000000000c7805 */ /* 0x001fcc000001ff00 */
[----:B------:R0:W2:Y:S02]  /*4650*/  @!P2 LDG.E R13, desc[UR18][R62.64] ;  /* 0x000000123e0da981 */ /* 0x0000a4000c1e1900 */
[----:B0-----:R-:W-:Y:S01]  /*4660*/  @!P1 MOV R63, R29 ;  /* 0x0000001d003f9202 */ /* 0x001fe20000000f00 */
        /* <DEDUP_REMOVED lines=8> */
[----:B------:R-:W-:Y:S02]  /*46f0*/  LOP3.LUT P2, RZ, R67, 0x100, RZ, 0xc0, !PT ;  /* 0x0000010043ff7812 */ /* 0x000fe4000784c0ff */
[----:B------:R-:W-:-:S04]  /*4700*/  IADD3 R9, PT, PT, R51, 0x1d0, RZ ;  /* 0x000001d033097810 */ /* 0x000fc80007ffe0ff */
[----:B------:R-:W-:-:S07]  /*4710*/  SHF.R.S32.HI R59, RZ, 0x1f, R9 ;  /* 0x0000001fff3b7819 */ /* 0x000fce0000011409 */
        /* <DEDUP_REMOVED lines=15> */
[----:B------:R-:W-:Y:S01]  /*4810*/  LOP3.LUT P3, RZ, R67, 0x40, RZ, 0xc0, !PT ;  /* 0x0000004043ff7812 */ /* 0x000fe2000786c0ff */
[----:B------:R-:W-:-:S05]  /*4820*/  VIADD R9, R51, 0x1d8 ;  /* 0x000001d833097836 */ /* 0x000fca0000000000 */
[----:B------:R-:W-:-:S07]  /*4830*/  SHF.R.S32.HI R59, RZ, 0x1f, R9 ;  /* 0x0000001fff3b7819 */ /* 0x000fce0000011409 */
[----:B------:R0:W2:Y:S01]  /*4840*/  @!P3 LDG.E R10, desc[UR18][R40.64] ;  /* 0x00000012280ab981 */ /* 0x0000a2000c1e1900 */
[----:B------:R-:W-:Y:S01]  /*4850*/  ISETP.GE.U32.AND P3, PT, R9, UR16, PT ;  /* 0x0000001009007c0c */ /* 0x000fe2000bf66070 */
[----:B------:R-:W-:-:S03]  /*4860*/  HFMA2 R3, -RZ, RZ, 0, 0 ;  /* 0x00000000ff037431 */ /* 0x000fc600000001ff */
[----:B------:R-:W-:-:S03]  /*4870*/  ISETP.GE.AND.EX P3, PT, R59, UR17, PT, P3 ;  /* 0x000000113b007c0c */ /* 0x000fc6000bf66330 */
[----:B------:R1:W2:Y:S10]  /*4880*/  @!P4 LDG.E R3, desc[UR18][R4.64] ;  /* 0x000000120403c981 */ /* 0x0002b4000c1e1900 */
[----:B0-----:R-:W0:Y:S08]  /*4890*/  @!P3 LDC.64 R40, c[0x0][0x390] ;  /* 0x0000e400ff28bb82 */ /* 0x001e300000000a00 */
[----:B-1----:R-:W1:Y:S01]  /*48a0*/  @!P3 LDC.64 R4, c[0x0][0x3e0] ;  /* 0x0000f800ff04bb82 */ /* 0x002e620000000a00 */
[----:B------:R-:W-:Y:S01]  /*48b0*/  @!P3 MOV R60, R26 ;  /* 0x0000001a003cb202 */ /* 0x000fe20000000f00 */
[----:B------:R-:W-:-:S02]  /*48c0*/  @!P3 IMAD.MOV.U32 R61, RZ, RZ, R29 ;  /* 0x000000ffff3db224 */ /* 0x000fc400078e001d */
[-C--:B-1----:R-:W-:Y:S02]  /*48d0*/  @!P3 IMAD R2, R59, R4.reuse, RZ ;  /* 0x000000043b02b224 */ /* 0x082fe400078e02ff */
[----:B------:R-:W-:-:S04]  /*48e0*/  @!P3 IMAD.WIDE.U32 R60, R9, R4, R60 ;  /* 0x00000004093cb225 */ /* 0x000fc800078e003c */
[----:B------:R-:W-:Y:S01]  /*48f0*/  @!P3 IMAD R9, R9, R5, R2 ;  /* 0x000000050909b224 */ /* 0x000fe200078e0202 */
[C---:B0-----:R-:W-:Y:S02]  /*4900*/  @!P3 LEA R40, P4, R60.reuse, R40, 0x1 ;  /* 0x000000283c28b211 */ /* 0x041fe400078808ff */
[----:B------:R-:W-:Y:S02]  /*4910*/  IADD3 R59, PT, PT, R51, 0x1e0, RZ ;  /* 0x000001e0333b7810 */ /* 0x000fe40007ffe0ff */
[----:B------:R-:W-:Y:S02]  /*4920*/  @!P3 IADD3 R2, PT, PT, R61, R9, RZ ;  /* 0x000000093d02b210 */ /* 0x000fe40007ffe0ff */
[----:B------:R-:W-:Y:S02]  /*4930*/  SHF.R.S32.HI R61, RZ, 0x1f, R59 ;  /* 0x0000001fff3d7819 */ /* 0x000fe4000001143b */
[----:B------:R-:W-:Y:S02]  /*4940*/  @!P3 LEA.HI.X R41, R60, R41, R2, 0x1, P4 ;  /* 0x000000293c29b211 */ /* 0x000fe400020f0c02 */
[----:B------:R-:W-:-:S04]  /*4950*/  ISETP.GE.U32.AND P4, PT, R59, UR16, PT ;  /* 0x000000103b007c0c */ /* 0x000fc8000bf86070 */
[----:B------:R-:W-:Y:S01]  /*4960*/  ISETP.GE.AND.EX P4, PT, R61, UR17, PT, P4 ;  /* 0x000000113d007c0c */ /* 0x000fe2000bf86340 */
[----:B------:R-:W-:-:S06]  /*4970*/  IMAD.MOV.U32 R9, RZ, RZ, RZ ;  /* 0x000000ffff097224 */ /* 0x000fcc00078e00ff */
[----:B------:R0:W2:Y:S06]  /*4980*/  @!P0 LDG.E R9, desc[UR18][R6.64] ;  /* 0x0000001206098981 */ /* 0x0000ac000c1e1900 */
[----:B------:R-:W1:Y:S01]  /*4990*/  @!P4 LDC.64 R4, c[0x0][0x3e0] ;  /* 0x0000f800ff04cb82 */ /* 0x000e620000000a00 */
[----:B0-----:R-:W-:-:S06]  /*49a0*/  CS2R R6, SRZ ;  /* 0x0000000000067805 */ /* 0x001fcc000001ff00 */
[----:B------:R0:W2:Y:S01]  /*49b0*/  @!P5 LDG.E R7, desc[UR18][R38.64] ;  /* 0x000000122607d981 */ /* 0x0000a2000c1e1900 */
[----:B------:R-:W-:Y:S01]  /*49c0*/  ISETP.NE.AND P0, PT, R0, RZ, PT ;  /* 0x000000ff0000720c */ /* 0x000fe20003f05270 */
[----:B------:R-:W-:Y:S01]  /*49d0*/  @!P4 IMAD.MOV.U32 R62, RZ, RZ, R26 ;  /* 0x000000ffff3ec224 */ /* 0x000fe200078e001a */
[----:B------:R-:W-:Y:S01]  /*49e0*/  @!P4 MOV R63, R29 ;  /* 0x0000001d003fc202 */ /* 0x000fe20000000f00 */
[----:B------:R5:W2:Y:S01]  /*49f0*/  @!P6 LDG.E R6, desc[UR18][R34.64] ;  /* 0x000000122206e981 */ /* 0x000aa2000c1e1900 */
[----:B0-----:R-:W0:Y:S01]  /*4a00*/  @!P4 LDC.64 R38, c[0x0][0x390] ;  /* 0x0000e400ff26cb82 */ /* 0x001e220000000a00 */
[-C--:B-1----:R-:W-:Y:S02]  /*4a10*/  @!P4 IMAD R0, R61, R4.reuse, RZ ;  /* 0x000000043d00c224 */ /* 0x082fe400078e02ff */
[----:B------:R-:W-:-:S04]  /*4a20*/  @!P4 IMAD.WIDE.U32 R62, R59, R4, R62 ;  /* 0x000000043b3ec225 */ /* 0x000fc800078e003e */
[----:B------:R-:W-:Y:S01]  /*4a30*/  @!P4 IMAD R5, R59, R5, R0 ;  /* 0x000000053b05c224 */ /* 0x000fe200078e0200 */
[----:B------:R-:W-:-:S03]  /*4a40*/  IADD3 R89, PT, PT, R51, 0x1e8, RZ ;  /* 0x000001e833597810 */ /* 0x000fc60007ffe0ff */
[----:B------:R-:W-:Y:S01]  /*4a50*/  @!P4 IMAD.IADD R0, R63, 0x1, R5 ;  /* 0x000000013f00c824 */ /* 0x000fe200078e0205 */
[----:B------:R-:W-:Y:S02]  /*4a60*/  SHF.R.S32.HI R63, RZ, 0x1f, R89 ;  /* 0x0000001fff3f7819 */ /* 0x000fe40000011459 */
[----:B0-----:R-:W-:-:S04]  /*4a70*/  @!P4 LEA R38, P5, R62, R38, 0x1 ;  /* 0x000000263e26c211 */ /* 0x001fc800078a08ff */
[----:B------:R-:W-:Y:S02]  /*4a80*/  @!P4 LEA.HI.X R39, R62, R39, R0, 0x1, P5 ;  /* 0x000000273e27c211 */ /* 0x000fe400028f0c00 */
[----:B------:R-:W-:-:S04]  /*4a90*/  ISETP.GE.U32.AND P5, PT, R89, UR16, PT ;  /* 0x0000001059007c0c */ /* 0x000fc8000bfa6070 */
[----:B------:R-:W-:Y:S02]  /*4aa0*/  ISETP.GE.AND.EX P5, PT, R63, UR17, PT, P5 ;  /* 0x000000113f007c0c */ /* 0x000fe4000bfa6350 */
[----:B------:R-:W-:Y:S02]  /*4ab0*/  P2R R59, PR, RZ, 0x10 ;  /* 0x00000010ff3b7803 */ /* 0x000fe40000000000 */
[----:B------:R-:W-:Y:S02]  /*4ac0*/  LOP3.LUT P4, RZ, R67, 0x2, RZ, 0xc0, !PT ;  /* 0x0000000243ff7812 */ /* 0x000fe4000788c0ff */
[----:B------:R-:W-:-:S07]  /*4ad0*/  CS2R R4, SRZ ;  /* 0x0000000000047805 */ /* 0x000fce000001ff00 */
[----:B-----5:R-:W0:Y:S04]  /*4ae0*/  @!P5 LDC.64 R34, c[0x0][0x3e0] ;  /* 0x0000f800ff22db82 */ /* 0x020e280000000a00 */
[----:B------:R1:W5:Y:S04]  /*4af0*/  @!P4 LDG.E R5, desc[UR18][R36.64] ;  /* 0x000000122405c981 */ /* 0x000368000c1e1900 */
[----:B-1----:R-:W1:Y:S01]  /*4b00*/  @!P5 LDC.64 R36, c[0x0][0x390] ;  /* 0x0000e400ff24db82 */ /* 0x002e620000000a00 */
[----:B------:R-:W-:Y:S02]  /*4b10*/  @!P5 IMAD.MOV.U32 R62, RZ, RZ, R26 ;  /* 0x000000ffff3ed224 */ /* 0x000fe400078e001a */
[----:B0-----:R-:W-:Y:S01]  /*4b20*/  @!P5 IMAD R0, R63, R34, RZ ;  /* 0x000000223f00d224 */ /* 0x001fe200078e02ff */
[----:B------:R-:W-:-:S03]  /*4b30*/  @!P5 MOV R63, R29 ;  /* 0x0000001d003fd202 */ /* 0x000fc60000000f00 */
[C---:B------:R-:W-:Y:S02]  /*4b40*/  @!P5 IMAD R35, R89.reuse, R35, R0 ;  /* 0x000000235923d224 */ /* 0x040fe400078e0200 */
[----:B------:R-:W-:-:S04]  /*4b50*/  @!P5 IMAD.WIDE.U32 R62, R89, R34, R62 ;  /* 0x00000022593ed225 */ /* 0x000fc800078e003e */
[----:B------:R-:W-:Y:S02]  /*4b60*/  @!P5 IMAD.IADD R0, R63, 0x1, R35 ;  /* 0x000000013f00d824 */ /* 0x000fe400078e0223 */
[----:B------:R-:W-:Y:S01]  /*4b70*/  VIADD R89, R51, 0x1f0 ;  /* 0x000001f033597836 */ /* 0x000fe20000000000 */
[C---:B-1----:R-:W-:Y:S02]  /*4b80*/  @!P5 LEA R36, P6, R62.reuse, R36, 0x1 ;  /* 0x000000243e24d211 */ /* 0x042fe400078c08ff */
[----:B------:R-:W-:Y:S02]  /*4b90*/  P2R R60, PR, RZ, 0x8 ;  /* 0x00000008ff3c7803 */ /* 0x000fe40000000000 */
[----:B------:R-:W-:Y:S02]  /*4ba0*/  LOP3.LUT P3, RZ, R67, 0x1, RZ, 0xc0, !PT ;  /* 0x0000000143ff7812 */ /* 0x000fe4000786c0ff */
[----:B------:R-:W-:Y:S02]  /*4bb0*/  @!P5 LEA.HI.X R37, R62, R37, R0, 0x1, P6 ;  /* 0x000000253e25d211 */ /* 0x000fe400030f0c00 */
[----:B------:R-:W-:-:S02]  /*4bc0*/  SHF.R.S32.HI R91, RZ, 0x1f, R89 ;  /* 0x0000001fff5b7819 */ /* 0x000fc40000011459 */
[----:B------:R-:W-:-:S04]  /*4bd0*/  ISETP.GE.U32.AND P6, PT, R89, UR16, PT ;  /* 0x0000001059007c0c */ /* 0x000fc8000bfc6070 */
[----:B------:R-:W-:-:S03]  /*4be0*/  ISETP.GE.AND.EX P6, PT, R91, UR17, PT, P6 ;  /* 0x000000115b007c0c */ /* 0x000fc6000bfc6360 */
[----:B------:R0:W5:Y:S10]  /*4bf0*/  @!P3 LDG.E R4, desc[UR18][R84.64] ;  /* 0x000000125404b981 */ /* 0x000174000c1e1900 */
[----:B------:R-:W1:Y:S01]  /*4c00*/  @!P6 LDC.64 R34, c[0x0][0x3e0] ;  /* 0x0000f800ff22eb82 */ /* 0x000e620000000a00 */
[----:B0-----:R-:W-:Y:S01]  /*4c10*/  @!P6 MOV R84, R26 ;  /* 0x0000001a0054e202 */ /* 0x001fe20000000f00 */
[----:B------:R-:W-:-:S02]  /*4c20*/  @!P6 IMAD.MOV.U32 R85, RZ, RZ, R29 ;  /* 0x000000ffff55e224 */ /* 0x000fc400078e001d */
[-C--:B-1----:R-:W-:Y:S02]  /*4c30*/  @!P6 IMAD R0, R91, R34.reuse, RZ ;  /* 0x000000225b00e224 */ /* 0x082fe400078e02ff */
[----:B------:R-:W-:-:S04]  /*4c40*/  @!P6 IMAD.WIDE.U32 R84, R89, R34, R84 ;  /* 0x000000225954e225 */ /* 0x000fc800078e0054 */
[----:B------:R-:W-:Y:S02]  /*4c50*/  @!P6 IMAD R89, R89, R35, R0 ;  /* 0x000000235959e224 */ /* 0x000fe400078e0200 */
[----:B------:R-:W0:Y:S01]  /*4c60*/  @!P6 LDC.64 R34, c[0x0][0x390] ;  /* 0x0000e400ff22eb82 */ /* 0x000e220000000a00 */
[----:B------:R-:W-:Y:S01]  /*4c70*/  HFMA2 R2, -RZ, RZ, 0, 0 ;  /* 0x00000000ff027431 */ /* 0x000fe200000001ff */
[----:B------:R-:W-:Y:S02]  /*4c80*/  P2R R61, PR, RZ, 0x10 ;  /* 0x00000010ff3d7803 */ /* 0x000fe40000000000 */
[----:B------:R-:W-:-:S03]  /*4c90*/  @!P6 IADD3 R0, PT, PT, R85, R89, RZ ;  /* 0x000000595500e210 */ /* 0x000fc60007ffe0ff */
[----:B------:R1:W5:Y:S01]  /*4ca0*/  @!P1 LDG.E R2, desc[UR18][R64.64] ;  /* 0x0000001240029981 */ /* 0x000362000c1e1900 */
[----:B------:R-:W-:Y:S02]  /*4cb0*/  P2R R62, PR, RZ, 0x8 ;  /* 0x00000008ff3e7803 */ /* 0x000fe40000000000 */
[C---:B0-----:R-:W-:Y:S02]  /*4cc0*/  @!P6 LEA R34, P4, R84.reuse, R34, 0x1 ;  /* 0x000000225422e211 */ /* 0x041fe400078808ff */
[----:B-1----:R-:W-:Y:S02]  /*4cd0*/  P2R R65, PR, RZ, 0x2 ;  /* 0x00000002ff417803 */ /* 0x002fe40000000000 */
[----:B------:R-:W-:Y:S02]  /*4ce0*/  @!P6 LEA.HI.X R35, R84, R35, R0, 0x1, P4 ;  /* 0x000000235423e211 */ /* 0x000fe400020f0c00 */
[----:B------:R-:W-:Y:S02]  /*4cf0*/  P2R R64, PR, RZ, 0x40 ;  /* 0x00000040ff407803 */ /* 0x000fe40000000000 */
[----:B------:R-:W-:-:S02]  /*4d00*/  LOP3.LUT P1, RZ, R52, 0x400000, RZ, 0xc0, !PT ;  /* 0x0040000034ff7812 */ /* 0x000fc4000782c0ff */
[C---:B------:R-:W-:Y:S01]  /*4d10*/  LOP3.LUT P6, RZ, R52.reuse, 0x800000, RZ, 0xc0, !PT ;  /* 0x0080000034ff7812 */ /* 0x040fe200078cc0ff */
[----:B------:R-:W-:Y:S01]  /*4d20*/  IMAD.MOV.U32 R0, RZ, RZ, RZ ;  /* 0x000000ffff007224 */ /* 0x000fe200078e00ff */
[----:B------:R-:W-:Y:S02]  /*4d30*/  P2R R63, PR, RZ, 0x20 ;  /* 0x00000020ff3f7803 */ /* 0x000fe40000000000 */
[C---:B------:R-:W-:Y:S02]  /*4d40*/  LOP3.LUT P3, RZ, R52.reuse, 0x200000, RZ, 0xc0, !PT ;  /* 0x0020000034ff7812 */ /* 0x040fe4000786c0ff */
[C---:B------:R-:W-:Y:S01]  /*4d50*/  LOP3.LUT P5, RZ, R52.reuse, 0x100000, RZ, 0xc0, !PT ;  /* 0x0010000034ff7812 */ /* 0x040fe200078ac0ff */
[----:B------:R0:W5:Y:S01]  /*4d60*/  @!P2 LDG.E R0, desc[UR18][R82.64] ;  /* 0x000000125200a981 */ /* 0x000162000c1e1900 */
[----:B------:R-:W-:Y:S02]  /*4d70*/  LOP3.LUT P4, RZ, R52, 0x80000, RZ, 0xc0, !PT ;  /* 0x0008000034ff7812 */ /* 0x000fe4000788c0ff */
[----:B------:R-:W-:-:S02]  /*4d80*/  PRMT R84, RZ, 0x5410, RZ ;  /* 0x00005410ff547816 */ /* 0x000fc400000000ff */
[----:B------:R-:W-:Y:S02]  /*4d90*/  PRMT R85, RZ, 0x5410, RZ ;  /* 0x00005410ff557816 */ /* 0x000fe400000000ff */
[----:B0-----:R-:W-:Y:S02]  /*4da0*/  PRMT R83, RZ, 0x5410, RZ ;  /* 0x00005410ff537816 */ /* 0x001fe400000000ff */
[----:B------:R-:W-:Y:S02]  /*4db0*/  P2R R66, PR, RZ, 0x4 ;  /* 0x00000004ff427803 */ /* 0x000fe40000000000 */
[----:B------:R-:W-:Y:S02]  /*4dc0*/  @!P6 PRMT R84, R84, 0x5410, R80 ;  /* 0x000054105454e816 */ /* 0x000fe40000000050 */
[----:B------:R-:W-:Y:S02]  /*4dd0*/  @!P0 PRMT R85, R81, 0x7610, R85 ;  /* 0x0000761051558816 */ /* 0x000fe40000000055 */
[----:B------:R-:W-:-:S02]  /*4de0*/  @!P1 PRMT R83, R79, 0x7610, R83 ;  /* 0x000076104f539816 */ /* 0x000fc40000000053 */
[----:B------:R-:W-:Y:S01]  /*4df0*/  LOP3.LUT P2, RZ, R52, 0x40000, RZ, 0xc0, !PT ;  /* 0x0004000034ff7812 */ /* 0x000fe2000784c0ff */
[----:B------:R0:W-:Y:S01]  /*4e00*/  STL [R1+0x10], R81 ;  /* 0x0000105101007387 */ /* 0x0001e20000100800 */
[----:B------:R-:W-:Y:S02]  /*4e10*/  @!P6 PRMT R84, R80, 0x7632, R84 ;  /* 0x000076325054e816 */ /* 0x000fe40000000054 */
[----:B------:R-:W-:Y:S01]  /*4e20*/  @!P0 PRMT R85, R85, 0x7610, R81 ;  /* 0x0000761055558816 */ /* 0x000fe20000000051 */
[----:B------:R1:W-:Y:S01]  /*4e30*/  STL [R1+0x14], R80 ;  /* 0x0000145001007387 */ /* 0x0003e20000100800 */
[----:B------:R-:W-:Y:S02]  /*4e40*/  @!P1 PRMT R83, R83, 0x7610, R79 ;  /* 0x0000761053539816 */ /* 0x000fe4000000004f */
[----:B------:R-:W-:Y:S02]  /*4e50*/  PRMT R82, RZ, 0x5410, RZ ;  /* 0x00005410ff527816 */ /* 0x000fe400000000ff */
[----:B------:R-:W-:-:S02]  /*4e60*/  LOP3.LUT P6, RZ, R52, 0x20000, RZ, 0xc0, !PT ;  /* 0x0002000034ff7812 */ /* 0x000fc400078cc0ff */
[----:B------:R-:W-:Y:S02]  /*4e70*/  LOP3.LUT P1, RZ, R52, 0x10000, RZ, 0xc0, !PT ;  /* 0x0001000034ff7812 */ /* 0x000fe4000782c0ff */
[----:B0-----:R-:W-:Y:S02]  /*4e80*/  PRMT R81, RZ, 0x5410, RZ ;  /* 0x00005410ff517816 */ /* 0x001fe400000000ff */
[----:B-1----:R-:W-:Y:S01]  /*4e90*/  PRMT R80, RZ, 0x5410, RZ ;  /* 0x00005410ff507816 */ /* 0x002fe200000000ff */
[----:B------:R0:W-:Y:S01]  /*4ea0*/  STL [R1+0x18], R79 ;  /* 0x0000184f01007387 */ /* 0x0001e20000100800 */
[----:B------:R-:W-:Y:S02]  /*4eb0*/  @!P3 PRMT R82, R78, 0x7610, R82 ;  /* 0x000076104e52b816 */ /* 0x000fe40000000052 */
[----:B------:R-:W-:Y:S02]  /*4ec0*/  @!P5 PRMT R81, R74, 0x7610, R81 ;  /* 0x000076104a51d816 */ /* 0x000fe40000000051 */
[----:B------:R-:W-:Y:S01]  /*4ed0*/  @!P4 PRMT R80, R77, 0x7610, R80 ;  /* 0x000076104d50c816 */ /* 0x000fe20000000050 */
[----:B------:R1:W-:Y:S01]  /*4ee0*/  STL [R1+0x1c], R78 ;  /* 0x00001c4e01007387 */ /* 0x0003e20000100800 */
[----:B------:R-:W-:-:S02]  /*4ef0*/  @!P3 PRMT R82, R82, 0x7610, R78 ;  /* 0x000076105252b816 */ /* 0x000fc4000000004e */
[----:B0-----:R-:W-:Y:S01]  /*4f00*/  PRMT R79, R79, 0x5410, RZ ;  /* 0x000054104f4f7816 */ /* 0x001fe200000000ff */
[----:B------:R0:W-:Y:S01]  /*4f10*/  STL [R1+0x24], R77 ;  /* 0x0000244d01007387 */ /* 0x0001e20000100800 */
[----:B------:R-:W-:Y:S02]  /*4f20*/  LOP3.LUT P3, RZ, R52, 0x8000, RZ, 0xc0, !PT ;  /* 0x0000800034ff7812 */ /* 0x000fe4000786c0ff */
[----:B------:R-:W-:Y:S02]  /*4f30*/  @!P5 PRMT R81, R81, 0x7610, R74 ;  /* 0x000076105151d816 */ /* 0x000fe4000000004a */
[----:B------:R-:W-:Y:S02]  /*4f40*/  @!P4 PRMT R80, R80, 0x7610, R77 ;  /* 0x000076105050c816 */ /* 0x000fe4000000004d */
[----:B------:R-:W-:Y:S02]  /*4f50*/  LOP3.LUT P5, RZ, R52, 0x4000, RZ, 0xc0, !PT ;  /* 0x0000400034ff7812 */ /* 0x000fe400078ac0ff */
[----:B------:R-:W-:-:S02]  /*4f60*/  @!P2 PRMT R79, R79, 0x7610, R76 ;  /* 0x000076104f4fa816 */ /* 0x000fc4000000004c */
[----:B-1----:R-:W-:Y:S02]  /*4f70*/  PRMT R78, R78, 0x5410, RZ ;  /* 0x000054104e4e7816 */ /* 0x002fe400000000ff */
[----:B0-----:R-:W-:Y:S01]  /*4f80*/  PRMT R77, R77, 0x5410, RZ ;  /* 0x000054104d4d7816 */ /* 0x001fe200000000ff */
[----:B------:R0:W-:Y:S01]  /*4f90*/  STL [R1+0x20], R74 ;  /* 0x0000204a01007387 */ /* 0x0001e20000100800 */
[----:B------:R-:W-:Y:S02]  /*4fa0*/  PRMT R79, RZ, 0x7610, R79 ;  /* 0x00007610ff4f7816 */ /* 0x000fe4000000004f */
[----:B------:R-:W-:Y:S02]  /*4fb0*/  @!P6 PRMT R78, R78, 0x5410, R75 ;  /* 0x000054104e4ee816 */ /* 0x000fe4000000004b */
[----:B------:R-:W-:Y:S02]  /*4fc0*/  @!P1 PRMT R77, R77, 0x5410, R69 ;  /* 0x000054104d4d9816 */ /* 0x000fe40000000045 */
[----:B0-----:R-:W-:Y:S01]  /*4fd0*/  PRMT R74, R74, 0x5410, RZ ;  /* 0x000054104a4a7816 */ /* 0x001fe200000000ff */
[----:B------:R0:W-:Y:S01]  /*4fe0*/  STL [R1+0x28], R76 ;  /* 0x0000284c01007387 */ /* 0x0001e20000100800 */
[----:B------:R-:W-:-:S02]  /*4ff0*/  LOP3.LUT P4, RZ, R52, 0x2000, RZ, 0xc0, !PT ;  /* 0x0000200034ff7812 */ /* 0x000fc4000788c0ff */
[----:B------:R-:W-:Y:S01]  /*5000*/  @!P2 PRMT R74, R74, 0x5410, R76 ;  /* 0x000054104a4aa816 */ /* 0x000fe2000000004c */
[----:B------:R1:W-:Y:S01]  /*5010*/  STL [R1+0x2c], R75 ;  /* 0x00002c4b01007387 */ /* 0x0003e20000100800 */
[----:B------:R-:W-:Y:S02]  /*5020*/  LOP3.LUT P2, RZ, R52, 0x1000, RZ, 0xc0, !PT ;  /* 0x0000100034ff7812 */ /* 0x000fe4000784c0ff */
[----:B------:R-:W-:Y:S02]  /*5030*/  @!P6 PRMT R79, R75, 0x7632, R79 ;  /* 0x000076324b4fe816 */ /* 0x000fe4000000004f */
[----:B------:R-:W-:Y:S02]  /*5040*/  PRMT R77, RZ, 0x7610, R77 ;  /* 0x00007610ff4d7816 */ /* 0x000fe4000000004d */
[----:B------:R-:W-:Y:S02]  /*5050*/  PRMT R78, RZ, 0x7610, R78 ;  /* 0x00007610ff4e7816 */ /* 0x000fe4000000004e */
[----:B0-----:R-:W-:-:S02]  /*5060*/  PRMT R76, R76, 0x5410, RZ ;  /* 0x000054104c4c7816 */ /* 0x001fc400000000ff */
[----:B-1----:R-:W-:Y:S02]  /*5070*/  PRMT R75, R75, 0x5410, RZ ;  /* 0x000054104b4b7816 */ /* 0x002fe400000000ff */
[C---:B------:R-:W-:Y:S02]  /*5080*/  @!P3 PRMT R77, R73.reuse, 0x7610, R77 ;  /* 0x00007610494db816 */ /* 0x040fe4000000004d */
[----:B------:R-:W-:Y:S02]  /*5090*/  @!P3 PRMT R78, R73, 0x7632, R78 ;  /* 0x00007632494eb816 */ /* 0x000fe4000000004e */
[----:B------:R-:W-:Y:S02]  /*50a0*/  LOP3.LUT P6, RZ, R52, 0x800, RZ, 0xc0, !PT ;  /* 0x0000080034ff7812 */ /* 0x000fe400078cc0ff */
[----:B------:R-:W-:Y:S02]  /*50b0*/  @!P1 PRMT R76, R76, 0x7610, R69 ;  /* 0x000076104c4c9816 */ /* 0x000fe40000000045 */
[----:B------:R-:W-:-:S02]  /*50c0*/  LOP3.LUT P3, RZ, R52, 0x200, RZ, 0xc0, !PT ;  /* 0x0000020034ff7812 */ /* 0x000fc4000786c0ff */
[----:B------:R-:W-:Y:S01]  /*50d0*/  @!P5 PRMT R75, R75, 0x7610, R72 ;  /* 0x000076104b4bd816 */ /* 0x000fe20000000048 */
[----:B------:R0:W-:Y:S01]  /*50e0*/  STL [R1+0x30], R69 ;  /* 0x0000304501007387 */ /* 0x0001e20000100800 */
[----:B------:R-:W-:Y:S02]  /*50f0*/  PRMT R76, RZ, 0x7610, R76 ;  /* 0x00007610ff4c7816 */ /* 0x000fe4000000004c */
[----:B------:R-:W-:Y:S01]  /*5100*/  PRMT R75, RZ, 0x7610, R75 ;  /* 0x00007610ff4b7816 */ /* 0x000fe2000000004b */
[----:B------:R1:W-:Y:S01]  /*5110*/  STL [R1+0x34], R73 ;  /* 0x0000344901007387 */ /* 0x0003e20000100800 */
[----:B------:R-:W-:Y:S02]  /*5120*/  PRMT R74, RZ, 0x7610, R74 ;  /* 0x00007610ff4a7816 */ /* 0x000fe4000000004a */
[----:B0-----:R-:W-:Y:S02]  /*5130*/  PRMT R69, R69, 0x5410, RZ ;  /* 0x0000541045457816 */ /* 0x001fe400000000ff */
[----:B-1----:R-:W-:Y:S01]  /*5140*/  PRMT R73, R73, 0x5410, RZ ;  /* 0x0000541049497816 */ /* 0x002fe200000000ff */
[----:B------:R0:W-:Y:S01]  /*5150*/  STL [R1+0x38], R72 ;  /* 0x0000384801007387 */ /* 0x0001e20000100800 */
[----:B------:R-:W-:-:S02]  /*5160*/  @!P5 PRMT R69, R69, 0x5410, R72 ;  /* 0x000054104545d816 */ /* 0x000fc40000000048 */
[C---:B------:R-:W-:Y:S01]  /*5170*/  LOP3.LUT P1, RZ, R52.reuse, 0x400, RZ, 0xc0, !PT ;  /* 0x0000040034ff7812 */ /* 0x040fe2000782c0ff */
[----:B------:R1:W-:Y:S01]  /*5180*/  STL [R1+0x3c], R71 ;  /* 0x00003c4701007387 */ /* 0x0003e20000100800 */
[----:B------:R-:W-:Y:S02]  /*5190*/  LOP3.LUT P5, RZ, R52, 0x100, RZ, 0xc0, !PT ;  /* 0x0000010034ff7812 */ /* 0x000fe400078ac0ff */
[C---:B------:R-:W-:Y:S01]  /*51a0*/  @!P4 PRMT R75, R71.reuse, 0x7610, R75 ;  /* 0x00007610474bc816 */ /* 0x040fe2000000004b */
[----:B------:R4:W-:Y:S01]  /*51b0*/  STL [R1+0x40], R70 ;  /* 0x0000404601007387 */ /* 0x0009e20000100800 */
[----:B------:R-:W-:Y:S02]  /*51c0*/  @!P4 PRMT R76, R71, 0x7632, R76 ;  /* 0x00007632474cc816 */ /* 0x000fe4000000004c */
[----:B------:R-:W-:Y:S02]  /*51d0*/  @!P2 PRMT R73, R73, 0x5410, R70 ;  /* 0x000054104949a816 */ /* 0x000fe40000000046 */
[----:B------:R-:W-:-:S02]  /*51e0*/  @!P2 PRMT R74, R70, 0x7632, R74 ;  /* 0x00007632464aa816 */ /* 0x000fc4000000004a */
[----:B0-----:R-:W-:Y:S02]  /*51f0*/  PRMT R72, R72, 0x5410, RZ ;  /* 0x0000541048487816 */ /* 0x001fe400000000ff */
[----:B-1----:R-:W-:Y:S02]  /*5200*/  PRMT R71, R71, 0x5410, RZ ;  /* 0x0000541047477816 */ /* 0x002fe400000000ff */
[----:B----4-:R-:W-:Y:S02]  /*5210*/  PRMT R70, R70, 0x5410, RZ ;  /* 0x0000541046467816 */ /* 0x010fe400000000ff */
[C---:B------:R-:W-:Y:S02]  /*5220*/  LOP3.LUT P4, RZ, R52.reuse, 0x80, RZ, 0xc0, !PT ;  /* 0x0000008034ff7812 */ /* 0x040fe4000788c0ff */
[----:B------:R-:W-:Y:S02]  /*5230*/  LOP3.LUT P2, RZ, R52, 0x40, RZ, 0xc0, !PT ;  /* 0x0000004034ff7812 */ /* 0x000fe4000784c0ff */
[----:B------:R-:W-:-:S02]  /*5240*/  @!P6 PRMT R72, R72, 0x5410, R55 ;  /* 0x000054104848e816 */ /* 0x000fc40000000037 */
[----:B------:R-:W-:Y:S02]  /*5250*/  @!P6 PRMT R71, R71, 0x7610, R55 ;  /* 0x000076104747e816 */ /* 0x000fe40000000037 */
[----:B------:R-:W-:Y:S01]  /*5260*/  @!P3 PRMT R70, R70, 0x7610, R57 ;  /* 0x000076104646b816 */ /* 0x000fe20000000039 */
[----:B------:R0:W-:Y:S01]  /*5270*/  STL [R1+0x44], R55 ;  /* 0x0000443701007387 */ /* 0x0001e20000100800 */
[----:B------:R-:W-:Y:S02]  /*5280*/  PRMT R72, RZ, 0x7610, R72 ;  /* 0x00007610ff487816 */ /* 0x000fe40000000048 */
[----:B------:R-:W-:Y:S02]  /*5290*/  PRMT R73, RZ, 0x7610, R73 ;  /* 0x00007610ff497816 */ /* 0x000fe40000000049 */
[----:B------:R-:W-:Y:S02]  /*52a0*/  PRMT R70, RZ, 0x7610, R70 ;  /* 0x00007610ff467816 */ /* 0x000fe40000000046 */
[----:B------:R-:W-:-:S02]  /*52b0*/  PRMT R71, RZ, 0x7610, R71 ;  /* 0x00007610ff477816 */ /* 0x000fc40000000047 */
[----:B0-----:R-:W-:Y:S01]  /*52c0*/  PRMT R55, RZ, 0x7610, R55 ;  /* 0x00007610ff377816 */ /* 0x001fe20000000037 */
[----:B------:R0:W-:Y:S01]  /*52d0*/  STL [R1+0x48], R58 ;  /* 0x0000483a01007387 */ /* 0x0001e20000100800 */
[----:B------:R-:W-:Y:S02]  /*52e0*/  LOP3.LUT P6, RZ, R52, 0x20, RZ, 0xc0, !PT ;  /* 0x0000002034ff7812 */ /* 0x000fe400078cc0ff */
[C---:B------:R-:W-:Y:S01]  /*52f0*/  @!P1 PRMT R72, R58.reuse, 0x7610, R72 ;  /* 0x000076103a489816 */ /* 0x040fe20000000048 */
[----:B------:R1:W-:Y:S01]  /*5300*/  STL [R1+0x4c], R57 ;  /* 0x00004c3901007387 */ /* 0x0003e20000100800 */
[----:B------:R-:W-:Y:S02]  /*5310*/  @!P1 PRMT R73, R58, 0x7632, R73 ;  /* 0x000076323a499816 */ /* 0x000fe40000000049 */
[----:B------:R-:W-:Y:S02]  /*5320*/  @!P3 PRMT R55, R57, 0x7610, R55 ;  /* 0x000076103937b816 */ /* 0x000fe40000000037 */
[----:B------:R-:W-:-:S02]  /*5330*/  @!P5 PRMT R70, R56, 0x7610, R70 ;  /* 0x000076103846d816 */ /* 0x000fc40000000046 */
[----:B------:R-:W-:Y:S02]  /*5340*/  @!P5 PRMT R71, R56, 0x7632, R71 ;  /* 0x000076323847d816 */ /* 0x000fe40000000047 */
[C---:B------:R-:W-:Y:S02]  /*5350*/  LOP3.LUT P1, RZ, R52.reuse, 0x10, RZ, 0xc0, !PT ;  /* 0x0000001034ff7812 */ /* 0x040fe4000782c0ff */
[----:B------:R-:W-:Y:S02]  /*5360*/  LOP3.LUT P5, RZ, R52, 0x4, RZ, 0xc0, !PT ;  /* 0x0000000434ff7812 */ /* 0x000fe400078ac0ff */
[----:B0-----:R-:W-:Y:S02]  /*5370*/  PRMT R58, R58, 0x5410, RZ ;  /* 0x000054103a3a7816 */ /* 0x001fe400000000ff */
[----:B-1----:R-:W-:Y:S01]  /*5380*/  PRMT R57, R57, 0x5410, RZ ;  /* 0x0000541039397816 */ /* 0x002fe200000000ff */
[----:B------:R0:W-:Y:S01]  /*5390*/  STL [R1+0x50], R56 ;  /* 0x0000503801007387 */ /* 0x0001e20000100800 */
[----:B------:R-:W-:-:S02]  /*53a0*/  PRMT R69, RZ, 0x7610, R69 ;  /* 0x00007610ff457816 */ /* 0x000fc40000000045 */
[----:B------:R-:W-:Y:S02]  /*53b0*/  LOP3.LUT P3, RZ, R52, 0x8, RZ, 0xc0, !PT ;  /* 0x0000000834ff7812 */ /* 0x000fe4000786c0ff */
[----:B------:R-:W-:Y:S02]  /*53c0*/  @!P4 PRMT R58, R58, 0x5410, R54 ;  /* 0x000054103a3ac816 */ /* 0x000fe40000000036 */
[----:B------:R-:W-:Y:S02]  /*53d0*/  @!P2 PRMT R57, R57, 0x5410, R53 ;  /* 0x000054103939a816 */ /* 0x000fe40000000035 */
[----:B0-----:R-:W-:Y:S01]  /*53e0*/  PRMT R56, R56, 0x5410, RZ ;  /* 0x0000541038387816 */ /* 0x001fe200000000ff */
[----:B------:R0:W-:Y:S01]  /*53f0*/  STL [R1+0x54], R54 ;  /* 0x0000543601007387 */ /* 0x0001e20000100800 */
[----:B------:R-:W-:Y:S02]  /*5400*/  @!P4 PRMT R69, R54, 0x7632, R69 ;  /* 0x000076323645c816 */ /* 0x000fe40000000045 */
[----:B------:R-:W-:Y:S01]  /*5410*/  LOP3.LUT P4, RZ, R52, 0x2, RZ, 0xc0, !PT ;  /* 0x0000000234ff7812 */ /* 0x000fe2000788c0ff */
[----:B------:R1:W-:Y:S01]  /*5420*/  STL [R1+0x58], R53 ;  /* 0x0000583501007387 */ /* 0x0003e20000100800 */
[----:B------:R-:W-:-:S02]  /*5430*/  @!P2 PRMT R56, R56, 0x7610, R53 ;  /* 0x000076103838a816 */ /* 0x000fc40000000035 */
[----:B------:R-:W-:Y:S02]  /*5440*/  PRMT R57, RZ, 0x7610, R57 ;  /* 0x00007610ff397816 */ /* 0x000fe40000000039 */
[----:B------:R-:W-:Y:S02]  /*5450*/  PRMT R58, RZ, 0x7610, R58 ;  /* 0x00007610ff3a7816 */ /* 0x000fe4000000003a */
[----:B------:R-:W-:Y:S02]  /*5460*/  LOP3.LUT P2, RZ, R52, 0x1, RZ, 0xc0, !PT ;  /* 0x0000000134ff7812 */ /* 0x000fe4000784c0ff */
[----:B0-----:R-:W-:Y:S02]  /*5470*/  PRMT R54, RZ, 0x7610, R54 ;  /* 0x00007610ff367816 */ /* 0x001fe40000000036 */
[----:B-1----:R-:W-:Y:S01]  /*5480*/  PRMT R53, RZ, 0x7610, R53 ;  /* 0x00007610ff357816 */ /* 0x002fe20000000035 */
[----:B------:R0:W-:Y:S01]  /*5490*/  STL [R1+0x5c], R46 ;  /* 0x00005c2e01007387 */ /* 0x0001e20000100800 */
[----:B------:R-:W-:-:S02]  /*54a0*/  @!P6 PRMT R57, R46, 0x7610, R57 ;  /* 0x000076102e39e816 */ /* 0x000fc40000000039 */
[----:B------:R-:W-:Y:S02]  /*54b0*/  @!P6 PRMT R58, R46, 0x7632, R58 ;  /* 0x000076322e3ae816 */ /* 0x000fe4000000003a */
[----:B------:R-:W-:Y:S02]  /*54c0*/  PRMT R55, R55, 0x5410, RZ ;  /* 0x0000541037377816 */ /* 0x000fe400000000ff */
[----:B------:R-:W-:Y:S02]  /*54d0*/  LOP3.LUT P6, RZ, R67, 0x80000000, RZ, 0xc0, !PT ;  /* 0x8000000043ff7812 */ /* 0x000fe400078cc0ff */
[----:B------:R-:W-:Y:S02]  /*54e0*/  @!P1 PRMT R53, R20, 0x7610, R53 ;  /* 0x0000761014359816 */ /* 0x000fe40000000035 */
[----:B0-----:R-:W-:Y:S02]  /*54f0*/  PRMT R46, RZ, 0x7610, R46 ;  /* 0x00007610ff2e7816 */ /* 0x001fe4000000002e */
[----:B------:R-:W-:-:S02]  /*5500*/  PRMT R56, RZ, 0x7610, R56 ;  /* 0x00007610ff387816 */ /* 0x000fc40000000038 */
[----:B------:R-:W-:Y:S01]  /*5510*/  @!P5 PRMT R54, R49, 0x7610, R54 ;  /* 0x000076103136d816 */ /* 0x000fe20000000036 */
[----:B------:R0:W-:Y:S01]  /*5520*/  STL [R1+0x60], R20 ;  /* 0x0000601401007387 */ /* 0x0001e20000100800 */
[----:B------:R-:W-:Y:S02]  /*5530*/  @!P1 PRMT R55, R55, 0x7610, R20 ;  /* 0x0000761037379816 */ /* 0x000fe40000000014 */
[C---:B------:R-:W-:Y:S01]  /*5540*/  @!P3 PRMT R46, R50.reuse, 0x7610, R46 ;  /* 0x00007610322eb816 */ /* 0x040fe2000000002e */
[----:B------:R1:W-:Y:S01]  /*5550*/  STL [R1+0x64], R50 ;  /* 0x0000643201007387 */ /* 0x0003e20000100800 */
[----:B------:R-:W-:Y:S02]  /*5560*/  @!P3 PRMT R56, R50, 0x7632, R56 ;  /* 0x000076323238b816 */ /* 0x000fe40000000038 */
[----:B------:R-:W-:Y:S02]  /*5570*/  PRMT R53, R53, 0x5410, RZ ;  /* 0x0000541035357816 */ /* 0x000fe400000000ff */
[----:B------:R-:W-:-:S02]  /*5580*/  PRMT R54, R54, 0x5410, RZ ;  /* 0x0000541036367816 */ /* 0x000fc400000000ff */
[----:B0-----:R-:W-:Y:S02]  /*5590*/  PRMT R20, RZ, 0x7610, R20 ;  /* 0x00007610ff147816 */ /* 0x001fe40000000014 */
[C---:B------:R-:W-:Y:S02]  /*55a0*/  LOP3.LUT P3, RZ, R67.reuse, 0x20000000, RZ, 0xc0, !PT ;  /* 0x2000000043ff7812 */ /* 0x040fe4000786c0ff */
[----:B-1----:R-:W-:Y:S01]  /*55b0*/  PRMT R50, RZ, 0x5410, RZ ;  /* 0x00005410ff327816 */ /* 0x002fe200000000ff */
[----:B------:R0:W-:Y:S01]  /*55c0*/  STL [R1+0x68], R49 ;  /* 0x0000683101007387 */ /* 0x0001e20000100800 */
[----:B------:R-:W-:Y:S02]  /*55d0*/  LOP3.LUT P1, RZ, R67, 0x40000000, RZ, 0xc0, !PT ;  /* 0x4000000043ff7812 */ /* 0x000fe4000782c0ff */
[----:B------:R-:W-:Y:S01]  /*55e0*/  @!P5 PRMT R20, R49, 0x7632, R20 ;  /* 0x000076323114d816 */ /* 0x000fe20000000014 */
[----:B------:R1:W-:Y:S01]  /*55f0*/  STL [R1+0x6c], R48 ;  /* 0x00006c3001007387 */ /* 0x0003e20000100800 */
[----:B------:R-:W-:-:S02]  /*5600*/  @!P4 PRMT R53, R53, 0x5410, R48 ;  /* 0x000054103535c816 */ /* 0x000fc40000000030 */
[----:B------:R-:W-:Y:S02]  /*5610*/  @!P4 PRMT R54, R54, 0x7610, R48 ;  /* 0x000076103636c816 */ /* 0x000fe40000000030 */
[----:B------:R-:W-:Y:S02]  /*5620*/  @!P2 PRMT R50, R47, 0x7610, R50 ;  /* 0x000076102f32a816 */ /* 0x000fe40000000032 */
[----:B0-----:R-:W-:Y:S02]  /*5630*/  PRMT R49, RZ, 0x7610, R49 ;  /* 0x00007610ff317816 */ /* 0x001fe40000000031 */
[----:B-1----:R-:W-:Y:S01]  /*5640*/  PRMT R48, RZ, 0x7610, R48 ;  /* 0x00007610ff307816 */ /* 0x002fe20000000030 */
[----:B------:R0:W-:Y:S01]  /*5650*/  STL [R1+0x70], R47 ;  /* 0x0000702f01007387 */ /* 0x0001e20000100800 */
[C---:B------:R-:W-:Y:S02]  /*5660*/  LOP3.LUT P5, RZ, R67.reuse, 0x10000000, RZ, 0xc0, !PT ;  /* 0x1000000043ff7812 */ /* 0x040fe400078ac0ff */
[----:B------:R-:W-:-:S02]  /*5670*/  LOP3.LUT P4, RZ, R67, 0x8000000, RZ, 0xc0, !PT ;  /* 0x0800000043ff7812 */ /* 0x000fc4000788c0ff */
[----:B------:R-:W-:Y:S02]  /*5680*/  @!P2 PRMT R50, R50, 0x7610, R47 ;  /* 0x000076103232a816 */ /* 0x000fe4000000002f */
[C---:B------:R-:W-:Y:S02]  /*5690*/  @!P6 PRMT R49, R33.reuse, 0x7610, R49 ;  /* 0x000076102131e816 */ /* 0x040fe40000000031 */
[----:B------:R-:W-:Y:S02]  /*56a0*/  @!P6 PRMT R48, R33, 0x7632, R48 ;  /* 0x000076322130e816 */ /* 0x000fe40000000030 */
[----:B0-----:R-:W-:Y:S02]  /*56b0*/  PRMT R47, RZ, 0x7610, R47 ;  /* 0x00007610ff2f7816 */ /* 0x001fe4000000002f */
[----:B------:R-:W-:Y:S02]  /*56c0*/  PRMT R48, R48, 0x5410, RZ ;  /* 0x0000541030307816 */ /* 0x000fe400000000ff */
[----:B------:R-:W-:-:S02]  /*56d0*/  PRMT R49, R49, 0x5410, RZ ;  /* 0x0000541031317816 */ /* 0x000fc400000000ff */
[----:B------:R-:W-:Y:S02]  /*56e0*/  LOP3.LUT P2, RZ, R67, 0x4000000, RZ, 0xc0, !PT ;  /* 0x0400000043ff7812 */ /* 0x000fe4000784c0ff */
[----:B------:R-:W-:Y:S01]  /*56f0*/  @!P3 PRMT R47, R44, 0x7632, R47 ;  /* 0x000076322c2fb816 */ /* 0x000fe2000000002f */
[----:B------:R0:W-:Y:S01]  /*5700*/  STL [R1+0x74], R33 ;  /* 0x0000742101007387 */ /* 0x0001e20000100800 */
[--C-:B------:R-:W-:Y:S02]  /*5710*/  @!P1 PRMT R48, R48, 0x5410, R45.reuse ;  /* 0x0000541030309816 */ /* 0x100fe4000000002d */
[----:B------:R-:W-:Y:S01]  /*5720*/  @!P1 PRMT R49, R49, 0x7610, R45 ;  /* 0x0000761031319816 */ /* 0x000fe2000000002d */
[----:B------:R1:W-:Y:S01]  /*5730*/  STL [R1+0x78], R45 ;  /* 0x0000782d01007387 */ /* 0x0003e20000100800 */
[----:B------:R-:W-:Y:S02]  /*5740*/  LOP3.LUT P1, RZ, R67, 0x1000000, RZ, 0xc0, !PT ;  /* 0x0100000043ff7812 */ /* 0x000fe4000782c0ff */
[----:B------:R-:W-:-:S02]  /*5750*/  PRMT R46, R46, 0x5410, RZ ;  /* 0x000054102e2e7816 */ /* 0x000fc400000000ff */
[----:B------:R-:W-:Y:S02]  /*5760*/  PRMT R47, R47, 0x5410, RZ ;  /* 0x000054102f2f7816 */ /* 0x000fe400000000ff */
[----:B0-----:R-:W-:Y:S02]  /*5770*/  PRMT R33, RZ, 0x7610, R33 ;  /* 0x00007610ff217816 */ /* 0x001fe40000000021 */
        /* <DEDUP_REMOVED lines=11> */
[----:B------:R-:W-:Y:S02]  /*5830*/  LOP3.LUT P3, RZ, R67, 0x800000, RZ, 0xc0, !PT ;  /* 0x0080000043ff7812 */ /* 0x000fe4000786c0ff */
[----:B------:R-:W-:-:S02]  /*5840*/  @!P4 PRMT R45, R45, 0x7610, R42 ;  /* 0x000076102d2dc816 */ /* 0x000fc4000000002a */
[C---:B------:R-:W-:Y:S02]  /*5850*/  @!P2 PRMT R44, R24.reuse, 0x7610, R44 ;  /* 0x00007610182ca816 */ /* 0x040fe4000000002c */
[----:B------:R-:W-:Y:S02]  /*5860*/  @!P2 PRMT R43, R24, 0x7632, R43 ;  /* 0x00007632182ba816 */ /* 0x000fe4000000002b */
[----:B0-----:R-:W-:Y:S02]  /*5870*/  PRMT R42, RZ, 0x7610, R42 ;  /* 0x00007610ff2a7816 */ /* 0x001fe4000000002a */
[C---:B------:R-:W-:Y:S02]  /*5880*/  LOP3.LUT P5, RZ, R67.reuse, 0x400000, RZ, 0xc0, !PT ;  /* 0x0040000043ff7812 */ /* 0x040fe400078ac0ff */
[----:B------:R-:W-:Y:S02]  /*5890*/  LOP3.LUT P4, RZ, R67, 0x200000, RZ, 0xc0, !PT ;  /* 0x0020000043ff7812 */ /* 0x000fe4000788c0ff */
[----:B------:R-:W-:-:S02]  /*58a0*/  PRMT R43, R43, 0x5410, RZ ;  /* 0x000054102b2b7816 */ /* 0x000fc400000000ff */
[----:B------:R-:W-:Y:S02]  /*58b0*/  PRMT R44, R44, 0x5410, RZ ;  /* 0x000054102c2c7816 */ /* 0x000fe400000000ff */
[----:B------:R-:W-:Y:S01]  /*58c0*/  @!P1 PRMT R42, R31, 0x7632, R42 ;  /* 0x000076321f2a9816 */ /* 0x000fe2000000002a */
[----:B------:R0:W-:Y:S01]  /*58d0*/  STL [R1+0x88], R24 ;  /* 0x0000881801007387 */ /* 0x0001e20000100800 */
[--C-:B------:R-:W-:Y:S02]  /*58e0*/  @!P6 PRMT R43, R43, 0x5410, R32.reuse ;  /* 0x000054102b2be816 */ /* 0x100fe40000000020 */
[----:B------:R-:W-:Y:S02]  /*58f0*/  @!P6 PRMT R44, R44, 0x7610, R32 ;  /* 0x000076102c2ce816 */ /* 0x000fe40000000020 */
[----:B------:R-:W-:Y:S02]  /*5900*/  PRMT R33, R33, 0x5410, RZ ;  /* 0x0000541021217816 */ /* 0x000fe400000000ff */
[----:B------:R-:W-:-:S02]  /*5910*/  PRMT R42, R42, 0x5410, RZ ;  /* 0x000054102a2a7816 */ /* 0x000fc400000000ff */
[----:B------:R-:W-:Y:S02]  /*5920*/  LOP3.LUT P6, RZ, R67, 0x80000, RZ, 0xc0, !PT ;  /* 0x0008000043ff7812 */ /* 0x000fe400078cc0ff */
[----:B0-----:R-:W-:Y:S01]  /*5930*/  PRMT R24, RZ, 0x7610, R24 ;  /* 0x00007610ff187816 */ /* 0x001fe20000000018 */
[----:B------:R0:W-:Y:S01]  /*5940*/  STL [R1+0x8c], R32 ;  /* 0x00008c2001007387 */ /* 0x0001e20000100800 */
[----:B------:R-:W-:Y:S02]  /*5950*/  @!P3 PRMT R33, R33, 0x5410, R30 ;  /* 0x000054102121b816 */ /* 0x000fe4000000001e */
[----:B------:R-:W-:Y:S01]  /*5960*/  @!P1 PRMT R24, R31, 0x7610, R24 ;  /* 0x000076101f189816 */ /* 0x000fe20000000018 */
[----:B------:R1:W-:Y:S01]  /*5970*/  STL [R1+0x90], R31 ;  /* 0x0000901f01007387 */ /* 0x0003e20000100800 */
[----:B------:R-:W-:-:S03]  /*5980*/  @!P3 PRMT R42, R42, 0x7610, R30 ;  /* 0x000076102a2ab816 */ /* 0x000fc6000000001e */
[----:B------:R4:W-:Y:S01]  /*5990*/  STL [R1+0x94], R30 ;  /* 0x0000941e01007387 */ /* 0x0009e20000100800 */
[----:B0-----:R-:W-:Y:S02]  /*59a0*/  PRMT R32, RZ, 0x5410, RZ ;  /* 0x00005410ff207816 */ /* 0x001fe400000000ff */
[----:B-1----:R-:W-:Y:S02]  /*59b0*/  PRMT R31, RZ, 0x7610, R31 ;  /* 0x00007610ff1f7816 */ /* 0x002fe4000000001f */
[----:B----4-:R-:W-:Y:S01]  /*59c0*/  PRMT R30, RZ, 0x7610, R30 ;  /* 0x00007610ff1e7816 */ /* 0x010fe2000000001e */
[----:B------:R0:W-:Y:S01]  /*59d0*/  STL [R1+0x9c], R25 ;  /* 0x00009c1901007387 */ /* 0x0001e20000100800 */
[----:B------:R-:W-:Y:S02]  /*59e0*/  LOP3.LUT P1, RZ, R67, 0x40000, RZ, 0xc0, !PT ;  /* 0x0004000043ff7812 */ /* 0x000fe4000782c0ff */
[----:B------:R-:W-:Y:S02]  /*59f0*/  @!P5 PRMT R32, R87, 0x7610, R32 ;  /* 0x000076105720d816 */ /* 0x000fe40000000020 */
[----:B------:R-:W-:-:S02]  /*5a00*/  @!P4 PRMT R31, R25, 0x7610, R31 ;  /* 0x00007610191fc816 */ /* 0x000fc4000000001f */
[----:B------:R-:W-:Y:S02]  /*5a10*/  @!P4 PRMT R30, R25, 0x7632, R30 ;  /* 0x00007632191ec816 */ /* 0x000fe4000000001e */
[----:B0-----:R-:W-:Y:S02]  /*5a20*/  PRMT R25, RZ, 0x7610, R25 ;  /* 0x00007610ff197816 */ /* 0x001fe40000000019 */
[C---:B------:R-:W-:Y:S02]  /*5a30*/  LOP3.LUT P2, RZ, R67.reuse, 0x100000, RZ, 0xc0, !PT ;  /* 0x0010000043ff7812 */ /* 0x040fe4000784c0ff */
[----:B------:R-:W-:Y:S02]  /*5a40*/  @!P5 PRMT R32, R32, 0x7610, R87 ;  /* 0x000076102020d816 */ /* 0x000fe40000000057 */
[----:B------:R-:W-:Y:S02]  /*5a50*/  LOP3.LUT P5, RZ, R67, 0x10000, RZ, 0xc0, !PT ;  /* 0x0001000043ff7812 */ /* 0x000fe400078ac0ff */
[----:B------:R-:W-:-:S02]  /*5a60*/  @!P6 PRMT R25, R22, 0x7632, R25 ;  /* 0x000076321619e816 */ /* 0x000fc40000000019 */
[----:B------:R-:W-:Y:S02]  /*5a70*/  LOP3.LUT P3, RZ, R67, 0x20000, RZ, 0xc0, !PT ;  /* 0x0002000043ff7812 */ /* 0x000fe4000786c0ff */
[----:B------:R-:W-:Y:S02]  /*5a80*/  PRMT R20, R20, 0x5410, RZ ;  /* 0x0000541014147816 */ /* 0x000fe400000000ff */
[----:B------:R-:W-:Y:S02]  /*5a90*/  PRMT R24, R24, 0x5410, RZ ;  /* 0x0000541018187816 */ /* 0x000fe400000000ff */
[----:B------:R-:W-:Y:S01]  /*5aa0*/  PRMT R25, R25, 0x5410, RZ ;  /* 0x0000541019197816 */ /* 0x000fe200000000ff */
[----:B------:R0:W-:Y:S01]  /*5ab0*/  STL [R1+0xa4], R22 ;  /* 0x0000a41601007387 */ /* 0x0001e20000100800 */
[----:B------:R-:W-:Y:S02]  /*5ac0*/  LOP3.LUT P4, RZ, R67, 0x8000, RZ, 0xc0, !PT ;  /* 0x0000800043ff7812 */ /* 0x000fe4000788c0ff */
[----:B------:R-:W-:Y:S01]  /*5ad0*/  PRMT R30, R30, 0x5410, RZ ;  /* 0x000054101e1e7816 */ /* 0x000fe200000000ff */
[----:B---3--:R1:W-:Y:S01]  /*5ae0*/  STL [R1+0xa8], R21 ;  /* 0x0000a81501007387 */ /* 0x0083e20000100800 */
[----:B------:R-:W-:-:S02]  /*5af0*/  PRMT R31, R31, 0x5410, RZ ;  /* 0x000054101f1f7816 */ /* 0x000fc400000000ff */
[--C-:B------:R-:W-:Y:S02]  /*5b00*/  @!P6 PRMT R20, R20, 0x5410, R22.reuse ;  /* 0x000054101414e816 */ /* 0x100fe40000000016 */
[--C-:B------:R-:W-:Y:S02]  /*5b10*/  @!P1 PRMT R24, R24, 0x5410, R21.reuse ;  /* 0x0000541018189816 */ /* 0x100fe40000000015 */
[--C-:B------:R-:W-:Y:S02]  /*5b20*/  @!P1 PRMT R25, R25, 0x7610, R21.reuse ;  /* 0x0000761019199816 */ /* 0x100fe40000000015 */
[----:B0-----:R-:W-:Y:S02]  /*5b30*/  PRMT R22, RZ, 0x7610, R22 ;  /* 0x00007610ff167816 */ /* 0x001fe40000000016 */
[----:B-1----:R-:W-:Y:S01]  /*5b40*/  PRMT R21, RZ, 0x7610, R21 ;  /* 0x00007610ff157816 */ /* 0x002fe20000000015 */
[----:B------:R0:W-:Y:S01]  /*5b50*/  STL [R1+0xa0], R23 ;  /* 0x0000a01701007387 */ /* 0x0001e20000100800 */
[----:B------:R-:W-:-:S02]  /*5b60*/  @!P2 PRMT R30, R30, 0x5410, R23 ;  /* 0x000054101e1ea816 */ /* 0x000fc40000000017 */
[----:B------:R-:W-:Y:S02]  /*5b70*/  @!P2 PRMT R31, R31, 0x7610, R23 ;  /* 0x000076101f1fa816 */ /* 0x000fe40000000017 */
[C---:B------:R-:W-:Y:S02]  /*5b80*/  LOP3.LUT P2, RZ, R67.reuse, 0x4000, RZ, 0xc0, !PT ;  /* 0x0000400043ff7812 */ /* 0x040fe4000784c0ff */
[----:B------:R-:W-:Y:S02]  /*5b90*/  LOP3.LUT P6, RZ, R67, 0x2000, RZ, 0xc0, !PT ;  /* 0x0000200043ff7812 */ /* 0x000fe400078cc0ff */
[C---:B------:R-:W-:Y:S02]  /*5ba0*/  @!P5 PRMT R22, R19.reuse, 0x7610, R22 ;  /* 0x000076101316d816 */ /* 0x040fe40000000016 */
[----:B0-----:R-:W-:Y:S02]  /*5bb0*/  PRMT R23, RZ, 0x5410, RZ ;  /* 0x00005410ff177816 */ /* 0x001fe400000000ff */
[----:B------:R-:W-:-:S02]  /*5bc0*/  @!P5 PRMT R21, R19, 0x7632, R21 ;  /* 0x000076321315d816 */ /* 0x000fc40000000015 */
[----:B------:R-:W-:Y:S02]  /*5bd0*/  @!P3 PRMT R23, R86, 0x7610, R23 ;  /* 0x000076105617b816 */ /* 0x000fe40000000017 */
[----:B------:R-:W-:Y:S02]  /*5be0*/  PRMT R21, R21, 0x5410, RZ ;  /* 0x0000541015157816 */ /* 0x000fe400000000ff */
[----:B------:R-:W-:Y:S01]  /*5bf0*/  PRMT R22, R22, 0x5410, RZ ;  /* 0x0000541016167816 */ /* 0x000fe200000000ff */
[----:B------:R0:W-:Y:S01]  /*5c00*/  STL [R1+0xb0], R19 ;  /* 0x0000b01301007387 */ /* 0x0001e20000100800 */
[----:B------:R-:W-:Y:S02]  /*5c10*/  @!P3 PRMT R23, R23, 0x7610, R86 ;  /* 0x000076101717b816 */ /* 0x000fe40000000056 */
[--C-:B------:R-:W-:Y:S01]  /*5c20*/  @!P4 PRMT R21, R21, 0x5410, R17.reuse ;  /* 0x000054101515c816 */ /* 0x100fe20000000011 */
[----:B------:R1:W-:Y:S01]  /*5c30*/  STL [R1+0xb4], R17 ;  /* 0x0000b41101007387 */ /* 0x0003e20000100800 */
[----:B------:R-:W-:-:S02]  /*5c40*/  @!P4 PRMT R22, R22, 0x7610, R17 ;  /* 0x000076101616c816 */ /* 0x000fc40000000011 */
[C---:B------:R-:W-:Y:S02]  /*5c50*/  LOP3.LUT P1, RZ, R67.reuse, 0x1000, RZ, 0xc0, !PT ;  /* 0x0000100043ff7812 */ /* 0x040fe4000782c0ff */
[----:B------:R-:W-:Y:S02]  /*5c60*/  LOP3.LUT P3, RZ, R67, 0x800, RZ, 0xc0, !PT ;  /* 0x0000080043ff7812 */ /* 0x000fe4000786c0ff */
[----:B0-----:R-:W-:Y:S02]  /*5c70*/  PRMT R19, RZ, 0x5410, RZ ;  /* 0x00005410ff137816 */ /* 0x001fe400000000ff */
[----:B-1----:R-:W-:Y:S02]  /*5c80*/  PRMT R17, RZ, 0x5410, RZ ;  /* 0x00005410ff117816 */ /* 0x002fe400000000ff */
[----:B------:R-:W-:Y:S02]  /*5c90*/  @!P2 PRMT R19, R18, 0x7610, R19 ;  /* 0x000076101213a816 */ /* 0x000fe40000000013 */
[----:B------:R-:W-:Y:S01]  /*5ca0*/  @!P6 PRMT R17, R16, 0x7610, R17 ;  /* 0x000076101011e816 */ /* 0x000fe20000000011 */
[----:B------:R0:W-:Y:S01]  /*5cb0*/  STL [R1+0xb8], R18 ;  /* 0x0000b81201007387 */ /* 0x0001e20000100800 */
[----:B------:R-:W-:-:S02]  /*5cc0*/  @!P2 PRMT R19, R19, 0x7610, R18 ;  /* 0x000076101313a816 */ /* 0x000fc40000000012 */
[----:B------:R-:W-:Y:S01]  /*5cd0*/  @!P6 PRMT R17, R17, 0x7610, R16 ;  /* 0x000076101111e816 */ /* 0x000fe20000000010 */
[----:B------:R1:W-:Y:S01]  /*5ce0*/  STL [R1+0xbc], R16 ;  /* 0x0000bc1001007387 */ /* 0x0003e20000100800 */
[C---:B------:R-:W-:Y:S02]  /*5cf0*/  LOP3.LUT P5, RZ, R67.reuse, 0x400, RZ, 0xc0, !PT ;  /* 0x0000040043ff7812 */ /* 0x040fe400078ac0ff */
[----:B------:R-:W-:Y:S02]  /*5d00*/  LOP3.LUT P4, RZ, R67, 0x200, RZ, 0xc0, !PT ;  /* 0x0000020043ff7812 */ /* 0x000fe4000788c0ff */
[----:B0-----:R-:W-:Y:S02]  /*5d10*/  PRMT R18, RZ, 0x5410, RZ ;  /* 0x00005410ff127816 */ /* 0x001fe400000000ff */
[----:B-1----:R-:W-:Y:S02]  /*5d20*/  PRMT R16, RZ, 0x5410, RZ ;  /* 0x00005410ff107816 */ /* 0x002fe400000000ff */
[----:B--2---:R-:W-:-:S02]  /*5d30*/  @!P1 PRMT R18, R14, 0x7610, R18 ;  /* 0x000076100e129816 */ /* 0x004fc40000000012 */
[----:B------:R-:W-:Y:S01]  /*5d40*/  @!P3 PRMT R16, R15, 0x7610, R16 ;  /* 0x000076100f10b816 */ /* 0x000fe20000000010 */
[----:B------:R0:W-:Y:S01]  /*5d50*/  STL [R1+0xc0], R14 ;  /* 0x0000c00e01007387 */ /* 0x0001e20000100800 */
[----:B------:R-:W-:Y:S02]  /*5d60*/  @!P1 PRMT R18, R18, 0x7610, R14 ;  /* 0x0000761012129816 */ /* 0x000fe4000000000e */
[----:B------:R-:W-:Y:S01]  /*5d70*/  @!P3 PRMT R16, R16, 0x7610, R15 ;  /* 0x000076101010b816 */ /* 0x000fe2000000000f */
[----:B------:R1:W-:Y:S01]  /*5d80*/  STL [R1+0xc4], R15 ;  /* 0x0000c40f01007387 */ /* 0x0003e20000100800 */
[----:B------:R-:W-:Y:S02]  /*5d90*/  P2R R68, PR, RZ, 0x1 ;  /* 0x00000001ff447803 */ /* 0x000fe40000000000 */
[----:B------:R-:W-:Y:S02]  /*5da0*/  LOP3.LUT P0, RZ, R67, 0x100, RZ, 0xc0, !PT ;  /* 0x0000010043ff7812 */ /* 0x000fe4000780c0ff */
[----:B0-----:R-:W-:-:S02]  /*5db0*/  PRMT R14, RZ, 0x5410, RZ ;  /* 0x00005410ff0e7816 */ /* 0x001fc400000000ff */
[----:B-1----:R-:W-:Y:S02]  /*5dc0*/  PRMT R15, RZ, 0x5410, RZ ;  /* 0x00005410ff0f7816 */ /* 0x002fe400000000ff */
[----:B------:R-:W-:Y:S02]  /*5dd0*/  @!P5 PRMT R14, R8, 0x7610, R14 ;  /* 0x00007610080ed816 */ /* 0x000fe4000000000e */
[----:B------:R-:W-:Y:S02]  /*5de0*/  @!P4 PRMT R15, R13, 0x7610, R15 ;  /* 0x000076100d0fc816 */ /* 0x000fe4000000000f */
[----:B------:R-:W-:Y:S02]  /*5df0*/  @!P5 PRMT R14, R14, 0x7610, R8 ;  /* 0x000076100e0ed816 */ /* 0x000fe40000000008 */
[----:B------:R-:W-:Y:S02]  /*5e00*/  @!P4 PRMT R15, R15, 0x7610, R13 ;  /* 0x000076100f0fc816 */ /* 0x000fe4000000000d */
[----:B------:R-:W-:-:S02]  /*5e10*/  LOP3.LUT P2, RZ, R67, 0x80, RZ, 0xc0, !PT ;  /* 0x0000008043ff7812 */ /* 0x000fc4000784c0ff */
[C---:B------:R-:W-:Y:S02]  /*5e20*/  LOP3.LUT P6, RZ, R67.reuse, 0x40, RZ, 0xc0, !PT ;  /* 0x0000004043ff7812 */ /* 0x040fe400078cc0ff */
[C---:B------:R-:W-:Y:S02]  /*5e30*/  LOP3.LUT P1, RZ, R67.reuse, 0x20, RZ, 0xc0, !PT ;  /* 0x0000002043ff7812 */ /* 0x040fe4000782c0ff */
[C---:B------:R-:W-:Y:S02]  /*5e40*/  LOP3.LUT P3, RZ, R67.reuse, 0x10, RZ, 0xc0, !PT ;  /* 0x0000001043ff7812 */ /* 0x040fe4000786c0ff */
[C---:B------:R-:W-:Y:S02]  /*5e50*/  LOP3.LUT P5, RZ, R67.reuse, 0x8, RZ, 0xc0, !PT ;  /* 0x0000000843ff7812 */ /* 0x040fe400078ac0ff */
[----:B------:R-:W-:Y:S02]  /*5e60*/  LOP3.LUT P4, RZ, R67, 0x4, RZ, 0xc0, !PT ;  /* 0x0000000443ff7812 */ /* 0x000fe4000788c0ff */
[----:B------:R-:W-:-:S04]  /*5e70*/  PRMT R67, RZ, 0x5410, RZ ;  /* 0x00005410ff437816 */ /* 0x000fc800000000ff */
[----:B------:R-:W-:Y:S01]  /*5e80*/  @!P0 PRMT R67, R12, 0x7610, R67 ;  /* 0x000076100c438816 */ /* 0x000fe20000000043 */
[----:B------:R0:W-:Y:S03]  /*5e90*/  STL [R1+0xd0], R12 ;  /* 0x0000d00c01007387 */ /* 0x0001e60000100800 */
[----:B------:R-:W-:Y:S02]  /*5ea0*/  @!P0 PRMT R67, R67, 0x7610, R12 ;  /* 0x0000761043438816 */ /* 0x000fe4000000000c */
[----:B0-----:R-:W-:-:S04]  /*5eb0*/  PRMT R12, RZ, 0x5410, RZ ;  /* 0x00005410ff0c7816 */ /* 0x001fc800000000ff */
        /* <DEDUP_REMOVED lines=8> */
[----:B------:R-:W-:-:S04]  /*5f40*/  @!P4 PRMT R9, R6, 0x7610, R9 ;  /* 0x000076100609c816 */ /* 0x000fc80000000009 */
[----:B------:R-:W-:Y:S02]  /*5f50*/  @!P4 PRMT R9, R9, 0x7610, R6 ;  /* 0x000076100909c816 */ /* 0x000fe40000000006 */
[----:B------:R-:W-:Y:S02]  /*5f60*/  ISETP.NE.AND P4, PT, R61, RZ, PT ;  /* 0x000000ff3d00720c */ /* 0x000fe40003f85270 */
[----:B------:R-:W-:Y:S02]  /*5f70*/  PRMT R61, RZ, 0x5410, RZ ;  /* 0x00005410ff3d7816 */ /* 0x000fe400000000ff */
[----:B------:R-:W-:Y:S01]  /*5f80*/  ISETP.NE.AND P3, PT, R62, RZ, PT ;  /* 0x000000ff3e00720c */ /* 0x000fe20003f65270 */
[----:B------:R0:W-:Y:S08]  /*5f90*/  STL [R1+0xcc], R13 ;  /* 0x0000cc0d01007387 */ /* 0x0001f00000100800 */
[----:B-----5:R-:W-:-:S02]  /*5fa0*/  @!P4 PRMT R61, R5, 0x7610, R61 ;  /* 0x00007610053dc816 */ /* 0x020fc4000000003d */
[----:B0-----:R-:W-:Y:S02]  /*5fb0*/  PRMT R13, RZ, 0x5410, RZ ;  /* 0x00005410ff0d7816 */ /* 0x001fe400000000ff */
[----:B------:R-:W-:Y:S02]  /*5fc0*/  @!P4 PRMT R61, R61, 0x7610, R5 ;  /* 0x000076103d3dc816 */ /* 0x000fe40000000005 */
[----:B------:R-:W-:Y:S02]  /*5fd0*/  @!P2 PRMT R13, R11, 0x7610, R13 ;  /* 0x000076100b0da816 */ /* 0x000fe4000000000d */
[----:B------:R-:W-:Y:S02]  /*5fe0*/  ISETP.NE.AND P4, PT, R59, RZ, PT ;  /* 0x000000ff3b00720c */ /* 0x000fe40003f85270 */
[----:B------:R-:W-:Y:S01]  /*5ff0*/  PRMT R59, RZ, 0x5410, RZ ;  /* 0x00005410ff3b7816 */ /* 0x000fe200000000ff */
[----:B------:R0:W-:Y:S01]  /*6000*/  STL [R1+0xd4], R11 ;  /* 0x0000d40b01007387 */ /* 0x0001e20000100800 */
[----:B------:R-:W-:-:S02]  /*6010*/  @!P2 PRMT R13, R13, 0x7610, R11 ;  /* 0x000076100d0da816 */ /* 0x000fc4000000000b */
[----:B------:R-:W-:Y:S02]  /*6020*/  @!P3 PRMT R59, R4, 0x7610, R59 ;  /* 0x00007610043bb816 */ /* 0x000fe4000000003b */
[----:B0-----:R-:W-:Y:S02]  /*6030*/  PRMT R11, RZ, 0x5410, RZ ;  /* 0x00005410ff0b7816 */ /* 0x001fe400000000ff */
[----:B------:R-:W-:Y:S02]  /*6040*/  @!P3 PRMT R59, R59, 0x7610, R4 ;  /* 0x000076103b3bb816 */ /* 0x000fe40000000004 */
[----:B------:R-:W-:Y:S02]  /*6050*/  @!P1 PRMT R11, R3, 0x7610, R11 ;  /* 0x00007610030b9816 */ /* 0x000fe4000000000b */
[----:B------:R-:W-:Y:S01]  /*6060*/  ISETP.NE.AND P3, PT, R60, RZ, PT ;  /* 0x000000ff3c00720c */ /* 0x000fe20003f65270 */
[----:B------:R0:W-:Y:S01]  /*6070*/  STL [R1+0xdc], R3 ;  /* 0x0000dc0301007387 */ /* 0x0001e20000100800 */
[----:B------:R-:W-:Y:S01]  /*6080*/  @!P1 PRMT R11, R11, 0x7610, R3 ;  /* 0x000076100b0b9816 */ /* 0x000fe20000000003 */
[----:B0-----:R-:W-:Y:S01]  /*6090*/  HFMA2 R3, -RZ, RZ, 0, 0 ;  /* 0x00000000ff037431 */ /* 0x001fe200000001ff */
[----:B------:R-:W-:-:S04]  /*60a0*/  PRMT R62, RZ, 0x5410, RZ ;  /* 0x00005410ff3e7816 */ /* 0x000fc800000000ff */
[----:B------:R-:W-:-:S05]  /*60b0*/  @!P5 PRMT R62, R7, 0x7610, R62 ;  /* 0x00007610073ed816 */ /* 0x000fca000000003e */
[----:B------:R-:W2:Y:S01]  /*60c0*/  @!P3 LDG.E R3, desc[UR18][R40.64] ;  /* 0x000000122803b981 */ /* 0x000ea2000c1e1900 */
[----:B------:R-:W-:Y:S02]  /*60d0*/  @!P5 PRMT R62, R62, 0x7610, R7 ;  /* 0x000076103e3ed816 */ /* 0x000fe40000000007 */
[----:B------:R-:W-:Y:S01]  /*60e0*/  ISETP.NE.AND P5, PT, R63, RZ, PT ;  /* 0x000000ff3f00720c */ /* 0x000fe20003fa5270 */
[----:B------:R-:W-:Y:S04]  /*60f0*/  STL [R1+0xec], R5 ;  /* 0x0000ec0501007387 */ /* 0x000fe80000100800 */
[----:B------:R0:W-:Y:S02]  /*6100*/  STL [R1+0xf0], R4 ;  /* 0x0000f00401007387 */ /* 0x0001e40000100800 */
[----:B0-----:R-:W-:-:S06]  /*6110*/  CS2R R4, SRZ ;  /* 0x0000000000047805 */ /* 0x001fcc000001ff00 */
[----:B------:R-:W3:Y:S04]  /*6120*/  @!P5 LDG.E R5, desc[UR18][R36.64] ;  /* 0x000000122405d981 */ /* 0x000ee8000c1e1900 */
[----:B------:R-:W4:Y:S01]  /*6130*/  @!P4 LDG.E R4, desc[UR18][R38.64] ;  /* 0x000000122604c981 */ /* 0x000f22000c1e1900 */
[----:B------:R-:W-:-:S03]  /*6140*/  ISETP.NE.AND P6, PT, R64, RZ, PT ;  /* 0x000000ff4000720c */ /* 0x000fc60003fc5270 */
[----:B------:R0:W-:Y:S02]  /*6150*/  STL [R1+0xe8], R6 ;  /* 0x0000e80601007387 */ /* 0x0001e40000100800 */
[----:B0-----:R-:W-:-:S08]  /*6160*/  IMAD.MOV.U32 R6, RZ, RZ, RZ ;  /* 0x000000ffff067224 */ /* 0x001fd000078e00ff */
[----:B------:R0:W5:Y:S01]  /*6170*/  @!P6 LDG.E R6, desc[UR18][R34.64] ;  /* 0x000000122206e981 */ /* 0x000162000c1e1900 */
[----:B------:R-:W-:Y:S02]  /*6180*/  ISETP.NE.AND P1, PT, R65, RZ, PT ;  /* 0x000000ff4100720c */ /* 0x000fe40003f25270 */
[----:B------:R-:W-:Y:S01]  /*6190*/  PRMT R60, RZ, 0x5410, RZ ;  /* 0x00005410ff3c7816 */ /* 0x000fe200000000ff */
[----:B------:R1:W-:Y:S04]  /*61a0*/  STL [R1+0xe4], R7 ;  /* 0x0000e40701007387 */ /* 0x0003e80000100800 */
[----:B------:R0:W-:Y:S06]  /*61b0*/  STL [R1+0xc8], R8 ;  /* 0x0000c80801007387 */ /* 0x0001ec0000100800 */
[----:B------:R-:W-:-:S02]  /*61c0*/  @!P1 PRMT R60, R2, 0x7610, R60 ;  /* 0x00007610023c9816 */ /* 0x000fc4000000003c */
[----:B-1----:R-:W-:Y:S02]  /*61d0*/  IADD3 R7, PT, PT, R51, 0x1f8, RZ ;  /* 0x000001f833077810 */ /* 0x002fe40007ffe0ff */
[----:B------:R-:W-:Y:S02]  /*61e0*/  @!P1 PRMT R60, R60, 0x7610, R2 ;  /* 0x000076103c3c9816 */ /* 0x000fe40000000002 */
[----:B------:R-:W-:Y:S02]  /*61f0*/  ISETP.GE.U32.AND P1, PT, R7, UR16, PT ;  /* 0x0000001007007c0c */ /* 0x000fe4000bf26070 */
[----:B0-----:R-:W-:-:S04]  /*6200*/  SHF.R.S32.HI R8, RZ, 0x1f, R7 ;  /* 0x0000001fff087819 */ /* 0x001fc80000011407 */
[----:B------:R-:W-:Y:S02]  /*6210*/  ISETP.GE.AND.EX P1, PT, R8, UR17, PT, P1 ;  /* 0x0000001108007c0c */ /* 0x000fe4000bf26310 */
[----:B------:R-:W-:Y:S01]  /*6220*/  PRMT R35, RZ, 0x5410, RZ ;  /* 0x00005410ff237816 */ /* 0x000fe200000000ff */
[----:B------:R-:W-:Y:S01]  /*6230*/  STL [R1+0xf4], R2 ;  /* 0x0000f40201007387 */ /* 0x000fe20000100800 */
[----:B------:R-:W-:Y:S02]  /*6240*/  ISETP.NE.AND P2, PT, R66, RZ, PT ;  /* 0x000000ff4200720c */ /* 0x000fe40003f45270 */
[----:B------:R-:W-:Y:S02]  /*6250*/  PRMT R37, RZ, 0x5410, RZ ;  /* 0x00005410ff257816 */ /* 0x000fe400000000ff */
[----:B------:R-:W-:Y:S02]  /*6260*/  PRMT R34, RZ, 0x5410, RZ ;  /* 0x00005410ff227816 */ /* 0x000fe400000000ff */
[----:B------:R-:W-:Y:S01]  /*6270*/  PRMT R36, RZ, 0x5410, RZ ;  /* 0x00005410ff247816 */ /* 0x000fe200000000ff */
[----:B------:R-:W-:Y:S06]  /*6280*/  STL [R1+0xf8], R0 ;  /* 0x0000f80001007387 */ /* 0x000fec0000100800 */
[----:B------:R-:W-:-:S04]  /*6290*/  @!P2 PRMT R34, R0, 0x7610, R34 ;  /* 0x000076100022a816 */ /* 0x000fc80000000022 */
[----:B------:R-:W-:Y:S02]  /*62a0*/  @!P2 PRMT R34, R34, 0x7610, R0 ;  /* 0x000076102222a816 */ /* 0x000fe40000000000 */
[----:B------:R-:W-:Y:S02]  /*62b0*/  PRMT R38, RZ, 0x5410, RZ ;  /* 0x00005410ff267816 */ /* 0x000fe400000000ff */
[----:B--2---:R-:W-:Y:S01]  /*62c0*/  @!P3 PRMT R35, R3, 0x7610, R35 ;  /* 0x000076100323b816 */ /* 0x004fe20000000023 */
[----:B------:R0:W-:Y:S03]  /*62d0*/  STL [R1+0xfc], R3 ;  /* 0x0000fc0301007387 */ /* 0x0001e60000100800 */
[----:B------:R-:W-:Y:S02]  /*62e0*/  @!P3 PRMT R35, R35, 0x7610, R3 ;  /* 0x000076102323b816 */ /* 0x000fe40000000003 */
[----:B0-----:R-:W0:Y:S01]  /*62f0*/  @!P1 LDC.64 R2, c[0x0][0x3e0] ;  /* 0x0000f800ff029b82 */ /* 0x001e220000000a00 */
[----:B---3--:R-:W-:Y:S01]  /*6300*/  @!P5 PRMT R37, R5, 0x7610, R37 ;  /* 0x000076100525d816 */ /* 0x008fe20000000025 */
[----:B------:R1:W-:Y:S01]  /*6310*/  STL [R1+0x104], R5 ;  /* 0x0001040501007387 */ /* 0x0003e20000100800 */
[----:B----4-:R-:W-:-:S03]  /*6320*/  @!P4 PRMT R36, R4, 0x7610, R36 ;  /* 0x000076100424c816 */ /* 0x010fc60000000024 */
[----:B------:R2:W-:Y:S01]  /*6330*/  STL [R1+0x100], R4 ;  /* 0x0001000401007387 */ /* 0x0005e20000100800 */
[----:B------:R-:W-:Y:S02]  /*6340*/  @!P5 PRMT R37, R37, 0x7610, R5 ;  /* 0x000076102525d816 */ /* 0x000fe40000000005 */
[----:B------:R-:W-:Y:S02]  /*6350*/  @!P4 PRMT R36, R36, 0x7610, R4 ;  /* 0x000076102424c816 */ /* 0x000fe40000000004 */
[----:B-1----:R-:W-:Y:S01]  /*6360*/  @!P1 MOV R5, R29 ;  /* 0x0000001d00059202 */ /* 0x002fe20000000f00 */
[----:B0-----:R-:W-:Y:S02]  /*6370*/  @!P1 IMAD R0, R8, R2, RZ ;  /* 0x0000000208009224 */ /* 0x001fe400078e02ff */
[----:B--2---:R-:W-:Y:S02]  /*6380*/  @!P1 IMAD.MOV.U32 R4, RZ, RZ, R26 ;  /* 0x000000ffff049224 */ /* 0x004fe400078e001a */
[----:B------:R-:W-:-:S02]  /*6390*/  @!P1 IMAD R0, R7, R3, R0 ;  /* 0x0000000307009224 */ /* 0x000fc400078e0200 */
[----:B------:R-:W-:Y:S02]  /*63a0*/  @!P1 IMAD.WIDE.U32 R4, R7, R2, R4 ;  /* 0x0000000207049225 */ /* 0x000fe400078e0004 */
[----:B------:R-:W0:Y:S02]  /*63b0*/  @!P1 LDC.64 R2, c[0x0][0x390] ;  /* 0x0000e400ff029b82 */ /* 0x000e240000000a00 */
[----:B------:R-:W-:Y:S01]  /*63c0*/  @!P1 IMAD.IADD R0, R5, 0x1, R0 ;  /* 0x0000000105009824 */ /* 0x000fe200078e0200 */
[----:B-----5:R-:W-:Y:S01]  /*63d0*/  @!P6 PRMT R38, R6, 0x7610, R38 ;  /* 0x000076100626e816 */ /* 0x020fe20000000026 */
[----:B------:R-:W-:Y:S01]  /*63e0*/  HADD2.F32 R5, -RZ, R85.H1_H1 ;  /* 0x30000055ff057230 */ /* 0x000fe20000004100 */
[----:B------:R1:W-:Y:S02]  /*63f0*/  STL [R1+0x108], R6 ;  /* 0x0001080601007387 */ /* 0x0003e40000100800 */
[----:B------:R-:W-:Y:S02]  /*6400*/  @!P6 PRMT R38, R38, 0x7610, R6 ;  /* 0x000076102626e816 */ /* 0x000fe40000000006 */
[----:B------:R-:W-:Y:S01]  /*6410*/  FMUL.FTZ R7, R5, R5 ;  /* 0x0000000505077220 */ /* 0x000fe20000410000 */
[----:B-1----:R-:W-:Y:S01]  /*6420*/  HADD2.F32 R6, -RZ, R84.H0_H0 ;  /* 0x20000054ff067230 */ /* 0x002fe20000004100 */
[----:B0-----:R-:W-:-:S04]  /*6430*/  @!P1 LEA R2, P2, R4, R2, 0x1 ;  /* 0x0000000204029211 */ /* 0x001fc800078408ff */
[----:B------:R-:W-:Y:S01]  /*6440*/  @!P1 LEA.HI.X R3, R4, R3, R0, 0x1, P2 ;  /* 0x0000000304039211 */ /* 0x000fe200010f0c00 */
[----:B------:R-:W-:Y:S02]  /*6450*/  HADD2.F32 R4, -RZ, R85.H0_H0 ;  /* 0x20000055ff047230 */ /* 0x000fe40000004100 */
[----:B------:R-:W-:-:S03]  /*6460*/  HADD2.F32 R0, -RZ, R84.H1_H1 ;  /* 0x30000054ff007230 */ /* 0x000fc60000004100 */
[C---:B------:R-:W-:Y:S01]  /*6470*/  FADD.FTZ R5, R4.reuse, R5 ;  /* 0x0000000504057221 */ /* 0x040fe20000010000 */
[----:B------:R-:W-:Y:S01]  /*6480*/  FFMA.FTZ R4, R4, R4, R7 ;  /* 0x0000000404047223 */ /* 0x000fe20000010007 */
[----:B------:R-:W-:Y:S01]  /*6490*/  FADD.FTZ R7, R0, R6 ;  /* 0x0000000600077221 */ /* 0x000fe20000010000 */
[----:B------:R-:W-:Y:S01]  /*64a0*/  FMUL.FTZ R6, R6, R6 ;  /* 0x0000000606067220 */ /* 0x000fe20000410000 */
[----:B------:R-:W-:-:S03]  /*64b0*/  FADD.FTZ R5, RZ, R5 ;  /* 0x00000005ff057221 */ /* 0x000fc60000010000 */
[----:B------:R-:W-:Y:S01]  /*64c0*/  FFMA.FTZ R0, R0, R0, R6 ;  /* 0x0000000000007223 */ /* 0x000fe20000010006 */
[----:B------:R-:W-:Y:S01]  /*64d0*/  FADD.FTZ R7, R5, R7 ;  /* 0x0000000705077221 */ /* 0x000fe20000010000 */
[----:B------:R-:W-:Y:S01]  /*64e0*/  FADD.FTZ R6, RZ, R4 ;  /* 0x00000004ff067221 */ /* 0x000fe20000010000 */
[--C-:B------:R-:W-:Y:S02]  /*64f0*/  HADD2.F32 R5, -RZ, R83.reuse.H1_H1 ;  /* 0x30000053ff057230 */ /* 0x100fe40000004100 */
[----:B------:R-:W-:Y:S02]  /*6500*/  HADD2.F32 R4, -RZ, R83.H0_H0 ;  /* 0x20000053ff047230 */ /* 0x000fe40000004100 */
[----:B------:R-:W-:Y:S01]  /*6510*/  FADD.FTZ R0, R6, R0 ;  /* 0x0000000006007221 */ /* 0x000fe20000010000 */
[----:B------:R-:W-:Y:S02]  /*6520*/  FMUL.FTZ R6, R5, R5 ;  /* 0x0000000505067220 */ /* 0x000fe40000410000 */
[----:B------:R-:W-:-:S02]  /*6530*/  FADD.FTZ R5, R4, R5 ;  /* 0x0000000504057221 */ /* 0x000fc40000010000 */
[----:B------:R-:W-:Y:S01]  /*6540*/  FFMA.FTZ R4, R4, R4, R6 ;  /* 0x0000000404047223 */ /* 0x000fe20000010006 */
[--C-:B------:R-:W-:Y:S02]  /*6550*/  HADD2.F32 R6, -RZ, R82.reuse.H1_H1 ;  /* 0x30000052ff067230 */ /* 0x100fe40000004100 */
[----:B------:R-:W-:Y:S01]  /*6560*/  FADD.FTZ R7, R7, R5 ;  /* 0x0000000507077221 */ /* 0x000fe20000010000 */
[----:B------:R-:W-:Y:S02]  /*6570*/  HADD2.F32 R5, -RZ, R82.H0_H0 ;  /* 0x20000052ff057230 */ /* 0x000fe40000004100 */
[----:B------:R-:W-:Y:S01]  /*6580*/  FADD.FTZ R0, R0, R4 ;  /* 0x0000000400007221 */ /* 0x000fe20000010000 */
[----:B------:R-:W-:Y:S02]  /*6590*/  FMUL.FTZ R4, R6, R6 ;  /* 0x0000000606047220 */ /* 0x000fe40000410000 */
[C---:B------:R-:W-:Y:S02]  /*65a0*/  FADD.FTZ R6, R5.reuse, R6 ;  /* 0x0000000605067221 */ /* 0x040fe40000010000 */
[----:B------:R-:W-:Y:S01]  /*65b0*/  FFMA.FTZ R5, R5, R5, R4 ;  /* 0x0000000505057223 */ /* 0x000fe20000010004 */
[----:B------:R-:W-:-:S02]  /*65c0*/  HADD2.F32 R4, -RZ, R81.H1_H1 ;  /* 0x30000051ff047230 */ /* 0x000fc40000004100 */
[----:B------:R-:W-:Y:S01]  /*65d0*/  FADD.FTZ R7, R7, R6 ;  /* 0x0000000607077221 */ /* 0x000fe20000010000 */
[----:B------:R-:W-:Y:S01]  /*65e0*/  FADD.FTZ R0, R0, R5 ;  /* 0x0000000500007221 */ /* 0x000fe20000010000 */
[----:B------:R-:W-:Y:S02]  /*65f0*/  HADD2.F32 R5, -RZ, R81.H0_H0 ;  /* 0x20000051ff057230 */ /* 0x000fe40000004100 */
[----:B------:R-:W-:Y:S01]  /*6600*/  FMUL.FTZ R6, R4, R4 ;  /* 0x0000000404067220 */ /* 0x000fe20000410000 */
[--C-:B------:R-:W-:Y:S02]  /*6610*/  HADD2.F32 R8, -RZ, R80.reuse.H0_H0 ;  /* 0x20000050ff087230 */ /* 0x100fe40000004100 */
[C---:B------:R-:W-:Y:S01]  /*6620*/  FADD.FTZ R4, R5.reuse, R4 ;  /* 0x0000000405047221 */ /* 0x040fe20000010000 */
[----:B------:R-:W-:Y:S01]  /*6630*/  FFMA.FTZ R6, R5, R5, R6 ;  /* 0x0000000505067223 */ /* 0x000fe20000010006 */
[----:B------:R-:W-:Y:S02]  /*6640*/  HADD2.F32 R5, -RZ, R80.H1_H1 ;  /* 0x30000050ff057230 */ /* 0x000fe40000004100 */
[----:B------:R-:W-:Y:S01]  /*6650*/  FADD.FTZ R4, R7, R4 ;  /* 0x0000000407047221 */ /* 0x000fe20000010000 */
[----:B------:R-:W-:Y:S01]  /*6660*/  FADD.FTZ R6, R0, R6 ;  /* 0x0000000600067221 */ /* 0x000fe20000010000 */
[----:B------:R-:W-:-:S02]  /*6670*/  HADD2.F32 R7, -RZ, R79.H1_H1 ;  /* 0x3000004fff077230 */ /* 0x000fc40000004100 */
[----:B------:R-:W-:Y:S01]  /*6680*/  FMUL.FTZ R0, R5, R5 ;  /* 0x0000000505007220 */ /* 0x000fe20000410000 */
[----:B------:R-:W-:-:S03]  /*6690*/  FADD.FTZ R5, R8, R5 ;  /* 0x0000000508057221 */ /* 0x000fc60000010000 */
[----:B------:R-:W-:Y:S01]  /*66a0*/  FFMA.FTZ R0, R8, R8, R0 ;  /* 0x0000000808007223 */ /* 0x000fe20000010000 */
[----:B------:R-:W-:Y:S02]  /*66b0*/  HADD2.F32 R8, -RZ, R74.H1_H1 ;  /* 0x3000004aff087230 */ /* 0x000fe40000004100 */
[----:B------:R-:W-:Y:S01]  /*66c0*/  FADD.FTZ R5, R4, R5 ;  /* 0x0000000504057221 */ /* 0x000fe20000010000 */
[----:B------:R-:W-:Y:S01]  /*66d0*/  FMUL.FTZ R4, R7, R7 ;  /* 0x0000000707047220 */ /* 0x000fe20000410000 */
[----:B------:R-:W-:Y:S01]  /*66e0*/  FADD.FTZ R0, R6, R0 ;  /* 0x0000000006007221 */ /* 0x000fe20000010000 */
[----:B------:R-:W-:Y:S02]  /*66f0*/  HADD2.F32 R79, -RZ, R79.H0_H0 ;  /* 0x2000004fff4f7230 */ /* 0x000fe40000004100 */
[C---:B------:R-:W-:Y:S01]  /*6700*/  FADD.FTZ R7, R8.reuse, R7 ;  /* 0x0000000708077221 */ /* 0x040fe20000010000 */
[----:B------:R-:W-:Y:S01]  /*6710*/  FFMA.FTZ R4, R8, R8, R4 ;  /* 0x0000000808047223 */ /* 0x000fe20000010004 */
[----:B------:R-:W-:-:S02]  /*6720*/  HADD2.F32 R6, -RZ, R78.H1_H1 ;  /* 0x3000004eff067230 */ /* 0x000fc40000004100 */
[----:B------:R-:W-:Y:S01]  /*6730*/  FADD.FTZ R5, R5, R7 ;  /* 0x0000000705057221 */ /* 0x000fe20000010000 */
[----:B------:R-:W-:Y:S01]  /*6740*/  FADD.FTZ R4, R0, R4 ;  /* 0x0000000400047221 */ /* 0x000fe20000010000 */
[----:B------:R-:W-:Y:S01]  /*6750*/  FMUL.FTZ R0, R79, R79 ;  /* 0x0000004f4f007220 */ /* 0x000fe20000410000 */
[----:B------:R-:W-:Y:S02]  /*6760*/  HADD2.F32 R7, -RZ, R76.H1_H1 ;  /* 0x3000004cff077230 */ /* 0x000fe40000004100 */
[C---:B------:R-:W-:Y:S01]  /*6770*/  FADD.FTZ R79, R6.reuse, R79 ;  /* 0x0000004f064f7221 */ /* 0x040fe20000010000 */
[--C-:B------:R-:W-:Y:S02]  /*6780*/  HADD2.F32 R8, -RZ, R77.reuse.H1_H1 ;  /* 0x3000004dff087230 */ /* 0x100fe40000004100 */
[----:B------:R-:W-:Y:S01]  /*6790*/  FFMA.FTZ R0, R6, R6, R0 ;  /* 0x0000000606007223 */ /* 0x000fe20000010000 */
[----:B------:R-:W-:Y:S02]  /*67a0*/  HADD2.F32 R78, -RZ, R78.H0_H0 ;  /* 0x2000004eff4e7230 */ /* 0x000fe40000004100 */
[----:B------:R-:W-:Y:S01]  /*67b0*/  FMUL.FTZ R6, R7, R7 ;  /* 0x0000000707067220 */ /* 0x000fe20000410000 */
[----:B------:R-:W-:Y:S01]  /*67c0*/  FADD.FTZ R5, R5, R79 ;  /* 0x0000004f05057221 */ /* 0x000fe20000010000 */
[----:B------:R-:W-:Y:S01]  /*67d0*/  FADD.FTZ R7, R8, R7 ;  /* 0x0000000708077221 */ /* 0x000fe20000010000 */
[----:B------:R-:W-:-:S02]  /*67e0*/  HADD2.F32 R77, -RZ, R77.H0_H0 ;  /* 0x2000004dff4d7230 */ /* 0x000fc40000004100 */
[----:B------:R-:W-:Y:S01]  /*67f0*/  FADD.FTZ R0, R4, R0 ;  /* 0x0000000004007221 */ /* 0x000fe20000010000 */
[----:B------:R-:W-:Y:S01]  /*6800*/  FFMA.FTZ R6, R8, R8, R6 ;  /* 0x0000000808067223 */ /* 0x000fe20000010006 */
[----:B------:R-:W-:Y:S01]  /*6810*/  FADD.FTZ R5, R5, R7 ;  /* 0x0000000705057221 */ /* 0x000fe20000010000 */
[----:B------:R-:W-:Y:S01]  /*6820*/  FMUL.FTZ R4, R78, R78 ;  /* 0x0000004e4e047220 */ /* 0x000fe20000410000 */
[----:B------:R-:W-:Y:S02]  /*6830*/  HADD2.F32 R7, -RZ, R75.H1_H1 ;  /* 0x3000004bff077230 */ /* 0x000fe40000004100 */
[C---:B------:R-:W-:Y:S01]  /*6840*/  FADD.FTZ R78, R77.reuse, R78 ;  /* 0x0000004e4d4e7221 */ /* 0x040fe20000010000 */
[----:B------:R-:W-:Y:S01]  /*6850*/  FADD.FTZ R0, R0, R6 ;  /* 0x0000000600007221 */ /* 0x000fe20000010000 */
[----:B------:R-:W-:Y:S01]  /*6860*/  FFMA.FTZ R4, R77, R77, R4 ;  /* 0x0000004d4d047223 */ /* 0x000fe20000010004 */
[----:B------:R-:W-:Y:S02]  /*6870*/  HADD2.F32 R6, -RZ, R69.H1_H1 ;  /* 0x30000045ff067230 */ /* 0x000fe40000004100 */
[----:B------:R-:W-:Y:S01]  /*6880*/  FADD.FTZ R78, R5, R78 ;  /* 0x0000004e054e7221 */ /* 0x000fe20000010000 */
[----:B------:R-:W-:-:S02]  /*6890*/  HADD2.F32 R76, -RZ, R76.H0_H0 ;  /* 0x2000004cff4c7230 */ /* 0x000fc40000004100 */
[----:B------:R-:W-:Y:S01]  /*68a0*/  FMUL.FTZ R5, R7, R7 ;  /* 0x0000000707057220 */ /* 0x000fe20000410000 */
[----:B------:R-:W-:Y:S01]  /*68b0*/  FADD.FTZ R0, R0, R4 ;  /* 0x0000000400007221 */ /* 0x000fe20000010000 */
[----:B------:R-:W-:Y:S02]  /*68c0*/  HADD2.F32 R75, -RZ, R75.H0_H0 ;  /* 0x2000004bff4b7230 */ /* 0x000fe40000004100 */
[----:B------:R-:W-:Y:S01]  /*68d0*/  FFMA.FTZ R5, R6, R6, R5 ;  /* 0x0000000606057223 */ /* 0x000fe20000010005 */
[----:B------:R-:W-:Y:S01]  /*68e0*/  FMUL.FTZ R4, R76, R76 ;  /* 0x0000004c4c047220 */ /* 0x000fe20000410000 */
[----:B------:R-:W-:Y:S01]  /*68f0*/  FADD.FTZ R7, R6, R7 ;  /* 0x0000000706077221 */ /* 0x000fe20000010000 */
[----:B------:R-:W-:Y:S02]  /*6900*/  HADD2.F32 R74, -RZ, R74.H0_H0 ;  /* 0x2000004aff4a7230 */ /* 0x000fe40000004100 */
[----:B------:R-:W-:Y:S01]  /*6910*/  FADD.FTZ R0, R0, R5 ;  /* 0x0000000500007221 */ /* 0x000fe20000010000 */
[----:B------:R-:W-:Y:S01]  /*6920*/  FFMA.FTZ R4, R75, R75, R4 ;  /* 0x0000004b4b047223 */ /* 0x000fe20000010004 */
[----:B------:R-:W-:-:S02]  /*6930*/  HADD2.F32 R5, -RZ, R73.H1_H1 ;  /* 0x30000049ff057230 */ /* 0x000fc40000004100 */
[----:B------:R-:W-:Y:S01]  /*6940*/  FADD.FTZ R7, R78, R7 ;  /* 0x000000074e077221 */ /* 0x000fe20000010000 */
[----:B------:R-:W-:Y:S01]  /*6950*/  FADD.FTZ R76, R75, R76 ;  /* 0x0000004c4b4c7221 */ /* 0x000fe20000010000 */
[----:B------:R-:W-:Y:S01]  /*6960*/  FADD.FTZ R4, R0, R4 ;  /* 0x0000000400047221 */ /* 0x000fe20000010000 */
[----:B------:R-:W-:Y:S01]  /*6970*/  FMUL.FTZ R0, R74, R74 ;  /* 0x0000004a4a007220 */ /* 0x000fe20000410000 */
[----:B------:R-:W-:Y:S02]  /*6980*/  HADD2.F32 R6, -RZ, R71.H1_H1 ;  /* 0x30000047ff067230 */ /* 0x000fe40000004100 */
[----:B------:R-:W-:Y:S01]  /*6990*/  FADD.FTZ R7, R7, R76 ;  /* 0x0000004c07077221 */ /* 0x000fe20000010000 */
[----:B------:R-:W-:Y:S02]  /*69a0*/  HADD2.F32 R8, -RZ, R72.H1_H1 ;  /* 0x30000048ff087230 */ /* 0x000fe40000004100 */
[C---:B------:R-:W-:Y:S01]  /*69b0*/  FADD.FTZ R74, R5.reuse, R74 ;  /* 0x0000004a054a7221 */ /* 0x040fe20000010000 */
[----:B------:R-:W-:Y:S01]  /*69c0*/  FFMA.FTZ R0, R5, R5, R0 ;  /* 0x0000000505007223 */ /* 0x000fe20000010000 */
[----:B------:R-:W-:-:S02]  /*69d0*/  HADD2.F32 R73, -RZ, R73.H0_H0 ;  /* 0x20000049ff497230 */ /* 0x000fc40000004100 */
[----:B------:R-:W-:Y:S01]  /*69e0*/  FMUL.FTZ R5, R6, R6 ;  /* 0x0000000606057220 */ /* 0x000fe20000410000 */
[----:B------:R-:W-:Y:S01]  /*69f0*/  FADD.FTZ R7, R7, R74 ;  /* 0x0000004a07077221 */ /* 0x000fe20000010000 */
[----:B------:R-:W-:Y:S01]  /*6a00*/  FADD.FTZ R6, R8, R6 ;  /* 0x0000000608067221 */ /* 0x000fe20000010000 */
[----:B------:R-:W-:Y:S02]  /*6a10*/  HADD2.F32 R72, -RZ, R72.H0_H0 ;  /* 0x20000048ff487230 */ /* 0x000fe40000004100 */
[----:B------:R-:W-:Y:S01]  /*6a20*/  FADD.FTZ R0, R4, R0 ;  /* 0x0000000004007221 */ /* 0x000fe20000010000 */
[----:B------:R-:W-:Y:S01]  /*6a30*/  FFMA.FTZ R5, R8, R8, R5 ;  /* 0x0000000808057223 */ /* 0x000fe20000010005 */
[----:B------:R-:W-:Y:S01]  /*6a40*/  FADD.FTZ R6, R7, R6 ;  /* 0x0000000607067221 */ /* 0x000fe20000010000 */
[----:B------:R-:W-:Y:S01]  /*6a50*/  FMUL.FTZ R4, R73, R73 ;  /* 0x0000004949047220 */ /* 0x000fe20000410000 */
[----:B------:R-:W-:Y:S02]  /*6a60*/  HADD2.F32 R7, -RZ, R70.H1_H1 ;  /* 0x30000046ff077230 */ /* 0x000fe40000004100 */
[----:B------:R-:W-:Y:S01]  /*6a70*/  FADD.FTZ R73, R72, R73 ;  /* 0x0000004948497221 */ /* 0x000fe20000010000 */
[----:B------:R-:W-:Y:S01]  /*6a80*/  FADD.FTZ R0, R0, R5 ;  /* 0x0000000500007221 */ /* 0x000fe20000010000 */
[----:B------:R-:W-:Y:S01]  /*6a90*/  FFMA.FTZ R4, R72, R72, R4 ;  /* 0x0000004848047223 */ /* 0x000fe20000010004 */
[----:B------:R-:W-:-:S02]  /*6aa0*/  HADD2.F32 R5, -RZ, R55.H0_H0 ;  /* 0x20000037ff057230 */ /* 0x000fc40000004100 */
[----:B------:R-:W-:Y:S01]  /*6ab0*/  FADD.FTZ R73, R6, R73 ;  /* 0x0000004906497221 */ /* 0x000fe20000010000 */
[----:B------:R-:W-:Y:S02]  /*6ac0*/  HADD2.F32 R71, -RZ, R71.H0_H0 ;  /* 0x20000047ff477230 */ /* 0x000fe40000004100 */
[----:B------:R-:W-:Y:S01]  /*6ad0*/  FMUL.FTZ R6, R7, R7 ;  /* 0x0000000707067220 */ /* 0x000fe20000410000 */
[----:B------:R-:W-:Y:S01]  /*6ae0*/  FADD.FTZ R0, R0, R4 ;  /* 0x0000000400007221 */ /* 0x000fe20000010000 */
[----:B------:R-:W-:Y:S02]  /*6af0*/  HADD2.F32 R70, -RZ, R70.H0_H0 ;  /* 0x20000046ff467230 */ /* 0x000fe40000004100 */
[----:B------:R-:W-:Y:S01]  /*6b00*/  FFMA.FTZ R6, R5, R5, R6 ;  /* 0x0000000505067223 */ /* 0x000fe20000010006 */
[----:B------:R-:W-:Y:S01]  /*6b10*/  FMUL.FTZ R4, R71, R71 ;  /* 0x0000004747047220 */ /* 0x000fe20000410000 */
[----:B------:R-:W-:Y:S01]  /*6b20*/  FADD.FTZ R7, R5, R7 ;  /* 0x0000000705077221 */ /* 0x000fe20000010000 */
[----:B------:R-:W-:-:S02]  /*6b30*/  HADD2.F32 R69, -RZ, R69.H0_H0 ;  /* 0x20000045ff457230 */ /* 0x000fc40000004100 */
[----:B------:R-:W-:Y:S01]  /*6b40*/  FADD.FTZ R0, R0, R6 ;  /* 0x0000000600007221 */ /* 0x000fe20000010000 */
[C---:B------:R-:W-:Y:S01]  /*6b50*/  FFMA.FTZ R4, R70.reuse, R70, R4 ;  /* 0x0000004646047223 */ /* 0x040fe20000010004 */
[----:B------:R-:W-:Y:S02]  /*6b60*/  HADD2.F32 R5, -RZ, R58.H1_H1 ;  /* 0x3000003aff057230 */ /* 0x000fe40000004100 */
[----:B------:R-:W-:Y:S01]  /*6b70*/  FADD.FTZ R7, R73, R7 ;  /* 0x0000000749077221 */ /* 0x000fe20000010000 */
[----:B------:R-:W-:Y:S01]  /*6b80*/  FADD.FTZ R71, R70, R71 ;  /* 0x0000004746477221 */ /* 0x000fe20000010000 */
[----:B------:R-:W-:Y:S01]  /*6b90*/  FADD.FTZ R4, R0, R4 ;  /* 0x0000000400047221 */ /* 0x000fe20000010000 */
[----:B------:R-:W-:Y:S01]  /*6ba0*/  FMUL.FTZ R0, R69, R69 ;  /* 0x0000004545007220 */ /* 0x000fe20000410000 */
[----:B------:R-:W-:Y:S02]  /*6bb0*/  HADD2.F32 R6, -RZ, R56.H1_H1 ;  /* 0x30000038ff067230 */ /* 0x000fe40000004100 */
[----:B------:R-:W-:Y:S01]  /*6bc0*/  FADD.FTZ R7, R7, R71 ;  /* 0x0000004707077221 */ /* 0x000fe20000010000 */
[----:B------:R-:W-:-:S02]  /*6bd0*/  HADD2.F32 R8, -RZ, R57.H1_H1 ;  /* 0x30000039ff087230 */ /* 0x000fc40000004100 */
[C---:B------:R-:W-:Y:S01]  /*6be0*/  FADD.FTZ R69, R5.reuse, R69 ;  /* 0x0000004505457221 */ /* 0x040fe20000010000 */
[----:B------:R-:W-:Y:S01]  /*6bf0*/  FFMA.FTZ R0, R5, R5, R0 ;  /* 0x0000000505007223 */ /* 0x000fe20000010000 */
[----:B------:R-:W-:Y:S02]  /*6c00*/  HADD2.F32 R58, -RZ, R58.H0_H0 ;  /* 0x2000003aff3a7230 */ /* 0x000fe40000004100 */
[----:B------:R-:W-:Y:S01]  /*6c10*/  FMUL.FTZ R5, R6, R6 ;  /* 0x0000000606057220 */ /* 0x000fe20000410000 */
[----:B------:R-:W-:Y:S02]  /*6c20*/  HADD2.F32 R57, -RZ, R57.H0_H0 ;  /* 0x20000039ff397230 */ /* 0x000fe40000004100 */
[----:B------:R-:W-:Y:S01]  /*6c30*/  FADD.FTZ R7, R7, R69 ;  /* 0x0000004507077221 */ /* 0x000fe20000010000 */
[----:B------:R-:W-:Y:S01]  /*6c40*/  FADD.FTZ R6, R8, R6 ;  /* 0x0000000608067221 */ /* 0x000fe20000010000 */
[----:B------:R-:W-:Y:S01]  /*6c50*/  FADD.FTZ R0, R4, R0 ;  /* 0x0000000004007221 */ /* 0x000fe20000010000 */
[----:B------:R-:W-:Y:S01]  /*6c60*/  FFMA.FTZ R5, R8, R8, R5 ;  /* 0x0000000808057223 */ /* 0x000fe20000010005 */
[----:B------:R-:W-:Y:S01]  /*6c70*/  FMUL.FTZ R4, R58, R58 ;  /* 0x0000003a3a047220 */ /* 0x000fe20000410000 */
[----:B------:R-:W-:Y:S01]  /*6c80*/  FADD.FTZ R6, R7, R6 ;  /* 0x0000000607067221 */ /* 0x000fe20000010000 */
[----:B------:R-:W-:-:S02]  /*6c90*/  HADD2.F32 R55, -RZ, R55.H1_H1 ;  /* 0x30000037ff377230 */ /* 0x000fc40000004100 */
[----:B------:R-:W-:Y:S01]  /*6ca0*/  FADD.FTZ R58, R57, R58 ;  /* 0x0000003a393a7221 */ /* 0x000fe20000010000 */
[----:B------:R-:W-:Y:S01]  /*6cb0*/  FADD.FTZ R0, R0, R5 ;  /* 0x0000000500007221 */ /* 0x000fe20000010000 */
[----:B------:R-:W-:Y:S02]  /*6cc0*/  HADD2.F32 R5, -RZ, R53.H0_H0 ;  /* 0x20000035ff057230 */ /* 0x000fe40000004100 */
[----:B------:R-:W-:Y:S01]  /*6cd0*/  FADD.FTZ R58, R6, R58 ;  /* 0x0000003a063a7221 */ /* 0x000fe20000010000 */
[----:B------:R-:W-:Y:S01]  /*6ce0*/  FMUL.FTZ R6, R55, R55 ;  /* 0x0000003737067220 */ /* 0x000fe20000410000 */
[----:B------:R-:W-:Y:S01]  /*6cf0*/  FFMA.FTZ R4, R57, R57, R4 ;  /* 0x0000003939047223 */ /* 0x000fe20000010004 */
[----:B------:R-:W-:Y:S02]  /*6d00*/  HADD2.F32 R56, -RZ, R56.H0_H0 ;  /* 0x20000038ff387230 */ /* 0x000fe40000004100 */
[C---:B------:R-:W-:Y:S01]  /*6d10*/  FADD.FTZ R55, R5.reuse, R55 ;  /* 0x0000003705377221 */ /* 0x040fe20000010000 */
[----:B------:R-:W-:Y:S01]  /*6d20*/  FFMA.FTZ R6, R5, R5, R6 ;  /* 0x0000000505067223 */ /* 0x000fe20000010006 */
[----:B------:R-:W-:-:S02]  /*6d30*/  HADD2.F32 R5, -RZ, R46.H0_H0 ;  /* 0x2000002eff057230 */ /* 0x000fc40000004100 */
[----:B------:R-:W-:Y:S01]  /*6d40*/  FADD.FTZ R0, R0, R4 ;  /* 0x0000000400007221 */ /* 0x000fe20000010000 */
[----:B------:R-:W-:Y:S02]  /*6d50*/  FMUL.FTZ R4, R56, R56 ;  /* 0x0000003838047220 */ /* 0x000fe40000410000 */
[C---:B------:R-:W-:Y:S02]  /*6d60*/  FADD.FTZ R56, R5.reuse, R56 ;  /* 0x0000003805387221 */ /* 0x040fe40000010000 */
[----:B------:R-:W-:Y:S01]  /*6d70*/  FFMA.FTZ R5, R5, R5, R4 ;  /* 0x0000000505057223 */ /* 0x000fe20000010004 */
[----:B------:R-:W-:-:S06]  /*6d80*/  HFMA2 R4, -RZ, RZ, 0, 0 ;  /* 0x00000000ff047431 */ /* 0x000fcc00000001ff */
[----:B------:R0:W2:Y:S01]  /*6d90*/  @!P1 LDG.E R4, desc[UR18][R2.64] ;  /* 0x0000001202049981 */ /* 0x0000a2000c1e1900 */
[----:B------:R-:W-:Y:S01]  /*6da0*/  FADD.FTZ R0, R0, R6 ;  /* 0x0000000600007221 */ /* 0x000fe20000010000 */
[----:B------:R-:W-:Y:S02]  /*6db0*/  HADD2.F32 R6, -RZ, R20.H0_H0 ;  /* 0x20000014ff067230 */ /* 0x000fe40000004100 */
[--C-:B------:R-:W-:Y:S02]  /*6dc0*/  HADD2.F32 R7, -RZ, R54.reuse.H0_H0 ;  /* 0x20000036ff077230 */ /* 0x100fe40000004100 */
[----:B------:R-:W-:Y:S01]  /*6dd0*/  FADD.FTZ R55, R58, R55 ;  /* 0x000000373a377221 */ /* 0x000fe20000010000 */
[----:B------:R-:W-:Y:S02]  /*6de0*/  HADD2.F32 R54, -RZ, R54.H1_H1 ;  /* 0x30000036ff367230 */ /* 0x000fe40000004100 */
[----:B------:R-:W-:Y:S01]  /*6df0*/  FMUL.FTZ R8, R6, R6 ;  /* 0x0000000606087220 */ /* 0x000fe20000410000 */
[----:B------:R-:W-:Y:S01]  /*6e00*/  FADD.FTZ R6, R7, R6 ;  /* 0x0000000607067221 */ /* 0x000fe20000010000 */
[----:B------:R-:W-:-:S02]  /*6e10*/  FADD.FTZ R0, R0, R5 ;  /* 0x0000000500007221 */ /* 0x000fc40000010000 */
[----:B------:R-:W-:Y:S01]  /*6e20*/  FFMA.FTZ R7, R7, R7, R8 ;  /* 0x0000000707077223 */ /* 0x000fe20000010008 */
[----:B------:R-:W-:Y:S02]  /*6e30*/  HADD2.F32 R8, -RZ, R53.H1_H1 ;  /* 0x30000035ff087230 */ /* 0x000fe40000004100 */
[----:B------:R-:W-:Y:S01]  /*6e40*/  FADD.FTZ R55, R55, R56 ;  /* 0x0000003837377221 */ /* 0x000fe20000010000 */
[----:B------:R-:W-:Y:S01]  /*6e50*/  FMUL.FTZ R5, R54, R54 ;  /* 0x0000003636057220 */ /* 0x000fe20000410000 */
[----:B------:R-:W-:Y:S01]  /*6e60*/  FADD.FTZ R0, R0, R7 ;  /* 0x0000000700007221 */ /* 0x000fe20000010000 */
[--C-:B0-----:R-:W-:Y:S02]  /*6e70*/  HADD2.F32 R3, -RZ, R50.reuse.H1_H1 ;  /* 0x30000032ff037230 */ /* 0x101fe40000004100 */
[----:B------:R-:W-:Y:S01]  /*6e80*/  FADD.FTZ R6, R55, R6 ;  /* 0x0000000637067221 */ /* 0x000fe20000010000 */
[C---:B------:R-:W-:Y:S01]  /*6e90*/  FADD.FTZ R7, R8.reuse, R54 ;  /* 0x0000003608077221 */ /* 0x040fe20000010000 */
[----:B------:R-:W-:Y:S01]  /*6ea0*/  FFMA.FTZ R5, R8, R8, R5 ;  /* 0x0000000808057223 */ /* 0x000fe20000010005 */
[----:B------:R-:W-:-:S02]  /*6eb0*/  HADD2.F32 R50, -RZ, R50.H0_H0 ;  /* 0x20000032ff327230 */ /* 0x000fc40000004100 */
[----:B------:R-:W-:Y:S01]  /*6ec0*/  FADD.FTZ R6, R6, R7 ;  /* 0x0000000706067221 */ /* 0x000fe20000010000 */
[----:B------:R-:W-:Y:S01]  /*6ed0*/  FADD.FTZ R0, R0, R5 ;  /* 0x0000000500007221 */ /* 0x000fe20000010000 */
[----:B------:R-:W-:Y:S01]  /*6ee0*/  FMUL.FTZ R5, R3, R3 ;  /* 0x0000000303057220 */ /* 0x000fe20000410000 */
[--C-:B------:R-:W-:Y:S02]  /*6ef0*/  HADD2.F32 R7, -RZ, R48.reuse.H0_H0 ;  /* 0x20000030ff077230 */ /* 0x100fe40000004100 */
[----:B------:R-:W-:Y:S01]  /*6f00*/  FADD.FTZ R3, R50, R3 ;  /* 0x0000000332037221 */ /* 0x000fe20000010000 */
[--C-:B------:R-:W-:Y:S02]  /*6f10*/  HADD2.F32 R2, -RZ, R49.reuse.H0_H0 ;  /* 0x20000031ff027230 */ /* 0x100fe40000004100 */
[----:B------:R-:W-:Y:S02]  /*6f20*/  HADD2.F32 R49, -RZ, R49.H1_H1 ;  /* 0x30000031ff317230 */ /* 0x000fe40000004100 */
[----:B------:R-:W-:Y:S01]  /*6f30*/  FADD.FTZ R3, R6, R3 ;  /* 0x0000000306037221 */ /* 0x000fe20000010000 */
[----:B------:R-:W-:Y:S01]  /*6f40*/  FMUL.FTZ R39, R7, R7 ;  /* 0x0000000707277220 */ /* 0x000fe20000410000 */
[----:B------:R-:W-:-:S02]  /*6f50*/  HADD2.F32 R48, -RZ, R48.H1_H1 ;  /* 0x30000030ff307230 */ /* 0x000fc40000004100 */
[----:B------:R-:W-:Y:S01]  /*6f60*/  FADD.FTZ R6, R2, R7 ;  /* 0x0000000702067221 */ /* 0x000fe20000010000 */
[----:B------:R-:W-:Y:S01]  /*6f70*/  FFMA.FTZ R5, R50, R50, R5 ;  /* 0x0000003232057223 */ /* 0x000fe20000010005 */
[----:B------:R-:W-:Y:S01]  /*6f80*/  FFMA.FTZ R39, R2, R2, R39 ;  /* 0x0000000202277223 */ /* 0x000fe20000010027 */
[----:B------:R-:W-:Y:S02]  /*6f90*/  HADD2.F32 R7, -RZ, R47.H0_H0 ;  /* 0x2000002fff077230 */ /* 0x000fe40000004100 */
[----:B------:R-:W-:Y:S01]  /*6fa0*/  FADD.FTZ R3, R3, R6 ;  /* 0x0000000603037221 */ /* 0x000fe20000010000 */
[----:B------:R-:W-:Y:S01]  /*6fb0*/  FADD.FTZ R2, R48, R49 ;  /* 0x0000003130027221 */ /* 0x000fe20000010000 */
[----:B------:R-:W-:Y:S01]  /*6fc0*/  FADD.FTZ R0, R0, R5 ;  /* 0x0000000500007221 */ /* 0x000fe20000010000 */
[----:B------:R-:W-:Y:S01]  /*6fd0*/  FMUL.FTZ R5, R49, R49 ;  /* 0x0000003131057220 */ /* 0x000fe20000410000 */
[----:B------:R-:W-:Y:S02]  /*6fe0*/  HADD2.F32 R6, -RZ, R33.H0_H0 ;  /* 0x20000021ff067230 */ /* 0x000fe40000004100 */
[----:B------:R-:W-:Y:S01]  /*6ff0*/  FADD.FTZ R2, R3, R2 ;  /* 0x0000000203027221 */ /* 0x000fe20000010000 */
[----:B------:R-:W-:Y:S01]  /*7000*/  FMUL.FTZ R3, R7, R7 ;  /* 0x0000000707037220 */ /* 0x000fe20000410000 */
[----:B------:R-:W-:Y:S01]  /*7010*/  FADD.FTZ R0, R0, R39 ;  /* 0x0000002700007221 */ /* 0x000fe20000010000 */
[----:B------:R-:W-:Y:S01]  /*7020*/  FFMA.FTZ R5, R48, R48, R5 ;  /* 0x0000003030057223 */ /* 0x000fe20000010005 */
[----:B------:R-:W-:-:S02]  /*7030*/  HADD2.F32 R47, -RZ, R47.H1_H1 ;  /* 0x3000002fff2f7230 */ /* 0x000fc40000004100 */
[C---:B------:R-:W-:Y:S01]  /*7040*/  FADD.FTZ R7, R6.reuse, R7 ;  /* 0x0000000706077221 */ /* 0x040fe20000010000 */
[----:B------:R-:W-:Y:S01]  /*7050*/  FFMA.FTZ R3, R6, R6, R3 ;  /* 0x0000000606037223 */ /* 0x000fe20000010003 */
[----:B------:R-:W-:Y:S01]  /*7060*/  FADD.FTZ R0, R0, R5 ;  /* 0x0000000500007221 */ /* 0x000fe20000010000 */
[----:B------:R-:W-:Y:S02]  /*7070*/  HADD2.F32 R46, -RZ, R46.H1_H1 ;  /* 0x3000002eff2e7230 */ /* 0x000fe40000004100 */
[----:B------:R-:W-:Y:S01]  /*7080*/  FMUL.FTZ R5, R47, R47 ;  /* 0x0000002f2f057220 */ /* 0x000fe20000410000 */
[--C-:B------:R-:W-:Y:S02]  /*7090*/  HADD2.F32 R6, -RZ, R45.reuse.H1_H1 ;  /* 0x3000002dff067230 */ /* 0x100fe40000004100 */
[----:B------:R-:W-:Y:S02]  /*70a0*/  HADD2.F32 R45, -RZ, R45.H0_H0 ;  /* 0x2000002dff2d7230 */ /* 0x000fe40000004100 */
[----:B------:R-:W-:Y:S01]  /*70b0*/  FADD.FTZ R0, R0, R3 ;  /* 0x0000000300007221 */ /* 0x000fe20000010000 */
[----:B------:R-:W-:Y:S01]  /*70c0*/  FFMA.FTZ R5, R46, R46, R5 ;  /* 0x0000002e2e057223 */ /* 0x000fe20000010005 */
[----:B------:R-:W-:Y:S01]  /*70d0*/  FADD.FTZ R2, R2, R7 ;  /* 0x0000000702027221 */ /* 0x000fe20000010000 */
[----:B------:R-:W-:Y:S01]  /*70e0*/  FADD.FTZ R47, R46, R47 ;  /* 0x0000002f2e2f7221 */ /* 0x000fe20000010000 */
[----:B------:R-:W-:Y:S01]  /*70f0*/  FMUL.FTZ R8, R6, R6 ;  /* 0x0000000606087220 */ /* 0x000fe20000410000 */
[----:B------:R-:W-:Y:S01]  /*7100*/  FADD.FTZ R3, R45, R6 ;  /* 0x000000062d037221 */ /* 0x000fe20000010000 */
[----:B------:R-:W-:-:S02]  /*7110*/  HADD2.F32 R6, -RZ, R43.H0_H0 ;  /* 0x2000002bff067230 */ /* 0x000fc40000004100 */
[----:B------:R-:W-:Y:S01]  /*7120*/  FADD.FTZ R0, R0, R5 ;  /* 0x0000000500007221 */ /* 0x000fe20000010000 */
[----:B------:R-:W-:Y:S01]  /*7130*/  FADD.FTZ R2, R2, R47 ;  /* 0x0000002f02027221 */ /* 0x000fe20000010000 */
[--C-:B------:R-:W-:Y:S02]  /*7140*/  HADD2.F32 R5, -RZ, R44.reuse.H0_H0 ;  /* 0x2000002cff057230 */ /* 0x100fe40000004100 */
[----:B------:R-:W-:Y:S01]  /*7150*/  FFMA.FTZ R45, R45, R45, R8 ;  /* 0x0000002d2d2d7223 */ /* 0x000fe20000010008 */
[----:B------:R-:W-:Y:S01]  /*7160*/  FMUL.FTZ R8, R6, R6 ;  /* 0x0000000606087220 */ /* 0x000fe20000410000 */
[----:B------:R-:W-:Y:S02]  /*7170*/  HADD2.F32 R44, -RZ, R44.H1_H1 ;  /* 0x3000002cff2c7230 */ /* 0x000fe40000004100 */
[----:B------:R-:W-:Y:S01]  /*7180*/  FADD.FTZ R2, R2, R3 ;  /* 0x0000000302027221 */ /* 0x000fe20000010000 */
[----:B------:R-:W-:Y:S01]  /*7190*/  FADD.FTZ R3, R5, R6 ;  /* 0x0000000605037221 */ /* 0x000fe20000010000 */
[----:B------:R-:W-:Y:S01]  /*71a0*/  FADD.FTZ R0, R0, R45 ;  /* 0x0000002d00007221 */ /* 0x000fe20000010000 */
[----:B------:R-:W-:-:S02]  /*71b0*/  HADD2.F32 R43, -RZ, R43.H1_H1 ;  /* 0x3000002bff2b7230 */ /* 0x000fc40000004100 */
[----:B------:R-:W-:Y:S01]  /*71c0*/  FFMA.FTZ R5, R5, R5, R8 ;  /* 0x0000000505057223 */ /* 0x000fe20000010008 */
[----:B------:R-:W-:Y:S01]  /*71d0*/  FMUL.FTZ R6, R44, R44 ;  /* 0x0000002c2c067220 */ /* 0x000fe20000410000 */
[----:B------:R-:W-:Y:S02]  /*71e0*/  HADD2.F32 R8, -RZ, R42.H0_H0 ;  /* 0x2000002aff087230 */ /* 0x000fe40000004100 */
[----:B------:R-:W-:Y:S01]  /*71f0*/  FADD.FTZ R2, R2, R3 ;  /* 0x0000000302027221 */ /* 0x000fe20000010000 */
[----:B------:R-:W-:Y:S01]  /*7200*/  FADD.FTZ R0, R0, R5 ;  /* 0x0000000500007221 */ /* 0x000fe20000010000 */
[C---:B------:R-:W-:Y:S01]  /*7210*/  FADD.FTZ R3, R43.reuse, R44 ;  /* 0x0000002c2b037221 */ /* 0x040fe20000010000 */
[----:B------:R-:W-:Y:S02]  /*7220*/  HADD2.F32 R5, -RZ, R24.H0_H0 ;  /* 0x20000018ff057230 */ /* 0x000fe40000004100 */
[----:B------:R-:W-:Y:S01]  /*7230*/  FFMA.FTZ R43, R43, R43, R6 ;  /* 0x0000002b2b2b7223 */ /* 0x000fe20000010006 */
[----:B------:R-:W-:Y:S01]  /*7240*/  FMUL.FTZ R6, R8, R8 ;  /* 0x0000000808067220 */ /* 0x000fe20000410000 */
[----:B------:R-:W-:Y:S01]  /*7250*/  FADD.FTZ R2, R2, R3 ;  /* 0x0000000302027221 */ /* 0x000fe20000010000 */
[----:B------:R-:W-:-:S02]  /*7260*/  HADD2.F32 R42, -RZ, R42.H1_H1 ;  /* 0x3000002aff2a7230 */ /* 0x000fc40000004100 */
[C---:B------:R-:W-:Y:S01]  /*7270*/  FADD.FTZ R3, R5.reuse, R8 ;  /* 0x0000000805037221 */ /* 0x040fe20000010000 */
[----:B------:R-:W-:Y:S01]  /*7280*/  FADD.FTZ R0, R0, R43 ;  /* 0x0000002b00007221 */ /* 0x000fe20000010000 */
[----:B------:R-:W-:Y:S01]  /*7290*/  FFMA.FTZ R5, R5, R5, R6 ;  /* 0x0000000505057223 */ /* 0x000fe20000010006 */
[----:B------:R-:W-:Y:S02]  /*72a0*/  HADD2.F32 R33, -RZ, R33.H1_H1 ;  /* 0x30000021ff217230 */ /* 0x000fe40000004100 */
[----:B------:R-:W-:Y:S01]  /*72b0*/  FADD.FTZ R2, R2, R3 ;  /* 0x0000000302027221 */ /* 0x000fe20000010000 */
[----:B------:R-:W-:Y:S01]  /*72c0*/  FADD.FTZ R0, R0, R5 ;  /* 0x0000000500007221 */ /* 0x000fe20000010000 */
[--C-:B------:R-:W-:Y:S02]  /*72d0*/  HADD2.F32 R5, -RZ, R32.reuse.H1_H1 ;  /* 0x30000020ff057230 */ /* 0x100fe40000004100 */
[----:B------:R-:W-:Y:S01]  /*72e0*/  FADD.FTZ R3, R33, R42 ;  /* 0x0000002a21037221 */ /* 0x000fe20000010000 */
[----:B------:R-:W-:-:S02]  /*72f0*/  HADD2.F32 R32, -RZ, R32.H0_H0 ;  /* 0x20000020ff207230 */ /* 0x000fc40000004100 */
[----:B------:R-:W-:Y:S01]  /*7300*/  FMUL.FTZ R6, R42, R42 ;  /* 0x0000002a2a067220 */ /* 0x000fe20000410000 */
[----:B------:R-:W-:Y:S01]  /*7310*/  FADD.FTZ R2, R2, R3 ;  /* 0x0000000302027221 */ /* 0x000fe20000010000 */
[----:B------:R-:W-:Y:S02]  /*7320*/  FMUL.FTZ R3, R5, R5 ;  /* 0x0000000505037220 */ /* 0x000fe40000410000 */
[----:B------:R-:W-:Y:S01]  /*7330*/  FFMA.FTZ R33, R33, R33, R6 ;  /* 0x0000002121217223 */ /* 0x000fe20000010006 */
[----:B------:R-:W-:Y:S01]  /*7340*/  FADD.FTZ R5, R32, R5 ;  /* 0x0000000520057221 */ /* 0x000fe20000010000 */
[----:B------:R-:W-:Y:S02]  /*7350*/  HADD2.F32 R7, -RZ, R30.H0_H0 ;  /* 0x2000001eff077230 */ /* 0x000fe40000004100 */
[--C-:B------:R-:W-:Y:S02]  /*7360*/  HADD2.F32 R6, -RZ, R31.reuse.H0_H0 ;  /* 0x2000001fff067230 */ /* 0x100fe40000004100 */
[----:B------:R-:W-:Y:S01]  /*7370*/  FADD.FTZ R2, R2, R5 ;  /* 0x0000000502027221 */ /* 0x000fe20000010000 */
[----:B------:R-:W-:Y:S01]  /*7380*/  FADD.FTZ R0, R0, R33 ;  /* 0x0000002100007221 */ /* 0x000fe20000010000 */
[----:B------:R-:W-:Y:S01]  /*7390*/  FMUL.FTZ R5, R7, R7 ;  /* 0x0000000707057220 */ /* 0x000fe20000410000 */
[----:B------:R-:W-:Y:S01]  /*73a0*/  FFMA.FTZ R3, R32, R32, R3 ;  /* 0x0000002020037223 */ /* 0x000fe20000010003 */
[----:B------:R-:W-:-:S02]  /*73b0*/  HADD2.F32 R31, -RZ, R31.H1_H1 ;  /* 0x3000001fff1f7230 */ /* 0x000fc40000004100 */
[----:B------:R-:W-:Y:S01]  /*73c0*/  FADD.FTZ R7, R6, R7 ;  /* 0x0000000706077221 */ /* 0x000fe20000010000 */
[----:B------:R-:W-:Y:S02]  /*73d0*/  HADD2.F32 R30, -RZ, R30.H1_H1 ;  /* 0x3000001eff1e7230 */ /* 0x000fe40000004100 */
[----:B------:R-:W-:Y:S01]  /*73e0*/  FADD.FTZ R0, R0, R3 ;  /* 0x0000000300007221 */ /* 0x000fe20000010000 */
[----:B------:R-:W-:Y:S01]  /*73f0*/  FFMA.FTZ R5, R6, R6, R5 ;  /* 0x0000000606057223 */ /* 0x000fe20000010005 */
[----:B------:R-:W-:Y:S01]  /*7400*/  FADD.FTZ R2, R2, R7 ;  /* 0x0000000702027221 */ /* 0x000fe20000010000 */
[----:B------:R-:W-:Y:S01]  /*7410*/  FMUL.FTZ R3, R31, R31 ;  /* 0x0000001f1f037220 */ /* 0x000fe20000410000 */
[----:B------:R-:W-:Y:S02]  /*7420*/  HADD2.F32 R7, -RZ, R25.H0_H0 ;  /* 0x20000019ff077230 */ /* 0x000fe40000004100 */
[----:B------:R-:W-:Y:S01]  /*7430*/  FADD.FTZ R0, R0, R5 ;  /* 0x0000000500007221 */ /* 0x000fe20000010000 */
[----:B------:R-:W-:-:S02]  /*7440*/  HADD2.F32 R20, -RZ, R20.H1_H1 ;  /* 0x30000014ff147230 */ /* 0x000fc40000004100 */
[C---:B------:R-:W-:Y:S01]  /*7450*/  FFMA.FTZ R3, R30.reuse, R30, R3 ;  /* 0x0000001e1e037223 */ /* 0x040fe20000010003 */
[----:B------:R-:W-:Y:S02]  /*7460*/  HADD2.F32 R25, -RZ, R25.H1_H1 ;  /* 0x30000019ff197230 */ /* 0x000fe40000004100 */
[----:B------:R-:W-:Y:S01]  /*7470*/  FMUL.FTZ R5, R7, R7 ;  /* 0x0000000707057220 */ /* 0x000fe20000410000 */
[----:B------:R-:W-:Y:S01]  /*7480*/  FADD.FTZ R31, R30, R31 ;  /* 0x0000001f1e1f7221 */ /* 0x000fe20000010000 */
[----:B------:R-:W-:Y:S01]  /*7490*/  FADD.FTZ R0, R0, R3 ;  /* 0x0000000300007221 */ /* 0x000fe20000010000 */
[----:B------:R-:W-:Y:S02]  /*74a0*/  HADD2.F32 R24, -RZ, R24.H1_H1 ;  /* 0x30000018ff187230 */ /* 0x000fe40000004100 */
[----:B------:R-:W-:Y:S01]  /*74b0*/  FFMA.FTZ R5, R20, R20, R5 ;  /* 0x0000001414057223 */ /* 0x000fe20000010005 */
[----:B------:R-:W-:Y:S01]  /*74c0*/  FMUL.FTZ R3, R25, R25 ;  /* 0x0000001919037220 */ /* 0x000fe20000410000 */
[----:B------:R-:W-:Y:S01]  /*74d0*/  FADD.FTZ R2, R2, R31 ;  /* 0x0000001f02027221 */ /* 0x000fe20000010000 */
[----:B------:R-:W-:Y:S01]  /*74e0*/  FADD.FTZ R7, R20, R7 ;  /* 0x0000000714077221 */ /* 0x000fe20000010000 */
[----:B------:R-:W-:-:S02]  /*74f0*/  HADD2.F32 R6, -RZ, R23.H1_H1 ;  /* 0x30000017ff067230 */ /* 0x000fc40000004100 */
[----:B------:R-:W-:Y:S01]  /*7500*/  FADD.FTZ R0, R0, R5 ;  /* 0x0000000500007221 */ /* 0x000fe20000010000 */
[----:B------:R-:W-:Y:S01]  /*7510*/  FFMA.FTZ R3, R24, R24, R3 ;  /* 0x0000001818037223 */ /* 0x000fe20000010003 */
[----:B------:R-:W-:Y:S02]  /*7520*/  HADD2.F32 R23, -RZ, R23.H0_H0 ;  /* 0x20000017ff177230 */ /* 0x000fe40000004100 */
[----:B------:R-:W-:Y:S01]  /*7530*/  FADD.FTZ R2, R2, R7 ;  /* 0x0000000702027221 */ /* 0x000fe20000010000 */
[----:B------:R-:W-:Y:S01]  /*7540*/  FADD.FTZ R25, R24, R25 ;  /* 0x0000001918197221 */ /* 0x000fe20000010000 */
[----:B------:R-:W-:Y:S01]  /*7550*/  FADD.FTZ R0, R0, R3 ;  /* 0x0000000300007221 */ /* 0x000fe20000010000 */
[----:B------:R-:W-:Y:S01]  /*7560*/  FMUL.FTZ R8, R6, R6 ;  /* 0x0000000606087220 */ /* 0x000fe20000410000 */
[----:B------:R-:W-:Y:S01]  /*7570*/  FADD.FTZ R3, R23, R6 ;  /* 0x0000000617037221 */ /* 0x000fe20000010000 */
[----:B------:R-:W-:Y:S02]  /*7580*/  HADD2.F32 R6, -RZ, R21.H0_H0 ;  /* 0x20000015ff067230 */ /* 0x000fe40000004100 */
[----:B------:R-:W-:Y:S01]  /*7590*/  FADD.FTZ R2, R2, R25 ;  /* 0x0000001902027221 */ /* 0x000fe20000010000 */
[----:B------:R-:W-:-:S02]  /*75a0*/  HADD2.F32 R5, -RZ, R22.H0_H0 ;  /* 0x20000016ff057230 */ /* 0x000fc40000004100 */
[----:B------:R-:W-:Y:S01]  /*75b0*/  FFMA.FTZ R23, R23, R23, R8 ;  /* 0x0000001717177223 */ /* 0x000fe20000010008 */
[----:B------:R-:W-:Y:S02]  /*75c0*/  HADD2.F32 R22, -RZ, R22.H1_H1 ;  /* 0x30000016ff167230 */ /* 0x000fe40000004100 */
[----:B------:R-:W-:Y:S01]  /*75d0*/  FADD.FTZ R2, R2, R3 ;  /* 0x0000000302027221 */ /* 0x000fe20000010000 */
[----:B------:R-:W-:Y:S01]  /*75e0*/  FMUL.FTZ R8, R6, R6 ;  /* 0x0000000606087220 */ /* 0x000fe20000410000 */
[C---:B------:R-:W-:Y:S01]  /*75f0*/  FADD.FTZ R3, R5.reuse, R6 ;  /* 0x0000000605037221 */ /* 0x040fe20000010000 */
[----:B------:R-:W-:Y:S02]  /*7600*/  HADD2.F32 R21, -RZ, R21.H1_H1 ;  /* 0x30000015ff157230 */ /* 0x000fe40000004100 */
[----:B------:R-:W-:Y:S01]  /*7610*/  FFMA.FTZ R5, R5, R5, R8 ;  /* 0x0000000505057223 */ /* 0x000fe20000010008 */
[----:B------:R-:W-:Y:S01]  /*7620*/  FADD.FTZ R2, R2, R3 ;  /* 0x0000000302027221 */ /* 0x000fe20000010000 */
[----:B------:R-:W-:-:S02]  /*7630*/  HADD2.F32 R8, -RZ, R19.H1_H1 ;  /* 0x30000013ff087230 */ /* 0x000fc40000004100 */
[C---:B------:R-:W-:Y:S01]  /*7640*/  FADD.FTZ R3, R21.reuse, R22 ;  /* 0x0000001615037221 */ /* 0x040fe20000010000 */
[----:B------:R-:W-:Y:S02]  /*7650*/  HADD2.F32 R19, -RZ, R19.H0_H0 ;  /* 0x20000013ff137230 */ /* 0x000fe40000004100 */
[----:B------:R-:W-:Y:S01]  /*7660*/  FMUL.FTZ R6, R22, R22 ;  /* 0x0000001616067220 */ /* 0x000fe20000410000 */
[----:B------:R-:W-:Y:S01]  /*7670*/  FADD.FTZ R0, R0, R23 ;  /* 0x0000001700007221 */ /* 0x000fe20000010000 */
[----:B------:R-:W-:Y:S01]  /*7680*/  FADD.FTZ R2, R2, R3 ;  /* 0x0000000302027221 */ /* 0x000fe20000010000 */
[--C-:B------:R-:W-:Y:S02]  /*7690*/  HADD2.F32 R20, -RZ, R17.reuse.H1_H1 ;  /* 0x30000011ff147230 */ /* 0x100fe40000004100 */
[----:B------:R-:W-:Y:S01]  /*76a0*/  FFMA.FTZ R21, R21, R21, R6 ;  /* 0x0000001515157223 */ /* 0x000fe20000010006 */
[----:B------:R-:W-:Y:S01]  /*76b0*/  FADD.FTZ R3, R19, R8 ;  /* 0x0000000813037221 */ /* 0x000fe20000010000 */
[----:B------:R-:W-:-:S02]  /*76c0*/  HADD2.F32 R17, -RZ, R17.H0_H0 ;  /* 0x20000011ff117230 */ /* 0x000fc40000004100 */
[----:B------:R-:W-:Y:S01]  /*76d0*/  FMUL.FTZ R6, R8, R8 ;  /* 0x0000000808067220 */ /* 0x000fe20000410000 */
[----:B------:R-:W-:Y:S01]  /*76e0*/  FADD.FTZ R0, R0, R5 ;  /* 0x0000000500007221 */ /* 0x000fe20000010000 */
[----:B------:R-:W-:Y:S01]  /*76f0*/  FADD.FTZ R2, R2, R3 ;  /* 0x0000000302027221 */ /* 0x000fe20000010000 */
[--C-:B------:R-:W-:Y:S02]  /*7700*/  HADD2.F32 R5, -RZ, R18.reuse.H1_H1 ;  /* 0x30000012ff057230 */ /* 0x100fe40000004100 */
[----:B------:R-:W-:Y:S01]  /*7710*/  FFMA.FTZ R19, R19, R19, R6 ;  /* 0x0000001313137223 */ /* 0x000fe20000010006 */
[C---:B------:R-:W-:Y:S01]  /*7720*/  FADD.FTZ R3, R17.reuse, R20 ;  /* 0x0000001411037221 */ /* 0x040fe20000010000 */
[----:B------:R-:W-:Y:S01]  /*7730*/  FADD.FTZ R0, R0, R21 ;  /* 0x0000001500007221 */ /* 0x000fe20000010000 */
[----:B------:R-:W-:Y:S01]  /*7740*/  FMUL.FTZ R6, R20, R20 ;  /* 0x0000001414067220 */ /* 0x000fe20000410000 */
[----:B------:R-:W-:Y:S02]  /*7750*/  HADD2.F32 R18, -RZ, R18.H0_H0 ;  /* 0x20000012ff127230 */ /* 0x000fe40000004100 */
[----:B------:R-:W-:Y:S01]  /*7760*/  FADD.FTZ R2, R2, R3 ;  /* 0x0000000302027221 */ /* 0x000fe20000010000 */
[----:B------:R-:W-:Y:S01]  /*7770*/  FADD.FTZ R0, R0, R19 ;  /* 0x0000001300007221 */ /* 0x000fe20000010000 */
[----:B------:R-:W-:Y:S01]  /*7780*/  FFMA.FTZ R17, R17, R17, R6 ;  /* 0x0000001111117223 */ /* 0x000fe20000010006 */
[----:B------:R-:W-:Y:S01]  /*7790*/  FMUL.FTZ R3, R5, R5 ;  /* 0x0000000505037220 */ /* 0x000fe20000410000 */
[----:B------:R-:W-:Y:S01]  /*77a0*/  FADD.FTZ R5, R18, R5 ;  /* 0x0000000512057221 */ /* 0x000fe20000010000 */
[----:B------:R-:W-:-:S02]  /*77b0*/  HADD2.F32 R7, -RZ, R16.H1_H1 ;  /* 0x30000010ff077230 */ /* 0x000fc40000004100 */
[----:B------:R-:W-:Y:S01]  /*77c0*/  FADD.FTZ R0, R0, R17 ;  /* 0x0000001100007221 */ /* 0x000fe20000010000 */
[----:B------:R-:W-:Y:S02]  /*77d0*/  HADD2.F32 R16, -RZ, R16.H0_H0 ;  /* 0x20000010ff107230 */ /* 0x000fe40000004100 */
[----:B------:R-:W-:Y:S01]  /*77e0*/  FFMA.FTZ R3, R18, R18, R3 ;  /* 0x0000001212037223 */ /* 0x000fe20000010003 */
[----:B------:R-:W-:Y:S01]  /*77f0*/  FADD.FTZ R2, R2, R5 ;  /* 0x0000000502027221 */ /* 0x000fe20000010000 */
[--C-:B------:R-:W-:Y:S02]  /*7800*/  HADD2.F32 R17, -RZ, R14.reuse.H1_H1 ;  /* 0x3000000eff117230 */ /* 0x100fe40000004100 */
[----:B------:R-:W-:Y:S01]  /*7810*/  FMUL.FTZ R5, R7, R7 ;  /* 0x0000000707057220 */ /* 0x000fe20000410000 */
[----:B------:R-:W-:Y:S01]  /*7820*/  FADD.FTZ R0, R0, R3 ;  /* 0x0000000300007221 */ /* 0x000fe20000010000 */
[----:B------:R-:W-:Y:S02]  /*7830*/  HADD2.F32 R14, -RZ, R14.H0_H0 ;  /* 0x2000000eff0e7230 */ /* 0x000fe40000004100 */
[C---:B------:R-:W-:Y:S01]  /*7840*/  FADD.FTZ R7, R16.reuse, R7 ;  /* 0x0000000710077221 */ /* 0x040fe20000010000 */
[----:B------:R-:W-:Y:S01]  /*7850*/  FFMA.FTZ R5, R16, R16, R5 ;  /* 0x0000001010057223 */ /* 0x000fe20000010005 */
[----:B------:R-:W-:Y:S01]  /*7860*/  FMUL.FTZ R3, R17, R17 ;  /* 0x0000001111037220 */ /* 0x000fe20000410000 */
[----:B------:R-:W-:-:S02]  /*7870*/  HADD2.F32 R6, -RZ, R15.H1_H1 ;  /* 0x3000000fff067230 */ /* 0x000fc40000004100 */
[----:B------:R-:W-:Y:S01]  /*7880*/  FADD.FTZ R2, R2, R7 ;  /* 0x0000000702027221 */ /* 0x000fe20000010000 */
[----:B------:R-:W-:Y:S01]  /*7890*/  FADD.FTZ R0, R0, R5 ;  /* 0x0000000500007221 */ /* 0x000fe20000010000 */
[C---:B------:R-:W-:Y:S01]  /*78a0*/  FFMA.FTZ R3, R14.reuse, R14, R3 ;  /* 0x0000000e0e037223 */ /* 0x040fe20000010003 */
[----:B------:R-:W-:Y:S02]  /*78b0*/  HADD2.F32 R15, -RZ, R15.H0_H0 ;  /* 0x2000000fff0f7230 */ /* 0x000fe40000004100 */
[----:B------:R-:W-:Y:S01]  /*78c0*/  FADD.FTZ R17, R14, R17 ;  /* 0x000000110e117221 */ /* 0x000fe20000010000 */
[--C-:B------:R-:W-:Y:S02]  /*78d0*/  HADD2.F32 R14, -RZ, R67.reuse.H1_H1 ;  /* 0x30000043ff0e7230 */ /* 0x100fe40000004100 */
[----:B------:R-:W-:Y:S01]  /*78e0*/  FADD.FTZ R0, R0, R3 ;  /* 0x0000000300007221 */ /* 0x000fe20000010000 */
[----:B------:R-:W-:Y:S02]  /*78f0*/  HADD2.F32 R67, -RZ, R67.H0_H0 ;  /* 0x20000043ff437230 */ /* 0x000fe40000004100 */
[----:B------:R-:W-:Y:S01]  /*7900*/  FADD.FTZ R2, R2, R17 ;  /* 0x0000001102027221 */ /* 0x000fe20000010000 */
[----:B------:R-:W-:Y:S01]  /*7910*/  FADD.FTZ R3, R15, R6 ;  /* 0x000000060f037221 */ /* 0x000fe20000010000 */
[----:B------:R-:W-:Y:S01]  /*7920*/  FMUL.FTZ R8, R6, R6 ;  /* 0x0000000606087220 */ /* 0x000fe20000410000 */
[----:B------:R-:W-:-:S02]  /*7930*/  FMUL.FTZ R6, R14, R14 ;  /* 0x0000000e0e067220 */ /* 0x000fc40000410000 */
[----:B------:R-:W-:Y:S01]  /*7940*/  FADD.FTZ R2, R2, R3 ;  /* 0x0000000302027221 */ /* 0x000fe20000010000 */
[C---:B------:R-:W-:Y:S01]  /*7950*/  FADD.FTZ R3, R67.reuse, R14 ;  /* 0x0000000e43037221 */ /* 0x040fe20000010000 */
[----:B------:R-:W-:Y:S01]  /*7960*/  FFMA.FTZ R67, R67, R67, R6 ;  /* 0x0000004343437223 */ /* 0x000fe20000010006 */
[--C-:B------:R-:W-:Y:S02]  /*7970*/  HADD2.F32 R6, -RZ, R13.reuse.H1_H1 ;  /* 0x3000000dff067230 */ /* 0x100fe40000004100 */
[----:B------:R-:W-:Y:S02]  /*7980*/  HADD2.F32 R13, -RZ, R13.H0_H0 ;  /* 0x2000000dff0d7230 */ /* 0x000fe40000004100 */
[----:B------:R-:W-:Y:S01]  /*7990*/  FFMA.FTZ R15, R15, R15, R8 ;  /* 0x0000000f0f0f7223 */ /* 0x000fe20000010008 */
[----:B------:R-:W-:Y:S01]  /*79a0*/  FADD.FTZ R2, R2, R3 ;  /* 0x0000000302027221 */ /* 0x000fe20000010000 */
[--C-:B------:R-:W-:Y:S02]  /*79b0*/  HADD2.F32 R5, -RZ, R12.reuse.H0_H0 ;  /* 0x2000000cff057230 */ /* 0x100fe40000004100 */
[----:B------:R-:W-:Y:S01]  /*79c0*/  FADD.FTZ R3, R13, R6 ;  /* 0x000000060d037221 */ /* 0x000fe20000010000 */
[----:B------:R-:W-:-:S02]  /*79d0*/  HADD2.F32 R12, -RZ, R12.H1_H1 ;  /* 0x3000000cff0c7230 */ /* 0x000fc40000004100 */
[----:B------:R-:W-:Y:S01]  /*79e0*/  FADD.FTZ R0, R0, R15 ;  /* 0x0000000f00007221 */ /* 0x000fe20000010000 */
[----:B------:R-:W-:Y:S01]  /*79f0*/  FMUL.FTZ R8, R6, R6 ;  /* 0x0000000606087220 */ /* 0x000fe20000410000 */
[----:B------:R-:W-:Y:S01]  /*7a00*/  FADD.FTZ R2, R2, R3 ;  /* 0x0000000302027221 */ /* 0x000fe20000010000 */
[--C-:B------:R-:W-:Y:S02]  /*7a10*/  HADD2.F32 R6, -RZ, R11.reuse.H1_H1 ;  /* 0x3000000bff067230 */ /* 0x100fe40000004100 */
[----:B------:R-:W-:Y:S01]  /*7a20*/  FMUL.FTZ R3, R5, R5 ;  /* 0x0000000505037220 */ /* 0x000fe20000410000 */
[----:B------:R-:W-:Y:S01]  /*7a30*/  FADD.FTZ R0, R0, R67 ;  /* 0x0000004300007221 */ /* 0x000fe20000010000 */
[----:B------:R-:W-:Y:S01]  /*7a40*/  FFMA.FTZ R13, R13, R13, R8 ;  /* 0x0000000d0d0d7223 */ /* 0x000fe20000010008 */
[C---:B------:R-:W-:Y:S01]  /*7a50*/  FADD.FTZ R5, R12.reuse, R5 ;  /* 0x000000050c057221 */ /* 0x040fe20000010000 */
[----:B------:R-:W-:Y:S02]  /*7a60*/  HADD2.F32 R11, -RZ, R11.H0_H0 ;  /* 0x2000000bff0b7230 */ /* 0x000fe40000004100 */
[----:B------:R-:W-:Y:S01]  /*7a70*/  FFMA.FTZ R3, R12, R12, R3 ;  /* 0x0000000c0c037223 */ /* 0x000fe20000010003 */
[----:B------:R-:W-:Y:S01]  /*7a80*/  FADD.FTZ R0, R0, R13 ;  /* 0x0000000d00007221 */ /* 0x000fe20000010000 */
[----:B------:R-:W-:Y:S01]  /*7a90*/  FADD.FTZ R2, R2, R5 ;  /* 0x0000000502027221 */ /* 0x000fe20000010000 */
[----:B------:R-:W-:-:S02]  /*7aa0*/  HADD2.F32 R7, -RZ, R10.H1_H1 ;  /* 0x3000000aff077230 */ /* 0x000fc40000004100 */
[----:B------:R-:W-:Y:S01]  /*7ab0*/  FMUL.FTZ R8, R6, R6 ;  /* 0x0000000606087220 */ /* 0x000fe20000410000 */
[C---:B------:R-:W-:Y:S01]  /*7ac0*/  FADD.FTZ R5, R11.reuse, R6 ;  /* 0x000000060b057221 */ /* 0x040fe20000010000 */
[----:B------:R-:W-:Y:S02]  /*7ad0*/  HADD2.F32 R10, -RZ, R10.H0_H0 ;  /* 0x2000000aff0a7230 */ /* 0x000fe40000004100 */
[----:B------:R-:W-:Y:S01]  /*7ae0*/  FADD.FTZ R0, R0, R3 ;  /* 0x0000000300007221 */ /* 0x000fe20000010000 */
[----:B------:R-:W-:Y:S01]  /*7af0*/  FFMA.FTZ R11, R11, R11, R8 ;  /* 0x0000000b0b0b7223 */ /* 0x000fe20000010008 */
[----:B------:R-:W-:Y:S01]  /*7b00*/  FADD.FTZ R2, R2, R5 ;  /* 0x0000000502027221 */ /* 0x000fe20000010000 */
[----:B------:R-:W-:Y:S01]  /*7b10*/  FMUL.FTZ R3, R7, R7 ;  /* 0x0000000707037220 */ /* 0x000fe20000410000 */
[--C-:B------:R-:W-:Y:S02]  /*7b20*/  HADD2.F32 R5, -RZ, R62.reuse.H1_H1 ;  /* 0x3000003eff057230 */ /* 0x100fe40000004100 */
[----:B------:R-:W-:Y:S01]  /*7b30*/  FADD.FTZ R7, R10, R7 ;  /* 0x000000070a077221 */ /* 0x000fe20000010000 */
[----:B------:R-:W-:-:S02]  /*7b40*/  HADD2.F32 R62, -RZ, R62.H0_H0 ;  /* 0x2000003eff3e7230 */ /* 0x000fc40000004100 */
[----:B------:R-:W-:Y:S01]  /*7b50*/  FADD.FTZ R0, R0, R11 ;  /* 0x0000000b00007221 */ /* 0x000fe20000010000 */
[--C-:B------:R-:W-:Y:S02]  /*7b60*/  HADD2.F32 R6, -RZ, R9.reuse.H1_H1 ;  /* 0x30000009ff067230 */ /* 0x100fe40000004100 */
[----:B------:R-:W-:Y:S01]  /*7b70*/  FFMA.FTZ R3, R10, R10, R3 ;  /* 0x0000000a0a037223 */ /* 0x000fe20000010003 */
[----:B------:R-:W-:Y:S02]  /*7b80*/  HADD2.F32 R9, -RZ, R9.H0_H0 ;  /* 0x20000009ff097230 */ /* 0x000fe40000004100 */
[----:B------:R-:W-:Y:S01]  /*7b90*/  FMUL.FTZ R11, R5, R5 ;  /* 0x00000005050b7220 */ /* 0x000fe20000410000 */
[----:B------:R-:W-:Y:S01]  /*7ba0*/  FADD.FTZ R2, R2, R7 ;  /* 0x0000000702027221 */ /* 0x000fe20000010000 */
[----:B------:R-:W-:Y:S01]  /*7bb0*/  FADD.FTZ R5, R62, R5 ;  /* 0x000000053e057221 */ /* 0x000fe20000010000 */
[----:B------:R-:W-:Y:S01]  /*7bc0*/  FADD.FTZ R0, R0, R3 ;  /* 0x0000000300007221 */ /* 0x000fe20000010000 */
[----:B------:R-:W-:Y:S01]  /*7bd0*/  FMUL.FTZ R8, R6, R6 ;  /* 0x0000000606087220 */ /* 0x000fe20000410000 */
[----:B------:R-:W-:Y:S01]  /*7be0*/  FADD.FTZ R3, R9, R6 ;  /* 0x0000000609037221 */ /* 0x000fe20000010000 */
[----:B------:R-:W-:-:S02]  /*7bf0*/  HADD2.F32 R6, -RZ, R61.H1_H1 ;  /* 0x3000003dff067230 */ /* 0x000fc40000004100 */
[----:B------:R-:W-:Y:S01]  /*7c00*/  FADD.FTZ R2, R2, R5 ;  /* 0x0000000502027221 */ /* 0x000fe20000010000 */
[----:B------:R-:W-:Y:S02]  /*7c10*/  HADD2.F32 R61, -RZ, R61.H0_H0 ;  /* 0x2000003dff3d7230 */ /* 0x000fe40000004100 */
[----:B------:R-:W-:Y:S01]  /*7c20*/  FFMA.FTZ R11, R62, R62, R11 ;  /* 0x0000003e3e0b7223 */ /* 0x000fe2000001000b */
[--C-:B------:R-:W-:Y:S02]  /*7c30*/  HADD2.F32 R10, -RZ, R59.reuse.H1_H1 ;  /* 0x3000003bff0a7230 */ /* 0x100fe40000004100 */
[----:B------:R-:W-:Y:S01]  /*7c40*/  FADD.FTZ R2, R2, R3 ;  /* 0x0000000302027221 */ /* 0x000fe20000010000 */
[----:B------:R-:W-:Y:S02]  /*7c50*/  HADD2.F32 R59, -RZ, R59.H0_H0 ;  /* 0x2000003bff3b7230 */ /* 0x000fe40000004100 */
[----:B------:R-:W-:Y:S01]  /*7c60*/  FADD.FTZ R3, R61, R6 ;  /* 0x000000063d037221 */ /* 0x000fe20000010000 */
[----:B------:R-:W-:Y:S01]  /*7c70*/  FFMA.FTZ R9, R9, R9, R8 ;  /* 0x0000000909097223 */ /* 0x000fe20000010008 */
[----:B------:R-:W-:Y:S01]  /*7c80*/  FADD.FTZ R0, R0, R11 ;  /* 0x0000000b00007221 */ /* 0x000fe20000010000 */
[----:B------:R-:W-:Y:S01]  /*7c90*/  FMUL.FTZ R8, R6, R6 ;  /* 0x0000000606087220 */ /* 0x000fe20000410000 */
[----:B------:R-:W-:Y:S01]  /*7ca0*/  FADD.FTZ R2, R2, R3 ;  /* 0x0000000302027221 */ /* 0x000fe20000010000 */
[----:B------:R-:W-:-:S02]  /*7cb0*/  HADD2.F32 R5, -RZ, R60.H1_H1 ;  /* 0x3000003cff057230 */ /* 0x000fc40000004100 */
[----:B------:R-:W-:Y:S01]  /*7cc0*/  FADD.FTZ R3, R59, R10 ;  /* 0x0000000a3b037221 */ /* 0x000fe20000010000 */
[----:B------:R-:W-:Y:S01]  /*7cd0*/  FADD.FTZ R0, R0, R9 ;  /* 0x0000000900007221 */ /* 0x000fe20000010000 */
[----:B------:R-:W-:Y:S01]  /*7ce0*/  FFMA.FTZ R61, R61, R61, R8 ;  /* 0x0000003d3d3d7223 */ /* 0x000fe20000010008 */
[----:B------:R-:W-:Y:S01]  /*7cf0*/  FMUL.FTZ R6, R10, R10 ;  /* 0x0000000a0a067220 */ /* 0x000fe20000410000 */
[----:B------:R-:W-:Y:S02]  /*7d00*/  HADD2.F32 R60, -RZ, R60.H0_H0 ;  /* 0x2000003cff3c7230 */ /* 0x000fe40000004100 */
[----:B------:R-:W-:Y:S01]  /*7d10*/  FADD.FTZ R2, R2, R3 ;  /* 0x0000000302027221 */ /* 0x000fe20000010000 */
[--C-:B------:R-:W-:Y:S02]  /*7d20*/  HADD2.F32 R7, -RZ, R34.reuse.H1_H1 ;  /* 0x30000022ff077230 */ /* 0x100fe40000004100 */
[----:B------:R-:W-:Y:S01]  /*7d30*/  FADD.FTZ R0, R0, R61 ;  /* 0x0000003d00007221 */ /* 0x000fe20000010000 */
[----:B------:R-:W-:Y:S01]  /*7d40*/  FFMA.FTZ R59, R59, R59, R6 ;  /* 0x0000003b3b3b7223 */ /* 0x000fe20000010006 */
[----:B------:R-:W-:Y:S01]  /*7d50*/  FMUL.FTZ R3, R5, R5 ;  /* 0x0000000505037220 */ /* 0x000fe20000410000 */
[----:B------:R-:W-:-:S02]  /*7d60*/  HADD2.F32 R34, -RZ, R34.H0_H0 ;  /* 0x20000022ff227230 */ /* 0x000fc40000004100 */
[----:B------:R-:W-:Y:S01]  /*7d70*/  FADD.FTZ R5, R60, R5 ;  /* 0x000000053c057221 */ /* 0x000fe20000010000 */
[--C-:B------:R-:W-:Y:S02]  /*7d80*/  HADD2.F32 R6, -RZ, R35.reuse.H1_H1 ;  /* 0x30000023ff067230 */ /* 0x100fe40000004100 */
[----:B------:R-:W-:Y:S01]  /*7d90*/  FADD.FTZ R0, R0, R59 ;  /* 0x0000003b00007221 */ /* 0x000fe20000010000 */
[----:B------:R-:W-:Y:S01]  /*7da0*/  FFMA.FTZ R3, R60, R60, R3 ;  /* 0x0000003c3c037223 */ /* 0x000fe20000010003 */
[----:B------:R-:W-:Y:S01]  /*7db0*/  FMUL.FTZ R9, R7, R7 ;  /* 0x0000000707097220 */ /* 0x000fe20000410000 */
[----:B------:R-:W-:Y:S02]  /*7dc0*/  HADD2.F32 R35, -RZ, R35.H0_H0 ;  /* 0x20000023ff237230 */ /* 0x000fe40000004100 */
[----:B------:R-:W-:Y:S01]  /*7dd0*/  FADD.FTZ R2, R2, R5 ;  /* 0x0000000502027221 */ /* 0x000fe20000010000 */
[----:B------:R-:W-:Y:S01]  /*7de0*/  FADD.FTZ R7, R34, R7 ;  /* 0x0000000722077221 */ /* 0x000fe20000010000 */
[----:B------:R-:W-:Y:S01]  /*7df0*/  FADD.FTZ R0, R0, R3 ;  /* 0x0000000300007221 */ /* 0x000fe20000010000 */
[----:B------:R-:W-:-:S02]  /*7e00*/  HADD2.F32 R5, -RZ, R36.H1_H1 ;  /* 0x30000024ff057230 */ /* 0x000fc40000004100 */
[C---:B------:R-:W-:Y:S01]  /*7e10*/  FADD.FTZ R3, R35.reuse, R6 ;  /* 0x0000000623037221 */ /* 0x040fe20000010000 */
[----:B------:R-:W-:Y:S01]  /*7e20*/  FADD.FTZ R2, R2, R7 ;  /* 0x0000000702027221 */ /* 0x000fe20000010000 */
[----:B------:R-:W-:Y:S01]  /*7e30*/  FFMA.FTZ R9, R34, R34, R9 ;  /* 0x0000002222097223 */ /* 0x000fe20000010009 */
[----:B------:R-:W-:Y:S01]  /*7e40*/  FMUL.FTZ R8, R6, R6 ;  /* 0x0000000606087220 */ /* 0x000fe20000410000 */
[----:B------:R-:W-:Y:S02]  /*7e50*/  HADD2.F32 R36, -RZ, R36.H0_H0 ;  /* 0x20000024ff247230 */ /* 0x000fe40000004100 */
[----:B------:R-:W-:Y:S01]  /*7e60*/  FADD.FTZ R2, R2, R3 ;  /* 0x0000000302027221 */ /* 0x000fe20000010000 */
[----:B------:R-:W-:Y:S01]  /*7e70*/  FADD.FTZ R0, R0, R9 ;  /* 0x0000000900007221 */ /* 0x000fe20000010000 */
[----:B------:R-:W-:Y:S01]  /*7e80*/  FFMA.FTZ R35, R35, R35, R8 ;  /* 0x0000002323237223 */ /* 0x000fe20000010008 */
[----:B------:R-:W-:Y:S01]  /*7e90*/  FMUL.FTZ R3, R5, R5 ;  /* 0x0000000505037220 */ /* 0x000fe20000410000 */
[----:B------:R-:W-:-:S02]  /*7ea0*/  HADD2.F32 R6, -RZ, R37.H1_H1 ;  /* 0x30000025ff067230 */ /* 0x000fc40000004100 */
[----:B------:R-:W-:Y:S01]  /*7eb0*/  FADD.FTZ R0, R0, R35 ;  /* 0x0000002300007221 */ /* 0x000fe20000010000 */
[C---:B------:R-:W-:Y:S01]  /*7ec0*/  FFMA.FTZ R3, R36.reuse, R36, R3 ;  /* 0x0000002424037223 */ /* 0x040fe20000010003 */
[----:B------:R-:W-:Y:S01]  /*7ed0*/  FADD.FTZ R5, R36, R5 ;  /* 0x0000000524057221 */ /* 0x000fe20000010000 */
[----:B------:R-:W-:Y:S02]  /*7ee0*/  HADD2.F32 R37, -RZ, R37.H0_H0 ;  /* 0x20000025ff257230 */ /* 0x000fe40000004100 */
[----:B------:R-:W-:Y:S01]  /*7ef0*/  FADD.FTZ R3, R0, R3 ;  /* 0x0000000300037221 */ /* 0x000fe20000010000 */
[----:B------:R-:W-:Y:S01]  /*7f00*/  PRMT R0, RZ, 0x5410, RZ ;  /* 0x00005410ff007816 */ /* 0x000fe200000000ff */
[----:B------:R-:W-:Y:S01]  /*7f10*/  FADD.FTZ R2, R2, R5 ;  /* 0x0000000502027221 */ /* 0x000fe20000010000 */
[----:B------:R-:W-:Y:S02]  /*7f20*/  FADD.FTZ R5, R37, R6 ;  /* 0x0000000625057221 */ /* 0x000fe40000010000 */
[----:B--2---:R-:W-:-:S02]  /*7f30*/  @!P1 PRMT R0, R4, 0x7632, R0 ;  /* 0x0000763204009816 */ /* 0x004fc40000000000 */
[----:B------:R-:W-:Y:S01]  /*7f40*/  FADD.FTZ R2, R2, R5 ;  /* 0x0000000502027221 */ /* 0x000fe20000010000 */
[--C-:B------:R-:W-:Y:S01]  /*7f50*/  HADD2.F32 R5, -RZ, R38.reuse.H1_H1 ;  /* 0x30000026ff057230 */ /* 0x100fe20000004100 */
[----:B------:R-:W-:Y:S01]  /*7f60*/  @!P1 PRMT R0, R0, 0x5410, R4 ;  /* 0x0000541000009816 */ /* 0x000fe20000000004 */
[----:B------:R-:W-:Y:S01]  /*7f70*/  FMUL.FTZ R8, R6, R6 ;  /* 0x0000000606087220 */ /* 0x000fe20000410000 */
[----:B------:R-:W0:Y:S01]  /*7f80*/  S2R R10, SR_LANEID ;  /* 0x00000000000a7919 */ /* 0x000e220000000000 */
[----:B------:R-:W-:Y:S02]  /*7f90*/  HADD2.F32 R38, -RZ, R38.H0_H0 ;  /* 0x20000026ff267230 */ /* 0x000fe40000004100 */
[----:B------:R-:W-:Y:S01]  /*7fa0*/  FMUL.FTZ R7, R5, R5 ;  /* 0x0000000505077220 */ /* 0x000fe20000410000 */
[--C-:B------:R-:W-:Y:S02]  /*7fb0*/  HADD2.F32 R9, -RZ, R0.reuse.H0_H0 ;  /* 0x20000000ff097230 */ /* 0x100fe40000004100 */
[----:B------:R-:W-:Y:S01]  /*7fc0*/  FFMA.FTZ R8, R37, R37, R8 ;  /* 0x0000002525087223 */ /* 0x000fe20000010008 */
[----:B------:R-:W-:-:S02]  /*7fd0*/  HADD2.F32 R0, -RZ, R0.H1_H1 ;  /* 0x30000000ff007230 */ /* 0x000fc40000004100 */
[C---:B------:R-:W-:Y:S01]  /*7fe0*/  FADD.FTZ R5, R38.reuse, R5 ;  /* 0x0000000526057221 */ /* 0x040fe20000010000 */
[----:B------:R-:W-:Y:S01]  /*7ff0*/  FFMA.FTZ R38, R38, R38, R7 ;  /* 0x0000002626267223 */ /* 0x000fe20000010007 */
[----:B------:R-:W-:Y:S01]  /*8000*/  FADD.FTZ R3, R3, R8 ;  /* 0x0000000803037221 */ /* 0x000fe20000010000 */
[----:B------:R-:W-:Y:S01]  /*8010*/  FMUL.FTZ R7, R9, R9 ;  /* 0x0000000909077220 */ /* 0x000fe20000410000 */
[----:B------:R-:W-:Y:S01]  /*8020*/  FADD.FTZ R9, R0, R9 ;  /* 0x0000000900097221 */ /* 0x000fe20000010000 */
[----:B------:R-:W-:Y:S01]  /*8030*/  FADD.FTZ R2, R2, R5 ;  /* 0x0000000502027221 */ /* 0x000fe20000010000 */
[----:B------:R-:W-:Y:S01]  /*8040*/  FADD.FTZ R3, R3, R38 ;  /* 0x0000002603037221 */ /* 0x000fe20000010000 */
[----:B------:R-:W-:Y:S02]  /*8050*/  FFMA.FTZ R0, R0, R0, R7 ;  /* 0x0000000000007223 */ /* 0x000fe40000010007 */
[----:B------:R-:W-:Y:S02]  /*8060*/  FADD.FTZ R9, R2, R9 ;  /* 0x0000000902097221 */ /* 0x000fe40000010000 */
[----:B------:R-:W-:-:S03]  /*8070*/  FADD.FTZ R8, R3, R0 ;  /* 0x0000000003087221 */ /* 0x000fc60000010000 */
[----:B------:R-:W1:Y:S04]  /*8080*/  SHFL.DOWN PT, R0, R9, 0x1, 0x1f ;  /* 0x08201f0009007f89 */ /* 0x000e6800000e0000 */
[----:B------:R-:W2:Y:S01]  /*8090*/  SHFL.DOWN PT, R3, R8, 0x1, 0x1f ;  /* 0x08201f0008037f89 */ /* 0x000ea200000e0000 */
[----:B0-----:R-:W-:-:S13]  /*80a0*/  ISETP.GT.AND P1, PT, R10, 0x1e, PT ;  /* 0x0000001e0a00780c */ /* 0x001fda0003f24270 */
[----:B-1----:R-:W-:Y:S01]  /*80b0*/  @!P1 FADD.FTZ R9, R9, R0 ;  /* 0x0000000009099221 */ /* 0x002fe20000010000 */
[----:B--2---:R-:W-:-:S04]  /*80c0*/  @!P1 FADD.FTZ R8, R8, R3 ;  /* 0x0000000308089221 */ /* 0x004fc80000010000 */
        /* <DEDUP_REMOVED lines=12> */
[----:B------:R-:W1:Y:S04]  /*8190*/  SHFL.DOWN PT, R5, R8, 0x8, 0x1f ;  /* 0x09001f0008057f89 */ /* 0x000e6800000e0000 */
[----:B------:R3:W-:Y:S04]  /*81a0*/  STL [R1+0x98], R87 ;  /* 0x0000985701007387 */ /* 0x0007e80000100800 */
[----:B------:R3:W-:Y:S04]  /*81b0*/  STL [R1+0xac], R86 ;  /* 0x0000ac5601007387 */ /* 0x0007e80000100800 */
[----:B------:R3:W-:Y:S01]  /*81c0*/  STL [R1+0x10c], R4 ;  /* 0x00010c0401007387 */ /* 0x0007e20000100800 */
[----:B------:R-:W-:-:S02]  /*81d0*/  ISETP.GT.AND P2, PT, R10, 0xf, PT ;  /* 0x0000000f0a00780c */ /* 0x000fc40003f44270 */
[----:B------:R-:W-:Y:S01]  /*81e0*/  ISETP.GT.AND P1, PT, R10, 0x17, PT ;  /* 0x000000170a00780c */ /* 0x000fe20003f24270 */
[----:B0-----:R-:W-:Y:S01]  /*81f0*/  FADD.FTZ R0, R9, R0 ;  /* 0x0000000009007221 */ /* 0x001fe20000010000 */
[----:B-1----:R-:W-:-:S04]  /*8200*/  FADD.FTZ R5, R8, R5 ;  /* 0x0000000508057221 */ /* 0x002fc80000010000 */
[----:B------:R-:W-:Y:S02]  /*8210*/  FSEL R2, R9, R0, P1 ;  /* 0x0000000009027208 */ /* 0x000fe40000800000 */
[----:B------:R-:W-:Y:S01]  /*8220*/  FSEL R3, R8, R5, P1 ;  /* 0x0000000508037208 */ /* 0x000fe20000800000 */
[----:B------:R-:W0:Y:S02]  /*8230*/  LDCU UR10, c[0x0][0x374] ;  /* 0x00006e80ff0a77ac */ /* 0x000e240008000800 */
[----:B------:R3:W1:Y:S01]  /*8240*/  SHFL.DOWN PT, R7, R2, 0x10, 0x1f ;  /* 0x0a001f0002077f89 */ /* 0x00066200000e0000 */
[----:B------:R-:W-:Y:S01]  /*8250*/  BSSY.RECONVERGENT B0, `(.L_x_2988) ;  /* 0x0000011000007945 */ /* 0x000fe20003800200 */
[----:B------:R-:W4:Y:S02]  /*8260*/  LDCU UR12, c[0x0][0x370] ;  /* 0x00006e00ff0c77ac */ /* 0x000f240008000800 */
[----:B------:R3:W0:Y:S01]  /*8270*/  SHFL.DOWN PT, R8, R3, 0x10, 0x1f ;  /* 0x0a001f0003087f89 */ /* 0x00062200000e0000 */
[----:B------:R-:W-:-:S02]  /*8280*/  ISETP.NE.AND P0, PT, R68, RZ, PT ;  /* 0x000000ff4400720c */ /* 0x000fc40003f05270 */
[----:B--2---:R-:W-:Y:S01]  /*8290*/  ISETP.NE.AND P3, PT, R6, RZ, PT ;  /* 0x000000ff0600720c */ /* 0x004fe20003f65270 */
[----:B------:R-:W-:-:S12]  /*82a0*/  @P2 BRA `(.L_x_2989) ;  /* 0x00000000002c2947 */ /* 0x000fd80003800000 */
[----:B---3--:R-:W2:Y:S02]  /*82b0*/  S2R R2, SR_LANEID ;  /* 0x0000000000027919 */ /* 0x008ea40000000000 */
[----:B--2---:R-:W-:-:S13]  /*82c0*/  ISETP.NE.AND P1, PT, R2, RZ, PT ;  /* 0x000000ff0200720c */ /* 0x004fda0003f25270 */
[----:B------:R-:W2:Y:S01]  /*82d0*/  @!P1 S2R R4, SR_CgaCtaId ;  /* 0x0000000000049919 */ /* 0x000ea20000008800 */
[----:B------:R-:W-:Y:S02]  /*82e0*/  @!P1 MOV R3, 0x400 ;  /* 0x0000040000039802 */ /* 0x000fe40000000f00 */
[----:B------:R-:W-:Y:S02]  /*82f0*/  @!P1 SHF.R.U32.HI R2, RZ, 0x2, R6 ;  /* 0x00000002ff029819 */ /* 0x000fe40000011606 */
[----:B--2---:R-:W-:Y:S01]  /*8300*/  @!P1 LEA R9, R4, R3, 0x18 ;  /* 0x0000000304099211 */ /* 0x004fe200078ec0ff */
[----:B0-----:R-:W-:Y:S01]  /*8310*/  FADD.FTZ R3, R5, R8 ;  /* 0x0000000805037221 */ /* 0x001fe20000010000 */
[----:B------:R-:W-:Y:S01]  /*8320*/  @!P1 LOP3.LUT R4, R2, 0xf8, RZ, 0xc0, !PT ;  /* 0x000000f802049812 */ /* 0x000fe200078ec0ff */
[----:B-1----:R-:W-:-:S04]  /*8330*/  FADD.FTZ R2, R0, R7 ;  /* 0x0000000700027221 */ /* 0x002fc80000010000 */
[----:B------:R-:W-:-:S05]  /*8340*/  @!P1 IMAD.IADD R4, R4, 0x1, R9 ;  /* 0x0000000104049824 */ /* 0x000fca00078e0209 */
[----:B------:R2:W-:Y:S02]  /*8350*/  @!P1 STS.64 [R4+0x18], R2 ;  /* 0x0000180204009388 */ /* 0x0005e40000000a00 */
.L_x_2989:
[----:B0---4-:R-:W-:Y:S05]  /*8360*/  BSYNC.RECONVERGENT B0 ;  /* 0x0000000000007941 */ /* 0x011fea0003800200 */
.L_x_2988:
[----:B------:R-:W-:Y:S06]  /*8370*/  BAR.SYNC.DEFER_BLOCKING 0x0 ;  /* 0x0000000000007b1d */ /* 0x000fec0000010000 */
[----:B------:R-:W-:Y:S04]  /*8380*/  BSSY.RECONVERGENT B0, `(.L_x_2990) ;  /* 0x0000035000007945 */ /* 0x000fe80003800200 */
[----:B------:R-:W-:Y:S05]  /*8390*/  @P3 BRA `(.L_x_2991) ;  /* 0x0000000000cc3947 */ /* 0x000fea0003800000 */
[----:B------:R-:W0:Y:S01]  /*83a0*/  S2UR UR6, SR_CgaCtaId ;  /* 0x00000000000679c3 */ /* 0x000e220000008800 */
[----:B------:R-:W-:Y:S02]  /*83b0*/  UMOV UR5, 0x400 ;  /* 0x0000040000057882 */ /* 0x000fe40000000000 */
[----:B0-----:R-:W-:-:S09]  /*83c0*/  ULEA UR5, UR6, UR5, 0x18 ;  /* 0x0000000506057291 */ /* 0x001fd2000f8ec0ff */
[----:B------:R-:W0:Y:S04]  /*83d0*/  LDS.128 R32, [UR5+0x20] ;  /* 0x00002005ff207984 */ /* 0x000e280008000c00 */
[----:B------:R-:W4:Y:S04]  /*83e0*/  LDS.128 R36, [UR5+0x30] ;  /* 0x00003005ff247984 */ /* 0x000f280008000c00 */
[----:B------:R-:W5:Y:S04]  /*83f0*/  LDS.128 R20, [UR5+0x40] ;  /* 0x00004005ff147984 */ /* 0x000f680008000c00 */
[----:B------:R-:W1:Y:S04]  /*8400*/  LDS.128 R8, [UR5+0x50] ;  /* 0x00005005ff087984 */ /* 0x000e680008000c00 */
[----:B------:R-:W1:Y:S04]  /*8410*/  LDS.128 R16, [UR5+0x60] ;  /* 0x00006005ff107984 */ /* 0x000e680008000c00 */
[----:B------:R-:W1:Y:S01]  /*8420*/  LDS.128 R12, [UR5+0x70] ;  /* 0x00007005ff0c7984 */ /* 0x000e620008000c00 */
[----:B0-----:R-:W-:Y:S01]  /*8430*/  FADD.FTZ R5, R2, R32 ;  /* 0x0000002002057221 */ /* 0x001fe20000010000 */
[----:B------:R-:W-:-:S02]  /*8440*/  FADD.FTZ R0, R3, R33 ;  /* 0x0000002103007221 */ /* 0x000fc40000010000 */
[----:B--23--:R-:W-:Y:S01]  /*8450*/  LDS.64 R2, [UR5+0xb0] ;  /* 0x0000b005ff027984 */ /* 0x00cfe20008000a00 */
        /* <DEDUP_REMOVED lines=38> */
[----:B------:R-:W-:-:S07]  /*86c0*/  FADD.FTZ R3, R0, R3 ;  /* 0x0000000300037221 */ /* 0x000fce0000010000 */
.L_x_2991:
[----:B------:R-:W-:Y:S05]  /*86d0*/  BSYNC.RECONVERGENT B0 ;  /* 0x0000000000007941 */ /* 0x000fea0003800200 */
.L_x_2990:
[----:B------:R-:W-:-:S09]  /*86e0*/  UISETP.GE.U32.AND UP0, UPT, UR12, 0x2, UPT ;  /* 0x000000020c00788c */ /* 0x000fd2000bf06070 */
[----:B------:R-:W-:Y:S05]  /*86f0*/  BRA.U !UP0, `(.L_x_2992) ;  /* 0x0000000d08ec7547 */ /* 0x000fea000b800000 */
[----:B------:R-:W-:Y:S01]  /*8700*/  ULOP3.LUT UR5, UR4, 0x1, URZ, 0xc0, !UPT ;  /* 0x0000000104057892 */ /* 0x000fe2000f8ec0ff */
[----:B------:R-:W0:Y:S01]  /*8710*/  S2UR UR23, SR_CTAID.X ;  /* 0x00000000001779c3 */ /* 0x000e220000002500 */
[----:B------:R-:W4:Y:S01]  /*8720*/  LDCU.64 UR6, c[0x0][0x3b8] ;  /* 0x00007700ff0677ac */ /* 0x000f220008000a00 */
[----:B------:R-:W-:Y:S01]  /*8730*/  BSSY.RECONVERGENT B0, `(.L_x_2993) ;  /* 0x0000024000007945 */ /* 0x000fe20003800200 */
[----:B------:R-:W-:-:S04]  /*8740*/  UIMAD UR5, UR5, UR10, URZ ;  /* 0x0000000a050572a4 */ /* 0x000fc8000f8e02ff */
[----:B------:R-:W-:-:S04]  /*8750*/  UIMAD UR13, UR5, UR12, URZ ;  /* 0x0000000c050d72a4 */ /* 0x000fc8000f8e02ff */
[----:B------:R-:W-:-:S04]  /*8760*/  USHF.L.U32 UR14, UR13, 0x1, URZ ;  /* 0x000000010d0e7899 */ /* 0x000fc800080006ff */
[----:B----4-:R-:W-:-:S03]  /*8770*/  UIMAD.WIDE UR6, UR14, 0x4, UR6 ;  /* 0x000000040e0678a5 */ /* 0x010fc6000f8e0206 */
[----:B------:R-:W4:Y:S01]  /*8780*/  S2UR UR13, SR_CTAID.Y ;  /* 0x00000000000d79c3 */ /* 0x000f220000002600 */
[----:B------:R-:W-:Y:S08]  /*8790*/  @P3 BRA `(.L_x_2994) ;  /* 0x0000000000743947 */ /* 0x000ff00003800000 */
[----:B------:R-:W5:Y:S01]  /*87a0*/  LDCU.64 UR20, c[0x0][0x3b0] ;  /* 0x00007600ff1477ac */ /* 0x000f620008000a00 */
[----:B----4-:R-:W-:Y:S02]  /*87b0*/  UIADD3 UR22, UPT, UPT, UR5, UR13, URZ ;  /* 0x0000000d05167290 */ /* 0x010fe4000fffe0ff */
[----:B0-----:R-:W-:Y:S02]  /*87c0*/  UIMAD UR14, UR23, UR10, UR13 ;  /* 0x0000000a170e72a4 */ /* 0x001fe4000f8e020d */
[----:B------:R-:W-:Y:S02]  /*87d0*/  ULOP3.LUT UP0, UR16, UR4, 0x2, URZ, 0xc0, !UPT ;  /* 0x0000000204107892 */ /* 0x000fe4000f80c0ff */
[----:B------:R-:W-:Y:S02]  /*87e0*/  UIMAD.WIDE.U32 UR14, UR14, 0x8, UR6 ;  /* 0x000000080e0e78a5 */ /* 0x000fe4000f8e0006 */
[----:B------:R-:W-:Y:S01]  /*87f0*/  UIADD3 UR16, UPT, UPT, -UR16, 0x1, URZ ;  /* 0x0000000110107890 */ /* 0x000fe2000fffe1ff */
[----:B------:R-:W-:-:S03]  /*8800*/  IMAD.MOV.U32 R0, RZ, RZ, -0x1 ;  /* 0xffffffffff007424 */ /* 0x000fc600078e00ff */
[----:B------:R-:W-:Y:S01]  /*8810*/  IMAD.U32 R8, RZ, RZ, UR14 ;  /* 0x0000000eff087e24 */ /* 0x000fe2000f8e00ff */
[----:B------:R-:W-:Y:S01]  /*8820*/  MOV R9, UR15 ;  /* 0x0000000f00097c02 */ /* 0x000fe20008000f00 */
[----:B-----5:R-:W-:Y:S01]  /*8830*/  ULEA UR17, UP1, UR22, UR20, 0x2 ;  /* 0x0000001416117291 */ /* 0x020fe2000f8210ff */
[----:B-1----:R-:W-:-:S03]  /*8840*/  MOV R7, UR16 ;  /* 0x0000001000077c02 */ /* 0x002fc60008000f00 */
[----:B------:R-:W-:Y:S01]  /*8850*/  ULEA.HI.X UR20, UR22, UR21, URZ, 0x2, UP1 ;  /* 0x0000001516147291 */ /* 0x000fe200088f14ff */
[----:B------:R0:W-:Y:S01]  /*8860*/  STG.E.64 desc[UR18][R8.64], R2 ;  /* 0x0000000208007986 */ /* 0x0001e2000c101b12 */
[----:B--23--:R-:W-:-:S04]  /*8870*/  MOV R4, UR17 ;  /* 0x0000001100047c02 */ /* 0x00cfc80008000f00 */
[----:B------:R-:W-:Y:S01]  /*8880*/  IMAD.U32 R5, RZ, RZ, UR20 ;  /* 0x00000014ff057e24 */ /* 0x000fe2000f8e00ff */
        /* <DEDUP_REMOVED lines=9> */
.L_x_2995:
[----:B------:R-:W2:Y:S04]  /*8920*/  LDG.E.STRONG.GPU R0, desc[UR18][R4.64] ;  /* 0x0000001204007981 */ /* 0x000ea8000c1ef900 */
[----:B--2---:R-:W-:Y:S04]  /*8930*/  CCTL.IVALL ;  /* 0x00000000ff00798f */ /* 0x004fe80002000000 */
[----:B------:R0:W-:Y:S01]  /*8940*/  STL [R1], R0 ;  /* 0x0000000001007387 */ /* 0x0001e20000100800 */
[----:B------:R-:W-:-:S13]  /*8950*/  ISETP.NE.AND P1, PT, R0, UR14, PT ;  /* 0x0000000e00007c0c */ /* 0x000fda000bf25270 */
[----:B0-----:R-:W-:Y:S05]  /*8960*/  @P1 BRA `(.L_x_2995) ;  /* 0xfffffffc00ec1947 */ /* 0x001fea000383ffff */
.L_x_2994:
[----:B0---4-:R-:W-:Y:S05]  /*8970*/  BSYNC.RECONVERGENT B0 ;  /* 0x0000000000007941 */ /* 0x011fea0003800200 */
.L_x_2993:
        /* <DEDUP_REMOVED lines=15> */
.L_x_2997:
        /* <DEDUP_REMOVED lines=13> */
[----:B--23--:R-:W-:Y:S01]  /*8b40*/  MOV R4, UR28 ;  /* 0x0000001c00047c02 */ /* 0x00cfe20008000f00 */
[----:B------:R-:W-:Y:S01]  /*8b50*/  IMAD.U32 R5, RZ, RZ, UR29 ;  /* 0x0000001dff057e24 */ /* 0x000fe2000f8e00ff */
[----:B------:R-:W-:Y:S02]  /*8b60*/  @!UP0 UIMAD.WIDE.U32 UR28, UR25, 0x8, UR6 ;  /* 0x00000008191c88a5 */ /* 0x000fe4000f8e0006 */
[----:B------:R-:W-:-:S03]  /*8b70*/  VOTEU.ALL UP0, P4 ;  /* 0x0000000000ff7886 */ /* 0x000fc60002000000 */
[----:B------:R-:W2:Y:S01]  /*8b80*/  @!P1 LDG.E.64 R4, desc[UR18][R4.64] ;  /* 0x0000001204049981 */ /* 0x000ea2000c1e1b00 */
[----:B------:R-:W-:Y:S01]  /*8b90*/  MOV R8, UR28 ;  /* 0x0000001c00087c02 */ /* 0x000fe20008000f00 */
[----:B------:R-:W-:Y:S01]  /*8ba0*/  IMAD.U32 R9, RZ, RZ, UR29 ;  /* 0x0000001dff097e24 */ /* 0x000fe2000f8e00ff */
[----:B------:R-:W-:-:S05]  /*8bb0*/  @!UP0 UIMAD.WIDE.U32 UR28, UR20, 0x8, UR6 ;  /* 0x00000008141c88a5 */ /* 0x000fca000f8e0006 */
[----:B------:R-:W3:Y:S01]  /*8bc0*/  @!P2 LDG.E.64 R8, desc[UR18][R8.64] ;  /* 0x000000120808a981 */ /* 0x000ee2000c1e1b00 */
[----:B------:R-:W-:Y:S01]  /*8bd0*/  MOV R10, UR28 ;  /* 0x0000001c000a7c02 */ /* 0x000fe20008000f00 */
[----:B------:R-:W-:-:S06]  /*8be0*/  IMAD.U32 R11, RZ, RZ, UR29 ;  /* 0x0000001dff0b7e24 */ /* 0x000fcc000f8e00ff */
[----:B------:R-:W4:Y:S01]  /*8bf0*/  @!P4 LDG.E.64 R10, desc[UR18][R10.64] ;  /* 0x000000120a0ac981 */ /* 0x000f22000c1e1b00 */
        /* <DEDUP_REMOVED lines=16> */
[----:B---3--:R-:W-:Y:S01]  /*8d00*/  @!P2 FADD.FTZ R2, R2, R8 ;  /* 0x000000080202a221 */ /* 0x008fe20000010000 */
[----:B------:R-:W-:Y:S01]  /*8d10*/  @!P2 FADD.FTZ R3, R3, R9 ;  /* 0x000000090303a221 */ /* 0x000fe20000010000 */
[----:B------:R-:W-:Y:S02]  /*8d20*/  ISETP.NE.OR P2, PT, R6, RZ, !P3 ;  /* 0x000000ff0600720c */ /* 0x000fe40005f45670 */
[----:B------:R-:W-:Y:S01]  /*8d30*/  PLOP3.LUT P3, PT, PT, PT, UP0, 0x80, 0x8 ;  /* 0x000000000008781c */ /* 0x000fe20003f6f008 */
[----:B----4-:R-:W-:Y:S01]  /*8d40*/  @!P4 FADD.FTZ R2, R2, R10 ;  /* 0x0000000a0202c221 */ /* 0x010fe20000010000 */
        /* <DEDUP_REMOVED lines=10> */
[----:B------:R-:W-:Y:S01]  /*8df0*/  MOV R4, UR28 ;  /* 0x0000001c00047c02 */ /* 0x000fe20008000f00 */
[----:B------:R-:W-:Y:S02]  /*8e00*/  IMAD.U32 R5, RZ, RZ, UR29 ;  /* 0x0000001dff057e24 */ /* 0x000fe4000f8e00ff */
[----:B------:R-:W-:Y:S01]  /*8e10*/  MOV R8, UR30 ;  /* 0x0000001e00087c02 */ /* 0x000fe20008000f00 */
[----:B------:R-:W-:Y:S01]  /*8e20*/  VOTEU.ALL UP1, P3 ;  /* 0x0000000000ff7886 */ /* 0x000fe20001820000 */
[----:B------:R-:W-:Y:S01]  /*8e30*/  @!UP0 UIMAD.WIDE.U32 UR28, UR24, 0x8, UR6 ;  /* 0x00000008181c88a5 */ /* 0x000fe2000f8e0006 */
[----:B------:R-:W-:Y:S01]  /*8e40*/  IMAD.U32 R9, RZ, RZ, UR31 ;  /* 0x0000001fff097e24 */ /* 0x000fe2000f8e00ff */
[----:B------:R-:W-:Y:S01]  /*8e50*/  VOTEU.ALL UP0, P5 ;  /* 0x0000000000ff7886 */ /* 0x000fe20002800000 */
[----:B------:R-:W2:Y:S01]  /*8e60*/  @!P1 LDG.E.64 R4, desc[UR18][R4.64] ;  /* 0x0000001204049981 */ /* 0x000ea2000c1e1b00 */
[----:B------:R-:W-:-:S02]  /*8e70*/  @!UP1 UIMAD.WIDE.U32 UR30, UR22, 0x8, UR6 ;  /* 0x00000008161e98a5 */ /* 0x000fc4000f8e0006 */
[----:B------:R-:W-:Y:S01]  /*8e80*/  MOV R10, UR28 ;  /* 0x0000001c000a7c02 */ /* 0x000fe20008000f00 */
[----:B------:R-:W-:Y:S01]  /*8e90*/  IMAD.U32 R11, RZ, RZ, UR29 ;  /* 0x0000001dff0b7e24 */ /* 0x000fe2000f8e00ff */
[----:B------:R-:W3:Y:S01]  /*8ea0*/  @!P2 LDG.E.64 R8, desc[UR18][R8.64] ;  /* 0x000000120808a981 */ /* 0x000ee2000c1e1b00 */
[----:B------:R-:W-:Y:S01]  /*8eb0*/  @!UP0 UIMAD.WIDE.U32 UR28, UR21, 0x8, UR6 ;  /* 0x00000008151c88a5 */ /* 0x000fe2000f8e0006 */
[----:B------:R-:W-:Y:S01]  /*8ec0*/  MOV R12, UR30 ;  /* 0x0000001e000c7c02 */ /* 0x000fe20008000f00 */
[----:B------:R-:W-:Y:S02]  /*8ed0*/  IMAD.U32 R13, RZ, RZ, UR31 ;  /* 0x0000001fff0d7e24 */ /* 0x000fe4000f8e00ff */
[----:B------:R-:W4:Y:S02]  /*8ee0*/  @!P4 LDG.E.64 R10, desc[UR18][R10.64] ;  /* 0x000000120a0ac981 */ /* 0x000f24000c1e1b00 */
[----:B------:R-:W-:Y:S01]  /*8ef0*/  MOV R14, UR28 ;  /* 0x0000001c000e7c02 */ /* 0x000fe20008000f00 */
[----:B------:R-:W-:Y:S01]  /*8f00*/  IMAD.U32 R15, RZ, RZ, UR29 ;  /* 0x0000001dff0f7e24 */ /* 0x000fe2000f8e00ff */
[----:B------:R-:W5:Y:S05]  /*8f10*/  @!P3 LDG.E.64 R12, desc[UR18][R12.64] ;  /* 0x000000120c0cb981 */ /* 0x000f6a000c1e1b00 */
[----:B------:R-:W5:Y:S01]  /*8f20*/  @!P5 LDG.E.64 R14, desc[UR18][R14.64] ;  /* 0x000000120e0ed981 */ /* 0x000f62000c1e1b00 */
[----:B------:R-:W-:-:S02]  /*8f30*/  UIADD3 UR5, UPT, UPT, UR5, 0x8, URZ ;  /* 0x0000000805057890 */ /* 0x000fc4000fffe0ff */
[----:B------:R-:W-:Y:S02]  /*8f40*/  UIADD3 UR26, UPT, UPT, UR26, 0x8, URZ ;  /* 0x000000081a1a7890 */ /* 0x000fe4000fffe0ff */
[----:B------:R-:W-:Y:S02]  /*8f50*/  UISETP.NE.AND UP0, UPT, UR5, UR15, UPT ;  /* 0x0000000f0500728c */ /* 0x000fe4000bf05270 */
[----:B------:R-:W-:Y:S02]  /*8f60*/  ULEA UR14, UR10, UR14, 0x3 ;  /* 0x0000000e0a0e7291 */ /* 0x000fe4000f8e18ff */
[----:B------:R-:W-:Y:S02]  /*8f70*/  ULEA UR25, UR10, UR25, 0x3 ;  /* 0x000000190a197291 */ /* 0x000fe4000f8e18ff */
[----:B------:R-:W-:Y:S02]  /*8f80*/  ULEA UR20, UR10, UR20, 0x3 ;  /* 0x000000140a147291 */ /* 0x000fe4000f8e18ff */
[----:B------:R-:W-:-:S02]  /*8f90*/  ULEA UR17, UR10, UR17, 0x3 ;  /* 0x000000110a117291 */ /* 0x000fc4000f8e18ff */
[----:B------:R-:W-:Y:S02]  /*8fa0*/  ULEA UR16, UR10, UR16, 0x3 ;  /* 0x000000100a107291 */ /* 0x000fe4000f8e18ff */
[----:B------:R-:W-:Y:S02]  /*8fb0*/  ULEA UR24, UR10, UR24, 0x3 ;  /* 0x000000180a187291 */ /* 0x000fe4000f8e18ff */
        /* <DEDUP_REMOVED lines=11> */
[----:B------:R-:W-:Y:S01]  /*9070*/  @!P5 FADD.FTZ R3, R3, R15 ;  /* 0x0000000f0303d221 */ /* 0x000fe20000010000 */
[----:B------:R-:W-:Y:S06]  /*9080*/  BRA.U UP0, `(.L_x_2997) ;  /* 0xfffffff900787547 */ /* 0x000fec000b83ffff */
[----:B------:R-:W-:-:S05]  /*9090*/  UMOV UR5, UR15 ;  /* 0x0000000f00057c82 */ /* 0x000fca0008000000 */
.L_x_2996:
        /* <DEDUP_REMOVED lines=28> */
[----:B--23--:R-:W-:Y:S02]  /*9260*/  MOV R4, UR14 ;  /* 0x0000000e00047c02 */ /* 0x00cfe40008000f00 */
[----:B------:R-:W-:Y:S01]  /*9270*/  @!UP3 UIMAD UR20, UR20, UR10, UR13 ;  /* 0x0000000a1414b2a4 */ /* 0x000fe2000f8e020d */
[----:B------:R-:W-:Y:S01]  /*9280*/  IMAD.U32 R5, RZ, RZ, UR15 ;  /* 0x0000000fff057e24 */ /* 0x000fe2000f8e00ff */
[----:B------:R-:W-:Y:S02]  /*9290*/  @!UP2 UIMAD.WIDE.U32 UR16, UR16, 0x8, UR6 ;  /* 0x000000081010a8a5 */ /* 0x000fe4000f8e0006 */
[----:B------:R-:W-:Y:S02]  /*92a0*/  @!UP4 UIMAD UR21, UR21, UR10, UR13 ;  /* 0x0000000a1515c2a4 */ /* 0x000fe4000f8e020d */
[----:B------:R-:W-:Y:S01]  /*92b0*/  @!UP3 UIMAD.WIDE.U32 UR14, UR20, 0x8, UR6 ;  /* 0x00000008140eb8a5 */ /* 0x000fe2000f8e0006 */
[----:B------:R-:W2:Y:S01]  /*92c0*/  @!P1 LDG.E.64 R4, desc[UR18][R4.64] ;  /* 0x0000001204049981 */ /* 0x000ea2000c1e1b00 */
[----:B------:R-:W-:Y:S01]  /*92d0*/  MOV R8, UR16 ;  /* 0x0000001000087c02 */ /* 0x000fe20008000f00 */
[----:B------:R-:W-:Y:S01]  /*92e0*/  IMAD.U32 R9, RZ, RZ, UR17 ;  /* 0x00000011ff097e24 */ /* 0x000fe2000f8e00ff */
[----:B------:R-:W-:-:S02]  /*92f0*/  @!UP4 UIMAD.WIDE.U32 UR16, UR21, 0x8, UR6 ;  /* 0x000000081510c8a5 */ /* 0x000fc4000f8e0006 */
[----:B------:R-:W-:Y:S01]  /*9300*/  MOV R10, UR14 ;  /* 0x0000000e000a7c02 */ /* 0x000fe20008000f00 */
[----:B------:R-:W-:Y:S02]  /*9310*/  IMAD.U32 R11, RZ, RZ, UR15 ;  /* 0x0000000fff0b7e24 */ /* 0x000fe4000f8e00ff */
[----:B------:R-:W3:Y:S01]  /*9320*/  @!P3 LDG.E.64 R8, desc[UR18][R8.64] ;  /* 0x000000120808b981 */ /* 0x000ee2000c1e1b00 */
[----:B------:R-:W-:Y:S01]  /*9330*/  MOV R12, UR16 ;  /* 0x00000010000c7c02 */ /* 0x000fe20008000f00 */
[----:B------:R-:W-:Y:S02]  /*9340*/  IMAD.U32 R13, RZ, RZ, UR17 ;  /* 0x00000011ff0d7e24 */ /* 0x000fe4000f8e00ff */
        /* <DEDUP_REMOVED lines=11> */
.L_x_2998:
        /* <DEDUP_REMOVED lines=15> */
[----:B--23--:R-:W-:Y:S01]  /*94f0*/  MOV R4, UR16 ;  /* 0x0000001000047c02 */ /* 0x00cfe20008000f00 */
[----:B------:R-:W-:Y:S01]  /*9500*/  @!UP1 UIMAD.WIDE.U32 UR14, UR14, 0x8, UR6 ;  /* 0x000000080e0e98a5 */ /* 0x000fe2000f8e0006 */
[----:B------:R-:W-:-:S05]  /*9510*/  IMAD.U32 R5, RZ, RZ, UR17 ;  /* 0x00000011ff057e24 */ /* 0x000fca000f8e00ff */
[----:B------:R-:W-:Y:S01]  /*9520*/  MOV R8, UR14 ;  /* 0x0000000e00087c02 */ /* 0x000fe20008000f00 */
[----:B------:R-:W-:Y:S01]  /*9530*/  IMAD.U32 R9, RZ, RZ, UR15 ;  /* 0x0000000fff097e24 */ /* 0x000fe2000f8e00ff */
[----:B------:R-:W2:Y:S05]  /*9540*/  @!P2 LDG.E.64 R4, desc[UR18][R4.64] ;  /* 0x000000120404a981 */ /* 0x000eaa000c1e1b00 */
[----:B------:R-:W3:Y:S01]  /*9550*/  @!P1 LDG.E.64 R8, desc[UR18][R8.64] ;  /* 0x0000001208089981 */ /* 0x000ee2000c1e1b00 */
[----:B------:R-:W-:Y:S01]  /*9560*/  UIADD3 UR5, UPT, UPT, UR5, 0x2, URZ ;  /* 0x0000000205057890 */ /* 0x000fe2000fffe0ff */
[----:B--2---:R-:W-:Y:S01]  /*9570*/  @!P2 FADD.FTZ R2, R2, R4 ;  /* 0x000000040202a221 */ /* 0x004fe20000010000 */
[----:B------:R-:W-:-:S03]  /*9580*/  @!P2 FADD.FTZ R3, R3, R5 ;  /* 0x000000050303a221 */ /* 0x000fc60000010000 */
[----:B---3--:R-:W-:Y:S01]  /*9590*/  @!P1 FADD.FTZ R2, R2, R8 ;  /* 0x0000000802029221 */ /* 0x008fe20000010000 */
[----:B------:R-:W-:-:S07]  /*95a0*/  @!P1 FADD.FTZ R3, R3, R9 ;  /* 0x0000000903039221 */ /* 0x000fce0000010000 */
.L_x_2999:
[----:B------:R-:W-:Y:S01]  /*95b0*/  UISETP.NE.AND UP0, UPT, UR5, UR23, UPT ;  /* 0x000000170500728c */ /* 0x000fe2000bf05270 */
[----:B------:R-:W-:Y:S01]  /*95c0*/  BSSY.RECONVERGENT B0, `(.L_x_2992) ;  /* 0x000000e000007945 */ /* 0x000fe20003800200 */
[----:B------:R-:W-:-:S04]  /*95d0*/  ULOP3.LUT UR12, UR12, 0x1, URZ, 0xc0, !UPT ;  /* 0x000000010c0c7892 */ /* 0x000fc8000f8ec0ff */
[----:B------:R-:W-:Y:S02]  /*95e0*/  PLOP3.LUT P1, PT, PT, PT, UP0, 0x80, 0x8 ;  /* 0x000000000008781c */ /* 0x000fe40003f2f008 */
[----:B------:R-:W-:Y:S02]  /*95f0*/  MOV R0, UR12 ;  /* 0x0000000c00007c02 */ /* 0x000fe40008000f00 */
[----:B------:R-:W-:-:S04]  /*9600*/  ISETP.NE.OR P1, PT, R6, RZ, !P1 ;  /* 0x000000ff0600720c */ /* 0x000fc80004f25670 */
[----:B------:R-:W-:-:S13]  /*9610*/  ISETP.NE.U32.OR P1, PT, R0, 0x1, P1 ;  /* 0x000000010000780c */ /* 0x000fda0000f25470 */
[----:B------:R-:W-:Y:S05]  /*9620*/  @P1 BRA `(.L_x_3000) ;  /* 0x00000000001c1947 */ /* 0x000fea0003800000 */
[----:B------:R-:W-:-:S04]  /*9630*/  UIMAD UR14, UR10, UR5, UR13 ;  /* 0x000000050a0e72a4 */ /* 0x000fc8000f8e020d */
[----:B------:R-:W-:-:S06]  /*9640*/  UIMAD.WIDE.U32 UR14, UR14, 0x8, UR6 ;  /* 0x000000080e0e78a5 */ /* 0x000fcc000f8e0006 */
[----:B--23--:R-:W-:Y:S01]  /*9650*/  IMAD.U32 R4, RZ, RZ, UR14 ;  /* 0x0000000eff047e24 */ /* 0x00cfe2000f8e00ff */
[----:B------:R-:W-:-:S06]  /*9660*/  MOV R5, UR15 ;  /* 0x0000000f00057c02 */ /* 0x000fcc0008000f00 */
[----:B------:R-:W2:Y:S02]  /*9670*/  LDG.E.64 R4, desc[UR18][R4.64] ;  /* 0x0000001204047981 */ /* 0x000ea4000c1e1b00 */
[----:B--2---:R-:W-:Y:S01]  /*9680*/  FADD.FTZ R2, R2, R4 ;  /* 0x0000000402027221 */ /* 0x004fe20000010000 */
[----:B------:R-:W-:-:S07]  /*9690*/  FADD.FTZ R3, R3, R5 ;  /* 0x0000000503037221 */ /* 0x000fce0000010000 */
.L_x_3000:
[----:B------:R-:W-:Y:S05]  /*96a0*/  BSYNC.RECONVERGENT B0 ;  /* 0x0000000000007941 */ /* 0x000fea0003800200 */
.L_x_2992:
[----:B------:R-:W2:Y:S01]  /*96b0*/  S2R R0, SR_TID.X ;  /* 0x0000000000007919 */ /* 0x000ea20000002100 */
[----:B------:R-:W-:Y:S01]  /*96c0*/  LOP3.LUT P2, RZ, R52, 0x2000000, RZ, 0xc0, !PT ;  /* 0x0200000034ff7812 */ /* 0x000fe2000784c0ff */
[----:B------:R-:W0:Y:S01]  /*96d0*/  S2UR UR6, SR_CgaCtaId ;  /* 0x00000000000679c3 */ /* 0x000e220000008800 */
[----:B------:R-:W4:Y:S01]  /*96e0*/  LDCU UR7, c[0x0][0x414] ;  /* 0x00008280ff0777ac */ /* 0x000f220008000800 */
[----:B------:R-:W-:Y:S02]  /*96f0*/  ISETP.NE.AND P1, PT, R6, RZ, PT ;  /* 0x000000ff0600720c */ /* 0x000fe40003f25270 */
[----:B------:R-:W-:Y:S01]  /*9700*/  MOV R15, UR9 ;  /* 0x00000009000f7c02 */ /* 0x000fe20008000f00 */
[----:B------:R-:W-:-:S03]  /*9710*/  UMOV UR5, 0x400 ;  /* 0x0000040000057882 */ /* 0x000fc60000000000 */
[----:B------:R-:W1:Y:S08]  /*9720*/  LDC.64 R8, c[0x0][0x398] ;  /* 0x0000e600ff087b82 */ /* 0x000e700000000a00 */
[----:B------:R-:W1:Y:S01]  /*9730*/  LDC.64 R12, c[0x0][0x3a0] ;  /* 0x0000e800ff0c7b82 */ /* 0x000e620000000a00 */
[----:B----4-:R-:W-:Y:S01]  /*9740*/  @P2 FMUL.FTZ R6, R2, UR7 ;  /* 0x0000000702062c20 */ /* 0x010fe20008410000 */
[----:B0-----:R-:W-:Y:S01]  /*9750*/  ULEA UR5, UR6, UR5, 0x18 ;  /* 0x0000000506057291 */ /* 0x001fe2000f8ec0ff */
[----:B--23--:R-:W-:-:S08]  /*9760*/  LOP3.LUT R4, R0, 0xffff, RZ, 0xc0, !PT ;  /* 0x0000ffff00047812 */ /* 0x00cfd000078ec0ff */
[----:B------:R-:W-:Y:S01]  /*9770*/  @!P1 STS.64 [UR5+0xc0], R2 ;  /* 0x0000c002ff009988 */ /* 0x000fe20008000a05 */
[----:B------:R-:W-:-:S05]  /*9780*/  IMAD R4, R4, 0x334, RZ ;  /* 0x0000033404047824 */ /* 0x000fca00078e02ff */
[----:B------:R-:W-:-:S04]  /*9790*/  SHF.R.U32.HI R4, RZ, 0x10, R4 ;  /* 0x00000010ff047819 */ /* 0x000fc80000011604 */
[----:B------:R-:W-:-:S05]  /*97a0*/  PRMT R4, R4, 0x9910, RZ ;  /* 0x0000991004047816 */ /* 0x000fca00000000ff */
[----:B-1----:R-:W-:Y:S02]  /*97b0*/  IMAD R7, R4, 0x50, RZ ;  /* 0x0000005004077824 */ /* 0x002fe400078e02ff */
[----:B------:R-:W0:Y:S02]  /*97c0*/  @P2 LDC.64 R4, c[0x0][0x388] ;  /* 0x0000e200ff042b82 */ /* 0x000e240000000a00 */
[----:B------:R-:W-:-:S05]  /*97d0*/  IMAD.MOV R7, RZ, RZ, -R7 ;  /* 0x000000ffff077224 */ /* 0x000fca00078e0a07 */
[----:B------:R-:W-:-:S04]  /*97e0*/  PRMT R7, R7, 0x7710, RZ ;  /* 0x0000771007077816 */ /* 0x000fc800000000ff */
[----:B------:R-:W-:-:S05]  /*97f0*/  IADD3 R7, PT, PT, R7, R0, RZ ;  /* 0x0000000007077210 */ /* 0x000fca0007ffe0ff */
[----:B------:R-:W-:-:S05]  /*9800*/  IMAD.SHL.U32 R7, R7, 0x2, RZ ;  /* 0x0000000207077824 */ /* 0x000fca00078e00ff */
[----:B------:R-:W-:Y:S01]  /*9810*/  LOP3.LUT R10, R7, 0xffff, RZ, 0xc0, !PT ;  /* 0x0000ffff070a7812 */ /* 0x000fe200078ec0ff */
[----:B------:R-:W-:Y:S01]  /*9820*/  @P2 FMUL.FTZ R7, R3, UR7 ;  /* 0x0000000703072c20 */ /* 0x000fe20008410000 */
[----:B0-----:R-:W-:-:S04]  /*9830*/  @P2 IMAD.WIDE R4, R15, 0x8, R4 ;  /* 0x000000080f042825 */ /* 0x001fc800078e0204 */
[----:B------:R-:W-:Y:S01]  /*9840*/  VIADD R11, R10, UR11 ;  /* 0x0000000b0a0b7c36 */ /* 0x000fe20008000000 */
[----:B------:R-:W-:Y:S03]  /*9850*/  @P2 STG.E.64 desc[UR18][R4.64], R6 ;  /* 0x0000000604002986 */ /* 0x000fe6000c101b12 */
[C---:B------:R-:W-:Y:S01]  /*9860*/  IMAD.WIDE R8, R11.reuse, 0x4, R8 ;  /* 0x000000040b087825 */ /* 0x040fe200078e0208 */
[----:B------:R-:W-:Y:S03]  /*9870*/  BAR.SYNC.DEFER_BLOCKING 0x0 ;  /* 0x0000000000007b1d */ /* 0x000fe60000010000 */
[----:B------:R-:W-:-:S03]  /*9880*/  IMAD.WIDE R12, R11, 0x4, R12 ;  /* 0x000000040b0c7825 */ /* 0x000fc600078e020c */
[----:B------:R-:W5:Y:S04]  /*9890*/  LDG.E.64 R8, desc[UR18][R8.64] ;  /* 0x0000001208087981 */ /* 0x000f68000c1e1b00 */
[----:B------:R-:W5:Y:S04]  /*98a0*/  LDG.E.64 R12, desc[UR18][R12.64] ;  /* 0x000000120c0c7981 */ /* 0x000f68000c1e1b00 */
[----:B------:R-:W0:Y:S01]  /*98b0*/  LDS.64 R14, [UR5+0xc0] ;  /* 0x0000c005ff0e7984 */ /* 0x000e220008000a00 */
[----:B------:R-:W1:Y:S02]  /*98c0*/  LDCU.U8 UR5, c[0x0][0x3fc] ;  /* 0x00007f80ff0577ac */ /* 0x000e640008000000 */
[----:B-1----:R-:W-:Y:S01]  /*98d0*/  UISETP.NE.AND UP0, UPT, UR5, URZ, UPT ;  /* 0x000000ff0500728c */ /* 0x002fe2000bf05270 */
[----:B0-----:R-:W-:Y:S01]  /*98e0*/  FMUL.FTZ R11, R14, UR7 ;  /* 0x000000070e0b7c20 */ /* 0x001fe20008410000 */
[----:B------:R-:W-:-:S03]  /*98f0*/  HFMA2 R14, -RZ, RZ, 1.875, 0 ;  /* 0x3f800000ff0e7431 */ /* 0x000fc600000001ff */
[----:B------:R-:W-:-:S04]  /*9900*/  FMUL.FTZ R0, R11, R11 ;  /* 0x0000000b0b007220 */ /* 0x000fc80000410000 */
[----:B------:R-:W-:-:S05]  /*9910*/  FFMA.FTZ R0, R15, UR7, -R0 ;  /* 0x000000070f007c23 */ /* 0x000fca0008010800 */
[----:B------:R-:W-:-:S13]  /*9920*/  FSETP.GTU.FTZ.AND P1, PT, R0, RZ, PT ;  /* 0x000000ff0000720b */ /* 0x000fda0003f3c000 */
[----:B------:R-:W0:Y:S02]  /*9930*/  @P1 LDC R15, c[0x0][0x3a8] ;  /* 0x0000ea00ff0f1b82 */ /* 0x000e240000000800 */
[----:B0-----:R-:W-:-:S04]  /*9940*/  @P1 FADD.FTZ R0, R0, R15 ;  /* 0x0000000f00001221 */ /* 0x001fc80000010000 */
[----:B------:R0:W1:Y:S01]  /*9950*/  @P1 MUFU.RSQ R14, R0 ;  /* 0x00000000000e1308 */ /* 0x0000620000001400 */
[----:B------:R-:W-:Y:S05]  /*9960*/  BRA.U !UP0, `(.L_x_3001) ;  /* 0x0000000908587547 */ /* 0x000fea000b800000 */
[----:B0-----:R-:W-:Y:S01]  /*9970*/  IMAD.MOV.U32 R0, RZ, RZ, RZ ;  /* 0x000000ffff007224 */ /* 0x001fe200078e00ff */
[----:B------:R-:W0:Y:S01]  /*9980*/  LDCU.64 UR14, c[0x0][0x3e0] ;  /* 0x00007c00ff0e77ac */ /* 0x000e220008000a00 */
[----:B------:R-:W2:Y:S01]  /*9990*/  LDCU.64 UR6, c[0x0][0x380] ;  /* 0x00007000ff0677ac */ /* 0x000ea20008000a00 */
[----:B------:R-:W3:Y:S04]  /*99a0*/  LDCU.64 UR12, c[0x0][0x3e8] ;  /* 0x00007d00ff0c77ac */ /* 0x000ee80008000a00 */
.L_x_3010:
[----:B----45:R-:W-:-:S06]  /*99b0*/  LEA R4, R0, UR8, 0x2 ;  /* 0x0000000800047c11 */ /* 0x030fcc000f8e10ff */
[----:B0-2--5:R-:W5:Y:S01]  /*99c0*/  LDL.128 R4, [R4] ;  /* 0x0000000004047983 */ /* 0x025f620000100c00 */
[C---:B------:R-:W-:Y:S01]  /*99d0*/  LEA R24, R0.reuse, R51, 0x3 ;  /* 0x0000003300187211 */ /* 0x040fe200078e18ff */
[----:B------:R-:W-:Y:S01]  /*99e0*/  VIADD R0, R0, 0x4 ;  /* 0x0000000400007836 */ /* 0x000fe20000000000 */
[----:B------:R-:W-:Y:S02]  /*99f0*/  BSSY.RECONVERGENT B0, `(.L_x_3002) ;  /* 0x000002e000007945 */ /* 0x000fe40003800200 */
[C---:B---3--:R-:W-:Y:S01]  /*9a00*/  ISETP.GE.U32.AND P3, PT, R24.reuse, UR12, PT ;  /* 0x0000000c18007c0c */ /* 0x048fe2000bf66070 */
[C---:B------:R-:W-:Y:S01]  /*9a10*/  VIADD R15, R24.reuse, 0x10 ;  /* 0x00000010180f7836 */ /* 0x040fe20000000000 */
[----:B------:R-:W-:Y:S02]  /*9a20*/  SHF.R.S32.HI R21, RZ, 0x1f, R24 ;  /* 0x0000001fff157819 */ /* 0x000fe40000011418 */
[----:B------:R-:W-:Y:S02]  /*9a30*/  IADD3 R30, PT, PT, R24, 0x8, RZ ;  /* 0x00000008181e7810 */ /* 0x000fe40007ffe0ff */
[----:B------:R-:W-:-:S02]  /*9a40*/  ISETP.GE.AND.EX P3, PT, R21, UR13, PT, P3 ;  /* 0x0000000d15007c0c */ /* 0x000fc4000bf66330 */
[----:B------:R-:W-:Y:S02]  /*9a50*/  IADD3 R2, PT, PT, R24, 0x18, RZ ;  /* 0x0000001818027810 */ /* 0x000fe40007ffe0ff */
        /* <DEDUP_REMOVED lines=11> */
[--C-:B-----5:R-:W-:Y:S02]  /*9b10*/  HADD2.F32 R18, -RZ, R4.reuse.H0_H0 ;  /* 0x20000004ff127230 */ /* 0x120fe40000004100 */
[----:B------:R-:W-:Y:S02]  /*9b20*/  HADD2.F32 R4, -RZ, R4.H1_H1 ;  /* 0x30000004ff047230 */ /* 0x000fe40000004100 */
[----:B0-----:R-:W-:Y:S02]  /*9b30*/  IMAD R21, R21, UR14, RZ ;  /* 0x0000000e15157c24 */ /* 0x001fe4000f8e02ff */
[C---:B------:R-:W-:Y:S01]  /*9b40*/  FADD.FTZ R17, -R11.reuse, R18 ;  /* 0x000000120b117221 */ /* 0x040fe20000010100 */
[----:B------:R-:W-:Y:S02]  /*9b50*/  IMAD.MOV.U32 R18, RZ, RZ, R26 ;  /* 0x000000ffff127224 */ /* 0x000fe400078e001a */
[----:B------:R-:W-:Y:S01]  /*9b60*/  FADD.FTZ R19, -R11, R4 ;  /* 0x000000040b137221 */ /* 0x000fe20000010100 */
[----:B------:R-:W-:-:S02]  /*9b70*/  IMAD R21, R24, UR15, R21 ;  /* 0x0000000f18157c24 */ /* 0x000fc4000f8e0215 */
[-C--:B-1----:R-:W-:Y:S01]  /*9b80*/  FMUL.FTZ R17, R17, R14.reuse ;  /* 0x0000000e11117220 */ /* 0x082fe20000410000 */
[----:B------:R-:W-:Y:S01]  /*9b90*/  FMUL.FTZ R4, R19, R14 ;  /* 0x0000000e13047220 */ /* 0x000fe20000410000 */
[----:B------:R-:W-:Y:S02]  /*9ba0*/  MOV R19, R29 ;  /* 0x0000001d00137202 */ /* 0x000fe40000000f00 */
[----:B------:R-:W-:Y:S01]  /*9bb0*/  FFMA.FTZ R23, R8, R17, R12 ;  /* 0x0000001108177223 */ /* 0x000fe2000001000c */
[----:B------:R-:W-:-:S03]  /*9bc0*/  FFMA.FTZ R25, R9, R4, R13 ;  /* 0x0000000409197223 */ /* 0x000fc6000001000d */
[----:B------:R-:W-:Y:S01]  /*9bd0*/  FMUL.FTZ R17, R23, -1.4426950216293334961 ;  /* 0xbfb8aa3b17117820 */ /* 0x000fe20000410000 */
[----:B------:R-:W-:-:S04]  /*9be0*/  IMAD.WIDE.U32 R18, R24, UR14, R18 ;  /* 0x0000000e18127c25 */ /* 0x000fc8000f8e0012 */
[----:B------:R-:W-:Y:S01]  /*9bf0*/  FMUL.FTZ R20, R25, -1.4426950216293334961 ;  /* 0xbfb8aa3b19147820 */ /* 0x000fe20000410000 */
[----:B------:R-:W-:Y:S01]  /*9c00*/  IMAD.IADD R19, R19, 0x1, R21 ;  /* 0x0000000113137824 */ /* 0x000fe200078e0215 */
[----:B------:R-:W0:Y:S08]  /*9c10*/  MUFU.EX2 R17, R17 ;  /* 0x0000001100117308 */ /* 0x000e300000000800 */
[----:B------:R-:W1:Y:S01]  /*9c20*/  MUFU.EX2 R20, R20 ;  /* 0x0000001400147308 */ /* 0x000e620000000800 */
[----:B0-----:R-:W-:-:S07]  /*9c30*/  FADD.FTZ R4, R17, 1 ;  /* 0x3f80000011047421 */ /* 0x001fce0000010000 */
[----:B------:R-:W0:Y:S01]  /*9c40*/  MUFU.RCP R4, R4 ;  /* 0x0000000400047308 */ /* 0x000e220000001000 */
[----:B-1----:R-:W-:Y:S01]  /*9c50*/  FADD.FTZ R22, R20, 1 ;  /* 0x3f80000014167421 */ /* 0x002fe20000010000 */
[----:B--2---:R-:W-:-:S04]  /*9c60*/  LEA R20, P3, R18, UR6, 0x1 ;  /* 0x0000000612147c11 */ /* 0x004fc8000f8608ff */
[----:B------:R-:W-:Y:S02]  /*9c70*/  LEA.HI.X R21, R18, UR7, R19, 0x1, P3 ;  /* 0x0000000712157c11 */ /* 0x000fe400098f0c13 */
[----:B------:R-:W1:Y:S01]  /*9c80*/  MUFU.RCP R22, R22 ;  /* 0x0000001600167308 */ /* 0x000e620000001000 */
[----:B0-----:R-:W-:Y:S01]  /*9c90*/  FMUL.FTZ R17, R23, R4 ;  /* 0x0000000417117220 */ /* 0x001fe20000410000 */
[----:B-1----:R-:W-:-:S05]  /*9ca0*/  FMUL.FTZ R24, R25, R22 ;  /* 0x0000001619187220 */ /* 0x002fca0000410000 */
[----:B------:R-:W-:-:S05]  /*9cb0*/  F2FP.F16.F32.PACK_AB R17, R24, R17 ;  /* 0x000000111811723e */ /* 0x000fca00000000ff */
[----:B------:R3:W-:Y:S02]  /*9cc0*/  STG.E desc[UR18][R20.64], R17 ;  /* 0x0000001114007986 */ /* 0x0007e4000c101912 */
.L_x_3003:
[----:B0-2---:R-:W-:Y:S05]  /*9cd0*/  BSYNC.RECONVERGENT B0 ;  /* 0x0000000000007941 */ /* 0x005fea0003800200 */
.L_x_3002:
[----:B------:R-:W-:Y:S04]  /*9ce0*/  BSSY.RECONVERGENT B0, `(.L_x_3004) ;  /* 0x000001e000007945 */ /* 0x000fe80003800200 */
[----:B------:R-:W-:Y:S05]  /*9cf0*/  @P1 BRA `(.L_x_3005) ;  /* 0x0000000000701947 */ /* 0x000fea0003800000 */
[--C-:B-----5:R-:W-:Y:S02]  /*9d00*/  HADD2.F32 R4, -RZ, R5.reuse.H0_H0 ;  /* 0x20000005ff047230 */ /* 0x120fe40000004100 */
[----:B------:R-:W-:Y:S02]  /*9d10*/  HADD2.F32 R18, -RZ, R5.H1_H1 ;  /* 0x30000005ff127230 */ /* 0x000fe40000004100 */
[----:B------:R-:W-:Y:S02]  /*9d20*/  IMAD R19, R31, UR14, RZ ;  /* 0x0000000e1f137c24 */ /* 0x000fe4000f8e02ff */
[C---:B------:R-:W-:Y:S01]  /*9d30*/  FADD.FTZ R5, -R11.reuse, R4 ;  /* 0x000000040b057221 */ /* 0x040fe20000010100 */
[----:B---3--:R-:W-:Y:S01]  /*9d40*/  FADD.FTZ R17, -R11, R18 ;  /* 0x000000120b117221 */ /* 0x008fe20000010100 */
[----:B------:R-:W-:Y:S02]  /*9d50*/  IMAD R19, R30, UR15, R19 ;  /* 0x0000000f1e137c24 */ /* 0x000fe4000f8e0213 */
[-C--:B-1----:R-:W-:Y:S01]  /*9d60*/  FMUL.FTZ R5, R5, R14.reuse ;  /* 0x0000000e05057220 */ /* 0x082fe20000410000 */
[----:B------:R-:W-:-:S03]  /*9d70*/  FMUL.FTZ R4, R17, R14 ;  /* 0x0000000e11047220 */ /* 0x000fc60000410000 */
[----:B------:R-:W-:Y:S01]  /*9d80*/  FFMA.FTZ R23, R8, R5, R12 ;  /* 0x0000000508177223 */ /* 0x000fe2000001000c */
[----:B------:R-:W-:Y:S02]  /*9d90*/  IMAD.MOV.U32 R5, RZ, RZ, R29 ;  /* 0x000000ffff057224 */ /* 0x000fe400078e001d */
[----:B------:R-:W-:Y:S01]  /*9da0*/  FFMA.FTZ R22, R9, R4, R13 ;  /* 0x0000000409167223 */ /* 0x000fe2000001000d */
[----:B------:R-:W-:Y:S01]  /*9db0*/  MOV R4, R26 ;  /* 0x0000001a00047202 */ /* 0x000fe20000000f00 */
[----:B------:R-:W-:Y:S02]  /*9dc0*/  FMUL.FTZ R17, R23, -1.4426950216293334961 ;  /* 0xbfb8aa3b17117820 */ /* 0x000fe40000410000 */
[----:B------:R-:W-:Y:S02]  /*9dd0*/  FMUL.FTZ R18, R22, -1.4426950216293334961 ;  /* 0xbfb8aa3b16127820 */ /* 0x000fe40000410000 */
[----:B------:R-:W-:Y:S02]  /*9de0*/  IMAD.WIDE.U32 R4, R30, UR14, R4 ;  /* 0x0000000e1e047c25 */ /* 0x000fe4000f8e0004 */
        /* <DEDUP_REMOVED lines=11> */
[----:B------:R-:W-:-:S05]  /*9ea0*/  F2FP.F16.F32.PACK_AB R5, R22, R5 ;  /* 0x000000051605723e */ /* 0x000fca00000000ff */
[----:B------:R0:W-:Y:S02]  /*9eb0*/  STG.E desc[UR18][R18.64], R5 ;  /* 0x0000000512007986 */ /* 0x0001e4000c101912 */
.L_x_3005:
[----:B------:R-:W-:Y:S05]  /*9ec0*/  BSYNC.RECONVERGENT B0 ;  /* 0x0000000000007941 */ /* 0x000fea0003800200 */
.L_x_3004:
[----:B------:R-:W-:Y:S04]  /*9ed0*/  BSSY.RECONVERGENT B0, `(.L_x_3006) ;  /* 0x000001e000007945 */ /* 0x000fe80003800200 */
[----:B------:R-:W-:Y:S05]  /*9ee0*/  @P4 BRA `(.L_x_3007) ;  /* 0x0000000000704947 */ /* 0x000fea0003800000 */
[--C-:B-----5:R-:W-:Y:S02]  /*9ef0*/  HADD2.F32 R4, -RZ, R6.reuse.H0_H0 ;  /* 0x20000006ff047230 */ /* 0x120fe40000004100 */
[----:B------:R-:W-:Y:S02]  /*9f00*/  HADD2.F32 R6, -RZ, R6.H1_H1 ;  /* 0x30000006ff067230 */ /* 0x000fe40000004100 */
[----:B------:R-:W-:Y:S02]  /*9f10*/  IMAD R16, R16, UR14, RZ ;  /* 0x0000000e10107c24 */ /* 0x000fe4000f8e02ff */
[C---:B0-----:R-:W-:Y:S01]  /*9f20*/  FADD.FTZ R5, -R11.reuse, R4 ;  /* 0x000000040b057221 */ /* 0x041fe20000010100 */
[----:B---3--:R-:W-:Y:S01]  /*9f30*/  FADD.FTZ R17, -R11, R6 ;  /* 0x000000060b117221 */ /* 0x008fe20000010100 */
[----:B------:R-:W-:Y:S02]  /*9f40*/  IMAD R21, R15, UR15, R16 ;  /* 0x0000000f0f157c24 */ /* 0x000fe4000f8e0210 */
[-C--:B-1----:R-:W-:Y:S01]  /*9f50*/  FMUL.FTZ R5, R5, R14.reuse ;  /* 0x0000000e05057220 */ /* 0x082fe20000410000 */
[----:B------:R-:W-:-:S03]  /*9f60*/  FMUL.FTZ R4, R17, R14 ;  /* 0x0000000e11047220 */ /* 0x000fc60000410000 */
[----:B------:R-:W-:Y:S01]  /*9f70*/  FFMA.FTZ R23, R8, R5, R12 ;  /* 0x0000000508177223 */ /* 0x000fe2000001000c */
[----:B------:R-:W-:Y:S01]  /*9f80*/  MOV R5, R29 ;  /* 0x0000001d00057202 */ /* 0x000fe20000000f00 */
[----:B------:R-:W-:Y:S01]  /*9f90*/  FFMA.FTZ R20, R9, R4, R13 ;  /* 0x0000000409147223 */ /* 0x000fe2000001000d */
[----:B------:R-:W-:Y:S02]  /*9fa0*/  IMAD.MOV.U32 R4, RZ, RZ, R26 ;  /* 0x000000ffff047224 */ /* 0x000fe400078e001a */
[----:B------:R-:W-:Y:S01]  /*9fb0*/  FMUL.FTZ R6, R23, -1.4426950216293334961 ;  /* 0xbfb8aa3b17067820 */ /* 0x000fe20000410000 */
[----:B------:R-:W-:Y:S01]  /*9fc0*/  FMUL.FTZ R17, R20, -1.4426950216293334961 ;  /* 0xbfb8aa3b14117820 */ /* 0x000fe20000410000 */
[----:B------:R-:W-:-:S04]  /*9fd0*/  IMAD.WIDE.U32 R4, R15, UR14, R4 ;  /* 0x0000000e0f047c25 */ /* 0x000fc8000f8e0004 */
[----:B------:R-:W0:Y:S01]  /*9fe0*/  MUFU.EX2 R6, R6 ;  /* 0x0000000600067308 */ /* 0x000e220000000800 */
[----:B------:R-:W-:Y:S01]  /*9ff0*/  IMAD.IADD R15, R5, 0x1, R21 ;  /* 0x00000001050f7824 */ /* 0x000fe200078e0215 */
[----:B------:R-:W-:-:S06]  /*a000*/  LEA R16, P1, R4, UR6, 0x1 ;  /* 0x0000000604107c11 */ /* 0x000fcc000f8208ff */
[----:B------:R-:W1:Y:S01]  /*a010*/  MUFU.EX2 R17, R17 ;  /* 0x0000001100117308 */ /* 0x000e620000000800 */
[----:B0-----:R-:W-:-:S07]  /*a020*/  FADD.FTZ R18, R6, 1 ;  /* 0x3f80000006127421 */ /* 0x001fce0000010000 */
        /* <DEDUP_REMOVED lines=8> */
.L_x_3007:
[----:B------:R-:W-:Y:S05]  /*a0b0*/  BSYNC.RECONVERGENT B0 ;  /* 0x0000000000007941 */ /* 0x000fea0003800200 */
.L_x_3006:
[----:B------:R-:W-:Y:S04]  /*a0c0*/  BSSY.RECONVERGENT B0, `(.L_x_3008) ;  /* 0x000001e000007945 */ /* 0x000fe80003800200 */
[----:B------:R-:W-:Y:S05]  /*a0d0*/  @P2 BRA `(.L_x_3009) ;  /* 0x0000000000702947 */ /* 0x000fea0003800000 */
[--C-:B-----5:R-:W-:Y:S02]  /*a0e0*/  HADD2.F32 R4, -RZ, R7.reuse.H0_H0 ;  /* 0x20000007ff047230 */ /* 0x120fe40000004100 */
[----:B------:R-:W-:Y:S02]  /*a0f0*/  HADD2.F32 R6, -RZ, R7.H1_H1 ;  /* 0x30000007ff067230 */ /* 0x000fe40000004100 */
[----:B------:R-:W-:Y:S02]  /*a100*/  IMAD R3, R3, UR14, RZ ;  /* 0x0000000e03037c24 */ /* 0x000fe4000f8e02ff */
[C---:B0-2---:R-:W-:Y:S01]  /*a110*/  FADD.FTZ R5, -R11.reuse, R4 ;  /* 0x000000040b057221 */ /* 0x045fe20000010100 */
[----:B------:R-:W-:Y:S01]  /*a120*/  FADD.FTZ R7, -R11, R6 ;  /* 0x000000060b077221 */ /* 0x000fe20000010100 */
[----:B------:R-:W-:Y:S02]  /*a130*/  IMAD R15, R2, UR15, R3 ;  /* 0x0000000f020f7c24 */ /* 0x000fe4000f8e0203 */
[-C--:B-1----:R-:W-:Y:S01]  /*a140*/  FMUL.FTZ R5, R5, R14.reuse ;  /* 0x0000000e05057220 */ /* 0x082fe20000410000 */
[----:B------:R-:W-:-:S03]  /*a150*/  FMUL.FTZ R4, R7, R14 ;  /* 0x0000000e07047220 */ /* 0x000fc60000410000 */
[----:B---3--:R-:W-:Y:S01]  /*a160*/  FFMA.FTZ R17, R8, R5, R12 ;  /* 0x0000000508117223 */ /* 0x008fe2000001000c */
        /* <DEDUP_REMOVED lines=11> */
[----:B------:R-:W-:-:S05]  /*a220*/  IMAD.WIDE.U32 R2, R2, UR14, R4 ;  /* 0x0000000e02027c25 */ /* 0x000fca000f8e0004 */
[----:B------:R-:W-:Y:S02]  /*a230*/  IADD3 R5, PT, PT, R3, R15, RZ ;  /* 0x0000000f03057210 */ /* 0x000fe40007ffe0ff */
[----:B------:R-:W-:Y:S01]  /*a240*/  LEA R4, P1, R2, UR6, 0x1 ;  /* 0x0000000602047c11 */ /* 0x000fe2000f8208ff */
[----:B0-----:R-:W-:-:S03]  /*a250*/  FMUL.FTZ R3, R17, R6 ;  /* 0x0000000611037220 */ /* 0x001fc60000410000 */
[----:B------:R-:W-:Y:S01]  /*a260*/  LEA.HI.X R5, R2, UR7, R5, 0x1, P1 ;  /* 0x0000000702057c11 */ /* 0x000fe200088f0c05 */
[----:B-1----:R-:W-:-:S05]  /*a270*/  FMUL.FTZ R16, R16, R7 ;  /* 0x0000000710107220 */ /* 0x002fca0000410000 */
[----:B------:R-:W-:-:S05]  /*a280*/  F2FP.F16.F32.PACK_AB R3, R16, R3 ;  /* 0x000000031003723e */ /* 0x000fca00000000ff */
[----:B------:R4:W-:Y:S02]  /*a290*/  STG.E desc[UR18][R4.64], R3 ;  /* 0x0000000304007986 */ /* 0x0009e4000c101912 */
.L_x_3009:
[----:B------:R-:W-:Y:S05]  /*a2a0*/  BSYNC.RECONVERGENT B0 ;  /* 0x0000000000007941 */ /* 0x000fea0003800200 */
.L_x_3008:
[----:B------:R-:W-:Y:S05]  /*a2b0*/  @P5 BRA `(.L_x_3010) ;  /* 0xfffffff400bc5947 */ /* 0x000fea000383ffff */
[----:B------:R-:W-:Y:S05]  /*a2c0*/  BRA `(.L_x_3011) ;  /* 0x0000000c005c7947 */ /* 0x000fea0003800000 */
.L_x_3001:
[----:B------:R-:W2:Y:S01]  /*a2d0*/  LDL.128 R16, [R1+0x10] ;  /* 0x0000100001107983 */ /* 0x000ea20000100c00 */
[----:B------:R-:W3:Y:S01]  /*a2e0*/  LDCU.64 UR6, c[0x0][0x3e8] ;  /* 0x00007d00ff0677ac */ /* 0x000ee20008000a00 */
[----:B------:R-:W-:Y:S01]  /*a2f0*/  SHF.R.S32.HI R3, RZ, 0x1f, R51 ;  /* 0x0000001fff037819 */ /* 0x000fe20000011433 */
[C---:B------:R-:W-:Y:S01]  /*a300*/  VIADD R23, R51.reuse, 0x8 ;  /* 0x0000000833177836 */ /* 0x040fe20000000000 */
[C---:B------:R-:W-:Y:S01]  /*a310*/  IADD3 R25, PT, PT, R51.reuse, 0x10, RZ ;  /* 0x0000001033197810 */ /* 0x040fe20007ffe0ff */
[C---:B------:R-:W-:Y:S01]  /*a320*/  VIADD R31, R51.reuse, 0x18 ;  /* 0x00000018331f7836 */ /* 0x040fe20000000000 */
[----:B------:R-:W4:Y:S01]  /*a330*/  LDCU.64 UR20, c[0x0][0x3e0] ;  /* 0x00007c00ff1477ac */ /* 0x000f220008000a00 */
[----:B------:R-:W-:Y:S03]  /*a340*/  BSSY.RECONVERGENT B0, `(.L_x_3012) ;  /* 0x0000038000007945 */ /* 0x000fe60003800200 */
[----:B------:R-:W-:Y:S01]  /*a350*/  SHF.R.S32.HI R20, RZ, 0x1f, R31 ;  /* 0x0000001fff147819 */ /* 0x000fe2000001141f */
[----:B------:R-:W0:Y:S01]  /*a360*/  LDCU.64 UR22, c[0x0][0x380] ;  /* 0x00007000ff1677ac */ /* 0x000e220008000a00 */
[----:B------:R-:W0:Y:S01]  /*a370*/  LDCU.64 UR16, c[0x0][0x3e8] ;  /* 0x00007d00ff1077ac */ /* 0x000e220008000a00 */
[----:B---3--:R-:W-:-:S02]  /*a380*/  ISETP.GE.U32.AND P0, PT, R51, UR6, PT ;  /* 0x0000000633007c0c */ /* 0x008fc4000bf06070 */
[----:B------:R-:W-:Y:S02]  /*a390*/  ISETP.GE.U32.AND P2, PT, R23, UR6, PT ;  /* 0x0000000617007c0c */ /* 0x000fe4000bf46070 */
[----:B------:R-:W-:Y:S02]  /*a3a0*/  ISETP.GE.AND.EX P0, PT, R3, UR7, PT, P0 ;  /* 0x0000000703007c0c */ /* 0x000fe4000bf06300 */
[----:B------:R-:W-:Y:S02]  /*a3b0*/  ISETP.GE.U32.AND P3, PT, R25, UR6, PT ;  /* 0x0000000619007c0c */ /* 0x000fe4000bf66070 */
[----:B------:R-:W-:-:S04]  /*a3c0*/  ISETP.GE.U32.AND P1, PT, R31, UR6, PT ;  /* 0x000000061f007c0c */ /* 0x000fc8000bf26070 */
[----:B------:R-:W-:-:S05]  /*a3d0*/  ISETP.GE.AND.EX P1, PT, R20, UR7, PT, P1 ;  /* 0x0000000714007c0c */ /* 0x000fca000bf26310 */
[----:B------:R-:W0:Y:S01]  /*a3e0*/  @!P0 LDC.64 R4, c[0x0][0x3e0] ;  /* 0x0000f800ff048b82 */ /* 0x000e220000000a00 */
[----:B------:R-:W-:-:S07]  /*a3f0*/  @!P0 IMAD.MOV.U32 R2, RZ, RZ, R26 ;  /* 0x000000ffff028224 */ /* 0x000fce00078e001a */
[----:B------:R-:W3:Y:S01]  /*a400*/  @!P0 LDC.64 R6, c[0x0][0x380] ;  /* 0x0000e000ff068b82 */ /* 0x000ee20000000a00 */
[----:B0-----:R-:W-:Y:S01]  /*a410*/  @!P0 IMAD R0, R3, R4, RZ ;  /* 0x0000000403008224 */ /* 0x001fe200078e02ff */
[----:B------:R-:W-:-:S03]  /*a420*/  @!P0 MOV R3, R29 ;  /* 0x0000001d00038202 */ /* 0x000fc60000000f00 */
[C---:B------:R-:W-:Y:S02]  /*a430*/  @!P0 IMAD R21, R51.reuse, R5, R0 ;  /* 0x0000000533158224 */ /* 0x040fe400078e0200 */
[----:B------:R-:W-:Y:S01]  /*a440*/  @!P0 IMAD.WIDE.U32 R2, R51, R4, R2 ;  /* 0x0000000433028225 */ /* 0x000fe200078e0002 */
[----:B------:R-:W-:Y:S02]  /*a450*/  SHF.R.S32.HI R4, RZ, 0x1f, R23 ;  /* 0x0000001fff047819 */ /* 0x000fe40000011417 */
[----:B---3--:R-:W-:Y:S02]  /*a460*/  @!P0 LEA R6, P4, R2, R6, 0x1 ;  /* 0x0000000602068211 */ /* 0x008fe400078808ff */
[----:B------:R-:W-:Y:S02]  /*a470*/  @!P0 IADD3 R3, PT, PT, R3, R21, RZ ;  /* 0x0000001503038210 */ /* 0x000fe40007ffe0ff */
[----:B------:R-:W-:Y:S02]  /*a480*/  ISETP.GE.AND.EX P2, PT, R4, UR7, PT, P2 ;  /* 0x0000000704007c0c */ /* 0x000fe4000bf46320 */
[----:B------:R-:W-:Y:S01]  /*a490*/  @!P0 LEA.HI.X R3, R2, R7, R3, 0x1, P4 ;  /* 0x0000000702038211 */ /* 0x000fe200020f0c03 */
[----:B------:R-:W-:-:S02]  /*a4a0*/  @!P0 IMAD.MOV.U32 R2, RZ, RZ, R6 ;  /* 0x000000ffff028224 */ /* 0x000fc400078e0006 */
[--C-:B--2---:R-:W-:Y:S02]  /*a4b0*/  HADD2.F32 R0, -RZ, R16.reuse.H0_H0 ;  /* 0x20000010ff007230 */ /* 0x104fe40000004100 */
[----:B------:R-:W-:-:S03]  /*a4c0*/  HADD2.F32 R16, -RZ, R16.H1_H1 ;  /* 0x30000010ff107230 */ /* 0x000fc60000004100 */
[C---:B------:R-:W-:Y:S02]  /*a4d0*/  FADD.FTZ R5, -R11.reuse, R0 ;  /* 0x000000000b057221 */ /* 0x040fe40000010100 */
[----:B------:R-:W-:Y:S02]  /*a4e0*/  FADD.FTZ R15, -R11, R16 ;  /* 0x000000100b0f7221 */ /* 0x000fe40000010100 */
[-C--:B-1----:R-:W-:Y:S02]  /*a4f0*/  FMUL.FTZ R5, R5, R14.reuse ;  /* 0x0000000e05057220 */ /* 0x082fe40000410000 */
[----:B------:R-:W-:Y:S01]  /*a500*/  FMUL.FTZ R0, R15, R14 ;  /* 0x0000000e0f007220 */ /* 0x000fe20000410000 */
[----:B------:R-:W-:Y:S01]  /*a510*/  SHF.R.S32.HI R15, RZ, 0x1f, R25 ;  /* 0x0000001fff0f7819 */ /* 0x000fe20000011419 */
[----:B-----5:R-:W-:Y:S02]  /*a520*/  FFMA.FTZ R5, R8, R5, R12 ;  /* 0x0000000508057223 */ /* 0x020fe4000001000c */
[----:B------:R-:W-:Y:S01]  /*a530*/  FFMA.FTZ R0, R9, R0, R13 ;  /* 0x0000000009007223 */ /* 0x000fe2000001000d */
[----:B------:R-:W-:-:S04]  /*a540*/  ISETP.GE.AND.EX P3, PT, R15, UR7, PT, P3 ;  /* 0x000000070f007c0c */ /* 0x000fc8000bf66330 */
[----:B------:R-:W-:-:S05]  /*a550*/  @!P0 F2FP.F16.F32.PACK_AB R5, R0, R5 ;  /* 0x000000050005823e */ /* 0x000fca00000000ff */
[----:B------:R0:W-:Y:S01]  /*a560*/  @!P0 STG.E desc[UR18][R2.64], R5 ;  /* 0x0000000502008986 */ /* 0x0001e2000c101912 */
[----:B----4-:R-:W-:Y:S05]  /*a570*/  @P2 BRA `(.L_x_3013) ;  /* 0x0000000000502947 */ /* 0x010fea0003800000 */
[----:B------:R-:W1:Y:S01]  /*a580*/  LDCU.64 UR12, c[0x0][0x3e0] ;  /* 0x00007c00ff0c77ac */ /* 0x000e620008000a00 */
[----:B0-----:R-:W-:Y:S01]  /*a590*/  MOV R2, R26 ;  /* 0x0000001a00027202 */ /* 0x001fe20000000f00 */
[--C-:B------:R-:W-:Y:S01]  /*a5a0*/  HADD2.F32 R0, -RZ, R17.reuse.H0_H0 ;  /* 0x20000011ff007230 */ /* 0x100fe20000004100 */
[----:B------:R-:W0:Y:S01]  /*a5b0*/  LDCU.64 UR14, c[0x0][0x380] ;  /* 0x00007000ff0e77ac */ /* 0x000e220008000a00 */
[----:B------:R-:W-:Y:S02]  /*a5c0*/  HADD2.F32 R6, -RZ, R17.H1_H1 ;  /* 0x30000011ff067230 */ /* 0x000fe40000004100 */
[----:B------:R-:W-:-:S03]  /*a5d0*/  IMAD.MOV.U32 R3, RZ, RZ, R29 ;  /* 0x000000ffff037224 */ /* 0x000fc600078e001d */
[----:B------:R-:W-:Y:S01]  /*a5e0*/  FADD.FTZ R7, -R11, R6 ;  /* 0x000000060b077221 */ /* 0x000fe20000010100 */
[----:B-1----:R-:W-:Y:S02]  /*a5f0*/  IMAD R16, R4, UR12, RZ ;  /* 0x0000000c04107c24 */ /* 0x002fe4000f8e02ff */
[----:B------:R-:W-:-:S04]  /*a600*/  IMAD.WIDE.U32 R4, R23, UR12, R2 ;  /* 0x0000000c17047c25 */ /* 0x000fc8000f8e0002 */
[----:B------:R-:W-:Y:S01]  /*a610*/  FADD.FTZ R3, -R11, R0 ;  /* 0x000000000b037221 */ /* 0x000fe20000010100 */
[-C--:B------:R-:W-:Y:S01]  /*a620*/  FMUL.FTZ R0, R7, R14.reuse ;  /* 0x0000000e07007220 */ /* 0x080fe20000410000 */
[----:B------:R-:W-:Y:S02]  /*a630*/  IMAD R23, R23, UR13, R16 ;  /* 0x0000000d17177c24 */ /* 0x000fe4000f8e0210 */
[----:B------:R-:W-:Y:S01]  /*a640*/  FMUL.FTZ R3, R3, R14 ;  /* 0x0000000e03037220 */ /* 0x000fe20000410000 */
[----:B------:R-:W-:Y:S01]  /*a650*/  FFMA.FTZ R0, R9, R0, R13 ;  /* 0x0000000009007223 */ /* 0x000fe2000001000d */
[----:B0-----:R-:W-:Y:S02]  /*a660*/  LEA R2, P2, R4, UR14, 0x1 ;  /* 0x0000000e04027c11 */ /* 0x001fe4000f8408ff */
[----:B------:R-:W-:Y:S01]  /*a670*/  IADD3 R23, PT, PT, R5, R23, RZ ;  /* 0x0000001705177210 */ /* 0x000fe20007ffe0ff */
[----:B------:R-:W-:-:S03]  /*a680*/  FFMA.FTZ R5, R8, R3, R12 ;  /* 0x0000000308057223 */ /* 0x000fc6000001000c */
[----:B------:R-:W-:Y:S02]  /*a690*/  LEA.HI.X R3, R4, UR15, R23, 0x1, P2 ;  /* 0x0000000f04037c11 */ /* 0x000fe400090f0c17 */
[----:B------:R-:W-:-:S05]  /*a6a0*/  F2FP.F16.F32.PACK_AB R5, R0, R5 ;  /* 0x000000050005723e */ /* 0x000fca00000000ff */
[----:B------:R1:W-:Y:S02]  /*a6b0*/  STG.E desc[UR18][R2.64], R5 ;  /* 0x0000000502007986 */ /* 0x0003e4000c101912 */
.L_x_3013:
[----:B------:R-:W-:Y:S05]  /*a6c0*/  BSYNC.RECONVERGENT B0 ;  /* 0x0000000000007941 */ /* 0x000fea0003800200 */
.L_x_3012:
[----:B------:R-:W-:Y:S04]  /*a6d0*/  BSSY.RECONVERGENT B0, `(.L_x_3014) ;  /* 0x0000016000007945 */ /* 0x000fe80003800200 */
[----:B------:R-:W-:Y:S05]  /*a6e0*/  @P3 BRA `(.L_x_3015) ;  /* 0x0000000000503947 */ /* 0x000fea0003800000 */
[----:B------:R-:W2:Y:S01]  /*a6f0*/  LDCU.64 UR12, c[0x0][0x3e0] ;  /* 0x00007c00ff0c77ac */ /* 0x000ea20008000a00 */
[--C-:B------:R-:W-:Y:S01]  /*a700*/  HADD2.F32 R0, -RZ, R18.reuse.H0_H0 ;  /* 0x20000012ff007230 */ /* 0x100fe20000004100 */
[----:B01----:R-:W-:Y:S01]  /*a710*/  MOV R3, R29 ;  /* 0x0000001d00037202 */ /* 0x003fe20000000f00 */
[----:B------:R-:W-:Y:S01]  /*a720*/  HADD2.F32 R18, -RZ, R18.H1_H1 ;  /* 0x30000012ff127230 */ /* 0x000fe20000004100 */
[----:B------:R-:W0:Y:S01]  /*a730*/  LDCU.64 UR14, c[0x0][0x380] ;  /* 0x00007000ff0e77ac */ /* 0x000e220008000a00 */
[----:B------:R-:W-:-:S03]  /*a740*/  IMAD.MOV.U32 R2, RZ, RZ, R26 ;  /* 0x000000ffff027224 */ /* 0x000fc600078e001a */
[----:B------:R-:W-:Y:S01]  /*a750*/  FADD.FTZ R7, -R11, R18 ;  /* 0x000000120b077221 */ /* 0x000fe20000010100 */
[----:B--2---:R-:W-:Y:S02]  /*a760*/  IMAD R6, R15, UR12, RZ ;  /* 0x0000000c0f067c24 */ /* 0x004fe4000f8e02ff */
[----:B------:R-:W-:-:S04]  /*a770*/  IMAD.WIDE.U32 R4, R25, UR12, R2 ;  /* 0x0000000c19047c25 */ /* 0x000fc8000f8e0002 */
[----:B------:R-:W-:Y:S01]  /*a780*/  FADD.FTZ R3, -R11, R0 ;  /* 0x000000000b037221 */ /* 0x000fe20000010100 */
[-C--:B------:R-:W-:Y:S01]  /*a790*/  FMUL.FTZ R0, R7, R14.reuse ;  /* 0x0000000e07007220 */ /* 0x080fe20000410000 */
[----:B------:R-:W-:Y:S02]  /*a7a0*/  IMAD R25, R25, UR13, R6 ;  /* 0x0000000d19197c24 */ /* 0x000fe4000f8e0206 */
[----:B------:R-:W-:Y:S01]  /*a7b0*/  FMUL.FTZ R3, R3, R14 ;  /* 0x0000000e03037220 */ /* 0x000fe20000410000 */
[----:B------:R-:W-:Y:S01]  /*a7c0*/  FFMA.FTZ R0, R9, R0, R13 ;  /* 0x0000000009007223 */ /* 0x000fe2000001000d */
[----:B0-----:R-:W-:Y:S01]  /*a7d0*/  LEA R2, P2, R4, UR14, 0x1 ;  /* 0x0000000e04027c11 */ /* 0x001fe2000f8408ff */
[----:B------:R-:W-:Y:S02]  /*a7e0*/  IMAD.IADD R25, R5, 0x1, R25 ;  /* 0x0000000105197824 */ /* 0x000fe400078e0219 */
[----:B------:R-:W-:-:S03]  /*a7f0*/  FFMA.FTZ R5, R8, R3, R12 ;  /* 0x0000000308057223 */ /* 0x000fc6000001000c */
[----:B------:R-:W-:Y:S02]  /*a800*/  LEA.HI.X R3, R4, UR15, R25, 0x1, P2 ;  /* 0x0000000f04037c11 */ /* 0x000fe400090f0c19 */
[----:B------:R-:W-:-:S05]  /*a810*/  F2FP.F16.F32.PACK_AB R5, R0, R5 ;  /* 0x000000050005723e */ /* 0x000fca00000000ff */
[----:B------:R2:W-:Y:S02]  /*a820*/  STG.E desc[UR18][R2.64], R5 ;  /* 0x0000000502007986 */ /* 0x0005e4000c101912 */
.L_x_3015:
[----:B------:R-:W-:Y:S05]  /*a830*/  BSYNC.RECONVERGENT B0 ;  /* 0x0000000000007941 */ /* 0x000fea0003800200 */
.L_x_3014:
[----:B------:R-:W-:Y:S04]  /*a840*/  BSSY.RECONVERGENT B0, `(.L_x_3016) ;  /* 0x0000016000007945 */ /* 0x000fe80003800200 */
[----:B------:R-:W-:Y:S05]  /*a850*/  @P1 BRA `(.L_x_3017) ;  /* 0x0000000000501947 */ /* 0x000fea0003800000 */
[----:B------:R-:W3:Y:S01]  /*a860*/  LDCU.64 UR6, c[0x0][0x3e0] ;  /* 0x00007c00ff0677ac */ /* 0x000ee20008000a00 */
[----:B012---:R-:W-:Y:S01]  /*a870*/  MOV R2, R26 ;  /* 0x0000001a00027202 */ /* 0x007fe20000000f00 */
[--C-:B------:R-:W-:Y:S01]  /*a880*/  HADD2.F32 R0, -RZ, R19.reuse.H0_H0 ;  /* 0x20000013ff007230 */ /* 0x100fe20000004100 */
[----:B------:R-:W0:Y:S01]  /*a890*/  LDCU.64 UR12, c[0x0][0x380] ;  /* 0x00007000ff0c77ac */ /* 0x000e220008000a00 */
[----:B------:R-:W-:Y:S02]  /*a8a0*/  HADD2.F32 R6, -RZ, R19.H1_H1 ;  /* 0x30000013ff067230 */ /* 0x000fe40000004100 */
[----:B------:R-:W-:-:S03]  /*a8b0*/  IMAD.MOV.U32 R3, RZ, RZ, R29 ;  /* 0x000000ffff037224 */ /* 0x000fc600078e001d */
[----:B------:R-:W-:Y:S01]  /*a8c0*/  FADD.FTZ R7, -R11, R6 ;  /* 0x000000060b077221 */ /* 0x000fe20000010100 */
[----:B---3--:R-:W-:Y:S02]  /*a8d0*/  IMAD R20, R20, UR6, RZ ;  /* 0x0000000614147c24 */ /* 0x008fe4000f8e02ff */
        /* <DEDUP_REMOVED lines=12> */
.L_x_3017:
[----:B------:R-:W-:Y:S05]  /*a9a0*/  BSYNC.RECONVERGENT B0 ;  /* 0x0000000000007941 */ /* 0x000fea0003800200 */
.L_x_3016:
[----:B------:R-:W-:-:S07]  /*a9b0*/  IMAD.MOV.U32 R0, RZ, RZ, 0x4 ;  /* 0x00000004ff007424 */ /* 0x000fce00078e00ff */
.L_x_3024:
[----:B012---:R-:W-:-:S06]  /*a9c0*/  LEA R4, R0, UR8, 0x2 ;  /* 0x0000000800047c11 */ /* 0x007fcc000f8e10ff */
[----:B0123--:R-:W2:Y:S01]  /*a9d0*/  LDL.128 R4, [R4] ;  /* 0x0000000004047983 */ /* 0x00fea20000100c00 */
[C---:B------:R-:W-:Y:S01]  /*a9e0*/  LEA R19, R0.reuse, R51, 0x3 ;  /* 0x0000003300137211 */ /* 0x040fe200078e18ff */
[----:B------:R-:W-:Y:S01]  /*a9f0*/  VIADD R0, R0, 0x4 ;  /* 0x0000000400007836 */ /* 0x000fe20000000000 */
[----:B------:R-:W-:Y:S02]  /*aa00*/  BSSY.RECONVERGENT B0, `(.L_x_3018) ;  /* 0x0000038000007945 */ /* 0x000fe40003800200 */
[C---:B------:R-:W-:Y:S01]  /*aa10*/  ISETP.GE.U32.AND P1, PT, R19.reuse, UR16, PT ;  /* 0x0000001013007c0c */ /* 0x040fe2000bf26070 */
[----:B------:R-:W-:Y:S01]  /*aa20*/  VIADD R20, R19, 0x10 ;  /* 0x0000001013147836 */ /* 0x000fe20000000000 */
[----:B------:R-:W-:Y:S02]  /*aa30*/  SHF.R.S32.HI R21, RZ, 0x1f, R19 ;  /* 0x0000001fff157819 */ /* 0x000fe40000011413 */
[----:B------:R-:W-:Y:S02]  /*aa40*/  ISETP.NE.AND P5, PT, R0, 0x40, PT ;  /* 0x000000400000780c */ /* 0x000fe40003fa5270 */
[----:B------:R-:W-:-:S02]  /*aa50*/  ISETP.GE.AND.EX P1, PT, R21, UR17, PT, P1 ;  /* 0x0000001115007c0c */ /* 0x000fc4000bf26310 */
[----:B------:R-:W-:-:S11]  /*aa60*/  ISETP.GE.U32.AND P4, PT, R20, UR16, PT ;  /* 0x0000001014007c0c */ /* 0x000fd6000bf86070 */
[----:B------:R-:W0:Y:S01]  /*aa70*/  @!P1 LDC.64 R22, c[0x0][0x3e0] ;  /* 0x0000f800ff169b82 */ /* 0x000e220000000a00 */
[----:B------:R-:W-:-:S07]  /*aa80*/  @!P1 MOV R3, R29 ;  /* 0x0000001d00039202 */ /* 0x000fce0000000f00 */
[----:B------:R-:W1:Y:S01]  /*aa90*/  @!P1 LDC.64 R24, c[0x0][0x380] ;  /* 0x0000e000ff189b82 */ /* 0x000e620000000a00 */
[--C-:B--2---:R-:W-:Y:S02]  /*aaa0*/  HADD2.F32 R2, -RZ, R4.reuse.H0_H0 ;  /* 0x20000004ff027230 */ /* 0x104fe40000004100 */
[----:B------:R-:W-:-:S03]  /*aab0*/  HADD2.F32 R16, -RZ, R4.H1_H1 ;  /* 0x30000004ff107230 */ /* 0x000fc60000004100 */
[C---:B------:R-:W-:Y:S01]  /*aac0*/  FADD.FTZ R15, -R11.reuse, R2 ;  /* 0x000000020b0f7221 */ /* 0x040fe20000010100 */
[----:B------:R-:W-:Y:S02]  /*aad0*/  @!P1 IMAD.MOV.U32 R2, RZ, RZ, R26 ;  /* 0x000000ffff029224 */ /* 0x000fe400078e001a */
[----:B------:R-:W-:Y:S01]  /*aae0*/  FADD.FTZ R17, -R11, R16 ;  /* 0x000000100b117221 */ /* 0x000fe20000010100 */
[----:B0-----:R-:W-:Y:S02]  /*aaf0*/  @!P1 IMAD R16, R21, R22, RZ ;  /* 0x0000001615109224 */ /* 0x001fe400078e02ff */
[----:B------:R-:W-:Y:S01]  /*ab00*/  FMUL.FTZ R15, R15, R14 ;  /* 0x0000000e0f0f7220 */ /* 0x000fe20000410000 */
[----:B------:R-:W-:-:S04]  /*ab10*/  @!P1 IMAD.WIDE.U32 R2, R19, R22, R2 ;  /* 0x0000001613029225 */ /* 0x000fc800078e0002 */
[----:B------:R-:W-:Y:S01]  /*ab20*/  FMUL.FTZ R4, R17, R14 ;  /* 0x0000000e11047220 */ /* 0x000fe20000410000 */
[C---:B------:R-:W-:Y:S01]  /*ab30*/  IADD3 R21, PT, PT, R19.reuse, 0x18, RZ ;  /* 0x0000001813157810 */ /* 0x040fe20007ffe0ff */
[----:B------:R-:W-:Y:S01]  /*ab40*/  FFMA.FTZ R15, R8, R15, R12 ;  /* 0x0000000f080f7223 */ /* 0x000fe2000001000c */
[----:B------:R-:W-:Y:S02]  /*ab50*/  @!P1 IMAD R17, R19, R23, R16 ;  /* 0x0000001713119224 */ /* 0x000fe400078e0210 */
[----:B------:R-:W-:Y:S01]  /*ab60*/  FFMA.FTZ R18, R9, R4, R13 ;  /* 0x0000000409127223 */ /* 0x000fe2000001000d */
[----:B-1----:R-:W-:Y:S01]  /*ab70*/  @!P1 LEA R16, P2, R2, R24, 0x1 ;  /* 0x0000001802109211 */ /* 0x002fe200078408ff */
[----:B------:R-:W-:Y:S01]  /*ab80*/  @!P1 IMAD.IADD R4, R3, 0x1, R17 ;  /* 0x0000000103049824 */ /* 0x000fe200078e0211 */
[----:B------:R-:W-:Y:S02]  /*ab90*/  SHF.R.S32.HI R22, RZ, 0x1f, R21 ;  /* 0x0000001fff167819 */ /* 0x000fe40000011415 */
[----:B------:R-:W-:-:S02]  /*aba0*/  @!P1 F2FP.F16.F32.PACK_AB R3, R18, R15 ;  /* 0x0000000f1203923e */ /* 0x000fc400000000ff */
[----:B------:R-:W-:Y:S02]  /*abb0*/  @!P1 LEA.HI.X R17, R2, R25, R4, 0x1, P2 ;  /* 0x0000001902119211 */ /* 0x000fe400010f0c04 */
[----:B------:R-:W-:Y:S02]  /*abc0*/  IADD3 R18, PT, PT, R19, 0x8, RZ ;  /* 0x0000000813127810 */ /* 0x000fe40007ffe0ff */
[----:B------:R-:W-:Y:S01]  /*abd0*/  ISETP.GE.U32.AND P2, PT, R21, UR16, PT ;  /* 0x0000001015007c0c */ /* 0x000fe2000bf46070 */
[----:B------:R0:W-:Y:S01]  /*abe0*/  @!P1 STG.E desc[UR18][R16.64], R3 ;  /* 0x0000000310009986 */ /* 0x0001e2000c101912 */
[----:B------:R-:W-:Y:S02]  /*abf0*/  ISETP.GE.U32.AND P3, PT, R18, UR16, PT ;  /* 0x0000001012007c0c */ /* 0x000fe4000bf66070 */
[----:B------:R-:W-:Y:S02]  /*ac00*/  SHF.R.S32.HI R15, RZ, 0x1f, R18 ;  /* 0x0000001fff0f7819 */ /* 0x000fe40000011412 */
[----:B------:R-:W-:-:S02]  /*ac10*/  SHF.R.S32.HI R19, RZ, 0x1f, R20 ;  /* 0x0000001fff137819 */ /* 0x000fc40000011414 */
[----:B------:R-:W-:Y:S02]  /*ac20*/  ISETP.GE.AND.EX P3, PT, R15, UR17, PT, P3 ;  /* 0x000000110f007c0c */ /* 0x000fe4000bf66330 */
[----:B------:R-:W-:Y:S02]  /*ac30*/  ISETP.GE.AND.EX P4, PT, R19, UR17, PT, P4 ;  /* 0x0000001113007c0c */ /* 0x000fe4000bf86340 */
[----:B------:R-:W-:-:S09]  /*ac40*/  ISETP.GE.AND.EX P2, PT, R22, UR17, PT, P2 ;  /* 0x0000001116007c0c */ /* 0x000fd2000bf46320 */
[----:B0-----:R-:W-:Y:S05]  /*ac50*/  @P3 BRA `(.L_x_3019) ;  /* 0x0000000000483947 */ /* 0x001fea0003800000 */
[----:B------:R-:W-:Y:S01]  /*ac60*/  IMAD R15, R15, UR20, RZ ;  /* 0x000000140f0f7c24 */ /* 0x000fe2000f8e02ff */
[----:B------:R-:W-:Y:S01]  /*ac70*/  MOV R2, R26 ;  /* 0x0000001a00027202 */ /* 0x000fe20000000f00 */
[--C-:B------:R-:W-:Y:S02]  /*ac80*/  HADD2.F32 R4, -RZ, R5.reuse.H0_H0 ;  /* 0x20000005ff047230 */ /* 0x100fe40000004100 */
[----:B------:R-:W-:Y:S02]  /*ac90*/  HADD2.F32 R16, -RZ, R5.H1_H1 ;  /* 0x30000005ff107230 */ /* 0x000fe40000004100 */
[----:B------:R-:W-:Y:S02]  /*aca0*/  IMAD.MOV.U32 R3, RZ, RZ, R29 ;  /* 0x000000ffff037224 */ /* 0x000fe400078e001d */
[C---:B------:R-:W-:Y:S01]  /*acb0*/  FADD.FTZ R5, -R11.reuse, R4 ;  /* 0x000000040b057221 */ /* 0x040fe20000010100 */
[C---:B------:R-:W-:Y:S02]  /*acc0*/  IMAD R17, R18.reuse, UR21, R15 ;  /* 0x0000001512117c24 */ /* 0x040fe4000f8e020f */
        /* <DEDUP_REMOVED lines=9> */
[----:B------:R-:W-:-:S05]  /*ad60*/  F2FP.F16.F32.PACK_AB R3, R16, R15 ;  /* 0x0000000f1003723e */ /* 0x000fca00000000ff */
[----:B------:R0:W-:Y:S02]  /*ad70*/  STG.E desc[UR18][R4.64], R3 ;  /* 0x0000000304007986 */ /* 0x0001e4000c101912 */
.L_x_3019:
[----:B------:R-:W-:Y:S05]  /*ad80*/  BSYNC.RECONVERGENT B0 ;  /* 0x0000000000007941 */ /* 0x000fea0003800200 */
.L_x_3018:
[----:B------:R-:W-:Y:S04]  /*ad90*/  BSSY.RECONVERGENT B0, `(.L_x_3020) ;  /* 0x0000014000007945 */ /* 0x000fe80003800200 */
[----:B------:R-:W-:Y:S05]  /*ada0*/  @P4 BRA `(.L_x_3021) ;  /* 0x0000000000484947 */ /* 0x000fea0003800000 */
[--C-:B0-----:R-:W-:Y:S01]  /*adb0*/  HADD2.F32 R4, -RZ, R6.reuse.H0_H0 ;  /* 0x20000006ff047230 */ /* 0x101fe20000004100 */
[----:B------:R-:W-:Y:S01]  /*adc0*/  MOV R3, R29 ;  /* 0x0000001d00037202 */ /* 0x000fe20000000f00 */
[----:B------:R-:W-:Y:S02]  /*add0*/  IMAD R5, R19, UR20, RZ ;  /* 0x0000001413057c24 */ /* 0x000fe4000f8e02ff */
[----:B------:R-:W-:Y:S02]  /*ade0*/  HADD2.F32 R6, -RZ, R6.H1_H1 ;  /* 0x30000006ff067230 */ /* 0x000fe40000004100 */
        /* <DEDUP_REMOVED lines=12> */
[----:B------:R-:W-:-:S05]  /*aeb0*/  F2FP.F16.F32.PACK_AB R3, R6, R15 ;  /* 0x0000000f0603723e */ /* 0x000fca00000000ff */
[----:B------:R1:W-:Y:S02]  /*aec0*/  STG.E desc[UR18][R4.64], R3 ;  /* 0x0000000304007986 */ /* 0x0003e4000c101912 */
.L_x_3021:
[----:B------:R-:W-:Y:S05]  /*aed0*/  BSYNC.RECONVERGENT B0 ;  /* 0x0000000000007941 */ /* 0x000fea0003800200 */
.L_x_3020:
[----:B------:R-:W-:Y:S04]  /*aee0*/  BSSY.RECONVERGENT B0, `(.L_x_3022) ;  /* 0x0000014000007945 */ /* 0x000fe80003800200 */
[----:B------:R-:W-:Y:S05]  /*aef0*/  @P2 BRA `(.L_x_3023) ;  /* 0x0000000000482947 */ /* 0x000fea0003800000 */
[----:B01----:R-:W-:Y:S01]  /*af00*/  IMAD R5, R22, UR20, RZ ;  /* 0x0000001416057c24 */ /* 0x003fe2000f8e02ff */
[----:B------:R-:W-:Y:S01]  /*af10*/  MOV R2, R26 ;  /* 0x0000001a00027202 */ /* 0x000fe20000000f00 */
[--C-:B------:R-:W-:Y:S02]  /*af20*/  HADD2.F32 R4, -RZ, R7.reuse.H0_H0 ;  /* 0x20000007ff047230 */ /* 0x100fe40000004100 */
[----:B------:R-:W-:Y:S02]  /*af30*/  HADD2.F32 R6, -RZ, R7.H1_H1 ;  /* 0x30000007ff067230 */ /* 0x000fe40000004100 */
[----:B------:R-:W-:Y:S02]  /*af40*/  IMAD.MOV.U32 R3, RZ, RZ, R29 ;  /* 0x000000ffff037224 */ /* 0x000fe400078e001d */
[----:B------:R-:W-:Y:S02]  /*af50*/  IMAD R15, R21, UR21, R5 ;  /* 0x00000015150f7c24 */ /* 0x000fe4000f8e0205 */
        /* <DEDUP_REMOVED lines=12> */
.L_x_3023:
[----:B------:R-:W-:Y:S05]  /*b020*/  BSYNC.RECONVERGENT B0 ;  /* 0x0000000000007941 */ /* 0x000fea0003800200 */
.L_x_3022:
[----:B------:R-:W-:Y:S05]  /*b030*/  @P5 BRA `(.L_x_3024) ;  /* 0xfffffff800605947 */ /* 0x000fea000383ffff */
.L_x_3011:
        /* <DEDUP_REMOVED lines=8> */
.L_x_3026:
        /* <DEDUP_REMOVED lines=12> */
.L_x_4931:


//--------------------- .text._Z35group_norm_nhwc_fwd_one_pass_kernelI11Fp16IOBf16WLi64ELi160ELi640EEv26Group_norm_nhwc_fwd_params --------------------------
	.section	.text._Z35group_norm_nhwc_fwd_one_pass_kernelI11Fp16IOBf16WLi64ELi160ELi640EEv26Group_norm_nhwc_fwd_params,"ax",@progbits
	.align	128
        .global         _Z35group_norm_nhwc_fwd_one_pass_kernelI11Fp16IOBf16WLi64ELi160ELi640EEv26Group_norm_nhwc_fwd_params
        .type           _Z35group_norm_nhwc_fwd_one_pass_kernelI11Fp16IOBf16WLi64ELi160ELi640EEv26Group_norm_nhwc_fwd_params,@function
        .size           _Z35group_norm_nhwc_fwd_one_pass_kernelI11Fp16IOBf16WLi64ELi160ELi640EEv26Group_norm_nhwc_fwd_params,(.L_x_4932 - _Z35group_norm_nhwc_fwd_one_pass_kernelI11Fp16IOBf16WLi64ELi160ELi640EEv26Group_norm_nhwc_fwd_params)
        .other          _Z35group_norm_nhwc_fwd_one_pass_kernelI11Fp16IOBf16WLi64ELi160ELi640EEv26Group_norm_nhwc_fwd_params,@"STO_CUDA_ENTRY STV_DEFAULT"
_Z35group_norm_nhwc_fwd_one_pass_kernelI11Fp16IOBf16WLi64ELi160ELi640EEv26Group_norm_nhwc_fwd_params:
.text._Z35group_norm_nhwc_fwd_one_pass_kernelI11Fp16IOBf16WLi64ELi160ELi640EEv26Group_norm_nhwc_fwd_params:
        /* <DEDUP_REMOVED lines=47> */
.L_x_3070:
[----:B-1----:R-:W1:Y:S01]  /*02f0*/  LDCU UR5, c[0x0][0x3f8] ;  /* 0x00007f00ff0577ac */ /* 0x002e620008000800 */
        /* <DEDUP_REMOVED lines=254> */
.L_x_3028:
[----:B------:R-:W-:Y:S05]  /*12e0*/  BSYNC.RECONVERGENT B0 ;  /* 0x0000000000007941 */ /* 0x000fea0003800200 */
.L_x_3027:
        /* <DEDUP_REMOVED lines=56> */
.L_x_3030:
[----:B------:R-:W-:Y:S05]  /*1670*/  BSYNC.RECONVERGENT B0 ;  /* 0x0000000000007941 */ /* 0x000fea0003800200 */
.L_x_3029:
        /* <DEDUP_REMOVED lines=33> */
.L_x_3033:
[----:B------:R-:W2:Y:S04]  /*1890*/  LDG.E.STRONG.GPU R15, desc[UR16][R12.64] ;  /* 0x000000100c0f7981 */ /* 0x000ea8000c1ef900 */
[----:B--2---:R-:W-:Y:S01]  /*18a0*/  CCTL.IVALL ;  /* 0x00000000ff00798f */ /* 0x004fe20002000000 */
[----:B------:R-:W-:Y:S05]  /*18b0*/  YIELD ;  /* 0x0000000000007946 */ /* 0x000fea0003800000 */
[----:B------:R-:W-:-:S13]  /*18c0*/  ISETP.NE.AND P4, PT, R15, R14, PT ;  /* 0x0000000e0f00720c */ /* 0x000fda0003f85270 */
[----:B------:R-:W-:Y:S05]  /*18d0*/  @P4 BRA `(.L_x_3033) ;  /* 0xfffffffc00ec4947 */ /* 0x000fea000383ffff */
.L_x_3032:
        /* <DEDUP_REMOVED lines=15> */
.L_x_3035:
        /* <DEDUP_REMOVED lines=91> */
.L_x_3034:
        /* <DEDUP_REMOVED lines=52> */
.L_x_3036:
        /* <DEDUP_REMOVED lines=28> */
.L_x_3037:
        /* <DEDUP_REMOVED lines=13> */
.L_x_3038:
[----:B------:R-:W-:Y:S05]  /*2550*/  BSYNC.RECONVERGENT B0 ;  /* 0x0000000000007941 */ /* 0x000fea0003800200 */
.L_x_3031:
        /* <DEDUP_REMOVED lines=74> */
.L_x_3042:
[----:B------:R-:W-:Y:S05]  /*2a00*/  BSYNC.RECONVERGENT B1 ;  /* 0x0000000000017941 */ /* 0x000fea0003800200 */
.L_x_3041:
        /* <DEDUP_REMOVED lines=20> */
.L_x_3044:
[----:B------:R-:W-:Y:S05]  /*2b50*/  BSYNC.RECONVERGENT B1 ;  /* 0x0000000000017941 */ /* 0x000fea0003800200 */
.L_x_3043:
        /* <DEDUP_REMOVED lines=23> */
[----:B------:R-:W-:Y:S01]  /*2cd0*/  FFMA.FTZ R21, R12, R21, R18 ;  /* 0x000000150c157223 */ /* 0x000fe20000010012 */
        /* <DEDUP_REMOVED lines=9> */
.L_x_3046:
[----:B------:R-:W-:Y:S05]  /*2d70*/  BSYNC.RECONVERGENT B1 ;  /* 0x0000000000017941 */ /* 0x000fea0003800200 */
.L_x_3045:
        /* <DEDUP_REMOVED lines=20> */
.L_x_3048:
[----:B------:R-:W-:Y:S05]  /*2ec0*/  BSYNC.RECONVERGENT B1 ;  /* 0x0000000000017941 */ /* 0x000fea0003800200 */
.L_x_3047:
        /* <DEDUP_REMOVED lines=10> */
[----:B------:R-:W-:Y:S01]  /*2f70*/  FFMA.FTZ R3, R12, R3, R18 ;  /* 0x000000030c037223 */ /* 0x000fe20000010012 */
        /* <DEDUP_REMOVED lines=9> */
.L_x_3050:
[----:B------:R-:W-:Y:S05]  /*3010*/  BSYNC.RECONVERGENT B1 ;  /* 0x0000000000017941 */ /* 0x000fea0003800200 */
.L_x_3049:
        /* <DEDUP_REMOVED lines=10> */
[----:B------:R-:W-:Y:S01]  /*30c0*/  FFMA.FTZ R4, R13, R4, R19 ;  /* 0x000000040d047223 */ /* 0x000fe20000010013 */
        /* <DEDUP_REMOVED lines=9> */
.L_x_3052:
[----:B------:R-:W-:Y:S05]  /*3160*/  BSYNC.RECONVERGENT B1 ;  /* 0x0000000000017941 */ /* 0x000fea0003800200 */
.L_x_3051:
        /* <DEDUP_REMOVED lines=20> */
.L_x_3054:
[----:B------:R-:W-:Y:S05]  /*32b0*/  BSYNC.RECONVERGENT B1 ;  /* 0x0000000000017941 */ /* 0x000fea0003800200 */
.L_x_3053:
[----:B------:R-:W-:Y:S05]  /*32c0*/  @P4 BRA `(.L_x_3055) ;  /* 0x0000001000744947 */ /* 0x000fea0003800000 */
[----:B------:R-:W2:Y:S01]  /*32d0*/  LDCU.64 UR10, c[0x0][0x3e0] ;  /* 0x00007c00ff0a77ac */ /* 0x000ea20008000a00 */
[----:B------:R-:W-:Y:S01]  /*32e0*/  MOV R7, R9 ;  /* 0x0000000900077202 */ /* 0x000fe20000000f00 */
[----:B------:R-:W-:Y:S01]  /*32f0*/  FADD.FTZ R27, R27, -UR5 ;  /* 0x800000051b1b7e21 */ /* 0x000fe20008010000 */
[----:B------:R-:W-:Y:S01]  /*3300*/  FADD.FTZ R10, R10, -UR5 ;  /* 0x800000050a0a7e21 */ /* 0x000fe20008010000 */
[----:B------:R-:W5:Y:S02]  /*3310*/  LDCU.64 UR12, c[0x0][0x380] ;  /* 0x00007000ff0c77ac */ /* 0x000f640008000a00 */
[----:B------:R-:W-:Y:S01]  /*3320*/  FMUL.FTZ R27, R27, UR8 ;  /* 0x000000081b1b7c20 */ /* 0x000fe20008410000 */
[----:B------:R-:W-:-:S04]  /*3330*/  FMUL.FTZ R10, R10, UR8 ;  /* 0x000000080a0a7c20 */ /* 0x000fc80008410000 */
[----:B------:R-:W-:Y:S01]  /*3340*/  FFMA.FTZ R10, R13, R10, R19 ;  /* 0x0000000a0d0a7223 */ /* 0x000fe20000010013 */
[----:B--234-:R-:W-:Y:S02]  /*3350*/  IMAD R3, R43, UR10, RZ ;  /* 0x0000000a2b037c24 */ /* 0x01cfe4000f8e02ff */
[----:B------:R-:W-:-:S04]  /*3360*/  IMAD.WIDE.U32 R6, R40, UR10, R6 ;  /* 0x0000000a28067c25 */ /* 0x000fc8000f8e0006 */
[----:B------:R-:W-:Y:S02]  /*3370*/  IMAD R5, R40, UR11, R3 ;  /* 0x0000000b28057c24 */ /* 0x000fe4000f8e0203 */
[----:B------:R-:W-:Y:S01]  /*3380*/  FFMA.FTZ R3, R12, R27, R18 ;  /* 0x0000001b0c037223 */ /* 0x000fe20000010012 */
[----:B-----5:R-:W-:Y:S02]  /*3390*/  LEA R4, P1, R6, UR12, 0x1 ;  /* 0x0000000c06047c11 */ /* 0x020fe4000f8208ff */
[----:B------:R-:W-:Y:S02]  /*33a0*/  IADD3 R5, PT, PT, R7, R5, RZ ;  /* 0x0000000507057210 */ /* 0x000fe40007ffe0ff */
[----:B------:R-:W-:Y:S02]  /*33b0*/  F2FP.F16.F32.PACK_AB R3, R10, R3 ;  /* 0x000000030a03723e */ /* 0x000fe400000000ff */
[----:B------:R-:W-:-:S05]  /*33c0*/  LEA.HI.X R5, R6, UR13, R5, 0x1, P1 ;  /* 0x0000000d06057c11 */ /* 0x000fca00088f0c05 */
[----:B------:R2:W-:Y:S01]  /*33d0*/  STG.E desc[UR16][R4.64], R3 ;  /* 0x0000000304007986 */ /* 0x0005e2000c101910 */
[----:B------:R-:W-:Y:S05]  /*33e0*/  BRA `(.L_x_3055) ;  /* 0x00000010002c7947 */ /* 0x000fea0003800000 */
.L_x_3040:
        /* <DEDUP_REMOVED lines=34> */
[----:B------:R-:W-:Y:S02]  /*3610*/  F2FP.F16.F32.PACK_AB R21, R21, R20 ;  /* 0x000000141515723e */ /* 0x000fe400000000ff */
[----:B------:R-:W-:-:S05]  /*3620*/  LEA.HI.X R17, R14, UR13, R22, 0x1, P1 ;  /* 0x0000000d0e117c11 */ /* 0x000fca00088f0c16 */
[----:B------:R0:W-:Y:S04]  /*3630*/  STG.E desc[UR16][R16.64], R21 ;  /* 0x0000001510007986 */ /* 0x0001e8000c101910 */
.L_x_3057:
[----:B------:R-:W-:Y:S05]  /*3640*/  BSYNC.RECONVERGENT B1 ;  /* 0x0000000000017941 */ /* 0x000fea0003800200 */
.L_x_3056:
        /* <DEDUP_REMOVED lines=29> */
[----:B------:R-:W-:-:S05]  /*3820*/  F2FP.F16.F32.PACK_AB R21, R20, R21 ;  /* 0x000000151415723e */ /* 0x000fca00000000ff */
[----:B------:R1:W-:Y:S02]  /*3830*/  STG.E desc[UR16][R16.64], R21 ;  /* 0x0000001510007986 */ /* 0x0003e4000c101910 */
.L_x_3059:
[----:B------:R-:W-:Y:S05]  /*3840*/  BSYNC.RECONVERGENT B1 ;  /* 0x0000000000017941 */ /* 0x000fea0003800200 */
.L_x_3058:
        /* <DEDUP_REMOVED lines=41> */
[----:B------:R-:W-:-:S05]  /*3ae0*/  F2FP.F16.F32.PACK_AB R21, R20, R21 ;  /* 0x000000151415723e */ /* 0x000fca00000000ff */
[----:B------:R2:W-:Y:S02]  /*3af0*/  STG.E desc[UR16][R16.64], R21 ;  /* 0x0000001510007986 */ /* 0x0005e4000c101910 */
.L_x_3061:
[----:B------:R-:W-:Y:S05]  /*3b00*/  BSYNC.RECONVERGENT B1 ;  /* 0x0000000000017941 */ /* 0x000fea0003800200 */
.L_x_3060:
        /* <DEDUP_REMOVED lines=30> */
.L_x_3063:
[----:B------:R-:W-:Y:S05]  /*3cf0*/  BSYNC.RECONVERGENT B1 ;  /* 0x0000000000017941 */ /* 0x000fea0003800200 */
.L_x_3062:
        /* <DEDUP_REMOVED lines=30> */
.L_x_3065:
[----:B------:R-:W-:Y:S05]  /*3ee0*/  BSYNC.RECONVERGENT B1 ;  /* 0x0000000000017941 */ /* 0x000fea0003800200 */
.L_x_3064:
        /* <DEDUP_REMOVED lines=30> */
.L_x_3067:
[----:B------:R-:W-:Y:S05]  /*40d0*/  BSYNC.RECONVERGENT B1 ;  /* 0x0000000000017941 */ /* 0x000fea0003800200 */
.L_x_3066:
        /* <DEDUP_REMOVED lines=28> */
[----:B------:R-:W-:-:S05]  /*42a0*/  F2FP.F16.F32.PACK_AB R3, R20, R3 ;  /* 0x000000031403723e */ /* 0x000fca00000000ff */
[----:B------:R0:W-:Y:S02]  /*42b0*/  STG.E desc[UR16][R14.64], R3 ;  /* 0x000000030e007986 */ /* 0x0001e4000c101910 */
.L_x_3069:
[----:B------:R-:W-:Y:S05]  /*42c0*/  BSYNC.RECONVERGENT B1 ;  /* 0x0000000000017941 */ /* 0x000fea0003800200 */
.L_x_3068:
        /* <DEDUP_REMOVED lines=9> */
[----:B------:R-:W-:Y:S01]  /*4360*/  FFMA.FTZ R27, R12, R27, R18 ;  /* 0x0000001b0c1b7223 */ /* 0x000fe20000010012 */
[----:B------:R-:W-:-:S03]  /*4370*/  FFMA.FTZ R13, R13, R10, R19 ;  /* 0x0000000a0d0d7223 */ /* 0x000fc60000010013 */
[----:B0-----:R-:W-:Y:S01]  /*4380*/  FMUL.FTZ R3, R27, -1.4426950216293334961 ;  /* 0xbfb8aa3b1b037820 */ /* 0x001fe20000410000 */
[----:B------:R-:W-:-:S05]  /*4390*/  FMUL.FTZ R7, R13, -1.4426950216293334961 ;  /* 0xbfb8aa3b0d077820 */ /* 0x000fca0000410000 */
[----:B------:R-:W0:Y:S01]  /*43a0*/  MUFU.EX2 R3, R3 ;  /* 0x0000000300037308 */ /* 0x000e220000000800 */
[----:B----4-:R-:W-:Y:S02]  /*43b0*/  IMAD R11, R43, UR10, RZ ;  /* 0x0000000a2b0b7c24 */ /* 0x010fe4000f8e02ff */
[----:B------:R-:W-:-:S05]  /*43c0*/  IMAD.WIDE.U32 R4, R40, UR10, R4 ;  /* 0x0000000a28047c25 */ /* 0x000fca000f8e0004 */
[----:B------:R-:W4:Y:S01]  /*43d0*/  MUFU.EX2 R7, R7 ;  /* 0x0000000700077308 */ /* 0x000f220000000800 */
[----:B------:R-:W-:Y:S01]  /*43e0*/  IMAD R11, R40, UR11, R11 ;  /* 0x0000000b280b7c24 */ /* 0x000fe2000f8e020b */
[----:B-----5:R-:W-:-:S04]  /*43f0*/  LEA R6, P1, R4, UR12, 0x1 ;  /* 0x0000000c04067c11 */ /* 0x020fc8000f8208ff */
[----:B------:R-:W-:Y:S01]  /*4400*/  IADD3 R11, PT, PT, R5, R11, RZ ;  /* 0x0000000b050b7210 */ /* 0x000fe20007ffe0ff */
[----:B0-----:R-:W-:-:S06]  /*4410*/  FADD.FTZ R8, R3, 1 ;  /* 0x3f80000003087421 */ /* 0x001fcc0000010000 */
[----:B------:R-:W0:Y:S01]  /*4420*/  MUFU.RCP R8, R8 ;  /* 0x0000000800087308 */ /* 0x000e220000001000 */
[----:B----4-:R-:W-:Y:S01]  /*4430*/  FADD.FTZ R10, R7, 1 ;  /* 0x3f800000070a7421 */ /* 0x010fe20000010000 */
[----:B------:R-:W-:-:S06]  /*4440*/  LEA.HI.X R7, R4, UR13, R11, 0x1, P1 ;  /* 0x0000000d04077c11 */ /* 0x000fcc00088f0c0b */
[----:B------:R-:W4:Y:S01]  /*4450*/  MUFU.RCP R10, R10 ;  /* 0x0000000a000a7308 */ /* 0x000f220000001000 */
[----:B0-----:R-:W-:Y:S01]  /*4460*/  FMUL.FTZ R3, R27, R8 ;  /* 0x000000081b037220 */ /* 0x001fe20000410000 */
[----:B----4-:R-:W-:-:S05]  /*4470*/  FMUL.FTZ R12, R13, R10 ;  /* 0x0000000a0d0c7220 */ /* 0x010fca0000410000 */
[----:B------:R-:W-:-:S05]  /*4480*/  F2FP.F16.F32.PACK_AB R3, R12, R3 ;  /* 0x000000030c03723e */ /* 0x000fca00000000ff */
[----:B------:R0:W-:Y:S02]  /*4490*/  STG.E desc[UR16][R6.64], R3 ;  /* 0x0000000306007986 */ /* 0x0001e4000c101910 */
.L_x_3055:
[----:B------:R-:W-:Y:S05]  /*44a0*/  BSYNC.RECONVERGENT B0 ;  /* 0x0000000000007941 */ /* 0x000fea0003800200 */
.L_x_3039:
        /* <DEDUP_REMOVED lines=8> */
.L_x_3071:
        /* <DEDUP_REMOVED lines=13> */
.L_x_4932:


//--------------------- .text._Z35group_norm_nhwc_fwd_one_pass_kernelI11Fp16IOBf16WLi128ELi160ELi640EEv26Group_norm_nhwc_fwd_params --------------------------
	.section	.text._Z35group_norm_nhwc_fwd_one_pass_kernelI11Fp16IOBf16WLi128ELi160ELi640EEv26Group_norm_nhwc_fwd_params,"ax",@progbits
	.align	128
        .global         _Z35group_norm_nhwc_fwd_one_pass_kernelI11Fp16IOBf16WLi128ELi160ELi640EEv26Group_norm_nhwc_fwd_params
        .type           _Z35group_norm_nhwc_fwd_one_pass_kernelI11Fp16IOBf16WLi128ELi160ELi640EEv26Group_norm_nhwc_fwd_params,@function
        .size           _Z35group_norm_nhwc_fwd_one_pass_kernelI11Fp16IOBf16WLi128ELi160ELi640EEv26Group_norm_nhwc_fwd_params,(.L_x_4933 - _Z35group_norm_nhwc_fwd_one_pass_kernelI11Fp16IOBf16WLi128ELi160ELi640EEv26Group_norm_nhwc_fwd_params)
        .other          _Z35group_norm_nhwc_fwd_one_pass_kernelI11Fp16IOBf16WLi128ELi160ELi640EEv26Group_norm_nhwc_fwd_params,@"STO_CUDA_ENTRY STV_DEFAULT"
_Z35group_norm_nhwc_fwd_one_pass_kernelI11Fp16IOBf16WLi128ELi160ELi640EEv26Group_norm_nhwc_fwd_params:
.text._Z35group_norm_nhwc_fwd_one_pass_kernelI11Fp16IOBf16WLi128ELi160ELi640EEv26Group_norm_nhwc_fwd_params:
        /* <DEDUP_REMOVED lines=43> */
.L_x_3147:
[----:B0-----:R-:W0:Y:S01]  /*02b0*/  LDC R10, c[0x0][0x3f8] ;  /* 0x0000fe00ff0a7b82 */ /* 0x001e220000000800 */
[----:B-1----:R-:W1:Y:S01]  /*02c0*/  LDCU UR8, c[0x0][0x404] ;  /* 0x00008080ff0877ac */ /* 0x002e620008000800 */
[----:B------:R-:W-:Y:S01]  /*02d0*/  LOP3.LUT R70, R52, 0xffff, RZ, 0xc0, !PT ;  /* 0x0000ffff34467812 */ /* 0x000fe200078ec0ff */
[----:B--2---:R-:W2:Y:S01]  /*02e0*/  LDCU.64 UR4, c[0x0][0x3e8] ;  /* 0x00007d00ff0477ac */ /* 0x004ea20008000a00 */
[----:B-1----:R-:W-:Y:S01]  /*02f0*/  IMAD R25, R3, UR8, R68 ;  /* 0x0000000803197c24 */ /* 0x002fe2000f8e0244 */
[----:B------:R-:W1:Y:S01]  /*0300*/  LDCU.64 UR8, c[0x0][0x3f0] ;  /* 0x00007e00ff0877ac */ /* 0x000e620008000a00 */
[----:B0--34-:R-:W-:-:S03]  /*0310*/  IABS R21, R10 ;  /* 0x0000000a00157213 */ /* 0x019fc60000000000 */
[----:B------:R-:W-:Y:S01]  /*0320*/  SHF.R.S32.HI R29, RZ, 0x1f, R25 ;  /* 0x0000001fff1d7819 */ /* 0x000fe20000011419 */
[----:B------:R-:W0:Y:S01]  /*0330*/  I2F.RP R6, R21 ;  /* 0x0000001500067306 */ /* 0x000e220000209400 */
[C---:B------:R-:W-:Y:S02]  /*0340*/  IADD3 R27, PT, PT, R25.reuse, 0x20, RZ ;  /* 0x00000020191b7810 */ /* 0x040fe40007ffe0ff */
[----:B------:R-:W-:Y:S02]  /*0350*/  IADD3 R37, PT, PT, R25, 0x30, RZ ;  /* 0x0000003019257810 */ /* 0x000fe40007ffe0ff */
[----:B------:R-:W-:Y:S02]  /*0360*/  SHF.R.S32.HI R33, RZ, 0x1f, R27 ;  /* 0x0000001fff217819 */ /* 0x000fe4000001141b */
[----:B--2---:R-:W-:Y:S02]  /*0370*/  ISETP.GE.U32.AND P4, PT, R37, UR4, PT ;  /* 0x0000000425007c0c */ /* 0x004fe4000bf86070 */
[----:B------:R-:W-:-:S02]  /*0380*/  SHF.R.S32.HI R35, RZ, 0x1f, R37 ;  /* 0x0000001fff237819 */ /* 0x000fc40000011425 */
[----:B------:R-:W-:Y:S02]  /*0390*/  IADD3 R39, PT, PT, R25, 0x40, RZ ;  /* 0x0000004019277810 */ /* 0x000fe40007ffe0ff */
[----:B------:R-:W-:Y:S01]  /*03a0*/  ISETP.GE.AND.EX P4, PT, R35, UR5, PT, P4 ;  /* 0x0000000523007c0c */ /* 0x000fe2000bf86340 */
[----:B0-----:R-:W0:Y:S01]  /*03b0*/  MUFU.RCP R6, R6 ;  /* 0x0000000600067308 */ /* 0x001e220000001000 */
[----:B------:R-:W-:Y:S02]  /*03c0*/  SHF.R.S32.HI R41, RZ, 0x1f, R39 ;  /* 0x0000001fff297819 */ /* 0x000fe40000011427 */
[----:B------:R-:W-:-:S04]  /*03d0*/  IADD3 R12, PT, PT, R25, 0x48, RZ ;  /* 0x00000048190c7810 */ /* 0x000fc80007ffe0ff */
[----:B------:R-:W-:Y:S02]  /*03e0*/  ISETP.GE.U32.AND P6, PT, R12, UR4, PT ;  /* 0x000000040c007c0c */ /* 0x000fe4000bfc6070 */
[----:B------:R-:W-:Y:S02]  /*03f0*/  SHF.R.S32.HI R45, RZ, 0x1f, R12 ;  /* 0x0000001fff2d7819 */ /* 0x000fe4000001140c */
        /* <DEDUP_REMOVED lines=15> */
[----:B------:R-:W-:Y:S02]  /*04f0*/  ISETP.NE.AND P2, PT, R10, RZ, PT ;  /* 0x000000ff0a00720c */ /* 0x000fe40003f45270 */
[----:B------:R-:W-:-:S07]  /*0500*/  ISETP.GE.AND P3, PT, R6, RZ, PT ;  /* 0x000000ff0600720c */ /* 0x000fce0003f66270 */
[----:B------:R-:W-:Y:S02]  /*0510*/  @P1 IADD3 R19, PT, PT, R19, 0x1, RZ ;  /* 0x0000000113131810 */ /* 0x000fe40007ffe0ff */
[----:B------:R-:W-:Y:S02]  /*0520*/  ISETP.GE.U32.AND P1, PT, R25, UR4, PT ;  /* 0x0000000419007c0c */ /* 0x000fe4000bf26070 */
[----:B------:R-:W-:Y:S02]  /*0530*/  MOV R23, R19 ;  /* 0x0000001300177202 */ /* 0x000fe40000000f00 */
[----:B------:R-:W-:Y:S02]  /*0540*/  ISETP.GE.AND.EX P1, PT, R29, UR5, PT, P1 ;  /* 0x000000051d007c0c */ /* 0x000fe4000bf26310 */
[----:B------:R-:W-:Y:S02]  /*0550*/  @!P3 IADD3 R23, PT, PT, -R23, RZ, RZ ;  /* 0x000000ff1717b210 */ /* 0x000fe40007ffe1ff */
[----:B------:R-:W-:-:S02]  /*0560*/  @!P2 LOP3.LUT R23, RZ, R10, RZ, 0x33, !PT ;  /* 0x0000000aff17a212 */ /* 0x000fc400078e33ff */
[----:B------:R-:W-:Y:S02]  /*0570*/  ISETP.GE.U32.AND P3, PT, R27, UR4, PT ;  /* 0x000000041b007c0c */ /* 0x000fe4000bf66070 */
[----:B------:R-:W-:Y:S02]  /*0580*/  IADD3 R6, PT, PT, -R23, RZ, RZ ;  /* 0x000000ff17067210 */ /* 0x000fe40007ffe1ff */
[----:B------:R-:W-:-:S03]  /*0590*/  ISETP.GE.AND.EX P3, PT, R33, UR5, PT, P3 ;  /* 0x0000000521007c0c */ /* 0x000fc6000bf66330 */
[----:B------:R-:W0:Y:S01]  /*05a0*/  @!P1 LDC.64 R18, c[0x0][0x3e0] ;  /* 0x0000f800ff129b82 */ /* 0x000e220000000a00 */
[----:B------:R-:W-:Y:S01]  /*05b0*/  IMAD R67, R10, R6, R65 ;  /* 0x000000060a437224 */ /* 0x000fe200078e0241 */
[----:B------:R-:W-:-:S03]  /*05c0*/  SHF.R.S32.HI R6, RZ, 0x1f, R23 ;  /* 0x0000001fff067819 */ /* 0x000fc60000011417 */
[----:B------:R-:W-:Y:S02]  /*05d0*/  IMAD R67, R67, 0xa0, RZ ;  /* 0x000000a043437824 */ /* 0x000fe400078e02ff */
[----:B-1----:R-:W-:Y:S01]  /*05e0*/  IMAD R6, R6, UR8, RZ ;  /* 0x0000000806067c24 */ /* 0x002fe2000f8e02ff */
[----:B------:R-:W1:Y:S02]  /*05f0*/  @!P1 LDC.64 R30, c[0x0][0x390] ;  /* 0x0000e400ff1e9b82 */ /* 0x000e640000000a00 */
[----:B------:R-:W-:Y:S01]  /*0600*/  IADD3 R70, P2, PT, R67, R70, RZ ;  /* 0x0000004643467210 */ /* 0x000fe20007f5e0ff */
[----:B------:R-:W-:-:S03]  /*0610*/  IMAD R73, R23, UR9, R6 ;  /* 0x0000000917497c24 */ /* 0x000fc6000f8e0206 */
[----:B------:R-:W-:Y:S02]  /*0620*/  LEA.HI.X.SX32 R71, R67, RZ, 0x1, P2 ;  /* 0x000000ff43477211 */ /* 0x000fe400010f0eff */
[----:B------:R-:W2:Y:S01]  /*0630*/  @!P3 LDC.64 R20, c[0x0][0x3e0] ;  /* 0x0000f800ff14bb82 */ /* 0x000ea20000000a00 */
[----:B------:R-:W-:Y:S01]  /*0640*/  ISETP.GE.U32.AND P2, PT, R39, UR4, PT ;  /* 0x0000000427007c0c */ /* 0x000fe2000bf46070 */
[----:B------:R-:W-:-:S03]  /*0650*/  IMAD.WIDE.U32 R70, R23, UR8, R70 ;  /* 0x0000000817467c25 */ /* 0x000fc6000f8e0046 */
[----:B------:R-:W-:Y:S02]  /*0660*/  ISETP.GE.AND.EX P2, PT, R41, UR5, PT, P2 ;  /* 0x0000000529007c0c */ /* 0x000fe4000bf46320 */
[----:B------:R-:W-:Y:S01]  /*0670*/  IADD3 R73, PT, PT, R71, R73, RZ ;  /* 0x0000004947497210 */ /* 0x000fe20007ffe0ff */
[----:B0-----:R-:W-:Y:S01]  /*0680*/  @!P1 IMAD R6, R29, R18, RZ ;  /* 0x000000121d069224 */ /* 0x001fe200078e02ff */
[-C--:B------:R-:W-:Y:S01]  /*0690*/  @!P1 MOV R72, R70.reuse ;  /* 0x0000004600489202 */ /* 0x080fe20000000f00 */
[----:B------:R-:W0:Y:S01]  /*06a0*/  @!P3 LDC.64 R28, c[0x0][0x390] ;  /* 0x0000e400ff1cbb82 */ /* 0x000e220000000a00 */
[----:B------:R-:W-:Y:S01]  /*06b0*/  @!P3 MOV R32, R70 ;  /* 0x000000460020b202 */ /* 0x000fe20000000f00 */
[C---:B------:R-:W-:Y:S02]  /*06c0*/  @!P1 IMAD R43, R25.reuse, R19, R6 ;  /* 0x00000013192b9224 */ /* 0x040fe400078e0206 */
[----:B------:R-:W-:-:S04]  /*06d0*/  @!P1 IMAD.WIDE.U32 R22, R25, R18, R72 ;  /* 0x0000001219169225 */ /* 0x000fc800078e0048 */
[----:B------:R-:W3:Y:S01]  /*06e0*/  @!P4 LDC.64 R18, c[0x0][0x3e0] ;  /* 0x0000f800ff12cb82 */ /* 0x000ee20000000a00 */
[----:B------:R-:W-:Y:S02]  /*06f0*/  @!P1 IADD3 R6, PT, PT, R23, R43, RZ ;  /* 0x0000002b17069210 */ /* 0x000fe40007ffe0ff */
[C---:B-1----:R-:W-:Y:S01]  /*0700*/  @!P1 LEA R30, P5, R22.reuse, R30, 0x1 ;  /* 0x0000001e161e9211 */ /* 0x042fe200078a08ff */
[-C--:B--2---:R-:W-:Y:S01]  /*0710*/  @!P3 IMAD R8, R33, R20.reuse, RZ ;  /* 0x000000142108b224 */ /* 0x084fe200078e02ff */
[----:B------:R-:W-:Y:S02]  /*0720*/  @!P3 MOV R33, R73 ;  /* 0x000000490021b202 */ /* 0x000fe40000000f00 */
[----:B------:R-:W-:Y:S01]  /*0730*/  @!P1 LEA.HI.X R31, R22, R31, R6, 0x1, P5 ;  /* 0x0000001f161f9211 */ /* 0x000fe200028f0c06 */
[C---:B------:R-:W-:Y:S01]  /*0740*/  @!P3 IMAD R21, R27.reuse, R21, R8 ;  /* 0x000000151b15b224 */ /* 0x040fe200078e0208 */
[----:B------:R-:W1:Y:S01]  /*0750*/  @!P2 LDC.64 R22, c[0x0][0x3e0] ;  /* 0x0000f800ff16ab82 */ /* 0x000e620000000a00 */
[----:B------:R-:W-:Y:S01]  /*0760*/  @!P3 IMAD.WIDE.U32 R32, R27, R20, R32 ;  /* 0x000000141b20b225 */ /* 0x000fe200078e0020 */
[----:B------:R-:W-:-:S02]  /*0770*/  MOV R8, RZ ;  /* 0x000000ff00087202 */ /* 0x000fc40000000f00 */
[----:B------:R-:W-:-:S04]  /*0780*/  IADD3 R6, PT, PT, R25, 0x50, RZ ;  /* 0x0000005019067810 */ /* 0x000fc80007ffe0ff */
[----:B------:R-:W2:Y:S01]  /*0790*/  @!P4 LDC.64 R26, c[0x0][0x390] ;  /* 0x0000e400ff1acb82 */ /* 0x000ea20000000a00 */
[----:B------:R4:W5:Y:S01]  /*07a0*/  @!P1 LDG.E R8, desc[UR6][R30.64] ;  /* 0x000000061e089981 */ /* 0x000962000c1e1900 */
[----:B------:R-:W-:Y:S02]  /*07b0*/  @!P3 IADD3 R10, PT, PT, R33, R21, RZ ;  /* 0x00000015210ab210 */ /* 0x000fe40007ffe0ff */
[----:B------:R-:W-:Y:S02]  /*07c0*/  ISETP.GE.U32.AND P5, PT, R6, UR4, PT ;  /* 0x0000000406007c0c */ /* 0x000fe4000bfa6070 */
[----:B------:R-:W-:Y:S01]  /*07d0*/  SHF.R.S32.HI R49, RZ, 0x1f, R6 ;  /* 0x0000001fff317819 */ /* 0x000fe20000011406 */
[----:B---3--:R-:W-:Y:S01]  /*07e0*/  @!P4 IMAD R14, R35, R18, RZ ;  /* 0x00000012230ec224 */ /* 0x008fe200078e02ff */
[----:B------:R-:W-:Y:S01]  /*07f0*/  ISETP.GE.AND.EX P1, PT, R45, UR5, PT, P6 ;  /* 0x000000052d007c0c */ /* 0x000fe2000bf26360 */
[----:B------:R-:W3:Y:S01]  /*0800*/  @!P2 LDC.64 R20, c[0x0][0x390] ;  /* 0x0000e400ff14ab82 */ /* 0x000ee20000000a00 */
[----:B0-----:R-:W-:Y:S01]  /*0810*/  @!P3 LEA R34, P6, R32, R28, 0x1 ;  /* 0x0000001c2022b211 */ /* 0x001fe200078c08ff */
[----:B------:R-:W-:Y:S01]  /*0820*/  @!P4 IMAD R19, R37, R19, R14 ;  /* 0x000000132513c224 */ /* 0x000fe200078e020e */
[----:B------:R-:W-:-:S02]  /*0830*/  ISETP.GE.AND.EX P5, PT, R49, UR5, PT, P5 ;  /* 0x0000000531007c0c */ /* 0x000fc4000bfa6350 */
[----:B------:R-:W-:Y:S02]  /*0840*/  @!P3 LEA.HI.X R35, R32, R29, R10, 0x1, P6 ;  /* 0x0000001d2023b211 */ /* 0x000fe400030f0c0a */
[----:B------:R-:W-:Y:S01]  /*0850*/  @!P4 MOV R28, R70 ;  /* 0x00000046001cc202 */ /* 0x000fe20000000f00 */
[----:B-1----:R-:W-:Y:S01]  /*0860*/  @!P2 IMAD R10, R41, R22, RZ ;  /* 0x00000016290aa224 */ /* 0x002fe200078e02ff */
[-C--:B------:R-:W-:Y:S02]  /*0870*/  @!P4 MOV R29, R73.reuse ;  /* 0x00000049001dc202 */ /* 0x080fe40000000f00 */
[----:B------:R-:W-:Y:S01]  /*0880*/  MOV R16, RZ ;  /* 0x000000ff00107202 */ /* 0x000fe20000000f00 */
[----:B----4-:R-:W0:Y:S01]  /*0890*/  @!P1 LDC.64 R30, c[0x0][0x3e0] ;  /* 0x0000f800ff1e9b82 */ /* 0x010e220000000a00 */
[----:B------:R-:W-:Y:S01]  /*08a0*/  @!P4 IMAD.WIDE.U32 R28, R37, R18, R28 ;  /* 0x00000012251cc225 */ /* 0x000fe200078e001c */
[----:B------:R-:W-:Y:S02]  /*08b0*/  @!P2 MOV R32, R70 ;  /* 0x000000460020a202 */ /* 0x000fe40000000f00 */
[----:B------:R-:W-:Y:S01]  /*08c0*/  @!P2 MOV R33, R73 ;  /* 0x000000490021a202 */ /* 0x000fe20000000f00 */
[----:B------:R3:W4:Y:S01]  /*08d0*/  @!P3 LDG.E R16, desc[UR6][R34.64] ;  /* 0x000000062210b981 */ /* 0x000722000c1e1900 */
[----:B------:R-:W-:Y:S01]  /*08e0*/  @!P4 IADD3 R14, PT, PT, R29, R19, RZ ;  /* 0x000000131d0ec210 */ /* 0x000fe20007ffe0ff */
[C---:B------:R-:W-:Y:S01]  /*08f0*/  @!P2 IMAD R23, R39.reuse, R23, R10 ;  /* 0x000000172717a224 */ /* 0x040fe200078e020a */
[----:B------:R-:W1:Y:S01]  /*0900*/  @!P5 LDC.64 R18, c[0x0][0x3e0] ;  /* 0x0000f800ff12db82 */ /* 0x000e620000000a00 */
[----:B--2---:R-:W-:Y:S01]  /*0910*/  @!P4 LEA R26, P3, R28, R26, 0x1 ;  /* 0x0000001a1c1ac211 */ /* 0x004fe200078608ff */
[----:B------:R-:W-:Y:S01]  /*0920*/  @!P2 IMAD.WIDE.U32 R32, R39, R22, R32 ;  /* 0x000000162720a225 */ /* 0x000fe200078e0020 */
[----:B------:R-:W-:-:S02]  /*0930*/  IADD3 R10, PT, PT, R25, 0x68, RZ ;  /* 0x00000068190a7810 */ /* 0x000fc40007ffe0ff */
[----:B------:R-:W-:Y:S02]  /*0940*/  MOV R43, RZ ;  /* 0x000000ff002b7202 */ /* 0x000fe40000000f00 */
[----:B------:R-:W-:Y:S02]  /*0950*/  @!P4 LEA.HI.X R27, R28, R27, R14, 0x1, P3 ;  /* 0x0000001b1c1bc211 */ /* 0x000fe400018f0c0e */
[----:B------:R-:W-:Y:S01]  /*0960*/  ISETP.GE.U32.AND P3, PT, R10, UR4, PT ;  /* 0x000000040a007c0c */ /* 0x000fe2000bf66070 */
[----:B------:R-:W2:Y:S01]  /*0970*/  @!P5 LDC.64 R28, c[0x0][0x390] ;  /* 0x0000e400ff1cdb82 */ /* 0x000ea20000000a00 */
[----:B------:R-:W-:Y:S01]  /*0980*/  SHF.R.S32.HI R39, RZ, 0x1f, R10 ;  /* 0x0000001fff277819 */ /* 0x000fe2000001140a */
[----:B------:R1:W4:Y:S01]  /*0990*/  @!P4 LDG.E R43, desc[UR6][R26.64] ;  /* 0x000000061a2bc981 */ /* 0x000322000c1e1900 */
[----:B------:R-:W-:Y:S02]  /*09a0*/  @!P2 IADD3 R14, PT, PT, R33, R23, RZ ;  /* 0x00000017210ea210 */ /* 0x000fe40007ffe0ff */
[----:B---3--:R-:W-:-:S02]  /*09b0*/  @!P2 LEA R34, P6, R32, R20, 0x1 ;  /* 0x000000142022a211 */ /* 0x008fc400078c08ff */
[----:B------:R-:W-:Y:S01]  /*09c0*/  ISETP.GE.AND.EX P4, PT, R39, UR5, PT, P3 ;  /* 0x0000000527007c0c */ /* 0x000fe2000bf86330 */
[----:B------:R-:W3:Y:S01]  /*09d0*/  @!P1 LDC.64 R22, c[0x0][0x390] ;  /* 0x0000e400ff169b82 */ /* 0x000ee20000000a00 */
[----:B------:R-:W-:Y:S02]  /*09e0*/  @!P2 LEA.HI.X R35, R32, R21, R14, 0x1, P6 ;  /* 0x000000152023a211 */ /* 0x000fe400030f0c0e */
[----:B------:R-:W-:-:S04]  /*09f0*/  ISETP.GE.U32.AND P6, PT, R64, UR4, PT ;  /* 0x0000000440007c0c */ /* 0x000fc8000bfc6070 */
[----:B------:R-:W-:Y:S02]  /*0a00*/  ISETP.GE.AND.EX P3, PT, R7, UR5, PT, P6 ;  /* 0x0000000507007c0c */ /* 0x000fe4000bf66360 */
[----:B------:R-:W-:Y:S01]  /*0a10*/  MOV R47, RZ ;  /* 0x000000ff002f7202 */ /* 0x000fe20000000f00 */
[----:B0-----:R-:W-:Y:S01]  /*0a20*/  @!P1 IMAD R45, R45, R30, RZ ;  /* 0x0000001e2d2d9224 */ /* 0x001fe200078e02ff */
[----:B------:R-:W-:Y:S01]  /*0a30*/  @!P1 MOV R20, R70 ;  /* 0x0000004600149202 */ /* 0x000fe20000000f00 */
[----:B-1----:R-:W-:Y:S01]  /*0a40*/  @!P5 IMAD R49, R49, R18, RZ ;  /* 0x000000123131d224 */ /* 0x002fe200078e02ff */
[-C--:B------:R-:W-:Y:S01]  /*0a50*/  @!P1 MOV R21, R73.reuse ;  /* 0x0000004900159202 */ /* 0x080fe20000000f00 */
[----:B------:R-:W0:Y:S01]  /*0a60*/  @!P4 LDC.64 R26, c[0x0][0x3e0] ;  /* 0x0000f800ff1acb82 */ /* 0x000e220000000a00 */
[----:B------:R-:W-:Y:S01]  /*0a70*/  @!P5 MOV R32, R70 ;  /* 0x000000460020d202 */ /* 0x000fe20000000f00 */
[----:B------:R-:W4:Y:S01]  /*0a80*/  @!P2 LDG.E R47, desc[UR6][R34.64] ;  /* 0x00000006222fa981 */ /* 0x000f22000c1e1900 */
[----:B------:R-:W-:Y:S01]  /*0a90*/  @!P5 MOV R33, R73 ;  /* 0x000000490021d202 */ /* 0x000fe20000000f00 */
[----:B------:R-:W-:Y:S01]  /*0aa0*/  @!P1 IMAD R45, R12, R31, R45 ;  /* 0x0000001f0c2d9224 */ /* 0x000fe200078e022d */
[----:B------:R-:W-:Y:S01]  /*0ab0*/  ISETP.GE.U32.AND P2, PT, R62, UR4, PT ;  /* 0x000000043e007c0c */ /* 0x000fe2000bf46070 */
[----:B------:R-:W-:-:S02]  /*0ac0*/  @!P1 IMAD.WIDE.U32 R30, R12, R30, R20 ;  /* 0x0000001e0c1e9225 */ /* 0x000fc400078e0014 */
[----:B------:R-:W1:Y:S02]  /*0ad0*/  @!P3 LDC.64 R20, c[0x0][0x3e0] ;  /* 0x0000f800ff14bb82 */ /* 0x000e640000000a00 */
[C---:B------:R-:W-:Y:S02]  /*0ae0*/  @!P5 IMAD R19, R6.reuse, R19, R49 ;  /* 0x000000130613d224 */ /* 0x040fe400078e0231 */
[----:B------:R-:W-:Y:S01]  /*0af0*/  @!P5 IMAD.WIDE.U32 R32, R6, R18, R32 ;  /* 0x000000120620d225 */ /* 0x000fe200078e0020 */
[----:B------:R-:W-:Y:S02]  /*0b00*/  ISETP.GE.AND.EX P2, PT, R9, UR5, PT, P2 ;  /* 0x0000000509007c0c */ /* 0x000fe4000bf46320 */
[----:B------:R-:W-:Y:S02]  /*0b10*/  @!P1 IADD3 R12, PT, PT, R31, R45, RZ ;  /* 0x0000002d1f0c9210 */ /* 0x000fe40007ffe0ff */
[----:B------:R-:W-:Y:S02]  /*0b20*/  @!P5 IADD3 R6, PT, PT, R33, R19, RZ ;  /* 0x000000132106d210 */ /* 0x000fe40007ffe0ff */
[----:B---3--:R-:W-:Y:S01]  /*0b30*/  @!P1 LEA R22, P6, R30, R22, 0x1 ;  /* 0x000000161e169211 */ /* 0x008fe200078c08ff */
[----:B------:R-:W3:Y:S01]  /*0b40*/  @!P4 LDC.64 R18, c[0x0][0x390] ;  /* 0x0000e400ff12cb82 */ /* 0x000ee20000000a00 */
[----:B------:R-:W-:-:S02]  /*0b50*/  MOV R49, RZ ;  /* 0x000000ff00317202 */ /* 0x000fc40000000f00 */
[----:B------:R-:W-:Y:S02]  /*0b60*/  @!P1 LEA.HI.X R23, R30, R23, R12, 0x1, P6 ;  /* 0x000000171e179211 */ /* 0x000fe400030f0c0c */
[----:B--2---:R-:W-:-:S03]  /*0b70*/  @!P5 LEA R36, P6, R32, R28, 0x1 ;  /* 0x0000001c2024d211 */ /* 0x004fc600078c08ff */
[----:B------:R-:W2:Y:S01]  /*0b80*/  @!P3 LDC.64 R30, c[0x0][0x390] ;  /* 0x0000e400ff1ebb82 */ /* 0x000ea20000000a00 */
[----:B------:R-:W-:Y:S01]  /*0b90*/  @!P5 LEA.HI.X R37, R32, R29, R6, 0x1, P6 ;  /* 0x0000001d2025d211 */ /* 0x000fe200030f0c06 */
[----:B------:R0:W4:Y:S01]  /*0ba0*/  @!P1 LDG.E R49, desc[UR6][R22.64] ;  /* 0x0000000616319981 */ /* 0x000122000c1e1900 */
[----:B------:R-:W-:Y:S01]  /*0bb0*/  ISETP.GE.U32.AND P1, PT, R66, UR4, PT ;  /* 0x0000000442007c0c */ /* 0x000fe2000bf26070 */
[----:B0-----:R-:W-:-:S04]  /*0bc0*/  @!P4 IMAD R39, R39, R26, RZ ;  /* 0x0000001a2727c224 */ /* 0x001fc800078e02ff */
[----:B------:R-:W0:Y:S01]  /*0bd0*/  @!P2 LDC.64 R28, c[0x0][0x3e0] ;  /* 0x0000f800ff1cab82 */ /* 0x000e220000000a00 */
[----:B------:R-:W-:Y:S02]  /*0be0*/  MOV R51, RZ ;  /* 0x000000ff00337202 */ /* 0x000fe40000000f00 */
[----:B------:R-:W-:Y:S02]  /*0bf0*/  @!P4 MOV R22, R70 ;  /* 0x000000460016c202 */ /* 0x000fe40000000f00 */
[----:B------:R-:W-:Y:S01]  /*0c00*/  @!P4 MOV R23, R73 ;  /* 0x000000490017c202 */ /* 0x000fe20000000f00 */
[C---:B------:R-:W-:Y:S01]  /*0c10*/  @!P4 IMAD R39, R10.reuse, R27, R39 ;  /* 0x0000001b0a27c224 */ /* 0x040fe200078e0227 */
[----:B------:R-:W-:Y:S01]  /*0c20*/  ISETP.GE.AND.EX P1, PT, R5, UR5, PT, P1 ;  /* 0x0000000505007c0c */ /* 0x000fe2000bf26310 */
[----:B-1----:R-:W-:Y:S01]  /*0c30*/  @!P3 IMAD R6, R7, R20, RZ ;  /* 0x000000140706b224 */ /* 0x002fe200078e02ff */
[----:B------:R-:W-:Y:S01]  /*0c40*/  @!P3 MOV R34, R70 ;  /* 0x000000460022b202 */ /* 0x000fe20000000f00 */
[----:B------:R-:W-:Y:S01]  /*0c50*/  @!P4 IMAD.WIDE.U32 R26, R10, R26, R22 ;  /* 0x0000001a0a1ac225 */ /* 0x000fe200078e0016 */
[----:B------:R-:W-:Y:S01]  /*0c60*/  @!P3 MOV R35, R73 ;  /* 0x000000490023b202 */ /* 0x000fe20000000f00 */
[----:B------:R-:W4:Y:S02]  /*0c70*/  @!P5 LDG.E R51, desc[UR6][R36.64] ;  /* 0x000000062433d981 */ /* 0x000f24000c1e1900 */
[C---:B------:R-:W-:Y:S01]  /*0c80*/  @!P3 IMAD R33, R64.reuse, R21, R6 ;  /* 0x000000154021b224 */ /* 0x040fe200078e0206 */
[----:B------:R-:W-:Y:S01]  /*0c90*/  @!P4 IADD3 R6, PT, PT, R27, R39, RZ ;  /* 0x000000271b06c210 */ /* 0x000fe20007ffe0ff */
[----:B------:R-:W-:Y:S01]  /*0ca0*/  @!P3 IMAD.WIDE.U32 R34, R64, R20, R34 ;  /* 0x000000144022b225 */ /* 0x000fe200078e0022 */
[----:B---3--:R-:W-:Y:S01]  /*0cb0*/  @!P4 LEA R18, P5, R26, R18, 0x1 ;  /* 0x000000121a12c211 */ /* 0x008fe200078a08ff */
[----:B------:R-:W1:Y:S01]  /*0cc0*/  @!P2 LDC.64 R20, c[0x0][0x390] ;  /* 0x0000e400ff14ab82 */ /* 0x000e620000000a00 */
[----:B------:R-:W-:-:S02]  /*0cd0*/  ISETP.GE.U32.AND P6, PT, R60, UR4, PT ;  /* 0x000000043c007c0c */ /* 0x000fc4000bfc6070 */
[----:B------:R-:W-:Y:S02]  /*0ce0*/  @!P4 LEA.HI.X R19, R26, R19, R6, 0x1, P5 ;  /* 0x000000131a13c211 */ /* 0x000fe400028f0c06 */
[----:B------:R-:W-:Y:S02]  /*0cf0*/  @!P3 IADD3 R6, PT, PT, R35, R33, RZ ;  /* 0x000000212306b210 */ /* 0x000fe40007ffe0ff */
[C---:B--2---:R-:W-:Y:S01]  /*0d00*/  @!P3 LEA R32, P5, R34.reuse, R30, 0x1 ;  /* 0x0000001e2220b211 */ /* 0x044fe200078a08ff */
[----:B------:R-:W2:Y:S01]  /*0d10*/  @!P1 LDC.64 R22, c[0x0][0x3e0] ;  /* 0x0000f800ff169b82 */ /* 0x000ea20000000a00 */
[----:B------:R-:W-:Y:S02]  /*0d20*/  ISETP.GE.AND.EX P6, PT, R11, UR5, PT, P6 ;  /* 0x000000050b007c0c */ /* 0x000fe4000bfc6360 */
[----:B------:R-:W-:Y:S01]  /*0d30*/  @!P3 LEA.HI.X R33, R34, R31, R6, 0x1, P5 ;  /* 0x0000001f2221b211 */ /* 0x000fe200028f0c06 */
[----:B0-----:R-:W-:Y:S01]  /*0d40*/  @!P2 IMAD R10, R9, R28, RZ ;  /* 0x0000001c090aa224 */ /* 0x001fe200078e02ff */
[----:B------:R-:W-:-:S02]  /*0d50*/  @!P2 MOV R30, R70 ;  /* 0x00000046001ea202 */ /* 0x000fc40000000f00 */
[----:B------:R-:W-:Y:S01]  /*0d60*/  @!P2 MOV R31, R73 ;  /* 0x00000049001fa202 */ /* 0x000fe20000000f00 */
[C---:B------:R-:W-:Y:S02]  /*0d70*/  @!P2 IMAD R35, R62.reuse, R29, R10 ;  /* 0x0000001d3e23a224 */ /* 0x040fe400078e020a */
[----:B------:R-:W-:Y:S02]  /*0d80*/  @!P2 IMAD.WIDE.U32 R30, R62, R28, R30 ;  /* 0x0000001c3e1ea225 */ /* 0x000fe400078e001e */
[----:B------:R-:W0:Y:S01]  /*0d90*/  @!P1 LDC.64 R28, c[0x0][0x390] ;  /* 0x0000e400ff1c9b82 */ /* 0x000e220000000a00 */
[----:B------:R-:W-:Y:S02]  /*0da0*/  ISETP.GE.U32.AND P5, PT, R58, UR4, PT ;  /* 0x000000043a007c0c */ /* 0x000fe4000bfa6070 */
[----:B------:R-:W-:Y:S02]  /*0db0*/  MOV R12, RZ ;  /* 0x000000ff000c7202 */ /* 0x000fe40000000f00 */
[----:B------:R-:W-:-:S03]  /*0dc0*/  ISETP.GE.AND.EX P5, PT, R13, UR5, PT, P5 ;  /* 0x000000050d007c0c */ /* 0x000fc6000bfa6350 */
[----:B------:R-:W3:Y:S01]  /*0dd0*/  @!P6 LDC.64 R26, c[0x0][0x3e0] ;  /* 0x0000f800ff1aeb82 */ /* 0x000ee20000000a00 */
[----:B------:R2:W4:Y:S01]  /*0de0*/  @!P3 LDG.E R12, desc[UR6][R32.64] ;  /* 0x00000006200cb981 */ /* 0x000522000c1e1900 */
[----:B------:R-:W-:Y:S02]  /*0df0*/  @!P2 IADD3 R6, PT, PT, R31, R35, RZ ;  /* 0x000000231f06a210 */ /* 0x000fe40007ffe0ff */
[----:B-1----:R-:W-:Y:S01]  /*0e00*/  @!P2 LEA R34, P3, R30, R20, 0x1 ;  /* 0x000000141e22a211 */ /* 0x002fe200078608ff */
[----:B--2---:R-:W-:-:S03]  /*0e10*/  @!P1 IMAD R10, R5, R22, RZ ;  /* 0x00000016050a9224 */ /* 0x004fc600078e02ff */
[----:B------:R-:W-:Y:S02]  /*0e20*/  @!P2 LEA.HI.X R35, R30, R21, R6, 0x1, P3 ;  /* 0x000000151e23a211 */ /* 0x000fe400018f0c06 */
[----:B------:R-:W1:Y:S01]  /*0e30*/  @!P6 LDC.64 R30, c[0x0][0x390] ;  /* 0x0000e400ff1eeb82 */ /* 0x000e620000000a00 */
[----:B------:R-:W-:Y:S02]  /*0e40*/  @!P1 MOV R32, R70 ;  /* 0x0000004600209202 */ /* 0x000fe40000000f00 */
[----:B------:R-:W-:Y:S01]  /*0e50*/  @!P1 MOV R33, R73 ;  /* 0x0000004900219202 */ /* 0x000fe20000000f00 */
[----:B------:R-:W-:Y:S01]  /*0e60*/  @!P1 IMAD R37, R66, R23, R10 ;  /* 0x0000001742259224 */ /* 0x000fe200078e020a */
[----:B------:R-:W-:Y:S02]  /*0e70*/  MOV R14, RZ ;  /* 0x000000ff000e7202 */ /* 0x000fe40000000f00 */
[----:B------:R-:W-:Y:S01]  /*0e80*/  ISETP.GE.U32.AND P3, PT, R56, UR4, PT ;  /* 0x0000000438007c0c */ /* 0x000fe2000bf66070 */
[----:B------:R-:W-:Y:S01]  /*0e90*/  @!P1 IMAD.WIDE.U32 R22, R66, R22, R32 ;  /* 0x0000001642169225 */ /* 0x000fe200078e0020 */
[----:B------:R-:W2:Y:S02]  /*0ea0*/  @!P5 LDC.64 R20, c[0x0][0x3e0] ;  /* 0x0000f800ff14db82 */ /* 0x000ea40000000a00 */
[----:B------:R-:W-:Y:S01]  /*0eb0*/  ISETP.GE.AND.EX P3, PT, R15, UR5, PT, P3 ;  /* 0x000000050f007c0c */ /* 0x000fe2000bf66330 */
[----:B------:R3:W4:Y:S01]  /*0ec0*/  @!P2 LDG.E R14, desc[UR6][R34.64] ;  /* 0x00000006220ea981 */ /* 0x000722000c1e1900 */
[----:B------:R-:W-:-:S02]  /*0ed0*/  @!P1 IADD3 R6, PT, PT, R23, R37, RZ ;  /* 0x0000002517069210 */ /* 0x000fc40007ffe0ff */
[----:B0-----:R-:W-:Y:S01]  /*0ee0*/  @!P1 LEA R32, P2, R22, R28, 0x1 ;  /* 0x0000001c16209211 */ /* 0x001fe200078408ff */
[----:B---3--:R-:W-:-:S03]  /*0ef0*/  @!P6 IMAD R10, R11, R26, RZ ;  /* 0x0000001a0b0ae224 */ /* 0x008fc600078e02ff */
[----:B------:R-:W-:Y:S02]  /*0f00*/  @!P1 LEA.HI.X R33, R22, R29, R6, 0x1, P2 ;  /* 0x0000001d16219211 */ /* 0x000fe400010f0c06 */
[----:B------:R-:W0:Y:S01]  /*0f10*/  @!P5 LDC.64 R28, c[0x0][0x390] ;  /* 0x0000e400ff1cdb82 */ /* 0x000e220000000a00 */
[----:B------:R-:W-:Y:S02]  /*0f20*/  @!P6 MOV R34, R70 ;  /* 0x000000460022e202 */ /* 0x000fe40000000f00 */
[----:B------:R-:W-:Y:S01]  /*0f30*/  @!P6 MOV R35, R73 ;  /* 0x000000490023e202 */ /* 0x000fe20000000f00 */
[----:B------:R-:W-:-:S04]  /*0f40*/  @!P6 IMAD R37, R60, R27, R10 ;  /* 0x0000001b3c25e224 */ /* 0x000fc800078e020a */
[----:B------:R-:W3:Y:S01]  /*0f50*/  @!P3 LDC.64 R22, c[0x0][0x3e0] ;  /* 0x0000f800ff16bb82 */ /* 0x000ee20000000a00 */
[----:B------:R-:W-:Y:S01]  /*0f60*/  @!P6 IMAD.WIDE.U32 R26, R60, R26, R34 ;  /* 0x0000001a3c1ae225 */ /* 0x000fe200078e0022 */
[----:B------:R-:W-:-:S04]  /*0f70*/  @!P5 MOV R34, R70 ;  /* 0x000000460022d202 */ /* 0x000fc80000000f00 */
[----:B------:R-:W-:Y:S02]  /*0f80*/  @!P6 IADD3 R6, PT, PT, R27, R37, RZ ;  /* 0x000000251b06e210 */ /* 0x000fe40007ffe0ff */
[C---:B-1----:R-:W-:Y:S01]  /*0f90*/  @!P6 LEA R30, P2, R26.reuse, R30, 0x1 ;  /* 0x0000001e1a1ee211 */ /* 0x042fe200078408ff */
[-C--:B--2---:R-:W-:Y:S01]  /*0fa0*/  @!P5 IMAD R24, R13, R20.reuse, RZ ;  /* 0x000000140d18d224 */ /* 0x084fe200078e02ff */
[----:B------:R-:W-:Y:S02]  /*0fb0*/  @!P5 MOV R35, R73 ;  /* 0x000000490023d202 */ /* 0x000fe40000000f00 */
[----:B------:R-:W-:Y:S02]  /*0fc0*/  @!P6 LEA.HI.X R31, R26, R31, R6, 0x1, P2 ;  /* 0x0000001f1a1fe211 */ /* 0x000fe400010f0c06 */
[----:B------:R-:W1:Y:S01]  /*0fd0*/  @!P3 LDC.64 R26, c[0x0][0x390] ;  /* 0x0000e400ff1abb82 */ /* 0x000e620000000a00 */
[----:B------:R-:W-:Y:S01]  /*0fe0*/  MOV R41, RZ ;  /* 0x000000ff00297202 */ /* 0x000fe20000000f00 */
[----:B------:R-:W-:Y:S01]  /*0ff0*/  @!P5 IMAD R21, R58, R21, R24 ;  /* 0x000000153a15d224 */ /* 0x000fe200078e0218 */
[----:B------:R-:W-:Y:S01]  /*1000*/  ISETP.GE.U32.AND P2, PT, R54, UR4, PT ;  /* 0x0000000436007c0c */ /* 0x000fe2000bf46070 */
[----:B------:R-:W-:-:S03]  /*1010*/  @!P5 IMAD.WIDE.U32 R34, R58, R20, R34 ;  /* 0x000000143a22d225 */ /* 0x000fc600078e0022 */
[----:B------:R-:W-:Y:S01]  /*1020*/  ISETP.GE.AND.EX P2, PT, R17, UR5, PT, P2 ;  /* 0x0000000511007c0c */ /* 0x000fe2000bf46320 */
[----:B------:R2:W4:Y:S01]  /*1030*/  @!P6 LDG.E R41, desc[UR6][R30.64] ;  /* 0x000000061e29e981 */ /* 0x000522000c1e1900 */
[----:B------:R-:W-:Y:S02]  /*1040*/  @!P5 IADD3 R6, PT, PT, R35, R21, RZ ;  /* 0x000000152306d210 */ /* 0x000fe40007ffe0ff */
[C---:B0-----:R-:W-:Y:S02]  /*1050*/  @!P5 LEA R20, P6, R34.reuse, R28, 0x1 ;  /* 0x0000001c2214d211 */ /* 0x041fe400078c08ff */
[----:B------:R-:W-:Y:S01]  /*1060*/  MOV R10, RZ ;  /* 0x000000ff000a7202 */ /* 0x000fe20000000f00 */
[----:B---3--:R-:W-:Y:S01]  /*1070*/  @!P3 IMAD R24, R15, R22, RZ ;  /* 0x000000160f18b224 */ /* 0x008fe200078e02ff */
[----:B------:R-:W-:Y:S02]  /*1080*/  @!P5 LEA.HI.X R21, R34, R29, R6, 0x1, P6 ;  /* 0x0000001d2215d211 */ /* 0x000fe400030f0c06 */
[----:B------:R-:W-:-:S02]  /*1090*/  @!P3 MOV R28, R70 ;  /* 0x00000046001cb202 */ /* 0x000fc40000000f00 */
[----:B------:R-:W-:Y:S01]  /*10a0*/  @!P3 MOV R29, R73 ;  /* 0x00000049001db202 */ /* 0x000fe20000000f00 */
[----:B------:R0:W3:Y:S01]  /*10b0*/  @!P1 LDG.E R10, desc[UR6][R32.64] ;  /* 0x00000006200a9981 */ /* 0x0000e2000c1e1900 */
[----:B------:R-:W-:Y:S01]  /*10c0*/  MOV R45, RZ ;  /* 0x000000ff002d7202 */ /* 0x000fe20000000f00 */
[----:B--2---:R-:W2:Y:S01]  /*10d0*/  @!P2 LDC.64 R30, c[0x0][0x3e0] ;  /* 0x0000f800ff1eab82 */ /* 0x004ea20000000a00 */
[C---:B------:R-:W-:Y:S02]  /*10e0*/  IADD3 R35, PT, PT, R25.reuse, 0x70, RZ ;  /* 0x0000007019237810 */ /* 0x040fe40007ffe0ff */
[----:B------:R-:W-:Y:S02]  /*10f0*/  IADD3 R37, PT, PT, R25, 0x78, RZ ;  /* 0x0000007819257810 */ /* 0x000fe40007ffe0ff */
[----:B------:R5:W3:Y:S01]  /*1100*/  @!P5 LDG.E R45, desc[UR6][R20.64] ;  /* 0x00000006142dd981 */ /* 0x000ae2000c1e1900 */
[C---:B0-----:R-:W-:Y:S02]  /*1110*/  @!P3 IMAD R33, R56.reuse, R23, R24 ;  /* 0x000000173821b224 */ /* 0x041fe400078e0218 */
[----:B------:R-:W-:Y:S01]  /*1120*/  @!P3 IMAD.WIDE.U32 R22, R56, R22, R28 ;  /* 0x000000163816b225 */ /* 0x000fe200078e001c */
[----:B------:R-:W-:-:S02]  /*1130*/  ISETP.GE.U32.AND P5, PT, R35, UR4, PT ;  /* 0x0000000423007c0c */ /* 0x000fc4000bfa6070 */
[----:B------:R-:W-:Y:S02]  /*1140*/  SHF.R.S32.HI R39, RZ, 0x1f, R35 ;  /* 0x0000001fff277819 */ /* 0x000fe40000011423 */
[----:B------:R-:W-:Y:S02]  /*1150*/  @!P3 IADD3 R6, PT, PT, R23, R33, RZ ;  /* 0x000000211706b210 */ /* 0x000fe40007ffe0ff */
[C---:B-1----:R-:W-:Y:S02]  /*1160*/  @!P3 LEA R28, P6, R22.reuse, R26, 0x1 ;  /* 0x0000001a161cb211 */ /* 0x042fe400078c08ff */
[----:B------:R-:W-:Y:S02]  /*1170*/  ISETP.GE.AND.EX P5, PT, R39, UR5, PT, P5 ;  /* 0x0000000527007c0c */ /* 0x000fe4000bfa6350 */
[----:B------:R-:W-:Y:S02]  /*1180*/  @!P3 LEA.HI.X R29, R22, R27, R6, 0x1, P6 ;  /* 0x0000001b161db211 */ /* 0x000fe400030f0c06 */
[----:B------:R-:W0:Y:S01]  /*1190*/  @!P2 LDC.64 R26, c[0x0][0x390] ;  /* 0x0000e400ff1aab82 */ /* 0x000e220000000a00 */
[----:B------:R-:W-:-:S02]  /*11a0*/  ISETP.GE.U32.AND P6, PT, R37, UR4, PT ;  /* 0x0000000425007c0c */ /* 0x000fc4000bfc6070 */
[----:B------:R-:W-:-:S04]  /*11b0*/  SHF.R.S32.HI R59, RZ, 0x1f, R37 ;  /* 0x0000001fff3b7819 */ /* 0x000fc80000011425 */
[----:B------:R-:W-:Y:S01]  /*11c0*/  ISETP.GE.AND.EX P6, PT, R59, UR5, PT, P6 ;  /* 0x000000053b007c0c */ /* 0x000fe2000bfc6360 */
[----:B--2---:R-:W-:Y:S01]  /*11d0*/  @!P2 IMAD R6, R17, R30, RZ ;  /* 0x0000001e1106a224 */ /* 0x004fe200078e02ff */
[----:B------:R-:W1:Y:S01]  /*11e0*/  @!P5 LDC.64 R22, c[0x0][0x3e0] ;  /* 0x0000f800ff16db82 */ /* 0x000e620000000a00 */
[----:B------:R-:W-:Y:S02]  /*11f0*/  @!P2 MOV R32, R70 ;  /* 0x000000460020a202 */ /* 0x000fe40000000f00 */
[----:B------:R-:W-:Y:S02]  /*1200*/  @!P2 MOV R33, R73 ;  /* 0x000000490021a202 */ /* 0x000fe40000000f00 */
[----:B------:R-:W-:Y:S01]  /*1210*/  MOV R53, RZ ;  /* 0x000000ff00357202 */ /* 0x000fe20000000f00 */
[C---:B------:R-:W-:Y:S02]  /*1220*/  @!P2 IMAD R31, R54.reuse, R31, R6 ;  /* 0x0000001f361fa224 */ /* 0x040fe400078e0206 */
[----:B------:R-:W-:Y:S01]  /*1230*/  @!P2 IMAD.WIDE.U32 R32, R54, R30, R32 ;  /* 0x0000001e3620a225 */ /* 0x000fe200078e0020 */
[----:B------:R-:W2:Y:S02]  /*1240*/  @!P5 LDC.64 R24, c[0x0][0x390] ;  /* 0x0000e400ff18db82 */ /* 0x000ea40000000a00 */
[----:B------:R1:W3:Y:S06]  /*1250*/  @!P3 LDG.E R53, desc[UR6][R28.64] ;  /* 0x000000061c35b981 */ /* 0x0002ec000c1e1900 */
[----:B-----5:R-:W5:Y:S01]  /*1260*/  @!P6 LDC.64 R20, c[0x0][0x3e0] ;  /* 0x0000f800ff14eb82 */ /* 0x020f620000000a00 */
[----:B------:R-:W-:-:S02]  /*1270*/  @!P2 IADD3 R6, PT, PT, R33, R31, RZ ;  /* 0x0000001f2106a210 */ /* 0x000fc40007ffe0ff */
[----:B0-----:R-:W-:-:S04]  /*1280*/  @!P2 LEA R30, P3, R32, R26, 0x1 ;  /* 0x0000001a201ea211 */ /* 0x001fc800078608ff */
[----:B------:R-:W-:Y:S02]  /*1290*/  @!P2 LEA.HI.X R31, R32, R27, R6, 0x1, P3 ;  /* 0x0000001b201fa211 */ /* 0x000fe400018f0c06 */
[----:B------:R-:W0:Y:S01]  /*12a0*/  @!P6 LDC.64 R26, c[0x0][0x390] ;  /* 0x0000e400ff1aeb82 */ /* 0x000e220000000a00 */
[----:B------:R-:W-:Y:S01]  /*12b0*/  MOV R57, RZ ;  /* 0x000000ff00397202 */ /* 0x000fe20000000f00 */
[----:B-1----:R-:W-:Y:S01]  /*12c0*/  @!P5 IMAD R6, R39, R22, RZ ;  /* 0x000000162706d224 */ /* 0x002fe200078e02ff */
[----:B------:R-:W-:Y:S02]  /*12d0*/  @!P5 MOV R28, R70 ;  /* 0x00000046001cd202 */ /* 0x000fe40000000f00 */
[----:B------:R-:W-:Y:S01]  /*12e0*/  @!P5 MOV R29, R73 ;  /* 0x00000049001dd202 */ /* 0x000fe20000000f00 */
[C---:B------:R-:W-:Y:S01]  /*12f0*/  @!P5 IMAD R33, R35.reuse, R23, R6 ;  /* 0x000000172321d224 */ /* 0x040fe200078e0206 */
[----:B------:R-:W-:Y:S01]  /*1300*/  MOV R55, RZ ;  /* 0x000000ff00377202 */ /* 0x000fe20000000f00 */
[----:B------:R1:W3:Y:S01]  /*1310*/  @!P4 LDG.E R57, desc[UR6][R18.64] ;  /* 0x000000061239c981 */ /* 0x0002e2000c1e1900 */
[----:B------:R-:W-:-:S04]  /*1320*/  @!P5 IMAD.WIDE.U32 R22, R35, R22, R28 ;  /* 0x000000162316d225 */ /* 0x000fc800078e001c */
[----:B------:R4:W3:Y:S01]  /*1330*/  @!P2 LDG.E R55, desc[UR6][R30.64] ;  /* 0x000000061e37a981 */ /* 0x0008e2000c1e1900 */
[----:B-----5:R-:W-:Y:S01]  /*1340*/  @!P6 IMAD R6, R59, R20, RZ ;  /* 0x000000143b06e224 */ /* 0x020fe200078e02ff */
[----:B-1----:R-:W-:Y:S02]  /*1350*/  @!P6 MOV R18, R70 ;  /* 0x000000460012e202 */ /* 0x002fe40000000f00 */
[----:B------:R-:W-:Y:S01]  /*1360*/  @!P6 MOV R19, R73 ;  /* 0x000000490013e202 */ /* 0x000fe20000000f00 */
[----:B------:R-:W-:Y:S01]  /*1370*/  @!P6 IMAD R29, R37, R21, R6 ;  /* 0x00000015251de224 */ /* 0x000fe200078e0206 */
[----:B------:R-:W-:Y:S02]  /*1380*/  @!P5 IADD3 R6, PT, PT, R23, R33, RZ ;  /* 0x000000211706d210 */ /* 0x000fe40007ffe0ff */
[----:B--2---:R-:W-:Y:S01]  /*1390*/  @!P5 LEA R24, P2, R22, R24, 0x1 ;  /* 0x000000181618d211 */ /* 0x004fe200078408ff */
[----:B------:R-:W-:Y:S01]  /*13a0*/  @!P6 IMAD.WIDE.U32 R20, R37, R20, R18 ;  /* 0x000000142514e225 */ /* 0x000fe200078e0012 */
[----:B------:R-:W-:-:S02]  /*13b0*/  MOV R59, RZ ;  /* 0x000000ff003b7202 */ /* 0x000fc40000000f00 */
[----:B------:R-:W-:Y:S02]  /*13c0*/  @!P5 LEA.HI.X R25, R22, R25, R6, 0x1, P2 ;  /* 0x000000191619d211 */ /* 0x000fe400010f0c06 */
[----:B------:R-:W-:Y:S02]  /*13d0*/  @!P6 IADD3 R6, PT, PT, R21, R29, RZ ;  /* 0x0000001d1506e210 */ /* 0x000fe40007ffe0ff */
[C---:B0-----:R-:W-:Y:S01]  /*13e0*/  @!P6 LEA R26, P2, R20.reuse, R26, 0x1 ;  /* 0x0000001a141ae211 */ /* 0x041fe200078408ff */
[----:B------:R0:W2:Y:S01]  /*13f0*/  @!P5 LDG.E R59, desc[UR6][R24.64] ;  /* 0x00000006183bd981 */ /* 0x0000a2000c1e1900 */
[----:B------:R-:W-:Y:S02]  /*1400*/  MOV R61, RZ ;  /* 0x000000ff003d7202 */ /* 0x000fe40000000f00 */
[----:B------:R-:W-:-:S05]  /*1410*/  @!P6 LEA.HI.X R27, R20, R27, R6, 0x1, P2 ;  /* 0x0000001b141be211 */ /* 0x000fca00010f0c06 */
[----:B------:R1:W5:Y:S01]  /*1420*/  @!P6 LDG.E R61, desc[UR6][R26.64] ;  /* 0x000000061a3de981 */ /* 0x000362000c1e1900 */
[--C-:B------:R-:W-:Y:S02]  /*1430*/  HADD2.F32 R6, -RZ, R8.reuse.H0_H0 ;  /* 0x20000008ff067230 */ /* 0x100fe40000004100 */
[----:B------:R-:W-:-:S05]  /*1440*/  HADD2.F32 R19, -RZ, R8.H1_H1 ;  /* 0x30000008ff137230 */ /* 0x000fca0000004100 */
[----:B------:R-:W-:Y:S01]  /*1450*/  FADD.FTZ R18, R6, R19 ;  /* 0x0000001306127221 */ /* 0x000fe20000010000 */
[----:B------:R-:W-:-:S03]  /*1460*/  FMUL.FTZ R29, R19, R19 ;  /* 0x00000013131d7220 */ /* 0x000fc60000410000 */
[----:B------:R-:W-:Y:S01]  /*1470*/  FADD.FTZ R18, RZ, R18 ;  /* 0x00000012ff127221 */ /* 0x000fe20000010000 */
[----:B------:R-:W-:-:S04]  /*1480*/  FFMA.FTZ R29, R6, R6, R29 ;  /* 0x00000006061d7223 */ /* 0x000fc8000001001d */
[----:B------:R-:W-:Y:S01]  /*1490*/  FADD.FTZ R29, RZ, R29 ;  /* 0x0000001dff1d7221 */ /* 0x000fe20000010000 */
[----:B------:R-:W-:Y:S01]  /*14a0*/  ISETP.GT.AND P2, PT, R2, 0x1e, PT ;  /* 0x0000001e0200780c */ /* 0x000fe20003f44270 */
[----:B----4-:R-:W-:-:S05]  /*14b0*/  HADD2.F32 R23, -RZ, R12.H1_H1 ;  /* 0x3000000cff177230 */ /* 0x010fca0000004100 */
[----:B------:R-:W-:Y:S01]  /*14c0*/  FMUL.FTZ R31, R23, R23 ;  /* 0x00000017171f7220 */ /* 0x000fe20000410000 */
[--C-:B---3--:R-:W-:Y:S02]  /*14d0*/  HADD2.F32 R8, -RZ, R10.reuse.H0_H0 ;  /* 0x2000000aff087230 */ /* 0x108fe40000004100 */
[----:B------:R-:W-:Y:S02]  /*14e0*/  HADD2.F32 R21, -RZ, R10.H1_H1 ;  /* 0x3000000aff157230 */ /* 0x000fe40000004100 */
[----:B------:R-:W-:-:S03]  /*14f0*/  HADD2.F32 R10, -RZ, R12.H0_H0 ;  /* 0x2000000cff0a7230 */ /* 0x000fc60000004100 */
[----:B0-----:R-:W-:Y:S01]  /*1500*/  FADD.FTZ R25, R8, R21 ;  /* 0x0000001508197221 */ /* 0x001fe20000010000 */
[----:B-1----:R-:W-:Y:S01]  /*1510*/  FMUL.FTZ R27, R21, R21 ;  /* 0x00000015151b7220 */ /* 0x002fe20000410000 */
[--C-:B------:R-:W-:Y:S02]  /*1520*/  HADD2.F32 R12, -RZ, R14.reuse.H0_H0 ;  /* 0x2000000eff0c7230 */ /* 0x100fe40000004100 */
[----:B------:R-:W-:Y:S01]  /*1530*/  FADD.FTZ R18, R18, R25 ;  /* 0x0000001912127221 */ /* 0x000fe20000010000 */
[----:B------:R-:W-:Y:S01]  /*1540*/  FFMA.FTZ R20, R8, R8, R27 ;  /* 0x0000000808147223 */ /* 0x000fe2000001001b */
[----:B------:R-:W-:Y:S01]  /*1550*/  FADD.FTZ R27, R10, R23 ;  /* 0x000000170a1b7221 */ /* 0x000fe20000010000 */
[----:B------:R-:W-:Y:S02]  /*1560*/  HADD2.F32 R25, -RZ, R14.H1_H1 ;  /* 0x3000000eff197230 */ /* 0x000fe40000004100 */
        /* <DEDUP_REMOVED lines=44> */
[----:B------:R-:W-:-:S02]  /*1830*/  HADD2.F32 R26, -RZ, R51.H1_H1 ;  /* 0x30000033ff1a7230 */ /* 0x000fc40000004100 */
[----:B------:R-:W-:Y:S01]  /*1840*/  FFMA.FTZ R31, R22, R22, R31 ;  /* 0x00000016161f7223 */ /* 0x000fe2000001001f */
[----:B------:R-:W-:Y:S01]  /*1850*/  FMUL.FTZ R33, R49, R49 ;  /* 0x0000003131217220 */ /* 0x000fe20000410000 */
[----:B------:R-:W-:Y:S01]  /*1860*/  FADD.FTZ R30, R24, R49 ;  /* 0x00000031181e7221 */ /* 0x000fe20000010000 */
[----:B------:R-:W-:Y:S02]  /*1870*/  HADD2.F32 R51, -RZ, R51.H0_H0 ;  /* 0x20000033ff337230 */ /* 0x000fe40000004100 */
        /* <DEDUP_REMOVED lines=8> */
[----:B------:R-:W-:-:S02]  /*1900*/  HADD2.F32 R53, -RZ, R53.H0_H0 ;  /* 0x20000035ff357230 */ /* 0x000fc40000004100 */
[----:B------:R-:W-:Y:S01]  /*1910*/  FMUL.FTZ R32, R40, R40 ;  /* 0x0000002828207220 */ /* 0x000fe20000410000 */
[--C-:B------:R-:W-:Y:S02]  /*1920*/  HADD2.F32 R42, -RZ, R55.reuse.H1_H1 ;  /* 0x30000037ff2a7230 */ /* 0x100fe40000004100 */
        /* <DEDUP_REMOVED lines=9> */
[C---:B------:R-:W-:Y:S01]  /*19c0*/  FADD.FTZ R30, R55.reuse, R42 ;  /* 0x0000002a371e7221 */ /* 0x040fe20000010000 */
[----:B------:R-:W-:Y:S02]  /*19d0*/  HADD2.F32 R57, -RZ, R57.H0_H0 ;  /* 0x20000039ff397230 */ /* 0x000fe40000004100 */
[----:B------:R-:W-:Y:S01]  /*19e0*/  FFMA.FTZ R31, R55, R55, R32 ;  /* 0x00000037371f7223 */ /* 0x000fe20000010020 */
[----:B------:R-:W-:Y:S01]  /*19f0*/  FMUL.FTZ R32, R44, R44 ;  /* 0x0000002c2c207220 */ /* 0x000fe20000410000 */
[----:B------:R-:W-:Y:S01]  /*1a00*/  FADD.FTZ R29, R29, R30 ;  /* 0x0000001e1d1d7221 */ /* 0x000fe20000010000 */
[--C-:B--2---:R-:W-:Y:S02]  /*1a10*/  HADD2.F32 R46, -RZ, R59.reuse.H1_H1 ;  /* 0x3000003bff2e7230 */ /* 0x104fe40000004100 */
[----:B------:R-:W-:Y:S01]  /*1a20*/  FADD.FTZ R28, R28, R31 ;  /* 0x0000001f1c1c7221 */ /* 0x000fe20000010000 */
[C---:B------:R-:W-:Y:S01]  /*1a30*/  FADD.FTZ R30, R57.reuse, R44 ;  /* 0x0000002c391e7221 */ /* 0x040fe20000010000 */
[----:B------:R-:W-:Y:S01]  /*1a40*/  FFMA.FTZ R31, R57, R57, R32 ;  /* 0x00000039391f7223 */ /* 0x000fe20000010020 */
[----:B------:R-:W-:-:S02]  /*1a50*/  HADD2.F32 R59, -RZ, R59.H0_H0 ;  /* 0x2000003bff3b7230 */ /* 0x000fc40000004100 */
[----:B------:R-:W-:Y:S01]  /*1a60*/  FMUL.FTZ R32, R46, R46 ;  /* 0x0000002e2e207220 */ /* 0x000fe20000410000 */
[--C-:B-----5:R-:W-:Y:S02]  /*1a70*/  HADD2.F32 R48, -RZ, R61.reuse.H1_H1 ;  /* 0x3000003dff307230 */ /* 0x120fe40000004100 */
        /* <DEDUP_REMOVED lines=49> */
.L_x_3073:
[----:B------:R-:W-:Y:S05]  /*1d90*/  BSYNC.RECONVERGENT B0 ;  /* 0x0000000000007941 */ /* 0x000fea0003800200 */
.L_x_3072:
        /* <DEDUP_REMOVED lines=54> */
.L_x_3075:
[----:B------:R-:W-:Y:S05]  /*2100*/  BSYNC.RECONVERGENT B0 ;  /* 0x0000000000007941 */ /* 0x000fea0003800200 */
.L_x_3074:
        /* <DEDUP_REMOVED lines=27> */
.L_x_3078:
[----:B------:R-:W3:Y:S04]  /*22c0*/  LDG.E.STRONG.GPU R30, desc[UR6][R28.64] ;  /* 0x000000061c1e7981 */ /* 0x000ee8000c1ef900 */
[----:B---3--:R-:W-:Y:S01]  /*22d0*/  CCTL.IVALL ;  /* 0x00000000ff00798f */ /* 0x008fe20002000000 */
[----:B------:R-:W-:Y:S05]  /*22e0*/  YIELD ;  /* 0x0000000000007946 */ /* 0x000fea0003800000 */
[----:B------:R-:W-:-:S13]  /*22f0*/  ISETP.NE.AND P2, PT, R30, R37, PT ;  /* 0x000000251e00720c */ /* 0x000fda0003f45270 */
[----:B------:R-:W-:Y:S05]  /*2300*/  @P2 BRA `(.L_x_3078) ;  /* 0xfffffffc00ec2947 */ /* 0x000fea000383ffff */
.L_x_3077:
        /* <DEDUP_REMOVED lines=16> */
.L_x_3080:
        /* <DEDUP_REMOVED lines=61> */
.L_x_3079:
        /* <DEDUP_REMOVED lines=38> */
.L_x_3081:
        /* <DEDUP_REMOVED lines=19> */
.L_x_3082:
        /* <DEDUP_REMOVED lines=9> */
.L_x_3083:
[----:B------:R-:W-:Y:S05]  /*2c00*/  BSYNC.RECONVERGENT B0 ;  /* 0x0000000000007941 */ /* 0x000fea0003800200 */
.L_x_3076:
        /* <DEDUP_REMOVED lines=62> */
[----:B------:R-:W-:Y:S02]  /*2ff0*/  F2FP.F16.F32.PACK_AB R19, R6, R29 ;  /* 0x0000001d0613723e */ /* 0x000fe400000000ff */
        /* <DEDUP_REMOVED lines=9> */
.L_x_3087:
[----:B------:R-:W-:Y:S05]  /*3090*/  BSYNC.RECONVERGENT B1 ;  /* 0x0000000000017941 */ /* 0x000fea0003800200 */
.L_x_3086:
        /* <DEDUP_REMOVED lines=11> */
[----:B------:R-:W-:Y:S01]  /*3150*/  MOV R28, R70 ;  /* 0x00000046001c7202 */ /* 0x000fe20000000f00 */
[----:B0-----:R-:W-:Y:S01]  /*3160*/  FADD.FTZ R19, R8, -R34 ;  /* 0x8000002208137221 */ /* 0x001fe20000010000 */
[----:B------:R-:W0:Y:S01]  /*3170*/  LDCU.64 UR10, c[0x0][0x380] ;  /* 0x00007000ff0a77ac */ /* 0x000e220008000a00 */
[-C--:B------:R-:W-:Y:S01]  /*3180*/  FMUL.FTZ R21, R21, R32.reuse ;  /* 0x0000002015157220 */ /* 0x080fe20000410000 */
[----:B------:R-:W-:Y:S01]  /*3190*/  MOV R29, R73 ;  /* 0x00000049001d7202 */ /* 0x000fe20000000f00 */
[----:B------:R-:W-:Y:S02]  /*31a0*/  FMUL.FTZ R19, R19, R32 ;  /* 0x0000002013137220 */ /* 0x000fe40000410000 */
[----:B------:R-:W-:Y:S02]  /*31b0*/  FFMA.FTZ R6, R39, R21, R74 ;  /* 0x0000001527067223 */ /* 0x000fe4000001004a */
        /* <DEDUP_REMOVED lines=8> */
[----:B------:R1:W-:Y:S02]  /*3240*/  STG.E desc[UR6][R30.64], R19 ;  /* 0x000000131e007986 */ /* 0x0003e4000c101906 */
.L_x_3089:
[----:B------:R-:W-:Y:S05]  /*3250*/  BSYNC.RECONVERGENT B1 ;  /* 0x0000000000017941 */ /* 0x000fea0003800200 */
.L_x_3088:
        /* <DEDUP_REMOVED lines=18> */
[----:B------:R-:W-:-:S05]  /*3380*/  F2FP.F16.F32.PACK_AB R19, R6, R19 ;  /* 0x000000130613723e */ /* 0x000fca00000000ff */
[----:B------:R2:W-:Y:S02]  /*3390*/  STG.E desc[UR6][R30.64], R19 ;  /* 0x000000131e007986 */ /* 0x0005e4000c101906 */
.L_x_3091:
[----:B------:R-:W-:Y:S05]  /*33a0*/  BSYNC.RECONVERGENT B1 ;  /* 0x0000000000017941 */ /* 0x000fea0003800200 */
.L_x_3090:
        /* <DEDUP_REMOVED lines=19> */
[----:B------:R-:W-:-:S05]  /*34e0*/  F2FP.F16.F32.PACK_AB R19, R8, R19 ;  /* 0x000000130813723e */ /* 0x000fca00000000ff */
[----:B------:R3:W-:Y:S02]  /*34f0*/  STG.E desc[UR6][R30.64], R19 ;  /* 0x000000131e007986 */ /* 0x0007e4000c101906 */
.L_x_3093:
[----:B------:R-:W-:Y:S05]  /*3500*/  BSYNC.RECONVERGENT B1 ;  /* 0x0000000000017941 */ /* 0x000fea0003800200 */
.L_x_3092:
        /* <DEDUP_REMOVED lines=16> */
[--C-:B0123--:R-:W-:Y:S01]  /*3610*/  FADD.FTZ R19, R14, -R34.reuse ;  /* 0x800000220e137221 */ /* 0x10ffe20000010000 */
[----:B------:R-:W-:Y:S01]  /*3620*/  MOV R29, R73 ;  /* 0x00000049001d7202 */ /* 0x000fe20000000f00 */
[----:B------:R-:W0:Y:S01]  /*3630*/  LDCU.64 UR10, c[0x0][0x380] ;  /* 0x00007000ff0a77ac */ /* 0x000e220008000a00 */
[----:B------:R-:W-:Y:S01]  /*3640*/  FADD.FTZ R27, R27, -R34 ;  /* 0x800000221b1b7221 */ /* 0x000fe20000010000 */
[----:B------:R-:W-:-:S03]  /*3650*/  FMUL.FTZ R19, R19, R32 ;  /* 0x0000002013137220 */ /* 0x000fc60000410000 */
[----:B------:R-:W-:Y:S01]  /*3660*/  FMUL.FTZ R27, R27, R32 ;  /* 0x000000201b1b7220 */ /* 0x000fe20000410000 */
[----:B------:R-:W-:-:S03]  /*3670*/  FFMA.FTZ R19, R38, R19, R67 ;  /* 0x0000001326137223 */ /* 0x000fc60000010043 */
[----:B------:R-:W-:Y:S01]  /*3680*/  FFMA.FTZ R10, R39, R27, R74 ;  /* 0x0000001b270a7223 */ /* 0x000fe2000001004a */
[----:B----4-:R-:W-:-:S04]  /*3690*/  IMAD R21, R76, UR4, RZ ;  /* 0x000000044c157c24 */ /* 0x010fc8000f8e02ff */
[----:B------:R-:W-:Y:S01]  /*36a0*/  F2FP.F16.F32.PACK_AB R19, R10, R19 ;  /* 0x000000130a13723e */ /* 0x000fe200000000ff */
[----:B------:R-:W-:-:S04]  /*36b0*/  IMAD.WIDE.U32 R28, R36, UR4, R28 ;  /* 0x00000004241c7c25 */ /* 0x000fc8000f8e001c */
[----:B------:R-:W-:Y:S01]  /*36c0*/  IMAD R21, R36, UR5, R21 ;  /* 0x0000000524157c24 */ /* 0x000fe2000f8e0215 */
[----:B0-----:R-:W-:-:S04]  /*36d0*/  LEA R30, P5, R28, UR10, 0x1 ;  /* 0x0000000a1c1e7c11 */ /* 0x001fc8000f8a08ff */
[----:B------:R-:W-:-:S04]  /*36e0*/  IADD3 R21, PT, PT, R29, R21, RZ ;  /* 0x000000151d157210 */ /* 0x000fc80007ffe0ff */
[----:B------:R-:W-:-:S05]  /*36f0*/  LEA.HI.X R31, R28, UR11, R21, 0x1, P5 ;  /* 0x0000000b1c1f7c11 */ /* 0x000fca000a8f0c15 */
[----:B------:R4:W-:Y:S02]  /*3700*/  STG.E desc[UR6][R30.64], R19 ;  /* 0x000000131e007986 */ /* 0x0009e4000c101906 */
.L_x_3095:
[----:B------:R-:W-:Y:S05]  /*3710*/  BSYNC.RECONVERGENT B1 ;  /* 0x0000000000017941 */ /* 0x000fea0003800200 */
.L_x_3094:
        /* <DEDUP_REMOVED lines=15> */
[----:B------:R-:W-:Y:S01]  /*3810*/  F2FP.F16.F32.PACK_AB R19, R14, R19 ;  /* 0x000000130e13723e */ /* 0x000fe200000000ff */
[----:B------:R-:W-:-:S04]  /*3820*/  IMAD.WIDE.U32 R28, R60, UR4, R28 ;  /* 0x000000043c1c7c25 */ /* 0x000fc8000f8e001c */
[----:B------:R-:W-:Y:S01]  /*3830*/  IMAD R21, R60, UR5, R21 ;  /* 0x000000053c157c24 */ /* 0x000fe2000f8e0215 */
[----:B0-----:R-:W-:-:S04]  /*3840*/  LEA R30, P1, R28, UR10, 0x1 ;  /* 0x0000000a1c1e7c11 */ /* 0x001fc8000f8208ff */
[----:B------:R-:W-:-:S04]  /*3850*/  IADD3 R21, PT, PT, R29, R21, RZ ;  /* 0x000000151d157210 */ /* 0x000fc80007ffe0ff */
[----:B------:R-:W-:-:S05]  /*3860*/  LEA.HI.X R31, R28, UR11, R21, 0x1, P1 ;  /* 0x0000000b1c1f7c11 */ /* 0x000fca00088f0c15 */
[----:B------:R0:W-:Y:S02]  /*3870*/  STG.E desc[UR6][R30.64], R19 ;  /* 0x000000131e007986 */ /* 0x0001e4000c101906 */
.L_x_3097:
[----:B------:R-:W-:Y:S05]  /*3880*/  BSYNC.RECONVERGENT B1 ;  /* 0x0000000000017941 */ /* 0x000fea0003800200 */
.L_x_3096:
        /* <DEDUP_REMOVED lines=17> */
[----:B------:R-:W-:Y:S02]  /*39a0*/  F2FP.F16.F32.PACK_AB R19, R14, R21 ;  /* 0x000000150e13723e */ /* 0x000fe400000000ff */
[----:B------:R-:W-:-:S05]  /*39b0*/  LEA.HI.X R29, R18, UR11, R35, 0x1, P1 ;  /* 0x0000000b121d7c11 */ /* 0x000fca00088f0c23 */
[----:B------:R0:W-:Y:S02]  /*39c0*/  STG.E desc[UR6][R28.64], R19 ;  /* 0x000000131c007986 */ /* 0x0001e4000c101906 */
.L_x_3099:
[----:B------:R-:W-:Y:S05]  /*39d0*/  BSYNC.RECONVERGENT B1 ;  /* 0x0000000000017941 */ /* 0x000fea0003800200 */
.L_x_3098:
        /* <DEDUP_REMOVED lines=17> */
[----:B------:R-:W-:Y:S02]  /*3af0*/  F2FP.F16.F32.PACK_AB R19, R45, R14 ;  /* 0x0000000e2d13723e */ /* 0x000fe400000000ff */
[----:B------:R-:W-:-:S05]  /*3b00*/  LEA.HI.X R21, R18, UR11, R23, 0x1, P1 ;  /* 0x0000000b12157c11 */ /* 0x000fca00088f0c17 */
[----:B------:R0:W-:Y:S02]  /*3b10*/  STG.E desc[UR6][R20.64], R19 ;  /* 0x0000001314007986 */ /* 0x0001e4000c101906 */
.L_x_3101:
[----:B------:R-:W-:Y:S05]  /*3b20*/  BSYNC.RECONVERGENT B1 ;  /* 0x0000000000017941 */ /* 0x000fea0003800200 */
.L_x_3100:
        /* <DEDUP_REMOVED lines=20> */
.L_x_3103:
[----:B------:R-:W-:Y:S05]  /*3c70*/  BSYNC.RECONVERGENT B1 ;  /* 0x0000000000017941 */ /* 0x000fea0003800200 */
.L_x_3102:
        /* <DEDUP_REMOVED lines=20> */
.L_x_3105:
[----:B------:R-:W-:Y:S05]  /*3dc0*/  BSYNC.RECONVERGENT B1 ;  /* 0x0000000000017941 */ /* 0x000fea0003800200 */
.L_x_3104:
        /* <DEDUP_REMOVED lines=36> */
.L_x_3107:
[----:B------:R-:W-:Y:S05]  /*4010*/  BSYNC.RECONVERGENT B1 ;  /* 0x0000000000017941 */ /* 0x000fea0003800200 */
.L_x_3106:
        /* <DEDUP_REMOVED lines=20> */
.L_x_3109:
[----:B------:R-:W-:Y:S05]  /*4160*/  BSYNC.RECONVERGENT B1 ;  /* 0x0000000000017941 */ /* 0x000fea0003800200 */
.L_x_3108:
        /* <DEDUP_REMOVED lines=20> */
.L_x_3111:
[----:B------:R-:W-:Y:S05]  /*42b0*/  BSYNC.RECONVERGENT B1 ;  /* 0x0000000000017941 */ /* 0x000fea0003800200 */
.L_x_3110:
        /* <DEDUP_REMOVED lines=17> */
[----:B------:R-:W-:Y:S02]  /*43d0*/  F2FP.F16.F32.PACK_AB R19, R8, R57 ;  /* 0x000000390813723e */ /* 0x000fe400000000ff */
[----:B------:R-:W-:-:S05]  /*43e0*/  LEA.HI.X R21, R18, UR11, R23, 0x1, P1 ;  /* 0x0000000b12157c11 */ /* 0x000fca00088f0c17 */
[----:B------:R0:W-:Y:S02]  /*43f0*/  STG.E desc[UR6][R20.64], R19 ;  /* 0x0000001314007986 */ /* 0x0001e4000c101906 */
.L_x_3113:
[----:B------:R-:W-:Y:S05]  /*4400*/  BSYNC.RECONVERGENT B1 ;  /* 0x0000000000017941 */ /* 0x000fea0003800200 */
.L_x_3112:
        /* <DEDUP_REMOVED lines=20> */
.L_x_3115:
[----:B------:R-:W-:Y:S05]  /*4550*/  BSYNC.RECONVERGENT B1 ;  /* 0x0000000000017941 */ /* 0x000fea0003800200 */
.L_x_3114:
        /* <DEDUP_REMOVED lines=10> */
[----:B------:R-:W-:Y:S01]  /*4600*/  F2FP.F16.F32.PACK_AB R21, R74, R21 ;  /* 0x000000154a15723e */ /* 0x000fe200000000ff */
        /* <DEDUP_REMOVED lines=8> */
.L_x_3085:
        /* <DEDUP_REMOVED lines=34> */
.L_x_3118:
[----:B------:R-:W-:Y:S05]  /*48b0*/  BSYNC.RECONVERGENT B1 ;  /* 0x0000000000017941 */ /* 0x000fea0003800200 */
.L_x_3117:
[----:B------:R-:W-:Y:S01]  /*48c0*/  ISETP.GE.U32.AND P2, PT, R64, UR4, PT ;  /* 0x0000000440007c0c */ /* 0x000fe2000bf46070 */
[----:B------:R-:W-:Y:S01]  /*48d0*/  BSSY.RECONVERGENT B1, `(.L_x_3119) ;  /* 0x0000022000017945 */ /* 0x000fe20003800200 */
[----:B------:R-:W-:Y:S02]  /*48e0*/  ISETP.GE.U32.AND P3, PT, R62, UR4, PT ;  /* 0x000000043e007c0c */ /* 0x000fe4000bf66070 */
[----:B------:R-:W-:Y:S02]  /*48f0*/  ISETP.GE.U32.AND P6, PT, R36, UR4, PT ;  /* 0x0000000424007c0c */ /* 0x000fe4000bfc6070 */
[----:B------:R-:W-:Y:S02]  /*4900*/  ISETP.GE.AND.EX P2, PT, R7, UR5, PT, P2 ;  /* 0x0000000507007c0c */ /* 0x000fe4000bf46320 */
[----:B------:R-:W-:Y:S01]  /*4910*/  ISETP.GE.AND.EX P3, PT, R9, UR5, PT, P3 ;  /* 0x0000000509007c0c */ /* 0x000fe2000bf66330 */
[----:B------:R-:W-:-:S12]  /*4920*/  @P1 BRA `(.L_x_3120) ;  /* 0x0000000000701947 */ /* 0x000fd80003800000 */
[--C-:B0-----:R-:W-:Y:S01]  /*4930*/  FADD.FTZ R19, R8, -R34.reuse ;  /* 0x8000002208137221 */ /* 0x101fe20000010000 */
        /* <DEDUP_REMOVED lines=17> */
[----:B---3--:R-:W-:Y:S01]  /*4a50*/  FMUL.FTZ R30, R29, R28 ;  /* 0x0000001c1d1e7220 */ /* 0x008fe20000410000 */
[----:B0-----:R-:W-:-:S04]  /*4a60*/  IMAD R29, R5, UR8, RZ ;  /* 0x00000008051d7c24 */ /* 0x001fc8000f8e02ff */
[----:B------:R-:W-:Y:S01]  /*4a70*/  F2FP.F16.F32.PACK_AB R19, R30, R19 ;  /* 0x000000131e13723e */ /* 0x000fe200000000ff */
[----:B------:R-:W-:Y:S01]  /*4a80*/  IMAD R29, R66, UR9, R29 ;  /* 0x00000009421d7c24 */ /* 0x000fe2000f8e021d */
[----:B------:R-:W-:-:S05]  /*4a90*/  MOV R30, R70 ;  /* 0x00000046001e7202 */ /* 0x000fca0000000f00 */
[----:B------:R-:W-:-:S05]  /*4aa0*/  IMAD.WIDE.U32 R30, R66, UR8, R30 ;  /* 0x00000008421e7c25 */ /* 0x000fca000f8e001e */
[----:B------:R-:W-:Y:S02]  /*4ab0*/  IADD3 R29, PT, PT, R31, R29, RZ ;  /* 0x0000001d1f1d7210 */ /* 0x000fe40007ffe0ff */
[----:B-1----:R-:W-:-:S04]  /*4ac0*/  LEA R28, P1, R30, UR10, 0x1 ;  /* 0x0000000a1e1c7c11 */ /* 0x002fc8000f8208ff */
[----:B------:R-:W-:-:S05]  /*4ad0*/  LEA.HI.X R29, R30, UR11, R29, 0x1, P1 ;  /* 0x0000000b1e1d7c11 */ /* 0x000fca00088f0c1d */
[----:B------:R1:W-:Y:S04]  /*4ae0*/  STG.E desc[UR6][R28.64], R19 ;  /* 0x000000131c007986 */ /* 0x0003e8000c101906 */
.L_x_3120:
[----:B------:R-:W-:Y:S05]  /*4af0*/  BSYNC.RECONVERGENT B1 ;  /* 0x0000000000017941 */ /* 0x000fea0003800200 */
.L_x_3119:
        /* <DEDUP_REMOVED lines=28> */
[----:B------:R-:W-:-:S05]  /*4cc0*/  F2FP.F16.F32.PACK_AB R19, R19, R10 ;  /* 0x0000000a1313723e */ /* 0x000fca00000000ff */
[----:B------:R2:W-:Y:S02]  /*4cd0*/  STG.E desc[UR6][R28.64], R19 ;  /* 0x000000131c007986 */ /* 0x0005e4000c101906 */
.L_x_3122:
[----:B------:R-:W-:Y:S05]  /*4ce0*/  BSYNC.RECONVERGENT B1 ;  /* 0x0000000000017941 */ /* 0x000fea0003800200 */
.L_x_3121:
[----:B------:R-:W-:Y:S01]  /*4cf0*/  BSSY.RECONVERGENT B1, `(.L_x_3123) ;  /* 0x000001f000017945 */ /* 0x000fe20003800200 */
[----:B------:R-:W-:-:S03]  /*4d00*/  IADD3 R6, PT, PT, R33, 0x48, RZ ;  /* 0x0000004821067810 */ /* 0x000fc60007ffe0ff */
        /* <DEDUP_REMOVED lines=29> */
.L_x_3124:
[----:B------:R-:W-:Y:S05]  /*4ee0*/  BSYNC.RECONVERGENT B1 ;  /* 0x0000000000017941 */ /* 0x000fea0003800200 */
.L_x_3123:
        /* <DEDUP_REMOVED lines=22> */
[----:B---3--:R-:W-:Y:S01]  /*5050*/  FFMA.FTZ R21, R38, R19, R67 ;  /* 0x0000001326157223 */ /* 0x008fe20000010043 */
        /* <DEDUP_REMOVED lines=19> */
.L_x_3126:
[----:B------:R-:W-:Y:S05]  /*5190*/  BSYNC.RECONVERGENT B1 ;  /* 0x0000000000017941 */ /* 0x000fea0003800200 */
.L_x_3125:
        /* <DEDUP_REMOVED lines=32> */
.L_x_3128:
[----:B------:R-:W-:Y:S05]  /*53a0*/  BSYNC.RECONVERGENT B1 ;  /* 0x0000000000017941 */ /* 0x000fea0003800200 */
.L_x_3127:
        /* <DEDUP_REMOVED lines=30> */
.L_x_3130:
[----:B------:R-:W-:Y:S05]  /*5590*/  BSYNC.RECONVERGENT B1 ;  /* 0x0000000000017941 */ /* 0x000fea0003800200 */
.L_x_3129:
        /* <DEDUP_REMOVED lines=28> */
[----:B------:R-:W-:-:S05]  /*5760*/  F2FP.F16.F32.PACK_AB R25, R25, R14 ;  /* 0x0000000e1919723e */ /* 0x000fca00000000ff */
[----:B------:R0:W-:Y:S02]  /*5770*/  STG.E desc[UR6][R18.64], R25 ;  /* 0x0000001912007986 */ /* 0x0001e4000c101906 */
.L_x_3132:
[----:B------:R-:W-:Y:S05]  /*5780*/  BSYNC.RECONVERGENT B1 ;  /* 0x0000000000017941 */ /* 0x000fea0003800200 */
.L_x_3131:
        /* <DEDUP_REMOVED lines=30> */
.L_x_3134:
[----:B------:R-:W-:Y:S05]  /*5970*/  BSYNC.RECONVERGENT B1 ;  /* 0x0000000000017941 */ /* 0x000fea0003800200 */
.L_x_3133:
        /* <DEDUP_REMOVED lines=30> */
.L_x_3136:
[----:B------:R-:W-:Y:S05]  /*5b60*/  BSYNC.RECONVERGENT B1 ;  /* 0x0000000000017941 */ /* 0x000fea0003800200 */
.L_x_3135:
        /* <DEDUP_REMOVED lines=44> */
[----:B------:R-:W-:-:S05]  /*5e30*/  F2FP.F16.F32.PACK_AB R23, R23, R10 ;  /* 0x0000000a1717723e */ /* 0x000fca00000000ff */
[----:B------:R0:W-:Y:S02]  /*5e40*/  STG.E desc[UR6][R20.64], R23 ;  /* 0x0000001714007986 */ /* 0x0001e4000c101906 */
.L_x_3138:
[----:B------:R-:W-:Y:S05]  /*5e50*/  BSYNC.RECONVERGENT B1 ;  /* 0x0000000000017941 */ /* 0x000fea0003800200 */
.L_x_3137:
        /* <DEDUP_REMOVED lines=30> */
.L_x_3140:
[----:B------:R-:W-:Y:S05]  /*6040*/  BSYNC.RECONVERGENT B1 ;  /* 0x0000000000017941 */ /* 0x000fea0003800200 */
.L_x_3139:
        /* <DEDUP_REMOVED lines=30> */
.L_x_3142:
[----:B------:R-:W-:Y:S05]  /*6230*/  BSYNC.RECONVERGENT B1 ;  /* 0x0000000000017941 */ /* 0x000fea0003800200 */
.L_x_3141:
        /* <DEDUP_REMOVED lines=30> */
.L_x_3144:
[----:B------:R-:W-:Y:S05]  /*6420*/  BSYNC.RECONVERGENT B1 ;  /* 0x0000000000017941 */ /* 0x000fea0003800200 */
.L_x_3143:
        /* <DEDUP_REMOVED lines=28> */
[----:B------:R-:W-:-:S05]  /*65f0*/  F2FP.F16.F32.PACK_AB R23, R23, R6 ;  /* 0x000000061717723e */ /* 0x000fca00000000ff */
[----:B------:R0:W-:Y:S02]  /*6600*/  STG.E desc[UR6][R20.64], R23 ;  /* 0x0000001714007986 */ /* 0x0001e4000c101906 */
.L_x_3146:
[----:B------:R-:W-:Y:S05]  /*6610*/  BSYNC.RECONVERGENT B1 ;  /* 0x0000000000017941 */ /* 0x000fea0003800200 */
.L_x_3145:
        /* <DEDUP_REMOVED lines=26> */
[----:B------:R-:W-:-:S05]  /*67c0*/  F2FP.F16.F32.PACK_AB R21, R21, R6 ;  /* 0x000000061515723e */ /* 0x000fca00000000ff */
[----:B------:R0:W-:Y:S02]  /*67d0*/  STG.E desc[UR6][R18.64], R21 ;  /* 0x0000001512007986 */ /* 0x0001e4000c101906 */
.L_x_3116:
[----:B------:R-:W-:Y:S05]  /*67e0*/  BSYNC.RECONVERGENT B0 ;  /* 0x0000000000007941 */ /* 0x000fea0003800200 */
.L_x_3084:
        /* <DEDUP_REMOVED lines=8> */
.L_x_3148:
        /* <DEDUP_REMOVED lines=9> */
.L_x_4933:


//--------------------- .text._Z35group_norm_nhwc_fwd_one_pass_kernelI11Fp16IOBf16WLi256ELi160ELi640EEv26Group_norm_nhwc_fwd_params --------------------------
	.section	.text._Z35group_norm_nhwc_fwd_one_pass_kernelI11Fp16IOBf16WLi256ELi160ELi640EEv26Group_norm_nhwc_fwd_params,"ax",@progbits
	.align	128
        .global         _Z35group_norm_nhwc_fwd_one_pass_kernelI11Fp16IOBf16WLi256ELi160ELi640EEv26Group_norm_nhwc_fwd_params
        .type           _Z35group_norm_nhwc_fwd_one_pass_kernelI11Fp16IOBf16WLi256ELi160ELi640EEv26Group_norm_nhwc_fwd_params,@function
        .size           _Z35group_norm_nhwc_fwd_one_pass_kernelI11Fp16IOBf16WLi256ELi160ELi640EEv26Group_norm_nhwc_fwd_params,(.L_x_4934 - _Z35group_norm_nhwc_fwd_one_pass_kernelI11Fp16IOBf16WLi256ELi160ELi640EEv26Group_norm_nhwc_fwd_params)
        .other          _Z35group_norm_nhwc_fwd_one_pass_kernelI11Fp16IOBf16WLi256ELi160ELi640EEv26Group_norm_nhwc_fwd_params,@"STO_CUDA_ENTRY STV_DEFAULT"
_Z35group_norm_nhwc_fwd_one_pass_kernelI11Fp16IOBf16WLi256ELi160ELi640EEv26Group_norm_nhwc_fwd_params:
.text._Z35group_norm_nhwc_fwd_one_pass_kernelI11Fp16IOBf16WLi256ELi160ELi640EEv26Group_norm_nhwc_fwd_params:
        /* <DEDUP_REMOVED lines=26> */
.L_x_3288:
[----:B0-----:R-:W0:Y:S01]  /*01a0*/  LDCU UR10, c[0x0][0x3f8] ;  /* 0x00007f00ff0a77ac */ /* 0x001e220008000800 */
[----:B------:R-:W-:Y:S02]  /*01b0*/  IABS R6, UR5 ;  /* 0x0000000500067c13 */ /* 0x000fe40008000000 */
[----:B------:R-:W-:Y:S01]  /*01c0*/  MOV R78, RZ ;  /* 0x000000ff004e7202 */ /* 0x000fe20000000f00 */
[----:B------:R-:W1:Y:S01]  /*01d0*/  LDCU.64 UR14, c[0x0][0x3e8] ;  /* 0x00007d00ff0e77ac */ /* 0x000e620008000a00 */
[----:B0-----:R-:W-:Y:S01]  /*01e0*/  MOV R0, UR10 ;  /* 0x0000000a00007c02 */ /* 0x001fe20008000f00 */
[----:B------:R-:W-:-:S03]  /*01f0*/  UISETP.NE.AND UP0, UPT, UR10, URZ, UPT ;  /* 0x000000ff0a00728c */ /* 0x000fc6000bf05270 */
[----:B--234-:R-:W-:-:S04]  /*0200*/  IABS R7, R0 ;  /* 0x0000000000077213 */ /* 0x01cfc80000000000 */
        /* <DEDUP_REMOVED lines=53> */
[----:B------:R-:W5:Y:S01]  /*0560*/  @!P1 LDC.64 R22, c[0x0][0x390] ;  /* 0x0000e400ff169b82 */ /* 0x000f620000000a00 */
        /* <DEDUP_REMOVED lines=761> */
.L_x_3150:
[----:B------:R-:W-:Y:S05]  /*3500*/  BSYNC.RECONVERGENT B0 ;  /* 0x0000000000007941 */ /* 0x000fea0003800200 */
.L_x_3149:
        /* <DEDUP_REMOVED lines=54> */
.L_x_3152:
[----:B------:R-:W-:Y:S05]  /*3870*/  BSYNC.RECONVERGENT B0 ;  /* 0x0000000000007941 */ /* 0x000fea0003800200 */
.L_x_3151:
        /* <DEDUP_REMOVED lines=30> */
.L_x_3155:
        /* <DEDUP_REMOVED lines=10> */
.L_x_3154:
        /* <DEDUP_REMOVED lines=18> */
.L_x_3157:
        /* <DEDUP_REMOVED lines=145> */
.L_x_3156:
        /* <DEDUP_REMOVED lines=78> */
.L_x_3158:
        /* <DEDUP_REMOVED lines=42> */
.L_x_3159:
        /* <DEDUP_REMOVED lines=21> */
.L_x_3160:
[----:B------:R-:W-:Y:S05]  /*4e00*/  BSYNC.RECONVERGENT B0 ;  /* 0x0000000000007941 */ /* 0x000fea0003800200 */
.L_x_3153:
        /* <DEDUP_REMOVED lines=79> */
.L_x_3164:
[----:B------:R-:W-:Y:S05]  /*5300*/  BSYNC.RECONVERGENT B1 ;  /* 0x0000000000017941 */ /* 0x000fea0003800200 */
.L_x_3163:
        /* <DEDUP_REMOVED lines=20> */
.L_x_3166:
[----:B------:R-:W-:Y:S05]  /*5450*/  BSYNC.RECONVERGENT B1 ;  /* 0x0000000000017941 */ /* 0x000fea0003800200 */
.L_x_3165:
        /* <DEDUP_REMOVED lines=42> */
.L_x_3168:
[----:B------:R-:W-:Y:S05]  /*5700*/  BSYNC.RECONVERGENT B1 ;  /* 0x0000000000017941 */ /* 0x000fea0003800200 */
.L_x_3167:
        /* <DEDUP_REMOVED lines=22> */
.L_x_3170:
[----:B------:R-:W-:Y:S05]  /*5870*/  BSYNC.RECONVERGENT B1 ;  /* 0x0000000000017941 */ /* 0x000fea0003800200 */
.L_x_3169:
        /* <DEDUP_REMOVED lines=20> */
.L_x_3172:
[----:B------:R-:W-:Y:S05]  /*59c0*/  BSYNC.RECONVERGENT B1 ;  /* 0x0000000000017941 */ /* 0x000fea0003800200 */
.L_x_3171:
        /* <DEDUP_REMOVED lines=20> */
.L_x_3174:
[----:B------:R-:W-:Y:S05]  /*5b10*/  BSYNC.RECONVERGENT B1 ;  /* 0x0000000000017941 */ /* 0x000fea0003800200 */
.L_x_3173:
        /* <DEDUP_REMOVED lines=20> */
.L_x_3176:
[----:B------:R-:W-:Y:S05]  /*5c60*/  BSYNC.RECONVERGENT B1 ;  /* 0x0000000000017941 */ /* 0x000fea0003800200 */
.L_x_3175:
        /* <DEDUP_REMOVED lines=20> */
.L_x_3178:
[----:B------:R-:W-:Y:S05]  /*5db0*/  BSYNC.RECONVERGENT B1 ;  /* 0x0000000000017941 */ /* 0x000fea0003800200 */
.L_x_3177:
        /* <DEDUP_REMOVED lines=44> */
.L_x_3180:
[----:B------:R-:W-:Y:S05]  /*6080*/  BSYNC.RECONVERGENT B1 ;  /* 0x0000000000017941 */ /* 0x000fea0003800200 */
.L_x_3179:
        /* <DEDUP_REMOVED lines=20> */
.L_x_3182:
[----:B------:R-:W-:Y:S05]  /*61d0*/  BSYNC.RECONVERGENT B1 ;  /* 0x0000000000017941 */ /* 0x000fea0003800200 */
.L_x_3181:
        /* <DEDUP_REMOVED lines=20> */
.L_x_3184:
[----:B------:R-:W-:Y:S05]  /*6320*/  BSYNC.RECONVERGENT B1 ;  /* 0x0000000000017941 */ /* 0x000fea0003800200 */
.L_x_3183:
        /* <DEDUP_REMOVED lines=20> */
.L_x_3186:
[----:B------:R-:W-:Y:S05]  /*6470*/  BSYNC.RECONVERGENT B1 ;  /* 0x0000000000017941 */ /* 0x000fea0003800200 */
.L_x_3185:
        /* <DEDUP_REMOVED lines=17> */
[----:B------:R-:W-:Y:S02]  /*6590*/  F2FP.F16.F32.PACK_AB R3, R23, R0 ;  /* 0x000000001703723e */ /* 0x000fe400000000ff */
[----:B------:R-:W-:-:S05]  /*65a0*/  LEA.HI.X R21, R2, UR17, R21, 0x1, P1 ;  /* 0x0000001102157c11 */ /* 0x000fca00088f0c15 */
[----:B------:R4:W-:Y:S02]  /*65b0*/  STG.E desc[UR12][R20.64], R3 ;  /* 0x0000000314007986 */ /* 0x0009e4000c10190c */
.L_x_3188:
[----:B------:R-:W-:Y:S05]  /*65c0*/  BSYNC.RECONVERGENT B1 ;  /* 0x0000000000017941 */ /* 0x000fea0003800200 */
.L_x_3187:
        /* <DEDUP_REMOVED lines=20> */
.L_x_3190:
[----:B------:R-:W-:Y:S05]  /*6710*/  BSYNC.RECONVERGENT B1 ;  /* 0x0000000000017941 */ /* 0x000fea0003800200 */
.L_x_3189:
        /* <DEDUP_REMOVED lines=44> */
.L_x_3192:
[----:B------:R-:W-:Y:S05]  /*69e0*/  BSYNC.RECONVERGENT B1 ;  /* 0x0000000000017941 */ /* 0x000fea0003800200 */
.L_x_3191:
        /* <DEDUP_REMOVED lines=20> */
.L_x_3194:
[----:B------:R-:W-:Y:S05]  /*6b30*/  BSYNC.RECONVERGENT B1 ;  /* 0x0000000000017941 */ /* 0x000fea0003800200 */
.L_x_3193:
        /* <DEDUP_REMOVED lines=20> */
.L_x_3196:
[----:B------:R-:W-:Y:S05]  /*6c80*/  BSYNC.RECONVERGENT B1 ;  /* 0x0000000000017941 */ /* 0x000fea0003800200 */
.L_x_3195:
        /* <DEDUP_REMOVED lines=20> */
.L_x_3198:
[----:B------:R-:W-:Y:S05]  /*6dd0*/  BSYNC.RECONVERGENT B1 ;  /* 0x0000000000017941 */ /* 0x000fea0003800200 */
.L_x_3197:
        /* <DEDUP_REMOVED lines=20> */
.L_x_3200:
[----:B------:R-:W-:Y:S05]  /*6f20*/  BSYNC.RECONVERGENT B1 ;  /* 0x0000000000017941 */ /* 0x000fea0003800200 */
.L_x_3199:
        /* <DEDUP_REMOVED lines=20> */
.L_x_3202:
[----:B------:R-:W-:Y:S05]  /*7070*/  BSYNC.RECONVERGENT B1 ;  /* 0x0000000000017941 */ /* 0x000fea0003800200 */
.L_x_3201:
        /* <DEDUP_REMOVED lines=44> */
.L_x_3204:
[----:B------:R-:W-:Y:S05]  /*7340*/  BSYNC.RECONVERGENT B1 ;  /* 0x0000000000017941 */ /* 0x000fea0003800200 */
.L_x_3203:
        /* <DEDUP_REMOVED lines=20> */
.L_x_3206:
[----:B------:R-:W-:Y:S05]  /*7490*/  BSYNC.RECONVERGENT B1 ;  /* 0x0000000000017941 */ /* 0x000fea0003800200 */
.L_x_3205:
        /* <DEDUP_REMOVED lines=20> */
.L_x_3208:
[----:B------:R-:W-:Y:S05]  /*75e0*/  BSYNC.RECONVERGENT B1 ;  /* 0x0000000000017941 */ /* 0x000fea0003800200 */
.L_x_3207:
        /* <DEDUP_REMOVED lines=20> */
.L_x_3210:
[----:B------:R-:W-:Y:S05]  /*7730*/  BSYNC.RECONVERGENT B1 ;  /* 0x0000000000017941 */ /* 0x000fea0003800200 */
.L_x_3209:
        /* <DEDUP_REMOVED lines=20> */
.L_x_3212:
[----:B------:R-:W-:Y:S05]  /*7880*/  BSYNC.RECONVERGENT B1 ;  /* 0x0000000000017941 */ /* 0x000fea0003800200 */
.L_x_3211:
        /* <DEDUP_REMOVED lines=20> */
.L_x_3214:
[----:B------:R-:W-:Y:S05]  /*79d0*/  BSYNC.RECONVERGENT B1 ;  /* 0x0000000000017941 */ /* 0x000fea0003800200 */
.L_x_3213:
        /* <DEDUP_REMOVED lines=42> */
.L_x_3216:
[----:B------:R-:W-:Y:S05]  /*7c80*/  BSYNC.RECONVERGENT B1 ;  /* 0x0000000000017941 */ /* 0x000fea0003800200 */
.L_x_3215:
        /* <DEDUP_REMOVED lines=20> */
.L_x_3218:
[----:B------:R-:W-:Y:S05]  /*7dd0*/  BSYNC.RECONVERGENT B1 ;  /* 0x0000000000017941 */ /* 0x000fea0003800200 */
.L_x_3217:
        /* <DEDUP_REMOVED lines=20> */
.L_x_3220:
[----:B------:R-:W-:Y:S05]  /*7f20*/  BSYNC.RECONVERGENT B1 ;  /* 0x0000000000017941 */ /* 0x000fea0003800200 */
.L_x_3219:
        /* <DEDUP_REMOVED lines=20> */
.L_x_3222:
[----:B------:R-:W-:Y:S05]  /*8070*/  BSYNC.RECONVERGENT B1 ;  /* 0x0000000000017941 */ /* 0x000fea0003800200 */
.L_x_3221:
        /* <DEDUP_REMOVED lines=20> */
.L_x_3224:
[----:B------:R-:W-:Y:S05]  /*81c0*/  BSYNC.RECONVERGENT B1 ;  /* 0x0000000000017941 */ /* 0x000fea0003800200 */
.L_x_3223:
        /* <DEDUP_REMOVED lines=10> */
[----:B------:R-:W-:Y:S01]  /*8270*/  F2FP.F16.F32.PACK_AB R5, R56, R5 ;  /* 0x000000053805723e */ /* 0x000fe200000000ff */
        /* <DEDUP_REMOVED lines=8> */
.L_x_3162:
        /* <DEDUP_REMOVED lines=41> */
[----:B------:R-:W-:-:S05]  /*8590*/  F2FP.F16.F32.PACK_AB R33, R78, R33 ;  /* 0x000000214e21723e */ /* 0x000fca00000000ff */
[----:B------:R0:W-:Y:S02]  /*85a0*/  STG.E desc[UR12][R20.64], R33 ;  /* 0x0000002114007986 */ /* 0x0001e4000c10190c */
.L_x_3227:
[----:B------:R-:W-:Y:S05]  /*85b0*/  BSYNC.RECONVERGENT B1 ;  /* 0x0000000000017941 */ /* 0x000fea0003800200 */
.L_x_3226:
        /* <DEDUP_REMOVED lines=28> */
[----:B------:R-:W-:-:S05]  /*8780*/  F2FP.F16.F32.PACK_AB R33, R76, R33 ;  /* 0x000000214c21723e */ /* 0x000fca00000000ff */
[----:B------:R1:W-:Y:S02]  /*8790*/  STG.E desc[UR12][R20.64], R33 ;  /* 0x0000002114007986 */ /* 0x0003e4000c10190c */
.L_x_3229:
[----:B------:R-:W-:Y:S05]  /*87a0*/  BSYNC.RECONVERGENT B1 ;  /* 0x0000000000017941 */ /* 0x000fea0003800200 */
.L_x_3228:
        /* <DEDUP_REMOVED lines=52> */
.L_x_3231:
[----:B------:R-:W-:Y:S05]  /*8af0*/  BSYNC.RECONVERGENT B1 ;  /* 0x0000000000017941 */ /* 0x000fea0003800200 */
.L_x_3230:
        /* <DEDUP_REMOVED lines=32> */
.L_x_3233:
[----:B------:R-:W-:Y:S05]  /*8d00*/  BSYNC.RECONVERGENT B1 ;  /* 0x0000000000017941 */ /* 0x000fea0003800200 */
.L_x_3232:
        /* <DEDUP_REMOVED lines=28> */
[----:B------:R-:W-:-:S05]  /*8ed0*/  F2FP.F16.F32.PACK_AB R73, R90, R73 ;  /* 0x000000495a49723e */ /* 0x000fca00000000ff */
[----:B------:R2:W-:Y:S02]  /*8ee0*/  STG.E desc[UR12][R22.64], R73 ;  /* 0x0000004916007986 */ /* 0x0005e4000c10190c */
.L_x_3235:
[----:B------:R-:W-:Y:S05]  /*8ef0*/  BSYNC.RECONVERGENT B1 ;  /* 0x0000000000017941 */ /* 0x000fea0003800200 */
.L_x_3234:
        /* <DEDUP_REMOVED lines=30> */
.L_x_3237:
[----:B------:R-:W-:Y:S05]  /*90e0*/  BSYNC.RECONVERGENT B1 ;  /* 0x0000000000017941 */ /* 0x000fea0003800200 */
.L_x_3236:
        /* <DEDUP_REMOVED lines=30> */
.L_x_3239:
[----:B------:R-:W-:Y:S05]  /*92d0*/  BSYNC.RECONVERGENT B1 ;  /* 0x0000000000017941 */ /* 0x000fea0003800200 */
.L_x_3238:
        /* <DEDUP_REMOVED lines=30> */
.L_x_3241:
[----:B------:R-:W-:Y:S05]  /*94c0*/  BSYNC.RECONVERGENT B1 ;  /* 0x0000000000017941 */ /* 0x000fea0003800200 */
.L_x_3240:
        /* <DEDUP_REMOVED lines=54> */
.L_x_3243:
[----:B------:R-:W-:Y:S05]  /*9830*/  BSYNC.RECONVERGENT B1 ;  /* 0x0000000000017941 */ /* 0x000fea0003800200 */
.L_x_3242:
        /* <DEDUP_REMOVED lines=30> */
.L_x_3245:
[----:B------:R-:W-:Y:S05]  /*9a20*/  BSYNC.RECONVERGENT B1 ;  /* 0x0000000000017941 */ /* 0x000fea0003800200 */
.L_x_3244:
        /* <DEDUP_REMOVED lines=30> */
.L_x_3247:
[----:B------:R-:W-:Y:S05]  /*9c10*/  BSYNC.RECONVERGENT B1 ;  /* 0x0000000000017941 */ /* 0x000fea0003800200 */
.L_x_3246:
        /* <DEDUP_REMOVED lines=30> */
.L_x_3249:
[----:B------:R-:W-:Y:S05]  /*9e00*/  BSYNC.RECONVERGENT B1 ;  /* 0x0000000000017941 */ /* 0x000fea0003800200 */
.L_x_3248:
        /* <DEDUP_REMOVED lines=28> */
[----:B------:R-:W-:-:S05]  /*9fd0*/  F2FP.F16.F32.PACK_AB R59, R59, R0 ;  /* 0x000000003b3b723e */ /* 0x000fca00000000ff */
[----:B------:R0:W-:Y:S02]  /*9fe0*/  STG.E desc[UR12][R20.64], R59 ;  /* 0x0000003b14007986 */ /* 0x0001e4000c10190c */
.L_x_3251:
[----:B------:R-:W-:Y:S05]  /*9ff0*/  BSYNC.RECONVERGENT B1 ;  /* 0x0000000000017941 */ /* 0x000fea0003800200 */
.L_x_3250:
        /* <DEDUP_REMOVED lines=10> */
[----:B012---:R-:W-:Y:S01]  /*a0a0*/  FFMA.FTZ R23, R28, R4, R27 ;  /* 0x000000041c177223 */ /* 0x007fe2000001001b */
[----:B------:R-:W-:-:S03]  /*a0b0*/  FFMA.FTZ R22, R29, R5, R26 ;  /* 0x000000051d167223 */ /* 0x000fc6000001001a */
        /* <DEDUP_REMOVED lines=18> */
.L_x_3253:
[----:B------:R-:W-:Y:S05]  /*a1e0*/  BSYNC.RECONVERGENT B1 ;  /* 0x0000000000017941 */ /* 0x000fea0003800200 */
.L_x_3252:
        /* <DEDUP_REMOVED lines=54> */
.L_x_3255:
[----:B------:R-:W-:Y:S05]  /*a550*/  BSYNC.RECONVERGENT B1 ;  /* 0x0000000000017941 */ /* 0x000fea0003800200 */
.L_x_3254:
        /* <DEDUP_REMOVED lines=24> */
[----:B------:R-:W-:-:S04]  /*a6e0*/  IADD3 R35, PT, PT, R3, R35, RZ ;  /* 0x0000002303237210 */ /* 0x000fc80007ffe0ff */
[----:B------:R-:W-:Y:S01]  /*a6f0*/  LEA.HI.X R5, R2, UR17, R35, 0x1, P2 ;  /* 0x0000001102057c11 */ /* 0x000fe200090f0c23 */
[----:B0-----:R-:W-:Y:S01]  /*a700*/  FMUL.FTZ R7, R7, R6 ;  /* 0x0000000607077220 */ /* 0x001fe20000410000 */
[----:B-1----:R-:W-:-:S05]  /*a710*/  FMUL.FTZ R34, R9, R8 ;  /* 0x0000000809227220 */ /* 0x002fca0000410000 */
[----:B------:R-:W-:-:S05]  /*a720*/  F2FP.F16.F32.PACK_AB R7, R34, R7 ;  /* 0x000000072207723e */ /* 0x000fca00000000ff */
[----:B------:R1:W-:Y:S02]  /*a730*/  STG.E desc[UR12][R4.64], R7 ;  /* 0x0000000704007986 */ /* 0x0003e4000c10190c */
.L_x_3257:
[----:B------:R-:W-:Y:S05]  /*a740*/  BSYNC.RECONVERGENT B1 ;  /* 0x0000000000017941 */ /* 0x000fea0003800200 */
.L_x_3256:
        /* <DEDUP_REMOVED lines=9> */
[----:B01----:R-:W-:Y:S01]  /*a7e0*/  FFMA.FTZ R7, R28, R10, R27 ;  /* 0x0000000a1c077223 */ /* 0x003fe2000001001b */
[----:B------:R-:W-:-:S03]  /*a7f0*/  FFMA.FTZ R11, R29, R11, R26 ;  /* 0x0000000b1d0b7223 */ /* 0x000fc6000001001a */
        /* <DEDUP_REMOVED lines=13> */
[----:B------:R-:W-:-:S04]  /*a8d0*/  IADD3 R33, PT, PT, R3, R33, RZ ;  /* 0x0000002103217210 */ /* 0x000fc80007ffe0ff */
[----:B------:R-:W-:Y:S01]  /*a8e0*/  LEA.HI.X R5, R2, UR17, R33, 0x1, P1 ;  /* 0x0000001102057c11 */ /* 0x000fe200088f0c21 */
[----:B0-----:R-:W-:Y:S01]  /*a8f0*/  FMUL.FTZ R7, R7, R6 ;  /* 0x0000000607077220 */ /* 0x001fe20000410000 */
[----:B-1----:R-:W-:-:S05]  /*a900*/  FMUL.FTZ R10, R11, R8 ;  /* 0x000000080b0a7220 */ /* 0x002fca0000410000 */
[----:B------:R-:W-:-:S05]  /*a910*/  F2FP.F16.F32.PACK_AB R7, R10, R7 ;  /* 0x000000070a07723e */ /* 0x000fca00000000ff */
[----:B------:R2:W-:Y:S02]  /*a920*/  STG.E desc[UR12][R4.64], R7 ;  /* 0x0000000704007986 */ /* 0x0005e4000c10190c */
.L_x_3259:
[----:B------:R-:W-:Y:S05]  /*a930*/  BSYNC.RECONVERGENT B1 ;  /* 0x0000000000017941 */ /* 0x000fea0003800200 */
.L_x_3258:
        /* <DEDUP_REMOVED lines=9> */
[----:B012---:R-:W-:Y:S01]  /*a9d0*/  FFMA.FTZ R7, R28, R12, R27 ;  /* 0x0000000c1c077223 */ /* 0x007fe2000001001b */
[----:B------:R-:W-:-:S03]  /*a9e0*/  FFMA.FTZ R13, R29, R13, R26 ;  /* 0x0000000d1d0d7223 */ /* 0x000fc6000001001a */
        /* <DEDUP_REMOVED lines=13> */
[----:B------:R-:W-:-:S04]  /*aac0*/  IADD3 R31, PT, PT, R3, R31, RZ ;  /* 0x0000001f031f7210 */ /* 0x000fc80007ffe0ff */
[----:B------:R-:W-:Y:S01]  /*aad0*/  LEA.HI.X R5, R2, UR17, R31, 0x1, P1 ;  /* 0x0000001102057c11 */ /* 0x000fe200088f0c1f */
[----:B0-----:R-:W-:Y:S01]  /*aae0*/  FMUL.FTZ R7, R7, R6 ;  /* 0x0000000607077220 */ /* 0x001fe20000410000 */
[----:B-1----:R-:W-:-:S05]  /*aaf0*/  FMUL.FTZ R10, R13, R8 ;  /* 0x000000080d0a7220 */ /* 0x002fca0000410000 */
[----:B------:R-:W-:-:S05]  /*ab00*/  F2FP.F16.F32.PACK_AB R7, R10, R7 ;  /* 0x000000070a07723e */ /* 0x000fca00000000ff */
[----:B------:R3:W-:Y:S02]  /*ab10*/  STG.E desc[UR12][R4.64], R7 ;  /* 0x0000000704007986 */ /* 0x0007e4000c10190c */
.L_x_3261:
[----:B------:R-:W-:Y:S05]  /*ab20*/  BSYNC.RECONVERGENT B1 ;  /* 0x0000000000017941 */ /* 0x000fea0003800200 */
.L_x_3260:
        /* <DEDUP_REMOVED lines=28> */
[----:B------:R-:W-:-:S05]  /*acf0*/  F2FP.F16.F32.PACK_AB R7, R10, R7 ;  /* 0x000000070a07723e */ /* 0x000fca00000000ff */
[----:B------:R4:W-:Y:S02]  /*ad00*/  STG.E desc[UR12][R4.64], R7 ;  /* 0x0000000704007986 */ /* 0x0009e4000c10190c */
.L_x_3263:
[----:B------:R-:W-:Y:S05]  /*ad10*/  BSYNC.RECONVERGENT B1 ;  /* 0x0000000000017941 */ /* 0x000fea0003800200 */
.L_x_3262:
        /* <DEDUP_REMOVED lines=9> */
[----:B01234-:R-:W-:Y:S01]  /*adb0*/  FFMA.FTZ R7, R28, R16, R27 ;  /* 0x000000101c077223 */ /* 0x01ffe2000001001b */
[----:B------:R-:W-:-:S03]  /*adc0*/  FFMA.FTZ R17, R29, R17, R26 ;  /* 0x000000111d117223 */ /* 0x000fc6000001001a */
        /* <DEDUP_REMOVED lines=13> */
[----:B------:R-:W-:-:S04]  /*aea0*/  IADD3 R21, PT, PT, R3, R21, RZ ;  /* 0x0000001503157210 */ /* 0x000fc80007ffe0ff */
[----:B------:R-:W-:Y:S01]  /*aeb0*/  LEA.HI.X R5, R2, UR17, R21, 0x1, P1 ;  /* 0x0000001102057c11 */ /* 0x000fe200088f0c15 */
[----:B0-----:R-:W-:Y:S01]  /*aec0*/  FMUL.FTZ R7, R7, R6 ;  /* 0x0000000607077220 */ /* 0x001fe20000410000 */
[----:B-1----:R-:W-:-:S05]  /*aed0*/  FMUL.FTZ R10, R17, R8 ;  /* 0x00000008110a7220 */ /* 0x002fca0000410000 */
[----:B------:R-:W-:-:S05]  /*aee0*/  F2FP.F16.F32.PACK_AB R7, R10, R7 ;  /* 0x000000070a07723e */ /* 0x000fca00000000ff */
[----:B------:R0:W-:Y:S02]  /*aef0*/  STG.E desc[UR12][R4.64], R7 ;  /* 0x0000000704007986 */ /* 0x0001e4000c10190c */
.L_x_3265:
[----:B------:R-:W-:Y:S05]  /*af00*/  BSYNC.RECONVERGENT B1 ;  /* 0x0000000000017941 */ /* 0x000fea0003800200 */
.L_x_3264:
        /* <DEDUP_REMOVED lines=54> */
.L_x_3267:
[----:B------:R-:W-:Y:S05]  /*b270*/  BSYNC.RECONVERGENT B1 ;  /* 0x0000000000017941 */ /* 0x000fea0003800200 */
.L_x_3266:
        /* <DEDUP_REMOVED lines=28> */
[----:B------:R-:W-:-:S05]  /*b440*/  F2FP.F16.F32.PACK_AB R19, R19, R0 ;  /* 0x000000001313723e */ /* 0x000fca00000000ff */
[----:B------:R1:W-:Y:S02]  /*b450*/  STG.E desc[UR12][R4.64], R19 ;  /* 0x0000001304007986 */ /* 0x0003e4000c10190c */
.L_x_3269:
[----:B------:R-:W-:Y:S05]  /*b460*/  BSYNC.RECONVERGENT B1 ;  /* 0x0000000000017941 */ /* 0x000fea0003800200 */
.L_x_3268:
        /* <DEDUP_REMOVED lines=30> */
.L_x_3271:
[----:B------:R-:W-:Y:S05]  /*b650*/  BSYNC.RECONVERGENT B1 ;  /* 0x0000000000017941 */ /* 0x000fea0003800200 */
.L_x_3270:
        /* <DEDUP_REMOVED lines=30> */
.L_x_3273:
[----:B------:R-:W-:Y:S05]  /*b840*/  BSYNC.RECONVERGENT B1 ;  /* 0x0000000000017941 */ /* 0x000fea0003800200 */
.L_x_3272:
        /* <DEDUP_REMOVED lines=28> */
[----:B------:R-:W-:-:S05]  /*ba10*/  F2FP.F16.F32.PACK_AB R11, R11, R0 ;  /* 0x000000000b0b723e */ /* 0x000fca00000000ff */
[----:B------:R4:W-:Y:S02]  /*ba20*/  STG.E desc[UR12][R4.64], R11 ;  /* 0x0000000b04007986 */ /* 0x0009e4000c10190c */
.L_x_3275:
[----:B------:R-:W-:Y:S05]  /*ba30*/  BSYNC.RECONVERGENT B1 ;  /* 0x0000000000017941 */ /* 0x000fea0003800200 */
.L_x_3274:
        /* <DEDUP_REMOVED lines=30> */
.L_x_3277:
[----:B------:R-:W-:Y:S05]  /*bc20*/  BSYNC.RECONVERGENT B1 ;  /* 0x0000000000017941 */ /* 0x000fea0003800200 */
.L_x_3276:
        /* <DEDUP_REMOVED lines=52> */
.L_x_3279:
[----:B------:R-:W-:Y:S05]  /*bf70*/  BSYNC.RECONVERGENT B1 ;  /* 0x0000000000017941 */ /* 0x000fea0003800200 */
.L_x_3278:
        /* <DEDUP_REMOVED lines=30> */
.L_x_3281:
[----:B------:R-:W-:Y:S05]  /*c160*/  BSYNC.RECONVERGENT B1 ;  /* 0x0000000000017941 */ /* 0x000fea0003800200 */
.L_x_3280:
        /* <DEDUP_REMOVED lines=9> */
[----:B------:R-:W-:Y:S01]  /*c200*/  FFMA.FTZ R51, R28, R51, R27 ;  /* 0x000000331c337223 */ /* 0x000fe2000001001b */
        /* <DEDUP_REMOVED lines=20> */
.L_x_3283:
[----:B------:R-:W-:Y:S05]  /*c350*/  BSYNC.RECONVERGENT B1 ;  /* 0x0000000000017941 */ /* 0x000fea0003800200 */
.L_x_3282:
        /* <DEDUP_REMOVED lines=30> */
.L_x_3285:
[----:B------:R-:W-:Y:S05]  /*c540*/  BSYNC.RECONVERGENT B1 ;  /* 0x0000000000017941 */ /* 0x000fea0003800200 */
.L_x_3284:
        /* <DEDUP_REMOVED lines=28> */
[----:B------:R-:W-:-:S05]  /*c710*/  F2FP.F16.F32.PACK_AB R7, R10, R7 ;  /* 0x000000070a07723e */ /* 0x000fca00000000ff */
[----:B------:R4:W-:Y:S02]  /*c720*/  STG.E desc[UR12][R2.64], R7 ;  /* 0x0000000702007986 */ /* 0x0009e4000c10190c */
.L_x_3287:
[----:B------:R-:W-:Y:S05]  /*c730*/  BSYNC.RECONVERGENT B1 ;  /* 0x0000000000017941 */ /* 0x000fea0003800200 */
.L_x_3286:
        /* <DEDUP_REMOVED lines=26> */
[----:B------:R-:W-:-:S05]  /*c8e0*/  F2FP.F16.F32.PACK_AB R7, R7, R0 ;  /* 0x000000000707723e */ /* 0x000fca00000000ff */
[----:B------:R0:W-:Y:S02]  /*c8f0*/  STG.E desc[UR12][R2.64], R7 ;  /* 0x0000000702007986 */ /* 0x0001e4000c10190c */
.L_x_3225:
[----:B------:R-:W-:Y:S05]  /*c900*/  BSYNC.RECONVERGENT B0 ;  /* 0x0000000000007941 */ /* 0x000fea0003800200 */
.L_x_3161:
        /* <DEDUP_REMOVED lines=9> */
.L_x_3289:
        /* <DEDUP_REMOVED lines=14> */
.L_x_4934:


//--------------------- .text._Z35group_norm_nhwc_fwd_one_pass_kernelI11Fp16IOBf16WLi512ELi160ELi640EEv26Group_norm_nhwc_fwd_params --------------------------
	.section	.text._Z35group_norm_nhwc_fwd_one_pass_kernelI11Fp16IOBf16WLi512ELi160ELi640EEv26Group_norm_nhwc_fwd_params,"ax",@progbits
	.align	128
        .global         _Z35group_norm_nhwc_fwd_one_pass_kernelI11Fp16IOBf16WLi512ELi160ELi640EEv26Group_norm_nhwc_fwd_params
        .type           _Z35group_norm_nhwc_fwd_one_pass_kernelI11Fp16IOBf16WLi512ELi160ELi640EEv26Group_norm_nhwc_fwd_params,@function
        .size           _Z35group_norm_nhwc_fwd_one_pass_kernelI11Fp16IOBf16WLi512ELi160ELi640EEv26Group_norm_nhwc_fwd_params,(.L_x_4935 - _Z35group_norm_nhwc_fwd_one_pass_kernelI11Fp16IOBf16WLi512ELi160ELi640EEv26Group_norm_nhwc_fwd_params)
        .other          _Z35group_norm_nhwc_fwd_one_pass_kernelI11Fp16IOBf16WLi512ELi160ELi640EEv26Group_norm_nhwc_fwd_params,@"STO_CUDA_ENTRY STV_DEFAULT"
_Z35group_norm_nhwc_fwd_one_pass_kernelI11Fp16IOBf16WLi512ELi160ELi640EEv26Group_norm_nhwc_fwd_params:
.text._Z35group_norm_nhwc_fwd_one_pass_kernelI11Fp16IOBf16WLi512ELi160ELi640EEv26Group_norm_nhwc_fwd_params:
        /* <DEDUP_REMOVED lines=36> */
.L_x_3327:
[----:B0-----:R-:W0:Y:S01]  /*0240*/  LDCU UR12, c[0x0][0x3f8] ;  /* 0x00007f00ff0c77ac */ /* 0x001e220008000800 */
[----:B-123--:R-:W-:Y:S01]  /*0250*/  IABS R3, UR9 ;  /* 0x0000000900037c13 */ /* 0x00efe20008000000 */
[----:B-----5:R-:W-:Y:S01]  /*0260*/  VIADD R5, R51, 0x8 ;  /* 0x0000000833057836 */ /* 0x020fe20000000000 */
[----:B------:R-:W1:Y:S01]  /*0270*/  @!P0 LDC.64 R20, c[0x0][0x3e0] ;  /* 0x0000f800ff148b82 */ /* 0x000e620000000a00 */
        /* <DEDUP_REMOVED lines=2062> */
.L_x_3291:
[----:B0---4-:R-:W-:Y:S05]  /*8360*/  BSYNC.RECONVERGENT B0 ;  /* 0x0000000000007941 */ /* 0x011fea0003800200 */
.L_x_3290:
        /* <DEDUP_REMOVED lines=54> */
.L_x_3293:
[----:B------:R-:W-:Y:S05]  /*86d0*/  BSYNC.RECONVERGENT B0 ;  /* 0x0000000000007941 */ /* 0x000fea0003800200 */
.L_x_3292:
        /* <DEDUP_REMOVED lines=36> */
.L_x_3297:
[----:B------:R-:W2:Y:S04]  /*8920*/  LDG.E.STRONG.GPU R0, desc[UR18][R4.64] ;  /* 0x0000001204007981 */ /* 0x000ea8000c1ef900 */
[----:B--2---:R-:W-:Y:S04]  /*8930*/  CCTL.IVALL ;  /* 0x00000000ff00798f */ /* 0x004fe80002000000 */
[----:B------:R0:W-:Y:S01]  /*8940*/  STL [R1], R0 ;  /* 0x0000000001007387 */ /* 0x0001e20000100800 */
[----:B------:R-:W-:-:S13]  /*8950*/  ISETP.NE.AND P1, PT, R0, UR14, PT ;  /* 0x0000000e00007c0c */ /* 0x000fda000bf25270 */
[----:B0-----:R-:W-:Y:S05]  /*8960*/  @P1 BRA `(.L_x_3297) ;  /* 0xfffffffc00ec1947 */ /* 0x001fea000383ffff */
.L_x_3296:
[----:B0---4-:R-:W-:Y:S05]  /*8970*/  BSYNC.RECONVERGENT B0 ;  /* 0x0000000000007941 */ /* 0x011fea0003800200 */
.L_x_3295:
        /* <DEDUP_REMOVED lines=15> */
.L_x_3299:
        /* <DEDUP_REMOVED lines=99> */
.L_x_3298:
        /* <DEDUP_REMOVED lines=54> */
.L_x_3300:
        /* <DEDUP_REMOVED lines=27> */
.L_x_3301:
        /* <DEDUP_REMOVED lines=15> */
.L_x_3302:
[----:B------:R-:W-:Y:S05]  /*96a0*/  BSYNC.RECONVERGENT B0 ;  /* 0x0000000000007941 */ /* 0x000fea0003800200 */
.L_x_3294:
[----:B------:R-:W2:Y:S01]  /*96b0*/  S2R R0, SR_TID.X ;  /* 0x0000000000007919 */ /* 0x000ea20000002100 */
[----:B------:R-:W-:Y:S01]  /*96c0*/  LOP3.LUT P2, RZ, R52, 0x2000000, RZ, 0xc0, !PT ;  /* 0x0200000034ff7812 */ /* 0x000fe2000784c0ff */
[----:B------:R-:W0:Y:S01]  /*96d0*/  S2UR UR6, SR_CgaCtaId ;  /* 0x00000000000679c3 */ /* 0x000e220000008800 */
[----:B------:R-:W4:Y:S01]  /*96e0*/  LDCU UR7, c[0x0][0x414] ;  /* 0x00008280ff0777ac */ /* 0x000f220008000800 */
[----:B------:R-:W-:Y:S02]  /*96f0*/  ISETP.NE.AND P1, PT, R6, RZ, PT ;  /* 0x000000ff0600720c */ /* 0x000fe40003f25270 */
[----:B------:R-:W-:Y:S01]  /*9700*/  MOV R15, UR9 ;  /* 0x00000009000f7c02 */ /* 0x000fe20008000f00 */
[----:B------:R-:W-:-:S03]  /*9710*/  UMOV UR5, 0x400 ;  /* 0x0000040000057882 */ /* 0x000fc60000000000 */
[----:B------:R-:W5:Y:S08]  /*9720*/  LDC.64 R10, c[0x0][0x398] ;  /* 0x0000e600ff0a7b82 */ /* 0x000f700000000a00 */
[----:B------:R-:W5:Y:S01]  /*9730*/  LDC.64 R12, c[0x0][0x3a0] ;  /* 0x0000e800ff0c7b82 */ /* 0x000f620000000a00 */
        /* <DEDUP_REMOVED lines=14> */
[----:B0-----:R-:W-:-:S04]  /*9820*/  @P2 IMAD.WIDE R4, R15, 0x8, R4 ;  /* 0x000000080f042825 */ /* 0x001fc800078e0204 */
[----:B------:R-:W-:Y:S01]  /*9830*/  @P2 FMUL.FTZ R15, R3, UR7 ;  /* 0x00000007030f2c20 */ /* 0x000fe20008410000 */
[----:B------:R-:W-:-:S04]  /*9840*/  VIADD R9, R8, UR11 ;  /* 0x0000000b08097c36 */ /* 0x000fc80008000000 */
[----:B------:R-:W-:Y:S01]  /*9850*/  @P2 STG.E.64 desc[UR18][R4.64], R14 ;  /* 0x0000000e04002986 */ /* 0x000fe2000c101b12 */
[C---:B-----5:R-:W-:Y:S01]  /*9860*/  IMAD.WIDE R6, R9.reuse, 0x2, R10 ;  /* 0x0000000209067825 */ /* 0x060fe200078e020a */
[----:B------:R-:W-:Y:S03]  /*9870*/  BAR.SYNC.DEFER_BLOCKING 0x0 ;  /* 0x0000000000007b1d */ /* 0x000fe60000010000 */
[----:B------:R-:W-:-:S03]  /*9880*/  IMAD.WIDE R12, R9, 0x2, R12 ;  /* 0x00000002090c7825 */ /* 0x000fc600078e020c */
[----:B------:R-:W2:Y:S04]  /*9890*/  LDG.E.U16 R11, desc[UR18][R6.64] ;  /* 0x00000012060b7981 */ /* 0x000ea8000c1e1500 */
[----:B------:R-:W3:Y:S04]  /*98a0*/  LDG.E.U16 R16, desc[UR18][R6.64+0x2] ;  /* 0x0000021206107981 */ /* 0x000ee8000c1e1500 */
[----:B------:R-:W4:Y:S04]  /*98b0*/  LDG.E.U16 R18, desc[UR18][R12.64] ;  /* 0x000000120c127981 */ /* 0x000f28000c1e1500 */
[----:B------:R-:W5:Y:S01]  /*98c0*/  LDG.E.U16 R17, desc[UR18][R12.64+0x2] ;  /* 0x000002120c117981 */ /* 0x000f62000c1e1500 */
[----:B------:R-:W-:-:S03]  /*98d0*/  HFMA2 R10, -RZ, RZ, 1.875, 0 ;  /* 0x3f800000ff0a7431 */ /* 0x000fc600000001ff */
        /* <DEDUP_REMOVED lines=12> */
[----:B----4-:R-:W-:Y:S01]  /*99a0*/  IMAD.U32 R18, R18, 0x10000, RZ ;  /* 0x0001000012127824 */ /* 0x010fe200078e00ff */
[----:B-----5:R-:W-:Y:S01]  /*99b0*/  SHF.L.U32 R17, R17, 0x10, RZ ;  /* 0x0000001011117819 */ /* 0x020fe200000006ff */
[----:B01----:R-:W-:Y:S06]  /*99c0*/  BRA.U !UP0, `(.L_x_3303) ;  /* 0x0000000908587547 */ /* 0x003fec000b800000 */
[----:B------:R-:W-:Y:S01]  /*99d0*/  IMAD.MOV.U32 R0, RZ, RZ, RZ ;  /* 0x000000ffff007224 */ /* 0x000fe200078e00ff */
[----:B------:R-:W0:Y:S01]  /*99e0*/  LDCU.64 UR14, c[0x0][0x3e0] ;  /* 0x00007c00ff0e77ac */ /* 0x000e220008000a00 */
[----:B------:R-:W1:Y:S01]  /*99f0*/  LDCU.64 UR6, c[0x0][0x380] ;  /* 0x00007000ff0677ac */ /* 0x000e620008000a00 */
[----:B------:R-:W2:Y:S04]  /*9a00*/  LDCU.64 UR12, c[0x0][0x3e8] ;  /* 0x00007d00ff0c77ac */ /* 0x000ea80008000a00 */
.L_x_3312:
[----:B-1-3-5:R-:W-:-:S06]  /*9a10*/  LEA R4, R0, UR8, 0x2 ;  /* 0x0000000800047c11 */ /* 0x02afcc000f8e10ff */
[----:B0-----:R-:W5:Y:S01]  /*9a20*/  LDL.128 R4, [R4] ;  /* 0x0000000004047983 */ /* 0x001f620000100c00 */
[C---:B------:R-:W-:Y:S01]  /*9a30*/  LEA R25, R0.reuse, R51, 0x3 ;  /* 0x0000003300197211 */ /* 0x040fe200078e18ff */
[----:B------:R-:W-:Y:S01]  /*9a40*/  VIADD R0, R0, 0x4 ;  /* 0x0000000400007836 */ /* 0x000fe20000000000 */
[----:B------:R-:W-:Y:S02]  /*9a50*/  BSSY.RECONVERGENT B0, `(.L_x_3304) ;  /* 0x000002e000007945 */ /* 0x000fe40003800200 */
[C---:B--2---:R-:W-:Y:S01]  /*9a60*/  ISETP.GE.U32.AND P3, PT, R25.reuse, UR12, PT ;  /* 0x0000000c19007c0c */ /* 0x044fe2000bf66070 */
        /* <DEDUP_REMOVED lines=23> */
[-C--:B------:R-:W-:Y:S01]  /*9be0*/  FMUL.FTZ R15, R15, R10.reuse ;  /* 0x0000000a0f0f7220 */ /* 0x080fe20000410000 */
[----:B------:R-:W-:-:S03]  /*9bf0*/  FMUL.FTZ R19, R19, R10 ;  /* 0x0000000a13137220 */ /* 0x000fc60000410000 */
[----:B------:R-:W-:Y:S01]  /*9c00*/  FFMA.FTZ R24, R11, R15, R18 ;  /* 0x0000000f0b187223 */ /* 0x000fe20000010012 */
[----:B------:R-:W-:Y:S01]  /*9c10*/  MOV R15, R29 ;  /* 0x0000001d000f7202 */ /* 0x000fe20000000f00 */
[----:B------:R-:W-:Y:S02]  /*9c20*/  FFMA.FTZ R23, R16, R19, R17 ;  /* 0x0000001310177223 */ /* 0x000fe40000010011 */
[----:B------:R-:W-:Y:S02]  /*9c30*/  FMUL.FTZ R4, R24, -1.4426950216293334961 ;  /* 0xbfb8aa3b18047820 */ /* 0x000fe40000410000 */
[----:B------:R-:W-:Y:S01]  /*9c40*/  FMUL.FTZ R20, R23, -1.4426950216293334961 ;  /* 0xbfb8aa3b17147820 */ /* 0x000fe20000410000 */
[----:B------:R-:W-:-:S03]  /*9c50*/  IMAD.WIDE.U32 R14, R25, UR14, R14 ;  /* 0x0000000e190e7c25 */ /* 0x000fc6000f8e000e */
        /* <DEDUP_REMOVED lines=11> */
[----:B------:R-:W-:-:S05]  /*9d10*/  F2FP.F16.F32.PACK_AB R15, R15, R4 ;  /* 0x000000040f0f723e */ /* 0x000fca00000000ff */
[----:B------:R2:W-:Y:S02]  /*9d20*/  STG.E desc[UR18][R20.64], R15 ;  /* 0x0000000f14007986 */ /* 0x0005e4000c101912 */
.L_x_3305:
[----:B01----:R-:W-:Y:S05]  /*9d30*/  BSYNC.RECONVERGENT B0 ;  /* 0x0000000000007941 */ /* 0x003fea0003800200 */
.L_x_3304:
[----:B------:R-:W-:Y:S04]  /*9d40*/  BSSY.RECONVERGENT B0, `(.L_x_3306) ;  /* 0x000001e000007945 */ /* 0x000fe80003800200 */
[----:B------:R-:W-:Y:S05]  /*9d50*/  @P1 BRA `(.L_x_3307) ;  /* 0x0000000000701947 */ /* 0x000fea0003800000 */
[--C-:B-----5:R-:W-:Y:S02]  /*9d60*/  HADD2.F32 R4, -RZ, R5.reuse.H0_H0 ;  /* 0x20000005ff047230 */ /* 0x120fe40000004100 */
[----:B------:R-:W-:Y:S02]  /*9d70*/  HADD2.F32 R14, -RZ, R5.H1_H1 ;  /* 0x30000005ff0e7230 */ /* 0x000fe40000004100 */
[----:B--2---:R-:W-:Y:S02]  /*9d80*/  IMAD R21, R31, UR14, RZ ;  /* 0x0000000e1f157c24 */ /* 0x004fe4000f8e02ff */
[C---:B------:R-:W-:Y:S01]  /*9d90*/  FADD.FTZ R5, -R9.reuse, R4 ;  /* 0x0000000409057221 */ /* 0x040fe20000010100 */
[----:B------:R-:W-:Y:S01]  /*9da0*/  MOV R4, R26 ;  /* 0x0000001a00047202 */ /* 0x000fe20000000f00 */
[----:B------:R-:W-:Y:S01]  /*9db0*/  FADD.FTZ R15, -R9, R14 ;  /* 0x0000000e090f7221 */ /* 0x000fe20000010100 */
[----:B------:R-:W-:Y:S02]  /*9dc0*/  IMAD R21, R30, UR15, R21 ;  /* 0x0000000f1e157c24 */ /* 0x000fe4000f8e0215 */
[-C--:B------:R-:W-:Y:S01]  /*9dd0*/  FMUL.FTZ R5, R5, R10.reuse ;  /* 0x0000000a05057220 */ /* 0x080fe20000410000 */
[----:B------:R-:W-:-:S03]  /*9de0*/  FMUL.FTZ R15, R15, R10 ;  /* 0x0000000a0f0f7220 */ /* 0x000fc60000410000 */
[----:B------:R-:W-:Y:S01]  /*9df0*/  FFMA.FTZ R22, R11, R5, R18 ;  /* 0x000000050b167223 */ /* 0x000fe20000010012 */
[----:B------:R-:W-:Y:S02]  /*9e00*/  IMAD.MOV.U32 R5, RZ, RZ, R29 ;  /* 0x000000ffff057224 */ /* 0x000fe400078e001d */
[----:B------:R-:W-:Y:S01]  /*9e10*/  FFMA.FTZ R23, R16, R15, R17 ;  /* 0x0000000f10177223 */ /* 0x000fe20000010011 */
[----:B------:R-:W-:Y:S01]  /*9e20*/  FMUL.FTZ R14, R22, -1.4426950216293334961 ;  /* 0xbfb8aa3b160e7820 */ /* 0x000fe20000410000 */
[----:B------:R-:W-:-:S04]  /*9e30*/  IMAD.WIDE.U32 R4, R30, UR14, R4 ;  /* 0x0000000e1e047c25 */ /* 0x000fc8000f8e0004 */
[----:B------:R-:W-:Y:S01]  /*9e40*/  FMUL.FTZ R15, R23, -1.4426950216293334961 ;  /* 0xbfb8aa3b170f7820 */ /* 0x000fe20000410000 */
[----:B------:R-:W0:Y:S01]  /*9e50*/  MUFU.EX2 R14, R14 ;  /* 0x0000000e000e7308 */ /* 0x000e220000000800 */
[----:B------:R-:W-:-:S07]  /*9e60*/  IADD3 R21, PT, PT, R5, R21, RZ ;  /* 0x0000001505157210 */ /* 0x000fce0007ffe0ff */
[----:B------:R-:W1:Y:S01]  /*9e70*/  MUFU.EX2 R15, R15 ;  /* 0x0000000f000f7308 */ /* 0x000e620000000800 */
[----:B0-----:R-:W-:Y:S01]  /*9e80*/  FADD.FTZ R19, R14, 1 ;  /* 0x3f8000000e137421 */ /* 0x001fe20000010000 */
[----:B------:R-:W-:-:S06]  /*9e90*/  LEA R14, P1, R4, UR6, 0x1 ;  /* 0x00000006040e7c11 */ /* 0x000fcc000f8208ff */
        /* <DEDUP_REMOVED lines=8> */
.L_x_3307:
[----:B------:R-:W-:Y:S05]  /*9f20*/  BSYNC.RECONVERGENT B0 ;  /* 0x0000000000007941 */ /* 0x000fea0003800200 */
.L_x_3306:
[----:B------:R-:W-:Y:S04]  /*9f30*/  BSSY.RECONVERGENT B0, `(.L_x_3308) ;  /* 0x000001e000007945 */ /* 0x000fe80003800200 */
[----:B------:R-:W-:Y:S05]  /*9f40*/  @P4 BRA `(.L_x_3309) ;  /* 0x0000000000704947 */ /* 0x000fea0003800000 */
[--C-:B-----5:R-:W-:Y:S02]  /*9f50*/  HADD2.F32 R4, -RZ, R6.reuse.H0_H0 ;  /* 0x20000006ff047230 */ /* 0x120fe40000004100 */
[----:B------:R-:W-:Y:S02]  /*9f60*/  HADD2.F32 R6, -RZ, R6.H1_H1 ;  /* 0x30000006ff067230 */ /* 0x000fe40000004100 */
[----:B------:R-:W-:Y:S02]  /*9f70*/  IMAD R13, R13, UR14, RZ ;  /* 0x0000000e0d0d7c24 */ /* 0x000fe4000f8e02ff */
[C---:B0-----:R-:W-:Y:S01]  /*9f80*/  FADD.FTZ R5, -R9.reuse, R4 ;  /* 0x0000000409057221 */ /* 0x041fe20000010100 */
[----:B--2---:R-:W-:-:S03]  /*9f90*/  FADD.FTZ R15, -R9, R6 ;  /* 0x00000006090f7221 */ /* 0x004fc60000010100 */
[-C--:B------:R-:W-:Y:S01]  /*9fa0*/  FMUL.FTZ R5, R5, R10.reuse ;  /* 0x0000000a05057220 */ /* 0x080fe20000410000 */
[----:B------:R-:W-:-:S03]  /*9fb0*/  FMUL.FTZ R15, R15, R10 ;  /* 0x0000000a0f0f7220 */ /* 0x000fc60000410000 */
[----:B------:R-:W-:Y:S01]  /*9fc0*/  FFMA.FTZ R19, R11, R5, R18 ;  /* 0x000000050b137223 */ /* 0x000fe20000010012 */
[----:B------:R-:W-:Y:S01]  /*9fd0*/  FFMA.FTZ R21, R16, R15, R17 ;  /* 0x0000000f10157223 */ /* 0x000fe20000010011 */
[----:B------:R-:W-:Y:S02]  /*9fe0*/  IMAD R15, R12, UR15, R13 ;  /* 0x0000000f0c0f7c24 */ /* 0x000fe4000f8e020d */
        /* <DEDUP_REMOVED lines=16> */
[----:B------:R-:W-:-:S05]  /*a0f0*/  F2FP.F16.F32.PACK_AB R13, R20, R13 ;  /* 0x0000000d140d723e */ /* 0x000fca00000000ff */
[----:B------:R1:W-:Y:S02]  /*a100*/  STG.E desc[UR18][R4.64], R13 ;  /* 0x0000000d04007986 */ /* 0x0003e4000c101912 */
.L_x_3309:
[----:B------:R-:W-:Y:S05]  /*a110*/  BSYNC.RECONVERGENT B0 ;  /* 0x0000000000007941 */ /* 0x000fea0003800200 */
.L_x_3308:
[----:B------:R-:W-:Y:S04]  /*a120*/  BSSY.RECONVERGENT B0, `(.L_x_3310) ;  /* 0x000001e000007945 */ /* 0x000fe80003800200 */
[----:B------:R-:W-:Y:S05]  /*a130*/  @P2 BRA `(.L_x_3311) ;  /* 0x0000000000702947 */ /* 0x000fea0003800000 */
[--C-:B-1---5:R-:W-:Y:S02]  /*a140*/  HADD2.F32 R4, -RZ, R7.reuse.H0_H0 ;  /* 0x20000007ff047230 */ /* 0x122fe40000004100 */
[----:B------:R-:W-:Y:S02]  /*a150*/  HADD2.F32 R6, -RZ, R7.H1_H1 ;  /* 0x30000007ff067230 */ /* 0x000fe40000004100 */
[----:B------:R-:W-:Y:S02]  /*a160*/  IMAD R3, R3, UR14, RZ ;  /* 0x0000000e03037c24 */ /* 0x000fe4000f8e02ff */
[C---:B0-----:R-:W-:Y:S01]  /*a170*/  FADD.FTZ R5, -R9.reuse, R4 ;  /* 0x0000000409057221 */ /* 0x041fe20000010100 */
[----:B------:R-:W-:Y:S01]  /*a180*/  FADD.FTZ R7, -R9, R6 ;  /* 0x0000000609077221 */ /* 0x000fe20000010100 */
[----:B------:R-:W-:Y:S02]  /*a190*/  IMAD R13, R2, UR15, R3 ;  /* 0x0000000f020d7c24 */ /* 0x000fe4000f8e0203 */
[-C--:B------:R-:W-:Y:S01]  /*a1a0*/  FMUL.FTZ R5, R5, R10.reuse ;  /* 0x0000000a05057220 */ /* 0x080fe20000410000 */
[----:B------:R-:W-:-:S03]  /*a1b0*/  FMUL.FTZ R7, R7, R10 ;  /* 0x0000000a07077220 */ /* 0x000fc60000410000 */
[----:B--2---:R-:W-:Y:S01]  /*a1c0*/  FFMA.FTZ R15, R11, R5, R18 ;  /* 0x000000050b0f7223 */ /* 0x004fe20000010012 */
[----:B------:R-:W-:-:S03]  /*a1d0*/  FFMA.FTZ R12, R16, R7, R17 ;  /* 0x00000007100c7223 */ /* 0x000fc60000010011 */
[----:B------:R-:W-:Y:S01]  /*a1e0*/  FMUL.FTZ R4, R15, -1.4426950216293334961 ;  /* 0xbfb8aa3b0f047820 */ /* 0x000fe20000410000 */
[----:B------:R-:W-:-:S05]  /*a1f0*/  FMUL.FTZ R5, R12, -1.4426950216293334961 ;  /* 0xbfb8aa3b0c057820 */ /* 0x000fca0000410000 */
        /* <DEDUP_REMOVED lines=14> */
[----:B------:R-:W-:-:S05]  /*a2e0*/  F2FP.F16.F32.PACK_AB R3, R12, R3 ;  /* 0x000000030c03723e */ /* 0x000fca00000000ff */
[----:B------:R3:W-:Y:S02]  /*a2f0*/  STG.E desc[UR18][R4.64], R3 ;  /* 0x0000000304007986 */ /* 0x0007e4000c101912 */
.L_x_3311:
[----:B------:R-:W-:Y:S05]  /*a300*/  BSYNC.RECONVERGENT B0 ;  /* 0x0000000000007941 */ /* 0x000fea0003800200 */
.L_x_3310:
[----:B------:R-:W-:Y:S05]  /*a310*/  @P5 BRA `(.L_x_3312) ;  /* 0xfffffff400bc5947 */ /* 0x000fea000383ffff */
[----:B------:R-:W-:Y:S05]  /*a320*/  BRA `(.L_x_3313) ;  /* 0x0000000c005c7947 */ /* 0x000fea0003800000 */
.L_x_3303:
[----:B------:R-:W2:Y:S01]  /*a330*/  LDL.128 R12, [R1+0x10] ;  /* 0x00001000010c7983 */ /* 0x000ea20000100c00 */
[----:B------:R-:W0:Y:S01]  /*a340*/  LDCU.64 UR6, c[0x0][0x3e8] ;  /* 0x00007d00ff0677ac */ /* 0x000e220008000a00 */
[----:B------:R-:W-:Y:S01]  /*a350*/  SHF.R.S32.HI R3, RZ, 0x1f, R51 ;  /* 0x0000001fff037819 */ /* 0x000fe20000011433 */
[C---:B------:R-:W-:Y:S01]  /*a360*/  VIADD R23, R51.reuse, 0x8 ;  /* 0x0000000833177836 */ /* 0x040fe20000000000 */
[C---:B------:R-:W-:Y:S01]  /*a370*/  IADD3 R25, PT, PT, R51.reuse, 0x10, RZ ;  /* 0x0000001033197810 */ /* 0x040fe20007ffe0ff */
[C---:B------:R-:W-:Y:S01]  /*a380*/  VIADD R31, R51.reuse, 0x18 ;  /* 0x00000018331f7836 */ /* 0x040fe20000000000 */
[----:B------:R-:W1:Y:S01]  /*a390*/  LDCU.64 UR20, c[0x0][0x3e0] ;  /* 0x00007c00ff1477ac */ /* 0x000e620008000a00 */
[----:B------:R-:W-:Y:S01]  /*a3a0*/  BSSY.RECONVERGENT B0, `(.L_x_3314) ;  /* 0x0000038000007945 */ /* 0x000fe20003800200 */
[----:B------:R-:W-:Y:S02]  /*a3b0*/  SHF.R.S32.HI R20, RZ, 0x1f, R25 ;  /* 0x0000001fff147819 */ /* 0x000fe40000011419 */
[----:B------:R-:W-:Y:S01]  /*a3c0*/  SHF.R.S32.HI R22, RZ, 0x1f, R31 ;  /* 0x0000001fff167819 */ /* 0x000fe2000001141f */
[----:B------:R-:W3:Y:S01]  /*a3d0*/  LDCU.64 UR22, c[0x0][0x380] ;  /* 0x00007000ff1677ac */ /* 0x000ee20008000a00 */
[----:B------:R-:W4:Y:S01]  /*a3e0*/  LDCU.64 UR16, c[0x0][0x3e8] ;  /* 0x00007d00ff1077ac */ /* 0x000f220008000a00 */
[----:B0-----:R-:W-:-:S02]  /*a3f0*/  ISETP.GE.U32.AND P0, PT, R51, UR6, PT ;  /* 0x0000000633007c0c */ /* 0x001fc4000bf06070 */
[----:B------:R-:W-:Y:S02]  /*a400*/  ISETP.GE.U32.AND P2, PT, R23, UR6, PT ;  /* 0x0000000617007c0c */ /* 0x000fe4000bf46070 */
[----:B------:R-:W-:Y:S02]  /*a410*/  ISETP.GE.AND.EX P0, PT, R3, UR7, PT, P0 ;  /* 0x0000000703007c0c */ /* 0x000fe4000bf06300 */
[----:B------:R-:W-:Y:S02]  /*a420*/  ISETP.GE.U32.AND P3, PT, R25, UR6, PT ;  /* 0x0000000619007c0c */ /* 0x000fe4000bf66070 */
[----:B------:R-:W-:Y:S02]  /*a430*/  ISETP.GE.U32.AND P1, PT, R31, UR6, PT ;  /* 0x000000061f007c0c */ /* 0x000fe4000bf26070 */
[----:B------:R-:W-:Y:S02]  /*a440*/  ISETP.GE.AND.EX P3, PT, R20, UR7, PT, P3 ;  /* 0x0000000714007c0c */ /* 0x000fe4000bf66330 */
[----:B------:R-:W-:-:S05]  /*a450*/  ISETP.GE.AND.EX P1, PT, R22, UR7, PT, P1 ;  /* 0x0000000716007c0c */ /* 0x000fca000bf26310 */
[----:B------:R-:W0:Y:S01]  /*a460*/  @!P0 LDC.64 R4, c[0x0][0x3e0] ;  /* 0x0000f800ff048b82 */ /* 0x000e220000000a00 */
[----:B------:R-:W-:-:S07]  /*a470*/  @!P0 IMAD.MOV.U32 R2, RZ, RZ, R26 ;  /* 0x000000ffff028224 */ /* 0x000fce00078e001a */
[----:B------:R-:W5:Y:S01]  /*a480*/  @!P0 LDC.64 R6, c[0x0][0x380] ;  /* 0x0000e000ff068b82 */ /* 0x000f620000000a00 */
[----:B0-----:R-:W-:Y:S01]  /*a490*/  @!P0 IMAD R0, R3, R4, RZ ;  /* 0x0000000403008224 */ /* 0x001fe200078e02ff */
[----:B------:R-:W-:-:S03]  /*a4a0*/  @!P0 MOV R3, R29 ;  /* 0x0000001d00038202 */ /* 0x000fc60000000f00 */
[C---:B------:R-:W-:Y:S02]  /*a4b0*/  @!P0 IMAD R21, R51.reuse, R5, R0 ;  /* 0x0000000533158224 */ /* 0x040fe400078e0200 */
[----:B------:R-:W-:Y:S01]  /*a4c0*/  @!P0 IMAD.WIDE.U32 R2, R51, R4, R2 ;  /* 0x0000000433028225 */ /* 0x000fe200078e0002 */
[----:B------:R-:W-:Y:S02]  /*a4d0*/  SHF.R.S32.HI R4, RZ, 0x1f, R23 ;  /* 0x0000001fff047819 */ /* 0x000fe40000011417 */
[----:B-----5:R-:W-:Y:S02]  /*a4e0*/  @!P0 LEA R6, P4, R2, R6, 0x1 ;  /* 0x0000000602068211 */ /* 0x020fe400078808ff */
        /* <DEDUP_REMOVED lines=8> */
[-C--:B------:R-:W-:Y:S02]  /*a570*/  FMUL.FTZ R5, R5, R10.reuse ;  /* 0x0000000a05057220 */ /* 0x080fe40000410000 */
[----:B------:R-:W-:Y:S02]  /*a580*/  FMUL.FTZ R19, R19, R10 ;  /* 0x0000000a13137220 */ /* 0x000fe40000410000 */
[----:B------:R-:W-:Y:S02]  /*a590*/  FFMA.FTZ R5, R11, R5, R18 ;  /* 0x000000050b057223 */ /* 0x000fe40000010012 */
[----:B------:R-:W-:-:S05]  /*a5a0*/  FFMA.FTZ R0, R16, R19, R17 ;  /* 0x0000001310007223 */ /* 0x000fca0000010011 */
[----:B------:R-:W-:-:S05]  /*a5b0*/  @!P0 F2FP.F16.F32.PACK_AB R5, R0, R5 ;  /* 0x000000050005823e */ /* 0x000fca00000000ff */
[----:B------:R0:W-:Y:S01]  /*a5c0*/  @!P0 STG.E desc[UR18][R2.64], R5 ;  /* 0x0000000502008986 */ /* 0x0001e2000c101912 */
[----:B-1-34-:R-:W-:Y:S05]  /*a5d0*/  @P2 BRA `(.L_x_3315) ;  /* 0x0000000000502947 */ /* 0x01afea0003800000 */
[----:B------:R-:W1:Y:S01]  /*a5e0*/  LDCU.64 UR12, c[0x0][0x3e0] ;  /* 0x00007c00ff0c77ac */ /* 0x000e620008000a00 */
[----:B0-----:R-:W-:Y:S01]  /*a5f0*/  MOV R2, R26 ;  /* 0x0000001a00027202 */ /* 0x001fe20000000f00 */
[--C-:B------:R-:W-:Y:S01]  /*a600*/  HADD2.F32 R0, -RZ, R13.reuse.H0_H0 ;  /* 0x2000000dff007230 */ /* 0x100fe20000004100 */
[----:B------:R-:W0:Y:S01]  /*a610*/  LDCU.64 UR14, c[0x0][0x380] ;  /* 0x00007000ff0e77ac */ /* 0x000e220008000a00 */
[----:B------:R-:W-:Y:S02]  /*a620*/  HADD2.F32 R6, -RZ, R13.H1_H1 ;  /* 0x3000000dff067230 */ /* 0x000fe40000004100 */
[----:B------:R-:W-:-:S03]  /*a630*/  IMAD.MOV.U32 R3, RZ, RZ, R29 ;  /* 0x000000ffff037224 */ /* 0x000fc600078e001d */
[----:B------:R-:W-:-:S04]  /*a640*/  FADD.FTZ R7, -R9, R6 ;  /* 0x0000000609077221 */ /* 0x000fc80000010100 */
[----:B------:R-:W-:Y:S01]  /*a650*/  FMUL.FTZ R7, R7, R10 ;  /* 0x0000000a07077220 */ /* 0x000fe20000410000 */
[----:B-1----:R-:W-:Y:S02]  /*a660*/  IMAD R12, R4, UR12, RZ ;  /* 0x0000000c040c7c24 */ /* 0x002fe4000f8e02ff */
[----:B------:R-:W-:-:S04]  /*a670*/  IMAD.WIDE.U32 R4, R23, UR12, R2 ;  /* 0x0000000c17047c25 */ /* 0x000fc8000f8e0002 */
[----:B------:R-:W-:Y:S01]  /*a680*/  FADD.FTZ R3, -R9, R0 ;  /* 0x0000000009037221 */ /* 0x000fe20000010100 */
[----:B------:R-:W-:Y:S01]  /*a690*/  FFMA.FTZ R0, R16, R7, R17 ;  /* 0x0000000710007223 */ /* 0x000fe20000010011 */
[----:B------:R-:W-:Y:S02]  /*a6a0*/  IMAD R23, R23, UR13, R12 ;  /* 0x0000000d17177c24 */ /* 0x000fe4000f8e020c */
[----:B------:R-:W-:Y:S01]  /*a6b0*/  FMUL.FTZ R3, R3, R10 ;  /* 0x0000000a03037220 */ /* 0x000fe20000410000 */
[----:B0-----:R-:W-:Y:S02]  /*a6c0*/  LEA R2, P2, R4, UR14, 0x1 ;  /* 0x0000000e04027c11 */ /* 0x001fe4000f8408ff */
[----:B------:R-:W-:Y:S01]  /*a6d0*/  IADD3 R23, PT, PT, R5, R23, RZ ;  /* 0x0000001705177210 */ /* 0x000fe20007ffe0ff */
[----:B------:R-:W-:-:S03]  /*a6e0*/  FFMA.FTZ R5, R11, R3, R18 ;  /* 0x000000030b057223 */ /* 0x000fc60000010012 */
[----:B------:R-:W-:Y:S02]  /*a6f0*/  LEA.HI.X R3, R4, UR15, R23, 0x1, P2 ;  /* 0x0000000f04037c11 */ /* 0x000fe400090f0c17 */
[----:B------:R-:W-:-:S05]  /*a700*/  F2FP.F16.F32.PACK_AB R5, R0, R5 ;  /* 0x000000050005723e */ /* 0x000fca00000000ff */
[----:B------:R1:W-:Y:S02]  /*a710*/  STG.E desc[UR18][R2.64], R5 ;  /* 0x0000000502007986 */ /* 0x0003e4000c101912 */
.L_x_3315:
[----:B------:R-:W-:Y:S05]  /*a720*/  BSYNC.RECONVERGENT B0 ;  /* 0x0000000000007941 */ /* 0x000fea0003800200 */
.L_x_3314:
        /* <DEDUP_REMOVED lines=8> */
[----:B------:R-:W-:-:S04]  /*a7b0*/  FADD.FTZ R7, -R9, R14 ;  /* 0x0000000e09077221 */ /* 0x000fc80000010100 */
[----:B------:R-:W-:Y:S01]  /*a7c0*/  FMUL.FTZ R7, R7, R10 ;  /* 0x0000000a07077220 */ /* 0x000fe20000410000 */
[----:B--2---:R-:W-:Y:S02]  /*a7d0*/  IMAD R20, R20, UR12, RZ ;  /* 0x0000000c14147c24 */ /* 0x004fe4000f8e02ff */
[----:B------:R-:W-:-:S04]  /*a7e0*/  IMAD.WIDE.U32 R4, R25, UR12, R2 ;  /* 0x0000000c19047c25 */ /* 0x000fc8000f8e0002 */
[----:B------:R-:W-:Y:S01]  /*a7f0*/  FADD.FTZ R3, -R9, R0 ;  /* 0x0000000009037221 */ /* 0x000fe20000010100 */
[----:B------:R-:W-:Y:S01]  /*a800*/  FFMA.FTZ R0, R16, R7, R17 ;  /* 0x0000000710007223 */ /* 0x000fe20000010011 */
[----:B------:R-:W-:Y:S02]  /*a810*/  IMAD R25, R25, UR13, R20 ;  /* 0x0000000d19197c24 */ /* 0x000fe4000f8e0214 */
[----:B------:R-:W-:Y:S01]  /*a820*/  FMUL.FTZ R3, R3, R10 ;  /* 0x0000000a03037220 */ /* 0x000fe20000410000 */
[----:B0-----:R-:W-:Y:S01]  /*a830*/  LEA R2, P2, R4, UR14, 0x1 ;  /* 0x0000000e04027c11 */ /* 0x001fe2000f8408ff */
[----:B------:R-:W-:Y:S02]  /*a840*/  IMAD.IADD R25, R5, 0x1, R25 ;  /* 0x0000000105197824 */ /* 0x000fe400078e0219 */
[----:B------:R-:W-:-:S03]  /*a850*/  FFMA.FTZ R5, R11, R3, R18 ;  /* 0x000000030b057223 */ /* 0x000fc60000010012 */
[----:B------:R-:W-:Y:S02]  /*a860*/  LEA.HI.X R3, R4, UR15, R25, 0x1, P2 ;  /* 0x0000000f04037c11 */ /* 0x000fe400090f0c19 */
[----:B------:R-:W-:-:S05]  /*a870*/  F2FP.F16.F32.PACK_AB R5, R0, R5 ;  /* 0x000000050005723e */ /* 0x000fca00000000ff */
[----:B------:R2:W-:Y:S02]  /*a880*/  STG.E desc[UR18][R2.64], R5 ;  /* 0x0000000502007986 */ /* 0x0005e4000c101912 */
.L_x_3317:
[----:B------:R-:W-:Y:S05]  /*a890*/  BSYNC.RECONVERGENT B0 ;  /* 0x0000000000007941 */ /* 0x000fea0003800200 */
.L_x_3316:
        /* <DEDUP_REMOVED lines=8> */
[----:B------:R-:W-:-:S04]  /*a920*/  FADD.FTZ R7, -R9, R6 ;  /* 0x0000000609077221 */ /* 0x000fc80000010100 */
[----:B------:R-:W-:Y:S01]  /*a930*/  FMUL.FTZ R7, R7, R10 ;  /* 0x0000000a07077220 */ /* 0x000fe20000410000 */
[----:B---3--:R-:W-:Y:S02]  /*a940*/  IMAD R22, R22, UR6, RZ ;  /* 0x0000000616167c24 */ /* 0x008fe4000f8e02ff */
        /* <DEDUP_REMOVED lines=11> */
.L_x_3319:
[----:B------:R-:W-:Y:S05]  /*aa00*/  BSYNC.RECONVERGENT B0 ;  /* 0x0000000000007941 */ /* 0x000fea0003800200 */
.L_x_3318:
[----:B------:R-:W-:-:S07]  /*aa10*/  IMAD.MOV.U32 R0, RZ, RZ, 0x4 ;  /* 0x00000004ff007424 */ /* 0x000fce00078e00ff */
.L_x_3326:
[----:B012---:R-:W-:-:S06]  /*aa20*/  LEA R4, R0, UR8, 0x2 ;  /* 0x0000000800047c11 */ /* 0x007fcc000f8e10ff */
[----:B0123--:R-:W2:Y:S01]  /*aa30*/  LDL.128 R4, [R4] ;  /* 0x0000000004047983 */ /* 0x00fea20000100c00 */
[C---:B------:R-:W-:Y:S01]  /*aa40*/  LEA R21, R0.reuse, R51, 0x3 ;  /* 0x0000003300157211 */ /* 0x040fe200078e18ff */
[----:B------:R-:W-:Y:S01]  /*aa50*/  VIADD R0, R0, 0x4 ;  /* 0x0000000400007836 */ /* 0x000fe20000000000 */
[----:B------:R-:W-:Y:S02]  /*aa60*/  BSSY.RECONVERGENT B0, `(.L_x_3320) ;  /* 0x0000038000007945 */ /* 0x000fe40003800200 */
[----:B------:R-:W-:Y:S02]  /*aa70*/  ISETP.GE.U32.AND P1, PT, R21, UR16, PT ;  /* 0x0000001015007c0c */ /* 0x000fe4000bf26070 */
[----:B------:R-:W-:Y:S02]  /*aa80*/  SHF.R.S32.HI R19, RZ, 0x1f, R21 ;  /* 0x0000001fff137819 */ /* 0x000fe40000011415 */
[----:B------:R-:W-:Y:S02]  /*aa90*/  ISETP.NE.AND P5, PT, R0, 0x40, PT ;  /* 0x000000400000780c */ /* 0x000fe40003fa5270 */
[----:B------:R-:W-:-:S13]  /*aaa0*/  ISETP.GE.AND.EX P1, PT, R19, UR17, PT, P1 ;  /* 0x0000001113007c0c */ /* 0x000fda000bf26310 */
[----:B------:R-:W0:Y:S01]  /*aab0*/  @!P1 LDC.64 R22, c[0x0][0x3e0] ;  /* 0x0000f800ff169b82 */ /* 0x000e220000000a00 */
[----:B------:R-:W-:-:S07]  /*aac0*/  @!P1 MOV R3, R29 ;  /* 0x0000001d00039202 */ /* 0x000fce0000000f00 */
[----:B------:R-:W1:Y:S01]  /*aad0*/  @!P1 LDC.64 R24, c[0x0][0x380] ;  /* 0x0000e000ff189b82 */ /* 0x000e620000000a00 */
[--C-:B--2---:R-:W-:Y:S02]  /*aae0*/  HADD2.F32 R2, -RZ, R4.reuse.H0_H0 ;  /* 0x20000004ff027230 */ /* 0x104fe40000004100 */
[----:B------:R-:W-:Y:S02]  /*aaf0*/  HADD2.F32 R12, -RZ, R4.H1_H1 ;  /* 0x30000004ff0c7230 */ /* 0x000fe40000004100 */
[----:B0-----:R-:W-:Y:S02]  /*ab00*/  @!P1 IMAD R4, R19, R22, RZ ;  /* 0x0000001613049224 */ /* 0x001fe400078e02ff */
[C---:B------:R-:W-:Y:S01]  /*ab10*/  FADD.FTZ R13, -R9.reuse, R2 ;  /* 0x00000002090d7221 */ /* 0x040fe20000010100 */
[----:B------:R-:W-:Y:S02]  /*ab20*/  @!P1 IMAD.MOV.U32 R2, RZ, RZ, R26 ;  /* 0x000000ffff029224 */ /* 0x000fe400078e001a */
[----:B------:R-:W-:Y:S01]  /*ab30*/  FADD.FTZ R15, -R9, R12 ;  /* 0x0000000c090f7221 */ /* 0x000fe20000010100 */
[----:B------:R-:W-:-:S02]  /*ab40*/  @!P1 IMAD R19, R21, R23, R4 ;  /* 0x0000001715139224 */ /* 0x000fc400078e0204 */
[----:B------:R-:W-:Y:S01]  /*ab50*/  FMUL.FTZ R13, R13, R10 ;  /* 0x0000000a0d0d7220 */ /* 0x000fe20000410000 */
[----:B------:R-:W-:-:S04]  /*ab60*/  @!P1 IMAD.WIDE.U32 R2, R21, R22, R2 ;  /* 0x0000001615029225 */ /* 0x000fc800078e0002 */
[----:B------:R-:W-:Y:S01]  /*ab70*/  FMUL.FTZ R15, R15, R10 ;  /* 0x0000000a0f0f7220 */ /* 0x000fe20000410000 */
[----:B------:R-:W-:Y:S01]  /*ab80*/  FFMA.FTZ R13, R11, R13, R18 ;  /* 0x0000000d0b0d7223 */ /* 0x000fe20000010012 */
[----:B------:R-:W-:Y:S02]  /*ab90*/  @!P1 IMAD.IADD R4, R3, 0x1, R19 ;  /* 0x0000000103049824 */ /* 0x000fe400078e0213 */
[----:B------:R-:W-:Y:S01]  /*aba0*/  FFMA.FTZ R14, R16, R15, R17 ;  /* 0x0000000f100e7223 */ /* 0x000fe20000010011 */
[----:B-1----:R-:W-:Y:S01]  /*abb0*/  @!P1 LEA R12, P2, R2, R24, 0x1 ;  /* 0x00000018020c9211 */ /* 0x002fe200078408ff */
[----:B------:R-:W-:-:S03]  /*abc0*/  VIADD R19, R21, 0x10 ;  /* 0x0000001015137836 */ /* 0x000fc60000000000 */
[----:B------:R-:W-:Y:S02]  /*abd0*/  @!P1 F2FP.F16.F32.PACK_AB R3, R14, R13 ;  /* 0x0000000d0e03923e */ /* 0x000fe400000000ff */
[----:B------:R-:W-:Y:S02]  /*abe0*/  @!P1 LEA.HI.X R13, R2, R25, R4, 0x1, P2 ;  /* 0x00000019020d9211 */ /* 0x000fe400010f0c04 */
[C---:B------:R-:W-:Y:S02]  /*abf0*/  IADD3 R14, PT, PT, R21.reuse, 0x8, RZ ;  /* 0x00000008150e7810 */ /* 0x040fe40007ffe0ff */
[----:B------:R-:W-:Y:S01]  /*ac00*/  IADD3 R21, PT, PT, R21, 0x18, RZ ;  /* 0x0000001815157810 */ /* 0x000fe20007ffe0ff */
[----:B------:R0:W-:Y:S01]  /*ac10*/  @!P1 STG.E desc[UR18][R12.64], R3 ;  /* 0x000000030c009986 */ /* 0x0001e2000c101912 */
[----:B------:R-:W-:Y:S02]  /*ac20*/  ISETP.GE.U32.AND P3, PT, R14, UR16, PT ;  /* 0x000000100e007c0c */ /* 0x000fe4000bf66070 */
[----:B------:R-:W-:-:S02]  /*ac30*/  SHF.R.S32.HI R2, RZ, 0x1f, R14 ;  /* 0x0000001fff027819 */ /* 0x000fc4000001140e */
[----:B------:R-:W-:Y:S02]  /*ac40*/  ISETP.GE.U32.AND P4, PT, R19, UR16, PT ;  /* 0x0000001013007c0c */ /* 0x000fe4000bf86070 */
[----:B------:R-:W-:Y:S02]  /*ac50*/  ISETP.GE.AND.EX P3, PT, R2, UR17, PT, P3 ;  /* 0x0000001102007c0c */ /* 0x000fe4000bf66330 */
[----:B------:R-:W-:Y:S02]  /*ac60*/  ISETP.GE.U32.AND P2, PT, R21, UR16, PT ;  /* 0x0000001015007c0c */ /* 0x000fe4000bf46070 */
[----:B------:R-:W-:Y:S02]  /*ac70*/  SHF.R.S32.HI R20, RZ, 0x1f, R19 ;  /* 0x0000001fff147819 */ /* 0x000fe40000011413 */
[----:B------:R-:W-:Y:S02]  /*ac80*/  SHF.R.S32.HI R22, RZ, 0x1f, R21 ;  /* 0x0000001fff167819 */ /* 0x000fe40000011415 */
[----:B------:R-:W-:-:S02]  /*ac90*/  ISETP.GE.AND.EX P4, PT, R20, UR17, PT, P4 ;  /* 0x0000001114007c0c */ /* 0x000fc4000bf86340 */
[----:B------:R-:W-:-:S03]  /*aca0*/  ISETP.GE.AND.EX P2, PT, R22, UR17, PT, P2 ;  /* 0x0000001116007c0c */ /* 0x000fc6000bf46320 */
[----:B0-----:R-:W-:Y:S10]  /*acb0*/  @P3 BRA `(.L_x_3321) ;  /* 0x0000000000483947 */ /* 0x001ff40003800000 */
        /* <DEDUP_REMOVED lines=18> */
.L_x_3321:
[----:B------:R-:W-:Y:S05]  /*ade0*/  BSYNC.RECONVERGENT B0 ;  /* 0x0000000000007941 */ /* 0x000fea0003800200 */
.L_x_3320:
[----:B------:R-:W-:Y:S04]  /*adf0*/  BSSY.RECONVERGENT B0, `(.L_x_3322) ;  /* 0x0000014000007945 */ /* 0x000fe80003800200 */
[----:B------:R-:W-:Y:S05]  /*ae00*/  @P4 BRA `(.L_x_3323) ;  /* 0x0000000000484947 */ /* 0x000fea0003800000 */
[--C-:B0-----:R-:W-:Y:S01]  /*ae10*/  HADD2.F32 R4, -RZ, R6.reuse.H0_H0 ;  /* 0x20000006ff047230 */ /* 0x101fe20000004100 */
[----:B------:R-:W-:Y:S01]  /*ae20*/  MOV R3, R29 ;  /* 0x0000001d00037202 */ /* 0x000fe20000000f00 */
[----:B------:R-:W-:Y:S02]  /*ae30*/  IMAD R5, R20, UR20, RZ ;  /* 0x0000001414057c24 */ /* 0x000fe4000f8e02ff */
        /* <DEDUP_REMOVED lines=15> */
.L_x_3323:
[----:B------:R-:W-:Y:S05]  /*af30*/  BSYNC.RECONVERGENT B0 ;  /* 0x0000000000007941 */ /* 0x000fea0003800200 */
.L_x_3322:
        /* <DEDUP_REMOVED lines=20> */
.L_x_3325:
[----:B------:R-:W-:Y:S05]  /*b080*/  BSYNC.RECONVERGENT B0 ;  /* 0x0000000000007941 */ /* 0x000fea0003800200 */
.L_x_3324:
[----:B------:R-:W-:Y:S05]  /*b090*/  @P5 BRA `(.L_x_3326) ;  /* 0xfffffff800605947 */ /* 0x000fea000383ffff */
.L_x_3313:
        /* <DEDUP_REMOVED lines=8> */
.L_x_3328:
        /* <DEDUP_REMOVED lines=14> */
.L_x_4935:


//--------------------- .text._Z35group_norm_nhwc_fwd_one_pass_kernelI11Fp16IOFp16WLi64ELi160ELi640EEv26Group_norm_nhwc_fwd_params --------------------------
	.section	.text._Z35group_norm_nhwc_fwd_one_pass_kernelI11Fp16IOFp16WLi64ELi160ELi640EEv26Group_norm_nhwc_fwd_params,"ax",@progbits
	.align	128
        .global         _Z35group_norm_nhwc_fwd_one_pass_kernelI11Fp16IOFp16WLi64ELi160ELi640EEv26Group_norm_nhwc_fwd_params
        .type           _Z35group_norm_nhwc_fwd_one_pass_kernelI11Fp16IOFp16WLi64ELi160ELi640EEv26Group_norm_nhwc_fwd_params,@function
        .size           _Z35group_norm_nhwc_fwd_one_pass_kernelI11Fp16IOFp16WLi64ELi160ELi640EEv26Group_norm_nhwc_fwd_params,(.L_x_4936 - _Z35group_norm_nhwc_fwd_one_pass_kernelI11Fp16IOFp16WLi64ELi160ELi640EEv26Group_norm_nhwc_fwd_params)
        .other          _Z35group_norm_nhwc_fwd_one_pass_kernelI11Fp16IOFp16WLi64ELi160ELi640EEv26Group_norm_nhwc_fwd_params,@"STO_CUDA_ENTRY STV_DEFAULT"
_Z35group_norm_nhwc_fwd_one_pass_kernelI11Fp16IOFp16WLi64ELi160ELi640EEv26Group_norm_nhwc_fwd_params:
.text._Z35group_norm_nhwc_fwd_one_pass_kernelI11Fp16IOFp16WLi64ELi160ELi640EEv26Group_norm_nhwc_fwd_params:
        /* <DEDUP_REMOVED lines=47> */
.L_x_3372:
        /* <DEDUP_REMOVED lines=255> */
.L_x_3330:
[----:B------:R-:W-:Y:S05]  /*12e0*/  BSYNC.RECONVERGENT B0 ;  /* 0x0000000000007941 */ /* 0x000fea0003800200 */
.L_x_3329:
        /* <DEDUP_REMOVED lines=56> */
.L_x_3332:
[----:B------:R-:W-:Y:S05]  /*1670*/  BSYNC.RECONVERGENT B0 ;  /* 0x0000000000007941 */ /* 0x000fea0003800200 */
.L_x_3331:
        /* <DEDUP_REMOVED lines=33> */
.L_x_3335:
[----:B------:R-:W2:Y:S04]  /*1890*/  LDG.E.STRONG.GPU R15, desc[UR16][R12.64] ;  /* 0x000000100c0f7981 */ /* 0x000ea8000c1ef900 */
[----:B--2---:R-:W-:Y:S01]  /*18a0*/  CCTL.IVALL ;  /* 0x00000000ff00798f */ /* 0x004fe20002000000 */
[----:B------:R-:W-:Y:S05]  /*18b0*/  YIELD ;  /* 0x0000000000007946 */ /* 0x000fea0003800000 */
[----:B------:R-:W-:-:S13]  /*18c0*/  ISETP.NE.AND P4, PT, R15, R14, PT ;  /* 0x0000000e0f00720c */ /* 0x000fda0003f85270 */
[----:B------:R-:W-:Y:S05]  /*18d0*/  @P4 BRA `(.L_x_3335) ;  /* 0xfffffffc00ec4947 */ /* 0x000fea000383ffff */
.L_x_3334:
        /* <DEDUP_REMOVED lines=15> */
.L_x_3337:
        /* <DEDUP_REMOVED lines=91> */
.L_x_3336:
        /* <DEDUP_REMOVED lines=52> */
.L_x_3338:
        /* <DEDUP_REMOVED lines=28> */
.L_x_3339:
        /* <DEDUP_REMOVED lines=13> */
.L_x_3340:
[----:B------:R-:W-:Y:S05]  /*2550*/  BSYNC.RECONVERGENT B0 ;  /* 0x0000000000007941 */ /* 0x000fea0003800200 */
.L_x_3333:
        /* <DEDUP_REMOVED lines=74> */
.L_x_3344:
[----:B------:R-:W-:Y:S05]  /*2a00*/  BSYNC.RECONVERGENT B1 ;  /* 0x0000000000017941 */ /* 0x000fea0003800200 */
.L_x_3343:
        /* <DEDUP_REMOVED lines=20> */
.L_x_3346:
[----:B------:R-:W-:Y:S05]  /*2b50*/  BSYNC.RECONVERGENT B1 ;  /* 0x0000000000017941 */ /* 0x000fea0003800200 */
.L_x_3345:
        /* <DEDUP_REMOVED lines=33> */
.L_x_3348:
[----:B------:R-:W-:Y:S05]  /*2d70*/  BSYNC.RECONVERGENT B1 ;  /* 0x0000000000017941 */ /* 0x000fea0003800200 */
.L_x_3347:
        /* <DEDUP_REMOVED lines=20> */
.L_x_3350:
[----:B------:R-:W-:Y:S05]  /*2ec0*/  BSYNC.RECONVERGENT B1 ;  /* 0x0000000000017941 */ /* 0x000fea0003800200 */
.L_x_3349:
        /* <DEDUP_REMOVED lines=20> */
.L_x_3352:
[----:B------:R-:W-:Y:S05]  /*3010*/  BSYNC.RECONVERGENT B1 ;  /* 0x0000000000017941 */ /* 0x000fea0003800200 */
.L_x_3351:
        /* <DEDUP_REMOVED lines=20> */
.L_x_3354:
[----:B------:R-:W-:Y:S05]  /*3160*/  BSYNC.RECONVERGENT B1 ;  /* 0x0000000000017941 */ /* 0x000fea0003800200 */
.L_x_3353:
        /* <DEDUP_REMOVED lines=20> */
.L_x_3356:
[----:B------:R-:W-:Y:S05]  /*32b0*/  BSYNC.RECONVERGENT B1 ;  /* 0x0000000000017941 */ /* 0x000fea0003800200 */
.L_x_3355:
        /* <DEDUP_REMOVED lines=19> */
.L_x_3342:
        /* <DEDUP_REMOVED lines=37> */
.L_x_3359:
[----:B------:R-:W-:Y:S05]  /*3640*/  BSYNC.RECONVERGENT B1 ;  /* 0x0000000000017941 */ /* 0x000fea0003800200 */
.L_x_3358:
        /* <DEDUP_REMOVED lines=31> */
.L_x_3361:
[----:B------:R-:W-:Y:S05]  /*3840*/  BSYNC.RECONVERGENT B1 ;  /* 0x0000000000017941 */ /* 0x000fea0003800200 */
.L_x_3360:
        /* <DEDUP_REMOVED lines=43> */
.L_x_3363:
[----:B------:R-:W-:Y:S05]  /*3b00*/  BSYNC.RECONVERGENT B1 ;  /* 0x0000000000017941 */ /* 0x000fea0003800200 */
.L_x_3362:
        /* <DEDUP_REMOVED lines=30> */
.L_x_3365:
[----:B------:R-:W-:Y:S05]  /*3cf0*/  BSYNC.RECONVERGENT B1 ;  /* 0x0000000000017941 */ /* 0x000fea0003800200 */
.L_x_3364:
        /* <DEDUP_REMOVED lines=30> */
.L_x_3367:
[----:B------:R-:W-:Y:S05]  /*3ee0*/  BSYNC.RECONVERGENT B1 ;  /* 0x0000000000017941 */ /* 0x000fea0003800200 */
.L_x_3366:
        /* <DEDUP_REMOVED lines=30> */
.L_x_3369:
[----:B------:R-:W-:Y:S05]  /*40d0*/  BSYNC.RECONVERGENT B1 ;  /* 0x0000000000017941 */ /* 0x000fea0003800200 */
.L_x_3368:
        /* <DEDUP_REMOVED lines=30> */
.L_x_3371:
[----:B------:R-:W-:Y:S05]  /*42c0*/  BSYNC.RECONVERGENT B1 ;  /* 0x0000000000017941 */ /* 0x000fea0003800200 */
.L_x_3370:
        /* <DEDUP_REMOVED lines=29> */
.L_x_3357:
[----:B------:R-:W-:Y:S05]  /*44a0*/  BSYNC.RECONVERGENT B0 ;  /* 0x0000000000007941 */ /* 0x000fea0003800200 */
.L_x_3341:
        /* <DEDUP_REMOVED lines=8> */
.L_x_3373:
        /* <DEDUP_REMOVED lines=13> */
.L_x_4936:


//--------------------- .text._Z35group_norm_nhwc_fwd_one_pass_kernelI11Fp16IOFp16WLi128ELi160ELi640EEv26Group_norm_nhwc_fwd_params --------------------------
	.section	.text._Z35group_norm_nhwc_fwd_one_pass_kernelI11Fp16IOFp16WLi128ELi160ELi640EEv26Group_norm_nhwc_fwd_params,"ax",@progbits
	.align	128
        .global         _Z35group_norm_nhwc_fwd_one_pass_kernelI11Fp16IOFp16WLi128ELi160ELi640EEv26Group_norm_nhwc_fwd_params
        .type           _Z35group_norm_nhwc_fwd_one_pass_kernelI11Fp16IOFp16WLi128ELi160ELi640EEv26Group_norm_nhwc_fwd_params,@function
        .size           _Z35group_norm_nhwc_fwd_one_pass_kernelI11Fp16IOFp16WLi128ELi160ELi640EEv26Group_norm_nhwc_fwd_params,(.L_x_4937 - _Z35group_norm_nhwc_fwd_one_pass_kernelI11Fp16IOFp16WLi128ELi160ELi640EEv26Group_norm_nhwc_fwd_params)
        .other          _Z35group_norm_nhwc_fwd_one_pass_kernelI11Fp16IOFp16WLi128ELi160ELi640EEv26Group_norm_nhwc_fwd_params,@"STO_CUDA_ENTRY STV_DEFAULT"
_Z35group_norm_nhwc_fwd_one_pass_kernelI11Fp16IOFp16WLi128ELi160ELi640EEv26Group_norm_nhwc_fwd_params:
.text._Z35group_norm_nhwc_fwd_one_pass_kernelI11Fp16IOFp16WLi128ELi160ELi640EEv26Group_norm_nhwc_fwd_params:
        /* <DEDUP_REMOVED lines=43> */
.L_x_3449:
        /* <DEDUP_REMOVED lines=430> */
.L_x_3375:
[----:B------:R-:W-:Y:S05]  /*1d90*/  BSYNC.RECONVERGENT B0 ;  /* 0x0000000000007941 */ /* 0x000fea0003800200 */
.L_x_3374:
        /* <DEDUP_REMOVED lines=54> */
.L_x_3377:
[----:B------:R-:W-:Y:S05]  /*2100*/  BSYNC.RECONVERGENT B0 ;  /* 0x0000000000007941 */ /* 0x000fea0003800200 */
.L_x_3376:
        /* <DEDUP_REMOVED lines=27> */
.L_x_3380:
[----:B------:R-:W3:Y:S04]  /*22c0*/  LDG.E.STRONG.GPU R30, desc[UR6][R28.64] ;  /* 0x000000061c1e7981 */ /* 0x000ee8000c1ef900 */
[----:B---3--:R-:W-:Y:S01]  /*22d0*/  CCTL.IVALL ;  /* 0x00000000ff00798f */ /* 0x008fe20002000000 */
[----:B------:R-:W-:Y:S05]  /*22e0*/  YIELD ;  /* 0x0000000000007946 */ /* 0x000fea0003800000 */
[----:B------:R-:W-:-:S13]  /*22f0*/  ISETP.NE.AND P2, PT, R30, R37, PT ;  /* 0x000000251e00720c */ /* 0x000fda0003f45270 */
[----:B------:R-:W-:Y:S05]  /*2300*/  @P2 BRA `(.L_x_3380) ;  /* 0xfffffffc00ec2947 */ /* 0x000fea000383ffff */
.L_x_3379:
        /* <DEDUP_REMOVED lines=16> */
.L_x_3382:
        /* <DEDUP_REMOVED lines=61> */
.L_x_3381:
        /* <DEDUP_REMOVED lines=38> */
.L_x_3383:
        /* <DEDUP_REMOVED lines=19> */
.L_x_3384:
        /* <DEDUP_REMOVED lines=9> */
.L_x_3385:
[----:B------:R-:W-:Y:S05]  /*2c00*/  BSYNC.RECONVERGENT B0 ;  /* 0x0000000000007941 */ /* 0x000fea0003800200 */
.L_x_3378:
        /* <DEDUP_REMOVED lines=72> */
.L_x_3389:
[----:B------:R-:W-:Y:S05]  /*3090*/  BSYNC.RECONVERGENT B1 ;  /* 0x0000000000017941 */ /* 0x000fea0003800200 */
.L_x_3388:
        /* <DEDUP_REMOVED lines=27> */
.L_x_3391:
[----:B------:R-:W-:Y:S05]  /*3250*/  BSYNC.RECONVERGENT B1 ;  /* 0x0000000000017941 */ /* 0x000fea0003800200 */
.L_x_3390:
        /* <DEDUP_REMOVED lines=20> */
.L_x_3393:
[----:B------:R-:W-:Y:S05]  /*33a0*/  BSYNC.RECONVERGENT B1 ;  /* 0x0000000000017941 */ /* 0x000fea0003800200 */
.L_x_3392:
        /* <DEDUP_REMOVED lines=21> */
.L_x_3395:
[----:B------:R-:W-:Y:S05]  /*3500*/  BSYNC.RECONVERGENT B1 ;  /* 0x0000000000017941 */ /* 0x000fea0003800200 */
.L_x_3394:
        /* <DEDUP_REMOVED lines=32> */
.L_x_3397:
[----:B------:R-:W-:Y:S05]  /*3710*/  BSYNC.RECONVERGENT B1 ;  /* 0x0000000000017941 */ /* 0x000fea0003800200 */
.L_x_3396:
        /* <DEDUP_REMOVED lines=22> */
.L_x_3399:
[----:B------:R-:W-:Y:S05]  /*3880*/  BSYNC.RECONVERGENT B1 ;  /* 0x0000000000017941 */ /* 0x000fea0003800200 */
.L_x_3398:
        /* <DEDUP_REMOVED lines=20> */
.L_x_3401:
[----:B------:R-:W-:Y:S05]  /*39d0*/  BSYNC.RECONVERGENT B1 ;  /* 0x0000000000017941 */ /* 0x000fea0003800200 */
.L_x_3400:
        /* <DEDUP_REMOVED lines=20> */
.L_x_3403:
[----:B------:R-:W-:Y:S05]  /*3b20*/  BSYNC.RECONVERGENT B1 ;  /* 0x0000000000017941 */ /* 0x000fea0003800200 */
.L_x_3402:
        /* <DEDUP_REMOVED lines=20> */
.L_x_3405:
[----:B------:R-:W-:Y:S05]  /*3c70*/  BSYNC.RECONVERGENT B1 ;  /* 0x0000000000017941 */ /* 0x000fea0003800200 */
.L_x_3404:
        /* <DEDUP_REMOVED lines=20> */
.L_x_3407:
[----:B------:R-:W-:Y:S05]  /*3dc0*/  BSYNC.RECONVERGENT B1 ;  /* 0x0000000000017941 */ /* 0x000fea0003800200 */
.L_x_3406:
        /* <DEDUP_REMOVED lines=36> */
.L_x_3409:
[----:B------:R-:W-:Y:S05]  /*4010*/  BSYNC.RECONVERGENT B1 ;  /* 0x0000000000017941 */ /* 0x000fea0003800200 */
.L_x_3408:
        /* <DEDUP_REMOVED lines=20> */
.L_x_3411:
[----:B------:R-:W-:Y:S05]  /*4160*/  BSYNC.RECONVERGENT B1 ;  /* 0x0000000000017941 */ /* 0x000fea0003800200 */
.L_x_3410:
        /* <DEDUP_REMOVED lines=20> */
.L_x_3413:
[----:B------:R-:W-:Y:S05]  /*42b0*/  BSYNC.RECONVERGENT B1 ;  /* 0x0000000000017941 */ /* 0x000fea0003800200 */
.L_x_3412:
        /* <DEDUP_REMOVED lines=20> */
.L_x_3415:
[----:B------:R-:W-:Y:S05]  /*4400*/  BSYNC.RECONVERGENT B1 ;  /* 0x0000000000017941 */ /* 0x000fea0003800200 */
.L_x_3414:
        /* <DEDUP_REMOVED lines=20> */
.L_x_3417:
[----:B------:R-:W-:Y:S05]  /*4550*/  BSYNC.RECONVERGENT B1 ;  /* 0x0000000000017941 */ /* 0x000fea0003800200 */
.L_x_3416:
        /* <DEDUP_REMOVED lines=19> */
.L_x_3387:
        /* <DEDUP_REMOVED lines=34> */
.L_x_3420:
[----:B------:R-:W-:Y:S05]  /*48b0*/  BSYNC.RECONVERGENT B1 ;  /* 0x0000000000017941 */ /* 0x000fea0003800200 */
.L_x_3419:
        /* <DEDUP_REMOVED lines=35> */
.L_x_3422:
[----:B------:R-:W-:Y:S05]  /*4af0*/  BSYNC.RECONVERGENT B1 ;  /* 0x0000000000017941 */ /* 0x000fea0003800200 */
.L_x_3421:
        /* <DEDUP_REMOVED lines=30> */
.L_x_3424:
[----:B------:R-:W-:Y:S05]  /*4ce0*/  BSYNC.RECONVERGENT B1 ;  /* 0x0000000000017941 */ /* 0x000fea0003800200 */
.L_x_3423:
        /* <DEDUP_REMOVED lines=31> */
.L_x_3426:
[----:B------:R-:W-:Y:S05]  /*4ee0*/  BSYNC.RECONVERGENT B1 ;  /* 0x0000000000017941 */ /* 0x000fea0003800200 */
.L_x_3425:
        /* <DEDUP_REMOVED lines=42> */
.L_x_3428:
[----:B------:R-:W-:Y:S05]  /*5190*/  BSYNC.RECONVERGENT B1 ;  /* 0x0000000000017941 */ /* 0x000fea0003800200 */
.L_x_3427:
        /* <DEDUP_REMOVED lines=32> */
.L_x_3430:
[----:B------:R-:W-:Y:S05]  /*53a0*/  BSYNC.RECONVERGENT B1 ;  /* 0x0000000000017941 */ /* 0x000fea0003800200 */
.L_x_3429:
        /* <DEDUP_REMOVED lines=30> */
.L_x_3432:
[----:B------:R-:W-:Y:S05]  /*5590*/  BSYNC.RECONVERGENT B1 ;  /* 0x0000000000017941 */ /* 0x000fea0003800200 */
.L_x_3431:
        /* <DEDUP_REMOVED lines=30> */
.L_x_3434:
[----:B------:R-:W-:Y:S05]  /*5780*/  BSYNC.RECONVERGENT B1 ;  /* 0x0000000000017941 */ /* 0x000fea0003800200 */
.L_x_3433:
        /* <DEDUP_REMOVED lines=30> */
.L_x_3436:
[----:B------:R-:W-:Y:S05]  /*5970*/  BSYNC.RECONVERGENT B1 ;  /* 0x0000000000017941 */ /* 0x000fea0003800200 */
.L_x_3435:
        /* <DEDUP_REMOVED lines=30> */
.L_x_3438:
[----:B------:R-:W-:Y:S05]  /*5b60*/  BSYNC.RECONVERGENT B1 ;  /* 0x0000000000017941 */ /* 0x000fea0003800200 */
.L_x_3437:
        /* <DEDUP_REMOVED lines=46> */
.L_x_3440:
[----:B------:R-:W-:Y:S05]  /*5e50*/  BSYNC.RECONVERGENT B1 ;  /* 0x0000000000017941 */ /* 0x000fea0003800200 */
.L_x_3439:
        /* <DEDUP_REMOVED lines=30> */
.L_x_3442:
[----:B------:R-:W-:Y:S05]  /*6040*/  BSYNC.RECONVERGENT B1 ;  /* 0x0000000000017941 */ /* 0x000fea0003800200 */
.L_x_3441:
        /* <DEDUP_REMOVED lines=30> */
.L_x_3444:
[----:B------:R-:W-:Y:S05]  /*6230*/  BSYNC.RECONVERGENT B1 ;  /* 0x0000000000017941 */ /* 0x000fea0003800200 */
.L_x_3443:
        /* <DEDUP_REMOVED lines=30> */
.L_x_3446:
[----:B------:R-:W-:Y:S05]  /*6420*/  BSYNC.RECONVERGENT B1 ;  /* 0x0000000000017941 */ /* 0x000fea0003800200 */
.L_x_3445:
        /* <DEDUP_REMOVED lines=30> */
.L_x_3448:
[----:B------:R-:W-:Y:S05]  /*6610*/  BSYNC.RECONVERGENT B1 ;  /* 0x0000000000017941 */ /* 0x000fea0003800200 */
.L_x_3447:
        /* <DEDUP_REMOVED lines=28> */
.L_x_3418:
[----:B------:R-:W-:Y:S05]  /*67e0*/  BSYNC.RECONVERGENT B0 ;  /* 0x0000000000007941 */ /* 0x000fea0003800200 */
.L_x_3386:
        /* <DEDUP_REMOVED lines=8> */
.L_x_3450:
        /* <DEDUP_REMOVED lines=9> */
.L_x_4937:


//--------------------- .text._Z35group_norm_nhwc_fwd_one_pass_kernelI11Fp16IOFp16WLi256ELi160ELi640EEv26Group_norm_nhwc_fwd_params --------------------------
	.section	.text._Z35group_norm_nhwc_fwd_one_pass_kernelI11Fp16IOFp16WLi256ELi160ELi640EEv26Group_norm_nhwc_fwd_params,"ax",@progbits
	.align	128
        .global         _Z35group_norm_nhwc_fwd_one_pass_kernelI11Fp16IOFp16WLi256ELi160ELi640EEv26Group_norm_nhwc_fwd_params
        .type           _Z35group_norm_nhwc_fwd_one_pass_kernelI11Fp16IOFp16WLi256ELi160ELi640EEv26Group_norm_nhwc_fwd_params,@function
        .size           _Z35group_norm_nhwc_fwd_one_pass_kernelI11Fp16IOFp16WLi256ELi160ELi640EEv26Group_norm_nhwc_fwd_params,(.L_x_4938 - _Z35group_norm_nhwc_fwd_one_pass_kernelI11Fp16IOFp16WLi256ELi160ELi640EEv26Group_norm_nhwc_fwd_params)
        .other          _Z35group_norm_nhwc_fwd_one_pass_kernelI11Fp16IOFp16WLi256ELi160ELi640EEv26Group_norm_nhwc_fwd_params,@"STO_CUDA_ENTRY STV_DEFAULT"
_Z35group_norm_nhwc_fwd_one_pass_kernelI11Fp16IOFp16WLi256ELi160ELi640EEv26Group_norm_nhwc_fwd_params:
.text._Z35group_norm_nhwc_fwd_one_pass_kernelI11Fp16IOFp16WLi256ELi160ELi640EEv26Group_norm_nhwc_fwd_params:
        /* <DEDUP_REMOVED lines=26> */
.L_x_3590:
        /* <DEDUP_REMOVED lines=822> */
.L_x_3452:
[----:B------:R-:W-:Y:S05]  /*3500*/  BSYNC.RECONVERGENT B0 ;  /* 0x0000000000007941 */ /* 0x000fea0003800200 */
.L_x_3451:
        /* <DEDUP_REMOVED lines=54> */
.L_x_3454:
[----:B------:R-:W-:Y:S05]  /*3870*/  BSYNC.RECONVERGENT B0 ;  /* 0x0000000000007941 */ /* 0x000fea0003800200 */
.L_x_3453:
        /* <DEDUP_REMOVED lines=30> */
.L_x_3457:
        /* <DEDUP_REMOVED lines=10> */
.L_x_3456:
        /* <DEDUP_REMOVED lines=18> */
.L_x_3459:
        /* <DEDUP_REMOVED lines=145> */
.L_x_3458:
        /* <DEDUP_REMOVED lines=78> */
.L_x_3460:
        /* <DEDUP_REMOVED lines=42> */
.L_x_3461:
        /* <DEDUP_REMOVED lines=21> */
.L_x_3462:
[----:B------:R-:W-:Y:S05]  /*4e00*/  BSYNC.RECONVERGENT B0 ;  /* 0x0000000000007941 */ /* 0x000fea0003800200 */
.L_x_3455:
        /* <DEDUP_REMOVED lines=79> */
.L_x_3466:
[----:B------:R-:W-:Y:S05]  /*5300*/  BSYNC.RECONVERGENT B1 ;  /* 0x0000000000017941 */ /* 0x000fea0003800200 */
.L_x_3465:
        /* <DEDUP_REMOVED lines=20> */
.L_x_3468:
[----:B------:R-:W-:Y:S05]  /*5450*/  BSYNC.RECONVERGENT B1 ;  /* 0x0000000000017941 */ /* 0x000fea0003800200 */
.L_x_3467:
        /* <DEDUP_REMOVED lines=42> */
.L_x_3470:
[----:B------:R-:W-:Y:S05]  /*5700*/  BSYNC.RECONVERGENT B1 ;  /* 0x0000000000017941 */ /* 0x000fea0003800200 */
.L_x_3469:
        /* <DEDUP_REMOVED lines=22> */
.L_x_3472:
[----:B------:R-:W-:Y:S05]  /*5870*/  BSYNC.RECONVERGENT B1 ;  /* 0x0000000000017941 */ /* 0x000fea0003800200 */
.L_x_3471:
        /* <DEDUP_REMOVED lines=20> */
.L_x_3474:
[----:B------:R-:W-:Y:S05]  /*59c0*/  BSYNC.RECONVERGENT B1 ;  /* 0x0000000000017941 */ /* 0x000fea0003800200 */
.L_x_3473:
        /* <DEDUP_REMOVED lines=20> */
.L_x_3476:
[----:B------:R-:W-:Y:S05]  /*5b10*/  BSYNC.RECONVERGENT B1 ;  /* 0x0000000000017941 */ /* 0x000fea0003800200 */
.L_x_3475:
        /* <DEDUP_REMOVED lines=20> */
.L_x_3478:
[----:B------:R-:W-:Y:S05]  /*5c60*/  BSYNC.RECONVERGENT B1 ;  /* 0x0000000000017941 */ /* 0x000fea0003800200 */
.L_x_3477:
        /* <DEDUP_REMOVED lines=20> */
.L_x_3480:
[----:B------:R-:W-:Y:S05]  /*5db0*/  BSYNC.RECONVERGENT B1 ;  /* 0x0000000000017941 */ /* 0x000fea0003800200 */
.L_x_3479:
        /* <DEDUP_REMOVED lines=44> */
.L_x_3482:
[----:B------:R-:W-:Y:S05]  /*6080*/  BSYNC.RECONVERGENT B1 ;  /* 0x0000000000017941 */ /* 0x000fea0003800200 */
.L_x_3481:
        /* <DEDUP_REMOVED lines=20> */
.L_x_3484:
[----:B------:R-:W-:Y:S05]  /*61d0*/  BSYNC.RECONVERGENT B1 ;  /* 0x0000000000017941 */ /* 0x000fea0003800200 */
.L_x_3483:
        /* <DEDUP_REMOVED lines=20> */
.L_x_3486:
[----:B------:R-:W-:Y:S05]  /*6320*/  BSYNC.RECONVERGENT B1 ;  /* 0x0000000000017941 */ /* 0x000fea0003800200 */
.L_x_3485:
        /* <DEDUP_REMOVED lines=20> */
.L_x_3488:
[----:B------:R-:W-:Y:S05]  /*6470*/  BSYNC.RECONVERGENT B1 ;  /* 0x0000000000017941 */ /* 0x000fea0003800200 */
.L_x_3487:
        /* <DEDUP_REMOVED lines=20> */
.L_x_3490:
[----:B------:R-:W-:Y:S05]  /*65c0*/  BSYNC.RECONVERGENT B1 ;  /* 0x0000000000017941 */ /* 0x000fea0003800200 */
.L_x_3489:
        /* <DEDUP_REMOVED lines=20> */
.L_x_3492:
[----:B------:R-:W-:Y:S05]  /*6710*/  BSYNC.RECONVERGENT B1 ;  /* 0x0000000000017941 */ /* 0x000fea0003800200 */
.L_x_3491:
        /* <DEDUP_REMOVED lines=44> */
.L_x_3494:
[----:B------:R-:W-:Y:S05]  /*69e0*/  BSYNC.RECONVERGENT B1 ;  /* 0x0000000000017941 */ /* 0x000fea0003800200 */
.L_x_3493:
        /* <DEDUP_REMOVED lines=20> */
.L_x_3496:
[----:B------:R-:W-:Y:S05]  /*6b30*/  BSYNC.RECONVERGENT B1 ;  /* 0x0000000000017941 */ /* 0x000fea0003800200 */
.L_x_3495:
        /* <DEDUP_REMOVED lines=20> */
.L_x_3498:
[----:B------:R-:W-:Y:S05]  /*6c80*/  BSYNC.RECONVERGENT B1 ;  /* 0x0000000000017941 */ /* 0x000fea0003800200 */
.L_x_3497:
        /* <DEDUP_REMOVED lines=20> */
.L_x_3500:
[----:B------:R-:W-:Y:S05]  /*6dd0*/  BSYNC.RECONVERGENT B1 ;  /* 0x0000000000017941 */ /* 0x000fea0003800200 */
.L_x_3499:
        /* <DEDUP_REMOVED lines=20> */
.L_x_3502:
[----:B------:R-:W-:Y:S05]  /*6f20*/  BSYNC.RECONVERGENT B1 ;  /* 0x0000000000017941 */ /* 0x000fea0003800200 */
.L_x_3501:
        /* <DEDUP_REMOVED lines=20> */
.L_x_3504:
[----:B------:R-:W-:Y:S05]  /*7070*/  BSYNC.RECONVERGENT B1 ;  /* 0x0000000000017941 */ /* 0x000fea0003800200 */
.L_x_3503:
        /* <DEDUP_REMOVED lines=44> */
.L_x_3506:
[----:B------:R-:W-:Y:S05]  /*7340*/  BSYNC.RECONVERGENT B1 ;  /* 0x0000000000017941 */ /* 0x000fea0003800200 */
.L_x_3505:
        /* <DEDUP_REMOVED lines=20> */
.L_x_3508:
[----:B------:R-:W-:Y:S05]  /*7490*/  BSYNC.RECONVERGENT B1 ;  /* 0x0000000000017941 */ /* 0x000fea0003800200 */
.L_x_3507:
        /* <DEDUP_REMOVED lines=20> */
.L_x_3510:
[----:B------:R-:W-:Y:S05]  /*75e0*/  BSYNC.RECONVERGENT B1 ;  /* 0x0000000000017941 */ /* 0x000fea0003800200 */
.L_x_3509:
        /* <DEDUP_REMOVED lines=20> */
.L_x_3512:
[----:B------:R-:W-:Y:S05]  /*7730*/  BSYNC.RECONVERGENT B1 ;  /* 0x0000000000017941 */ /* 0x000fea0003800200 */
.L_x_3511:
        /* <DEDUP_REMOVED lines=20> */
.L_x_3514:
[----:B------:R-:W-:Y:S05]  /*7880*/  BSYNC.RECONVERGENT B1 ;  /* 0x0000000000017941 */ /* 0x000fea0003800200 */
.L_x_3513:
        /* <DEDUP_REMOVED lines=20> */
.L_x_3516:
[----:B------:R-:W-:Y:S05]  /*79d0*/  BSYNC.RECONVERGENT B1 ;  /* 0x0000000000017941 */ /* 0x000fea0003800200 */
.L_x_3515:
        /* <DEDUP_REMOVED lines=42> */
.L_x_3518:
[----:B------:R-:W-:Y:S05]  /*7c80*/  BSYNC.RECONVERGENT B1 ;  /* 0x0000000000017941 */ /* 0x000fea0003800200 */
.L_x_3517:
        /* <DEDUP_REMOVED lines=20> */
.L_x_3520:
[----:B------:R-:W-:Y:S05]  /*7dd0*/  BSYNC.RECONVERGENT B1 ;  /* 0x0000000000017941 */ /* 0x000fea0003800200 */
.L_x_3519:
        /* <DEDUP_REMOVED lines=20> */
.L_x_3522:
[----:B------:R-:W-:Y:S05]  /*7f20*/  BSYNC.RECONVERGENT B1 ;  /* 0x0000000000017941 */ /* 0x000fea0003800200 */
.L_x_3521:
        /* <DEDUP_REMOVED lines=20> */
.L_x_3524:
[----:B------:R-:W-:Y:S05]  /*8070*/  BSYNC.RECONVERGENT B1 ;  /* 0x0000000000017941 */ /* 0x000fea0003800200 */
.L_x_3523:
        /* <DEDUP_REMOVED lines=20> */
.L_x_3526:
[----:B------:R-:W-:Y:S05]  /*81c0*/  BSYNC.RECONVERGENT B1 ;  /* 0x0000000000017941 */ /* 0x000fea0003800200 */
.L_x_3525:
        /* <DEDUP_REMOVED lines=19> */
.L_x_3464:
        /* <DEDUP_REMOVED lines=43> */
.L_x_3529:
[----:B------:R-:W-:Y:S05]  /*85b0*/  BSYNC.RECONVERGENT B1 ;  /* 0x0000000000017941 */ /* 0x000fea0003800200 */
.L_x_3528:
        /* <DEDUP_REMOVED lines=30> */
.L_x_3531:
[----:B------:R-:W-:Y:S05]  /*87a0*/  BSYNC.RECONVERGENT B1 ;  /* 0x0000000000017941 */ /* 0x000fea0003800200 */
.L_x_3530:
        /* <DEDUP_REMOVED lines=52> */
.L_x_3533:
[----:B------:R-:W-:Y:S05]  /*8af0*/  BSYNC.RECONVERGENT B1 ;  /* 0x0000000000017941 */ /* 0x000fea0003800200 */
.L_x_3532:
        /* <DEDUP_REMOVED lines=32> */
.L_x_3535:
[----:B------:R-:W-:Y:S05]  /*8d00*/  BSYNC.RECONVERGENT B1 ;  /* 0x0000000000017941 */ /* 0x000fea0003800200 */
.L_x_3534:
        /* <DEDUP_REMOVED lines=30> */
.L_x_3537:
[----:B------:R-:W-:Y:S05]  /*8ef0*/  BSYNC.RECONVERGENT B1 ;  /* 0x0000000000017941 */ /* 0x000fea0003800200 */
.L_x_3536:
        /* <DEDUP_REMOVED lines=30> */
.L_x_3539:
[----:B------:R-:W-:Y:S05]  /*90e0*/  BSYNC.RECONVERGENT B1 ;  /* 0x0000000000017941 */ /* 0x000fea0003800200 */
.L_x_3538:
        /* <DEDUP_REMOVED lines=30> */
.L_x_3541:
[----:B------:R-:W-:Y:S05]  /*92d0*/  BSYNC.RECONVERGENT B1 ;  /* 0x0000000000017941 */ /* 0x000fea0003800200 */
.L_x_3540:
        /* <DEDUP_REMOVED lines=30> */
.L_x_3543:
[----:B------:R-:W-:Y:S05]  /*94c0*/  BSYNC.RECONVERGENT B1 ;  /* 0x0000000000017941 */ /* 0x000fea0003800200 */
.L_x_3542:
        /* <DEDUP_REMOVED lines=54> */
.L_x_3545:
[----:B------:R-:W-:Y:S05]  /*9830*/  BSYNC.RECONVERGENT B1 ;  /* 0x0000000000017941 */ /* 0x000fea0003800200 */
.L_x_3544:
        /* <DEDUP_REMOVED lines=30> */
.L_x_3547:
[----:B------:R-:W-:Y:S05]  /*9a20*/  BSYNC.RECONVERGENT B1 ;  /* 0x0000000000017941 */ /* 0x000fea0003800200 */
.L_x_3546:
        /* <DEDUP_REMOVED lines=30> */
.L_x_3549:
[----:B------:R-:W-:Y:S05]  /*9c10*/  BSYNC.RECONVERGENT B1 ;  /* 0x0000000000017941 */ /* 0x000fea0003800200 */
.L_x_3548:
        /* <DEDUP_REMOVED lines=30> */
.L_x_3551:
[----:B------:R-:W-:Y:S05]  /*9e00*/  BSYNC.RECONVERGENT B1 ;  /* 0x0000000000017941 */ /* 0x000fea0003800200 */
.L_x_3550:
        /* <DEDUP_REMOVED lines=30> */
.L_x_3553:
[----:B------:R-:W-:Y:S05]  /*9ff0*/  BSYNC.RECONVERGENT B1 ;  /* 0x0000000000017941 */ /* 0x000fea0003800200 */
.L_x_3552:
        /* <DEDUP_REMOVED lines=30> */
.L_x_3555:
[----:B------:R-:W-:Y:S05]  /*a1e0*/  BSYNC.RECONVERGENT B1 ;  /* 0x0000000000017941 */ /* 0x000fea0003800200 */
.L_x_3554:
        /* <DEDUP_REMOVED lines=54> */
.L_x_3557:
[----:B------:R-:W-:Y:S05]  /*a550*/  BSYNC.RECONVERGENT B1 ;  /* 0x0000000000017941 */ /* 0x000fea0003800200 */
.L_x_3556:
        /* <DEDUP_REMOVED lines=30> */
.L_x_3559:
[----:B------:R-:W-:Y:S05]  /*a740*/  BSYNC.RECONVERGENT B1 ;  /* 0x0000000000017941 */ /* 0x000fea0003800200 */
.L_x_3558:
        /* <DEDUP_REMOVED lines=30> */
.L_x_3561:
[----:B------:R-:W-:Y:S05]  /*a930*/  BSYNC.RECONVERGENT B1 ;  /* 0x0000000000017941 */ /* 0x000fea0003800200 */
.L_x_3560:
        /* <DEDUP_REMOVED lines=30> */
.L_x_3563:
[----:B------:R-:W-:Y:S05]  /*ab20*/  BSYNC.RECONVERGENT B1 ;  /* 0x0000000000017941 */ /* 0x000fea0003800200 */
.L_x_3562:
        /* <DEDUP_REMOVED lines=30> */
.L_x_3565:
[----:B------:R-:W-:Y:S05]  /*ad10*/  BSYNC.RECONVERGENT B1 ;  /* 0x0000000000017941 */ /* 0x000fea0003800200 */
.L_x_3564:
        /* <DEDUP_REMOVED lines=30> */
.L_x_3567:
[----:B------:R-:W-:Y:S05]  /*af00*/  BSYNC.RECONVERGENT B1 ;  /* 0x0000000000017941 */ /* 0x000fea0003800200 */
.L_x_3566:
        /* <DEDUP_REMOVED lines=54> */
.L_x_3569:
[----:B------:R-:W-:Y:S05]  /*b270*/  BSYNC.RECONVERGENT B1 ;  /* 0x0000000000017941 */ /* 0x000fea0003800200 */
.L_x_3568:
        /* <DEDUP_REMOVED lines=30> */
.L_x_3571:
[----:B------:R-:W-:Y:S05]  /*b460*/  BSYNC.RECONVERGENT B1 ;  /* 0x0000000000017941 */ /* 0x000fea0003800200 */
.L_x_3570:
        /* <DEDUP_REMOVED lines=30> */
.L_x_3573:
[----:B------:R-:W-:Y:S05]  /*b650*/  BSYNC.RECONVERGENT B1 ;  /* 0x0000000000017941 */ /* 0x000fea0003800200 */
.L_x_3572:
        /* <DEDUP_REMOVED lines=30> */
.L_x_3575:
[----:B------:R-:W-:Y:S05]  /*b840*/  BSYNC.RECONVERGENT B1 ;  /* 0x0000000000017941 */ /* 0x000fea0003800200 */
.L_x_3574:
        /* <DEDUP_REMOVED lines=30> */
.L_x_3577:
[----:B------:R-:W-:Y:S05]  /*ba30*/  BSYNC.RECONVERGENT B1 ;  /* 0x0000000000017941 */ /* 0x000fea0003800200 */
.L_x_3576:
        /* <DEDUP_REMOVED lines=30> */
.L_x_3579:
[----:B------:R-:W-:Y:S05]  /*bc20*/  BSYNC.RECONVERGENT B1 ;  /* 0x0000000000017941 */ /* 0x000fea0003800200 */
.L_x_3578:
        /* <DEDUP_REMOVED lines=52> */
.L_x_3581:
[----:B------:R-:W-:Y:S05]  /*bf70*/  BSYNC.RECONVERGENT B1 ;  /* 0x0000000000017941 */ /* 0x000fea0003800200 */
.L_x_3580:
        /* <DEDUP_REMOVED lines=30> */
.L_x_3583:
[----:B------:R-:W-:Y:S05]  /*c160*/  BSYNC.RECONVERGENT B1 ;  /* 0x0000000000017941 */ /* 0x000fea0003800200 */
.L_x_3582:
        /* <DEDUP_REMOVED lines=30> */
.L_x_3585:
[----:B------:R-:W-:Y:S05]  /*c350*/  BSYNC.RECONVERGENT B1 ;  /* 0x0000000000017941 */ /* 0x000fea0003800200 */
.L_x_3584:
        /* <DEDUP_REMOVED lines=30> */
.L_x_3587:
[----:B------:R-:W-:Y:S05]  /*c540*/  BSYNC.RECONVERGENT B1 ;  /* 0x0000000000017941 */ /* 0x000fea0003800200 */
.L_x_3586:
        /* <DEDUP_REMOVED lines=30> */
.L_x_3589:
[----:B------:R-:W-:Y:S05]  /*c730*/  BSYNC.RECONVERGENT B1 ;  /* 0x0000000000017941 */ /* 0x000fea0003800200 */
.L_x_3588:
        /* <DEDUP_REMOVED lines=28> */
.L_x_3527:
[----:B------:R-:W-:Y:S05]  /*c900*/  BSYNC.RECONVERGENT B0 ;  /* 0x0000000000007941 */ /* 0x000fea0003800200 */
.L_x_3463:
        /* <DEDUP_REMOVED lines=9> */
.L_x_3591:
        /* <DEDUP_REMOVED lines=14> */
.L_x_4938:


//--------------------- .text._Z35group_norm_nhwc_fwd_one_pass_kernelI11Fp16IOFp16WLi512ELi160ELi640EEv26Group_norm_nhwc_fwd_params --------------------------
	.section	.text._Z35group_norm_nhwc_fwd_one_pass_kernelI11Fp16IOFp16WLi512ELi160ELi640EEv26Group_norm_nhwc_fwd_params,"ax",@progbits
	.align	128
        .global         _Z35group_norm_nhwc_fwd_one_pass_kernelI11Fp16IOFp16WLi512ELi160ELi640EEv26Group_norm_nhwc_fwd_params
        .type           _Z35group_norm_nhwc_fwd_one_pass_kernelI11Fp16IOFp16WLi512ELi160ELi640EEv26Group_norm_nhwc_fwd_params,@function
        .size           _Z35group_norm_nhwc_fwd_one_pass_kernelI11Fp16IOFp16WLi512ELi160ELi640EEv26Group_norm_nhwc_fwd_params,(.L_x_4939 - _Z35group_norm_nhwc_fwd_one_pass_kernelI11Fp16IOFp16WLi512ELi160ELi640EEv26Group_norm_nhwc_fwd_params)
        .other          _Z35group_norm_nhwc_fwd_one_pass_kernelI11Fp16IOFp16WLi512ELi160ELi640EEv26Group_norm_nhwc_fwd_params,@"STO_CUDA_ENTRY STV_DEFAULT"
_Z35group_norm_nhwc_fwd_one_pass_kernelI11Fp16IOFp16WLi512ELi160ELi640EEv26Group_norm_nhwc_fwd_params:
.text._Z35group_norm_nhwc_fwd_one_pass_kernelI11Fp16IOFp16WLi512ELi160ELi640EEv26Group_norm_nhwc_fwd_params:
        /* <DEDUP_REMOVED lines=36> */
.L_x_3629:
        /* <DEDUP_REMOVED lines=747> */
[----:B0-----:R-:W-:Y:S01]  /*30f0*/  @!P6 LEA R34, P1, R92, R34, 0x1 ;  /* 0x000000225c22e211 */ /* 0x001fe200078208ff */
[----:B------:R-:W-:-:S03]  /*3100*/  VIADD R53, R51, 0x150 ;  /* 0x0000015033357836 */ /* 0x000fc60000000000 */
[----:B------:R-:W-:Y:S02]  /*3110*/  @!P6 IADD3 R2, PT, PT, R93, R3, RZ ;  /* 0x000000035d02e210 */ /* 0x000fe40007ffe0ff */
[----:B------:R-:W-:Y:S02]  /*3120*/  SHF.R.S32.HI R59, RZ, 0x1f, R53 ;  /* 0x0000001fff3b7819 */ /* 0x000fe40000011435 */
[----:B------:R-:W-:Y:S02]  /*3130*/  @!P6 LEA.HI.X R35, R92, R35, R2, 0x1, P1 ;  /* 0x000000235c23e211 */ /* 0x000fe400008f0c02 */
[----:B------:R-:W-:Y:S02]  /*3140*/  ISETP.GE.U32.AND P1, PT, R53, UR16, PT ;  /* 0x0000001035007c0c */ /* 0x000fe4000bf26070 */
[----:B------:R-:W-:Y:S02]  /*3150*/  @P5 LOP3.LUT R67, R67, 0x20000, RZ, 0xfc, !PT ;  /* 0x0002000043435812 */ /* 0x000fe400078efcff */
[----:B------:R-:W-:-:S02]  /*3160*/  P2R R20, PR, RZ, 0x20 ;  /* 0x00000020ff147803 */ /* 0x000fc40000000000 */
[----:B------:R-:W-:Y:S02]  /*3170*/  ISETP.GE.AND.EX P5, PT, R59, UR17, PT, P1 ;  /* 0x000000113b007c0c */ /* 0x000fe4000bfa6310 */
[C---:B------:R-:W-:Y:S02]  /*3180*/  LOP3.LUT P2, RZ, R52.reuse, 0x80, RZ, 0xc0, !PT ;  /* 0x0000008034ff7812 */ /* 0x040fe4000784c0ff */
[----:B------:R-:W-:-:S09]  /*3190*/  LOP3.LUT P3, RZ, R52, 0x100, RZ, 0xc0, !PT ;  /* 0x0000010034ff7812 */ /* 0x000fd2000786c0ff */
[----:B------:R-:W0:Y:S02]  /*31a0*/  @!P5 LDC.64 R2, c[0x0][0x3e0] ;  /* 0x0000f800ff02db82 */ /* 0x000e240000000a00 */
[----:B------:R1:W4:Y:S01]  /*31b0*/  @!P2 LDG.E R54, desc[UR18][R36.64] ;  /* 0x000000122436a981 */ /* 0x000322000c1e1900 */
[----:B------:R-:W-:-:S03]  /*31c0*/  LOP3.LUT R67, R67, 0xfffeffff, RZ, 0xc0, !PT ;  /* 0xfffeffff43437812 */ /* 0x000fc600078ec0ff */
[----:B------:R3:W4:Y:S02]  /*31d0*/  @!P3 LDG.E R56, desc[UR18][R90.64] ;  /* 0x000000125a38b981 */ /* 0x000724000c1e1900 */
[----:B-1----:R-:W1:Y:S01]  /*31e0*/  @!P5 LDC.64 R36, c[0x0][0x390] ;  /* 0x0000e400ff24db82 */ /* 0x002e620000000a00 */
[----:B---3--:R-:W-:Y:S01]  /*31f0*/  @!P5 MOV R90, R26 ;  /* 0x0000001a005ad202 */ /* 0x008fe20000000f00 */
[----:B------:R-:W-:Y:S01]  /*3200*/  @!P5 IMAD.MOV.U32 R91, RZ, RZ, R29 ;  /* 0x000000ffff5bd224 */ /* 0x000fe200078e001d */
[----:B------:R-:W-:Y:S02]  /*3210*/  @P0 LOP3.LUT R67, R67, 0x10000, RZ, 0xfc, !PT ;  /* 0x0001000043430812 */ /* 0x000fe400078efcff */
[----:B------:R-:W-:Y:S01]  /*3220*/  LOP3.LUT P0, RZ, R52, 0x40, RZ, 0xc0, !PT ;  /* 0x0000004034ff7812 */ /* 0x000fe2000780c0ff */
[-C--:B0-----:R-:W-:Y:S02]  /*3230*/  @!P5 IMAD R46, R59, R2.reuse, RZ ;  /* 0x000000023b2ed224 */ /* 0x081fe400078e02ff */
[----:B------:R-:W-:-:S04]  /*3240*/  @!P5 IMAD.WIDE.U32 R90, R53, R2, R90 ;  /* 0x00000002355ad225 */ /* 0x000fc800078e005a */
[----:B------:R-:W-:Y:S02]  /*3250*/  @!P5 IMAD R3, R53, R3, R46 ;  /* 0x000000033503d224 */ /* 0x000fe400078e022e */
[----:B------:R-:W-:-:S03]  /*3260*/  VIADD R59, R51, 0x158 ;  /* 0x00000158333b7836 */ /* 0x000fc60000000000 */
        /* <DEDUP_REMOVED lines=9> */
[----:B------:R-:W-:-:S10]  /*3300*/  HFMA2 R46, -RZ, RZ, 0, 0 ;  /* 0x00000000ff2e7431 */ /* 0x000fd400000001ff */
[----:B------:R-:W0:Y:S02]  /*3310*/  @!P0 LDC.64 R2, c[0x0][0x3e0] ;  /* 0x0000f800ff028b82 */ /* 0x000e240000000a00 */
[----:B------:R1:W3:Y:S01]  /*3320*/  @!P4 LDG.E R46, desc[UR18][R14.64] ;  /* 0x000000120e2ec981 */ /* 0x0002e2000c1e1900 */
[----:B------:R-:W-:-:S04]  /*3330*/  LOP3.LUT R67, R67, 0xffff7fff, RZ, 0xc0, !PT ;  /* 0xffff7fff43437812 */ /* 0x000fc800078ec0ff */
[----:B------:R-:W-:Y:S01]  /*3340*/  @P6 LOP3.LUT R67, R67, 0x8000, RZ, 0xfc, !PT ;  /* 0x0000800043436812 */ /* 0x000fe200078efcff */
[----:B-1----:R-:W1:Y:S03]  /*3350*/  @!P0 LDC.64 R14, c[0x0][0x390] ;  /* 0x0000e400ff0e8b82 */ /* 0x002e660000000a00 */
[----:B------:R-:W-:Y:S01]  /*3360*/  LOP3.LUT R67, R67, 0xffffbfff, RZ, 0xc0, !PT ;  /* 0xffffbfff43437812 */ /* 0x000fe200078ec0ff */
[----:B------:R-:W-:Y:S01]  /*3370*/  @!P0 IMAD.MOV.U32 R89, RZ, RZ, R29 ;  /* 0x000000ffff598224 */ /* 0x000fe200078e001d */
[----:B------:R-:W-:Y:S02]  /*3380*/  @!P0 MOV R88, R26 ;  /* 0x0000001a00588202 */ /* 0x000fe40000000f00 */
[----:B------:R-:W-:Y:S02]  /*3390*/  @P5 LOP3.LUT R67, R67, 0x4000, RZ, 0xfc, !PT ;  /* 0x0000400043435812 */ /* 0x000fe400078efcff */
[----:B------:R-:W-:Y:S01]  /*33a0*/  ISETP.NE.AND P5, PT, R20, RZ, PT ;  /* 0x000000ff1400720c */ /* 0x000fe20003fa5270 */
[----:B0-----:R-:W-:-:S02]  /*33b0*/  @!P0 IMAD R20, R91, R2, RZ ;  /* 0x000000025b148224 */ /* 0x001fc400078e02ff */
        /* <DEDUP_REMOVED lines=1274> */
.L_x_3593:
[----:B0---4-:R-:W-:Y:S05]  /*8360*/  BSYNC.RECONVERGENT B0 ;  /* 0x0000000000007941 */ /* 0x011fea0003800200 */
.L_x_3592:
        /* <DEDUP_REMOVED lines=54> */
.L_x_3595:
[----:B------:R-:W-:Y:S05]  /*86d0*/  BSYNC.RECONVERGENT B0 ;  /* 0x0000000000007941 */ /* 0x000fea0003800200 */
.L_x_3594:
        /* <DEDUP_REMOVED lines=36> */
.L_x_3599:
[----:B------:R-:W2:Y:S04]  /*8920*/  LDG.E.STRONG.GPU R0, desc[UR18][R4.64] ;  /* 0x0000001204007981 */ /* 0x000ea8000c1ef900 */
[----:B--2---:R-:W-:Y:S04]  /*8930*/  CCTL.IVALL ;  /* 0x00000000ff00798f */ /* 0x004fe80002000000 */
[----:B------:R0:W-:Y:S01]  /*8940*/  STL [R1], R0 ;  /* 0x0000000001007387 */ /* 0x0001e20000100800 */
[----:B------:R-:W-:-:S13]  /*8950*/  ISETP.NE.AND P1, PT, R0, UR14, PT ;  /* 0x0000000e00007c0c */ /* 0x000fda000bf25270 */
[----:B0-----:R-:W-:Y:S05]  /*8960*/  @P1 BRA `(.L_x_3599) ;  /* 0xfffffffc00ec1947 */ /* 0x001fea000383ffff */
.L_x_3598:
[----:B0---4-:R-:W-:Y:S05]  /*8970*/  BSYNC.RECONVERGENT B0 ;  /* 0x0000000000007941 */ /* 0x011fea0003800200 */
.L_x_3597:
        /* <DEDUP_REMOVED lines=15> */
.L_x_3601:
        /* <DEDUP_REMOVED lines=99> */
.L_x_3600:
        /* <DEDUP_REMOVED lines=54> */
.L_x_3602:
        /* <DEDUP_REMOVED lines=27> */
.L_x_3603:
        /* <DEDUP_REMOVED lines=15> */
.L_x_3604:
[----:B------:R-:W-:Y:S05]  /*96a0*/  BSYNC.RECONVERGENT B0 ;  /* 0x0000000000007941 */ /* 0x000fea0003800200 */
.L_x_3596:
        /* <DEDUP_REMOVED lines=48> */
[----:B-----5:R-:W-:Y:S01]  /*99b0*/  HADD2.F32 R17, -RZ, R17.H0_H0 ;  /* 0x20000011ff117230 */ /* 0x020fe20000004100 */
[----:B01----:R-:W-:Y:S06]  /*99c0*/  BRA.U !UP0, `(.L_x_3605) ;  /* 0x0000000908587547 */ /* 0x003fec000b800000 */
[----:B------:R-:W-:Y:S01]  /*99d0*/  IMAD.MOV.U32 R0, RZ, RZ, RZ ;  /* 0x000000ffff007224 */ /* 0x000fe200078e00ff */
[----:B------:R-:W0:Y:S01]  /*99e0*/  LDCU.64 UR14, c[0x0][0x3e0] ;  /* 0x00007c00ff0e77ac */ /* 0x000e220008000a00 */
[----:B------:R-:W1:Y:S01]  /*99f0*/  LDCU.64 UR6, c[0x0][0x380] ;  /* 0x00007000ff0677ac */ /* 0x000e620008000a00 */
[----:B------:R-:W2:Y:S04]  /*9a00*/  LDCU.64 UR12, c[0x0][0x3e8] ;  /* 0x00007d00ff0c77ac */ /* 0x000ea80008000a00 */
.L_x_3614:
        /* <DEDUP_REMOVED lines=50> */
.L_x_3607:
[----:B01----:R-:W-:Y:S05]  /*9d30*/  BSYNC.RECONVERGENT B0 ;  /* 0x0000000000007941 */ /* 0x003fea0003800200 */
.L_x_3606:
        /* <DEDUP_REMOVED lines=30> */
.L_x_3609:
[----:B------:R-:W-:Y:S05]  /*9f20*/  BSYNC.RECONVERGENT B0 ;  /* 0x0000000000007941 */ /* 0x000fea0003800200 */
.L_x_3608:
        /* <DEDUP_REMOVED lines=30> */
.L_x_3611:
[----:B------:R-:W-:Y:S05]  /*a110*/  BSYNC.RECONVERGENT B0 ;  /* 0x0000000000007941 */ /* 0x000fea0003800200 */
.L_x_3610:
        /* <DEDUP_REMOVED lines=30> */
.L_x_3613:
[----:B------:R-:W-:Y:S05]  /*a300*/  BSYNC.RECONVERGENT B0 ;  /* 0x0000000000007941 */ /* 0x000fea0003800200 */
.L_x_3612:
[----:B------:R-:W-:Y:S05]  /*a310*/  @P5 BRA `(.L_x_3614) ;  /* 0xfffffff400bc5947 */ /* 0x000fea000383ffff */
[----:B------:R-:W-:Y:S05]  /*a320*/  BRA `(.L_x_3615) ;  /* 0x0000000c005c7947 */ /* 0x000fea0003800000 */
.L_x_3605:
        /* <DEDUP_REMOVED lines=63> */
.L_x_3617:
[----:B------:R-:W-:Y:S05]  /*a720*/  BSYNC.RECONVERGENT B0 ;  /* 0x0000000000007941 */ /* 0x000fea0003800200 */
.L_x_3616:
        /* <DEDUP_REMOVED lines=22> */
.L_x_3619:
[----:B------:R-:W-:Y:S05]  /*a890*/  BSYNC.RECONVERGENT B0 ;  /* 0x0000000000007941 */ /* 0x000fea0003800200 */
.L_x_3618:
        /* <DEDUP_REMOVED lines=22> */
.L_x_3621:
[----:B------:R-:W-:Y:S05]  /*aa00*/  BSYNC.RECONVERGENT B0 ;  /* 0x0000000000007941 */ /* 0x000fea0003800200 */
.L_x_3620:
[----:B------:R-:W-:-:S07]  /*aa10*/  IMAD.MOV.U32 R0, RZ, RZ, 0x4 ;  /* 0x00000004ff007424 */ /* 0x000fce00078e00ff */
.L_x_3628:
        /* <DEDUP_REMOVED lines=60> */
.L_x_3623:
[----:B------:R-:W-:Y:S05]  /*ade0*/  BSYNC.RECONVERGENT B0 ;  /* 0x0000000000007941 */ /* 0x000fea0003800200 */
.L_x_3622:
        /* <DEDUP_REMOVED lines=20> */
.L_x_3625:
[----:B------:R-:W-:Y:S05]  /*af30*/  BSYNC.RECONVERGENT B0 ;  /* 0x0000000000007941 */ /* 0x000fea0003800200 */
.L_x_3624:
        /* <DEDUP_REMOVED lines=20> */
.L_x_3627:
[----:B------:R-:W-:Y:S05]  /*b080*/  BSYNC.RECONVERGENT B0 ;  /* 0x0000000000007941 */ /* 0x000fea0003800200 */
.L_x_3626:
[----:B------:R-:W-:Y:S05]  /*b090*/  @P5 BRA `(.L_x_3628) ;  /* 0xfffffff800605947 */ /* 0x000fea000383ffff */
.L_x_3615:
        /* <DEDUP_REMOVED lines=8> */
.L_x_3630:
        /* <DEDUP_REMOVED lines=14> */
.L_x_4939:


//--------------------- .text._Z35group_norm_nhwc_fwd_one_pass_kernelI11Fp32IOFp32WLi64ELi160ELi640EEv26Group_norm_nhwc_fwd_params --------------------------
	.section	.text._Z35group_norm_nhwc_fwd_one_pass_kernelI11Fp32IOFp32WLi64ELi160ELi640EEv26Group_norm_nhwc_fwd_params,"ax",@progbits
	.align	128
        .global         _Z35group_norm_nhwc_fwd_one_pass_kernelI11Fp32IOFp32WLi64ELi160ELi640EEv26Group_norm_nhwc_fwd_params
        .type           _Z35group_norm_nhwc_fwd_one_pass_kernelI11Fp32IOFp32WLi64ELi160ELi640EEv26Group_norm_nhwc_fwd_params,@function
        .size           _Z35group_norm_nhwc_fwd_one_pass_kernelI11Fp32IOFp32WLi64ELi160ELi640EEv26Group_norm_nhwc_fwd_params,(.L_x_4940 - _Z35group_norm_nhwc_fwd_one_pass_kernelI11Fp32IOFp32WLi64ELi160ELi640EEv26Group_norm_nhwc_fwd_params)
        .other          _Z35group_norm_nhwc_fwd_one_pass_kernelI11Fp32IOFp32WLi64ELi160ELi640EEv26Group_norm_nhwc_fwd_params,@"STO_CUDA_ENTRY STV_DEFAULT"
_Z35group_norm_nhwc_fwd_one_pass_kernelI11Fp32IOFp32WLi64ELi160ELi640EEv26Group_norm_nhwc_fwd_params:
.text._Z35group_norm_nhwc_fwd_one_pass_kernelI11Fp32IOFp32WLi64ELi160ELi640EEv26Group_norm_nhwc_fwd_params:
        /* <DEDUP_REMOVED lines=12> */
[----:B------:R-:W4:Y:S05]  /*00c0*/  LDCU UR20, c[0x0][0x374] ;  /* 0x00006e80ff1477ac */ /* 0x000f2a0008000800 */
[----:B------:R-:W4:Y:S01]  /*00d0*/  LDC R30, c[0x0][0x370] ;  /* 0x0000dc00ff1e7b82 */ /* 0x000f220000000800 */
[----:B------:R-:W0:Y:S01]  /*00e0*/  LDCU.64 UR16, c[0x0][0x358] ;  /* 0x00006b00ff1077ac */ /* 0x000e220008000a00 */
[----:B------:R-:W-:Y:S01]  /*00f0*/  UMOV UR7, UR6 ;  /* 0x0000000600077c82 */ /* 0x000fe20008000000 */
[----:B--2---:R-:W-:Y:S01]  /*0100*/  MOV R3, UR4 ;  /* 0x0000000400037c02 */ /* 0x004fe20008000f00 */
[----:B------:R-:W-:Y:S01]  /*0110*/  UMOV UR4, URZ ;  /* 0x000000ff00047c82 */ /* 0x000fe20008000000 */
[----:B---3--:R-:W-:-:S02]  /*0120*/  ISETP.NE.U32.AND P1, PT, RZ, UR8, PT ;  /* 0x00000008ff007c0c */ /* 0x008fc4000bf25070 */
[C---:B0-----:R-:W-:Y:S02]  /*0130*/  LOP3.LUT R0, R4.reuse, 0xffff, RZ, 0xc0, !PT ;  /* 0x0000ffff04007812 */ /* 0x041fe400078ec0ff */
[----:B-1----:R-:W-:-:S03]  /*0140*/  LOP3.LUT P0, RZ, R4, UR15, RZ, 0xfc, !PT ;  /* 0x0000000f04ff7c12 */ /* 0x002fc6000f80fcff */
[----:B------:R-:W-:Y:S01]  /*0150*/  IMAD R0, R0, 0x334, RZ ;  /* 0x0000033400007824 */ /* 0x000fe200078e02ff */
[----:B------:R-:W-:-:S04]  /*0160*/  ISETP.NE.AND.EX P0, PT, RZ, UR9, !P0, P1 ;  /* 0x00000009ff007c0c */ /* 0x000fc8000c705310 */
[----:B------:R-:W-:-:S04]  /*0170*/  SHF.R.U32.HI R0, RZ, 0x10, R0 ;  /* 0x00000010ff007819 */ /* 0x000fc80000011600 */
[----:B------:R-:W-:Y:S01]  /*0180*/  PRMT R2, R0, 0x9910, RZ ;  /* 0x0000991000027816 */ /* 0x000fe200000000ff */
[----:B------:R-:W-:-:S04]  /*0190*/  IMAD R0, R3, UR15, R0 ;  /* 0x0000000f03007c24 */ /* 0x000fc8000f8e0200 */
[----:B------:R-:W-:Y:S01]  /*01a0*/  IMAD R2, R2, 0x50, RZ ;  /* 0x0000005002027824 */ /* 0x000fe200078e02ff */
[C---:B------:R-:W-:Y:S02]  /*01b0*/  IADD3 R42, PT, PT, R0.reuse, 0x8, RZ ;  /* 0x00000008002a7810 */ /* 0x040fe40007ffe0ff */
[C---:B------:R-:W-:Y:S02]  /*01c0*/  IADD3 R39, PT, PT, R0.reuse, 0x10, RZ ;  /* 0x0000001000277810 */ /* 0x040fe40007ffe0ff */
[----:B------:R-:W-:Y:S02]  /*01d0*/  IADD3 R2, PT, PT, RZ, -R2, RZ ;  /* 0x80000002ff027210 */ /* 0x000fe40007ffe0ff */
[----:B------:R-:W-:Y:S02]  /*01e0*/  IADD3 R38, PT, PT, R0, 0x18, RZ ;  /* 0x0000001800267810 */ /* 0x000fe40007ffe0ff */
        /* <DEDUP_REMOVED lines=13> */
[----:B------:R-:W-:-:S02]  /*02c0*/  SHF.R.S32.HI R43, RZ, 0x1f, R40 ;  /* 0x0000001fff2b7819 */ /* 0x000fc40000011428 */
[----:B----4-:R-:W-:-:S07]  /*02d0*/  SHF.L.U32 R41, R41, 0x1, RZ ;  /* 0x0000000129297819 */ /* 0x010fce00000006ff */
.L_x_3674:
[----:B0-----:R-:W0:Y:S01]  /*02e0*/  LDCU UR5, c[0x0][0x3f8] ;  /* 0x00007f00ff0577ac */ /* 0x001e220008000800 */
[----:B-1-34-:R-:W-:Y:S02]  /*02f0*/  IABS R8, UR7 ;  /* 0x0000000700087c13 */ /* 0x01afe40008000000 */
[----:B------:R-:W-:Y:S01]  /*0300*/  SHF.R.S32.HI R10, RZ, 0x1f, R42 ;  /* 0x0000001fff0a7819 */ /* 0x000fe2000001142a */
[----:B------:R-:W1:Y:S01]  /*0310*/  LDCU.64 UR12, c[0x0][0x3f0] ;  /* 0x00007e00ff0c77ac */ /* 0x000e620008000a00 */
[----:B------:R-:W-:Y:S02]  /*0320*/  SHF.R.S32.HI R16, RZ, 0x1f, R39 ;  /* 0x0000001fff107819 */ /* 0x000fe40000011427 */
[----:B------:R-:W-:Y:S02]  /*0330*/  SHF.R.S32.HI R18, RZ, 0x1f, R38 ;  /* 0x0000001fff127819 */ /* 0x000fe40000011426 */
[----:B-----5:R-:W-:Y:S02]  /*0340*/  SHF.R.S32.HI R22, RZ, 0x1f, R37 ;  /* 0x0000001fff167819 */ /* 0x020fe40000011425 */
[----:B------:R-:W-:-:S02]  /*0350*/  SHF.R.S32.HI R26, RZ, 0x1f, R0 ;  /* 0x0000001fff1a7819 */ /* 0x000fc40000011400 */
[----:B0-----:R-:W-:-:S04]  /*0360*/  MOV R2, UR5 ;  /* 0x0000000500027c02 */ /* 0x001fc80008000f00 */
[----:B------:R-:W-:-:S04]  /*0370*/  IABS R5, R2 ;  /* 0x0000000200057213 */ /* 0x000fc80000000000 */
[----:B------:R-:W0:Y:S08]  /*0380*/  I2F.RP R4, R5 ;  /* 0x0000000500047306 */ /* 0x000e300000209400 */
[----:B0-----:R-:W0:Y:S02]  /*0390*/  MUFU.RCP R4, R4 ;  /* 0x0000000400047308 */ /* 0x001e240000001000 */
[----:B0-----:R-:W-:-:S06]  /*03a0*/  IADD3 R2, PT, PT, R4, 0xffffffe, RZ ;  /* 0x0ffffffe04027810 */ /* 0x001fcc0007ffe0ff */
[----:B------:R0:W2:Y:S02]  /*03b0*/  F2I.FTZ.U32.TRUNC.NTZ R3, R2 ;  /* 0x0000000200037305 */ /* 0x0000a4000021f000 */
[----:B0-----:R-:W-:Y:S01]  /*03c0*/  HFMA2 R2, -RZ, RZ, 0, 0 ;  /* 0x00000000ff027431 */ /* 0x001fe200000001ff */
[----:B--2---:R-:W-:Y:S02]  /*03d0*/  R2UR UR9, R3 ;  /* 0x00000000030972ca */ /* 0x004fe400000e0000 */
[----:B------:R-:W-:Y:S02]  /*03e0*/  IADD3 R6, PT, PT, RZ, -R3, RZ ;  /* 0x80000003ff067210 */ /* 0x000fe40007ffe0ff */
[----:B------:R-:W-:-:S03]  /*03f0*/  R2UR UR8, R2 ;  /* 0x00000000020872ca */ /* 0x000fc600000e0000 */
[----:B------:R-:W-:Y:S01]  /*0400*/  IMAD R7, R6, R5, RZ ;  /* 0x0000000506077224 */ /* 0x000fe200078e02ff */
[----:B------:R-:W-:-:S04]  /*0410*/  MOV R6, R8 ;  /* 0x0000000800067202 */ /* 0x000fc80000000f00 */
[----:B------:R-:W-:-:S05]  /*0420*/  R2UR UR10, R6 ;  /* 0x00000000060a72ca */ /* 0x000fca00000e0000 */
[----:B------:R-:W-:-:S05]  /*0430*/  IMAD.HI.U32 R7, R3, R7, UR8 ;  /* 0x0000000803077e27 */ /* 0x000fca000f8e0007 */
[----:B------:R-:W-:-:S13]  /*0440*/  R2UR UR8, R7 ;  /* 0x00000000070872ca */ /* 0x000fda00000e0000 */
[----:B------:R-:W-:Y:S02]  /*0450*/  UIMAD.WIDE.U32 UR8, UR8, UR10, URZ ;  /* 0x0000000a080872a5 */ /* 0x000fe4000f8e00ff */
[----:B------:R-:W-:-:S04]  /*0460*/  ULOP3.LUT UR8, UR7, UR5, URZ, 0x3c, !UPT ;  /* 0x0000000507087292 */ /* 0x000fc8000f8e3cff */
[----:B------:R-:W-:-:S05]  /*0470*/  IADD3 R2, PT, PT, RZ, -UR9, RZ ;  /* 0x80000009ff027c10 */ /* 0x000fca000fffe0ff */
[C---:B------:R-:W-:Y:S01]  /*0480*/  IMAD R2, R5.reuse, R2, UR10 ;  /* 0x0000000a05027e24 */ /* 0x040fe2000f8e0202 */
[----:B------:R-:W0:Y:S04]  /*0490*/  LDCU.64 UR10, c[0x0][0x3e8] ;  /* 0x00007d00ff0a77ac */ /* 0x000e280008000a00 */
[----:B------:R-:W-:-:S13]  /*04a0*/  ISETP.GT.U32.AND P1, PT, R5, R2, PT ;  /* 0x000000020500720c */ /* 0x000fda0003f24070 */
[----:B------:R-:W-:Y:S01]  /*04b0*/  VOTEU.ANY UP1, P1 ;  /* 0x0000000000ff7886 */ /* 0x000fe20000820100 */
[----:B------:R-:W-:Y:S02]  /*04c0*/  PLOP3.LUT P1, PT, PT, PT, UP1, 0x80, 0x8 ;  /* 0x000000000008781c */ /* 0x000fe40003f2f018 */
[----:B0-----:R-:W-:Y:S02]  /*04d0*/  ISETP.GE.U32.AND P4, PT, R42, UR10, PT ;  /* 0x0000000a2a007c0c */ /* 0x001fe4000bf86070 */
        /* <DEDUP_REMOVED lines=10> */
[----:B------:R-:W0:Y:S01]  /*0580*/  @!P4 LDC.64 R6, c[0x0][0x3e0] ;  /* 0x0000f800ff06cb82 */ /* 0x000e220000000a00 */
[----:B-1----:R-:W-:-:S02]  /*0590*/  MOV R5, UR12 ;  /* 0x0000000c00057c02 */ /* 0x002fc40008000f00 */
[----:B------:R-:W-:-:S04]  /*05a0*/  ISETP.GE.U32.AND P3, PT, R37, UR10, PT ;  /* 0x0000000a25007c0c */ /* 0x000fc8000bf66070 */
[----:B------:R-:W-:Y:S01]  /*05b0*/  ISETP.GE.AND.EX P3, PT, R22, UR11, PT, P3 ;  /* 0x0000000b16007c0c */ /* 0x000fe2000bf66330 */
[----:B------:R-:W1:Y:S02]  /*05c0*/  @!P5 LDC.64 R8, c[0x0][0x3e0] ;  /* 0x0000f800ff08db82 */ /* 0x000e640000000a00 */
[----:B------:R-:W-:-:S05]  /*05d0*/  VOTEU.ANY UP0, P1 ;  /* 0x0000000000ff7886 */ /* 0x000fca0000800100 */
[----:B------:R-:W-:Y:S01]  /*05e0*/  @UP0 UIADD3 UR9, UPT, UPT, UR9, 0x1, URZ ;  /* 0x0000000109090890 */ /* 0x000fe2000fffe0ff */
[----:B------:R-:W2:Y:S01]  /*05f0*/  @!P4 LDC.64 R12, c[0x0][0x390] ;  /* 0x0000e400ff0ccb82 */ /* 0x000ea20000000a00 */
[----:B------:R-:W-:Y:S02]  /*0600*/  UISETP.NE.AND UP0, UPT, UR5, URZ, UPT ;  /* 0x000000ff0500728c */ /* 0x000fe4000bf05270 */
[----:B------:R-:W-:Y:S01]  /*0610*/  @!UP1 UIADD3 UR9, UPT, UPT, -UR9, URZ, URZ ;  /* 0x000000ff09099290 */ /* 0x000fe2000fffe1ff */
[----:B0-----:R-:W-:-:S04]  /*0620*/  @!P4 IMAD R4, R10, R6, RZ ;  /* 0x000000060a04c224 */ /* 0x001fc800078e02ff */
[----:B------:R-:W0:Y:S04]  /*0630*/  @!P5 LDC.64 R14, c[0x0][0x390] ;  /* 0x0000e400ff0edb82 */ /* 0x000e280000000a00 */
[----:B------:R-:W-:Y:S01]  /*0640*/  @!UP0 ULOP3.LUT UR9, URZ, UR5, URZ, 0x33, !UPT ;  /* 0x00000005ff098292 */ /* 0x000fe2000f8e33ff */
[----:B------:R-:W-:-:S03]  /*0650*/  @!P4 IMAD R17, R42, R7, R4 ;  /* 0x000000072a11c224 */ /* 0x000fc600078e0204 */
[----:B------:R-:W-:Y:S01]  /*0660*/  UIADD3 UR8, UPT, UPT, -UR9, URZ, URZ ;  /* 0x000000ff09087290 */ /* 0x000fe2000fffe1ff */
[----:B------:R-:W3:Y:S01]  /*0670*/  @!P2 LDC.64 R10, c[0x0][0x3e0] ;  /* 0x0000f800ff0aab82 */ /* 0x000ee20000000a00 */
[----:B-1----:R-:W-:Y:S02]  /*0680*/  @!P5 IMAD R16, R16, R8, RZ ;  /* 0x000000081010d224 */ /* 0x002fe400078e02ff */
[----:B------:R-:W-:Y:S02]  /*0690*/  UIMAD UR8, UR5, UR8, UR7 ;  /* 0x00000008050872a4 */ /* 0x000fe4000f8e0207 */
[----:B------:R-:W-:Y:S01]  /*06a0*/  USHF.R.S32.HI UR5, URZ, 0x1f, UR9 ;  /* 0x0000001fff057899 */ /* 0x000fe20008011409 */
[----:B------:R-:W-:Y:S01]  /*06b0*/  @!P5 IMAD R19, R39, R9, R16 ;  /* 0x000000092713d224 */ /* 0x000fe200078e0210 */
[----:B------:R-:W-:Y:S01]  /*06c0*/  UIMAD UR8, UR8, 0xa0, URZ ;  /* 0x000000a0080878a4 */ /* 0x000fe2000f8e02ff */
[----:B------:R-:W1:Y:S01]  /*06d0*/  @!P3 LDC.64 R20, c[0x0][0x3e0] ;  /* 0x0000f800ff14bb82 */ /* 0x000e620000000a00 */
[----:B------:R-:W-:-:S04]  /*06e0*/  UIMAD UR5, UR5, UR12, URZ ;  /* 0x0000000c050572a4 */ /* 0x000fc8000f8e02ff */
[----:B------:R-:W-:Y:S01]  /*06f0*/  IADD3 R2, P1, PT, R2, UR8, RZ ;  /* 0x0000000802027c10 */ /* 0x000fe2000ff3e0ff */
[----:B------:R-:W-:Y:S01]  /*0700*/  UIMAD UR5, UR9, UR13, UR5 ;  /* 0x0000000d090572a4 */ /* 0x000fe2000f8e0205 */
[----:B------:R-:W-:Y:S01]  /*0710*/  MOV R3, UR8 ;  /* 0x0000000800037c02 */ /* 0x000fe20008000f00 */
[----:B------:R-:W4:Y:S03]  /*0720*/  @!P2 LDC.64 R24, c[0x0][0x390] ;  /* 0x0000e400ff18ab82 */ /* 0x000f260000000a00 */
[----:B------:R-:W-:Y:S02]  /*0730*/  LEA.HI.X.SX32 R3, R3, RZ, 0x1, P1 ;  /* 0x000000ff03037211 */ /* 0x000fe400008f0eff */
[----:B------:R-:W-:Y:S01]  /*0740*/  ISETP.GE.U32.AND P1, PT, R0, UR10, PT ;  /* 0x0000000a00007c0c */ /* 0x000fe2000bf26070 */
[----:B------:R-:W-:-:S03]  /*0750*/  IMAD.WIDE.U32 R2, R5, UR9, R2 ;  /* 0x0000000905027c25 */ /* 0x000fc6000f8e0002 */
[----:B------:R-:W-:Y:S02]  /*0760*/  ISETP.GE.AND.EX P1, PT, R26, UR11, PT, P1 ;  /* 0x0000000b1a007c0c */ /* 0x000fe4000bf26310 */
[----:B------:R-:W-:Y:S02]  /*0770*/  IADD3 R5, PT, PT, R3, UR5, RZ ;  /* 0x0000000503057c10 */ /* 0x000fe4000fffe0ff */
[-C--:B------:R-:W-:Y:S02]  /*0780*/  @!P4 MOV R4, R2.reuse ;  /* 0x000000020004c202 */ /* 0x080fe40000000f00 */
[----:B------:R-:W-:-:S03]  /*0790*/  @!P5 MOV R16, R2 ;  /* 0x000000020010d202 */ /* 0x000fc60000000f00 */
[----:B------:R-:W-:-:S05]  /*07a0*/  @!P4 IMAD.WIDE.U32 R6, R42, R6, R4 ;  /* 0x000000062a06c225 */ /* 0x000fca00078e0004 */
[----:B------:R-:W-:Y:S02]  /*07b0*/  @!P4 IADD3 R7, PT, PT, R7, R17, RZ ;  /* 0x000000110707c210 */ /* 0x000fe40007ffe0ff */
[C---:B--2---:R-:W-:Y:S02]  /*07c0*/  @!P4 LEA R12, P6, R6.reuse, R12, 0x2 ;  /* 0x0000000c060cc211 */ /* 0x044fe400078c10ff */
[----:B------:R-:W-:Y:S02]  /*07d0*/  @!P5 MOV R17, R5 ;  /* 0x000000050011d202 */ /* 0x000fe40000000f00 */
[----:B------:R-:W-:Y:S02]  /*07e0*/  @!P4 LEA.HI.X R13, R6, R13, R7, 0x2, P6 ;  /* 0x0000000d060dc211 */ /* 0x000fe400030f1407 */
[----:B------:R-:W-:Y:S01]  /*07f0*/  CS2R R6, SRZ ;  /* 0x0000000000067805 */ /* 0x000fe2000001ff00 */
[----:B------:R-:W-:-:S04]  /*0800*/  @!P5 IMAD.WIDE.U32 R8, R39, R8, R16 ;  /* 0x000000082708d225 */ /* 0x000fc800078e0010 */
[----:B---3--:R-:W-:Y:S01]  /*0810*/  @!P2 IMAD R16, R18, R10, RZ ;  /* 0x0000000a1210a224 */ /* 0x008fe200078e02ff */
[----:B------:R2:W3:Y:S01]  /*0820*/  @!P4 LDG.E.64 R6, desc[UR16][R12.64] ;  /* 0x000000100c06c981 */ /* 0x0004e2000c1e1b00 */
[----:B------:R-:W-:Y:S02]  /*0830*/  @!P5 IADD3 R9, PT, PT, R9, R19, RZ ;  /* 0x000000130909d210 */ /* 0x000fe40007ffe0ff */
[----:B0-----:R-:W-:Y:S01]  /*0840*/  @!P5 LEA R14, P6, R8, R14, 0x2 ;  /* 0x0000000e080ed211 */ /* 0x001fe200078c10ff */
[----:B------:R-:W-:Y:S01]  /*0850*/  @!P2 IMAD R23, R38, R11, R16 ;  /* 0x0000000b2617a224 */ /* 0x000fe200078e0210 */
[----:B------:R-:W-:Y:S01]  /*0860*/  ISETP.GE.U32.AND P4, PT, R36, UR10, PT ;  /* 0x0000000a24007c0c */ /* 0x000fe2000bf86070 */
[----:B------:R-:W0:Y:S01]  /*0870*/  @!P3 LDC.64 R18, c[0x0][0x390] ;  /* 0x0000e400ff12bb82 */ /* 0x000e220000000a00 */
[----:B------:R-:W-:Y:S02]  /*0880*/  @!P2 MOV R16, R2 ;  /* 0x000000020010a202 */ /* 0x000fe40000000f00 */
[----:B------:R-:W-:-:S02]  /*0890*/  @!P2 MOV R17, R5 ;  /* 0x000000050011a202 */ /* 0x000fc40000000f00 */
[----:B------:R-:W-:Y:S02]  /*08a0*/  @!P5 LEA.HI.X R15, R8, R15, R9, 0x2, P6 ;  /* 0x0000000f080fd211 */ /* 0x000fe400030f1409 */
[----:B------:R-:W-:Y:S02]  /*08b0*/  CS2R R8, SRZ ;  /* 0x0000000000087805 */ /* 0x000fe4000001ff00 */
[----:B------:R-:W-:Y:S01]  /*08c0*/  ISETP.GE.AND.EX P4, PT, R45, UR11, PT, P4 ;  /* 0x0000000b2d007c0c */ /* 0x000fe2000bf86340 */
[----:B--2---:R-:W2:Y:S01]  /*08d0*/  @!P1 LDC.64 R12, c[0x0][0x3e0] ;  /* 0x0000f800ff0c9b82 */ /* 0x004ea20000000a00 */
[----:B------:R-:W-:Y:S01]  /*08e0*/  @!P2 IMAD.WIDE.U32 R10, R38, R10, R16 ;  /* 0x0000000a260aa225 */ /* 0x000fe200078e0010 */
[----:B------:R-:W-:Y:S01]  /*08f0*/  ISETP.GE.U32.AND P6, PT, R31, UR10, PT ;  /* 0x0000000a1f007c0c */ /* 0x000fe2000bfc6070 */
[----:B------:R5:W3:Y:S02]  /*0900*/  @!P5 LDG.E.64 R8, desc[UR16][R14.64] ;  /* 0x000000100e08d981 */ /* 0x000ae4000c1e1b00 */
[----:B-1----:R-:W-:Y:S01]  /*0910*/  @!P3 IMAD R28, R22, R20, RZ ;  /* 0x00000014161cb224 */ /* 0x002fe200078e02ff */
[----:B------:R-:W-:-:S02]  /*0920*/  @!P2 IADD3 R11, PT, PT, R11, R23, RZ ;  /* 0x000000170b0ba210 */ /* 0x000fc40007ffe0ff */
[----:B------:R-:W-:Y:S01]  /*0930*/  ISETP.GE.AND.EX P5, PT, R44, UR11, PT, P6 ;  /* 0x0000000b2c007c0c */ /* 0x000fe2000bfa6360 */
[----:B------:R-:W1:Y:S01]  /*0940*/  @!P1 LDC.64 R22, c[0x0][0x390] ;  /* 0x0000e400ff169b82 */ /* 0x000e620000000a00 */
[C---:B----4-:R-:W-:Y:S01]  /*0950*/  @!P2 LEA R24, P6, R10.reuse, R24, 0x2 ;  /* 0x000000180a18a211 */ /* 0x050fe200078c10ff */
[----:B------:R-:W-:Y:S01]  /*0960*/  @!P3 IMAD R28, R37, R21, R28 ;  /* 0x00000015251cb224 */ /* 0x000fe200078e021c */
[----:B------:R-:W-:Y:S02]  /*0970*/  @!P1 MOV R27, R5 ;  /* 0x00000005001b9202 */ /* 0x000fe40000000f00 */
[----:B------:R-:W-:Y:S02]  /*0980*/  @!P2 LEA.HI.X R25, R10, R25, R11, 0x2, P6 ;  /* 0x000000190a19a211 */ /* 0x000fe400030f140b */
[----:B------:R-:W-:Y:S01]  /*0990*/  @!P3 MOV R10, R2 ;  /* 0x00000002000ab202 */ /* 0x000fe20000000f00 */
[----:B------:R-:W4:Y:S01]  /*09a0*/  @!P4 LDC.64 R16, c[0x0][0x3e0] ;  /* 0x0000f800ff10cb82 */ /* 0x000f220000000a00 */
[----:B------:R-:W-:-:S02]  /*09b0*/  @!P3 MOV R11, R5 ;  /* 0x00000005000bb202 */ /* 0x000fc40000000f00 */
[----:B------:R-:W-:Y:S01]  /*09c0*/  ISETP.GE.U32.AND P6, PT, R40, UR10, PT ;  /* 0x0000000a28007c0c */ /* 0x000fe2000bfc6070 */
[----:B------:R-:W-:Y:S01]  /*09d0*/  @!P3 IMAD.WIDE.U32 R20, R37, R20, R10 ;  /* 0x000000142514b225 */ /* 0x000fe200078e000a */
[----:B------:R-:W-:-:S03]  /*09e0*/  CS2R R10, SRZ ;  /* 0x00000000000a7805 */ /* 0x000fc6000001ff00 */
[----:B-----5:R-:W5:Y:S01]  /*09f0*/  @!P5 LDC.64 R14, c[0x0][0x3e0] ;  /* 0x0000f800ff0edb82 */ /* 0x020f620000000a00 */
[----:B------:R-:W-:Y:S01]  /*0a00*/  ISETP.GE.AND.EX P6, PT, R43, UR11, PT, P6 ;  /* 0x0000000b2b007c0c */ /* 0x000fe2000bfc6360 */
[----:B--2---:R-:W-:Y:S01]  /*0a10*/  @!P1 IMAD R29, R26, R12, RZ ;  /* 0x0000000c1a1d9224 */ /* 0x004fe200078e02ff */
[----:B------:R-:W-:Y:S01]  /*0a20*/  @!P1 MOV R26, R2 ;  /* 0x00000002001a9202 */ /* 0x000fe20000000f00 */
[----:B------:R2:W3:Y:S02]  /*0a30*/  @!P2 LDG.E.64 R10, desc[UR16][R24.64] ;  /* 0x00000010180aa981 */ /* 0x0004e4000c1e1b00 */
[C---:B------:R-:W-:Y:S01]  /*0a40*/  @!P1 IMAD R29, R0.reuse, R13, R29 ;  /* 0x0000000d001d9224 */ /* 0x040fe200078e021d */
[----:B------:R-:W-:Y:S01]  /*0a50*/  @!P3 IADD3 R28, PT, PT, R21, R28, RZ ;  /* 0x0000001c151cb210 */ /* 0x000fe20007ffe0ff */
[----:B------:R-:W-:Y:S01]  /*0a60*/  @!P1 IMAD.WIDE.U32 R12, R0, R12, R26 ;  /* 0x0000000c000c9225 */ /* 0x000fe200078e001a */
[C---:B0-----:R-:W-:Y:S01]  /*0a70*/  @!P3 LEA R18, P2, R20.reuse, R18, 0x2 ;  /* 0x000000121412b211 */ /* 0x041fe200078410ff */
[----:B------:R-:W0:Y:S03]  /*0a80*/  @!P4 LDC.64 R26, c[0x0][0x390] ;  /* 0x0000e400ff1acb82 */ /* 0x000e260000000a00 */
[----:B------:R-:W-:-:S02]  /*0a90*/  @!P3 LEA.HI.X R19, R20, R19, R28, 0x2, P2 ;  /* 0x000000131413b211 */ /* 0x000fc400010f141c */
[----:B------:R-:W-:Y:S02]  /*0aa0*/  @!P1 IADD3 R29, PT, PT, R13, R29, RZ ;  /* 0x0000001d0d1d9210 */ /* 0x000fe40007ffe0ff */
[C---:B-1----:R-:W-:Y:S01]  /*0ab0*/  @!P1 LEA R22, P2, R12.reuse, R22, 0x2 ;  /* 0x000000160c169211 */ /* 0x042fe200078410ff */
[----:B----4-:R-:W-:Y:S01]  /*0ac0*/  @!P4 IMAD R28, R45, R16, RZ ;  /* 0x000000102d1cc224 */ /* 0x010fe200078e02ff */
[----:B------:R-:W-:Y:S01]  /*0ad0*/  @!P4 MOV R13, R5 ;  /* 0x00000005000dc202 */ /* 0x000fe20000000f00 */
[----:B------:R-:W1:Y:S01]  /*0ae0*/  @!P5 LDC.64 R20, c[0x0][0x390] ;  /* 0x0000e400ff14db82 */ /* 0x000e620000000a00 */
[----:B------:R-:W-:Y:S02]  /*0af0*/  @!P1 LEA.HI.X R23, R12, R23, R29, 0x2, P2 ;  /* 0x000000170c179211 */ /* 0x000fe400010f141d */
[----:B------:R-:W-:Y:S01]  /*0b00*/  @!P4 MOV R12, R2 ;  /* 0x00000002000cc202 */ /* 0x000fe20000000f00 */
[----:B------:R-:W-:-:S04]  /*0b10*/  @!P4 IMAD R28, R36, R17, R28 ;  /* 0x00000011241cc224 */ /* 0x000fc800078e021c */
[----:B------:R-:W-:Y:S01]  /*0b20*/  @!P4 IMAD.WIDE.U32 R16, R36, R16, R12 ;  /* 0x000000102410c225 */ /* 0x000fe200078e000c */
[----:B------:R-:W-:Y:S01]  /*0b30*/  CS2R R12, SRZ ;  /* 0x00000000000c7805 */ /* 0x000fe2000001ff00 */
[----:B--2---:R-:W2:Y:S02]  /*0b40*/  @!P6 LDC.64 R24, c[0x0][0x3e0] ;  /* 0x0000f800ff18eb82 */ /* 0x004ea40000000a00 */
[----:B-----5:R-:W-:-:S03]  /*0b50*/  @!P5 IMAD R29, R44, R14, RZ ;  /* 0x0000000e2c1dd224 */ /* 0x020fc600078e02ff */
[----:B------:R4:W5:Y:S01]  /*0b60*/  @!P1 LDG.E.64 R12, desc[UR16][R22.64] ;  /* 0x00000010160c9981 */ /* 0x000962000c1e1b00 */
[----:B------:R-:W-:Y:S01]  /*0b70*/  @!P5 IMAD R29, R31, R15, R29 ;  /* 0x0000000f1f1dd224 */ /* 0x000fe200078e021d */
[----:B------:R-:W-:Y:S02]  /*0b80*/  @!P4 IADD3 R28, PT, PT, R17, R28, RZ ;  /* 0x0000001c111cc210 */ /* 0x000fe40007ffe0ff */
[----:B----4-:R-:W-:Y:S02]  /*0b90*/  @!P5 MOV R22, R2 ;  /* 0x000000020016d202 */ /* 0x010fe40000000f00 */
[----:B------:R-:W-:Y:S02]  /*0ba0*/  @!P5 MOV R23, R5 ;  /* 0x000000050017d202 */ /* 0x000fe40000000f00 */
[----:B0-----:R-:W-:Y:S01]  /*0bb0*/  @!P4 LEA R26, P2, R16, R26, 0x2 ;  /* 0x0000001a101ac211 */ /* 0x001fe200078410ff */
[----:B------:R-:W-:-:S03]  /*0bc0*/  @!P5 IMAD.WIDE.U32 R14, R31, R14, R22 ;  /* 0x0000000e1f0ed225 */ /* 0x000fc600078e0016 */
[----:B------:R-:W0:Y:S01]  /*0bd0*/  @!P6 LDC.64 R22, c[0x0][0x390] ;  /* 0x0000e400ff16eb82 */ /* 0x000e220000000a00 */
[----:B------:R-:W-:Y:S02]  /*0be0*/  @!P4 LEA.HI.X R27, R16, R27, R28, 0x2, P2 ;  /* 0x0000001b101bc211 */ /* 0x000fe400010f141c */
[----:B------:R-:W-:Y:S02]  /*0bf0*/  @!P5 IADD3 R29, PT, PT, R15, R29, RZ ;  /* 0x0000001d0f1dd210 */ /* 0x000fe40007ffe0ff */
[----:B-1----:R-:W-:Y:S01]  /*0c00*/  @!P5 LEA R20, P2, R14, R20, 0x2 ;  /* 0x000000140e14d211 */ /* 0x002fe200078410ff */
[----:B--2---:R-:W-:-:S03]  /*0c10*/  @!P6 IMAD R32, R43, R24, RZ ;  /* 0x000000182b20e224 */ /* 0x004fc600078e02ff */
[----:B------:R-:W-:Y:S02]  /*0c20*/  @!P5 LEA.HI.X R21, R14, R21, R29, 0x2, P2 ;  /* 0x000000150e15d211 */ /* 0x000fe400010f141d */
[----:B------:R-:W-:Y:S02]  /*0c30*/  CS2R R14, SRZ ;  /* 0x00000000000e7805 */ /* 0x000fe4000001ff00 */
[----:B------:R-:W-:Y:S02]  /*0c40*/  @!P6 MOV R28, R2 ;  /* 0x00000002001ce202 */ /* 0x000fe40000000f00 */
[----:B------:R-:W-:Y:S02]  /*0c50*/  @!P6 MOV R29, R5 ;  /* 0x00000005001de202 */ /* 0x000fe40000000f00 */
[----:B------:R-:W-:Y:S01]  /*0c60*/  CS2R R16, SRZ ;  /* 0x0000000000107805 */ /* 0x000fe2000001ff00 */
[C---:B------:R-:W-:Y:S01]  /*0c70*/  @!P6 IMAD R32, R40.reuse, R25, R32 ;  /* 0x000000192820e224 */ /* 0x040fe200078e0220 */
[----:B------:R1:W2:Y:S01]  /*0c80*/  @!P3 LDG.E.64 R14, desc[UR16][R18.64] ;  /* 0x00000010120eb981 */ /* 0x0002a2000c1e1b00 */
[----:B------:R-:W-:-:S03]  /*0c90*/  @!P6 IMAD.WIDE.U32 R24, R40, R24, R28 ;  /* 0x000000182818e225 */ /* 0x000fc600078e001c */
[----:B------:R4:W2:Y:S02]  /*0ca0*/  @!P4 LDG.E.64 R16, desc[UR16][R26.64] ;  /* 0x000000101a10c981 */ /* 0x0008a4000c1e1b00 */
[----:B------:R-:W-:Y:S02]  /*0cb0*/  @!P6 IADD3 R32, PT, PT, R25, R32, RZ ;  /* 0x000000201920e210 */ /* 0x000fe40007ffe0ff */
[----:B-1----:R-:W-:Y:S02]  /*0cc0*/  CS2R R18, SRZ ;  /* 0x0000000000127805 */ /* 0x002fe4000001ff00 */
[C---:B0-----:R-:W-:Y:S02]  /*0cd0*/  @!P6 LEA R22, P2, R24.reuse, R22, 0x2 ;  /* 0x000000161816e211 */ /* 0x041fe400078410ff */
[----:B------:R-:W-:Y:S02]  /*0ce0*/  CS2R R28, SRZ ;  /* 0x00000000001c7805 */ /* 0x000fe4000001ff00 */
[----:B------:R-:W-:Y:S01]  /*0cf0*/  @!P6 LEA.HI.X R23, R24, R23, R32, 0x2, P2 ;  /* 0x000000171817e211 */ /* 0x000fe200010f1420 */
[----:B------:R0:W2:Y:S04]  /*0d00*/  @!P5 LDG.E.64 R18, desc[UR16][R20.64] ;  /* 0x000000101412d981 */ /* 0x0000a8000c1e1b00 */
[----:B------:R1:W2:Y:S01]  /*0d10*/  @!P6 LDG.E.64 R28, desc[UR16][R22.64] ;  /* 0x00000010161ce981 */ /* 0x0002a2000c1e1b00 */
[----:B------:R-:W4:Y:S02]  /*0d20*/  S2R R35, SR_LANEID ;  /* 0x0000000000237919 */ /* 0x000f240000000000 */
[----:B----4-:R-:W-:Y:S01]  /*0d30*/  ISETP.GT.AND P2, PT, R35, 0x1e, PT ;  /* 0x0000001e2300780c */ /* 0x010fe20003f44270 */
[----:B---3--:R-:W-:Y:S01]  /*0d40*/  FMUL.FTZ R33, R7, R7 ;  /* 0x0000000707217220 */ /* 0x008fe20000410000 */
[----:B------:R-:W-:-:S03]  /*0d50*/  FADD.FTZ R26, R6, R7 ;  /* 0x00000007061a7221 */ /* 0x000fc60000010000 */
[----:B------:R-:W-:Y:S01]  /*0d60*/  FFMA.FTZ R24, R6, R6, R33 ;  /* 0x0000000606187223 */ /* 0x000fe20000010021 */
[----:B0-----:R-:W-:-:S04]  /*0d70*/  FMUL.FTZ R21, R9, R9 ;  /* 0x0000000909157220 */ /* 0x001fc80000410000 */
[----:B------:R-:W-:Y:S01]  /*0d80*/  FFMA.FTZ R21, R8, R8, R21 ;  /* 0x0000000808157223 */ /* 0x000fe20000010015 */
[----:B-1----:R-:W-:-:S04]  /*0d90*/  FMUL.FTZ R23, R11, R11 ;  /* 0x0000000b0b177220 */ /* 0x002fc80000410000 */
[----:B------:R-:W-:Y:S01]  /*0da0*/  FFMA.FTZ R23, R10, R10, R23 ;  /* 0x0000000a0a177223 */ /* 0x000fe20000010017 */
[----:B-----5:R-:W-:Y:S01]  /*0db0*/  FMUL.FTZ R25, R13, R13 ;  /* 0x0000000d0d197220 */ /* 0x020fe20000410000 */
[----:B------:R-:W-:-:S03]  /*0dc0*/  FADD.FTZ R27, R12, R13 ;  /* 0x0000000d0c1b7221 */ /* 0x000fc60000010000 */
[----:B------:R-:W-:Y:S01]  /*0dd0*/  FFMA.FTZ R25, R12, R12, R25 ;  /* 0x0000000c0c197223 */ /* 0x000fe20000010019 */
[----:B------:R-:W-:-:S03]  /*0de0*/  FADD.FTZ R27, RZ, R27 ;  /* 0x0000001bff1b7221 */ /* 0x000fc60000010000 */
[----:B------:R-:W-:Y:S01]  /*0df0*/  FADD.FTZ R25, RZ, R25 ;  /* 0x00000019ff197221 */ /* 0x000fe20000010000 */
[----:B------:R-:W-:-:S03]  /*0e00*/  FADD.FTZ R20, R27, R26 ;  /* 0x0000001a1b147221 */ /* 0x000fc60000010000 */
[----:B------:R-:W-:Y:S01]  /*0e10*/  FADD.FTZ R22, R25, R24 ;  /* 0x0000001819167221 */ /* 0x000fe20000010000 */
[----:B------:R-:W-:-:S03]  /*0e20*/  FADD.FTZ R25, R8, R9 ;  /* 0x0000000908197221 */ /* 0x000fc60000010000 */
[----:B------:R-:W-:Y:S01]  /*0e30*/  FADD.FTZ R22, R22, R21 ;  /* 0x0000001516167221 */ /* 0x000fe20000010000 */
[----:B------:R-:W-:Y:S01]  /*0e40*/  FADD.FTZ R20, R20, R25 ;  /* 0x0000001914147221 */ /* 0x000fe20000010000 */
[----:B------:R-:W-:Y:S02]  /*0e50*/  FADD.FTZ R25, R10, R11 ;  /* 0x0000000b0a197221 */ /* 0x000fe40000010000 */
[----:B------:R-:W-:Y:S02]  /*0e60*/  FADD.FTZ R22, R22, R23 ;  /* 0x0000001716167221 */ /* 0x000fe40000010000 */
[----:B------:R-:W-:Y:S01]  /*0e70*/  FADD.FTZ R20, R20, R25 ;  /* 0x0000001914147221 */ /* 0x000fe20000010000 */
[----:B--2---:R-:W-:Y:S01]  /*0e80*/  FMUL.FTZ R21, R15, R15 ;  /* 0x0000000f0f157220 */ /* 0x004fe20000410000 */
[----:B------:R-:W-:-:S03]  /*0e90*/  FADD.FTZ R23, R14, R15 ;  /* 0x0000000f0e177221 */ /* 0x000fc60000010000 */
[----:B------:R-:W-:Y:S01]  /*0ea0*/  FFMA.FTZ R25, R14, R14, R21 ;  /* 0x0000000e0e197223 */ /* 0x000fe20000010015 */
[----:B------:R-:W-:Y:S01]  /*0eb0*/  FMUL.FTZ R21, R17, R17 ;  /* 0x0000001111157220 */ /* 0x000fe20000410000 */
[----:B------:R-:W-:Y:S02]  /*0ec0*/  FADD.FTZ R20, R20, R23 ;  /* 0x0000001714147221 */ /* 0x000fe40000010000 */
[----:B------:R-:W-:Y:S01]  /*0ed0*/  FADD.FTZ R22, R22, R25 ;  /* 0x0000001916167221 */ /* 0x000fe20000010000 */
[C---:B------:R-:W-:Y:S01]  /*0ee0*/  FFMA.FTZ R25, R16.reuse, R16, R21 ;  /* 0x0000001010197223 */ /* 0x040fe20000010015 */
[----:B------:R-:W-:-:S03]  /*0ef0*/  FADD.FTZ R23, R16, R17 ;  /* 0x0000001110177221 */ /* 0x000fc60000010000 */
[----:B------:R-:W-:Y:S01]  /*0f00*/  FADD.FTZ R22, R22, R25 ;  /* 0x0000001916167221 */ /* 0x000fe20000010000 */
[----:B------:R-:W-:Y:S01]  /*0f10*/  FMUL.FTZ R21, R19, R19 ;  /* 0x0000001313157220 */ /* 0x000fe20000410000 */
[----:B------:R-:W-:Y:S01]  /*0f20*/  FADD.FTZ R20, R20, R23 ;  /* 0x0000001714147221 */ /* 0x000fe20000010000 */
[C---:B------:R-:W-:Y:S02]  /*0f30*/  FADD.FTZ R23, R18.reuse, R19 ;  /* 0x0000001312177221 */ /* 0x040fe40000010000 */
        /* <DEDUP_REMOVED lines=36> */
[----:B01----:R-:W-:Y:S01]  /*1180*/  FADD.FTZ R32, R20, R22 ;  /* 0x0000001614207221 */ /* 0x003fe20000010000 */
[----:B---3--:R-:W-:-:S11]  /*1190*/  FADD.FTZ R33, R21, R23 ;  /* 0x0000001715217221 */ /* 0x008fd60000010000 */
[----:B------:R-:W0:Y:S01]  /*11a0*/  @!P2 S2R R24, SR_CgaCtaId ;  /* 0x000000000018a919 */ /* 0x000e220000008800 */
[----:B------:R-:W-:Y:S02]  /*11b0*/  @!P2 MOV R26, 0x400 ;  /* 0x00000400001aa802 */ /* 0x000fe40000000f00 */
[----:B------:R-:W-:-:S04]  /*11c0*/  @!P2 SHF.R.U32.HI R25, RZ, 0x2, R34 ;  /* 0x00000002ff19a819 */ /* 0x000fc80000011622 */
[----:B------:R-:W-:Y:S02]  /*11d0*/  @!P2 LOP3.LUT R25, R25, 0xf8, RZ, 0xc0, !PT ;  /* 0x000000f81919a812 */ /* 0x000fe400078ec0ff */
[----:B0-----:R-:W-:-:S04]  /*11e0*/  @!P2 LEA R24, R24, R26, 0x18 ;  /* 0x0000001a1818a211 */ /* 0x001fc800078ec0ff */
[----:B------:R-:W-:-:S05]  /*11f0*/  @!P2 IADD3 R24, PT, PT, R25, R24, RZ ;  /* 0x000000181918a210 */ /* 0x000fca0007ffe0ff */
[----:B------:R2:W-:Y:S02]  /*1200*/  @!P2 STS.64 [R24+0x18], R32 ;  /* 0x000018201800a388 */ /* 0x0005e40000000a00 */
.L_x_3632:
[----:B------:R-:W-:Y:S05]  /*1210*/  BSYNC.RECONVERGENT B0 ;  /* 0x0000000000007941 */ /* 0x000fea0003800200 */
.L_x_3631:
        /* <DEDUP_REMOVED lines=9> */
[----:B--2---:R-:W2:Y:S01]  /*12b0*/  LDS.128 R24, [UR5+0x30] ;  /* 0x00003005ff187984 */ /* 0x004ea20008000c00 */
[----:B-1----:R-:W-:Y:S01]  /*12c0*/  FADD.FTZ R20, R32, R20 ;  /* 0x0000001420147221 */ /* 0x002fe20000010000 */
[----:B------:R-:W-:Y:S02]  /*12d0*/  FADD.FTZ R21, R33, R21 ;  /* 0x0000001521157221 */ /* 0x000fe40000010000 */
[----:B0-----:R-:W0:Y:S01]  /*12e0*/  LDS.128 R32, [UR5+0x40] ;  /* 0x00004005ff207984 */ /* 0x001e220008000c00 */
[----:B------:R-:W-:Y:S01]  /*12f0*/  FADD.FTZ R22, R20, R22 ;  /* 0x0000001614167221 */ /* 0x000fe20000010000 */
[----:B------:R-:W-:-:S03]  /*1300*/  FADD.FTZ R21, R21, R23 ;  /* 0x0000001715157221 */ /* 0x000fc60000010000 */
[----:B--2---:R-:W-:Y:S01]  /*1310*/  FADD.FTZ R22, R22, R24 ;  /* 0x0000001816167221 */ /* 0x004fe20000010000 */
[----:B------:R-:W-:-:S03]  /*1320*/  FADD.FTZ R25, R21, R25 ;  /* 0x0000001915197221 */ /* 0x000fc60000010000 */
[----:B------:R-:W-:Y:S01]  /*1330*/  FADD.FTZ R26, R22, R26 ;  /* 0x0000001a161a7221 */ /* 0x000fe20000010000 */
[----:B------:R-:W-:Y:S01]  /*1340*/  FADD.FTZ R25, R25, R27 ;  /* 0x0000001b19197221 */ /* 0x000fe20000010000 */
[----:B------:R-:W1:Y:S02]  /*1350*/  LDS.128 R20, [UR5+0x50] ;  /* 0x00005005ff147984 */ /* 0x000e640008000c00 */
[----:B0-----:R-:W-:Y:S01]  /*1360*/  FADD.FTZ R26, R26, R32 ;  /* 0x000000201a1a7221 */ /* 0x001fe20000010000 */
[----:B------:R-:W-:-:S03]  /*1370*/  FADD.FTZ R33, R25, R33 ;  /* 0x0000002119217221 */ /* 0x000fc60000010000 */
[----:B------:R-:W-:Y:S01]  /*1380*/  FADD.FTZ R34, R26, R34 ;  /* 0x000000221a227221 */ /* 0x000fe20000010000 */
[----:B------:R-:W-:Y:S01]  /*1390*/  FADD.FTZ R33, R33, R35 ;  /* 0x0000002321217221 */ /* 0x000fe20000010000 */
[----:B------:R-:W0:Y:S02]  /*13a0*/  LDS.128 R24, [UR5+0x60] ;  /* 0x00006005ff187984 */ /* 0x000e240008000c00 */
        /* <DEDUP_REMOVED lines=31> */
.L_x_3634:
[----:B------:R-:W-:Y:S05]  /*15a0*/  BSYNC.RECONVERGENT B0 ;  /* 0x0000000000007941 */ /* 0x000fea0003800200 */
.L_x_3633:
        /* <DEDUP_REMOVED lines=33> */
.L_x_3637:
[----:B------:R-:W2:Y:S04]  /*17c0*/  LDG.E.STRONG.GPU R23, desc[UR16][R20.64] ;  /* 0x0000001014177981 */ /* 0x000ea8000c1ef900 */
[----:B--2---:R-:W-:Y:S01]  /*17d0*/  CCTL.IVALL ;  /* 0x00000000ff00798f */ /* 0x004fe20002000000 */
[----:B------:R-:W-:Y:S05]  /*17e0*/  YIELD ;  /* 0x0000000000007946 */ /* 0x000fea0003800000 */
[----:B------:R-:W-:-:S13]  /*17f0*/  ISETP.NE.AND P4, PT, R23, R22, PT ;  /* 0x000000161700720c */ /* 0x000fda0003f85270 */
[----:B------:R-:W-:Y:S05]  /*1800*/  @P4 BRA `(.L_x_3637) ;  /* 0xfffffffc00ec4947 */ /* 0x000fea000383ffff */
.L_x_3636:
        /* <DEDUP_REMOVED lines=15> */
.L_x_3639:
        /* <DEDUP_REMOVED lines=91> */
.L_x_3638:
        /* <DEDUP_REMOVED lines=52> */
.L_x_3640:
        /* <DEDUP_REMOVED lines=28> */
.L_x_3641:
        /* <DEDUP_REMOVED lines=13> */
.L_x_3642:
[----:B------:R-:W-:Y:S05]  /*2480*/  BSYNC.RECONVERGENT B0 ;  /* 0x0000000000007941 */ /* 0x000fea0003800200 */
.L_x_3635:
        /* <DEDUP_REMOVED lines=50> */
[----:B------:R-:W1:Y:S01]  /*27b0*/  LDCU.64 UR18, c[0x0][0x3e0] ;  /* 0x00007c00ff1277ac */ /* 0x000e620008000a00 */
[----:B------:R-:W-:Y:S01]  /*27c0*/  MOV R24, R2 ;  /* 0x0000000200187202 */ /* 0x000fe20000000f00 */
[----:B------:R-:W-:Y:S01]  /*27d0*/  FADD.FTZ R27, R13, -UR5 ;  /* 0x800000050d1b7e21 */ /* 0x000fe20008010000 */
[----:B------:R-:W-:Y:S01]  /*27e0*/  MOV R25, R5 ;  /* 0x0000000500197202 */ /* 0x000fe20000000f00 */
[----:B------:R-:W2:Y:S01]  /*27f0*/  LDCU.64 UR10, c[0x0][0x380] ;  /* 0x00007000ff0a77ac */ /* 0x000ea20008000a00 */
[----:B-1----:R-:W-:Y:S02]  /*2800*/  IMAD R26, R35, UR18, RZ ;  /* 0x00000012231a7c24 */ /* 0x002fe4000f8e02ff */
[----:B------:R-:W-:-:S04]  /*2810*/  IMAD.WIDE.U32 R24, R0, UR18, R24 ;  /* 0x0000001200187c25 */ /* 0x000fc8000f8e0018 */
[----:B0-----:R-:W-:Y:S02]  /*2820*/  IMAD R32, R0, UR19, R26 ;  /* 0x0000001300207c24 */ /* 0x001fe4000f8e021a */
[----:B------:R-:W-:Y:S01]  /*2830*/  FADD.FTZ R26, R12, -UR5 ;  /* 0x800000050c1a7e21 */ /* 0x000fe20008010000 */
[----:B--2---:R-:W-:Y:S02]  /*2840*/  LEA R12, P2, R24, UR10, 0x2 ;  /* 0x0000000a180c7c11 */ /* 0x004fe4000f8410ff */
[----:B------:R-:W-:Y:S01]  /*2850*/  IADD3 R13, PT, PT, R25, R32, RZ ;  /* 0x00000020190d7210 */ /* 0x000fe20007ffe0ff */
[----:B------:R-:W-:Y:S01]  /*2860*/  FMUL.FTZ R26, R26, UR8 ;  /* 0x000000081a1a7c20 */ /* 0x000fe20008410000 */
[----:B------:R-:W-:Y:S02]  /*2870*/  FMUL.FTZ R25, R27, UR8 ;  /* 0x000000081b197c20 */ /* 0x000fe40008410000 */
[----:B------:R-:W-:Y:S01]  /*2880*/  LEA.HI.X R13, R24, UR11, R13, 0x2, P2 ;  /* 0x0000000b180d7c11 */ /* 0x000fe200090f140d */
[----:B-----5:R-:W-:Y:S01]  /*2890*/  FFMA.FTZ R24, R20, R26, R22 ;  /* 0x0000001a14187223 */ /* 0x020fe20000010016 */
[----:B------:R-:W-:-:S05]  /*28a0*/  FFMA.FTZ R25, R21, R25, R23 ;  /* 0x0000001915197223 */ /* 0x000fca0000010017 */
[----:B------:R1:W-:Y:S02]  /*28b0*/  STG.E.64 desc[UR16][R12.64], R24 ;  /* 0x000000180c007986 */ /* 0x0003e4000c101b10 */
.L_x_3646:
[----:B------:R-:W-:Y:S05]  /*28c0*/  BSYNC.RECONVERGENT B1 ;  /* 0x0000000000017941 */ /* 0x000fea0003800200 */
.L_x_3645:
[----:B------:R-:W-:Y:S04]  /*28d0*/  BSSY.RECONVERGENT B1, `(.L_x_3647) ;  /* 0x0000013000017945 */ /* 0x000fe80003800200 */
[----:B------:R-:W-:Y:S05]  /*28e0*/  @P3 BRA `(.L_x_3648) ;  /* 0x0000000000443947 */ /* 0x000fea0003800000 */
[----:B------:R-:W2:Y:S01]  /*28f0*/  LDCU.64 UR10, c[0x0][0x3e0] ;  /* 0x00007c00ff0a77ac */ /* 0x000ea20008000a00 */
[----:B-1----:R-:W-:Y:S01]  /*2900*/  MOV R12, R2 ;  /* 0x00000002000c7202 */ /* 0x002fe20000000f00 */
[----:B------:R-:W-:Y:S01]  /*2910*/  FADD.FTZ R6, R6, -UR5 ;  /* 0x8000000506067e21 */ /* 0x000fe20008010000 */
[----:B------:R-:W-:Y:S01]  /*2920*/  MOV R13, R5 ;  /* 0x00000005000d7202 */ /* 0x000fe20000000f00 */
[----:B------:R-:W1:Y:S01]  /*2930*/  LDCU.64 UR18, c[0x0][0x380] ;  /* 0x00007000ff1277ac */ /* 0x000e620008000a00 */
[----:B------:R-:W-:Y:S01]  /*2940*/  FADD.FTZ R7, R7, -UR5 ;  /* 0x8000000507077e21 */ /* 0x000fe20008010000 */
[----:B------:R-:W-:-:S03]  /*2950*/  FMUL.FTZ R25, R6, UR8 ;  /* 0x0000000806197c20 */ /* 0x000fc60008410000 */
[----:B------:R-:W-:Y:S01]  /*2960*/  FMUL.FTZ R26, R7, UR8 ;  /* 0x00000008071a7c20 */ /* 0x000fe20008410000 */
[----:B--2---:R-:W-:Y:S02]  /*2970*/  IMAD R24, R34, UR10, RZ ;  /* 0x0000000a22187c24 */ /* 0x004fe4000f8e02ff */
[----:B------:R-:W-:-:S04]  /*2980*/  IMAD.WIDE.U32 R12, R42, UR10, R12 ;  /* 0x0000000a2a0c7c25 */ /* 0x000fc8000f8e000c */
[----:B------:R-:W-:Y:S01]  /*2990*/  IMAD R24, R42, UR11, R24 ;  /* 0x0000000b2a187c24 */ /* 0x000fe2000f8e0218 */
[----:B-1----:R-:W-:-:S04]  /*29a0*/  LEA R6, P2, R12, UR18, 0x2 ;  /* 0x000000120c067c11 */ /* 0x002fc8000f8410ff */
[----:B------:R-:W-:Y:S01]  /*29b0*/  IADD3 R13, PT, PT, R13, R24, RZ ;  /* 0x000000180d0d7210 */ /* 0x000fe20007ffe0ff */
[----:B-----5:R-:W-:Y:S01]  /*29c0*/  FFMA.FTZ R24, R20, R25, R22 ;  /* 0x0000001914187223 */ /* 0x020fe20000010016 */
[----:B------:R-:W-:Y:S02]  /*29d0*/  FFMA.FTZ R25, R21, R26, R23 ;  /* 0x0000001a15197223 */ /* 0x000fe40000010017 */
[----:B------:R-:W-:-:S05]  /*29e0*/  LEA.HI.X R7, R12, UR19, R13, 0x2, P2 ;  /* 0x000000130c077c11 */ /* 0x000fca00090f140d */
[----:B------:R2:W-:Y:S02]  /*29f0*/  STG.E.64 desc[UR16][R6.64], R24 ;  /* 0x0000001806007986 */ /* 0x0005e4000c101b10 */
.L_x_3648:
[----:B------:R-:W-:Y:S05]  /*2a00*/  BSYNC.RECONVERGENT B1 ;  /* 0x0000000000017941 */ /* 0x000fea0003800200 */
.L_x_3647:
[----:B--2---:R-:W-:Y:S01]  /*2a10*/  SHF.R.S32.HI R6, RZ, 0x1f, R39 ;  /* 0x0000001fff067819 */ /* 0x004fe20000011427 */
[----:B------:R-:W-:Y:S01]  /*2a20*/  BSSY.RECONVERGENT B1, `(.L_x_3649) ;  /* 0x000001f000017945 */ /* 0x000fe20003800200 */
[----:B------:R-:W-:Y:S02]  /*2a30*/  ISETP.GE.U32.AND P6, PT, R37, UR12, PT ;  /* 0x0000000c25007c0c */ /* 0x000fe4000bfc6070 */
[----:B------:R-:W-:Y:S02]  /*2a40*/  ISETP.GE.AND.EX P5, PT, R6, UR13, PT, P5 ;  /* 0x0000000d06007c0c */ /* 0x000fe4000bfa6350 */
[----:B------:R-:W-:Y:S02]  /*2a50*/  ISETP.GE.U32.AND P2, PT, R36, UR12, PT ;  /* 0x0000000c24007c0c */ /* 0x000fe4000bf46070 */
[----:B------:R-:W-:Y:S02]  /*2a60*/  ISETP.GE.U32.AND P3, PT, R31, UR12, PT ;  /* 0x0000000c1f007c0c */ /* 0x000fe4000bf66070 */
[----:B------:R-:W-:-:S02]  /*2a70*/  SHF.R.S32.HI R26, RZ, 0x1f, R38 ;  /* 0x0000001fff1a7819 */ /* 0x000fc40000011426 */
[----:B-1----:R-:W-:Y:S02]  /*2a80*/  SHF.R.S32.HI R25, RZ, 0x1f, R37 ;  /* 0x0000001fff197819 */ /* 0x002fe40000011425 */
[----:B------:R-:W-:Y:S02]  /*2a90*/  ISETP.GE.U32.AND P4, PT, R40, UR12, PT ;  /* 0x0000000c28007c0c */ /* 0x000fe4000bf86070 */
[----:B------:R-:W-:Y:S02]  /*2aa0*/  ISETP.GE.AND.EX P1, PT, R26, UR13, PT, P1 ;  /* 0x0000000d1a007c0c */ /* 0x000fe4000bf26310 */
[----:B------:R-:W-:Y:S02]  /*2ab0*/  ISETP.GE.AND.EX P6, PT, R25, UR13, PT, P6 ;  /* 0x0000000d19007c0c */ /* 0x000fe4000bfc6360 */
[----:B------:R-:W-:Y:S02]  /*2ac0*/  ISETP.GE.AND.EX P2, PT, R45, UR13, PT, P2 ;  /* 0x0000000d2d007c0c */ /* 0x000fe4000bf46320 */
[----:B------:R-:W-:-:S02]  /*2ad0*/  ISETP.GE.AND.EX P3, PT, R44, UR13, PT, P3 ;  /* 0x0000000d2c007c0c */ /* 0x000fc4000bf66330 */
[----:B------:R-:W-:Y:S01]  /*2ae0*/  ISETP.GE.AND.EX P4, PT, R43, UR13, PT, P4 ;  /* 0x0000000d2b007c0c */ /* 0x000fe2000bf86340 */
[----:B------:R-:W-:-:S12]  /*2af0*/  @P5 BRA `(.L_x_3650) ;  /* 0x0000000000445947 */ /* 0x000fd80003800000 */
[----:B------:R-:W1:Y:S01]  /*2b00*/  LDCU.64 UR10, c[0x0][0x3e0] ;  /* 0x00007c00ff0a77ac */ /* 0x000e620008000a00 */
[----:B------:R-:W-:Y:S01]  /*2b10*/  MOV R7, R5 ;  /* 0x0000000500077202 */ /* 0x000fe20000000f00 */
[----:B------:R-:W-:Y:S01]  /*2b20*/  FADD.FTZ R8, R8, -UR5 ;  /* 0x8000000508087e21 */ /* 0x000fe20008010000 */
[----:B------:R-:W-:Y:S01]  /*2b30*/  FADD.FTZ R9, R9, -UR5 ;  /* 0x8000000509097e21 */ /* 0x000fe20008010000 */
[----:B------:R-:W2:Y:S02]  /*2b40*/  LDCU.64 UR18, c[0x0][0x380] ;  /* 0x00007000ff1277ac */ /* 0x000ea40008000a00 */
[----:B------:R-:W-:Y:S01]  /*2b50*/  FMUL.FTZ R13, R8, UR8 ;  /* 0x00000008080d7c20 */ /* 0x000fe20008410000 */
[----:B------:R-:W-:Y:S01]  /*2b60*/  FMUL.FTZ R24, R9, UR8 ;  /* 0x0000000809187c20 */ /* 0x000fe20008410000 */
[----:B-1----:R-:W-:Y:S01]  /*2b70*/  IMAD R12, R6, UR10, RZ ;  /* 0x0000000a060c7c24 */ /* 0x002fe2000f8e02ff */
[----:B------:R-:W-:-:S03]  /*2b80*/  MOV R6, R2 ;  /* 0x0000000200067202 */ /* 0x000fc60000000f00 */
[C---:B------:R-:W-:Y:S02]  /*2b90*/  IMAD R12, R39.reuse, UR11, R12 ;  /* 0x0000000b270c7c24 */ /* 0x040fe4000f8e020c */
[----:B------:R-:W-:-:S03]  /*2ba0*/  IMAD.WIDE.U32 R6, R39, UR10, R6 ;  /* 0x0000000a27067c25 */ /* 0x000fc6000f8e0006 */
[----:B--2---:R-:W-:Y:S02]  /*2bb0*/  LEA R8, P5, R6, UR18, 0x2 ;  /* 0x0000001206087c11 */ /* 0x004fe4000f8a10ff */
[----:B------:R-:W-:Y:S01]  /*2bc0*/  IADD3 R7, PT, PT, R7, R12, RZ ;  /* 0x0000000c07077210 */ /* 0x000fe20007ffe0ff */
[----:B-----5:R-:W-:Y:S01]  /*2bd0*/  FFMA.FTZ R12, R20, R13, R22 ;  /* 0x0000000d140c7223 */ /* 0x020fe20000010016 */
[----:B------:R-:W-:Y:S02]  /*2be0*/  FFMA.FTZ R13, R21, R24, R23 ;  /* 0x00000018150d7223 */ /* 0x000fe40000010017 */
[----:B------:R-:W-:-:S05]  /*2bf0*/  LEA.HI.X R9, R6, UR19, R7, 0x2, P5 ;  /* 0x0000001306097c11 */ /* 0x000fca000a8f1407 */
[----:B------:R1:W-:Y:S02]  /*2c00*/  STG.E.64 desc[UR16][R8.64], R12 ;  /* 0x0000000c08007986 */ /* 0x0003e4000c101b10 */
.L_x_3650:
[----:B------:R-:W-:Y:S05]  /*2c10*/  BSYNC.RECONVERGENT B1 ;  /* 0x0000000000017941 */ /* 0x000fea0003800200 */
.L_x_3649:
[----:B------:R-:W-:Y:S04]  /*2c20*/  BSSY.RECONVERGENT B1, `(.L_x_3651) ;  /* 0x0000013000017945 */ /* 0x000fe80003800200 */
[----:B------:R-:W-:Y:S05]  /*2c30*/  @P1 BRA `(.L_x_3652) ;  /* 0x0000000000441947 */ /* 0x000fea0003800000 */
[----:B------:R-:W2:Y:S01]  /*2c40*/  LDCU.64 UR10, c[0x0][0x3e0] ;  /* 0x00007c00ff0a77ac */ /* 0x000ea20008000a00 */
[----:B------:R-:W-:Y:S01]  /*2c50*/  MOV R6, R2 ;  /* 0x0000000200067202 */ /* 0x000fe20000000f00 */
[----:B------:R-:W-:Y:S01]  /*2c60*/  FADD.FTZ R10, R10, -UR5 ;  /* 0x800000050a0a7e21 */ /* 0x000fe20008010000 */
[----:B------:R-:W-:Y:S01]  /*2c70*/  MOV R7, R5 ;  /* 0x0000000500077202 */ /* 0x000fe20000000f00 */
[----:B------:R-:W3:Y:S01]  /*2c80*/  LDCU.64 UR18, c[0x0][0x380] ;  /* 0x00007000ff1277ac */ /* 0x000ee20008000a00 */
[----:B------:R-:W-:-:S04]  /*2c90*/  FADD.FTZ R11, R11, -UR5 ;  /* 0x800000050b0b7e21 */ /* 0x000fc80008010000 */
[----:B-1----:R-:W-:-:S04]  /*2ca0*/  FMUL.FTZ R12, R11, UR8 ;  /* 0x000000080b0c7c20 */ /* 0x002fc80008410000 */
[----:B-----5:R-:W-:Y:S01]  /*2cb0*/  FFMA.FTZ R11, R21, R12, R23 ;  /* 0x0000000c150b7223 */ /* 0x020fe20000010017 */
[----:B--2---:R-:W-:Y:S02]  /*2cc0*/  IMAD R9, R26, UR10, RZ ;  /* 0x0000000a1a097c24 */ /* 0x004fe4000f8e02ff */
[----:B------:R-:W-:-:S04]  /*2cd0*/  IMAD.WIDE.U32 R6, R38, UR10, R6 ;  /* 0x0000000a26067c25 */ /* 0x000fc8000f8e0006 */
[----:B------:R-:W-:Y:S02]  /*2ce0*/  IMAD R13, R38, UR11, R9 ;  /* 0x0000000b260d7c24 */ /* 0x000fe4000f8e0209 */
[----:B------:R-:W-:Y:S01]  /*2cf0*/  FMUL.FTZ R9, R10, UR8 ;  /* 0x000000080a097c20 */ /* 0x000fe20008410000 */
[----:B---3--:R-:W-:Y:S02]  /*2d00*/  LEA R8, P1, R6, UR18, 0x2 ;  /* 0x0000001206087c11 */ /* 0x008fe4000f8210ff */
[----:B------:R-:W-:Y:S01]  /*2d10*/  IADD3 R13, PT, PT, R7, R13, RZ ;  /* 0x0000000d070d7210 */ /* 0x000fe20007ffe0ff */
[----:B------:R-:W-:-:S03]  /*2d20*/  FFMA.FTZ R10, R20, R9, R22 ;  /* 0x00000009140a7223 */ /* 0x000fc60000010016 */
[----:B------:R-:W-:-:S05]  /*2d30*/  LEA.HI.X R9, R6, UR19, R13, 0x2, P1 ;  /* 0x0000001306097c11 */ /* 0x000fca00088f140d */
[----:B------:R2:W-:Y:S02]  /*2d40*/  STG.E.64 desc[UR16][R8.64], R10 ;  /* 0x0000000a08007986 */ /* 0x0005e4000c101b10 */
.L_x_3652:
[----:B------:R-:W-:Y:S05]  /*2d50*/  BSYNC.RECONVERGENT B1 ;  /* 0x0000000000017941 */ /* 0x000fea0003800200 */
.L_x_3651:
[----:B------:R-:W-:Y:S04]  /*2d60*/  BSSY.RECONVERGENT B1, `(.L_x_3653) ;  /* 0x0000013000017945 */ /* 0x000fe80003800200 */
[----:B------:R-:W-:Y:S05]  /*2d70*/  @P6 BRA `(.L_x_3654) ;  /* 0x0000000000446947 */ /* 0x000fea0003800000 */
[----:B------:R-:W3:Y:S01]  /*2d80*/  LDCU.64 UR10, c[0x0][0x3e0] ;  /* 0x00007c00ff0a77ac */ /* 0x000ee20008000a00 */
[----:B------:R-:W-:Y:S01]  /*2d90*/  MOV R6, R2 ;  /* 0x0000000200067202 */ /* 0x000fe20000000f00 */
[----:B------:R-:W-:Y:S01]  /*2da0*/  FADD.FTZ R14, R14, -UR5 ;  /* 0x800000050e0e7e21 */ /* 0x000fe20008010000 */
[----:B------:R-:W-:Y:S01]  /*2db0*/  MOV R7, R5 ;  /* 0x0000000500077202 */ /* 0x000fe20000000f00 */
[----:B------:R-:W4:Y:S01]  /*2dc0*/  LDCU.64 UR18, c[0x0][0x380] ;  /* 0x00007000ff1277ac */ /* 0x000f220008000a00 */
[----:B------:R-:W-:Y:S01]  /*2dd0*/  FADD.FTZ R15, R15, -UR5 ;  /* 0x800000050f0f7e21 */ /* 0x000fe20008010000 */
[----:B-12---:R-:W-:-:S03]  /*2de0*/  FMUL.FTZ R9, R14, UR8 ;  /* 0x000000080e097c20 */ /* 0x006fc60008410000 */
[----:B------:R-:W-:Y:S01]  /*2df0*/  FMUL.FTZ R12, R15, UR8 ;  /* 0x000000080f0c7c20 */ /* 0x000fe20008410000 */
[----:B-----5:R-:W-:Y:S01]  /*2e00*/  FFMA.FTZ R10, R20, R9, R22 ;  /* 0x00000009140a7223 */ /* 0x020fe20000010016 */
[----:B---3--:R-:W-:Y:S02]  /*2e10*/  IMAD R8, R25, UR10, RZ ;  /* 0x0000000a19087c24 */ /* 0x008fe4000f8e02ff */
[----:B------:R-:W-:-:S04]  /*2e20*/  IMAD.WIDE.U32 R6, R37, UR10, R6 ;  /* 0x0000000a25067c25 */ /* 0x000fc8000f8e0006 */
[----:B------:R-:W-:Y:S01]  /*2e30*/  IMAD R11, R37, UR11, R8 ;  /* 0x0000000b250b7c24 */ /* 0x000fe2000f8e0208 */
[----:B----4-:R-:W-:-:S04]  /*2e40*/  LEA R8, P1, R6, UR18, 0x2 ;  /* 0x0000001206087c11 */ /* 0x010fc8000f8210ff */
[----:B------:R-:W-:-:S04]  /*2e50*/  IADD3 R11, PT, PT, R7, R11, RZ ;  /* 0x0000000b070b7210 */ /* 0x000fc80007ffe0ff */
[----:B------:R-:W-:Y:S01]  /*2e60*/  LEA.HI.X R9, R6, UR19, R11, 0x2, P1 ;  /* 0x0000001306097c11 */ /* 0x000fe200088f140b */
[----:B------:R-:W-:-:S05]  /*2e70*/  FFMA.FTZ R11, R21, R12, R23 ;  /* 0x0000000c150b7223 */ /* 0x000fca0000010017 */
[----:B------:R3:W-:Y:S02]  /*2e80*/  STG.E.64 desc[UR16][R8.64], R10 ;  /* 0x0000000a08007986 */ /* 0x0007e4000c101b10 */
.L_x_3654:
[----:B------:R-:W-:Y:S05]  /*2e90*/  BSYNC.RECONVERGENT B1 ;  /* 0x0000000000017941 */ /* 0x000fea0003800200 */
.L_x_3653:
[----:B------:R-:W-:Y:S04]  /*2ea0*/  BSSY.RECONVERGENT B1, `(.L_x_3655) ;  /* 0x0000013000017945 */ /* 0x000fe80003800200 */
[----:B------:R-:W-:Y:S05]  /*2eb0*/  @P2 BRA `(.L_x_3656) ;  /* 0x0000000000442947 */ /* 0x000fea0003800000 */
[----:B------:R-:W2:Y:S01]  /*2ec0*/  LDCU.64 UR10, c[0x0][0x3e0] ;  /* 0x00007c00ff0a77ac */ /* 0x000ea20008000a00 */
[----:B------:R-:W-:Y:S01]  /*2ed0*/  MOV R6, R2 ;  /* 0x0000000200067202 */ /* 0x000fe20000000f00 */
[----:B------:R-:W-:Y:S01]  /*2ee0*/  FADD.FTZ R16, R16, -UR5 ;  /* 0x8000000510107e21 */ /* 0x000fe20008010000 */
[----:B------:R-:W-:Y:S01]  /*2ef0*/  MOV R7, R5 ;  /* 0x0000000500077202 */ /* 0x000fe20000000f00 */
[----:B------:R-:W4:Y:S01]  /*2f00*/  LDCU.64 UR18, c[0x0][0x380] ;  /* 0x00007000ff1277ac */ /* 0x000f220008000a00 */
[----:B------:R-:W-:-:S04]  /*2f10*/  FADD.FTZ R17, R17, -UR5 ;  /* 0x8000000511117e21 */ /* 0x000fc80008010000 */
[----:B-1----:R-:W-:Y:S01]  /*2f20*/  FMUL.FTZ R12, R17, UR8 ;  /* 0x00000008110c7c20 */ /* 0x002fe20008410000 */
[----:B--23--:R-:W-:Y:S02]  /*2f30*/  IMAD R9, R45, UR10, RZ ;  /* 0x0000000a2d097c24 */ /* 0x00cfe4000f8e02ff */
[----:B------:R-:W-:-:S04]  /*2f40*/  IMAD.WIDE.U32 R6, R36, UR10, R6 ;  /* 0x0000000a24067c25 */ /* 0x000fc8000f8e0006 */
[----:B------:R-:W-:Y:S02]  /*2f50*/  IMAD R11, R36, UR11, R9 ;  /* 0x0000000b240b7c24 */ /* 0x000fe4000f8e0209 */
[----:B------:R-:W-:Y:S01]  /*2f60*/  FMUL.FTZ R9, R16, UR8 ;  /* 0x0000000810097c20 */ /* 0x000fe20008410000 */
[----:B----4-:R-:W-:Y:S02]  /*2f70*/  LEA R8, P1, R6, UR18, 0x2 ;  /* 0x0000001206087c11 */ /* 0x010fe4000f8210ff */
[----:B------:R-:W-:Y:S01]  /*2f80*/  IADD3 R11, PT, PT, R7, R11, RZ ;  /* 0x0000000b070b7210 */ /* 0x000fe20007ffe0ff */
[----:B-----5:R-:W-:-:S03]  /*2f90*/  FFMA.FTZ R10, R20, R9, R22 ;  /* 0x00000009140a7223 */ /* 0x020fc60000010016 */
[----:B------:R-:W-:Y:S01]  /*2fa0*/  LEA.HI.X R9, R6, UR19, R11, 0x2, P1 ;  /* 0x0000001306097c11 */ /* 0x000fe200088f140b */
[----:B------:R-:W-:-:S05]  /*2fb0*/  FFMA.FTZ R11, R21, R12, R23 ;  /* 0x0000000c150b7223 */ /* 0x000fca0000010017 */
[----:B------:R4:W-:Y:S02]  /*2fc0*/  STG.E.64 desc[UR16][R8.64], R10 ;  /* 0x0000000a08007986 */ /* 0x0009e4000c101b10 */
.L_x_3656:
[----:B------:R-:W-:Y:S05]  /*2fd0*/  BSYNC.RECONVERGENT B1 ;  /* 0x0000000000017941 */ /* 0x000fea0003800200 */
.L_x_3655:
[----:B------:R-:W-:Y:S04]  /*2fe0*/  BSSY.RECONVERGENT B1, `(.L_x_3657) ;  /* 0x0000013000017945 */ /* 0x000fe80003800200 */
[----:B------:R-:W-:Y:S05]  /*2ff0*/  @P3 BRA `(.L_x_3658) ;  /* 0x0000000000443947 */ /* 0x000fea0003800000 */
[----:B------:R-:W0:Y:S01]  /*3000*/  LDCU.64 UR10, c[0x0][0x3e0] ;  /* 0x00007c00ff0a77ac */ /* 0x000e220008000a00 */
[----:B------:R-:W-:Y:S01]  /*3010*/  MOV R6, R2 ;  /* 0x0000000200067202 */ /* 0x000fe20000000f00 */
[----:B------:R-:W-:Y:S01]  /*3020*/  FADD.FTZ R18, R18, -UR5 ;  /* 0x8000000512127e21 */ /* 0x000fe20008010000 */
[----:B------:R-:W-:Y:S01]  /*3030*/  MOV R7, R5 ;  /* 0x0000000500077202 */ /* 0x000fe20000000f00 */
[----:B------:R-:W0:Y:S01]  /*3040*/  LDCU.64 UR18, c[0x0][0x380] ;  /* 0x00007000ff1277ac */ /* 0x000e220008000a00 */
[----:B------:R-:W-:Y:S01]  /*3050*/  FADD.FTZ R19, R19, -UR5 ;  /* 0x8000000513137e21 */ /* 0x000fe20008010000 */
[----:B-1234-:R-:W-:-:S03]  /*3060*/  FMUL.FTZ R9, R18, UR8 ;  /* 0x0000000812097c20 */ /* 0x01efc60008410000 */
[----:B------:R-:W-:Y:S01]  /*3070*/  FMUL.FTZ R12, R19, UR8 ;  /* 0x00000008130c7c20 */ /* 0x000fe20008410000 */
[----:B-----5:R-:W-:Y:S01]  /*3080*/  FFMA.FTZ R10, R20, R9, R22 ;  /* 0x00000009140a7223 */ /* 0x020fe20000010016 */
[----:B0-----:R-:W-:Y:S02]  /*3090*/  IMAD R8, R44, UR10, RZ ;  /* 0x0000000a2c087c24 */ /* 0x001fe4000f8e02ff */
[----:B------:R-:W-:-:S04]  /*30a0*/  IMAD.WIDE.U32 R6, R31, UR10, R6 ;  /* 0x0000000a1f067c25 */ /* 0x000fc8000f8e0006 */
[----:B------:R-:W-:Y:S01]  /*30b0*/  IMAD R11, R31, UR11, R8 ;  /* 0x0000000b1f0b7c24 */ /* 0x000fe2000f8e0208 */
[----:B------:R-:W-:-:S04]  /*30c0*/  LEA R8, P1, R6, UR18, 0x2 ;  /* 0x0000001206087c11 */ /* 0x000fc8000f8210ff */
[----:B------:R-:W-:-:S04]  /*30d0*/  IADD3 R11, PT, PT, R7, R11, RZ ;  /* 0x0000000b070b7210 */ /* 0x000fc80007ffe0ff */
[----:B------:R-:W-:Y:S01]  /*30e0*/  LEA.HI.X R9, R6, UR19, R11, 0x2, P1 ;  /* 0x0000001306097c11 */ /* 0x000fe200088f140b */
[----:B------:R-:W-:-:S05]  /*30f0*/  FFMA.FTZ R11, R21, R12, R23 ;  /* 0x0000000c150b7223 */ /* 0x000fca0000010017 */
[----:B------:R0:W-:Y:S02]  /*3100*/  STG.E.64 desc[UR16][R8.64], R10 ;  /* 0x0000000a08007986 */ /* 0x0001e4000c101b10 */
.L_x_3658:
[----:B------:R-:W-:Y:S05]  /*3110*/  BSYNC.RECONVERGENT B1 ;  /* 0x0000000000017941 */ /* 0x000fea0003800200 */
.L_x_3657:
[----:B------:R-:W-:Y:S05]  /*3120*/  @P4 BRA `(.L_x_3659) ;  /* 0x0000001000484947 */ /* 0x000fea0003800000 */
[----:B------:R-:W1:Y:S01]  /*3130*/  LDCU.64 UR10, c[0x0][0x3e0] ;  /* 0x00007c00ff0a77ac */ /* 0x000e620008000a00 */
[----:B------:R-:W-:Y:S01]  /*3140*/  MOV R3, R5 ;  /* 0x0000000500037202 */ /* 0x000fe20000000f00 */
[----:B------:R-:W-:Y:S01]  /*3150*/  FADD.FTZ R28, R28, -UR5 ;  /* 0x800000051c1c7e21 */ /* 0x000fe20008010000 */
[----:B------:R-:W-:Y:S01]  /*3160*/  FADD.FTZ R29, R29, -UR5 ;  /* 0x800000051d1d7e21 */ /* 0x000fe20008010000 */
[----:B------:R-:W2:Y:S02]  /*3170*/  LDCU.64 UR12, c[0x0][0x380] ;  /* 0x00007000ff0c77ac */ /* 0x000ea40008000a00 */
[----:B------:R-:W-:Y:S01]  /*3180*/  FMUL.FTZ R5, R28, UR8 ;  /* 0x000000081c057c20 */ /* 0x000fe20008410000 */
[----:B------:R-:W-:-:S03]  /*3190*/  FMUL.FTZ R6, R29, UR8 ;  /* 0x000000081d067c20 */ /* 0x000fc60008410000 */
[----:B-----5:R-:W-:Y:S01]  /*31a0*/  FFMA.FTZ R20, R20, R5, R22 ;  /* 0x0000000514147223 */ /* 0x020fe20000010016 */
[----:B------:R-:W-:Y:S01]  /*31b0*/  FFMA.FTZ R21, R21, R6, R23 ;  /* 0x0000000615157223 */ /* 0x000fe20000010017 */
[----:B-1----:R-:W-:Y:S02]  /*31c0*/  IMAD R7, R43, UR10, RZ ;  /* 0x0000000a2b077c24 */ /* 0x002fe4000f8e02ff */
[----:B------:R-:W-:-:S04]  /*31d0*/  IMAD.WIDE.U32 R2, R40, UR10, R2 ;  /* 0x0000000a28027c25 */ /* 0x000fc8000f8e0002 */
[----:B------:R-:W-:Y:S01]  /*31e0*/  IMAD R7, R40, UR11, R7 ;  /* 0x0000000b28077c24 */ /* 0x000fe2000f8e0207 */
[----:B--2---:R-:W-:-:S04]  /*31f0*/  LEA R4, P1, R2, UR12, 0x2 ;  /* 0x0000000c02047c11 */ /* 0x004fc8000f8210ff */
[----:B------:R-:W-:-:S04]  /*3200*/  IADD3 R7, PT, PT, R3, R7, RZ ;  /* 0x0000000703077210 */ /* 0x000fc80007ffe0ff */
[----:B------:R-:W-:-:S05]  /*3210*/  LEA.HI.X R5, R2, UR13, R7, 0x2, P1 ;  /* 0x0000000d02057c11 */ /* 0x000fca00088f1407 */
[----:B------:R1:W-:Y:S01]  /*3220*/  STG.E.64 desc[UR16][R4.64], R20 ;  /* 0x0000001404007986 */ /* 0x0003e2000c101b10 */
[----:B------:R-:W-:Y:S05]  /*3230*/  BRA `(.L_x_3659) ;  /* 0x0000001000047947 */ /* 0x000fea0003800000 */
.L_x_3644:
        /* <DEDUP_REMOVED lines=15> */
[----:B-----5:R-:W-:Y:S01]  /*3330*/  FFMA.FTZ R26, R21, R26, R23 ;  /* 0x0000001a151a7223 */ /* 0x020fe20000010017 */
[----:B0-----:R-:W-:Y:S01]  /*3340*/  FFMA.FTZ R32, R20, R25, R22 ;  /* 0x0000001914207223 */ /* 0x001fe20000010016 */
[----:B------:R-:W-:-:S02]  /*3350*/  MOV R25, R5 ;  /* 0x0000000500197202 */ /* 0x000fc40000000f00 */
[----:B------:R-:W-:Y:S01]  /*3360*/  FMUL.FTZ R12, R26, -1.4426950216293334961 ;  /* 0xbfb8aa3b1a0c7820 */ /* 0x000fe20000410000 */
[----:B------:R-:W-:-:S04]  /*3370*/  FMUL.FTZ R24, R32, -1.4426950216293334961 ;  /* 0xbfb8aa3b20187820 */ /* 0x000fc80000410000 */
[----:B------:R0:W3:Y:S08]  /*3380*/  MUFU.EX2 R13, R24 ;  /* 0x00000018000d7308 */ /* 0x0000f00000000800 */
[----:B------:R-:W4:Y:S01]  /*3390*/  MUFU.EX2 R12, R12 ;  /* 0x0000000c000c7308 */ /* 0x000f220000000800 */
[----:B0-----:R-:W-:-:S05]  /*33a0*/  MOV R24, R2 ;  /* 0x0000000200187202 */ /* 0x001fca0000000f00 */
[----:B-1----:R-:W-:-:S04]  /*33b0*/  IMAD.WIDE.U32 R24, R0, UR10, R24 ;  /* 0x0000000a00187c25 */ /* 0x002fc8000f8e0018 */
[----:B---3--:R-:W-:-:S04]  /*33c0*/  FADD.FTZ R13, R13, 1 ;  /* 0x3f8000000d0d7421 */ /* 0x008fc80000010000 */
[----:B------:R-:W-:Y:S01]  /*33d0*/  MUFU.RCP R33, R13 ;  /* 0x0000000d00217308 */ /* 0x000fe20000001000 */
[----:B----4-:R-:W-:-:S07]  /*33e0*/  FADD.FTZ R12, R12, 1 ;  /* 0x3f8000000c0c7421 */ /* 0x010fce0000010000 */
[----:B------:R0:W1:Y:S02]  /*33f0*/  MUFU.RCP R27, R12 ;  /* 0x0000000c001b7308 */ /* 0x0000640000001000 */
[----:B0-----:R-:W-:-:S04]  /*3400*/  IMAD R12, R35, UR10, RZ ;  /* 0x0000000a230c7c24 */ /* 0x001fc8000f8e02ff */
[----:B------:R-:W-:-:S05]  /*3410*/  IMAD R12, R0, UR11, R12 ;  /* 0x0000000b000c7c24 */ /* 0x000fca000f8e020c */
[----:B------:R-:W-:Y:S01]  /*3420*/  IADD3 R13, PT, PT, R25, R12, RZ ;  /* 0x0000000c190d7210 */ /* 0x000fe20007ffe0ff */
[----:B-1----:R-:W-:Y:S01]  /*3430*/  FMUL.FTZ R25, R26, R27 ;  /* 0x0000001b1a197220 */ /* 0x002fe20000410000 */
[----:B--2---:R-:W-:-:S04]  /*3440*/  LEA R12, P1, R24, UR12, 0x2 ;  /* 0x0000000c180c7c11 */ /* 0x004fc8000f8210ff */
[----:B------:R-:W-:Y:S01]  /*3450*/  LEA.HI.X R13, R24, UR13, R13, 0x2, P1 ;  /* 0x0000000d180d7c11 */ /* 0x000fe200088f140d */
[----:B------:R-:W-:-:S05]  /*3460*/  FMUL.FTZ R24, R32, R33 ;  /* 0x0000002120187220 */ /* 0x000fca0000410000 */
[----:B------:R1:W-:Y:S03]  /*3470*/  STG.E.64 desc[UR16][R12.64], R24 ;  /* 0x000000180c007986 */ /* 0x0003e6000c101b10 */
.L_x_3661:
[----:B------:R-:W-:Y:S05]  /*3480*/  BSYNC.RECONVERGENT B1 ;  /* 0x0000000000017941 */ /* 0x000fea0003800200 */
.L_x_3660:
        /* <DEDUP_REMOVED lines=10> */
[----:B------:R-:W-:Y:S01]  /*3530*/  FFMA.FTZ R24, R21, R24, R23 ;  /* 0x0000001815187223 */ /* 0x000fe20000010017 */
[----:B------:R-:W-:-:S02]  /*3540*/  MOV R13, R5 ;  /* 0x00000005000d7202 */ /* 0x000fc40000000f00 */
[----:B------:R-:W-:Y:S01]  /*3550*/  FMUL.FTZ R7, R26, -1.4426950216293334961 ;  /* 0xbfb8aa3b1a077820 */ /* 0x000fe20000410000 */
[----:B0-----:R-:W-:-:S04]  /*3560*/  FMUL.FTZ R32, R24, -1.4426950216293334961 ;  /* 0xbfb8aa3b18207820 */ /* 0x001fc80000410000 */
[----:B------:R-:W0:Y:S01]  /*3570*/  MUFU.EX2 R6, R32 ;  /* 0x0000002000067308 */ /* 0x000e220000000800 */
[----:B--2---:R-:W-:-:S07]  /*3580*/  IMAD.WIDE.U32 R12, R42, UR10, R12 ;  /* 0x0000000a2a0c7c25 */ /* 0x004fce000f8e000c */
[----:B------:R-:W2:Y:S01]  /*3590*/  MUFU.EX2 R7, R7 ;  /* 0x0000000700077308 */ /* 0x000ea20000000800 */
[----:B0-----:R-:W-:Y:S01]  /*35a0*/  FADD.FTZ R25, R6, 1 ;  /* 0x3f80000006197421 */ /* 0x001fe20000010000 */
[----:B------:R-:W-:-:S04]  /*35b0*/  IMAD R6, R34, UR10, RZ ;  /* 0x0000000a22067c24 */ /* 0x000fc8000f8e02ff */
[----:B------:R-:W-:Y:S02]  /*35c0*/  IMAD R6, R42, UR11, R6 ;  /* 0x0000000b2a067c24 */ /* 0x000fe4000f8e0206 */
[----:B------:R-:W0:Y:S01]  /*35d0*/  MUFU.RCP R25, R25 ;  /* 0x0000001900197308 */ /* 0x000e220000001000 */
[----:B--2---:R-:W-:Y:S02]  /*35e0*/  FADD.FTZ R27, R7, 1 ;  /* 0x3f800000071b7421 */ /* 0x004fe40000010000 */
[----:B------:R-:W-:Y:S02]  /*35f0*/  IADD3 R7, PT, PT, R13, R6, RZ ;  /* 0x000000060d077210 */ /* 0x000fe40007ffe0ff */
[----:B-1----:R-:W-:-:S03]  /*3600*/  LEA R6, P1, R12, UR12, 0x2 ;  /* 0x0000000c0c067c11 */ /* 0x002fc6000f8210ff */
[----:B------:R-:W1:Y:S01]  /*3610*/  MUFU.RCP R27, R27 ;  /* 0x0000001b001b7308 */ /* 0x000e620000001000 */
[----:B------:R-:W-:Y:S01]  /*3620*/  LEA.HI.X R7, R12, UR13, R7, 0x2, P1 ;  /* 0x0000000d0c077c11 */ /* 0x000fe200088f1407 */
[----:B0-----:R-:W-:Y:S01]  /*3630*/  FMUL.FTZ R13, R24, R25 ;  /* 0x00000019180d7220 */ /* 0x001fe20000410000 */
[----:B-1----:R-:W-:-:S05]  /*3640*/  FMUL.FTZ R12, R26, R27 ;  /* 0x0000001b1a0c7220 */ /* 0x002fca0000410000 */
[----:B------:R2:W-:Y:S02]  /*3650*/  STG.E.64 desc[UR16][R6.64], R12 ;  /* 0x0000000c06007986 */ /* 0x0005e4000c101b10 */
.L_x_3663:
[----:B------:R-:W-:Y:S05]  /*3660*/  BSYNC.RECONVERGENT B1 ;  /* 0x0000000000017941 */ /* 0x000fea0003800200 */
.L_x_3662:
[----:B--2---:R-:W-:Y:S01]  /*3670*/  SHF.R.S32.HI R6, RZ, 0x1f, R39 ;  /* 0x0000001fff067819 */ /* 0x004fe20000011427 */
[----:B------:R-:W-:Y:S01]  /*3680*/  BSSY.RECONVERGENT B1, `(.L_x_3664) ;  /* 0x0000029000017945 */ /* 0x000fe20003800200 */
[----:B------:R-:W-:Y:S02]  /*3690*/  ISETP.GE.U32.AND P1, PT, R37, UR18, PT ;  /* 0x0000001225007c0c */ /* 0x000fe4000bf26070 */
[----:B------:R-:W-:Y:S02]  /*36a0*/  ISETP.GE.AND.EX P5, PT, R6, UR19, PT, P5 ;  /* 0x0000001306007c0c */ /* 0x000fe4000bfa6350 */
[----:B------:R-:W-:Y:S02]  /*36b0*/  ISETP.GE.U32.AND P2, PT, R36, UR18, PT ;  /* 0x0000001224007c0c */ /* 0x000fe4000bf46070 */
[----:B------:R-:W-:Y:S02]  /*36c0*/  ISETP.GE.U32.AND P3, PT, R31, UR18, PT ;  /* 0x000000121f007c0c */ /* 0x000fe4000bf66070 */
[----:B0-----:R-:W-:-:S02]  /*36d0*/  SHF.R.S32.HI R32, RZ, 0x1f, R38 ;  /* 0x0000001fff207819 */ /* 0x001fc40000011426 */
        /* <DEDUP_REMOVED lines=10> */
[----:B------:R-:W0:Y:S02]  /*3780*/  LDCU.64 UR10, c[0x0][0x3e0] ;  /* 0x00007c00ff0a77ac */ /* 0x000e240008000a00 */
[----:B------:R-:W-:Y:S01]  /*3790*/  FMUL.FTZ R7, R8, UR8 ;  /* 0x0000000808077c20 */ /* 0x000fe20008410000 */
[----:B-1----:R-:W-:Y:S01]  /*37a0*/  FMUL.FTZ R12, R9, UR8 ;  /* 0x00000008090c7c20 */ /* 0x002fe20008410000 */
[----:B------:R-:W1:Y:S01]  /*37b0*/  LDCU.64 UR12, c[0x0][0x380] ;  /* 0x00007000ff0c77ac */ /* 0x000e620008000a00 */
[----:B------:R-:W-:Y:S01]  /*37c0*/  MOV R8, R2 ;  /* 0x0000000200087202 */ /* 0x000fe20000000f00 */
[----:B-----5:R-:W-:Y:S01]  /*37d0*/  FFMA.FTZ R24, R20, R7, R22 ;  /* 0x0000000714187223 */ /* 0x020fe20000010016 */
        /* <DEDUP_REMOVED lines=8> */
[----:B--2---:R-:W-:Y:S01]  /*3860*/  FADD.FTZ R25, R7, 1 ;  /* 0x3f80000007197421 */ /* 0x004fe20000010000 */
[----:B------:R-:W-:Y:S01]  /*3870*/  IMAD R7, R39, UR11, R6 ;  /* 0x0000000b27077c24 */ /* 0x000fe2000f8e0206 */
[----:B-1----:R-:W-:-:S05]  /*3880*/  LEA R6, P5, R8, UR12, 0x2 ;  /* 0x0000000c08067c11 */ /* 0x002fca000f8a10ff */
[----:B------:R-:W1:Y:S01]  /*3890*/  MUFU.RCP R25, R25 ;  /* 0x0000001900197308 */ /* 0x000e620000001000 */
[----:B------:R-:W-:Y:S01]  /*38a0*/  IADD3 R7, PT, PT, R9, R7, RZ ;  /* 0x0000000709077210 */ /* 0x000fe20007ffe0ff */
[----:B0-----:R-:W-:-:S03]  /*38b0*/  FADD.FTZ R13, R26, 1 ;  /* 0x3f8000001a0d7421 */ /* 0x001fc60000010000 */
[----:B------:R-:W-:-:S03]  /*38c0*/  LEA.HI.X R7, R8, UR13, R7, 0x2, P5 ;  /* 0x0000000d08077c11 */ /* 0x000fc6000a8f1407 */
[----:B------:R-:W0:Y:S01]  /*38d0*/  MUFU.RCP R13, R13 ;  /* 0x0000000d000d7308 */ /* 0x000e220000001000 */
[----:B-1----:R-:W-:Y:S01]  /*38e0*/  FMUL.FTZ R8, R24, R25 ;  /* 0x0000001918087220 */ /* 0x002fe20000410000 */
[----:B0-----:R-:W-:-:S05]  /*38f0*/  FMUL.FTZ R9, R12, R13 ;  /* 0x0000000d0c097220 */ /* 0x001fca0000410000 */
[----:B------:R0:W-:Y:S02]  /*3900*/  STG.E.64 desc[UR16][R6.64], R8 ;  /* 0x0000000806007986 */ /* 0x0001e4000c101b10 */
.L_x_3665:
[----:B------:R-:W-:Y:S05]  /*3910*/  BSYNC.RECONVERGENT B1 ;  /* 0x0000000000017941 */ /* 0x000fea0003800200 */
.L_x_3664:
[----:B------:R-:W-:Y:S04]  /*3920*/  BSSY.RECONVERGENT B1, `(.L_x_3666) ;  /* 0x000001d000017945 */ /* 0x000fe80003800200 */
[----:B------:R-:W-:Y:S05]  /*3930*/  @P6 BRA `(.L_x_3667) ;  /* 0x00000000006c6947 */ /* 0x000fea0003800000 */
[----:B------:R-:W-:Y:S01]  /*3940*/  FADD.FTZ R10, R10, -UR5 ;  /* 0x800000050a0a7e21 */ /* 0x000fe20008010000 */
[----:B------:R-:W-:Y:S01]  /*3950*/  FADD.FTZ R11, R11, -UR5 ;  /* 0x800000050b0b7e21 */ /* 0x000fe20008010000 */
[----:B------:R-:W1:Y:S01]  /*3960*/  LDCU.64 UR10, c[0x0][0x3e0] ;  /* 0x00007c00ff0a77ac */ /* 0x000e620008000a00 */
[----:B0-----:R-:W-:Y:S01]  /*3970*/  MOV R9, R5 ;  /* 0x0000000500097202 */ /* 0x001fe20000000f00 */
[----:B------:R-:W-:Y:S01]  /*3980*/  FMUL.FTZ R7, R10, UR8 ;  /* 0x000000080a077c20 */ /* 0x000fe20008410000 */
[----:B------:R-:W-:Y:S01]  /*3990*/  FMUL.FTZ R8, R11, UR8 ;  /* 0x000000080b087c20 */ /* 0x000fe20008410000 */
[----:B------:R-:W0:Y:S02]  /*39a0*/  LDCU.64 UR12, c[0x0][0x380] ;  /* 0x00007000ff0c77ac */ /* 0x000e240008000a00 */
[----:B-----5:R-:W-:Y:S01]  /*39b0*/  FFMA.FTZ R10, R20, R7, R22 ;  /* 0x00000007140a7223 */ /* 0x020fe20000010016 */
[----:B------:R-:W-:Y:S01]  /*39c0*/  FFMA.FTZ R11, R21, R8, R23 ;  /* 0x00000008150b7223 */ /* 0x000fe20000010017 */
[----:B------:R-:W-:-:S02]  /*39d0*/  MOV R8, R2 ;  /* 0x0000000200087202 */ /* 0x000fc40000000f00 */
[----:B------:R-:W-:Y:S01]  /*39e0*/  FMUL.FTZ R6, R10, -1.4426950216293334961 ;  /* 0xbfb8aa3b0a067820 */ /* 0x000fe20000410000 */
[----:B------:R-:W-:-:S05]  /*39f0*/  FMUL.FTZ R7, R11, -1.4426950216293334961 ;  /* 0xbfb8aa3b0b077820 */ /* 0x000fca0000410000 */
[----:B------:R-:W2:Y:S01]  /*3a00*/  MUFU.EX2 R6, R6 ;  /* 0x0000000600067308 */ /* 0x000ea20000000800 */
[----:B-1----:R-:W-:Y:S02]  /*3a10*/  IMAD R25, R32, UR10, RZ ;  /* 0x0000000a20197c24 */ /* 0x002fe4000f8e02ff */
[----:B------:R-:W-:-:S05]  /*3a20*/  IMAD.WIDE.U32 R8, R38, UR10, R8 ;  /* 0x0000000a26087c25 */ /* 0x000fca000f8e0008 */
[----:B------:R-:W1:Y:S01]  /*3a30*/  MUFU.EX2 R7, R7 ;  /* 0x0000000700077308 */ /* 0x000e620000000800 */
[----:B------:R-:W-:-:S05]  /*3a40*/  IMAD R25, R38, UR11, R25 ;  /* 0x0000000b26197c24 */ /* 0x000fca000f8e0219 */
[----:B------:R-:W-:Y:S01]  /*3a50*/  IADD3 R25, PT, PT, R9, R25, RZ ;  /* 0x0000001909197210 */ /* 0x000fe20007ffe0ff */
[----:B--2---:R-:W-:Y:S01]  /*3a60*/  FADD.FTZ R13, R6, 1 ;  /* 0x3f800000060d7421 */ /* 0x004fe20000010000 */
[----:B0-----:R-:W-:-:S05]  /*3a70*/  LEA R6, P5, R8, UR12, 0x2 ;  /* 0x0000000c08067c11 */ /* 0x001fca000f8a10ff */
[----:B------:R-:W0:Y:S01]  /*3a80*/  MUFU.RCP R13, R13 ;  /* 0x0000000d000d7308 */ /* 0x000e220000001000 */
[----:B-1----:R-:W-:Y:S01]  /*3a90*/  FADD.FTZ R12, R7, 1 ;  /* 0x3f800000070c7421 */ /* 0x002fe20000010000 */
[----:B------:R-:W-:-:S06]  /*3aa0*/  LEA.HI.X R7, R8, UR13, R25, 0x2, P5 ;  /* 0x0000000d08077c11 */ /* 0x000fcc000a8f1419 */
[----:B------:R-:W1:Y:S01]  /*3ab0*/  MUFU.RCP R12, R12 ;  /* 0x0000000c000c7308 */ /* 0x000e620000001000 */
[----:B0-----:R-:W-:Y:S01]  /*3ac0*/  FMUL.FTZ R8, R10, R13 ;  /* 0x0000000d0a087220 */ /* 0x001fe20000410000 */
[----:B-1----:R-:W-:-:S05]  /*3ad0*/  FMUL.FTZ R9, R11, R12 ;  /* 0x0000000c0b097220 */ /* 0x002fca0000410000 */
[----:B------:R2:W-:Y:S02]  /*3ae0*/  STG.E.64 desc[UR16][R6.64], R8 ;  /* 0x0000000806007986 */ /* 0x0005e4000c101b10 */
.L_x_3667:
[----:B------:R-:W-:Y:S05]  /*3af0*/  BSYNC.RECONVERGENT B1 ;  /* 0x0000000000017941 */ /* 0x000fea0003800200 */
.L_x_3666:
[----:B------:R-:W-:Y:S04]  /*3b00*/  BSSY.RECONVERGENT B1, `(.L_x_3668) ;  /* 0x000001d000017945 */ /* 0x000fe80003800200 */
[----:B------:R-:W-:Y:S05]  /*3b10*/  @P1 BRA `(.L_x_3669) ;  /* 0x00000000006c1947 */ /* 0x000fea0003800000 */
[----:B------:R-:W-:Y:S01]  /*3b20*/  FADD.FTZ R14, R14, -UR5 ;  /* 0x800000050e0e7e21 */ /* 0x000fe20008010000 */
[----:B------:R-:W-:Y:S01]  /*3b30*/  FADD.FTZ R15, R15, -UR5 ;  /* 0x800000050f0f7e21 */ /* 0x000fe20008010000 */
[----:B------:R-:W3:Y:S01]  /*3b40*/  LDCU.64 UR10, c[0x0][0x3e0] ;  /* 0x00007c00ff0a77ac */ /* 0x000ee20008000a00 */
[----:B0-2---:R-:W-:Y:S01]  /*3b50*/  MOV R8, R2 ;  /* 0x0000000200087202 */ /* 0x005fe20000000f00 */
        /* <DEDUP_REMOVED lines=22> */
[----:B------:R3:W-:Y:S02]  /*3cc0*/  STG.E.64 desc[UR16][R6.64], R8 ;  /* 0x0000000806007986 */ /* 0x0007e4000c101b10 */
.L_x_3669:
[----:B------:R-:W-:Y:S05]  /*3cd0*/  BSYNC.RECONVERGENT B1 ;  /* 0x0000000000017941 */ /* 0x000fea0003800200 */
.L_x_3668:
[----:B------:R-:W-:Y:S04]  /*3ce0*/  BSSY.RECONVERGENT B1, `(.L_x_3670) ;  /* 0x000001d000017945 */ /* 0x000fe80003800200 */
[----:B------:R-:W-:Y:S05]  /*3cf0*/  @P2 BRA `(.L_x_3671) ;  /* 0x00000000006c2947 */ /* 0x000fea0003800000 */
[----:B------:R-:W-:Y:S01]  /*3d00*/  FADD.FTZ R16, R16, -UR5 ;  /* 0x8000000510107e21 */ /* 0x000fe20008010000 */
[----:B------:R-:W-:Y:S01]  /*3d10*/  FADD.FTZ R17, R17, -UR5 ;  /* 0x8000000511117e21 */ /* 0x000fe20008010000 */
[----:B------:R-:W4:Y:S01]  /*3d20*/  LDCU.64 UR10, c[0x0][0x3e0] ;  /* 0x00007c00ff0a77ac */ /* 0x000f220008000a00 */
[----:B0-23--:R-:W-:Y:S01]  /*3d30*/  MOV R8, R2 ;  /* 0x0000000200087202 */ /* 0x00dfe20000000f00 */
        /* <DEDUP_REMOVED lines=23> */
.L_x_3671:
[----:B------:R-:W-:Y:S05]  /*3eb0*/  BSYNC.RECONVERGENT B1 ;  /* 0x0000000000017941 */ /* 0x000fea0003800200 */
.L_x_3670:
[----:B------:R-:W-:Y:S04]  /*3ec0*/  BSSY.RECONVERGENT B1, `(.L_x_3672) ;  /* 0x000001d000017945 */ /* 0x000fe80003800200 */
[----:B------:R-:W-:Y:S05]  /*3ed0*/  @P3 BRA `(.L_x_3673) ;  /* 0x00000000006c3947 */ /* 0x000fea0003800000 */
[----:B------:R-:W-:Y:S01]  /*3ee0*/  FADD.FTZ R18, R18, -UR5 ;  /* 0x8000000512127e21 */ /* 0x000fe20008010000 */
[----:B------:R-:W-:Y:S01]  /*3ef0*/  FADD.FTZ R19, R19, -UR5 ;  /* 0x8000000513137e21 */ /* 0x000fe20008010000 */
[----:B------:R-:W1:Y:S01]  /*3f00*/  LDCU.64 UR10, c[0x0][0x3e0] ;  /* 0x00007c00ff0a77ac */ /* 0x000e620008000a00 */
[----:B0-234-:R-:W-:Y:S01]  /*3f10*/  MOV R8, R2 ;  /* 0x0000000200087202 */ /* 0x01dfe20000000f00 */
        /* <DEDUP_REMOVED lines=23> */
.L_x_3673:
[----:B------:R-:W-:Y:S05]  /*4090*/  BSYNC.RECONVERGENT B1 ;  /* 0x0000000000017941 */ /* 0x000fea0003800200 */
.L_x_3672:
[----:B------:R-:W-:Y:S05]  /*40a0*/  @P4 BRA `(.L_x_3659) ;  /* 0x0000000000684947 */ /* 0x000fea0003800000 */
[----:B------:R-:W-:Y:S01]  /*40b0*/  FADD.FTZ R29, R29, -UR5 ;  /* 0x800000051d1d7e21 */ /* 0x000fe20008010000 */
[----:B------:R-:W-:Y:S01]  /*40c0*/  FADD.FTZ R28, R28, -UR5 ;  /* 0x800000051c1c7e21 */ /* 0x000fe20008010000 */
[----:B------:R-:W1:Y:S02]  /*40d0*/  LDCU.64 UR10, c[0x0][0x3e0] ;  /* 0x00007c00ff0a77ac */ /* 0x000e640008000a00 */
[----:B------:R-:W-:Y:S01]  /*40e0*/  FMUL.FTZ R4, R29, UR8 ;  /* 0x000000081d047c20 */ /* 0x000fe20008410000 */
[----:B------:R-:W-:Y:S01]  /*40f0*/  FMUL.FTZ R3, R28, UR8 ;  /* 0x000000081c037c20 */ /* 0x000fe20008410000 */
[----:B------:R-:W1:Y:S02]  /*4100*/  LDCU.64 UR12, c[0x0][0x380] ;  /* 0x00007000ff0c77ac */ /* 0x000e640008000a00 */
[----:B-----5:R-:W-:Y:S01]  /*4110*/  FFMA.FTZ R10, R21, R4, R23 ;  /* 0x00000004150a7223 */ /* 0x020fe20000010017 */
[----:B------:R-:W-:Y:S01]  /*4120*/  FFMA.FTZ R20, R20, R3, R22 ;  /* 0x0000000314147223 */ /* 0x000fe20000010016 */
[----:B------:R-:W-:-:S02]  /*4130*/  MOV R4, R2 ;  /* 0x0000000200047202 */ /* 0x000fc40000000f00 */
[----:B0-234-:R-:W-:Y:S01]  /*4140*/  FMUL.FTZ R8, R10, -1.4426950216293334961 ;  /* 0xbfb8aa3b0a087820 */ /* 0x01dfe20000410000 */
[----:B------:R-:W-:-:S05]  /*4150*/  FMUL.FTZ R3, R20, -1.4426950216293334961 ;  /* 0xbfb8aa3b14037820 */ /* 0x000fca0000410000 */
[----:B------:R-:W0:Y:S01]  /*4160*/  MUFU.EX2 R8, R8 ;  /* 0x0000000800087308 */ /* 0x000e220000000800 */
[----:B-1----:R-:W-:Y:S02]  /*4170*/  IMAD R11, R43, UR10, RZ ;  /* 0x0000000a2b0b7c24 */ /* 0x002fe4000f8e02ff */
[----:B------:R-:W-:-:S05]  /*4180*/  IMAD.WIDE.U32 R4, R40, UR10, R4 ;  /* 0x0000000a28047c25 */ /* 0x000fca000f8e0004 */
[----:B------:R-:W1:Y:S01]  /*4190*/  MUFU.EX2 R3, R3 ;  /* 0x0000000300037308 */ /* 0x000e620000000800 */
[----:B------:R-:W-:Y:S01]  /*41a0*/  IMAD R11, R40, UR11, R11 ;  /* 0x0000000b280b7c24 */ /* 0x000fe2000f8e020b */
[----:B------:R-:W-:-:S04]  /*41b0*/  LEA R2, P1, R4, UR12, 0x2 ;  /* 0x0000000c04027c11 */ /* 0x000fc8000f8210ff */
        /* <DEDUP_REMOVED lines=8> */
[----:B------:R0:W-:Y:S02]  /*4240*/  STG.E.64 desc[UR16][R2.64], R4 ;  /* 0x0000000402007986 */ /* 0x0001e4000c101b10 */
.L_x_3659:
[----:B------:R-:W-:Y:S05]  /*4250*/  BSYNC.RECONVERGENT B0 ;  /* 0x0000000000007941 */ /* 0x000fea0003800200 */
.L_x_3643:
[----:B------:R-:W2:Y:S01]  /*4260*/  LDCU UR5, c[0x0][0x3f8] ;  /* 0x00007f00ff0577ac */ /* 0x000ea20008000800 */
[----:B------:R-:W2:Y:S01]  /*4270*/  LDCU UR8, c[0x0][0x3c8] ;  /* 0x00007900ff0877ac */ /* 0x000ea20008000800 */
[----:B------:R-:W-:Y:S02]  /*4280*/  UIADD3 UR7, UPT, UPT, UR20, UR7, URZ ;  /* 0x0000000714077290 */ /* 0x000fe4000fffe0ff */
[----:B------:R-:W-:Y:S02]  /*4290*/  UIADD3 UR4, UPT, UPT, UR4, 0x1, URZ ;  /* 0x0000000104047890 */ /* 0x000fe4000fffe0ff */
[----:B--2---:R-:W-:-:S04]  /*42a0*/  UIMAD UR5, UR5, UR8, URZ ;  /* 0x00000008050572a4 */ /* 0x004fc8000f8e02ff */
[----:B------:R-:W-:-:S09]  /*42b0*/  UISETP.GE.AND UP0, UPT, UR7, UR5, UPT ;  /* 0x000000050700728c */ /* 0x000fd2000bf06270 */
[----:B------:R-:W-:Y:S05]  /*42c0*/  BRA.U !UP0, `(.L_x_3674) ;  /* 0xffffffc108047547 */ /* 0x000fea000b83ffff */
[----:B------:R-:W-:Y:S05]  /*42d0*/  EXIT ;  /* 0x000000000000794d */ /* 0x000fea0003800000 */
.L_x_3675:
        /* <DEDUP_REMOVED lines=10> */
.L_x_4940:


//--------------------- .text._Z35group_norm_nhwc_fwd_one_pass_kernelI11Fp32IOFp32WLi128ELi160ELi640EEv26Group_norm_nhwc_fwd_params --------------------------
	.section	.text._Z35group_norm_nhwc_fwd_one_pass_kernelI11Fp32IOFp32WLi128ELi160ELi640EEv26Group_norm_nhwc_fwd_params,"ax",@progbits
	.align	128
        .global         _Z35group_norm_nhwc_fwd_one_pass_kernelI11Fp32IOFp32WLi128ELi160ELi640EEv26Group_norm_nhwc_fwd_params
        .type           _Z35group_norm_nhwc_fwd_one_pass_kernelI11Fp32IOFp32WLi128ELi160ELi640EEv26Group_norm_nhwc_fwd_params,@function
        .size           _Z35group_norm_nhwc_fwd_one_pass_kernelI11Fp32IOFp32WLi128ELi160ELi640EEv26Group_norm_nhwc_fwd_params,(.L_x_4941 - _Z35group_norm_nhwc_fwd_one_pass_kernelI11Fp32IOFp32WLi128ELi160ELi640EEv26Group_norm_nhwc_fwd_params)
        .other          _Z35group_norm_nhwc_fwd_one_pass_kernelI11Fp32IOFp32WLi128ELi160ELi640EEv26Group_norm_nhwc_fwd_params,@"STO_CUDA_ENTRY STV_DEFAULT"
_Z35group_norm_nhwc_fwd_one_pass_kernelI11Fp32IOFp32WLi128ELi160ELi640EEv26Group_norm_nhwc_fwd_params:
.text._Z35group_norm_nhwc_fwd_one_pass_kernelI11Fp32IOFp32WLi128ELi160ELi640EEv26Group_norm_nhwc_fwd_params:
        /* <DEDUP_REMOVED lines=13> */
[----:B------:R-:W-:Y:S01]  /*00d0*/  MOV R8, R0 ;  /* 0x0000000000087202 */ /* 0x000fe20000000f00 */
[----:B------:R-:W1:Y:S01]  /*00e0*/  S2R R5, SR_LANEID ;  /* 0x0000000000057919 */ /* 0x000e620000000000 */
[----:B----4-:R-:W-:Y:S02]  /*00f0*/  ISETP.NE.U32.AND P1, PT, RZ, UR6, PT ;  /* 0x00000006ff007c0c */ /* 0x010fe4000bf25070 */
[----:B0-----:R-:W-:-:S02]  /*0100*/  LOP3.LUT R4, R2, 0xffff, RZ, 0xc0, !PT ;  /* 0x0000ffff02047812 */ /* 0x001fc400078ec0ff */
[----:B---3--:R-:W-:-:S03]  /*0110*/  LOP3.LUT P0, RZ, R2, R3, RZ, 0xfc, !PT ;  /* 0x0000000302ff7212 */ /* 0x008fc6000780fcff */
[----:B------:R-:W-:Y:S01]  /*0120*/  IMAD R4, R4, 0x334, RZ ;  /* 0x0000033404047824 */ /* 0x000fe200078e02ff */
[----:B------:R-:W-:Y:S01]  /*0130*/  ISETP.NE.AND.EX P0, PT, RZ, UR7, !P0, P1 ;  /* 0x00000007ff007c0c */ /* 0x000fe2000c705310 */
[----:B------:R-:W0:Y:S03]  /*0140*/  LDCU.64 UR6, c[0x0][0x358] ;  /* 0x00006b00ff0677ac */ /* 0x000e260008000a00 */
[----:B------:R-:W-:-:S04]  /*0150*/  SHF.R.U32.HI R4, RZ, 0x10, R4 ;  /* 0x00000010ff047819 */ /* 0x000fc80000011604 */
        /* <DEDUP_REMOVED lines=20> */
[----:B0-2---:R-:W-:-:S07]  /*02a0*/  SHF.L.U32 R60, R60, 0x1, RZ ;  /* 0x000000013c3c7819 */ /* 0x005fce00000006ff */
.L_x_3751:
[----:B0-----:R-:W0:Y:S01]  /*02b0*/  LDC R27, c[0x0][0x3f8] ;  /* 0x0000fe00ff1b7b82 */ /* 0x001e220000000800 */
[----:B------:R-:W1:Y:S01]  /*02c0*/  LDCU UR8, c[0x0][0x404] ;  /* 0x00008080ff0877ac */ /* 0x000e620008000800 */
[----:B------:R-:W-:Y:S01]  /*02d0*/  LOP3.LUT R75, R60, 0xffff, RZ, 0xc0, !PT ;  /* 0x0000ffff3c4b7812 */ /* 0x000fe200078ec0ff */
[----:B--2---:R-:W2:Y:S01]  /*02e0*/  LDCU.64 UR4, c[0x0][0x3e8] ;  /* 0x00007d00ff0477ac */ /* 0x004ea20008000a00 */
[----:B-1---5:R-:W-:Y:S01]  /*02f0*/  IMAD R35, R3, UR8, R4 ;  /* 0x0000000803237c24 */ /* 0x022fe2000f8e0204 */
[----:B------:R-:W1:Y:S01]  /*0300*/  LDCU.64 UR8, c[0x0][0x3f0] ;  /* 0x00007e00ff0877ac */ /* 0x000e620008000a00 */
[----:B0--34-:R-:W-:Y:S02]  /*0310*/  IABS R17, R27 ;  /* 0x0000001b00117213 */ /* 0x019fe40000000000 */
[----:B------:R-:W-:Y:S02]  /*0320*/  ISETP.NE.AND P2, PT, R27, RZ, PT ;  /* 0x000000ff1b00720c */ /* 0x000fe40003f45270 */
[----:B------:R-:W0:Y:S01]  /*0330*/  I2F.RP R16, R17 ;  /* 0x0000001100107306 */ /* 0x000e220000209400 */
[----:B------:R-:W-:-:S02]  /*0340*/  SHF.R.S32.HI R21, RZ, 0x1f, R35 ;  /* 0x0000001fff157819 */ /* 0x000fc40000011423 */
[C---:B------:R-:W-:Y:S02]  /*0350*/  IADD3 R29, PT, PT, R35.reuse, 0x8, RZ ;  /* 0x00000008231d7810 */ /* 0x040fe40007ffe0ff */
[----:B------:R-:W-:Y:S02]  /*0360*/  IADD3 R31, PT, PT, R35, 0x10, RZ ;  /* 0x00000010231f7810 */ /* 0x000fe40007ffe0ff */
[----:B--2---:R-:W-:Y:S02]  /*0370*/  ISETP.GE.U32.AND P6, PT, R29, UR4, PT ;  /* 0x000000041d007c0c */ /* 0x004fe4000bfc6070 */
[----:B------:R-:W-:Y:S02]  /*0380*/  SHF.R.S32.HI R25, RZ, 0x1f, R29 ;  /* 0x0000001fff197819 */ /* 0x000fe4000001141d */
[----:B------:R-:W-:Y:S02]  /*0390*/  SHF.R.S32.HI R33, RZ, 0x1f, R31 ;  /* 0x0000001fff217819 */ /* 0x000fe4000001141f */
[----:B------:R-:W-:Y:S01]  /*03a0*/  ISETP.GE.AND.EX P6, PT, R25, UR5, PT, P6 ;  /* 0x0000000519007c0c */ /* 0x000fe2000bfc6360 */
[----:B0-----:R-:W0:Y:S01]  /*03b0*/  MUFU.RCP R16, R16 ;  /* 0x0000001000107308 */ /* 0x001e220000001000 */
[----:B------:R-:W-:-:S02]  /*03c0*/  IADD3 R30, PT, PT, R35, 0x18, RZ ;  /* 0x00000018231e7810 */ /* 0x000fc40007ffe0ff */
[----:B------:R-:W-:Y:S02]  /*03d0*/  IADD3 R36, PT, PT, R35, 0x28, RZ ;  /* 0x0000002823247810 */ /* 0x000fe40007ffe0ff */
[----:B------:R-:W-:Y:S02]  /*03e0*/  SHF.R.S32.HI R37, RZ, 0x1f, R30 ;  /* 0x0000001fff257819 */ /* 0x000fe4000001141e */
[----:B------:R-:W-:Y:S02]  /*03f0*/  ISETP.GE.U32.AND P5, PT, R36, UR4, PT ;  /* 0x0000000424007c0c */ /* 0x000fe4000bfa6070 */
[----:B0-----:R-:W-:-:S04]  /*0400*/  IADD3 R14, PT, PT, R16, 0xffffffe, RZ ;  /* 0x0ffffffe100e7810 */ /* 0x001fc80007ffe0ff */
[----:B------:R0:W2:Y:S02]  /*0410*/  F2I.FTZ.U32.TRUNC.NTZ R15, R14 ;  /* 0x0000000e000f7305 */ /* 0x0000a4000021f000 */
[----:B0-----:R-:W-:Y:S02]  /*0420*/  MOV R14, RZ ;  /* 0x000000ff000e7202 */ /* 0x001fe40000000f00 */
[----:B--2---:R-:W-:-:S05]  /*0430*/  IADD3 R18, PT, PT, RZ, -R15, RZ ;  /* 0x8000000fff127210 */ /* 0x004fca0007ffe0ff */
[----:B------:R-:W-:Y:S01]  /*0440*/  IMAD R19, R18, R17, RZ ;  /* 0x0000001112137224 */ /* 0x000fe200078e02ff */
[----:B------:R-:W-:-:S03]  /*0450*/  IABS R18, R8 ;  /* 0x0000000800127213 */ /* 0x000fc60000000000 */
[----:B------:R-:W-:Y:S01]  /*0460*/  IMAD.HI.U32 R15, R15, R19, R14 ;  /* 0x000000130f0f7227 */ /* 0x000fe200078e000e */
[----:B------:R-:W-:-:S04]  /*0470*/  LOP3.LUT R14, R8, R27, RZ, 0x3c, !PT ;  /* 0x0000001b080e7212 */ /* 0x000fc800078e3cff */
[----:B------:R-:W-:Y:S01]  /*0480*/  ISETP.GE.AND P3, PT, R14, RZ, PT ;  /* 0x000000ff0e00720c */ /* 0x000fe20003f66270 */
[----:B------:R-:W-:-:S05]  /*0490*/  IMAD.HI.U32 R15, R15, R18, RZ ;  /* 0x000000120f0f7227 */ /* 0x000fca00078e00ff */
[----:B------:R-:W-:-:S05]  /*04a0*/  IADD3 R16, PT, PT, -R15, RZ, RZ ;  /* 0x000000ff0f107210 */ /* 0x000fca0007ffe1ff */
[C---:B------:R-:W-:Y:S02]  /*04b0*/  IMAD R16, R17.reuse, R16, R18 ;  /* 0x0000001011107224 */ /* 0x040fe400078e0212 */
[----:B------:R-:W0:Y:S03]  /*04c0*/  @!P6 LDC.64 R18, c[0x0][0x3e0] ;  /* 0x0000f800ff12eb82 */ /* 0x000e260000000a00 */
[----:B------:R-:W-:-:S13]  /*04d0*/  ISETP.GT.U32.AND P1, PT, R17, R16, PT ;  /* 0x000000101100720c */ /* 0x000fda0003f24070 */
[-C--:B------:R-:W-:Y:S02]  /*04e0*/  @!P1 IADD3 R16, PT, PT, R16, -R17.reuse, RZ ;  /* 0x8000001110109210 */ /* 0x080fe40007ffe0ff */
[----:B------:R-:W-:Y:S02]  /*04f0*/  @!P1 IADD3 R15, PT, PT, R15, 0x1, RZ ;  /* 0x000000010f0f9810 */ /* 0x000fe40007ffe0ff */
[----:B------:R-:W-:Y:S02]  /*0500*/  ISETP.GE.U32.AND P4, PT, R16, R17, PT ;  /* 0x000000111000720c */ /* 0x000fe40003f86070 */
[----:B------:R-:W-:Y:S01]  /*0510*/  ISETP.GE.U32.AND P1, PT, R35, UR4, PT ;  /* 0x0000000423007c0c */ /* 0x000fe2000bf26070 */
[----:B0-----:R-:W-:-:S03]  /*0520*/  @!P6 IMAD R26, R25, R18, RZ ;  /* 0x00000012191ae224 */ /* 0x001fc600078e02ff */
[----:B------:R-:W-:Y:S01]  /*0530*/  ISETP.GE.AND.EX P1, PT, R21, UR5, PT, P1 ;  /* 0x0000000515007c0c */ /* 0x000fe2000bf26310 */
[----:B------:R-:W-:-:S06]  /*0540*/  @!P6 IMAD R41, R29, R19, R26 ;  /* 0x000000131d29e224 */ /* 0x000fcc00078e021a */
[----:B------:R-:W-:-:S04]  /*0550*/  @P4 IADD3 R15, PT, PT, R15, 0x1, RZ ;  /* 0x000000010f0f4810 */ /* 0x000fc80007ffe0ff */
[----:B------:R-:W-:Y:S02]  /*0560*/  MOV R17, R15 ;  /* 0x0000000f00117202 */ /* 0x000fe40000000f00 */
[----:B------:R-:W0:Y:S02]  /*0570*/  @!P1 LDC.64 R22, c[0x0][0x3e0] ;  /* 0x0000f800ff169b82 */ /* 0x000e240000000a00 */
[----:B------:R-:W-:Y:S02]  /*0580*/  @!P3 IADD3 R17, PT, PT, -R17, RZ, RZ ;  /* 0x000000ff1111b210 */ /* 0x000fe40007ffe1ff */
[----:B------:R-:W-:Y:S02]  /*0590*/  @!P2 LOP3.LUT R17, RZ, R27, RZ, 0x33, !PT ;  /* 0x0000001bff11a212 */ /* 0x000fe400078e33ff */
[----:B------:R-:W-:Y:S02]  /*05a0*/  ISETP.GE.U32.AND P2, PT, R31, UR4, PT ;  /* 0x000000041f007c0c */ /* 0x000fe4000bf46070 */
[----:B------:R-:W-:-:S02]  /*05b0*/  IADD3 R15, PT, PT, -R17, RZ, RZ ;  /* 0x000000ff110f7210 */ /* 0x000fc40007ffe1ff */
[----:B------:R-:W-:Y:S02]  /*05c0*/  ISETP.GE.AND.EX P2, PT, R33, UR5, PT, P2 ;  /* 0x0000000521007c0c */ /* 0x000fe4000bf46320 */
[----:B------:R-:W-:Y:S01]  /*05d0*/  SHF.R.S32.HI R14, RZ, 0x1f, R17 ;  /* 0x0000001fff0e7819 */ /* 0x000fe20000011411 */
[----:B------:R-:W-:-:S04]  /*05e0*/  IMAD R62, R27, R15, R8 ;  /* 0x0000000f1b3e7224 */ /* 0x000fc800078e0208 */
[----:B------:R-:W-:Y:S02]  /*05f0*/  IMAD R62, R62, 0xa0, RZ ;  /* 0x000000a03e3e7824 */ /* 0x000fe400078e02ff */
[----:B-1----:R-:W-:Y:S02]  /*0600*/  IMAD R16, R14, UR8, RZ ;  /* 0x000000080e107c24 */ /* 0x002fe4000f8e02ff */
[----:B------:R-:W1:Y:S01]  /*0610*/  @!P1 LDC.64 R14, c[0x0][0x390] ;  /* 0x0000e400ff0e9b82 */ /* 0x000e620000000a00 */
[C---:B------:R-:W-:Y:S01]  /*0620*/  IADD3 R74, P3, PT, R62.reuse, R75, RZ ;  /* 0x0000004b3e4a7210 */ /* 0x040fe20007f7e0ff */
[----:B------:R-:W-:Y:S02]  /*0630*/  IMAD R77, R17, UR9, R16 ;  /* 0x00000009114d7c24 */ /* 0x000fe4000f8e0210 */
[----:B0-----:R-:W-:Y:S01]  /*0640*/  @!P1 IMAD R24, R21, R22, RZ ;  /* 0x0000001615189224 */ /* 0x001fe200078e02ff */
[----:B------:R-:W-:Y:S02]  /*0650*/  LEA.HI.X.SX32 R75, R62, RZ, 0x1, P3 ;  /* 0x000000ff3e4b7211 */ /* 0x000fe400018f0eff */
[----:B------:R-:W-:Y:S01]  /*0660*/  ISETP.GE.U32.AND P3, PT, R30, UR4, PT ;  /* 0x000000041e007c0c */ /* 0x000fe2000bf66070 */
[----:B------:R-:W0:Y:S01]  /*0670*/  @!P6 LDC.64 R20, c[0x0][0x390] ;  /* 0x0000e400ff14eb82 */ /* 0x000e220000000a00 */
[----:B------:R-:W-:-:S02]  /*0680*/  @!P1 IMAD R39, R35, R23, R24 ;  /* 0x0000001723279224 */ /* 0x000fc400078e0218 */
[----:B------:R-:W-:Y:S01]  /*0690*/  IMAD.WIDE.U32 R74, R17, UR8, R74 ;  /* 0x00000008114a7c25 */ /* 0x000fe2000f8e004a */
[----:B------:R-:W-:-:S04]  /*06a0*/  ISETP.GE.AND.EX P3, PT, R37, UR5, PT, P3 ;  /* 0x0000000525007c0c */ /* 0x000fc8000bf66330 */
[----:B------:R-:W2:Y:S01]  /*06b0*/  @!P2 LDC.64 R16, c[0x0][0x3e0] ;  /* 0x0000f800ff10ab82 */ /* 0x000ea20000000a00 */
[----:B------:R-:W-:Y:S02]  /*06c0*/  IADD3 R77, PT, PT, R75, R77, RZ ;  /* 0x0000004d4b4d7210 */ /* 0x000fe40007ffe0ff */
[-C--:B------:R-:W-:Y:S02]  /*06d0*/  @!P1 MOV R76, R74.reuse ;  /* 0x0000004a004c9202 */ /* 0x080fe40000000f00 */
[----:B------:R-:W-:Y:S02]  /*06e0*/  @!P6 MOV R26, R74 ;  /* 0x0000004a001ae202 */ /* 0x000fe40000000f00 */
[----:B------:R-:W-:Y:S01]  /*06f0*/  @!P6 MOV R27, R77 ;  /* 0x0000004d001be202 */ /* 0x000fe20000000f00 */
[----:B------:R-:W-:Y:S02]  /*0700*/  @!P1 IMAD.WIDE.U32 R24, R35, R22, R76 ;  /* 0x0000001623189225 */ /* 0x000fe400078e004c */
[----:B------:R-:W3:Y:S02]  /*0710*/  @!P2 LDC.64 R22, c[0x0][0x390] ;  /* 0x0000e400ff16ab82 */ /* 0x000ee40000000a00 */
[----:B------:R-:W-:Y:S01]  /*0720*/  @!P6 IMAD.WIDE.U32 R26, R29, R18, R26 ;  /* 0x000000121d1ae225 */ /* 0x000fe200078e001a */
[----:B------:R-:W-:-:S02]  /*0730*/  @!P1 IADD3 R25, PT, PT, R25, R39, RZ ;  /* 0x0000002719199210 */ /* 0x000fc40007ffe0ff */
[----:B------:R-:W-:Y:S02]  /*0740*/  SHF.R.S32.HI R39, RZ, 0x1f, R36 ;  /* 0x0000001fff277819 */ /* 0x000fe40000011424 */
[C---:B-1----:R-:W-:Y:S01]  /*0750*/  @!P1 LEA R28, P4, R24.reuse, R14, 0x2 ;  /* 0x0000000e181c9211 */ /* 0x042fe200078810ff */
[----:B------:R-:W1:Y:S01]  /*0760*/  @!P3 LDC.64 R18, c[0x0][0x3e0] ;  /* 0x0000f800ff12bb82 */ /* 0x000e620000000a00 */
[----:B------:R-:W-:Y:S02]  /*0770*/  ISETP.GE.AND.EX P5, PT, R39, UR5, PT, P5 ;  /* 0x0000000527007c0c */ /* 0x000fe4000bfa6350 */
[----:B------:R-:W-:Y:S02]  /*0780*/  @!P1 LEA.HI.X R29, R24, R15, R25, 0x2, P4 ;  /* 0x0000000f181d9211 */ /* 0x000fe400020f1419 */
[----:B------:R-:W-:Y:S01]  /*0790*/  @!P6 IADD3 R14, PT, PT, R27, R41, RZ ;  /* 0x000000291b0ee210 */ /* 0x000fe20007ffe0ff */
[----:B--2---:R-:W-:Y:S01]  /*07a0*/  @!P2 IMAD R24, R33, R16, RZ ;  /* 0x000000102118a224 */ /* 0x004fe200078e02ff */
[----:B0-----:R-:W-:-:S02]  /*07b0*/  @!P6 LEA R20, P4, R26, R20, 0x2 ;  /* 0x000000141a14e211 */ /* 0x001fc400078810ff */
[----:B------:R-:W-:Y:S01]  /*07c0*/  @!P2 MOV R25, R77 ;  /* 0x0000004d0019a202 */ /* 0x000fe20000000f00 */
[----:B------:R-:W-:Y:S01]  /*07d0*/  @!P2 IMAD R33, R31, R17, R24 ;  /* 0x000000111f21a224 */ /* 0x000fe200078e0218 */
[----:B------:R-:W-:Y:S02]  /*07e0*/  @!P6 LEA.HI.X R21, R26, R21, R14, 0x2, P4 ;  /* 0x000000151a15e211 */ /* 0x000fe400020f140e */
[----:B------:R-:W-:Y:S01]  /*07f0*/  @!P2 MOV R24, R74 ;  /* 0x0000004a0018a202 */ /* 0x000fe20000000f00 */
[----:B------:R-:W0:Y:S01]  /*0800*/  @!P3 LDC.64 R26, c[0x0][0x390] ;  /* 0x0000e400ff1abb82 */ /* 0x000e220000000a00 */
[----:B------:R-:W-:Y:S02]  /*0810*/  IADD3 R38, PT, PT, R35, 0x48, RZ ;  /* 0x0000004823267810 */ /* 0x000fe40007ffe0ff */
[----:B------:R-:W-:Y:S01]  /*0820*/  MOV R15, RZ ;  /* 0x000000ff000f7202 */ /* 0x000fe20000000f00 */
[----:B------:R-:W-:Y:S01]  /*0830*/  @!P2 IMAD.WIDE.U32 R16, R31, R16, R24 ;  /* 0x000000101f10a225 */ /* 0x000fe200078e0018 */
[----:B------:R-:W-:-:S02]  /*0840*/  MOV R14, RZ ;  /* 0x000000ff000e7202 */ /* 0x000fc40000000f00 */
[----:B------:R-:W-:Y:S01]  /*0850*/  ISETP.GE.U32.AND P4, PT, R38, UR4, PT ;  /* 0x0000000426007c0c */ /* 0x000fe2000bf86070 */
[----:B------:R-:W2:Y:S01]  /*0860*/  @!P5 LDC.64 R24, c[0x0][0x3e0] ;  /* 0x0000f800ff18db82 */ /* 0x000ea20000000a00 */
[----:B------:R-:W-:Y:S02]  /*0870*/  SHF.R.S32.HI R41, RZ, 0x1f, R38 ;  /* 0x0000001fff297819 */ /* 0x000fe40000011426 */
[----:B------:R4:W5:Y:S01]  /*0880*/  @!P1 LDG.E.64 R14, desc[UR6][R28.64] ;  /* 0x000000061c0e9981 */ /* 0x000962000c1e1b00 */
[----:B------:R-:W-:Y:S01]  /*0890*/  @!P2 IADD3 R17, PT, PT, R17, R33, RZ ;  /* 0x000000211111a210 */ /* 0x000fe20007ffe0ff */
[----:B-1----:R-:W-:Y:S01]  /*08a0*/  @!P3 IMAD R37, R37, R18, RZ ;  /* 0x000000122525b224 */ /* 0x002fe200078e02ff */
[----:B------:R-:W-:Y:S02]  /*08b0*/  ISETP.GE.AND.EX P4, PT, R41, UR5, PT, P4 ;  /* 0x0000000529007c0c */ /* 0x000fe4000bf86340 */
[----:B---3--:R-:W-:Y:S01]  /*08c0*/  @!P2 LEA R22, P1, R16, R22, 0x2 ;  /* 0x000000161016a211 */ /* 0x008fe200078210ff */
[----:B------:R-:W-:Y:S01]  /*08d0*/  @!P3 IMAD R37, R30, R19, R37 ;  /* 0x000000131e25b224 */ /* 0x000fe200078e0225 */
[----:B------:R-:W-:-:S02]  /*08e0*/  IADD3 R34, PT, PT, R35, 0x60, RZ ;  /* 0x0000006023227810 */ /* 0x000fc40007ffe0ff */
[----:B------:R-:W-:Y:S02]  /*08f0*/  @!P2 LEA.HI.X R23, R16, R23, R17, 0x2, P1 ;  /* 0x000000171017a211 */ /* 0x000fe400008f1411 */
[----:B------:R-:W-:Y:S02]  /*0900*/  CS2R R16, SRZ ;  /* 0x0000000000107805 */ /* 0x000fe4000001ff00 */
[----:B----4-:R-:W-:Y:S02]  /*0910*/  @!P3 MOV R28, R74 ;  /* 0x0000004a001cb202 */ /* 0x010fe40000000f00 */
[----:B------:R-:W-:Y:S02]  /*0920*/  @!P3 MOV R29, R77 ;  /* 0x0000004d001db202 */ /* 0x000fe40000000f00 */
[----:B------:R-:W-:Y:S01]  /*0930*/  ISETP.GE.U32.AND P1, PT, R34, UR4, PT ;  /* 0x0000000422007c0c */ /* 0x000fe2000bf26070 */
[----:B------:R1:W3:Y:S01]  /*0940*/  @!P6 LDG.E.64 R16, desc[UR6][R20.64] ;  /* 0x000000061410e981 */ /* 0x0002e2000c1e1b00 */
[----:B------:R-:W-:-:S02]  /*0950*/  @!P3 IMAD.WIDE.U32 R18, R30, R18, R28 ;  /* 0x000000121e12b225 */ /* 0x000fc400078e001c */
[----:B------:R-:W4:Y:S01]  /*0960*/  @!P5 LDC.64 R30, c[0x0][0x390] ;  /* 0x0000e400ff1edb82 */ /* 0x000f220000000a00 */
[----:B------:R-:W-:Y:S02]  /*0970*/  SHF.R.S32.HI R43, RZ, 0x1f, R34 ;  /* 0x0000001fff2b7819 */ /* 0x000fe40000011422 */
[----:B------:R-:W-:Y:S02]  /*0980*/  @!P3 IADD3 R19, PT, PT, R19, R37, RZ ;  /* 0x000000251313b210 */ /* 0x000fe40007ffe0ff */
[----:B0-----:R-:W-:-:S03]  /*0990*/  @!P3 LEA R32, P6, R18, R26, 0x2 ;  /* 0x0000001a1220b211 */ /* 0x001fc600078c10ff */
[----:B------:R-:W0:Y:S01]  /*09a0*/  @!P4 LDC.64 R28, c[0x0][0x3e0] ;  /* 0x0000f800ff1ccb82 */ /* 0x000e220000000a00 */
[----:B------:R-:W-:Y:S01]  /*09b0*/  ISETP.GE.AND.EX P1, PT, R43, UR5, PT, P1 ;  /* 0x000000052b007c0c */ /* 0x000fe2000bf26310 */
[----:B--2---:R-:W-:Y:S01]  /*09c0*/  @!P5 IMAD R39, R39, R24, RZ ;  /* 0x000000182727d224 */ /* 0x004fe200078e02ff */
[----:B------:R-:W-:Y:S02]  /*09d0*/  @!P3 LEA.HI.X R33, R18, R27, R19, 0x2, P6 ;  /* 0x0000001b1221b211 */ /* 0x000fe400030f1413 */
[----:B------:R-:W-:Y:S02]  /*09e0*/  CS2R R18, SRZ ;  /* 0x0000000000127805 */ /* 0x000fe4000001ff00 */
[----:B-1----:R-:W-:Y:S02]  /*09f0*/  @!P5 MOV R20, R74 ;  /* 0x0000004a0014d202 */ /* 0x002fe40000000f00 */
[----:B------:R-:W-:Y:S01]  /*0a00*/  @!P5 MOV R21, R77 ;  /* 0x0000004d0015d202 */ /* 0x000fe20000000f00 */
[C---:B------:R-:W-:Y:S01]  /*0a10*/  @!P5 IMAD R39, R36.reuse, R25, R39 ;  /* 0x000000192427d224 */ /* 0x040fe200078e0227 */
[----:B------:R-:W-:Y:S01]  /*0a20*/  IADD3 R42, PT, PT, R35, 0x68, RZ ;  /* 0x00000068232a7810 */ /* 0x000fe20007ffe0ff */
[----:B------:R1:W2:Y:S01]  /*0a30*/  @!P2 LDG.E.64 R18, desc[UR6][R22.64] ;  /* 0x000000061612a981 */ /* 0x0002a2000c1e1b00 */
[----:B------:R-:W-:Y:S01]  /*0a40*/  @!P5 IMAD.WIDE.U32 R36, R36, R24, R20 ;  /* 0x000000182424d225 */ /* 0x000fe200078e0014 */
[----:B------:R-:W-:-:S02]  /*0a50*/  CS2R R20, SRZ ;  /* 0x0000000000147805 */ /* 0x000fc4000001ff00 */
[----:B------:R-:W-:Y:S01]  /*0a60*/  ISETP.GE.U32.AND P2, PT, R42, UR4, PT ;  /* 0x000000042a007c0c */ /* 0x000fe2000bf46070 */
[----:B------:R-:W1:Y:S01]  /*0a70*/  @!P4 LDC.64 R24, c[0x0][0x390] ;  /* 0x0000e400ff18cb82 */ /* 0x000e620000000a00 */
[----:B------:R-:W-:Y:S02]  /*0a80*/  SHF.R.S32.HI R47, RZ, 0x1f, R42 ;  /* 0x0000001fff2f7819 */ /* 0x000fe4000001142a */
[----:B------:R1:W2:Y:S02]  /*0a90*/  @!P3 LDG.E.64 R20, desc[UR6][R32.64] ;  /* 0x000000062014b981 */ /* 0x0002a4000c1e1b00 */
[----:B------:R-:W-:-:S03]  /*0aa0*/  ISETP.GE.AND.EX P2, PT, R47, UR5, PT, P2 ;  /* 0x000000052f007c0c */ /* 0x000fc6000bf46320 */
[----:B------:R-:W1:Y:S01]  /*0ab0*/  @!P1 LDC.64 R26, c[0x0][0x3e0] ;  /* 0x0000f800ff1a9b82 */ /* 0x000e620000000a00 */
[----:B------:R-:W-:Y:S02]  /*0ac0*/  ISETP.GE.U32.AND P3, PT, R10, UR4, PT ;  /* 0x000000040a007c0c */ /* 0x000fe4000bf66070 */
[----:B------:R-:W-:Y:S02]  /*0ad0*/  @!P5 IADD3 R37, PT, PT, R37, R39, RZ ;  /* 0x000000272525d210 */ /* 0x000fe40007ffe0ff */
[----:B----4-:R-:W-:Y:S01]  /*0ae0*/  @!P5 LEA R30, P6, R36, R30, 0x2 ;  /* 0x0000001e241ed211 */ /* 0x010fe200078c10ff */
[----:B0-----:R-:W-:Y:S01]  /*0af0*/  @!P4 IMAD R41, R41, R28, RZ ;  /* 0x0000001c2929c224 */ /* 0x001fe200078e02ff */
[----:B------:R-:W-:Y:S02]  /*0b00*/  ISETP.GE.AND.EX P3, PT, R63, UR5, PT, P3 ;  /* 0x000000053f007c0c */ /* 0x000fe4000bf66330 */
[----:B-1----:R-:W-:Y:S02]  /*0b10*/  CS2R R22, SRZ ;  /* 0x0000000000167805 */ /* 0x002fe4000001ff00 */
[----:B------:R-:W-:-:S02]  /*0b20*/  @!P4 MOV R32, R74 ;  /* 0x0000004a0020c202 */ /* 0x000fc40000000f00 */
[----:B------:R-:W-:Y:S02]  /*0b30*/  @!P4 MOV R33, R77 ;  /* 0x0000004d0021c202 */ /* 0x000fe40000000f00 */
[----:B------:R-:W-:Y:S01]  /*0b40*/  @!P5 LEA.HI.X R31, R36, R31, R37, 0x2, P6 ;  /* 0x0000001f241fd211 */ /* 0x000fe200030f1425 */
[C---:B------:R-:W-:Y:S02]  /*0b50*/  @!P4 IMAD R41, R38.reuse, R29, R41 ;  /* 0x0000001d2629c224 */ /* 0x040fe400078e0229 */
[----:B------:R-:W-:Y:S02]  /*0b60*/  @!P4 IMAD.WIDE.U32 R28, R38, R28, R32 ;  /* 0x0000001c261cc225 */ /* 0x000fe400078e0020 */
[----:B------:R-:W0:Y:S01]  /*0b70*/  @!P2 LDC.64 R38, c[0x0][0x3e0] ;  /* 0x0000f800ff26ab82 */ /* 0x000e220000000a00 */
[----:B------:R1:W4:Y:S01]  /*0b80*/  @!P5 LDG.E.64 R22, desc[UR6][R30.64] ;  /* 0x000000061e16d981 */ /* 0x000322000c1e1b00 */
[----:B------:R-:W-:-:S06]  /*0b90*/  ISETP.GE.U32.AND P5, PT, R11, UR4, PT ;  /* 0x000000040b007c0c */ /* 0x000fcc000bfa6070 */
[----:B------:R-:W0:Y:S01]  /*0ba0*/  @!P1 LDC.64 R32, c[0x0][0x390] ;  /* 0x0000e400ff209b82 */ /* 0x000e220000000a00 */
[----:B------:R-:W-:Y:S01]  /*0bb0*/  ISETP.GE.AND.EX P5, PT, R65, UR5, PT, P5 ;  /* 0x0000000541007c0c */ /* 0x000fe2000bfa6350 */
[----:B------:R-:W-:Y:S01]  /*0bc0*/  @!P1 IMAD R43, R43, R26, RZ ;  /* 0x0000001a2b2b9224 */ /* 0x000fe200078e02ff */
[----:B------:R-:W-:-:S05]  /*0bd0*/  @!P1 MOV R44, R74 ;  /* 0x0000004a002c9202 */ /* 0x000fca0000000f00 */
[----:B------:R-:W0:Y:S01]  /*0be0*/  @!P3 LDC.64 R36, c[0x0][0x3e0] ;  /* 0x0000f800ff24bb82 */ /* 0x000e220000000a00 */
[----:B------:R-:W-:Y:S02]  /*0bf0*/  @!P1 MOV R45, R77 ;  /* 0x0000004d002d9202 */ /* 0x000fe40000000f00 */
[----:B------:R-:W-:Y:S02]  /*0c00*/  @!P4 IADD3 R29, PT, PT, R29, R41, RZ ;  /* 0x000000291d1dc210 */ /* 0x000fe40007ffe0ff */
[----:B------:R-:W-:-:S03]  /*0c10*/  @!P4 LEA R40, P6, R28, R24, 0x2 ;  /* 0x000000181c28c211 */ /* 0x000fc600078c10ff */
[----:B-1----:R-:W1:Y:S01]  /*0c20*/  @!P2 LDC.64 R30, c[0x0][0x390] ;  /* 0x0000e400ff1eab82 */ /* 0x002e620000000a00 */
[----:B------:R-:W-:Y:S01]  /*0c30*/  @!P4 LEA.HI.X R41, R28, R25, R29, 0x2, P6 ;  /* 0x000000191c29c211 */ /* 0x000fe200030f141d */
[C---:B------:R-:W-:Y:S01]  /*0c40*/  @!P1 IMAD R43, R34.reuse, R27, R43 ;  /* 0x0000001b222b9224 */ /* 0x040fe200078e022b */
[----:B------:R-:W-:Y:S01]  /*0c50*/  CS2R R24, SRZ ;  /* 0x0000000000187805 */ /* 0x000fe2000001ff00 */
[----:B------:R-:W-:Y:S01]  /*0c60*/  @!P1 IMAD.WIDE.U32 R44, R34, R26, R44 ;  /* 0x0000001a222c9225 */ /* 0x000fe200078e002c */
[----:B------:R-:W-:-:S03]  /*0c70*/  ISETP.GE.U32.AND P6, PT, R12, UR4, PT ;  /* 0x000000040c007c0c */ /* 0x000fc6000bfc6070 */
[----:B------:R-:W1:Y:S01]  /*0c80*/  @!P3 LDC.64 R26, c[0x0][0x390] ;  /* 0x0000e400ff1abb82 */ /* 0x000e620000000a00 */
[----:B------:R0:W4:Y:S01]  /*0c90*/  @!P4 LDG.E.64 R24, desc[UR6][R40.64] ;  /* 0x000000062818c981 */ /* 0x000122000c1e1b00 */
[----:B------:R-:W-:Y:S01]  /*0ca0*/  ISETP.GE.AND.EX P4, PT, R67, UR5, PT, P6 ;  /* 0x0000000543007c0c */ /* 0x000fe2000bf86360 */
[----:B0-----:R-:W-:-:S05]  /*0cb0*/  @!P2 IMAD R47, R47, R38, RZ ;  /* 0x000000262f2fa224 */ /* 0x001fca00078e02ff */
[----:B------:R-:W0:Y:S01]  /*0cc0*/  @!P5 LDC.64 R28, c[0x0][0x3e0] ;  /* 0x0000f800ff1cdb82 */ /* 0x000e220000000a00 */
[----:B------:R-:W-:Y:S02]  /*0cd0*/  @!P1 IADD3 R34, PT, PT, R45, R43, RZ ;  /* 0x0000002b2d229210 */ /* 0x000fe40007ffe0ff */
[----:B------:R-:W-:Y:S02]  /*0ce0*/  @!P2 MOV R40, R74 ;  /* 0x0000004a0028a202 */ /* 0x000fe40000000f00 */
[----:B------:R-:W-:Y:S02]  /*0cf0*/  @!P2 MOV R41, R77 ;  /* 0x0000004d0029a202 */ /* 0x000fe40000000f00 */
[----:B------:R-:W-:Y:S01]  /*0d00*/  @!P1 LEA R32, P6, R44, R32, 0x2 ;  /* 0x000000202c209211 */ /* 0x000fe200078c10ff */
[C---:B------:R-:W-:Y:S02]  /*0d10*/  @!P2 IMAD R47, R42.reuse, R39, R47 ;  /* 0x000000272a2fa224 */ /* 0x040fe400078e022f */
[----:B------:R-:W-:Y:S01]  /*0d20*/  @!P2 IMAD.WIDE.U32 R42, R42, R38, R40 ;  /* 0x000000262a2aa225 */ /* 0x000fe200078e0028 */
[----:B------:R-:W-:Y:S01]  /*0d30*/  @!P1 LEA.HI.X R33, R44, R33, R34, 0x2, P6 ;  /* 0x000000212c219211 */ /* 0x000fe200030f1422 */
[----:B------:R-:W0:Y:S01]  /*0d40*/  @!P5 LDC.64 R38, c[0x0][0x390] ;  /* 0x0000e400ff26db82 */ /* 0x000e220000000a00 */
[----:B------:R-:W-:Y:S01]  /*0d50*/  @!P3 MOV R40, R74 ;  /* 0x0000004a0028b202 */ /* 0x000fe20000000f00 */
[----:B------:R-:W-:Y:S01]  /*0d60*/  @!P3 IMAD R34, R63, R36, RZ ;  /* 0x000000243f22b224 */ /* 0x000fe200078e02ff */
[----:B------:R-:W-:-:S02]  /*0d70*/  @!P3 MOV R41, R77 ;  /* 0x0000004d0029b202 */ /* 0x000fc40000000f00 */
[----:B-1----:R-:W-:Y:S01]  /*0d80*/  @!P2 LEA R30, P6, R42, R30, 0x2 ;  /* 0x0000001e2a1ea211 */ /* 0x002fe200078c10ff */
[C---:B------:R-:W-:Y:S01]  /*0d90*/  @!P3 IMAD R45, R10.reuse, R37, R34 ;  /* 0x000000250a2db224 */ /* 0x040fe200078e0222 */
[----:B------:R-:W-:Y:S01]  /*0da0*/  @!P2 IADD3 R34, PT, PT, R43, R47, RZ ;  /* 0x0000002f2b22a210 */ /* 0x000fe20007ffe0ff */
[----:B------:R-:W-:Y:S02]  /*0db0*/  @!P3 IMAD.WIDE.U32 R40, R10, R36, R40 ;  /* 0x000000240a28b225 */ /* 0x000fe400078e0028 */
[----:B------:R-:W1:Y:S01]  /*0dc0*/  @!P4 LDC.64 R36, c[0x0][0x3e0] ;  /* 0x0000f800ff24cb82 */ /* 0x000e620000000a00 */
[----:B------:R-:W-:Y:S02]  /*0dd0*/  @!P2 LEA.HI.X R31, R42, R31, R34, 0x2, P6 ;  /* 0x0000001f2a1fa211 */ /* 0x000fe400030f1422 */
[----:B------:R-:W-:Y:S02]  /*0de0*/  @!P3 IADD3 R34, PT, PT, R41, R45, RZ ;  /* 0x0000002d2922b210 */ /* 0x000fe40007ffe0ff */
[C---:B------:R-:W-:Y:S01]  /*0df0*/  @!P3 LEA R44, P6, R40.reuse, R26, 0x2 ;  /* 0x0000001a282cb211 */ /* 0x040fe200078c10ff */
[----:B0-----:R-:W-:Y:S01]  /*0e00*/  @!P5 IMAD R26, R65, R28, RZ ;  /* 0x0000001c411ad224 */ /* 0x001fe200078e02ff */
[----:B------:R-:W-:Y:S01]  /*0e10*/  @!P5 MOV R41, R77 ;  /* 0x0000004d0029d202 */ /* 0x000fe20000000f00 */
[----:B------:R-:W0:Y:S01]  /*0e20*/  @!P4 LDC.64 R42, c[0x0][0x390] ;  /* 0x0000e400ff2acb82 */ /* 0x000e220000000a00 */
[----:B------:R-:W-:-:S02]  /*0e30*/  @!P3 LEA.HI.X R45, R40, R27, R34, 0x2, P6 ;  /* 0x0000001b282db211 */ /* 0x000fc400030f1422 */
[----:B------:R-:W-:Y:S01]  /*0e40*/  @!P5 MOV R40, R74 ;  /* 0x0000004a0028d202 */ /* 0x000fe20000000f00 */
[----:B------:R-:W-:Y:S01]  /*0e50*/  @!P5 IMAD R47, R11, R29, R26 ;  /* 0x0000001d0b2fd224 */ /* 0x000fe200078e021a */
[----:B------:R-:W-:-:S03]  /*0e60*/  CS2R R26, SRZ ;  /* 0x00000000001a7805 */ /* 0x000fc6000001ff00 */
[----:B------:R-:W-:Y:S01]  /*0e70*/  @!P5 IMAD.WIDE.U32 R28, R11, R28, R40 ;  /* 0x0000001c0b1cd225 */ /* 0x000fe200078e0028 */
[----:B------:R-:W-:Y:S02]  /*0e80*/  ISETP.GE.U32.AND P6, PT, R13, UR4, PT ;  /* 0x000000040d007c0c */ /* 0x000fe4000bfc6070 */
[----:B------:R0:W4:Y:S02]  /*0e90*/  @!P3 LDG.E.64 R26, desc[UR6][R44.64] ;  /* 0x000000062c1ab981 */ /* 0x000124000c1e1b00 */
[----:B------:R-:W-:Y:S02]  /*0ea0*/  @!P5 IADD3 R29, PT, PT, R29, R47, RZ ;  /* 0x0000002f1d1dd210 */ /* 0x000fe40007ffe0ff */
[C---:B------:R-:W-:Y:S02]  /*0eb0*/  @!P5 LEA R38, P3, R28.reuse, R38, 0x2 ;  /* 0x000000261c26d211 */ /* 0x040fe400078610ff */
[----:B------:R-:W-:Y:S01]  /*0ec0*/  ISETP.GE.AND.EX P6, PT, R69, UR5, PT, P6 ;  /* 0x0000000545007c0c */ /* 0x000fe2000bfc6360 */
[----:B-1----:R-:W-:Y:S01]  /*0ed0*/  @!P4 IMAD R34, R67, R36, RZ ;  /* 0x000000244322c224 */ /* 0x002fe200078e02ff */
[----:B------:R-:W-:-:S02]  /*0ee0*/  @!P5 LEA.HI.X R39, R28, R39, R29, 0x2, P3 ;  /* 0x000000271c27d211 */ /* 0x000fc400018f141d */
[----:B------:R-:W-:Y:S02]  /*0ef0*/  @!P4 MOV R28, R74 ;  /* 0x0000004a001cc202 */ /* 0x000fe40000000f00 */
[----:B------:R-:W-:Y:S02]  /*0f00*/  @!P4 MOV R29, R77 ;  /* 0x0000004d001dc202 */ /* 0x000fe40000000f00 */
[----:B------:R-:W-:Y:S01]  /*0f10*/  CS2R R40, SRZ ;  /* 0x0000000000287805 */ /* 0x000fe2000001ff00 */
[C---:B------:R-:W-:Y:S02]  /*0f20*/  @!P4 IMAD R47, R12.reuse, R37, R34 ;  /* 0x000000250c2fc224 */ /* 0x040fe400078e0222 */
[----:B------:R-:W-:-:S03]  /*0f30*/  @!P4 IMAD.WIDE.U32 R36, R12, R36, R28 ;  /* 0x000000240c24c225 */ /* 0x000fc600078e001c */
[----:B------:R1:W4:Y:S01]  /*0f40*/  @!P5 LDG.E.64 R40, desc[UR6][R38.64] ;  /* 0x000000062628d981 */ /* 0x000322000c1e1b00 */
[----:B------:R-:W-:Y:S01]  /*0f50*/  ISETP.GE.U32.AND P5, PT, R58, UR4, PT ;  /* 0x000000043a007c0c */ /* 0x000fe2000bfa6070 */
[----:B------:R-:W5:Y:S01]  /*0f60*/  @!P6 LDC.64 R48, c[0x0][0x390] ;  /* 0x0000e400ff30eb82 */ /* 0x000f620000000a00 */
[----:B------:R-:W-:Y:S02]  /*0f70*/  @!P4 IADD3 R28, PT, PT, R37, R47, RZ ;  /* 0x0000002f251cc210 */ /* 0x000fe40007ffe0ff */
[----:B------:R-:W-:-:S05]  /*0f80*/  ISETP.GE.AND.EX P5, PT, R71, UR5, PT, P5 ;  /* 0x0000000547007c0c */ /* 0x000fca000bfa6350 */
[----:B------:R-:W1:Y:S01]  /*0f90*/  @!P6 LDC.64 R46, c[0x0][0x3e0] ;  /* 0x0000f800ff2eeb82 */ /* 0x000e620000000a00 */
[----:B0-----:R-:W-:-:S04]  /*0fa0*/  @!P4 LEA R50, P3, R36, R42, 0x2 ;  /* 0x0000002a2432c211 */ /* 0x001fc800078610ff */
[----:B------:R-:W-:Y:S02]  /*0fb0*/  @!P4 LEA.HI.X R51, R36, R43, R28, 0x2, P3 ;  /* 0x0000002b2433c211 */ /* 0x000fe400018f141c */
[----:B------:R-:W-:Y:S01]  /*0fc0*/  ISETP.GE.U32.AND P3, PT, R9, UR4, PT ;  /* 0x0000000409007c0c */ /* 0x000fe2000bf66070 */
[----:B------:R-:W0:Y:S03]  /*0fd0*/  @!P5 LDC.64 R44, c[0x0][0x3e0] ;  /* 0x0000f800ff2cdb82 */ /* 0x000e260000000a00 */
[----:B------:R-:W-:Y:S02]  /*0fe0*/  ISETP.GE.AND.EX P3, PT, R61, UR5, PT, P3 ;  /* 0x000000053d007c0c */ /* 0x000fe4000bf66330 */
[----:B------:R-:W-:Y:S02]  /*0ff0*/  @!P6 MOV R29, R77 ;  /* 0x0000004d001de202 */ /* 0x000fe40000000f00 */
[----:B------:R-:W-:Y:S01]  /*1000*/  CS2R R42, SRZ ;  /* 0x00000000002a7805 */ /* 0x000fe2000001ff00 */
[----:B------:R-:W3:Y:S05]  /*1010*/  @!P5 LDC.64 R36, c[0x0][0x390] ;  /* 0x0000e400ff24db82 */ /* 0x000eea0000000a00 */
[----:B------:R5:W4:Y:S01]  /*1020*/  @!P4 LDG.E.64 R42, desc[UR6][R50.64] ;  /* 0x00000006322ac981 */ /* 0x000b22000c1e1b00 */
[----:B-1----:R-:W-:-:S02]  /*1030*/  @!P6 IMAD R28, R69, R46, RZ ;  /* 0x0000002e451ce224 */ /* 0x002fc400078e02ff */
[----:B------:R-:W1:Y:S02]  /*1040*/  @!P3 LDC.64 R38, c[0x0][0x3e0] ;  /* 0x0000f800ff26bb82 */ /* 0x000e640000000a00 */
[----:B------:R-:W-:Y:S01]  /*1050*/  @!P6 IMAD R53, R13, R47, R28 ;  /* 0x0000002f0d35e224 */ /* 0x000fe200078e021c */
[----:B------:R-:W-:-:S05]  /*1060*/  @!P6 MOV R28, R74 ;  /* 0x0000004a001ce202 */ /* 0x000fca0000000f00 */
[----:B------:R-:W-:Y:S02]  /*1070*/  @!P6 IMAD.WIDE.U32 R46, R13, R46, R28 ;  /* 0x0000002e0d2ee225 */ /* 0x000fe400078e001c */
[----:B------:R-:W2:Y:S03]  /*1080*/  @!P3 LDC.64 R28, c[0x0][0x390] ;  /* 0x0000e400ff1cbb82 */ /* 0x000ea60000000a00 */
[----:B------:R-:W-:Y:S01]  /*1090*/  @!P6 IADD3 R34, PT, PT, R47, R53, RZ ;  /* 0x000000352f22e210 */ /* 0x000fe20007ffe0ff */
[----:B0-----:R-:W-:Y:S01]  /*10a0*/  @!P5 IMAD R47, R71, R44, RZ ;  /* 0x0000002c472fd224 */ /* 0x001fe200078e02ff */
[----:B-----5:R-:W-:-:S03]  /*10b0*/  @!P6 LEA R48, P4, R46, R48, 0x2 ;  /* 0x000000302e30e211 */ /* 0x020fc600078810ff */
[----:B------:R-:W-:Y:S01]  /*10c0*/  @!P5 IMAD R55, R58, R45, R47 ;  /* 0x0000002d3a37d224 */ /* 0x000fe200078e022f */
[----:B------:R-:W-:Y:S02]  /*10d0*/  @!P6 LEA.HI.X R49, R46, R49, R34, 0x2, P4 ;  /* 0x000000312e31e211 */ /* 0x000fe400020f1422 */
[----:B------:R-:W-:Y:S02]  /*10e0*/  ISETP.GE.U32.AND P4, PT, R59, UR4, PT ;  /* 0x000000043b007c0c */ /* 0x000fe4000bf86070 */
[----:B------:R-:W-:Y:S02]  /*10f0*/  @!P5 MOV R46, R74 ;  /* 0x0000004a002ed202 */ /* 0x000fe40000000f00 */
[----:B------:R-:W-:Y:S02]  /*1100*/  @!P5 MOV R47, R77 ;  /* 0x0000004d002fd202 */ /* 0x000fe40000000f00 */
[----:B------:R-:W-:Y:S01]  /*1110*/  ISETP.GE.AND.EX P4, PT, R73, UR5, PT, P4 ;  /* 0x0000000549007c0c */ /* 0x000fe2000bf86340 */
[----:B------:R-:W-:Y:S01]  /*1120*/  @!P5 IMAD.WIDE.U32 R46, R58, R44, R46 ;  /* 0x0000002c3a2ed225 */ /* 0x000fe200078e002e */
[----:B------:R-:W-:-:S02]  /*1130*/  CS2R R44, SRZ ;  /* 0x00000000002c7805 */ /* 0x000fc4000001ff00 */
[----:B------:R-:W-:Y:S01]  /*1140*/  @!P3 MOV R50, R74 ;  /* 0x0000004a0032b202 */ /* 0x000fe20000000f00 */
[-C--:B-1----:R-:W-:Y:S01]  /*1150*/  @!P3 IMAD R34, R61, R38.reuse, RZ ;  /* 0x000000263d22b224 */ /* 0x082fe200078e02ff */
[----:B------:R-:W-:Y:S02]  /*1160*/  @!P3 MOV R51, R77 ;  /* 0x0000004d0033b202 */ /* 0x000fe40000000f00 */
[----:B------:R0:W5:Y:S01]  /*1170*/  @!P6 LDG.E.64 R44, desc[UR6][R48.64] ;  /* 0x00000006302ce981 */ /* 0x000162000c1e1b00 */
[----:B------:R-:W-:Y:S01]  /*1180*/  @!P3 IMAD R53, R9, R39, R34 ;  /* 0x000000270935b224 */ /* 0x000fe200078e0222 */
[----:B------:R-:W-:Y:S01]  /*1190*/  @!P5 IADD3 R34, PT, PT, R47, R55, RZ ;  /* 0x000000372f22d210 */ /* 0x000fe20007ffe0ff */
[----:B------:R-:W-:Y:S01]  /*11a0*/  @!P3 IMAD.WIDE.U32 R38, R9, R38, R50 ;  /* 0x000000260926b225 */ /* 0x000fe200078e0032 */
[----:B---3--:R-:W-:Y:S01]  /*11b0*/  @!P5 LEA R36, P6, R46, R36, 0x2 ;  /* 0x000000242e24d211 */ /* 0x008fe200078c10ff */
[----:B------:R-:W1:Y:S01]  /*11c0*/  @!P4 LDC.64 R50, c[0x0][0x3e0] ;  /* 0x0000f800ff32cb82 */ /* 0x000e620000000a00 */
[----:B------:R-:W-:-:S02]  /*11d0*/  IADD3 R55, PT, PT, R35, 0x78, RZ ;  /* 0x0000007823377810 */ /* 0x000fc40007ffe0ff */
[----:B------:R-:W-:Y:S02]  /*11e0*/  @!P5 LEA.HI.X R37, R46, R37, R34, 0x2, P6 ;  /* 0x000000252e25d211 */ /* 0x000fe400030f1422 */
[----:B------:R-:W-:Y:S02]  /*11f0*/  @!P3 IADD3 R34, PT, PT, R39, R53, RZ ;  /* 0x000000352722b210 */ /* 0x000fe40007ffe0ff */
[C---:B--2---:R-:W-:Y:S02]  /*1200*/  @!P3 LEA R52, P6, R38.reuse, R28, 0x2 ;  /* 0x0000001c2634b211 */ /* 0x044fe400078c10ff */
[----:B------:R-:W-:Y:S02]  /*1210*/  SHF.R.S32.HI R57, RZ, 0x1f, R55 ;  /* 0x0000001fff397819 */ /* 0x000fe40000011437 */
[----:B------:R-:W-:Y:S02]  /*1220*/  @!P3 LEA.HI.X R53, R38, R29, R34, 0x2, P6 ;  /* 0x0000001d2635b211 */ /* 0x000fe400030f1422 */
[----:B------:R-:W-:-:S02]  /*1230*/  ISETP.GE.U32.AND P6, PT, R55, UR4, PT ;  /* 0x0000000437007c0c */ /* 0x000fc4000bfc6070 */
[----:B------:R-:W-:Y:S01]  /*1240*/  CS2R R46, SRZ ;  /* 0x00000000002e7805 */ /* 0x000fe2000001ff00 */
[----:B------:R-:W2:Y:S01]  /*1250*/  @!P4 LDC.64 R34, c[0x0][0x390] ;  /* 0x0000e400ff22cb82 */ /* 0x000ea20000000a00 */
[----:B------:R-:W-:-:S04]  /*1260*/  ISETP.GE.AND.EX P6, PT, R57, UR5, PT, P6 ;  /* 0x0000000539007c0c */ /* 0x000fc8000bfc6360 */
[----:B------:R-:W3:Y:S01]  /*1270*/  @!P3 LDG.E.64 R46, desc[UR6][R52.64] ;  /* 0x00000006342eb981 */ /* 0x000ee2000c1e1b00 */
[----:B-1----:R-:W-:Y:S01]  /*1280*/  @!P4 IMAD R28, R73, R50, RZ ;  /* 0x00000032491cc224 */ /* 0x002fe200078e02ff */
[----:B------:R-:W-:-:S07]  /*1290*/  @!P4 MOV R29, R77 ;  /* 0x0000004d001dc202 */ /* 0x000fce0000000f00 */
[----:B------:R-:W1:Y:S01]  /*12a0*/  @!P6 LDC.64 R38, c[0x0][0x3e0] ;  /* 0x0000f800ff26eb82 */ /* 0x000e620000000a00 */
[----:B------:R-:W-:Y:S01]  /*12b0*/  @!P4 IMAD R79, R59, R51, R28 ;  /* 0x000000333b4fc224 */ /* 0x000fe200078e021c */
[----:B------:R-:W-:Y:S02]  /*12c0*/  @!P4 MOV R28, R74 ;  /* 0x0000004a001cc202 */ /* 0x000fe40000000f00 */
[----:B0-----:R-:W-:-:S03]  /*12d0*/  CS2R R48, SRZ ;  /* 0x0000000000307805 */ /* 0x001fc6000001ff00 */
[----:B------:R-:W-:Y:S02]  /*12e0*/  @!P4 IMAD.WIDE.U32 R50, R59, R50, R28 ;  /* 0x000000323b32c225 */ /* 0x000fe400078e001c */
[----:B------:R-:W0:Y:S01]  /*12f0*/  @!P6 LDC.64 R28, c[0x0][0x390] ;  /* 0x0000e400ff1ceb82 */ /* 0x000e220000000a00 */
[----:B------:R2:W5:Y:S02]  /*1300*/  @!P5 LDG.E.64 R48, desc[UR6][R36.64] ;  /* 0x000000062430d981 */ /* 0x000564000c1e1b00 */
[----:B------:R-:W-:Y:S02]  /*1310*/  @!P4 IADD3 R51, PT, PT, R51, R79, RZ ;  /* 0x0000004f3333c210 */ /* 0x000fe40007ffe0ff */
[----:B--2---:R-:W-:-:S04]  /*1320*/  @!P4 LEA R34, P5, R50, R34, 0x2 ;  /* 0x000000223222c211 */ /* 0x004fc800078a10ff */
[----:B------:R-:W-:Y:S02]  /*1330*/  @!P4 LEA.HI.X R35, R50, R35, R51, 0x2, P5 ;  /* 0x000000233223c211 */ /* 0x000fe400028f1433 */
[----:B------:R-:W-:Y:S02]  /*1340*/  CS2R R50, SRZ ;  /* 0x0000000000327805 */ /* 0x000fe4000001ff00 */
[----:B------:R-:W-:Y:S02]  /*1350*/  @!P6 MOV R36, R74 ;  /* 0x0000004a0024e202 */ /* 0x000fe40000000f00 */
[----:B------:R-:W-:Y:S01]  /*1360*/  @!P6 MOV R37, R77 ;  /* 0x0000004d0025e202 */ /* 0x000fe20000000f00 */
[-C--:B-1----:R-:W-:Y:S01]  /*1370*/  @!P6 IMAD R52, R57, R38.reuse, RZ ;  /* 0x000000263934e224 */ /* 0x082fe200078e02ff */
[----:B------:R-:W2:Y:S03]  /*1380*/  @!P1 LDG.E.64 R50, desc[UR6][R32.64] ;  /* 0x0000000620329981 */ /* 0x000ea6000c1e1b00 */
[C---:B------:R-:W-:Y:S01]  /*1390*/  @!P6 IMAD R57, R55.reuse, R39, R52 ;  /* 0x000000273739e224 */ /* 0x040fe200078e0234 */
[----:B------:R-:W-:Y:S01]  /*13a0*/  CS2R R52, SRZ ;  /* 0x0000000000347805 */ /* 0x000fe2000001ff00 */
[----:B------:R-:W-:Y:S01]  /*13b0*/  @!P6 IMAD.WIDE.U32 R38, R55, R38, R36 ;  /* 0x000000263726e225 */ /* 0x000fe200078e0024 */
[----:B------:R-:W-:-:S04]  /*13c0*/  CS2R R54, SRZ ;  /* 0x0000000000367805 */ /* 0x000fc8000001ff00 */
[----:B------:R1:W2:Y:S01]  /*13d0*/  @!P2 LDG.E.64 R52, desc[UR6][R30.64] ;  /* 0x000000061e34a981 */ /* 0x0002a2000c1e1b00 */
[----:B------:R-:W-:Y:S02]  /*13e0*/  @!P6 IADD3 R36, PT, PT, R39, R57, RZ ;  /* 0x000000392724e210 */ /* 0x000fe40007ffe0ff */
[C---:B0-----:R-:W-:Y:S02]  /*13f0*/  @!P6 LEA R28, P1, R38.reuse, R28, 0x2 ;  /* 0x0000001c261ce211 */ /* 0x041fe400078210ff */
[----:B------:R-:W-:Y:S01]  /*1400*/  CS2R R56, SRZ ;  /* 0x0000000000387805 */ /* 0x000fe2000001ff00 */
[----:B------:R-:W2:Y:S01]  /*1410*/  @!P4 LDG.E.64 R54, desc[UR6][R34.64] ;  /* 0x000000062236c981 */ /* 0x000ea2000c1e1b00 */
[----:B------:R-:W-:-:S05]  /*1420*/  @!P6 LEA.HI.X R29, R38, R29, R36, 0x2, P1 ;  /* 0x0000001d261de211 */ /* 0x000fca00008f1424 */
[----:B------:R0:W2:Y:S01]  /*1430*/  @!P6 LDG.E.64 R56, desc[UR6][R28.64] ;  /* 0x000000061c38e981 */ /* 0x0000a2000c1e1b00 */
[----:B-1----:R-:W-:Y:S01]  /*1440*/  FADD.FTZ R30, R14, R15 ;  /* 0x0000000f0e1e7221 */ /* 0x002fe20000010000 */
[----:B------:R-:W-:Y:S01]  /*1450*/  FMUL.FTZ R33, R15, R15 ;  /* 0x0000000f0f217220 */ /* 0x000fe20000410000 */
[----:B------:R-:W-:Y:S02]  /*1460*/  FADD.FTZ R31, R16, R17 ;  /* 0x00000011101f7221 */ /* 0x000fe40000010000 */
[----:B------:R-:W-:Y:S01]  /*1470*/  FADD.FTZ R30, RZ, R30 ;  /* 0x0000001eff1e7221 */ /* 0x000fe20000010000 */
[----:B------:R-:W-:Y:S01]  /*1480*/  FMUL.FTZ R37, R17, R17 ;  /* 0x0000001111257220 */ /* 0x000fe20000410000 */
[----:B------:R-:W-:Y:S02]  /*1490*/  FFMA.FTZ R33, R14, R14, R33 ;  /* 0x0000000e0e217223 */ /* 0x000fe40000010021 */
[----:B------:R-:W-:Y:S01]  /*14a0*/  FADD.FTZ R30, R30, R31 ;  /* 0x0000001f1e1e7221 */ /* 0x000fe20000010000 */
[----:B------:R-:W-:Y:S01]  /*14b0*/  FFMA.FTZ R32, R16, R16, R37 ;  /* 0x0000001010207223 */ /* 0x000fe20000010025 */
[----:B------:R-:W-:Y:S01]  /*14c0*/  FADD.FTZ R33, RZ, R33 ;  /* 0x00000021ff217221 */ /* 0x000fe20000010000 */
[----:B0-----:R-:W-:Y:S01]  /*14d0*/  FADD.FTZ R29, R18, R19 ;  /* 0x00000013121d7221 */ /* 0x001fe20000010000 */
[----:B------:R-:W-:-:S03]  /*14e0*/  FMUL.FTZ R35, R19, R19 ;  /* 0x0000001313237220 */ /* 0x000fc60000410000 */
[----:B------:R-:W-:Y:S01]  /*14f0*/  FADD.FTZ R29, R30, R29 ;  /* 0x0000001d1e1d7221 */ /* 0x000fe20000010000 */
[----:B------:R-:W-:Y:S01]  /*1500*/  FADD.FTZ R32, R33, R32 ;  /* 0x0000002021207221 */ /* 0x000fe20000010000 */
[----:B------:R-:W-:Y:S01]  /*1510*/  FFMA.FTZ R35, R18, R18, R35 ;  /* 0x0000001212237223 */ /* 0x000fe20000010023 */
[----:B------:R-:W-:Y:S01]  /*1520*/  FADD.FTZ R28, R20, R21 ;  /* 0x00000015141c7221 */ /* 0x000fe20000010000 */
[----:B------:R-:W-:-:S03]  /*1530*/  FMUL.FTZ R31, R21, R21 ;  /* 0x00000015151f7220 */ /* 0x000fc60000410000 */
[----:B------:R-:W-:Y:S01]  /*1540*/  FADD.FTZ R28, R29, R28 ;  /* 0x0000001c1d1c7221 */ /* 0x000fe20000010000 */
[----:B------:R-:W-:Y:S01]  /*1550*/  FADD.FTZ R32, R32, R35 ;  /* 0x0000002320207221 */ /* 0x000fe20000010000 */
[----:B------:R-:W-:-:S04]  /*1560*/  FFMA.FTZ R31, R20, R20, R31 ;  /* 0x00000014141f7223 */ /* 0x000fc8000001001f */
[----:B------:R-:W-:Y:S01]  /*1570*/  FADD.FTZ R31, R32, R31 ;  /* 0x0000001f201f7221 */ /* 0x000fe20000010000 */
[C---:B------:R-:W-:Y:S02]  /*1580*/  ISETP.GT.AND P1, PT, R5.reuse, 0x1e, PT ;  /* 0x0000001e0500780c */ /* 0x040fe40003f24270 */
[----:B------:R-:W-:Y:S01]  /*1590*/  ISETP.GT.AND P4, PT, R5, 0xf, PT ;  /* 0x0000000f0500780c */ /* 0x000fe20003f84270 */
[----:B------:R-:W-:Y:S01]  /*15a0*/  BSSY.RECONVERGENT B0, `(.L_x_3676) ;  /* 0x0000060000007945 */ /* 0x000fe20003800200 */
[----:B------:R-:W-:Y:S01]  /*15b0*/  ISETP.NE.AND P2, PT, R2, RZ, PT ;  /* 0x000000ff0200720c */ /* 0x000fe20003f45270 */
[----:B---3--:R-:W-:Y:S01]  /*15c0*/  FADD.FTZ R29, R46, R47 ;  /* 0x0000002f2e1d7221 */ /* 0x008fe20000010000 */
[----:B------:R-:W-:-:S03]  /*15d0*/  FMUL.FTZ R33, R47, R47 ;  /* 0x0000002f2f217220 */ /* 0x000fc60000410000 */
[----:B------:R-:W-:Y:S01]  /*15e0*/  FADD.FTZ R28, R28, R29 ;  /* 0x0000001d1c1c7221 */ /* 0x000fe20000010000 */
[----:B------:R-:W-:Y:S01]  /*15f0*/  FFMA.FTZ R30, R46, R46, R33 ;  /* 0x0000002e2e1e7223 */ /* 0x000fe20000010021 */
[----:B----4-:R-:W-:Y:S01]  /*1600*/  FADD.FTZ R29, R22, R23 ;  /* 0x00000017161d7221 */ /* 0x010fe20000010000 */
[----:B------:R-:W-:Y:S02]  /*1610*/  FMUL.FTZ R33, R23, R23 ;  /* 0x0000001717217220 */ /* 0x000fe40000410000 */
[----:B------:R-:W-:Y:S01]  /*1620*/  FADD.FTZ R30, R31, R30 ;  /* 0x0000001e1f1e7221 */ /* 0x000fe20000010000 */
[----:B------:R-:W-:Y:S01]  /*1630*/  FADD.FTZ R28, R28, R29 ;  /* 0x0000001d1c1c7221 */ /* 0x000fe20000010000 */
[----:B------:R-:W-:Y:S01]  /*1640*/  FFMA.FTZ R33, R22, R22, R33 ;  /* 0x0000001616217223 */ /* 0x000fe20000010021 */
[----:B------:R-:W-:Y:S01]  /*1650*/  FADD.FTZ R29, R26, R27 ;  /* 0x0000001b1a1d7221 */ /* 0x000fe20000010000 */
[----:B------:R-:W-:Y:S02]  /*1660*/  FMUL.FTZ R31, R27, R27 ;  /* 0x0000001b1b1f7220 */ /* 0x000fe40000410000 */
[----:B------:R-:W-:Y:S01]  /*1670*/  FADD.FTZ R30, R30, R33 ;  /* 0x000000211e1e7221 */ /* 0x000fe20000010000 */
[----:B------:R-:W-:Y:S01]  /*1680*/  FADD.FTZ R28, R28, R29 ;  /* 0x0000001d1c1c7221 */ /* 0x000fe20000010000 */
[----:B------:R-:W-:Y:S01]  /*1690*/  FFMA.FTZ R31, R26, R26, R31 ;  /* 0x0000001a1a1f7223 */ /* 0x000fe2000001001f */
[----:B------:R-:W-:Y:S01]  /*16a0*/  FMUL.FTZ R33, R41, R41 ;  /* 0x0000002929217220 */ /* 0x000fe20000410000 */
[----:B------:R-:W-:-:S02]  /*16b0*/  FADD.FTZ R29, R40, R41 ;  /* 0x00000029281d7221 */ /* 0x000fc40000010000 */
[----:B------:R-:W-:Y:S01]  /*16c0*/  FADD.FTZ R30, R30, R31 ;  /* 0x0000001f1e1e7221 */ /* 0x000fe20000010000 */
[----:B------:R-:W-:Y:S01]  /*16d0*/  FFMA.FTZ R33, R40, R40, R33 ;  /* 0x0000002828217223 */ /* 0x000fe20000010021 */
[----:B------:R-:W-:Y:S01]  /*16e0*/  FADD.FTZ R28, R28, R29 ;  /* 0x0000001d1c1c7221 */ /* 0x000fe20000010000 */
[----:B------:R-:W-:Y:S01]  /*16f0*/  FMUL.FTZ R31, R43, R43 ;  /* 0x0000002b2b1f7220 */ /* 0x000fe20000410000 */
[----:B------:R-:W-:Y:S01]  /*1700*/  FADD.FTZ R29, R42, R43 ;  /* 0x0000002b2a1d7221 */ /* 0x000fe20000010000 */
[----:B------:R-:W-:Y:S01]  /*1710*/  FADD.FTZ R30, R30, R33 ;  /* 0x000000211e1e7221 */ /* 0x000fe20000010000 */
[----:B------:R-:W-:Y:S01]  /*1720*/  FMUL.FTZ R33, R25, R25 ;  /* 0x0000001919217220 */ /* 0x000fe20000410000 */
[----:B------:R-:W-:Y:S01]  /*1730*/  FFMA.FTZ R31, R42, R42, R31 ;  /* 0x0000002a2a1f7223 */ /* 0x000fe2000001001f */
[----:B------:R-:W-:Y:S01]  /*1740*/  FADD.FTZ R28, R28, R29 ;  /* 0x0000001d1c1c7221 */ /* 0x000fe20000010000 */
[C---:B------:R-:W-:Y:S01]  /*1750*/  FADD.FTZ R29, R24.reuse, R25 ;  /* 0x00000019181d7221 */ /* 0x040fe20000010000 */
[----:B------:R-:W-:Y:S01]  /*1760*/  FFMA.FTZ R33, R24, R24, R33 ;  /* 0x0000001818217223 */ /* 0x000fe20000010021 */
[----:B------:R-:W-:Y:S01]  /*1770*/  FADD.FTZ R30, R30, R31 ;  /* 0x0000001f1e1e7221 */ /* 0x000fe20000010000 */
[----:B-----5:R-:W-:Y:S01]  /*1780*/  FMUL.FTZ R31, R45, R45 ;  /* 0x0000002d2d1f7220 */ /* 0x020fe20000410000 */
        /* <DEDUP_REMOVED lines=9> */
[----:B--2---:R-:W-:Y:S01]  /*1820*/  FMUL.FTZ R31, R51, R51 ;  /* 0x00000033331f7220 */ /* 0x004fe20000410000 */
        /* <DEDUP_REMOVED lines=18> */
[----:B------:R-:W-:-:S02]  /*1950*/  FFMA.FTZ R33, R56, R56, R33 ;  /* 0x0000003838217223 */ /* 0x000fc40000010021 */
[----:B------:R-:W-:Y:S02]  /*1960*/  FADD.FTZ R28, R28, R29 ;  /* 0x0000001d1c1c7221 */ /* 0x000fe40000010000 */
[----:B------:R-:W-:-:S03]  /*1970*/  FADD.FTZ R30, R30, R33 ;  /* 0x000000211e1e7221 */ /* 0x000fc60000010000 */
        /* <DEDUP_REMOVED lines=34> */
.L_x_3677:
[----:B------:R-:W-:Y:S05]  /*1ba0*/  BSYNC.RECONVERGENT B0 ;  /* 0x0000000000007941 */ /* 0x000fea0003800200 */
.L_x_3676:
        /* <DEDUP_REMOVED lines=54> */
.L_x_3679:
[----:B------:R-:W-:Y:S05]  /*1f10*/  BSYNC.RECONVERGENT B0 ;  /* 0x0000000000007941 */ /* 0x000fea0003800200 */
.L_x_3678:
        /* <DEDUP_REMOVED lines=13> */
[----:B-1----:R-:W-:Y:S01]  /*1ff0*/  LOP3.LUT P1, R34, R6, 0x2, RZ, 0xc0, !PT ;  /* 0x0000000206227812 */ /* 0x002fe2000782c0ff */
[----:B------:R-:W-:Y:S02]  /*2000*/  IMAD R35, R3, R7, R0 ;  /* 0x0000000703237224 */ /* 0x000fe400078e0200 */
        /* <DEDUP_REMOVED lines=12> */
.L_x_3682:
[----:B------:R-:W3:Y:S04]  /*20d0*/  LDG.E.STRONG.GPU R30, desc[UR6][R28.64] ;  /* 0x000000061c1e7981 */ /* 0x000ee8000c1ef900 */
[----:B---3--:R-:W-:Y:S01]  /*20e0*/  CCTL.IVALL ;  /* 0x00000000ff00798f */ /* 0x008fe20002000000 */
[----:B------:R-:W-:Y:S05]  /*20f0*/  YIELD ;  /* 0x0000000000007946 */ /* 0x000fea0003800000 */
[----:B------:R-:W-:-:S13]  /*2100*/  ISETP.NE.AND P1, PT, R30, R37, PT ;  /* 0x000000251e00720c */ /* 0x000fda0003f25270 */
[----:B------:R-:W-:Y:S05]  /*2110*/  @P1 BRA `(.L_x_3682) ;  /* 0xfffffffc00ec1947 */ /* 0x000fea000383ffff */
.L_x_3681:
        /* <DEDUP_REMOVED lines=11> */
[--C-:B------:R-:W-:Y:S01]  /*21d0*/  IMAD R28, R7, 0x3, R0.reuse ;  /* 0x00000003071c7824 */ /* 0x100fe200078e0200 */
[----:B------:R-:W-:Y:S01]  /*21e0*/  IADD3 R66, PT, PT, -R3, RZ, RZ ;  /* 0x000000ff03427210 */ /* 0x000fe20007ffe1ff */
[----:B--2---:R-:W-:Y:S01]  /*21f0*/  IMAD R36, R7, 0x7, R0 ;  /* 0x0000000707247824 */ /* 0x004fe200078e0200 */
[----:B------:R-:W-:Y:S01]  /*2200*/  MOV R70, R0 ;  /* 0x0000000000467202 */ /* 0x000fe20000000f00 */
[----:B------:R-:W-:-:S06]  /*2210*/  UMOV UR4, URZ ;  /* 0x000000ff00047c82 */ /* 0x000fcc0008000000 */
.L_x_3684:
[----:B------:R-:W-:-:S13]  /*2220*/  ISETP.EQ.OR P1, PT, R66, RZ, P2 ;  /* 0x000000ff4200720c */ /* 0x000fda0001722670 */
[----:B------:R-:W-:-:S05]  /*2230*/  @!P1 IMAD.WIDE.U32 R78, R70, 0x8, R38 ;  /* 0x00000008464e9825 */ /* 0x000fca00078e0026 */
[----:B------:R-:W0:Y:S01]  /*2240*/  @!P1 LDG.E.64 R30, desc[UR6][R78.64] ;  /* 0x000000064e1e9981 */ /* 0x000e22000c1e1b00 */
[----:B------:R-:W-:-:S06]  /*2250*/  UIADD3 UR5, UPT, UPT, UR4, 0x1, URZ ;  /* 0x0000000104057890 */ /* 0x000fcc000fffe0ff */
[----:B------:R-:W-:-:S13]  /*2260*/  ISETP.EQ.OR P4, PT, R3, UR5, P2 ;  /* 0x0000000503007c0c */ /* 0x000fda0009782670 */
[----:B-1----:R-:W-:Y:S01]  /*2270*/  @!P4 IMAD.WIDE.U32 R34, R72, 0x8, R38 ;  /* 0x000000084822c825 */ /* 0x002fe200078e0026 */
[----:B------:R-:W-:-:S03]  /*2280*/  UIADD3 UR5, UPT, UPT, UR4, 0x2, URZ ;  /* 0x0000000204057890 */ /* 0x000fc6000fffe0ff */
[----:B0-----:R-:W-:Y:S01]  /*2290*/  @!P1 FADD.FTZ R32, R32, R30 ;  /* 0x0000001e20209221 */ /* 0x001fe20000010000 */
[----:B------:R-:W-:Y:S02]  /*22a0*/  @!P1 FADD.FTZ R33, R33, R31 ;  /* 0x0000001f21219221 */ /* 0x000fe40000010000 */
[----:B------:R-:W2:Y:S01]  /*22b0*/  @!P4 LDG.E.64 R30, desc[UR6][R34.64] ;  /* 0x00000006221ec981 */ /* 0x000ea2000c1e1b00 */
[----:B------:R-:W-:-:S13]  /*22c0*/  ISETP.EQ.OR P1, PT, R3, UR5, P2 ;  /* 0x0000000503007c0c */ /* 0x000fda0009722670 */
[----:B------:R-:W-:Y:S01]  /*22d0*/  @!P1 IMAD.WIDE.U32 R78, R68, 0x8, R38 ;  /* 0x00000008444e9825 */ /* 0x000fe200078e0026 */
[----:B------:R-:W-:-:S03]  /*22e0*/  UIADD3 UR5, UPT, UPT, UR4, 0x3, URZ ;  /* 0x0000000304057890 */ /* 0x000fc6000fffe0ff */
[----:B--2---:R-:W-:Y:S01]  /*22f0*/  @!P4 FADD.FTZ R32, R32, R30 ;  /* 0x0000001e2020c221 */ /* 0x004fe20000010000 */
        /* <DEDUP_REMOVED lines=20> */
[----:B------:R-:W-:Y:S01]  /*2440*/  ISETP.EQ.OR P1, PT, R3, UR5, P2 ;  /* 0x0000000503007c0c */ /* 0x000fe20009722670 */
[----:B------:R-:W-:Y:S01]  /*2450*/  UIADD3 UR5, UPT, UPT, UR4, 0x7, URZ ;  /* 0x0000000704057890 */ /* 0x000fe2000fffe0ff */
[----:B------:R-:W0:Y:S01]  /*2460*/  LDC R78, c[0x0][0x370] ;  /* 0x0000dc00ff4e7b82 */ /* 0x000e220000000800 */
[----:B--2---:R-:W-:Y:S01]  /*2470*/  @!P4 FADD.FTZ R32, R32, R30 ;  /* 0x0000001e2020c221 */ /* 0x004fe20000010000 */
[----:B------:R-:W-:-:S09]  /*2480*/  @!P4 FADD.FTZ R33, R33, R31 ;  /* 0x0000001f2121c221 */ /* 0x000fd20000010000 */
[----:B------:R-:W-:Y:S01]  /*2490*/  @!P1 IMAD.WIDE.U32 R30, R37, 0x8, R38 ;  /* 0x00000008251e9825 */ /* 0x000fe200078e0026 */
[----:B------:R-:W-:-:S05]  /*24a0*/  ISETP.EQ.OR P4, PT, R3, UR5, P2 ;  /* 0x0000000503007c0c */ /* 0x000fca0009782670 */
[----:B------:R-:W2:Y:S08]  /*24b0*/  @!P1 LDG.E.64 R30, desc[UR6][R30.64] ;  /* 0x000000061e1e9981 */ /* 0x000eb0000c1e1b00 */
[----:B------:R-:W-:-:S06]  /*24c0*/  @!P4 IMAD.WIDE.U32 R34, R36, 0x8, R38 ;  /* 0x000000082422c825 */ /* 0x000fcc00078e0026 */
[----:B------:R-:W3:Y:S01]  /*24d0*/  @!P4 LDG.E.64 R34, desc[UR6][R34.64] ;  /* 0x000000062222c981 */ /* 0x000ee2000c1e1b00 */
        /* <DEDUP_REMOVED lines=11> */
[----:B0-----:R-:W-:Y:S01]  /*2590*/  LOP3.LUT R30, R78, 0x7ffffff8, RZ, 0xc0, !PT ;  /* 0x7ffffff84e1e7812 */ /* 0x001fe200078ec0ff */
[----:B------:R-:W-:-:S03]  /*25a0*/  @!P1 FADD.FTZ R33, R33, R31 ;  /* 0x0000001f21219221 */ /* 0x000fc60000010000 */
[----:B------:R-:W-:Y:S01]  /*25b0*/  ISETP.NE.AND P1, PT, R30, UR4, PT ;  /* 0x000000041e007c0c */ /* 0x000fe2000bf25270 */
[----:B---3--:R-:W-:Y:S01]  /*25c0*/  @!P4 FADD.FTZ R32, R32, R34 ;  /* 0x000000222020c221 */ /* 0x008fe20000010000 */
[----:B------:R-:W-:-:S11]  /*25d0*/  @!P4 FADD.FTZ R33, R33, R35 ;  /* 0x000000232121c221 */ /* 0x000fd60000010000 */
[----:B------:R-:W-:Y:S05]  /*25e0*/  @P1 BRA `(.L_x_3684) ;  /* 0xfffffffc000c1947 */ /* 0x000fea000383ffff */
[----:B------:R-:W-:-:S07]  /*25f0*/  MOV R64, R30 ;  /* 0x0000001e00407202 */ /* 0x000fce0000000f00 */
.L_x_3683:
        /* <DEDUP_REMOVED lines=12> */
[----:B-1----:R-:W-:Y:S02]  /*26c0*/  IADD3 R34, PT, PT, R64, 0x2, RZ ;  /* 0x0000000240227810 */ /* 0x002fe40007ffe0ff */
        /* <DEDUP_REMOVED lines=25> */
.L_x_3685:
[----:B------:R-:W-:Y:S05]  /*2860*/  BRA.U !UP1, `(.L_x_3680) ;  /* 0x0000000109707547 */ /* 0x000fea000b800000 */
[----:B-1----:R-:W1:Y:S01]  /*2870*/  LDC R34, c[0x0][0x370] ;  /* 0x0000dc00ff227b82 */ /* 0x002e620000000800 */
[----:B------:R-:W-:Y:S01]  /*2880*/  UISETP.NE.AND UP0, UPT, UR5, 0x1, UPT ;  /* 0x000000010500788c */ /* 0x000fe2000bf05270 */
[----:B-1----:R-:W-:-:S08]  /*2890*/  LOP3.LUT R34, R34, 0x1, RZ, 0xc0, !PT ;  /* 0x0000000122227812 */ /* 0x002fd000078ec0ff */
        /* <DEDUP_REMOVED lines=15> */
.L_x_3686:
        /* <DEDUP_REMOVED lines=9> */
.L_x_3687:
[----:B------:R-:W-:Y:S05]  /*2a20*/  BSYNC.RECONVERGENT B0 ;  /* 0x0000000000007941 */ /* 0x000fea0003800200 */
.L_x_3680:
[----:B------:R-:W4:Y:S01]  /*2a30*/  S2UR UR5, SR_CgaCtaId ;  /* 0x00000000000579c3 */ /* 0x000f220000008800 */
[----:B------:R-:W0:Y:S01]  /*2a40*/  LDCU UR8, c[0x0][0x414] ;  /* 0x00008280ff0877ac */ /* 0x000e220008000800 */
[----:B------:R-:W-:Y:S01]  /*2a50*/  LOP3.LUT R37, R60, 0xffff, RZ, 0xc0, !PT ;  /* 0x0000ffff3c257812 */ /* 0x000fe200078ec0ff */
[----:B------:R-:W-:-:S03]  /*2a60*/  UMOV UR4, 0x400 ;  /* 0x0000040000047882 */ /* 0x000fc60000000000 */
[----:B------:R-:W-:Y:S02]  /*2a70*/  IADD3 R37, PT, PT, R62, R37, RZ ;  /* 0x000000253e257210 */ /* 0x000fe40007ffe0ff */
[----:B------:R-:W1:Y:S08]  /*2a80*/  @P0 LDC.64 R78, c[0x0][0x388] ;  /* 0x0000e200ff4e0b82 */ /* 0x000e700000000a00 */
[----:B------:R-:W2:Y:S01]  /*2a90*/  LDC.64 R30, c[0x0][0x398] ;  /* 0x0000e600ff1e7b82 */ /* 0x000ea20000000a00 */
[----:B0-----:R-:W-:Y:S01]  /*2aa0*/  @P0 FMUL.FTZ R38, R32, UR8 ;  /* 0x0000000820260c20 */ /* 0x001fe20008410000 */
[----:B------:R-:W-:Y:S01]  /*2ab0*/  @P0 FMUL.FTZ R39, R33, UR8 ;  /* 0x0000000821270c20 */ /* 0x000fe20008410000 */
[----:B----4-:R-:W-:-:S05]  /*2ac0*/  ULEA UR4, UR5, UR4, 0x18 ;  /* 0x0000000405047291 */ /* 0x010fca000f8ec0ff */
[----:B---3--:R-:W0:Y:S01]  /*2ad0*/  LDC.64 R28, c[0x0][0x3a0] ;  /* 0x0000e800ff1c7b82 */ /* 0x008e220000000a00 */
[----:B------:R-:W3:Y:S01]  /*2ae0*/  LDCU UR5, c[0x0][0x404] ;  /* 0x00008080ff0577ac */ /* 0x000ee20008000800 */
[----:B-1----:R-:W-:Y:S02]  /*2af0*/  @P0 IMAD.WIDE R78, R8, 0x8, R78 ;  /* 0x00000008084e0825 */ /* 0x002fe400078e024e */
[----:B------:R-:W-:Y:S04]  /*2b00*/  @!P2 STS.64 [UR4+0xc0], R32 ;  /* 0x0000c020ff00a988 */ /* 0x000fe80008000a04 */
[----:B------:R-:W-:Y:S01]  /*2b10*/  @P0 STG.E.64 desc[UR6][R78.64], R38 ;  /* 0x000000264e000986 */ /* 0x000fe2000c101b06 */
[C---:B--2---:R-:W-:Y:S01]  /*2b20*/  IMAD.WIDE R30, R37.reuse, 0x4, R30 ;  /* 0x00000004251e7825 */ /* 0x044fe200078e021e */
[----:B------:R-:W-:Y:S03]  /*2b30*/  BAR.SYNC.DEFER_BLOCKING 0x0 ;  /* 0x0000000000007b1d */ /* 0x000fe60000010000 */
[----:B0-----:R-:W-:-:S06]  /*2b40*/  IMAD.WIDE R36, R37, 0x4, R28 ;  /* 0x0000000425247825 */ /* 0x001fcc00078e021c */
[----:B------:R-:W5:Y:S04]  /*2b50*/  LDG.E.64 R36, desc[UR6][R36.64] ;  /* 0x0000000624247981 */ /* 0x000f68000c1e1b00 */
[----:B------:R-:W0:Y:S01]  /*2b60*/  LDS.64 R28, [UR4+0xc0] ;  /* 0x0000c004ff1c7984 */ /* 0x000e220008000a00 */
[----:B------:R-:W1:Y:S03]  /*2b70*/  LDCU.U8 UR4, c[0x0][0x3fc] ;  /* 0x00007f80ff0477ac */ /* 0x000e660008000000 */
[----:B------:R3:W5:Y:S01]  /*2b80*/  LDG.E.64 R34, desc[UR6][R30.64] ;  /* 0x000000061e227981 */ /* 0x000762000c1e1b00 */
[----:B0-----:R-:W-:-:S04]  /*2b90*/  FMUL.FTZ R28, R28, UR8 ;  /* 0x000000081c1c7c20 */ /* 0x001fc80008410000 */
[----:B------:R-:W-:-:S04]  /*2ba0*/  FMUL.FTZ R62, R28, R28 ;  /* 0x0000001c1c3e7220 */ /* 0x000fc80000410000 */
[----:B------:R-:W-:-:S05]  /*2bb0*/  FFMA.FTZ R29, R29, UR8, -R62 ;  /* 0x000000081d1d7c23 */ /* 0x000fca000801083e */
[----:B------:R-:W-:-:S13]  /*2bc0*/  FSETP.GTU.FTZ.AND P1, PT, R29, RZ, PT ;  /* 0x000000ff1d00720b */ /* 0x000fda0003f3c000 */
[----:B------:R-:W0:Y:S01]  /*2bd0*/  @P1 LDC R66, c[0x0][0x3a8] ;  /* 0x0000ea00ff421b82 */ /* 0x000e220000000800 */
[----:B-1----:R-:W-:Y:S01]  /*2be0*/  UISETP.NE.AND UP0, UPT, UR4, URZ, UPT ;  /* 0x000000ff0400728c */ /* 0x002fe2000bf05270 */
[----:B---3--:R-:W-:Y:S01]  /*2bf0*/  IMAD R30, R3, UR5, R4 ;  /* 0x00000005031e7c24 */ /* 0x008fe2000f8e0204 */
[----:B------:R-:W-:Y:S01]  /*2c00*/  BSSY.RECONVERGENT B0, `(.L_x_3688) ;  /* 0x000037a000007945 */ /* 0x000fe20003800200 */
[----:B0-----:R-:W-:Y:S01]  /*2c10*/  @P1 FADD.FTZ R66, R29, R66 ;  /* 0x000000421d421221 */ /* 0x001fe20000010000 */
[----:B------:R-:W-:Y:S02]  /*2c20*/  HFMA2 R29, -RZ, RZ, 1.875, 0 ;  /* 0x3f800000ff1d7431 */ /* 0x000fe400000001ff */
[----:B------:R-:W-:-:S04]  /*2c30*/  IADD3 R31, PT, PT, R30, 0x60, RZ ;  /* 0x000000601e1f7810 */ /* 0x000fc80007ffe0ff */
[----:B------:R0:W1:Y:S01]  /*2c40*/  @P1 MUFU.RSQ R29, R66 ;  /* 0x00000042001d1308 */ /* 0x0000620000001400 */
[C---:B------:R-:W-:Y:S02]  /*2c50*/  IADD3 R32, PT, PT, R30.reuse, 0x78, RZ ;  /* 0x000000781e207810 */ /* 0x040fe40007ffe0ff */
[C---:B------:R-:W-:Y:S02]  /*2c60*/  IADD3 R83, PT, PT, R30.reuse, 0x8, RZ ;  /* 0x000000081e537810 */ /* 0x040fe40007ffe0ff */
[----:B------:R-:W-:Y:S02]  /*2c70*/  IADD3 R33, PT, PT, R30, 0x48, RZ ;  /* 0x000000481e217810 */ /* 0x000fe40007ffe0ff */
[----:B------:R-:W-:Y:S02]  /*2c80*/  SHF.R.S32.HI R38, RZ, 0x1f, R31 ;  /* 0x0000001fff267819 */ /* 0x000fe4000001141f */
[----:B------:R-:W-:Y:S02]  /*2c90*/  SHF.R.S32.HI R39, RZ, 0x1f, R32 ;  /* 0x0000001fff277819 */ /* 0x000fe40000011420 */
[----:B------:R-:W-:-:S02]  /*2ca0*/  SHF.R.S32.HI R64, RZ, 0x1f, R83 ;  /* 0x0000001fff407819 */ /* 0x000fc40000011453 */
[----:B------:R-:W-:Y:S01]  /*2cb0*/  SHF.R.S32.HI R62, RZ, 0x1f, R33 ;  /* 0x0000001fff3e7819 */ /* 0x000fe20000011421 */
[----:B0-----:R-:W-:Y:S06]  /*2cc0*/  BRA.U UP0, `(.L_x_3689) ;  /* 0x0000001500a07547 */ /* 0x001fec000b800000 */
[----:B------:R-:W0:Y:S01]  /*2cd0*/  LDCU.64 UR8, c[0x0][0x3e8] ;  /* 0x00007d00ff0877ac */ /* 0x000e220008000a00 */
[----:B------:R-:W-:Y:S01]  /*2ce0*/  SHF.R.S32.HI R66, RZ, 0x1f, R30 ;  /* 0x0000001fff427819 */ /* 0x000fe2000001141e */
[----:B------:R-:W-:Y:S01]  /*2cf0*/  BSSY.RECONVERGENT B1, `(.L_x_3690) ;  /* 0x0000015000017945 */ /* 0x000fe20003800200 */
[----:B0-----:R-:W-:-:S04]  /*2d00*/  ISETP.GE.U32.AND P1, PT, R30, UR8, PT ;  /* 0x000000081e007c0c */ /* 0x001fc8000bf26070 */
[----:B------:R-:W-:-:S13]  /*2d10*/  ISETP.GE.AND.EX P1, PT, R66, UR9, PT, P1 ;  /* 0x0000000942007c0c */ /* 0x000fda000bf26310 */
[----:B------:R-:W-:Y:S05]  /*2d20*/  @P1 BRA `(.L_x_3691) ;  /* 0x0000000000441947 */ /* 0x000fea0003800000 */
[----:B------:R-:W0:Y:S01]  /*2d30*/  LDCU.64 UR10, c[0x0][0x3e0] ;  /* 0x00007c00ff0a77ac */ /* 0x000e220008000a00 */
[----:B------:R-:W-:Y:S01]  /*2d40*/  MOV R80, R74 ;  /* 0x0000004a00507202 */ /* 0x000fe20000000f00 */
[----:B------:R-:W-:Y:S01]  /*2d50*/  FADD.FTZ R14, -R28, R14 ;  /* 0x0000000e1c0e7221 */ /* 0x000fe20000010100 */
[----:B------:R-:W-:Y:S01]  /*2d60*/  MOV R81, R77 ;  /* 0x0000004d00517202 */ /* 0x000fe20000000f00 */
[----:B------:R-:W2:Y:S01]  /*2d70*/  LDCU.64 UR4, c[0x0][0x380] ;  /* 0x00007000ff0477ac */ /* 0x000ea20008000a00 */
[----:B0-----:R-:W-:Y:S02]  /*2d80*/  IMAD R79, R66, UR10, RZ ;  /* 0x0000000a424f7c24 */ /* 0x001fe4000f8e02ff */
[----:B------:R-:W-:Y:S01]  /*2d90*/  FADD.FTZ R66, -R28, R15 ;  /* 0x0000000f1c427221 */ /* 0x000fe20000010100 */
[----:B------:R-:W-:-:S04]  /*2da0*/  IMAD.WIDE.U32 R80, R30, UR10, R80 ;  /* 0x0000000a1e507c25 */ /* 0x000fc8000f8e0050 */
[-C--:B-1----:R-:W-:Y:S01]  /*2db0*/  FMUL.FTZ R15, R14, R29.reuse ;  /* 0x0000001d0e0f7220 */ /* 0x082fe20000410000 */
[----:B------:R-:W-:Y:S01]  /*2dc0*/  FMUL.FTZ R66, R66, R29 ;  /* 0x0000001d42427220 */ /* 0x000fe20000410000 */
[----:B------:R-:W-:Y:S01]  /*2dd0*/  IMAD R79, R30, UR11, R79 ;  /* 0x0000000b1e4f7c24 */ /* 0x000fe2000f8e024f */
[----:B--2---:R-:W-:Y:S01]  /*2de0*/  LEA R78, P1, R80, UR4, 0x2 ;  /* 0x00000004504e7c11 */ /* 0x004fe2000f8210ff */
[----:B-----5:R-:W-:Y:S01]  /*2df0*/  FFMA.FTZ R14, R34, R15, R36 ;  /* 0x0000000f220e7223 */ /* 0x020fe20000010024 */
[----:B------:R-:W-:Y:S02]  /*2e00*/  FFMA.FTZ R15, R35, R66, R37 ;  /* 0x00000042230f7223 */ /* 0x000fe40000010025 */
[----:B------:R-:W-:-:S04]  /*2e10*/  IADD3 R79, PT, PT, R81, R79, RZ ;  /* 0x0000004f514f7210 */ /* 0x000fc80007ffe0ff */
[----:B------:R-:W-:-:S05]  /*2e20*/  LEA.HI.X R79, R80, UR5, R79, 0x2, P1 ;  /* 0x00000005504f7c11 */ /* 0x000fca00088f144f */
[----:B------:R0:W-:Y:S02]  /*2e30*/  STG.E.64 desc[UR6][R78.64], R14 ;  /* 0x0000000e4e007986 */ /* 0x0001e4000c101b06 */
.L_x_3691:
[----:B------:R-:W-:Y:S05]  /*2e40*/  BSYNC.RECONVERGENT B1 ;  /* 0x0000000000017941 */ /* 0x000fea0003800200 */
.L_x_3690:
[----:B------:R-:W-:Y:S01]  /*2e50*/  ISETP.GE.U32.AND P1, PT, R83, UR8, PT ;  /* 0x0000000853007c0c */ /* 0x000fe2000bf26070 */
[----:B------:R-:W-:Y:S03]  /*2e60*/  BSSY.RECONVERGENT B1, `(.L_x_3692) ;  /* 0x0000014000017945 */ /* 0x000fe60003800200 */
[----:B------:R-:W-:-:S13]  /*2e70*/  ISETP.GE.AND.EX P1, PT, R64, UR9, PT, P1 ;  /* 0x0000000940007c0c */ /* 0x000fda000bf26310 */
[----:B------:R-:W-:Y:S05]  /*2e80*/  @P1 BRA `(.L_x_3693) ;  /* 0x0000000000441947 */ /* 0x000fea0003800000 */
[----:B------:R-:W2:Y:S01]  /*2e90*/  LDCU.64 UR4, c[0x0][0x3e0] ;  /* 0x00007c00ff0477ac */ /* 0x000ea20008000a00 */
[----:B0-----:R-:W-:Y:S01]  /*2ea0*/  MOV R14, R74 ;  /* 0x0000004a000e7202 */ /* 0x001fe20000000f00 */
[----:B------:R-:W-:Y:S01]  /*2eb0*/  FADD.FTZ R16, -R28, R16 ;  /* 0x000000101c107221 */ /* 0x000fe20000010100 */
[----:B------:R-:W-:Y:S01]  /*2ec0*/  MOV R15, R77 ;  /* 0x0000004d000f7202 */ /* 0x000fe20000000f00 */
[----:B------:R-:W0:Y:S01]  /*2ed0*/  LDCU.64 UR10, c[0x0][0x380] ;  /* 0x00007000ff0a77ac */ /* 0x000e220008000a00 */
[----:B--2---:R-:W-:Y:S02]  /*2ee0*/  IMAD R64, R64, UR4, RZ ;  /* 0x0000000440407c24 */ /* 0x004fe4000f8e02ff */
[----:B------:R-:W-:-:S04]  /*2ef0*/  IMAD.WIDE.U32 R14, R83, UR4, R14 ;  /* 0x00000004530e7c25 */ /* 0x000fc8000f8e000e */
[----:B------:R-:W-:Y:S01]  /*2f00*/  IMAD R79, R83, UR5, R64 ;  /* 0x00000005534f7c24 */ /* 0x000fe2000f8e0240 */
[----:B0-----:R-:W-:-:S04]  /*2f10*/  LEA R78, P1, R14, UR10, 0x2 ;  /* 0x0000000a0e4e7c11 */ /* 0x001fc8000f8210ff */
[----:B------:R-:W-:Y:S01]  /*2f20*/  IADD3 R79, PT, PT, R15, R79, RZ ;  /* 0x0000004f0f4f7210 */ /* 0x000fe20007ffe0ff */
[----:B-1----:R-:W-:-:S03]  /*2f30*/  FMUL.FTZ R15, R16, R29 ;  /* 0x0000001d100f7220 */ /* 0x002fc60000410000 */
[----:B------:R-:W-:Y:S01]  /*2f40*/  LEA.HI.X R79, R14, UR11, R79, 0x2, P1 ;  /* 0x0000000b0e4f7c11 */ /* 0x000fe200088f144f */
[----:B------:R-:W-:-:S04]  /*2f50*/  FADD.FTZ R14, -R28, R17 ;  /* 0x000000111c0e7221 */ /* 0x000fc80000010100 */
[----:B------:R-:W-:Y:S01]  /*2f60*/  FMUL.FTZ R16, R14, R29 ;  /* 0x0000001d0e107220 */ /* 0x000fe20000410000 */
[----:B-----5:R-:W-:-:S03]  /*2f70*/  FFMA.FTZ R14, R34, R15, R36 ;  /* 0x0000000f220e7223 */ /* 0x020fc60000010024 */
[----:B------:R-:W-:-:S05]  /*2f80*/  FFMA.FTZ R15, R35, R16, R37 ;  /* 0x00000010230f7223 */ /* 0x000fca0000010025 */
[----:B------:R2:W-:Y:S02]  /*2f90*/  STG.E.64 desc[UR6][R78.64], R14 ;  /* 0x0000000e4e007986 */ /* 0x0005e4000c101b06 */
.L_x_3693:
[----:B------:R-:W-:Y:S05]  /*2fa0*/  BSYNC.RECONVERGENT B1 ;  /* 0x0000000000017941 */ /* 0x000fea0003800200 */
.L_x_3692:
[----:B------:R-:W-:Y:S01]  /*2fb0*/  IADD3 R17, PT, PT, R30, 0x10, RZ ;  /* 0x000000101e117810 */ /* 0x000fe20007ffe0ff */
[----:B------:R-:W-:Y:S03]  /*2fc0*/  BSSY.RECONVERGENT B1, `(.L_x_3694) ;  /* 0x0000016000017945 */ /* 0x000fe60003800200 */
[----:B------:R-:W-:Y:S02]  /*2fd0*/  ISETP.GE.U32.AND P1, PT, R17, UR8, PT ;  /* 0x0000000811007c0c */ /* 0x000fe4000bf26070 */
[----:B0-2---:R-:W-:-:S04]  /*2fe0*/  SHF.R.S32.HI R14, RZ, 0x1f, R17 ;  /* 0x0000001fff0e7819 */ /* 0x005fc80000011411 */
[----:B------:R-:W-:-:S13]  /*2ff0*/  ISETP.GE.AND.EX P1, PT, R14, UR9, PT, P1 ;  /* 0x000000090e007c0c */ /* 0x000fda000bf26310 */
[----:B------:R-:W-:Y:S05]  /*3000*/  @P1 BRA `(.L_x_3695) ;  /* 0x0000000000441947 */ /* 0x000fea0003800000 */
[----:B------:R-:W0:Y:S01]  /*3010*/  LDCU.64 UR4, c[0x0][0x3e0] ;  /* 0x00007c00ff0477ac */ /* 0x000e220008000a00 */
[----:B------:R-:W-:Y:S01]  /*3020*/  MOV R15, R77 ;  /* 0x0000004d000f7202 */ /* 0x000fe20000000f00 */
[----:B------:R-:W-:Y:S01]  /*3030*/  FADD.FTZ R18, -R28, R18 ;  /* 0x000000121c127221 */ /* 0x000fe20000010100 */
[----:B------:R-:W2:Y:S01]  /*3040*/  LDCU.64 UR10, c[0x0][0x380] ;  /* 0x00007000ff0a77ac */ /* 0x000ea20008000a00 */
[----:B0-----:R-:W-:-:S04]  /*3050*/  IMAD R14, R14, UR4, RZ ;  /* 0x000000040e0e7c24 */ /* 0x001fc8000f8e02ff */
[----:B------:R-:W-:Y:S01]  /*3060*/  IMAD R79, R17, UR5, R14 ;  /* 0x00000005114f7c24 */ /* 0x000fe2000f8e020e */
[----:B------:R-:W-:-:S05]  /*3070*/  MOV R14, R74 ;  /* 0x0000004a000e7202 */ /* 0x000fca0000000f00 */
[----:B------:R-:W-:-:S05]  /*3080*/  IMAD.WIDE.U32 R14, R17, UR4, R14 ;  /* 0x00000004110e7c25 */ /* 0x000fca000f8e000e */
[----:B------:R-:W-:Y:S01]  /*3090*/  IADD3 R79, PT, PT, R15, R79, RZ ;  /* 0x0000004f0f4f7210 */ /* 0x000fe20007ffe0ff */
[----:B-1----:R-:W-:Y:S01]  /*30a0*/  FMUL.FTZ R15, R18, R29 ;  /* 0x0000001d120f7220 */ /* 0x002fe20000410000 */
[----:B--2---:R-:W-:-:S04]  /*30b0*/  LEA R16, P1, R14, UR10, 0x2 ;  /* 0x0000000a0e107c11 */ /* 0x004fc8000f8210ff */
[----:B------:R-:W-:Y:S01]  /*30c0*/  LEA.HI.X R17, R14, UR11, R79, 0x2, P1 ;  /* 0x0000000b0e117c11 */ /* 0x000fe200088f144f */
[----:B------:R-:W-:-:S04]  /*30d0*/  FADD.FTZ R14, -R28, R19 ;  /* 0x000000131c0e7221 */ /* 0x000fc80000010100 */
[----:B------:R-:W-:Y:S01]  /*30e0*/  FMUL.FTZ R18, R14, R29 ;  /* 0x0000001d0e127220 */ /* 0x000fe20000410000 */
[----:B-----5:R-:W-:-:S03]  /*30f0*/  FFMA.FTZ R14, R34, R15, R36 ;  /* 0x0000000f220e7223 */ /* 0x020fc60000010024 */
[----:B------:R-:W-:-:S05]  /*3100*/  FFMA.FTZ R15, R35, R18, R37 ;  /* 0x00000012230f7223 */ /* 0x000fca0000010025 */
[----:B------:R0:W-:Y:S02]  /*3110*/  STG.E.64 desc[UR6][R16.64], R14 ;  /* 0x0000000e10007986 */ /* 0x0001e4000c101b06 */
.L_x_3695:
[----:B------:R-:W-:Y:S05]  /*3120*/  BSYNC.RECONVERGENT B1 ;  /* 0x0000000000017941 */ /* 0x000fea0003800200 */
.L_x_3694:
[C---:B0-----:R-:W-:Y:S01]  /*3130*/  IADD3 R17, PT, PT, R30.reuse, 0x18, RZ ;  /* 0x000000181e117810 */ /* 0x041fe20007ffe0ff */
[----:B------:R-:W-:Y:S01]  /*3140*/  BSSY.RECONVERGENT B1, `(.L_x_3696) ;  /* 0x000001b000017945 */ /* 0x000fe20003800200 */
[----:B------:R-:W-:Y:S02]  /*3150*/  IADD3 R79, PT, PT, R30, 0x28, RZ ;  /* 0x000000281e4f7810 */ /* 0x000fe40007ffe0ff */
[----:B------:R-:W-:Y:S02]  /*3160*/  ISETP.GE.U32.AND P2, PT, R17, UR8, PT ;  /* 0x0000000811007c0c */ /* 0x000fe4000bf46070 */
[----:B------:R-:W-:Y:S02]  /*3170*/  SHF.R.S32.HI R14, RZ, 0x1f, R17 ;  /* 0x0000001fff0e7819 */ /* 0x000fe40000011411 */
[----:B------:R-:W-:Y:S02]  /*3180*/  ISETP.GE.U32.AND P3, PT, R9, UR8, PT ;  /* 0x0000000809007c0c */ /* 0x000fe4000bf66070 */
[----:B------:R-:W-:-:S02]  /*3190*/  ISETP.GE.AND.EX P2, PT, R14, UR9, PT, P2 ;  /* 0x000000090e007c0c */ /* 0x000fc4000bf46320 */
[----:B------:R-:W-:Y:S02]  /*31a0*/  ISETP.GE.U32.AND P4, PT, R79, UR8, PT ;  /* 0x000000084f007c0c */ /* 0x000fe4000bf86070 */
[----:B------:R-:W-:Y:S02]  /*31b0*/  ISETP.GE.U32.AND P1, PT, R10, UR8, PT ;  /* 0x000000080a007c0c */ /* 0x000fe4000bf26070 */
[----:B------:R-:W-:-:S07]  /*31c0*/  ISETP.GE.AND.EX P3, PT, R61, UR9, PT, P3 ;  /* 0x000000093d007c0c */ /* 0x000fce000bf66330 */
[----:B------:R-:W-:Y:S06]  /*31d0*/  @P2 BRA `(.L_x_3697) ;  /* 0x0000000000442947 */ /* 0x000fec0003800000 */
        /* <DEDUP_REMOVED lines=17> */
.L_x_3697:
[----:B------:R-:W-:Y:S05]  /*32f0*/  BSYNC.RECONVERGENT B1 ;  /* 0x0000000000017941 */ /* 0x000fea0003800200 */
.L_x_3696:
[----:B------:R-:W-:Y:S04]  /*3300*/  BSSY.RECONVERGENT B1, `(.L_x_3698) ;  /* 0x0000013000017945 */ /* 0x000fe80003800200 */
[----:B------:R-:W-:Y:S05]  /*3310*/  @P3 BRA `(.L_x_3699) ;  /* 0x0000000000443947 */ /* 0x000fea0003800000 */
[----:B------:R-:W2:Y:S01]  /*3320*/  LDCU.64 UR4, c[0x0][0x3e0] ;  /* 0x00007c00ff0477ac */ /* 0x000ea20008000a00 */
[----:B0-----:R-:W-:Y:S01]  /*3330*/  MOV R16, R74 ;  /* 0x0000004a00107202 */ /* 0x001fe20000000f00 */
[----:B------:R-:W-:Y:S01]  /*3340*/  FADD.FTZ R46, -R28, R46 ;  /* 0x0000002e1c2e7221 */ /* 0x000fe20000010100 */
[----:B------:R-:W-:Y:S01]  /*3350*/  MOV R17, R77 ;  /* 0x0000004d00117202 */ /* 0x000fe20000000f00 */
[----:B------:R-:W0:Y:S02]  /*3360*/  LDCU.64 UR10, c[0x0][0x380] ;  /* 0x00007000ff0a77ac */ /* 0x000e240008000a00 */
[----:B-1----:R-:W-:Y:S01]  /*3370*/  FMUL.FTZ R15, R46, R29 ;  /* 0x0000001d2e0f7220 */ /* 0x002fe20000410000 */
[----:B--2---:R-:W-:Y:S02]  /*3380*/  IMAD R14, R61, UR4, RZ ;  /* 0x000000043d0e7c24 */ /* 0x004fe4000f8e02ff */
[----:B------:R-:W-:-:S04]  /*3390*/  IMAD.WIDE.U32 R16, R9, UR4, R16 ;  /* 0x0000000409107c25 */ /* 0x000fc8000f8e0010 */
[----:B------:R-:W-:Y:S02]  /*33a0*/  IMAD R19, R9, UR5, R14 ;  /* 0x0000000509137c24 */ /* 0x000fe4000f8e020e */
[----:B------:R-:W-:Y:S01]  /*33b0*/  FADD.FTZ R14, -R28, R47 ;  /* 0x0000002f1c0e7221 */ /* 0x000fe20000010100 */
[----:B0-----:R-:W-:Y:S02]  /*33c0*/  LEA R18, P2, R16, UR10, 0x2 ;  /* 0x0000000a10127c11 */ /* 0x001fe4000f8410ff */
[----:B------:R-:W-:Y:S01]  /*33d0*/  IADD3 R19, PT, PT, R17, R19, RZ ;  /* 0x0000001311137210 */ /* 0x000fe20007ffe0ff */
[----:B------:R-:W-:Y:S01]  /*33e0*/  FMUL.FTZ R20, R14, R29 ;  /* 0x0000001d0e147220 */ /* 0x000fe20000410000 */
[----:B-----5:R-:W-:Y:S02]  /*33f0*/  FFMA.FTZ R14, R34, R15, R36 ;  /* 0x0000000f220e7223 */ /* 0x020fe40000010024 */
[----:B------:R-:W-:Y:S01]  /*3400*/  LEA.HI.X R19, R16, UR11, R19, 0x2, P2 ;  /* 0x0000000b10137c11 */ /* 0x000fe200090f1413 */
[----:B------:R-:W-:-:S05]  /*3410*/  FFMA.FTZ R15, R35, R20, R37 ;  /* 0x00000014230f7223 */ /* 0x000fca0000010025 */
[----:B------:R2:W-:Y:S02]  /*3420*/  STG.E.64 desc[UR6][R18.64], R14 ;  /* 0x0000000e12007986 */ /* 0x0005e4000c101b06 */
.L_x_3699:
[----:B------:R-:W-:Y:S05]  /*3430*/  BSYNC.RECONVERGENT B1 ;  /* 0x0000000000017941 */ /* 0x000fea0003800200 */
.L_x_3698:
[----:B0-2---:R-:W-:Y:S01]  /*3440*/  SHF.R.S32.HI R14, RZ, 0x1f, R79 ;  /* 0x0000001fff0e7819 */ /* 0x005fe2000001144f */
[----:B------:R-:W-:Y:S01]  /*3450*/  BSSY.RECONVERGENT B1, `(.L_x_3700) ;  /* 0x000001d000017945 */ /* 0x000fe20003800200 */
[----:B------:R-:W-:Y:S02]  /*3460*/  ISETP.GE.U32.AND P5, PT, R11, UR8, PT ;  /* 0x000000080b007c0c */ /* 0x000fe4000bfa6070 */
[----:B------:R-:W-:Y:S02]  /*3470*/  ISETP.GE.AND.EX P4, PT, R14, UR9, PT, P4 ;  /* 0x000000090e007c0c */ /* 0x000fe4000bf86340 */
[----:B------:R-:W-:Y:S02]  /*3480*/  ISETP.GE.U32.AND P2, PT, R12, UR8, PT ;  /* 0x000000080c007c0c */ /* 0x000fe4000bf46070 */
[----:B------:R-:W-:Y:S02]  /*3490*/  ISETP.GE.U32.AND P3, PT, R33, UR8, PT ;  /* 0x0000000821007c0c */ /* 0x000fe4000bf66070 */
[----:B------:R-:W-:-:S02]  /*34a0*/  ISETP.GE.U32.AND P6, PT, R13, UR8, PT ;  /* 0x000000080d007c0c */ /* 0x000fc4000bfc6070 */
[----:B------:R-:W-:Y:S02]  /*34b0*/  ISETP.GE.AND.EX P1, PT, R63, UR9, PT, P1 ;  /* 0x000000093f007c0c */ /* 0x000fe4000bf26310 */
[----:B------:R-:W-:Y:S02]  /*34c0*/  ISETP.GE.AND.EX P5, PT, R65, UR9, PT, P5 ;  /* 0x0000000941007c0c */ /* 0x000fe4000bfa6350 */
[----:B------:R-:W-:Y:S02]  /*34d0*/  ISETP.GE.AND.EX P2, PT, R67, UR9, PT, P2 ;  /* 0x0000000943007c0c */ /* 0x000fe4000bf46320 */
[----:B------:R-:W-:Y:S02]  /*34e0*/  ISETP.GE.AND.EX P3, PT, R62, UR9, PT, P3 ;  /* 0x000000093e007c0c */ /* 0x000fe4000bf66330 */
[----:B------:R-:W-:Y:S01]  /*34f0*/  IADD3 R30, PT, PT, R30, 0x68, RZ ;  /* 0x000000681e1e7810 */ /* 0x000fe20007ffe0ff */
[----:B------:R-:W-:Y:S10]  /*3500*/  @P4 BRA `(.L_x_3701) ;  /* 0x0000000000444947 */ /* 0x000ff40003800000 */
[----:B------:R-:W0:Y:S01]  /*3510*/  LDCU.64 UR4, c[0x0][0x3e0] ;  /* 0x00007c00ff0477ac */ /* 0x000e220008000a00 */
[----:B------:R-:W-:Y:S01]  /*3520*/  MOV R16, R74 ;  /* 0x0000004a00107202 */ /* 0x000fe20000000f00 */
[----:B------:R-:W-:Y:S01]  /*3530*/  FADD.FTZ R22, -R28, R22 ;  /* 0x000000161c167221 */ /* 0x000fe20000010100 */
[----:B------:R-:W-:Y:S01]  /*3540*/  MOV R17, R77 ;  /* 0x0000004d00117202 */ /* 0x000fe20000000f00 */
[----:B------:R-:W2:Y:S02]  /*3550*/  LDCU.64 UR10, c[0x0][0x380] ;  /* 0x00007000ff0a77ac */ /* 0x000ea40008000a00 */
[----:B-1----:R-:W-:Y:S01]  /*3560*/  FMUL.FTZ R15, R22, R29 ;  /* 0x0000001d160f7220 */ /* 0x002fe20000410000 */
[----:B0-----:R-:W-:Y:S02]  /*3570*/  IMAD R14, R14, UR4, RZ ;  /* 0x000000040e0e7c24 */ /* 0x001fe4000f8e02ff */
[----:B------:R-:W-:-:S04]  /*3580*/  IMAD.WIDE.U32 R16, R79, UR4, R16 ;  /* 0x000000044f107c25 */ /* 0x000fc8000f8e0010 */
[----:B------:R-:W-:Y:S02]  /*3590*/  IMAD R79, R79, UR5, R14 ;  /* 0x000000054f4f7c24 */ /* 0x000fe4000f8e020e */
[----:B------:R-:W-:Y:S01]  /*35a0*/  FADD.FTZ R14, -R28, R23 ;  /* 0x000000171c0e7221 */ /* 0x000fe20000010100 */
[----:B--2---:R-:W-:Y:S02]  /*35b0*/  LEA R18, P4, R16, UR10, 0x2 ;  /* 0x0000000a10127c11 */ /* 0x004fe4000f8810ff */
[----:B------:R-:W-:Y:S01]  /*35c0*/  IADD3 R79, PT, PT, R17, R79, RZ ;  /* 0x0000004f114f7210 */ /* 0x000fe20007ffe0ff */
[----:B------:R-:W-:Y:S01]  /*35d0*/  FMUL.FTZ R20, R14, R29 ;  /* 0x0000001d0e147220 */ /* 0x000fe20000410000 */
[----:B-----5:R-:W-:Y:S02]  /*35e0*/  FFMA.FTZ R14, R34, R15, R36 ;  /* 0x0000000f220e7223 */ /* 0x020fe40000010024 */
[----:B------:R-:W-:Y:S01]  /*35f0*/  LEA.HI.X R19, R16, UR11, R79, 0x2, P4 ;  /* 0x0000000b10137c11 */ /* 0x000fe2000a0f144f */
[----:B------:R-:W-:-:S05]  /*3600*/  FFMA.FTZ R15, R35, R20, R37 ;  /* 0x00000014230f7223 */ /* 0x000fca0000010025 */
[----:B------:R0:W-:Y:S02]  /*3610*/  STG.E.64 desc[UR6][R18.64], R14 ;  /* 0x0000000e12007986 */ /* 0x0001e4000c101b06 */
.L_x_3701:
[----:B------:R-:W-:Y:S05]  /*3620*/  BSYNC.RECONVERGENT B1 ;  /* 0x0000000000017941 */ /* 0x000fea0003800200 */
.L_x_3700:
[----:B------:R-:W-:Y:S04]  /*3630*/  BSSY.RECONVERGENT B1, `(.L_x_3702) ;  /* 0x0000013000017945 */ /* 0x000fe80003800200 */
[----:B------:R-:W-:Y:S05]  /*3640*/  @P1 BRA `(.L_x_3703) ;  /* 0x0000000000441947 */ /* 0x000fea0003800000 */
[----:B------:R-:W2:Y:S01]  /*3650*/  LDCU.64 UR4, c[0x0][0x3e0] ;  /* 0x00007c00ff0477ac */ /* 0x000ea20008000a00 */
[----:B0-----:R-:W-:Y:S01]  /*3660*/  MOV R14, R74 ;  /* 0x0000004a000e7202 */ /* 0x001fe20000000f00 */
[C---:B------:R-:W-:Y:S01]  /*3670*/  FADD.FTZ R26, -R28.reuse, R26 ;  /* 0x0000001a1c1a7221 */ /* 0x040fe20000010100 */
[----:B------:R-:W-:Y:S01]  /*3680*/  MOV R15, R77 ;  /* 0x0000004d000f7202 */ /* 0x000fe20000000f00 */
[----:B------:R-:W0:Y:S01]  /*3690*/  LDCU.64 UR10, c[0x0][0x380] ;  /* 0x00007000ff0a77ac */ /* 0x000e220008000a00 */
[----:B------:R-:W-:-:S04]  /*36a0*/  FADD.FTZ R16, -R28, R27 ;  /* 0x0000001b1c107221 */ /* 0x000fc80000010100 */
[----:B-1----:R-:W-:Y:S01]  /*36b0*/  FMUL.FTZ R20, R16, R29 ;  /* 0x0000001d10147220 */ /* 0x002fe20000410000 */
[----:B--2---:R-:W-:Y:S02]  /*36c0*/  IMAD R17, R63, UR4, RZ ;  /* 0x000000043f117c24 */ /* 0x004fe4000f8e02ff */
[----:B------:R-:W-:-:S04]  /*36d0*/  IMAD.WIDE.U32 R14, R10, UR4, R14 ;  /* 0x000000040a0e7c25 */ /* 0x000fc8000f8e000e */
[----:B------:R-:W-:Y:S02]  /*36e0*/  IMAD R19, R10, UR5, R17 ;  /* 0x000000050a137c24 */ /* 0x000fe4000f8e0211 */
[----:B------:R-:W-:Y:S01]  /*36f0*/  FMUL.FTZ R17, R26, R29 ;  /* 0x0000001d1a117220 */ /* 0x000fe20000410000 */
[----:B0-----:R-:W-:Y:S02]  /*3700*/  LEA R18, P1, R14, UR10, 0x2 ;  /* 0x0000000a0e127c11 */ /* 0x001fe4000f8210ff */
[----:B------:R-:W-:Y:S01]  /*3710*/  IADD3 R19, PT, PT, R15, R19, RZ ;  /* 0x000000130f137210 */ /* 0x000fe20007ffe0ff */
[----:B-----5:R-:W-:Y:S01]  /*3720*/  FFMA.FTZ R16, R34, R17, R36 ;  /* 0x0000001122107223 */ /* 0x020fe20000010024 */
[----:B------:R-:W-:Y:S02]  /*3730*/  FFMA.FTZ R17, R35, R20, R37 ;  /* 0x0000001423117223 */ /* 0x000fe40000010025 */
[----:B------:R-:W-:-:S05]  /*3740*/  LEA.HI.X R19, R14, UR11, R19, 0x2, P1 ;  /* 0x0000000b0e137c11 */ /* 0x000fca00088f1413 */
[----:B------:R2:W-:Y:S02]  /*3750*/  STG.E.64 desc[UR6][R18.64], R16 ;  /* 0x0000001012007986 */ /* 0x0005e4000c101b06 */
.L_x_3703:
[----:B------:R-:W-:Y:S05]  /*3760*/  BSYNC.RECONVERGENT B1 ;  /* 0x0000000000017941 */ /* 0x000fea0003800200 */
.L_x_3702:
[----:B------:R-:W-:Y:S04]  /*3770*/  BSSY.RECONVERGENT B1, `(.L_x_3704) ;  /* 0x0000013000017945 */ /* 0x000fe80003800200 */
[----:B------:R-:W-:Y:S05]  /*3780*/  @P5 BRA `(.L_x_3705) ;  /* 0x0000000000445947 */ /* 0x000fea0003800000 */
[----:B------:R-:W3:Y:S01]  /*3790*/  LDCU.64 UR4, c[0x0][0x3e0] ;  /* 0x00007c00ff0477ac */ /* 0x000ee20008000a00 */
[----:B0-----:R-:W-:Y:S01]  /*37a0*/  MOV R14, R74 ;  /* 0x0000004a000e7202 */ /* 0x001fe20000000f00 */
[C---:B------:R-:W-:Y:S01]  /*37b0*/  FADD.FTZ R40, -R28.reuse, R40 ;  /* 0x000000281c287221 */ /* 0x040fe20000010100 */
[----:B------:R-:W-:Y:S01]  /*37c0*/  MOV R15, R77 ;  /* 0x0000004d000f7202 */ /* 0x000fe20000000f00 */
[----:B------:R-:W0:Y:S01]  /*37d0*/  LDCU.64 UR10, c[0x0][0x380] ;  /* 0x00007000ff0a77ac */ /* 0x000e220008000a00 */
[----:B--2---:R-:W-:Y:S01]  /*37e0*/  FADD.FTZ R18, -R28, R41 ;  /* 0x000000291c127221 */ /* 0x004fe20000010100 */
[----:B-1----:R-:W-:-:S03]  /*37f0*/  FMUL.FTZ R17, R40, R29 ;  /* 0x0000001d28117220 */ /* 0x002fc60000410000 */
[----:B------:R-:W-:Y:S01]  /*3800*/  FMUL.FTZ R20, R18, R29 ;  /* 0x0000001d12147220 */ /* 0x000fe20000410000 */
[----:B-----5:R-:W-:Y:S01]  /*3810*/  FFMA.FTZ R18, R34, R17, R36 ;  /* 0x0000001122127223 */ /* 0x020fe20000010024 */
[----:B---3--:R-:W-:Y:S02]  /*3820*/  IMAD R16, R65, UR4, RZ ;  /* 0x0000000441107c24 */ /* 0x008fe4000f8e02ff */
[----:B------:R-:W-:-:S04]  /*3830*/  IMAD.WIDE.U32 R14, R11, UR4, R14 ;  /* 0x000000040b0e7c25 */ /* 0x000fc8000f8e000e */
[----:B------:R-:W-:Y:S01]  /*3840*/  IMAD R19, R11, UR5, R16 ;  /* 0x000000050b137c24 */ /* 0x000fe2000f8e0210 */
[----:B0-----:R-:W-:-:S04]  /*3850*/  LEA R16, P1, R14, UR10, 0x2 ;  /* 0x0000000a0e107c11 */ /* 0x001fc8000f8210ff */
[----:B------:R-:W-:-:S04]  /*3860*/  IADD3 R19, PT, PT, R15, R19, RZ ;  /* 0x000000130f137210 */ /* 0x000fc80007ffe0ff */
[----:B------:R-:W-:Y:S01]  /*3870*/  LEA.HI.X R17, R14, UR11, R19, 0x2, P1 ;  /* 0x0000000b0e117c11 */ /* 0x000fe200088f1413 */
[----:B------:R-:W-:-:S05]  /*3880*/  FFMA.FTZ R19, R35, R20, R37 ;  /* 0x0000001423137223 */ /* 0x000fca0000010025 */
[----:B------:R3:W-:Y:S02]  /*3890*/  STG.E.64 desc[UR6][R16.64], R18 ;  /* 0x0000001210007986 */ /* 0x0007e4000c101b06 */
.L_x_3705:
[----:B------:R-:W-:Y:S05]  /*38a0*/  BSYNC.RECONVERGENT B1 ;  /* 0x0000000000017941 */ /* 0x000fea0003800200 */
.L_x_3704:
[----:B------:R-:W-:Y:S04]  /*38b0*/  BSSY.RECONVERGENT B1, `(.L_x_3706) ;  /* 0x0000013000017945 */ /* 0x000fe80003800200 */
[----:B------:R-:W-:Y:S05]  /*38c0*/  @P2 BRA `(.L_x_3707) ;  /* 0x0000000000442947 */ /* 0x000fea0003800000 */
[----:B------:R-:W4:Y:S01]  /*38d0*/  LDCU.64 UR4, c[0x0][0x3e0] ;  /* 0x00007c00ff0477ac */ /* 0x000f220008000a00 */
[----:B0-----:R-:W-:Y:S01]  /*38e0*/  MOV R14, R74 ;  /* 0x0000004a000e7202 */ /* 0x001fe20000000f00 */
[C---:B------:R-:W-:Y:S01]  /*38f0*/  FADD.FTZ R42, -R28.reuse, R42 ;  /* 0x0000002a1c2a7221 */ /* 0x040fe20000010100 */
[----:B------:R-:W-:Y:S01]  /*3900*/  MOV R15, R77 ;  /* 0x0000004d000f7202 */ /* 0x000fe20000000f00 */
[----:B------:R-:W0:Y:S01]  /*3910*/  LDCU.64 UR10, c[0x0][0x380] ;  /* 0x00007000ff0a77ac */ /* 0x000e220008000a00 */
[----:B--23--:R-:W-:-:S04]  /*3920*/  FADD.FTZ R18, -R28, R43 ;  /* 0x0000002b1c127221 */ /* 0x00cfc80000010100 */
[----:B-1----:R-:W-:Y:S01]  /*3930*/  FMUL.FTZ R20, R18, R29 ;  /* 0x0000001d12147220 */ /* 0x002fe20000410000 */
[----:B----4-:R-:W-:Y:S02]  /*3940*/  IMAD R17, R67, UR4, RZ ;  /* 0x0000000443117c24 */ /* 0x010fe4000f8e02ff */
[----:B------:R-:W-:-:S04]  /*3950*/  IMAD.WIDE.U32 R14, R12, UR4, R14 ;  /* 0x000000040c0e7c25 */ /* 0x000fc8000f8e000e */
[----:B------:R-:W-:Y:S02]  /*3960*/  IMAD R19, R12, UR5, R17 ;  /* 0x000000050c137c24 */ /* 0x000fe4000f8e0211 */
[----:B------:R-:W-:Y:S01]  /*3970*/  FMUL.FTZ R17, R42, R29 ;  /* 0x0000001d2a117220 */ /* 0x000fe20000410000 */
[----:B0-----:R-:W-:Y:S02]  /*3980*/  LEA R16, P1, R14, UR10, 0x2 ;  /* 0x0000000a0e107c11 */ /* 0x001fe4000f8210ff */
[----:B------:R-:W-:Y:S01]  /*3990*/  IADD3 R19, PT, PT, R15, R19, RZ ;  /* 0x000000130f137210 */ /* 0x000fe20007ffe0ff */
[----:B-----5:R-:W-:-:S03]  /*39a0*/  FFMA.FTZ R18, R34, R17, R36 ;  /* 0x0000001122127223 */ /* 0x020fc60000010024 */
[----:B------:R-:W-:Y:S01]  /*39b0*/  LEA.HI.X R17, R14, UR11, R19, 0x2, P1 ;  /* 0x0000000b0e117c11 */ /* 0x000fe200088f1413 */
[----:B------:R-:W-:-:S05]  /*39c0*/  FFMA.FTZ R19, R35, R20, R37 ;  /* 0x0000001423137223 */ /* 0x000fca0000010025 */
[----:B------:R4:W-:Y:S02]  /*39d0*/  STG.E.64 desc[UR6][R16.64], R18 ;  /* 0x0000001210007986 */ /* 0x0009e4000c101b06 */
.L_x_3707:
[----:B------:R-:W-:Y:S05]  /*39e0*/  BSYNC.RECONVERGENT B1 ;  /* 0x0000000000017941 */ /* 0x000fea0003800200 */
.L_x_3706:
[----:B------:R-:W-:Y:S04]  /*39f0*/  BSSY.RECONVERGENT B1, `(.L_x_3708) ;  /* 0x0000013000017945 */ /* 0x000fe80003800200 */
[----:B------:R-:W-:Y:S05]  /*3a00*/  @P3 BRA `(.L_x_3709) ;  /* 0x0000000000443947 */ /* 0x000fea0003800000 */
[----:B------:R-:W1:Y:S01]  /*3a10*/  LDCU.64 UR4, c[0x0][0x3e0] ;  /* 0x00007c00ff0477ac */ /* 0x000e620008000a00 */
[----:B0-----:R-:W-:Y:S01]  /*3a20*/  MOV R14, R74 ;  /* 0x0000004a000e7202 */ /* 0x001fe20000000f00 */
[C---:B------:R-:W-:Y:S01]  /*3a30*/  FADD.FTZ R24, -R28.reuse, R24 ;  /* 0x000000181c187221 */ /* 0x040fe20000010100 */
[----:B------:R-:W-:Y:S01]  /*3a40*/  MOV R15, R77 ;  /* 0x0000004d000f7202 */ /* 0x000fe20000000f00 */
[----:B------:R-:W0:Y:S01]  /*3a50*/  LDCU.64 UR10, c[0x0][0x380] ;  /* 0x00007000ff0a77ac */ /* 0x000e220008000a00 */
[----:B--234-:R-:W-:Y:S01]  /*3a60*/  FADD.FTZ R18, -R28, R25 ;  /* 0x000000191c127221 */ /* 0x01cfe20000010100 */
[----:B-1----:R-:W-:-:S03]  /*3a70*/  FMUL.FTZ R17, R24, R29 ;  /* 0x0000001d18117220 */ /* 0x002fc60000410000 */
[----:B------:R-:W-:Y:S01]  /*3a80*/  FMUL.FTZ R18, R18, R29 ;  /* 0x0000001d12127220 */ /* 0x000fe20000410000 */
[----:B-----5:R-:W-:-:S03]  /*3a90*/  FFMA.FTZ R20, R34, R17, R36 ;  /* 0x0000001122147223 */ /* 0x020fc60000010024 */
[----:B------:R-:W-:Y:S01]  /*3aa0*/  FFMA.FTZ R21, R35, R18, R37 ;  /* 0x0000001223157223 */ /* 0x000fe20000010025 */
[----:B------:R-:W-:Y:S02]  /*3ab0*/  IMAD R62, R62, UR4, RZ ;  /* 0x000000043e3e7c24 */ /* 0x000fe4000f8e02ff */
[----:B------:R-:W-:-:S04]  /*3ac0*/  IMAD.WIDE.U32 R14, R33, UR4, R14 ;  /* 0x00000004210e7c25 */ /* 0x000fc8000f8e000e */
[----:B------:R-:W-:Y:S01]  /*3ad0*/  IMAD R33, R33, UR5, R62 ;  /* 0x0000000521217c24 */ /* 0x000fe2000f8e023e */
[----:B0-----:R-:W-:-:S04]  /*3ae0*/  LEA R16, P1, R14, UR10, 0x2 ;  /* 0x0000000a0e107c11 */ /* 0x001fc8000f8210ff */
[----:B------:R-:W-:-:S04]  /*3af0*/  IADD3 R33, PT, PT, R15, R33, RZ ;  /* 0x000000210f217210 */ /* 0x000fc80007ffe0ff */
[----:B------:R-:W-:-:S05]  /*3b00*/  LEA.HI.X R17, R14, UR11, R33, 0x2, P1 ;  /* 0x0000000b0e117c11 */ /* 0x000fca00088f1421 */
[----:B------:R0:W-:Y:S02]  /*3b10*/  STG.E.64 desc[UR6][R16.64], R20 ;  /* 0x0000001410007986 */ /* 0x0001e4000c101b06 */
.L_x_3709:
[----:B------:R-:W-:Y:S05]  /*3b20*/  BSYNC.RECONVERGENT B1 ;  /* 0x0000000000017941 */ /* 0x000fea0003800200 */
.L_x_3708:
[----:B------:R-:W-:Y:S01]  /*3b30*/  ISETP.GE.AND.EX P6, PT, R69, UR9, PT, P6 ;  /* 0x0000000945007c0c */ /* 0x000fe2000bfc6360 */
[----:B------:R-:W-:Y:S01]  /*3b40*/  BSSY.RECONVERGENT B1, `(.L_x_3710) ;  /* 0x000001e000017945 */ /* 0x000fe20003800200 */
[----:B------:R-:W-:Y:S02]  /*3b50*/  ISETP.GE.U32.AND P1, PT, R58, UR8, PT ;  /* 0x000000083a007c0c */ /* 0x000fe4000bf26070 */
[----:B------:R-:W-:Y:S02]  /*3b60*/  ISETP.GE.U32.AND P2, PT, R31, UR8, PT ;  /* 0x000000081f007c0c */ /* 0x000fe4000bf46070 */
[----:B------:R-:W-:Y:S02]  /*3b70*/  ISETP.GE.U32.AND P3, PT, R30, UR8, PT ;  /* 0x000000081e007c0c */ /* 0x000fe4000bf66070 */
[----:B------:R-:W-:Y:S02]  /*3b80*/  ISETP.GE.U32.AND P4, PT, R59, UR8, PT ;  /* 0x000000083b007c0c */ /* 0x000fe4000bf86070 */
[----:B------:R-:W-:-:S02]  /*3b90*/  ISETP.GE.U32.AND P5, PT, R32, UR8, PT ;  /* 0x0000000820007c0c */ /* 0x000fc4000bfa6070 */
[----:B0-234-:R-:W-:Y:S02]  /*3ba0*/  SHF.R.S32.HI R18, RZ, 0x1f, R30 ;  /* 0x0000001fff127819 */ /* 0x01dfe4000001141e */
[----:B------:R-:W-:Y:S02]  /*3bb0*/  ISETP.GE.AND.EX P1, PT, R71, UR9, PT, P1 ;  /* 0x0000000947007c0c */ /* 0x000fe4000bf26310 */
[----:B------:R-:W-:Y:S02]  /*3bc0*/  ISETP.GE.AND.EX P2, PT, R38, UR9, PT, P2 ;  /* 0x0000000926007c0c */ /* 0x000fe4000bf46320 */
[----:B------:R-:W-:Y:S02]  /*3bd0*/  ISETP.GE.AND.EX P3, PT, R18, UR9, PT, P3 ;  /* 0x0000000912007c0c */ /* 0x000fe4000bf66330 */
[----:B------:R-:W-:Y:S02]  /*3be0*/  ISETP.GE.AND.EX P4, PT, R73, UR9, PT, P4 ;  /* 0x0000000949007c0c */ /* 0x000fe4000bf86340 */
[----:B------:R-:W-:Y:S01]  /*3bf0*/  ISETP.GE.AND.EX P5, PT, R39, UR9, PT, P5 ;  /* 0x0000000927007c0c */ /* 0x000fe2000bfa6350 */
[----:B------:R-:W-:-:S12]  /*3c00*/  @P6 BRA `(.L_x_3711) ;  /* 0x0000000000446947 */ /* 0x000fd80003800000 */
[----:B------:R-:W0:Y:S01]  /*3c10*/  LDCU.64 UR4, c[0x0][0x3e0] ;  /* 0x00007c00ff0477ac */ /* 0x000e220008000a00 */
[----:B------:R-:W-:Y:S01]  /*3c20*/  MOV R14, R74 ;  /* 0x0000004a000e7202 */ /* 0x000fe20000000f00 */
[C---:B------:R-:W-:Y:S01]  /*3c30*/  FADD.FTZ R44, -R28.reuse, R44 ;  /* 0x0000002c1c2c7221 */ /* 0x040fe20000010100 */
[----:B------:R-:W-:Y:S01]  /*3c40*/  MOV R15, R77 ;  /* 0x0000004d000f7202 */ /* 0x000fe20000000f00 */
[----:B------:R-:W2:Y:S01]  /*3c50*/  LDCU.64 UR10, c[0x0][0x380] ;  /* 0x00007000ff0a77ac */ /* 0x000ea20008000a00 */
[----:B------:R-:W-:Y:S01]  /*3c60*/  FADD.FTZ R20, -R28, R45 ;  /* 0x0000002d1c147221 */ /* 0x000fe20000010100 */
[----:B-1----:R-:W-:-:S03]  /*3c70*/  FMUL.FTZ R17, R44, R29 ;  /* 0x0000001d2c117220 */ /* 0x002fc60000410000 */
[----:B------:R-:W-:Y:S01]  /*3c80*/  FMUL.FTZ R20, R20, R29 ;  /* 0x0000001d14147220 */ /* 0x000fe20000410000 */
[----:B-----5:R-:W-:-:S03]  /*3c90*/  FFMA.FTZ R22, R34, R17, R36 ;  /* 0x0000001122167223 */ /* 0x020fc60000010024 */
[----:B------:R-:W-:Y:S01]  /*3ca0*/  FFMA.FTZ R23, R35, R20, R37 ;  /* 0x0000001423177223 */ /* 0x000fe20000010025 */
[----:B0-----:R-:W-:Y:S02]  /*3cb0*/  IMAD R16, R69, UR4, RZ ;  /* 0x0000000445107c24 */ /* 0x001fe4000f8e02ff */
[----:B------:R-:W-:-:S04]  /*3cc0*/  IMAD.WIDE.U32 R14, R13, UR4, R14 ;  /* 0x000000040d0e7c25 */ /* 0x000fc8000f8e000e */
[----:B------:R-:W-:Y:S01]  /*3cd0*/  IMAD R19, R13, UR5, R16 ;  /* 0x000000050d137c24 */ /* 0x000fe2000f8e0210 */
[----:B--2---:R-:W-:-:S04]  /*3ce0*/  LEA R16, P6, R14, UR10, 0x2 ;  /* 0x0000000a0e107c11 */ /* 0x004fc8000f8c10ff */
[----:B------:R-:W-:-:S04]  /*3cf0*/  IADD3 R19, PT, PT, R15, R19, RZ ;  /* 0x000000130f137210 */ /* 0x000fc80007ffe0ff */
[----:B------:R-:W-:-:S05]  /*3d00*/  LEA.HI.X R17, R14, UR11, R19, 0x2, P6 ;  /* 0x0000000b0e117c11 */ /* 0x000fca000b0f1413 */
[----:B------:R0:W-:Y:S02]  /*3d10*/  STG.E.64 desc[UR6][R16.64], R22 ;  /* 0x0000001610007986 */ /* 0x0001e4000c101b06 */
.L_x_3711:
[----:B------:R-:W-:Y:S05]  /*3d20*/  BSYNC.RECONVERGENT B1 ;  /* 0x0000000000017941 */ /* 0x000fea0003800200 */
.L_x_3710:
[----:B------:R-:W-:Y:S04]  /*3d30*/  BSSY.RECONVERGENT B1, `(.L_x_3712) ;  /* 0x0000013000017945 */ /* 0x000fe80003800200 */
[----:B------:R-:W-:Y:S05]  /*3d40*/  @P1 BRA `(.L_x_3713) ;  /* 0x0000000000441947 */ /* 0x000fea0003800000 */
[----:B------:R-:W2:Y:S01]  /*3d50*/  LDCU.64 UR4, c[0x0][0x3e0] ;  /* 0x00007c00ff0477ac */ /* 0x000ea20008000a00 */
[----:B------:R-:W-:Y:S01]  /*3d60*/  MOV R14, R74 ;  /* 0x0000004a000e7202 */ /* 0x000fe20000000f00 */
[C---:B------:R-:W-:Y:S01]  /*3d70*/  FADD.FTZ R48, -R28.reuse, R48 ;  /* 0x000000301c307221 */ /* 0x040fe20000010100 */
[----:B------:R-:W-:Y:S01]  /*3d80*/  MOV R15, R77 ;  /* 0x0000004d000f7202 */ /* 0x000fe20000000f00 */
[----:B------:R-:W3:Y:S01]  /*3d90*/  LDCU.64 UR10, c[0x0][0x380] ;  /* 0x00007000ff0a77ac */ /* 0x000ee20008000a00 */
[----:B------:R-:W-:-:S04]  /*3da0*/  FADD.FTZ R20, -R28, R49 ;  /* 0x000000311c147221 */ /* 0x000fc80000010100 */
[----:B-1----:R-:W-:-:S04]  /*3db0*/  FMUL.FTZ R20, R20, R29 ;  /* 0x0000001d14147220 */ /* 0x002fc80000410000 */
[----:B0----5:R-:W-:Y:S01]  /*3dc0*/  FFMA.FTZ R23, R35, R20, R37 ;  /* 0x0000001423177223 */ /* 0x021fe20000010025 */
[----:B--2---:R-:W-:Y:S02]  /*3dd0*/  IMAD R17, R71, UR4, RZ ;  /* 0x0000000447117c24 */ /* 0x004fe4000f8e02ff */
[----:B------:R-:W-:-:S04]  /*3de0*/  IMAD.WIDE.U32 R14, R58, UR4, R14 ;  /* 0x000000043a0e7c25 */ /* 0x000fc8000f8e000e */
[----:B------:R-:W-:Y:S02]  /*3df0*/  IMAD R19, R58, UR5, R17 ;  /* 0x000000053a137c24 */ /* 0x000fe4000f8e0211 */
[----:B------:R-:W-:Y:S01]  /*3e00*/  FMUL.FTZ R17, R48, R29 ;  /* 0x0000001d30117220 */ /* 0x000fe20000410000 */
[----:B---3--:R-:W-:Y:S02]  /*3e10*/  LEA R16, P1, R14, UR10, 0x2 ;  /* 0x0000000a0e107c11 */ /* 0x008fe4000f8210ff */
[----:B------:R-:W-:Y:S01]  /*3e20*/  IADD3 R19, PT, PT, R15, R19, RZ ;  /* 0x000000130f137210 */ /* 0x000fe20007ffe0ff */
[----:B------:R-:W-:-:S03]  /*3e30*/  FFMA.FTZ R22, R34, R17, R36 ;  /* 0x0000001122167223 */ /* 0x000fc60000010024 */
[----:B------:R-:W-:-:S05]  /*3e40*/  LEA.HI.X R17, R14, UR11, R19, 0x2, P1 ;  /* 0x0000000b0e117c11 */ /* 0x000fca00088f1413 */
[----:B------:R2:W-:Y:S02]  /*3e50*/  STG.E.64 desc[UR6][R16.64], R22 ;  /* 0x0000001610007986 */ /* 0x0005e4000c101b06 */
.L_x_3713:
[----:B------:R-:W-:Y:S05]  /*3e60*/  BSYNC.RECONVERGENT B1 ;  /* 0x0000000000017941 */ /* 0x000fea0003800200 */
.L_x_3712:
[----:B------:R-:W-:Y:S04]  /*3e70*/  BSSY.RECONVERGENT B1, `(.L_x_3714) ;  /* 0x0000013000017945 */ /* 0x000fe80003800200 */
[----:B------:R-:W-:Y:S05]  /*3e80*/  @P2 BRA `(.L_x_3715) ;  /* 0x0000000000442947 */ /* 0x000fea0003800000 */
[----:B------:R-:W3:Y:S01]  /*3e90*/  LDCU.64 UR4, c[0x0][0x3e0] ;  /* 0x00007c00ff0477ac */ /* 0x000ee20008000a00 */
[----:B------:R-:W-:Y:S01]  /*3ea0*/  MOV R14, R74 ;  /* 0x0000004a000e7202 */ /* 0x000fe20000000f00 */
[C---:B------:R-:W-:Y:S01]  /*3eb0*/  FADD.FTZ R50, -R28.reuse, R50 ;  /* 0x000000321c327221 */ /* 0x040fe20000010100 */
[----:B------:R-:W-:Y:S01]  /*3ec0*/  MOV R15, R77 ;  /* 0x0000004d000f7202 */ /* 0x000fe20000000f00 */
[----:B------:R-:W4:Y:S01]  /*3ed0*/  LDCU.64 UR10, c[0x0][0x380] ;  /* 0x00007000ff0a77ac */ /* 0x000f220008000a00 */
[----:B------:R-:W-:Y:S01]  /*3ee0*/  FADD.FTZ R20, -R28, R51 ;  /* 0x000000331c147221 */ /* 0x000fe20000010100 */
[----:B012---:R-:W-:-:S03]  /*3ef0*/  FMUL.FTZ R17, R50, R29 ;  /* 0x0000001d32117220 */ /* 0x007fc60000410000 */
[----:B------:R-:W-:Y:S01]  /*3f00*/  FMUL.FTZ R20, R20, R29 ;  /* 0x0000001d14147220 */ /* 0x000fe20000410000 */
[----:B-----5:R-:W-:-:S03]  /*3f10*/  FFMA.FTZ R22, R34, R17, R36 ;  /* 0x0000001122167223 */ /* 0x020fc60000010024 */
[----:B------:R-:W-:Y:S01]  /*3f20*/  FFMA.FTZ R23, R35, R20, R37 ;  /* 0x0000001423177223 */ /* 0x000fe20000010025 */
[----:B---3--:R-:W-:Y:S02]  /*3f30*/  IMAD R38, R38, UR4, RZ ;  /* 0x0000000426267c24 */ /* 0x008fe4000f8e02ff */
[----:B------:R-:W-:-:S04]  /*3f40*/  IMAD.WIDE.U32 R14, R31, UR4, R14 ;  /* 0x000000041f0e7c25 */ /* 0x000fc8000f8e000e */
[----:B------:R-:W-:Y:S01]  /*3f50*/  IMAD R31, R31, UR5, R38 ;  /* 0x000000051f1f7c24 */ /* 0x000fe2000f8e0226 */
[----:B----4-:R-:W-:-:S04]  /*3f60*/  LEA R16, P1, R14, UR10, 0x2 ;  /* 0x0000000a0e107c11 */ /* 0x010fc8000f8210ff */
[----:B------:R-:W-:-:S04]  /*3f70*/  IADD3 R31, PT, PT, R15, R31, RZ ;  /* 0x0000001f0f1f7210 */ /* 0x000fc80007ffe0ff */
[----:B------:R-:W-:-:S05]  /*3f80*/  LEA.HI.X R17, R14, UR11, R31, 0x2, P1 ;  /* 0x0000000b0e117c11 */ /* 0x000fca00088f141f */
[----:B------:R3:W-:Y:S02]  /*3f90*/  STG.E.64 desc[UR6][R16.64], R22 ;  /* 0x0000001610007986 */ /* 0x0007e4000c101b06 */
.L_x_3715:
[----:B------:R-:W-:Y:S05]  /*3fa0*/  BSYNC.RECONVERGENT B1 ;  /* 0x0000000000017941 */ /* 0x000fea0003800200 */
.L_x_3714:
[----:B------:R-:W-:Y:S04]  /*3fb0*/  BSSY.RECONVERGENT B1, `(.L_x_3716) ;  /* 0x0000013000017945 */ /* 0x000fe80003800200 */
[----:B------:R-:W-:Y:S05]  /*3fc0*/  @P3 BRA `(.L_x_3717) ;  /* 0x0000000000443947 */ /* 0x000fea0003800000 */
[----:B------:R-:W4:Y:S01]  /*3fd0*/  LDCU.64 UR4, c[0x0][0x3e0] ;  /* 0x00007c00ff0477ac */ /* 0x000f220008000a00 */
[----:B------:R-:W-:Y:S01]  /*3fe0*/  MOV R14, R74 ;  /* 0x0000004a000e7202 */ /* 0x000fe20000000f00 */
[----:B------:R-:W-:Y:S01]  /*3ff0*/  FADD.FTZ R52, -R28, R52 ;  /* 0x000000341c347221 */ /* 0x000fe20000010100 */
[----:B------:R-:W-:Y:S01]  /*4000*/  MOV R15, R77 ;  /* 0x0000004d000f7202 */ /* 0x000fe20000000f00 */
[----:B------:R-:W1:Y:S01]  /*4010*/  LDCU.64 UR10, c[0x0][0x380] ;  /* 0x00007000ff0a77ac */ /* 0x000e620008000a00 */
[----:B----4-:R-:W-:Y:S02]  /*4020*/  IMAD R19, R18, UR4, RZ ;  /* 0x0000000412137c24 */ /* 0x010fe4000f8e02ff */
[----:B------:R-:W-:Y:S01]  /*4030*/  FADD.FTZ R18, -R28, R53 ;  /* 0x000000351c127221 */ /* 0x000fe20000010100 */
[----:B0-23--:R-:W-:-:S04]  /*4040*/  IMAD.WIDE.U32 R16, R30, UR4, R14 ;  /* 0x000000041e107c25 */ /* 0x00dfc8000f8e000e */
[-C--:B-1----:R-:W-:Y:S01]  /*4050*/  FMUL.FTZ R15, R52, R29.reuse ;  /* 0x0000001d340f7220 */ /* 0x082fe20000410000 */
[----:B------:R-:W-:Y:S01]  /*4060*/  FMUL.FTZ R18, R18, R29 ;  /* 0x0000001d12127220 */ /* 0x000fe20000410000 */
[----:B------:R-:W-:Y:S01]  /*4070*/  IMAD R19, R30, UR5, R19 ;  /* 0x000000051e137c24 */ /* 0x000fe2000f8e0213 */
[----:B------:R-:W-:Y:S01]  /*4080*/  LEA R14, P1, R16, UR10, 0x2 ;  /* 0x0000000a100e7c11 */ /* 0x000fe2000f8210ff */
[----:B-----5:R-:W-:Y:S01]  /*4090*/  FFMA.FTZ R20, R34, R15, R36 ;  /* 0x0000000f22147223 */ /* 0x020fe20000010024 */
[----:B------:R-:W-:Y:S02]  /*40a0*/  FFMA.FTZ R21, R35, R18, R37 ;  /* 0x0000001223157223 */ /* 0x000fe40000010025 */
[----:B------:R-:W-:-:S04]  /*40b0*/  IADD3 R19, PT, PT, R17, R19, RZ ;  /* 0x0000001311137210 */ /* 0x000fc80007ffe0ff */
[----:B------:R-:W-:-:S05]  /*40c0*/  LEA.HI.X R15, R16, UR11, R19, 0x2, P1 ;  /* 0x0000000b100f7c11 */ /* 0x000fca00088f1413 */
[----:B------:R4:W-:Y:S02]  /*40d0*/  STG.E.64 desc[UR6][R14.64], R20 ;  /* 0x000000140e007986 */ /* 0x0009e4000c101b06 */
.L_x_3717:
[----:B------:R-:W-:Y:S05]  /*40e0*/  BSYNC.RECONVERGENT B1 ;  /* 0x0000000000017941 */ /* 0x000fea0003800200 */
.L_x_3716:
[----:B------:R-:W-:Y:S04]  /*40f0*/  BSSY.RECONVERGENT B1, `(.L_x_3718) ;  /* 0x0000013000017945 */ /* 0x000fe80003800200 */
[----:B------:R-:W-:Y:S05]  /*4100*/  @P4 BRA `(.L_x_3719) ;  /* 0x0000000000444947 */ /* 0x000fea0003800000 */
[----:B------:R-:W0:Y:S01]  /*4110*/  LDCU.64 UR4, c[0x0][0x3e0] ;  /* 0x00007c00ff0477ac */ /* 0x000e220008000a00 */
[----:B----4-:R-:W-:Y:S01]  /*4120*/  MOV R14, R74 ;  /* 0x0000004a000e7202 */ /* 0x010fe20000000f00 */
[----:B------:R-:W-:Y:S01]  /*4130*/  FADD.FTZ R54, -R28, R54 ;  /* 0x000000361c367221 */ /* 0x000fe20000010100 */
[----:B------:R-:W-:Y:S01]  /*4140*/  MOV R15, R77 ;  /* 0x0000004d000f7202 */ /* 0x000fe20000000f00 */
[----:B------:R-:W4:Y:S01]  /*4150*/  LDCU.64 UR10, c[0x0][0x380] ;  /* 0x00007000ff0a77ac */ /* 0x000f220008000a00 */
[----:B0-----:R-:W-:Y:S02]  /*4160*/  IMAD R18, R73, UR4, RZ ;  /* 0x0000000449127c24 */ /* 0x001fe4000f8e02ff */
[----:B--23--:R-:W-:-:S04]  /*4170*/  IMAD.WIDE.U32 R16, R59, UR4, R14 ;  /* 0x000000043b107c25 */ /* 0x00cfc8000f8e000e */
[----:B-1----:R-:W-:Y:S01]  /*4180*/  FMUL.FTZ R15, R54, R29 ;  /* 0x0000001d360f7220 */ /* 0x002fe20000410000 */
[----:B------:R-:W-:Y:S02]  /*4190*/  IMAD R19, R59, UR5, R18 ;  /* 0x000000053b137c24 */ /* 0x000fe4000f8e0212 */
[----:B------:R-:W-:Y:S01]  /*41a0*/  FADD.FTZ R18, -R28, R55 ;  /* 0x000000371c127221 */ /* 0x000fe20000010100 */
[----:B----4-:R-:W-:Y:S01]  /*41b0*/  LEA R14, P1, R16, UR10, 0x2 ;  /* 0x0000000a100e7c11 */ /* 0x010fe2000f8210ff */
[----:B-----5:R-:W-:Y:S01]  /*41c0*/  FFMA.FTZ R20, R34, R15, R36 ;  /* 0x0000000f22147223 */ /* 0x020fe20000010024 */
[----:B------:R-:W-:Y:S01]  /*41d0*/  IADD3 R19, PT, PT, R17, R19, RZ ;  /* 0x0000001311137210 */ /* 0x000fe20007ffe0ff */
[----:B------:R-:W-:-:S03]  /*41e0*/  FMUL.FTZ R18, R18, R29 ;  /* 0x0000001d12127220 */ /* 0x000fc60000410000 */
[----:B------:R-:W-:Y:S01]  /*41f0*/  LEA.HI.X R15, R16, UR11, R19, 0x2, P1 ;  /* 0x0000000b100f7c11 */ /* 0x000fe200088f1413 */
[----:B------:R-:W-:-:S05]  /*4200*/  FFMA.FTZ R21, R35, R18, R37 ;  /* 0x0000001223157223 */ /* 0x000fca0000010025 */
[----:B------:R0:W-:Y:S02]  /*4210*/  STG.E.64 desc[UR6][R14.64], R20 ;  /* 0x000000140e007986 */ /* 0x0001e4000c101b06 */
.L_x_3719:
[----:B------:R-:W-:Y:S05]  /*4220*/  BSYNC.RECONVERGENT B1 ;  /* 0x0000000000017941 */ /* 0x000fea0003800200 */
.L_x_3718:
[----:B------:R-:W-:Y:S05]  /*4230*/  @P5 BRA `(.L_x_3720) ;  /* 0x0000002000585947 */ /* 0x000fea0003800000 */
[----:B------:R-:W2:Y:S01]  /*4240*/  LDCU.64 UR4, c[0x0][0x3e0] ;  /* 0x00007c00ff0477ac */ /* 0x000ea20008000a00 */
[----:B------:R-:W-:Y:S01]  /*4250*/  MOV R75, R77 ;  /* 0x0000004d004b7202 */ /* 0x000fe20000000f00 */
[C---:B------:R-:W-:Y:S01]  /*4260*/  FADD.FTZ R56, -R28.reuse, R56 ;  /* 0x000000381c387221 */ /* 0x040fe20000010100 */
[----:B------:R-:W-:Y:S01]  /*4270*/  FADD.FTZ R28, -R28, R57 ;  /* 0x000000391c1c7221 */ /* 0x000fe20000010100 */
[----:B------:R-:W3:Y:S02]  /*4280*/  LDCU.64 UR8, c[0x0][0x380] ;  /* 0x00007000ff0877ac */ /* 0x000ee40008000a00 */
[-C--:B01--4-:R-:W-:Y:S01]  /*4290*/  FMUL.FTZ R15, R56, R29.reuse ;  /* 0x0000001d380f7220 */ /* 0x093fe20000410000 */
[----:B------:R-:W-:-:S03]  /*42a0*/  FMUL.FTZ R28, R28, R29 ;  /* 0x0000001d1c1c7220 */ /* 0x000fc60000410000 */
[----:B-----5:R-:W-:Y:S01]  /*42b0*/  FFMA.FTZ R34, R34, R15, R36 ;  /* 0x0000000f22227223 */ /* 0x020fe20000010024 */
[----:B------:R-:W-:Y:S01]  /*42c0*/  FFMA.FTZ R35, R35, R28, R37 ;  /* 0x0000001c23237223 */ /* 0x000fe20000010025 */
[----:B--2---:R-:W-:Y:S02]  /*42d0*/  IMAD R39, R39, UR4, RZ ;  /* 0x0000000427277c24 */ /* 0x004fe4000f8e02ff */
[----:B------:R-:W-:-:S04]  /*42e0*/  IMAD.WIDE.U32 R74, R32, UR4, R74 ;  /* 0x00000004204a7c25 */ /* 0x000fc8000f8e004a */
[----:B------:R-:W-:Y:S01]  /*42f0*/  IMAD R39, R32, UR5, R39 ;  /* 0x0000000520277c24 */ /* 0x000fe2000f8e0227 */
[----:B---3--:R-:W-:-:S04]  /*4300*/  LEA R14, P1, R74, UR8, 0x2 ;  /* 0x000000084a0e7c11 */ /* 0x008fc8000f8210ff */
[----:B------:R-:W-:-:S04]  /*4310*/  IADD3 R39, PT, PT, R75, R39, RZ ;  /* 0x000000274b277210 */ /* 0x000fc80007ffe0ff */
[----:B------:R-:W-:-:S05]  /*4320*/  LEA.HI.X R15, R74, UR9, R39, 0x2, P1 ;  /* 0x000000094a0f7c11 */ /* 0x000fca00088f1427 */
[----:B------:R0:W-:Y:S01]  /*4330*/  STG.E.64 desc[UR6][R14.64], R34 ;  /* 0x000000220e007986 */ /* 0x0001e2000c101b06 */
[----:B------:R-:W-:Y:S05]  /*4340*/  BRA `(.L_x_3720) ;  /* 0x0000002000147947 */ /* 0x000fea0003800000 */
.L_x_3689:
        /* <DEDUP_REMOVED lines=8> */
[C---:B------:R-:W-:Y:S01]  /*43d0*/  FADD.FTZ R14, -R28.reuse, R14 ;  /* 0x0000000e1c0e7221 */ /* 0x040fe20000010100 */
[----:B------:R-:W-:Y:S01]  /*43e0*/  MOV R81, R77 ;  /* 0x0000004d00517202 */ /* 0x000fe20000000f00 */
[----:B------:R-:W2:Y:S01]  /*43f0*/  LDCU.64 UR10, c[0x0][0x380] ;  /* 0x00007000ff0a77ac */ /* 0x000ea20008000a00 */
[----:B------:R-:W-:-:S04]  /*4400*/  FADD.FTZ R70, -R28, R15 ;  /* 0x0000000f1c467221 */ /* 0x000fc80000010100 */
[----:B-1----:R-:W-:Y:S01]  /*4410*/  FMUL.FTZ R70, R70, R29 ;  /* 0x0000001d46467220 */ /* 0x002fe20000410000 */
[----:B0-----:R-:W-:Y:S02]  /*4420*/  IMAD R79, R66, UR8, RZ ;  /* 0x00000008424f7c24 */ /* 0x001fe4000f8e02ff */
[----:B------:R-:W-:-:S04]  /*4430*/  IMAD.WIDE.U32 R80, R30, UR8, R80 ;  /* 0x000000081e507c25 */ /* 0x000fc8000f8e0050 */
[----:B------:R-:W-:Y:S01]  /*4440*/  IMAD R79, R30, UR9, R79 ;  /* 0x000000091e4f7c24 */ /* 0x000fe2000f8e024f */
[----:B--2---:R-:W-:-:S04]  /*4450*/  LEA R78, P1, R80, UR10, 0x2 ;  /* 0x0000000a504e7c11 */ /* 0x004fc8000f8210ff */
[----:B------:R-:W-:Y:S01]  /*4460*/  IADD3 R79, PT, PT, R81, R79, RZ ;  /* 0x0000004f514f7210 */ /* 0x000fe20007ffe0ff */
[----:B------:R-:W-:-:S03]  /*4470*/  FMUL.FTZ R81, R14, R29 ;  /* 0x0000001d0e517220 */ /* 0x000fc60000410000 */
[----:B------:R-:W-:Y:S01]  /*4480*/  LEA.HI.X R79, R80, UR11, R79, 0x2, P1 ;  /* 0x0000000b504f7c11 */ /* 0x000fe200088f144f */
[----:B-----5:R-:W-:Y:S01]  /*4490*/  FFMA.FTZ R81, R34, R81, R36 ;  /* 0x0000005122517223 */ /* 0x020fe20000010024 */
        /* <DEDUP_REMOVED lines=10> */
[----:B-1----:R-:W-:-:S05]  /*4540*/  FMUL.FTZ R15, R80, R15 ;  /* 0x0000000f500f7220 */ /* 0x002fca0000410000 */
[----:B------:R0:W-:Y:S02]  /*4550*/  STG.E.64 desc[UR6][R78.64], R14 ;  /* 0x0000000e4e007986 */ /* 0x0001e4000c101b06 */
.L_x_3722:
[----:B------:R-:W-:Y:S05]  /*4560*/  BSYNC.RECONVERGENT B1 ;  /* 0x0000000000017941 */ /* 0x000fea0003800200 */
.L_x_3721:
        /* <DEDUP_REMOVED lines=16> */
[----:B------:R-:W-:Y:S01]  /*4670*/  FADD.FTZ R14, -R28, R17 ;  /* 0x000000111c0e7221 */ /* 0x000fe20000010100 */
[----:B-----5:R-:W-:-:S03]  /*4680*/  FFMA.FTZ R81, R34, R15, R36 ;  /* 0x0000000f22517223 */ /* 0x020fc60000010024 */
[----:B------:R-:W-:Y:S01]  /*4690*/  FMUL.FTZ R14, R14, R29 ;  /* 0x0000001d0e0e7220 */ /* 0x000fe20000410000 */
[----:B------:R-:W-:-:S03]  /*46a0*/  FMUL.FTZ R16, R81, -1.4426950216293334961 ;  /* 0xbfb8aa3b51107820 */ /* 0x000fc60000410000 */
[----:B------:R-:W-:-:S03]  /*46b0*/  FFMA.FTZ R68, R35, R14, R37 ;  /* 0x0000000e23447223 */ /* 0x000fc60000010025 */
[----:B------:R-:W0:Y:S01]  /*46c0*/  MUFU.EX2 R16, R16 ;  /* 0x0000001000107308 */ /* 0x000e220000000800 */
[----:B------:R-:W-:-:S07]  /*46d0*/  FMUL.FTZ R64, R68, -1.4426950216293334961 ;  /* 0xbfb8aa3b44407820 */ /* 0x000fce0000410000 */
        /* <DEDUP_REMOVED lines=8> */
.L_x_3724:
[----:B------:R-:W-:Y:S05]  /*4760*/  BSYNC.RECONVERGENT B1 ;  /* 0x0000000000017941 */ /* 0x000fea0003800200 */
.L_x_3723:
[----:B------:R-:W-:Y:S01]  /*4770*/  IADD3 R17, PT, PT, R30, 0x10, RZ ;  /* 0x000000101e117810 */ /* 0x000fe20007ffe0ff */
[----:B------:R-:W-:Y:S03]  /*4780*/  BSSY.RECONVERGENT B1, `(.L_x_3725) ;  /* 0x0000020000017945 */ /* 0x000fe60003800200 */
[----:B------:R-:W-:Y:S02]  /*4790*/  ISETP.GE.U32.AND P1, PT, R17, UR4, PT ;  /* 0x0000000411007c0c */ /* 0x000fe4000bf26070 */
[----:B0-2---:R-:W-:-:S04]  /*47a0*/  SHF.R.S32.HI R15, RZ, 0x1f, R17 ;  /* 0x0000001fff0f7819 */ /* 0x005fc80000011411 */
[----:B------:R-:W-:-:S13]  /*47b0*/  ISETP.GE.AND.EX P1, PT, R15, UR5, PT, P1 ;  /* 0x000000050f007c0c */ /* 0x000fda000bf26310 */
[----:B------:R-:W-:Y:S05]  /*47c0*/  @P1 BRA `(.L_x_3726) ;  /* 0x00000000006c1947 */ /* 0x000fea0003800000 */
[C---:B------:R-:W-:Y:S01]  /*47d0*/  FADD.FTZ R18, -R28.reuse, R18 ;  /* 0x000000121c127221 */ /* 0x040fe20000010100 */
[----:B------:R-:W-:Y:S01]  /*47e0*/  FADD.FTZ R14, -R28, R19 ;  /* 0x000000131c0e7221 */ /* 0x000fe20000010100 */
[----:B------:R-:W0:Y:S02]  /*47f0*/  LDCU.64 UR8, c[0x0][0x3e0] ;  /* 0x00007c00ff0877ac */ /* 0x000e240008000a00 */
[-C--:B-1----:R-:W-:Y:S01]  /*4800*/  FMUL.FTZ R79, R18, R29.reuse ;  /* 0x0000001d124f7220 */ /* 0x082fe20000410000 */
[----:B------:R-:W-:Y:S01]  /*4810*/  FMUL.FTZ R16, R14, R29 ;  /* 0x0000001d0e107220 */ /* 0x000fe20000410000 */
        /* <DEDUP_REMOVED lines=17> */
[----:B-1----:R-:W-:-:S04]  /*4930*/  LEA R16, P1, R14, UR10, 0x2 ;  /* 0x0000000a0e107c11 */ /* 0x002fc8000f8210ff */
[----:B------:R-:W-:Y:S01]  /*4940*/  LEA.HI.X R17, R14, UR11, R81, 0x2, P1 ;  /* 0x0000000b0e117c11 */ /* 0x000fe200088f1451 */
[----:B--2---:R-:W-:Y:S01]  /*4950*/  FMUL.FTZ R14, R79, R18 ;  /* 0x000000124f0e7220 */ /* 0x004fe20000410000 */
[----:B0-----:R-:W-:-:S05]  /*4960*/  FMUL.FTZ R15, R64, R19 ;  /* 0x00000013400f7220 */ /* 0x001fca0000410000 */
[----:B------:R0:W-:Y:S02]  /*4970*/  STG.E.64 desc[UR6][R16.64], R14 ;  /* 0x0000000e10007986 */ /* 0x0001e4000c101b06 */
.L_x_3726:
[----:B------:R-:W-:Y:S05]  /*4980*/  BSYNC.RECONVERGENT B1 ;  /* 0x0000000000017941 */ /* 0x000fea0003800200 */
.L_x_3725:
[C---:B0-----:R-:W-:Y:S01]  /*4990*/  IADD3 R17, PT, PT, R30.reuse, 0x18, RZ ;  /* 0x000000181e117810 */ /* 0x041fe20007ffe0ff */
[----:B------:R-:W-:Y:S01]  /*49a0*/  BSSY.RECONVERGENT B1, `(.L_x_3727) ;  /* 0x0000023000017945 */ /* 0x000fe20003800200 */
[----:B------:R-:W-:Y:S02]  /*49b0*/  IADD3 R19, PT, PT, R30, 0x28, RZ ;  /* 0x000000281e137810 */ /* 0x000fe40007ffe0ff */
[----:B------:R-:W-:Y:S02]  /*49c0*/  ISETP.GE.U32.AND P1, PT, R17, UR4, PT ;  /* 0x0000000411007c0c */ /* 0x000fe4000bf26070 */
[----:B------:R-:W-:Y:S02]  /*49d0*/  SHF.R.S32.HI R15, RZ, 0x1f, R17 ;  /* 0x0000001fff0f7819 */ /* 0x000fe40000011411 */
[----:B------:R-:W-:Y:S02]  /*49e0*/  ISETP.GE.U32.AND P6, PT, R19, UR4, PT ;  /* 0x0000000413007c0c */ /* 0x000fe4000bfc6070 */
[----:B------:R-:W-:-:S02]  /*49f0*/  ISETP.GE.AND.EX P1, PT, R15, UR5, PT, P1 ;  /* 0x000000050f007c0c */ /* 0x000fc4000bf26310 */
[----:B------:R-:W-:-:S11]  /*4a00*/  ISETP.GE.U32.AND P5, PT, R10, UR4, PT ;  /* 0x000000040a007c0c */ /* 0x000fd6000bfa6070 */
        /* <DEDUP_REMOVED lines=28> */
.L_x_3728:
[----:B------:R-:W-:Y:S05]  /*4bd0*/  BSYNC.RECONVERGENT B1 ;  /* 0x0000000000017941 */ /* 0x000fea0003800200 */
.L_x_3727:
[----:B------:R-:W-:Y:S04]  /*4be0*/  BSSY.RECONVERGENT B1, `(.L_x_3729) ;  /* 0x000001d000017945 */ /* 0x000fe80003800200 */
[----:B------:R-:W-:Y:S05]  /*4bf0*/  @P3 BRA `(.L_x_3730) ;  /* 0x00000000006c3947 */ /* 0x000fea0003800000 */
[C---:B------:R-:W-:Y:S01]  /*4c00*/  FADD.FTZ R46, -R28.reuse, R46 ;  /* 0x0000002e1c2e7221 */ /* 0x040fe20000010100 */
[----:B0-----:R-:W-:Y:S01]  /*4c10*/  FADD.FTZ R14, -R28, R47 ;  /* 0x0000002f1c0e7221 */ /* 0x001fe20000010100 */
[----:B------:R-:W0:Y:S02]  /*4c20*/  LDCU.64 UR8, c[0x0][0x3e0] ;  /* 0x00007c00ff0877ac */ /* 0x000e240008000a00 */
[-C--:B-1----:R-:W-:Y:S01]  /*4c30*/  FMUL.FTZ R15, R46, R29.reuse ;  /* 0x0000001d2e0f7220 */ /* 0x082fe20000410000 */
[----:B------:R-:W-:Y:S01]  /*4c40*/  FMUL.FTZ R16, R14, R29 ;  /* 0x0000001d0e107220 */ /* 0x000fe20000410000 */
[----:B------:R-:W1:Y:S02]  /*4c50*/  LDCU.64 UR10, c[0x0][0x380] ;  /* 0x00007000ff0a77ac */ /* 0x000e640008000a00 */
[----:B-----5:R-:W-:Y:S01]  /*4c60*/  FFMA.FTZ R21, R34, R15, R36 ;  /* 0x0000000f22157223 */ /* 0x020fe20000010024 */
[----:B------:R-:W-:Y:S01]  /*4c70*/  FFMA.FTZ R47, R35, R16, R37 ;  /* 0x00000010232f7223 */ /* 0x000fe20000010025 */
[----:B------:R-:W-:-:S02]  /*4c80*/  MOV R15, R77 ;  /* 0x0000004d000f7202 */ /* 0x000fc40000000f00 */
[----:B------:R-:W-:Y:S01]  /*4c90*/  FMUL.FTZ R14, R21, -1.4426950216293334961 ;  /* 0xbfb8aa3b150e7820 */ /* 0x000fe20000410000 */
[----:B------:R-:W-:-:S05]  /*4ca0*/  FMUL.FTZ R16, R47, -1.4426950216293334961 ;  /* 0xbfb8aa3b2f107820 */ /* 0x000fca0000410000 */
[----:B------:R-:W2:Y:S01]  /*4cb0*/  MUFU.EX2 R14, R14 ;  /* 0x0000000e000e7308 */ /* 0x000ea20000000800 */
[----:B0-----:R-:W-:-:S04]  /*4cc0*/  IMAD R46, R61, UR8, RZ ;  /* 0x000000083d2e7c24 */ /* 0x001fc8000f8e02ff */
        /* <DEDUP_REMOVED lines=14> */
.L_x_3730:
[----:B------:R-:W-:Y:S05]  /*4db0*/  BSYNC.RECONVERGENT B1 ;  /* 0x0000000000017941 */ /* 0x000fea0003800200 */
.L_x_3729:
        /* <DEDUP_REMOVED lines=35> */
[----:B------:R-:W-:-:S04]  /*4ff0*/  IADD3 R19, PT, PT, R15, R19, RZ ;  /* 0x000000130f137210 */ /* 0x000fc80007ffe0ff */
[----:B------:R-:W-:Y:S01]  /*5000*/  LEA.HI.X R17, R14, UR11, R19, 0x2, P6 ;  /* 0x0000000b0e117c11 */ /* 0x000fe2000b0f1413 */
[----:B--2---:R-:W-:Y:S01]  /*5010*/  FMUL.FTZ R14, R21, R18 ;  /* 0x00000012150e7220 */ /* 0x004fe20000410000 */
[----:B0-----:R-:W-:-:S05]  /*5020*/  FMUL.FTZ R15, R23, R20 ;  /* 0x00000014170f7220 */ /* 0x001fca0000410000 */
[----:B------:R0:W-:Y:S02]  /*5030*/  STG.E.64 desc[UR6][R16.64], R14 ;  /* 0x0000000e10007986 */ /* 0x0001e4000c101b06 */
.L_x_3732:
[----:B------:R-:W-:Y:S05]  /*5040*/  BSYNC.RECONVERGENT B1 ;  /* 0x0000000000017941 */ /* 0x000fea0003800200 */
.L_x_3731:
[----:B------:R-:W-:Y:S04]  /*5050*/  BSSY.RECONVERGENT B1, `(.L_x_3733) ;  /* 0x000001d000017945 */ /* 0x000fe80003800200 */
[----:B------:R-:W-:Y:S05]  /*5060*/  @P5 BRA `(.L_x_3734) ;  /* 0x00000000006c5947 */ /* 0x000fea0003800000 */
[C---:B------:R-:W-:Y:S01]  /*5070*/  FADD.FTZ R26, -R28.reuse, R26 ;  /* 0x0000001a1c1a7221 */ /* 0x040fe20000010100 */
[----:B0-----:R-:W-:Y:S01]  /*5080*/  FADD.FTZ R14, -R28, R27 ;  /* 0x0000001b1c0e7221 */ /* 0x001fe20000010100 */
[----:B------:R-:W0:Y:S01]  /*5090*/  LDCU.64 UR8, c[0x0][0x3e0] ;  /* 0x00007c00ff0877ac */ /* 0x000e220008000a00 */
[----:B------:R-:W-:Y:S01]  /*50a0*/  MOV R17, R77 ;  /* 0x0000004d00117202 */ /* 0x000fe20000000f00 */
        /* <DEDUP_REMOVED lines=14> */
[----:B--2---:R-:W-:Y:S01]  /*5190*/  FADD.FTZ R18, R14, 1 ;  /* 0x3f8000000e127421 */ /* 0x004fe20000010000 */
[----:B-1----:R-:W-:-:S05]  /*51a0*/  LEA R14, P5, R16, UR10, 0x2 ;  /* 0x0000000a100e7c11 */ /* 0x002fca000f8a10ff */
[----:B------:R-:W1:Y:S01]  /*51b0*/  MUFU.RCP R18, R18 ;  /* 0x0000001200127308 */ /* 0x000e620000001000 */
[----:B0-----:R-:W-:Y:S01]  /*51c0*/  FADD.FTZ R19, R15, 1 ;  /* 0x3f8000000f137421 */ /* 0x001fe20000010000 */
[----:B------:R-:W-:-:S06]  /*51d0*/  LEA.HI.X R15, R16, UR11, R23, 0x2, P5 ;  /* 0x0000000b100f7c11 */ /* 0x000fcc000a8f1417 */
[----:B------:R-:W0:Y:S01]  /*51e0*/  MUFU.RCP R19, R19 ;  /* 0x0000001300137308 */ /* 0x000e220000001000 */
[----:B-1----:R-:W-:Y:S01]  /*51f0*/  FMUL.FTZ R16, R21, R18 ;  /* 0x0000001215107220 */ /* 0x002fe20000410000 */
[----:B0-----:R-:W-:-:S05]  /*5200*/  FMUL.FTZ R17, R20, R19 ;  /* 0x0000001314117220 */ /* 0x001fca0000410000 */
[----:B------:R2:W-:Y:S02]  /*5210*/  STG.E.64 desc[UR6][R14.64], R16 ;  /* 0x000000100e007986 */ /* 0x0005e4000c101b06 */
.L_x_3734:
[----:B------:R-:W-:Y:S05]  /*5220*/  BSYNC.RECONVERGENT B1 ;  /* 0x0000000000017941 */ /* 0x000fea0003800200 */
.L_x_3733:
[----:B------:R-:W-:Y:S04]  /*5230*/  BSSY.RECONVERGENT B1, `(.L_x_3735) ;  /* 0x000001d000017945 */ /* 0x000fe80003800200 */
[----:B------:R-:W-:Y:S05]  /*5240*/  @P2 BRA `(.L_x_3736) ;  /* 0x00000000006c2947 */ /* 0x000fea0003800000 */
[C---:B------:R-:W-:Y:S01]  /*5250*/  FADD.FTZ R40, -R28.reuse, R40 ;  /* 0x000000281c287221 */ /* 0x040fe20000010100 */
[----:B0-2---:R-:W-:Y:S01]  /*5260*/  FADD.FTZ R14, -R28, R41 ;  /* 0x000000291c0e7221 */ /* 0x005fe20000010100 */
        /* <DEDUP_REMOVED lines=25> */
.L_x_3736:
[----:B------:R-:W-:Y:S05]  /*5400*/  BSYNC.RECONVERGENT B1 ;  /* 0x0000000000017941 */ /* 0x000fea0003800200 */
.L_x_3735:
[----:B------:R-:W-:Y:S04]  /*5410*/  BSSY.RECONVERGENT B1, `(.L_x_3737) ;  /* 0x000001d000017945 */ /* 0x000fe80003800200 */
[----:B------:R-:W-:Y:S05]  /*5420*/  @P3 BRA `(.L_x_3738) ;  /* 0x00000000006c3947 */ /* 0x000fea0003800000 */
[C---:B------:R-:W-:Y:S01]  /*5430*/  FADD.FTZ R42, -R28.reuse, R42 ;  /* 0x0000002a1c2a7221 */ /* 0x040fe20000010100 */
[----:B0-23--:R-:W-:Y:S01]  /*5440*/  FADD.FTZ R14, -R28, R43 ;  /* 0x0000002b1c0e7221 */ /* 0x00dfe20000010100 */
        /* <DEDUP_REMOVED lines=25> */
.L_x_3738:
[----:B------:R-:W-:Y:S05]  /*55e0*/  BSYNC.RECONVERGENT B1 ;  /* 0x0000000000017941 */ /* 0x000fea0003800200 */
.L_x_3737:
[----:B------:R-:W-:Y:S04]  /*55f0*/  BSSY.RECONVERGENT B1, `(.L_x_3739) ;  /* 0x000001d000017945 */ /* 0x000fe80003800200 */
[----:B------:R-:W-:Y:S05]  /*5600*/  @P4 BRA `(.L_x_3740) ;  /* 0x00000000006c4947 */ /* 0x000fea0003800000 */
[C---:B------:R-:W-:Y:S01]  /*5610*/  FADD.FTZ R24, -R28.reuse, R24 ;  /* 0x000000181c187221 */ /* 0x040fe20000010100 */
[----:B0-234-:R-:W-:Y:S01]  /*5620*/  FADD.FTZ R14, -R28, R25 ;  /* 0x000000191c0e7221 */ /* 0x01dfe20000010100 */
        /* <DEDUP_REMOVED lines=10> */
[----:B0-----:R-:W-:-:S07]  /*56d0*/  IMAD R62, R62, UR8, RZ ;  /* 0x000000083e3e7c24 */ /* 0x001fce000f8e02ff */
        /* <DEDUP_REMOVED lines=14> */
.L_x_3740:
[----:B------:R-:W-:Y:S05]  /*57c0*/  BSYNC.RECONVERGENT B1 ;  /* 0x0000000000017941 */ /* 0x000fea0003800200 */
.L_x_3739:
        /* <DEDUP_REMOVED lines=14> */
[C---:B------:R-:W-:Y:S01]  /*58b0*/  FADD.FTZ R44, -R28.reuse, R44 ;  /* 0x0000002c1c2c7221 */ /* 0x040fe20000010100 */
[----:B------:R-:W-:Y:S01]  /*58c0*/  FADD.FTZ R16, -R28, R45 ;  /* 0x0000002d1c107221 */ /* 0x000fe20000010100 */
[----:B------:R-:W0:Y:S01]  /*58d0*/  LDCU.64 UR8, c[0x0][0x3e0] ;  /* 0x00007c00ff0877ac */ /* 0x000e220008000a00 */
[----:B------:R-:W-:Y:S01]  /*58e0*/  MOV R18, R74 ;  /* 0x0000004a00127202 */ /* 0x000fe20000000f00 */
[-C--:B-1----:R-:W-:Y:S01]  /*58f0*/  FMUL.FTZ R15, R44, R29.reuse ;  /* 0x0000001d2c0f7220 */ /* 0x082fe20000410000 */
[----:B------:R-:W-:Y:S01]  /*5900*/  FMUL.FTZ R16, R16, R29 ;  /* 0x0000001d10107220 */ /* 0x000fe20000410000 */
[----:B------:R-:W1:Y:S01]  /*5910*/  LDCU.64 UR10, c[0x0][0x380] ;  /* 0x00007000ff0a77ac */ /* 0x000e620008000a00 */
[----:B------:R-:W-:Y:S01]  /*5920*/  MOV R19, R77 ;  /* 0x0000004d00137202 */ /* 0x000fe20000000f00 */
[----:B-----5:R-:W-:Y:S01]  /*5930*/  FFMA.FTZ R23, R34, R15, R36 ;  /* 0x0000000f22177223 */ /* 0x020fe20000010024 */
[----:B------:R-:W-:-:S03]  /*5940*/  FFMA.FTZ R22, R35, R16, R37 ;  /* 0x0000001023167223 */ /* 0x000fc60000010025 */
[----:B------:R-:W-:Y:S01]  /*5950*/  FMUL.FTZ R15, R23, -1.4426950216293334961 ;  /* 0xbfb8aa3b170f7820 */ /* 0x000fe20000410000 */
[----:B------:R-:W-:-:S05]  /*5960*/  FMUL.FTZ R16, R22, -1.4426950216293334961 ;  /* 0xbfb8aa3b16107820 */ /* 0x000fca0000410000 */
[----:B------:R-:W2:Y:S01]  /*5970*/  MUFU.EX2 R15, R15 ;  /* 0x0000000f000f7308 */ /* 0x000ea20000000800 */
[----:B0-----:R-:W-:Y:S02]  /*5980*/  IMAD R24, R69, UR8, RZ ;  /* 0x0000000845187c24 */ /* 0x001fe4000f8e02ff */
[----:B------:R-:W-:-:S05]  /*5990*/  IMAD.WIDE.U32 R18, R13, UR8, R18 ;  /* 0x000000080d127c25 */ /* 0x000fca000f8e0012 */
[----:B------:R-:W0:Y:S01]  /*59a0*/  MUFU.EX2 R16, R16 ;  /* 0x0000001000107308 */ /* 0x000e220000000800 */
[----:B--2---:R-:W-:Y:S01]  /*59b0*/  FADD.FTZ R20, R15, 1 ;  /* 0x3f8000000f147421 */ /* 0x004fe20000010000 */
[----:B------:R-:W-:-:S06]  /*59c0*/  IMAD R15, R13, UR9, R24 ;  /* 0x000000090d0f7c24 */ /* 0x000fcc000f8e0218 */
[----:B------:R-:W2:Y:S01]  /*59d0*/  MUFU.RCP R20, R20 ;  /* 0x0000001400147308 */ /* 0x000ea20000001000 */
[----:B------:R-:W-:Y:S01]  /*59e0*/  IADD3 R15, PT, PT, R19, R15, RZ ;  /* 0x0000000f130f7210 */ /* 0x000fe20007ffe0ff */
[----:B0-----:R-:W-:Y:S01]  /*59f0*/  FADD.FTZ R21, R16, 1 ;  /* 0x3f80000010157421 */ /* 0x001fe20000010000 */
[----:B-1----:R-:W-:-:S04]  /*5a00*/  LEA R16, P1, R18, UR10, 0x2 ;  /* 0x0000000a12107c11 */ /* 0x002fc8000f8210ff */
[----:B------:R-:W-:Y:S01]  /*5a10*/  LEA.HI.X R17, R18, UR11, R15, 0x2, P1 ;  /* 0x0000000b12117c11 */ /* 0x000fe200088f140f */
[----:B------:R-:W0:Y:S01]  /*5a20*/  MUFU.RCP R21, R21 ;  /* 0x0000001500157308 */ /* 0x000e220000001000 */
[----:B--2---:R-:W-:Y:S01]  /*5a30*/  FMUL.FTZ R18, R23, R20 ;  /* 0x0000001417127220 */ /* 0x004fe20000410000 */
[----:B0-----:R-:W-:-:S05]  /*5a40*/  FMUL.FTZ R19, R22, R21 ;  /* 0x0000001516137220 */ /* 0x001fca0000410000 */
[----:B------:R0:W-:Y:S02]  /*5a50*/  STG.E.64 desc[UR6][R16.64], R18 ;  /* 0x0000001210007986 */ /* 0x0001e4000c101b06 */
.L_x_3742:
[----:B------:R-:W-:Y:S05]  /*5a60*/  BSYNC.RECONVERGENT B1 ;  /* 0x0000000000017941 */ /* 0x000fea0003800200 */
.L_x_3741:
        /* <DEDUP_REMOVED lines=23> */
[----:B-1----:R-:W-:-:S04]  /*5be0*/  LEA R18, P1, R16, UR10, 0x2 ;  /* 0x0000000a10127c11 */ /* 0x002fc8000f8210ff */
[----:B------:R-:W-:Y:S02]  /*5bf0*/  LEA.HI.X R19, R16, UR11, R19, 0x2, P1 ;  /* 0x0000000b10137c11 */ /* 0x000fe400088f1413 */
[----:B------:R-:W0:Y:S01]  /*5c00*/  MUFU.RCP R21, R21 ;  /* 0x0000001500157308 */ /* 0x000e220000001000 */
[----:B--2---:R-:W-:Y:S01]  /*5c10*/  FMUL.FTZ R16, R23, R20 ;  /* 0x0000001417107220 */ /* 0x004fe20000410000 */
[----:B0-----:R-:W-:-:S05]  /*5c20*/  FMUL.FTZ R17, R22, R21 ;  /* 0x0000001516117220 */ /* 0x001fca0000410000 */
[----:B------:R2:W-:Y:S02]  /*5c30*/  STG.E.64 desc[UR6][R18.64], R16 ;  /* 0x0000001012007986 */ /* 0x0005e4000c101b06 */
.L_x_3744:
[----:B------:R-:W-:Y:S05]  /*5c40*/  BSYNC.RECONVERGENT B1 ;  /* 0x0000000000017941 */ /* 0x000fea0003800200 */
.L_x_3743:
        /* <DEDUP_REMOVED lines=29> */
.L_x_3746:
[----:B------:R-:W-:Y:S05]  /*5e20*/  BSYNC.RECONVERGENT B1 ;  /* 0x0000000000017941 */ /* 0x000fea0003800200 */
.L_x_3745:
[----:B------:R-:W-:Y:S04]  /*5e30*/  BSSY.RECONVERGENT B1, `(.L_x_3747) ;  /* 0x000001d000017945 */ /* 0x000fe80003800200 */
[----:B------:R-:W-:Y:S05]  /*5e40*/  @P3 BRA `(.L_x_3748) ;  /* 0x00000000006c3947 */ /* 0x000fea0003800000 */
[C---:B------:R-:W-:Y:S01]  /*5e50*/  FADD.FTZ R52, -R28.reuse, R52 ;  /* 0x000000341c347221 */ /* 0x040fe20000010100 */
[----:B0-23--:R-:W-:Y:S01]  /*5e60*/  FADD.FTZ R16, -R28, R53 ;  /* 0x000000351c107221 */ /* 0x00dfe20000010100 */
        /* <DEDUP_REMOVED lines=24> */
[----:B------:R4:W-:Y:S02]  /*5ff0*/  STG.E.64 desc[UR6][R16.64], R14 ;  /* 0x0000000e10007986 */ /* 0x0009e4000c101b06 */
.L_x_3748:
[----:B------:R-:W-:Y:S05]  /*6000*/  BSYNC.RECONVERGENT B1 ;  /* 0x0000000000017941 */ /* 0x000fea0003800200 */
.L_x_3747:
[----:B------:R-:W-:Y:S04]  /*6010*/  BSSY.RECONVERGENT B1, `(.L_x_3749) ;  /* 0x000001d000017945 */ /* 0x000fe80003800200 */
[----:B------:R-:W-:Y:S05]  /*6020*/  @P4 BRA `(.L_x_3750) ;  /* 0x00000000006c4947 */ /* 0x000fea0003800000 */
[C---:B------:R-:W-:Y:S01]  /*6030*/  FADD.FTZ R54, -R28.reuse, R54 ;  /* 0x000000361c367221 */ /* 0x040fe20000010100 */
[----:B----4-:R-:W-:Y:S01]  /*6040*/  FADD.FTZ R14, -R28, R55 ;  /* 0x000000371c0e7221 */ /* 0x010fe20000010100 */
[----:B------:R-:W4:Y:S02]  /*6050*/  LDCU.64 UR8, c[0x0][0x3e0] ;  /* 0x00007c00ff0877ac */ /* 0x000f240008000a00 */
[-C--:B-1----:R-:W-:Y:S01]  /*6060*/  FMUL.FTZ R15, R54, R29.reuse ;  /* 0x0000001d360f7220 */ /* 0x082fe20000410000 */
[----:B0-23--:R-:W-:Y:S01]  /*6070*/  FMUL.FTZ R16, R14, R29 ;  /* 0x0000001d0e107220 */ /* 0x00dfe20000410000 */
[----:B------:R-:W0:Y:S02]  /*6080*/  LDCU.64 UR10, c[0x0][0x380] ;  /* 0x00007000ff0a77ac */ /* 0x000e240008000a00 */
[----:B-----5:R-:W-:Y:S01]  /*6090*/  FFMA.FTZ R21, R34, R15, R36 ;  /* 0x0000000f22157223 */ /* 0x020fe20000010024 */
[----:B------:R-:W-:Y:S01]  /*60a0*/  FFMA.FTZ R20, R35, R16, R37 ;  /* 0x0000001023147223 */ /* 0x000fe20000010025 */
[----:B------:R-:W-:-:S02]  /*60b0*/  MOV R15, R77 ;  /* 0x0000004d000f7202 */ /* 0x000fc40000000f00 */
        /* <DEDUP_REMOVED lines=17> */
[----:B------:R0:W-:Y:S02]  /*61d0*/  STG.E.64 desc[UR6][R16.64], R14 ;  /* 0x0000000e10007986 */ /* 0x0001e4000c101b06 */
.L_x_3750:
[----:B------:R-:W-:Y:S05]  /*61e0*/  BSYNC.RECONVERGENT B1 ;  /* 0x0000000000017941 */ /* 0x000fea0003800200 */
.L_x_3749:
[----:B------:R-:W-:Y:S05]  /*61f0*/  @P5 BRA `(.L_x_3720) ;  /* 0x0000000000685947 */ /* 0x000fea0003800000 */
[C---:B------:R-:W-:Y:S01]  /*6200*/  FADD.FTZ R56, -R28.reuse, R56 ;  /* 0x000000381c387221 */ /* 0x040fe20000010100 */
[----:B------:R-:W-:Y:S01]  /*6210*/  FADD.FTZ R28, -R28, R57 ;  /* 0x000000391c1c7221 */ /* 0x000fe20000010100 */
[----:B------:R-:W2:Y:S01]  /*6220*/  LDCU.64 UR4, c[0x0][0x3e0] ;  /* 0x00007c00ff0477ac */ /* 0x000ea20008000a00 */
[----:B------:R-:W-:Y:S01]  /*6230*/  MOV R75, R77 ;  /* 0x0000004d004b7202 */ /* 0x000fe20000000f00 */
[-C--:B01--4-:R-:W-:Y:S01]  /*6240*/  FMUL.FTZ R15, R56, R29.reuse ;  /* 0x0000001d380f7220 */ /* 0x093fe20000410000 */
[----:B------:R-:W-:Y:S01]  /*6250*/  FMUL.FTZ R28, R28, R29 ;  /* 0x0000001d1c1c7220 */ /* 0x000fe20000410000 */
[----:B------:R-:W0:Y:S02]  /*6260*/  LDCU.64 UR8, c[0x0][0x380] ;  /* 0x00007000ff0877ac */ /* 0x000e240008000a00 */
[----:B--23-5:R-:W-:Y:S01]  /*6270*/  FFMA.FTZ R19, R34, R15, R36 ;  /* 0x0000000f22137223 */ /* 0x02cfe20000010024 */
[----:B------:R-:W-:-:S03]  /*6280*/  FFMA.FTZ R28, R35, R28, R37 ;  /* 0x0000001c231c7223 */ /* 0x000fc60000010025 */
[----:B------:R-:W-:Y:S01]  /*6290*/  FMUL.FTZ R14, R19, -1.4426950216293334961 ;  /* 0xbfb8aa3b130e7820 */ /* 0x000fe20000410000 */
[----:B------:R-:W-:-:S05]  /*62a0*/  FMUL.FTZ R15, R28, -1.4426950216293334961 ;  /* 0xbfb8aa3b1c0f7820 */ /* 0x000fca0000410000 */
[----:B------:R-:W1:Y:S01]  /*62b0*/  MUFU.EX2 R14, R14 ;  /* 0x0000000e000e7308 */ /* 0x000e620000000800 */
[----:B------:R-:W-:Y:S02]  /*62c0*/  IMAD R39, R39, UR4, RZ ;  /* 0x0000000427277c24 */ /* 0x000fe4000f8e02ff */
        /* <DEDUP_REMOVED lines=13> */
.L_x_3720:
[----:B------:R-:W-:Y:S05]  /*63a0*/  BSYNC.RECONVERGENT B0 ;  /* 0x0000000000007941 */ /* 0x000fea0003800200 */
.L_x_3688:
        /* <DEDUP_REMOVED lines=8> */
.L_x_3752:
        /* <DEDUP_REMOVED lines=13> */
.L_x_4941:


//--------------------- .text._Z35group_norm_nhwc_fwd_one_pass_kernelI11Fp32IOFp32WLi256ELi160ELi640EEv26Group_norm_nhwc_fwd_params --------------------------
	.section	.text._Z35group_norm_nhwc_fwd_one_pass_kernelI11Fp32IOFp32WLi256ELi160ELi640EEv26Group_norm_nhwc_fwd_params,"ax",@progbits
	.align	128
        .global         _Z35group_norm_nhwc_fwd_one_pass_kernelI11Fp32IOFp32WLi256ELi160ELi640EEv26Group_norm_nhwc_fwd_params
        .type           _Z35group_norm_nhwc_fwd_one_pass_kernelI11Fp32IOFp32WLi256ELi160ELi640EEv26Group_norm_nhwc_fwd_params,@function
        .size           _Z35group_norm_nhwc_fwd_one_pass_kernelI11Fp32IOFp32WLi256ELi160ELi640EEv26Group_norm_nhwc_fwd_params,(.L_x_4942 - _Z35group_norm_nhwc_fwd_one_pass_kernelI11Fp32IOFp32WLi256ELi160ELi640EEv26Group_norm_nhwc_fwd_params)
        .other          _Z35group_norm_nhwc_fwd_one_pass_kernelI11Fp32IOFp32WLi256ELi160ELi640EEv26Group_norm_nhwc_fwd_params,@"STO_CUDA_ENTRY STV_DEFAULT"
_Z35group_norm_nhwc_fwd_one_pass_kernelI11Fp32IOFp32WLi256ELi160ELi640EEv26Group_norm_nhwc_fwd_params:
.text._Z35group_norm_nhwc_fwd_one_pass_kernelI11Fp32IOFp32WLi256ELi160ELi640EEv26Group_norm_nhwc_fwd_params:
        /* <DEDUP_REMOVED lines=26> */
.L_x_3892:
[----:B0-----:R-:W0:Y:S01]  /*01a0*/  LDCU UR10, c[0x0][0x3f8] ;  /* 0x00007f00ff0a77ac */ /* 0x001e220008000800 */
[----:B---3--:R-:W-:Y:S02]  /*01b0*/  IABS R8, UR5 ;  /* 0x0000000500087c13 */ /* 0x008fe40008000000 */
[----:B------:R-:W-:Y:S01]  /*01c0*/  CS2R R80, SRZ ;  /* 0x0000000000507805 */ /* 0x000fe2000001ff00 */
[----:B------:R-:W1:Y:S01]  /*01d0*/  LDCU.64 UR14, c[0x0][0x3e8] ;  /* 0x00007d00ff0e77ac */ /* 0x000e620008000a00 */
[----:B0-----:R-:W-:-:S04]  /*01e0*/  MOV R2, UR10 ;  /* 0x0000000a00027c02 */ /* 0x001fc80008000f00 */
[----:B----4-:R-:W-:-:S04]  /*01f0*/  IABS R5, R2 ;  /* 0x0000000200057213 */ /* 0x010fc80000000000 */
[----:B------:R-:W0:Y:S08]  /*0200*/  I2F.RP R4, R5 ;  /* 0x0000000500047306 */ /* 0x000e300000209400 */
[----:B0-----:R-:W0:Y:S02]  /*0210*/  MUFU.RCP R4, R4 ;  /* 0x0000000400047308 */ /* 0x001e240000001000 */
[----:B0-----:R-:W-:-:S02]  /*0220*/  IADD3 R2, PT, PT, R4, 0xffffffe, RZ ;  /* 0x0ffffffe04027810 */ /* 0x001fc40007ffe0ff */
[----:B------:R-:W0:Y:S04]  /*0230*/  LDC R4, c[0x0][0x404] ;  /* 0x00010100ff047b82 */ /* 0x000e280000000800 */
[----:B------:R2:W3:Y:S02]  /*0240*/  F2I.FTZ.U32.TRUNC.NTZ R3, R2 ;  /* 0x0000000200037305 */ /* 0x0004e4000021f000 */
[----:B--2---:R-:W-:-:S04]  /*0250*/  MOV R2, RZ ;  /* 0x000000ff00027202 */ /* 0x004fc80000000f00 */
[----:B------:R-:W-:Y:S02]  /*0260*/  R2UR UR6, R2 ;  /* 0x00000000020672ca */ /* 0x000fe400000e0000 */
[----:B---3--:R-:W-:Y:S02]  /*0270*/  R2UR UR7, R3 ;  /* 0x00000000030772ca */ /* 0x008fe400000e0000 */
[----:B------:R-:W-:-:S05]  /*0280*/  IADD3 R6, PT, PT, RZ, -R3, RZ ;  /* 0x80000003ff067210 */ /* 0x000fca0007ffe0ff */
[----:B------:R-:W-:Y:S01]  /*0290*/  IMAD R7, R6, R5, RZ ;  /* 0x0000000506077224 */ /* 0x000fe200078e02ff */
[----:B------:R-:W-:Y:S01]  /*02a0*/  MOV R6, R8 ;  /* 0x0000000800067202 */ /* 0x000fe20000000f00 */
[----:B0----5:R-:W-:Y:S01]  /*02b0*/  IMAD R51, R4, UR8, R85 ;  /* 0x0000000804337c24 */ /* 0x021fe2000f8e0255 */
[----:B------:R-:W0:Y:S02]  /*02c0*/  LDCU.64 UR8, c[0x0][0x3f0] ;  /* 0x00007e00ff0877ac */ /* 0x000e240008000a00 */
[----:B------:R-:W-:Y:S01]  /*02d0*/  R2UR UR4, R6 ;  /* 0x00000000060472ca */ /* 0x000fe200000e0000 */
[----:B------:R-:W-:Y:S01]  /*02e0*/  IMAD.HI.U32 R7, R3, R7, UR6 ;  /* 0x0000000603077e27 */ /* 0x000fe2000f8e0007 */
[----:B-1----:R-:W-:Y:S02]  /*02f0*/  ISETP.GE.U32.AND P2, PT, R51, UR14, PT ;  /* 0x0000000e33007c0c */ /* 0x002fe4000bf46070 */
[----:B------:R-:W-:Y:S02]  /*0300*/  SHF.R.S32.HI R3, RZ, 0x1f, R51 ;  /* 0x0000001fff037819 */ /* 0x000fe40000011433 */
[----:B------:R-:W-:-:S02]  /*0310*/  R2UR UR6, R7 ;  /* 0x00000000070672ca */ /* 0x000fc400000e0000 */
[----:B------:R-:W-:Y:S02]  /*0320*/  ISETP.GE.AND.EX P2, PT, R3, UR15, PT, P2 ;  /* 0x0000000f03007c0c */ /* 0x000fe4000bf46320 */
[C---:B------:R-:W-:Y:S02]  /*0330*/  IADD3 R9, PT, PT, R51.reuse, 0x10, RZ ;  /* 0x0000001033097810 */ /* 0x040fe40007ffe0ff */
[----:B------:R-:W-:Y:S02]  /*0340*/  IADD3 R13, PT, PT, R51, 0x20, RZ ;  /* 0x00000020330d7810 */ /* 0x000fe40007ffe0ff */
[----:B------:R-:W-:Y:S02]  /*0350*/  ISETP.GE.U32.AND P4, PT, R9, UR14, PT ;  /* 0x0000000e09007c0c */ /* 0x000fe4000bf86070 */
[----:B------:R-:W-:Y:S02]  /*0360*/  SHF.R.S32.HI R15, RZ, 0x1f, R9 ;  /* 0x0000001fff0f7819 */ /* 0x000fe40000011409 */
[----:B0-----:R-:W-:Y:S01]  /*0370*/  MOV R11, UR8 ;  /* 0x00000008000b7c02 */ /* 0x001fe20008000f00 */
[----:B------:R-:W-:Y:S01]  /*0380*/  UIMAD.WIDE.U32 UR6, UR6, UR4, URZ ;  /* 0x00000004060672a5 */ /* 0x000fe2000f8e00ff */
[----:B------:R-:W-:Y:S01]  /*0390*/  ISETP.GE.AND.EX P4, PT, R15, UR15, PT, P4 ;  /* 0x0000000f0f007c0c */ /* 0x000fe2000bf86340 */
[----:B------:R-:W0:Y:S01]  /*03a0*/  @!P2 LDC.64 R20, c[0x0][0x3e0] ;  /* 0x0000f800ff14ab82 */ /* 0x000e220000000a00 */
[----:B------:R-:W-:-:S03]  /*03b0*/  SHF.R.S32.HI R19, RZ, 0x1f, R13 ;  /* 0x0000001fff137819 */ /* 0x000fc6000001140d */
[----:B------:R-:W-:-:S04]  /*03c0*/  IADD3 R2, PT, PT, RZ, -UR7, RZ ;  /* 0x80000007ff027c10 */ /* 0x000fc8000fffe0ff */
[----:B------:R-:W1:Y:S01]  /*03d0*/  @!P2 LDC.64 R24, c[0x0][0x390] ;  /* 0x0000e400ff18ab82 */ /* 0x000e620000000a00 */
[----:B------:R-:W-:Y:S01]  /*03e0*/  IMAD R2, R5, R2, UR4 ;  /* 0x0000000405027e24 */ /* 0x000fe2000f8e0202 */
[----:B------:R-:W-:-:S04]  /*03f0*/  ULOP3.LUT UR4, UR5, UR10, URZ, 0x3c, !UPT ;  /* 0x0000000a05047292 */ /* 0x000fc8000f8e3cff */
[----:B------:R-:W-:Y:S02]  /*0400*/  ISETP.GT.U32.AND P1, PT, R5, R2, PT ;  /* 0x000000020500720c */ /* 0x000fe40003f24070 */
[----:B------:R-:W2:Y:S08]  /*0410*/  @!P4 LDC.64 R28, c[0x0][0x3e0] ;  /* 0x0000f800ff1ccb82 */ /* 0x000eb00000000a00 */
[----:B------:R-:W3:Y:S03]  /*0420*/  @!P4 LDC.64 R30, c[0x0][0x390] ;  /* 0x0000e400ff1ecb82 */ /* 0x000ee60000000a00 */
[----:B------:R-:W-:Y:S01]  /*0430*/  VOTEU.ANY UP0, P1 ;  /* 0x0000000000ff7886 */ /* 0x000fe20000800100 */
[----:B------:R-:W-:-:S04]  /*0440*/  PLOP3.LUT P1, PT, PT, PT, UP0, 0x80, 0x8 ;  /* 0x000000000008781c */ /* 0x000fc80003f2f008 */
[----:B------:R-:W-:Y:S02]  /*0450*/  @!UP0 UIADD3 UR7, UPT, UPT, UR7, 0x1, URZ ;  /* 0x0000000107078890 */ /* 0x000fe4000fffe0ff */
[----:B------:R-:W-:Y:S01]  /*0460*/  UISETP.GE.AND UP0, UPT, UR4, URZ, UPT ;  /* 0x000000ff0400728c */ /* 0x000fe2000bf06270 */
[----:B--2---:R-:W-:-:S06]  /*0470*/  @!P4 IMAD R8, R15, R28, RZ ;  /* 0x0000001c0f08c224 */ /* 0x004fcc00078e02ff */
[-C--:B------:R-:W-:Y:S02]  /*0480*/  @!P1 IADD3 R2, PT, PT, R2, -R5.reuse, RZ ;  /* 0x8000000502029210 */ /* 0x080fe40007ffe0ff */
[C---:B------:R-:W-:Y:S02]  /*0490*/  IADD3 R15, PT, PT, R51.reuse, 0x28, RZ ;  /* 0x00000028330f7810 */ /* 0x040fe40007ffe0ff */
[----:B------:R-:W-:Y:S02]  /*04a0*/  ISETP.GE.U32.AND P1, PT, R2, R5, PT ;  /* 0x000000050200720c */ /* 0x000fe40003f26070 */
[----:B------:R-:W-:-:S04]  /*04b0*/  IADD3 R5, PT, PT, R51, 0x8, RZ ;  /* 0x0000000833057810 */ /* 0x000fc80007ffe0ff */
[----:B------:R-:W-:Y:S02]  /*04c0*/  ISETP.GE.U32.AND P3, PT, R5, UR14, PT ;  /* 0x0000000e05007c0c */ /* 0x000fe4000bf66070 */
[----:B------:R-:W-:-:S04]  /*04d0*/  SHF.R.S32.HI R7, RZ, 0x1f, R5 ;  /* 0x0000001fff077819 */ /* 0x000fc80000011405 */
[----:B------:R-:W-:Y:S01]  /*04e0*/  ISETP.GE.AND.EX P3, PT, R7, UR15, PT, P3 ;  /* 0x0000000f07007c0c */ /* 0x000fe2000bf66330 */
[----:B------:R-:W-:-:S05]  /*04f0*/  VOTEU.ANY UP1, P1 ;  /* 0x0000000000ff7886 */ /* 0x000fca0000820100 */
[----:B------:R-:W-:Y:S02]  /*0500*/  @UP1 UIADD3 UR7, UPT, UPT, UR7, 0x1, URZ ;  /* 0x0000000107071890 */ /* 0x000fe4000fffe0ff */
[----:B------:R-:W-:Y:S02]  /*0510*/  UISETP.NE.AND UP1, UPT, UR10, URZ, UPT ;  /* 0x000000ff0a00728c */ /* 0x000fe4000bf25270 */
[----:B------:R-:W-:-:S03]  /*0520*/  @!UP0 UIADD3 UR7, UPT, UPT, -UR7, URZ, URZ ;  /* 0x000000ff07078290 */ /* 0x000fc6000fffe1ff */
[----:B------:R-:W2:Y:S06]  /*0530*/  @!P3 LDC.64 R22, c[0x0][0x3e0] ;  /* 0x0000f800ff16bb82 */ /* 0x000eac0000000a00 */
[----:B------:R-:W-:Y:S02]  /*0540*/  @!UP1 ULOP3.LUT UR7, URZ, UR10, URZ, 0x33, !UPT ;  /* 0x0000000aff079292 */ /* 0x000fe4000f8e33ff */
[----:B------:R-:W4:Y:S02]  /*0550*/  @!P3 LDC.64 R26, c[0x0][0x390] ;  /* 0x0000e400ff1abb82 */ /* 0x000f240000000a00 */
[----:B------:R-:W-:-:S04]  /*0560*/  UIADD3 UR4, UPT, UPT, -UR7, URZ, URZ ;  /* 0x000000ff07047290 */ /* 0x000fc8000fffe1ff */
[----:B------:R-:W-:-:S04]  /*0570*/  UIMAD UR4, UR10, UR4, UR5 ;  /* 0x000000040a0472a4 */ /* 0x000fc8000f8e0205 */
[----:B------:R-:W-:Y:S02]  /*0580*/  UIMAD UR11, UR4, 0xa0, URZ ;  /* 0x000000a0040b78a4 */ /* 0x000fe4000f8e02ff */
[----:B------:R-:W-:-:S04]  /*0590*/  USHF.R.S32.HI UR4, URZ, 0x1f, UR7 ;  /* 0x0000001fff047899 */ /* 0x000fc80008011407 */
[----:B------:R-:W-:Y:S01]  /*05a0*/  IADD3 R86, P1, PT, R0, UR11, RZ ;  /* 0x0000000b00567c10 */ /* 0x000fe2000ff3e0ff */
[----:B------:R-:W-:Y:S01]  /*05b0*/  UIMAD UR4, UR4, UR8, URZ ;  /* 0x00000008040472a4 */ /* 0x000fe2000f8e02ff */
[----:B------:R-:W-:-:S03]  /*05c0*/  MOV R0, UR11 ;  /* 0x0000000b00007c02 */ /* 0x000fc60008000f00 */
[----:B------:R-:W-:Y:S01]  /*05d0*/  UIMAD UR4, UR7, UR9, UR4 ;  /* 0x00000009070472a4 */ /* 0x000fe2000f8e0204 */
[----:B------:R-:W-:Y:S01]  /*05e0*/  LEA.HI.X.SX32 R87, R0, RZ, 0x1, P1 ;  /* 0x000000ff00577211 */ /* 0x000fe200008f0eff */
[----:B0-----:R-:W-:Y:S01]  /*05f0*/  @!P2 IMAD R0, R3, R20, RZ ;  /* 0x000000140300a224 */ /* 0x001fe200078e02ff */
[----:B------:R-:W-:Y:S01]  /*0600*/  ISETP.GE.U32.AND P1, PT, R13, UR14, PT ;  /* 0x0000000e0d007c0c */ /* 0x000fe2000bf26070 */
[----:B------:R-:W-:Y:S01]  /*0610*/  IMAD.WIDE.U32 R86, R11, UR7, R86 ;  /* 0x000000070b567c25 */ /* 0x000fe2000f8e0056 */
[----:B------:R-:W-:Y:S02]  /*0620*/  IADD3 R11, PT, PT, R51, 0x18, RZ ;  /* 0x00000018330b7810 */ /* 0x000fe40007ffe0ff */
[----:B------:R-:W-:Y:S01]  /*0630*/  ISETP.GE.AND.EX P1, PT, R19, UR15, PT, P1 ;  /* 0x0000000f13007c0c */ /* 0x000fe2000bf26310 */
[----:B------:R-:W-:Y:S01]  /*0640*/  @!P2 IMAD R21, R51, R21, R0 ;  /* 0x000000153315a224 */ /* 0x000fe200078e0200 */
[----:B------:R-:W-:Y:S01]  /*0650*/  ISETP.GE.U32.AND P5, PT, R11, UR14, PT ;  /* 0x0000000e0b007c0c */ /* 0x000fe2000bfa6070 */
[----:B--2---:R-:W-:Y:S01]  /*0660*/  @!P3 IMAD R0, R7, R22, RZ ;  /* 0x000000160700b224 */ /* 0x004fe200078e02ff */
[----:B------:R-:W-:-:S02]  /*0670*/  SHF.R.S32.HI R17, RZ, 0x1f, R11 ;  /* 0x0000001fff117819 */ /* 0x000fc4000001140b */
[----:B------:R-:W-:Y:S01]  /*0680*/  IADD3 R89, PT, PT, R87, UR4, RZ ;  /* 0x0000000457597c10 */ /* 0x000fe2000fffe0ff */
[----:B------:R-:W-:Y:S01]  /*0690*/  @!P3 IMAD R23, R5, R23, R0 ;  /* 0x000000170517b224 */ /* 0x000fe200078e0200 */
[-C--:B------:R-:W-:Y:S02]  /*06a0*/  @!P2 MOV R88, R86.reuse ;  /* 0x000000560058a202 */ /* 0x080fe40000000f00 */
[----:B------:R-:W-:Y:S02]  /*06b0*/  ISETP.GE.AND.EX P5, PT, R17, UR15, PT, P5 ;  /* 0x0000000f11007c0c */ /* 0x000fe4000bfa6350 */
[----:B------:R-:W-:Y:S01]  /*06c0*/  @!P3 MOV R6, R86 ;  /* 0x000000560006b202 */ /* 0x000fe20000000f00 */
[----:B------:R-:W-:Y:S01]  /*06d0*/  @!P2 IMAD.WIDE.U32 R2, R51, R20, R88 ;  /* 0x000000143302a225 */ /* 0x000fe200078e0058 */
[----:B------:R-:W-:-:S04]  /*06e0*/  @!P3 MOV R7, R89 ;  /* 0x000000590007b202 */ /* 0x000fc80000000f00 */
[----:B------:R-:W-:Y:S01]  /*06f0*/  @!P2 IADD3 R0, PT, PT, R3, R21, RZ ;  /* 0x000000150300a210 */ /* 0x000fe20007ffe0ff */
[----:B------:R-:W-:Y:S01]  /*0700*/  @!P3 IMAD.WIDE.U32 R6, R5, R22, R6 ;  /* 0x000000160506b225 */ /* 0x000fe200078e0006 */
[----:B-1----:R-:W-:-:S04]  /*0710*/  @!P2 LEA R4, P6, R2, R24, 0x2 ;  /* 0x000000180204a211 */ /* 0x002fc800078c10ff */
[----:B------:R-:W-:Y:S02]  /*0720*/  @!P2 LEA.HI.X R5, R2, R25, R0, 0x2, P6 ;  /* 0x000000190205a211 */ /* 0x000fe400030f1400 */
[----:B------:R-:W-:Y:S01]  /*0730*/  @!P3 IADD3 R0, PT, PT, R7, R23, RZ ;  /* 0x000000170700b210 */ /* 0x000fe20007ffe0ff */
[----:B------:R-:W0:Y:S01]  /*0740*/  @!P5 LDC.64 R24, c[0x0][0x3e0] ;  /* 0x0000f800ff18db82 */ /* 0x000e220000000a00 */
[C---:B----4-:R-:W-:Y:S01]  /*0750*/  @!P3 LEA R2, P6, R6.reuse, R26, 0x2 ;  /* 0x0000001a0602b211 */ /* 0x050fe200078c10ff */
[----:B------:R-:W-:Y:S01]  /*0760*/  @!P4 IMAD R23, R9, R29, R8 ;  /* 0x0000001d0917c224 */ /* 0x000fe200078e0208 */
[----:B------:R-:W-:Y:S01]  /*0770*/  @!P4 MOV R7, R89 ;  /* 0x000000590007c202 */ /* 0x000fe20000000f00 */
[----:B------:R1:W2:Y:S01]  /*0780*/  @!P2 LDG.E.64 R80, desc[UR12][R4.64] ;  /* 0x0000000c0450a981 */ /* 0x0002a2000c1e1b00 */
[----:B------:R-:W-:Y:S02]  /*0790*/  @!P3 LEA.HI.X R3, R6, R27, R0, 0x2, P6 ;  /* 0x0000001b0603b211 */ /* 0x000fe400030f1400 */
[----:B------:R-:W-:Y:S01]  /*07a0*/  @!P4 MOV R6, R86 ;  /* 0x000000560006c202 */ /* 0x000fe20000000f00 */
[----:B------:R-:W4:Y:S01]  /*07b0*/  @!P5 LDC.64 R26, c[0x0][0x390] ;  /* 0x0000e400ff1adb82 */ /* 0x000f220000000a00 */
[----:B------:R-:W-:-:S02]  /*07c0*/  ISETP.GE.U32.AND P2, PT, R15, UR14, PT ;  /* 0x0000000e0f007c0c */ /* 0x000fc4000bf46070 */
[----:B------:R-:W-:Y:S01]  /*07d0*/  SHF.R.S32.HI R21, RZ, 0x1f, R15 ;  /* 0x0000001fff157819 */ /* 0x000fe2000001140f */
[----:B------:R-:W-:-:S04]  /*07e0*/  @!P4 IMAD.WIDE.U32 R6, R9, R28, R6 ;  /* 0x0000001c0906c225 */ /* 0x000fc800078e0006 */
[----:B------:R-:W5:Y:S01]  /*07f0*/  @!P1 LDC.64 R28, c[0x0][0x3e0] ;  /* 0x0000f800ff1c9b82 */ /* 0x000f620000000a00 */
[----:B------:R-:W-:Y:S02]  /*0800*/  ISETP.GE.AND.EX P2, PT, R21, UR15, PT, P2 ;  /* 0x0000000f15007c0c */ /* 0x000fe4000bf46320 */
[----:B------:R-:W-:Y:S02]  /*0810*/  @!P4 IADD3 R0, PT, PT, R7, R23, RZ ;  /* 0x000000170700c210 */ /* 0x000fe40007ffe0ff */
[C---:B---3--:R-:W-:Y:S02]  /*0820*/  @!P4 LEA R8, P6, R6.reuse, R30, 0x2 ;  /* 0x0000001e0608c211 */ /* 0x048fe400078c10ff */
[----:B------:R-:W-:Y:S02]  /*0830*/  CS2R R78, SRZ ;  /* 0x00000000004e7805 */ /* 0x000fe4000001ff00 */
[----:B------:R-:W-:Y:S02]  /*0840*/  @!P4 LEA.HI.X R9, R6, R31, R0, 0x2, P6 ;  /* 0x0000001f0609c211 */ /* 0x000fe400030f1400 */
[----:B------:R-:W3:Y:S01]  /*0850*/  @!P1 LDC.64 R30, c[0x0][0x390] ;  /* 0x0000e400ff1e9b82 */ /* 0x000ee20000000a00 */
[----:B0-----:R-:W-:Y:S01]  /*0860*/  @!P5 IMAD R0, R17, R24, RZ ;  /* 0x000000181100d224 */ /* 0x001fe200078e02ff */
[----:B------:R-:W-:Y:S01]  /*0870*/  IADD3 R17, PT, PT, R51, 0x30, RZ ;  /* 0x0000003033117810 */ /* 0x000fe20007ffe0ff */
[----:B------:R0:W2:Y:S01]  /*0880*/  @!P3 LDG.E.64 R78, desc[UR12][R2.64] ;  /* 0x0000000c024eb981 */ /* 0x0000a2000c1e1b00 */
[----:B-1----:R-:W-:-:S04]  /*0890*/  @!P5 MOV R4, R86 ;  /* 0x000000560004d202 */ /* 0x002fc80000000f00 */
[----:B------:R-:W1:Y:S01]  /*08a0*/  @!P2 LDC.64 R32, c[0x0][0x3e0] ;  /* 0x0000f800ff20ab82 */ /* 0x000e620000000a00 */
[----:B------:R-:W-:Y:S02]  /*08b0*/  @!P5 MOV R5, R89 ;  /* 0x000000590005d202 */ /* 0x000fe40000000f00 */
[----:B------:R-:W-:Y:S02]  /*08c0*/  ISETP.GE.U32.AND P3, PT, R17, UR14, PT ;  /* 0x0000000e11007c0c */ /* 0x000fe4000bf66070 */
[----:B------:R-:W-:Y:S02]  /*08d0*/  SHF.R.S32.HI R23, RZ, 0x1f, R17 ;  /* 0x0000001fff177819 */ /* 0x000fe40000011411 */
[----:B------:R-:W-:Y:S01]  /*08e0*/  CS2R R76, SRZ ;  /* 0x00000000004c7805 */ /* 0x000fe2000001ff00 */
[----:B------:R-:W-:Y:S01]  /*08f0*/  @!P5 IMAD R7, R11, R25, R0 ;  /* 0x000000190b07d224 */ /* 0x000fe200078e0200 */
[----:B0-----:R-:W-:Y:S01]  /*0900*/  @!P1 MOV R2, R86 ;  /* 0x0000005600029202 */ /* 0x001fe20000000f00 */
[----:B-----5:R-:W-:Y:S01]  /*0910*/  @!P1 IMAD R0, R19, R28, RZ ;  /* 0x0000001c13009224 */ /* 0x020fe200078e02ff */
[----:B------:R-:W-:Y:S01]  /*0920*/  ISETP.GE.AND.EX P3, PT, R23, UR15, PT, P3 ;  /* 0x0000000f17007c0c */ /* 0x000fe2000bf66330 */
[----:B------:R-:W-:Y:S01]  /*0930*/  @!P5 IMAD.WIDE.U32 R4, R11, R24, R4 ;  /* 0x000000180b04d225 */ /* 0x000fe200078e0004 */
[----:B------:R-:W-:Y:S01]  /*0940*/  IADD3 R19, PT, PT, R51, 0x38, RZ ;  /* 0x0000003833137810 */ /* 0x000fe20007ffe0ff */
[----:B------:R-:W0:Y:S01]  /*0950*/  @!P2 LDC.64 R34, c[0x0][0x390] ;  /* 0x0000e400ff22ab82 */ /* 0x000e220000000a00 */
[----:B------:R-:W-:Y:S01]  /*0960*/  @!P1 MOV R3, R89 ;  /* 0x0000005900039202 */ /* 0x000fe20000000f00 */
[----:B------:R3:W5:Y:S01]  /*0970*/  @!P4 LDG.E.64 R76, desc[UR12][R8.64] ;  /* 0x0000000c084cc981 */ /* 0x000762000c1e1b00 */
[----:B------:R-:W-:Y:S01]  /*0980*/  @!P1 IMAD R11, R13, R29, R0 ;  /* 0x0000001d0d0b9224 */ /* 0x000fe200078e0200 */
[----:B------:R-:W-:-:S02]  /*0990*/  ISETP.GE.U32.AND P4, PT, R19, UR14, PT ;  /* 0x0000000e13007c0c */ /* 0x000fc4000bf86070 */
[----:B------:R-:W-:Y:S01]  /*09a0*/  SHF.R.S32.HI R25, RZ, 0x1f, R19 ;  /* 0x0000001fff197819 */ /* 0x000fe20000011413 */
[----:B------:R-:W-:Y:S01]  /*09b0*/  @!P1 IMAD.WIDE.U32 R2, R13, R28, R2 ;  /* 0x0000001c0d029225 */ /* 0x000fe200078e0002 */
[----:B------:R-:W-:Y:S02]  /*09c0*/  @!P5 IADD3 R0, PT, PT, R5, R7, RZ ;  /* 0x000000070500d210 */ /* 0x000fe40007ffe0ff */
[C---:B----4-:R-:W-:Y:S01]  /*09d0*/  @!P5 LEA R6, P6, R4.reuse, R26, 0x2 ;  /* 0x0000001a0406d211 */ /* 0x050fe200078c10ff */
[----:B------:R-:W4:Y:S01]  /*09e0*/  @!P3 LDC.64 R28, c[0x0][0x3e0] ;  /* 0x0000f800ff1cbb82 */ /* 0x000f220000000a00 */
[----:B------:R-:W-:Y:S02]  /*09f0*/  ISETP.GE.AND.EX P4, PT, R25, UR15, PT, P4 ;  /* 0x0000000f19007c0c */ /* 0x000fe4000bf86340 */
[----:B------:R-:W-:Y:S02]  /*0a00*/  @!P5 LEA.HI.X R7, R4, R27, R0, 0x2, P6 ;  /* 0x0000001b0407d211 */ /* 0x000fe400030f1400 */
[----:B------:R-:W-:-:S02]  /*0a10*/  @!P1 IADD3 R0, PT, PT, R3, R11, RZ ;  /* 0x0000000b03009210 */ /* 0x000fc40007ffe0ff */
[C---:B---3--:R-:W-:Y:S02]  /*0a20*/  @!P1 LEA R8, P6, R2.reuse, R30, 0x2 ;  /* 0x0000001e02089211 */ /* 0x048fe400078c10ff */
[----:B------:R-:W-:Y:S02]  /*0a30*/  CS2R R74, SRZ ;  /* 0x00000000004a7805 */ /* 0x000fe4000001ff00 */
[----:B------:R-:W-:Y:S02]  /*0a40*/  @!P2 MOV R3, R89 ;  /* 0x000000590003a202 */ /* 0x000fe40000000f00 */
[----:B------:R-:W-:Y:S01]  /*0a50*/  @!P1 LEA.HI.X R9, R2, R31, R0, 0x2, P6 ;  /* 0x0000001f02099211 */ /* 0x000fe200030f1400 */
[----:B-1----:R-:W-:Y:S01]  /*0a60*/  @!P2 IMAD R4, R21, R32, RZ ;  /* 0x000000201504a224 */ /* 0x002fe200078e02ff */
[----:B------:R-:W-:Y:S01]  /*0a70*/  @!P2 MOV R2, R86 ;  /* 0x000000560002a202 */ /* 0x000fe20000000f00 */
[----:B------:R1:W3:Y:S01]  /*0a80*/  @!P5 LDG.E.64 R74, desc[UR12][R6.64] ;  /* 0x0000000c064ad981 */ /* 0x0002e2000c1e1b00 */
[----:B------:R-:W-:Y:S01]  /*0a90*/  IADD3 R13, PT, PT, R51, 0x40, RZ ;  /* 0x00000040330d7810 */ /* 0x000fe20007ffe0ff */
[C---:B------:R-:W-:Y:S01]  /*0aa0*/  @!P2 IMAD R5, R15.reuse, R33, R4 ;  /* 0x000000210f05a224 */ /* 0x040fe200078e0204 */
[----:B------:R-:W1:Y:S01]  /*0ab0*/  @!P3 LDC.64 R30, c[0x0][0x390] ;  /* 0x0000e400ff1ebb82 */ /* 0x000e620000000a00 */
[----:B------:R-:W-:Y:S01]  /*0ac0*/  @!P2 IMAD.WIDE.U32 R2, R15, R32, R2 ;  /* 0x000000200f02a225 */ /* 0x000fe200078e0002 */
[----:B------:R-:W-:-:S02]  /*0ad0*/  ISETP.GE.U32.AND P5, PT, R13, UR14, PT ;  /* 0x0000000e0d007c0c */ /* 0x000fc4000bfa6070 */
[----:B------:R-:W-:-:S04]  /*0ae0*/  SHF.R.S32.HI R27, RZ, 0x1f, R13 ;  /* 0x0000001fff1b7819 */ /* 0x000fc8000001140d */
[----:B------:R-:W1:Y:S01]  /*0af0*/  @!P4 LDC.64 R32, c[0x0][0x3e0] ;  /* 0x0000f800ff20cb82 */ /* 0x000e620000000a00 */
[----:B------:R-:W-:Y:S02]  /*0b00*/  @!P2 IADD3 R0, PT, PT, R3, R5, RZ ;  /* 0x000000050300a210 */ /* 0x000fe40007ffe0ff */
[C---:B0-----:R-:W-:Y:S02]  /*0b10*/  @!P2 LEA R10, P6, R2.reuse, R34, 0x2 ;  /* 0x00000022020aa211 */ /* 0x041fe400078c10ff */
[----:B------:R-:W-:Y:S02]  /*0b20*/  ISETP.GE.AND.EX P5, PT, R27, UR15, PT, P5 ;  /* 0x0000000f1b007c0c */ /* 0x000fe4000bfa6350 */
[----:B------:R-:W-:Y:S02]  /*0b30*/  @!P2 LEA.HI.X R11, R2, R35, R0, 0x2, P6 ;  /* 0x00000023020ba211 */ /* 0x000fe400030f1400 */
[----:B------:R-:W-:Y:S01]  /*0b40*/  MOV R3, RZ ;  /* 0x000000ff00037202 */ /* 0x000fe20000000f00 */
[----:B------:R-:W0:Y:S01]  /*0b50*/  @!P4 LDC.64 R34, c[0x0][0x390] ;  /* 0x0000e400ff22cb82 */ /* 0x000e220000000a00 */
[----:B------:R-:W-:-:S02]  /*0b60*/  MOV R2, RZ ;  /* 0x000000ff00027202 */ /* 0x000fc40000000f00 */
[----:B------:R-:W-:Y:S01]  /*0b70*/  IADD3 R21, PT, PT, R51, 0x48, RZ ;  /* 0x0000004833157810 */ /* 0x000fe20007ffe0ff */
[----:B----4-:R-:W-:-:S03]  /*0b80*/  @!P3 IMAD R0, R23, R28, RZ ;  /* 0x0000001c1700b224 */ /* 0x010fc600078e02ff */
[----:B------:R4:W3:Y:S01]  /*0b90*/  @!P1 LDG.E.64 R2, desc[UR12][R8.64] ;  /* 0x0000000c08029981 */ /* 0x0008e2000c1e1b00 */
[----:B------:R-:W-:Y:S01]  /*0ba0*/  ISETP.GE.U32.AND P1, PT, R21, UR14, PT ;  /* 0x0000000e15007c0c */ /* 0x000fe2000bf26070 */
[----:B------:R-:W0:Y:S01]  /*0bb0*/  @!P5 LDC.64 R36, c[0x0][0x3e0] ;  /* 0x0000f800ff24db82 */ /* 0x000e220000000a00 */
[----:B------:R-:W-:Y:S02]  /*0bc0*/  SHF.R.S32.HI R23, RZ, 0x1f, R21 ;  /* 0x0000001fff177819 */ /* 0x000fe40000011415 */
[-C--:B-1----:R-:W-:Y:S02]  /*0bd0*/  @!P3 MOV R6, R86.reuse ;  /* 0x000000560006b202 */ /* 0x082fe40000000f00 */
[----:B------:R-:W-:Y:S02]  /*0be0*/  @!P3 MOV R7, R89 ;  /* 0x000000590007b202 */ /* 0x000fe40000000f00 */
[----:B------:R-:W-:Y:S01]  /*0bf0*/  ISETP.GE.AND.EX P1, PT, R23, UR15, PT, P1 ;  /* 0x0000000f17007c0c */ /* 0x000fe2000bf26310 */
[C---:B------:R-:W-:Y:S01]  /*0c00*/  @!P3 IMAD R15, R17.reuse, R29, R0 ;  /* 0x0000001d110fb224 */ /* 0x040fe200078e0200 */
[----:B----4-:R-:W-:Y:S01]  /*0c10*/  @!P4 MOV R8, R86 ;  /* 0x000000560008c202 */ /* 0x010fe20000000f00 */
[----:B------:R-:W-:Y:S01]  /*0c20*/  @!P3 IMAD.WIDE.U32 R6, R17, R28, R6 ;  /* 0x0000001c1106b225 */ /* 0x000fe200078e0006 */
[----:B------:R-:W-:-:S03]  /*0c30*/  @!P4 MOV R9, R89 ;  /* 0x000000590009c202 */ /* 0x000fc60000000f00 */
[----:B------:R-:W-:Y:S01]  /*0c40*/  @!P4 IMAD R0, R25, R32, RZ ;  /* 0x000000201900c224 */ /* 0x000fe200078e02ff */
[----:B------:R-:W-:Y:S01]  /*0c50*/  @!P3 IADD3 R7, PT, PT, R7, R15, RZ ;  /* 0x0000000f0707b210 */ /* 0x000fe20007ffe0ff */
[----:B------:R-:W1:Y:S01]  /*0c60*/  @!P5 LDC.64 R24, c[0x0][0x390] ;  /* 0x0000e400ff18db82 */ /* 0x000e620000000a00 */
[C---:B------:R-:W-:Y:S01]  /*0c70*/  @!P3 LEA R14, P6, R6.reuse, R30, 0x2 ;  /* 0x0000001e060eb211 */ /* 0x040fe200078c10ff */
[C---:B------:R-:W-:Y:S02]  /*0c80*/  @!P4 IMAD R17, R19.reuse, R33, R0 ;  /* 0x000000211311c224 */ /* 0x040fe400078e0200 */
[----:B------:R-:W-:Y:S01]  /*0c90*/  @!P4 IMAD.WIDE.U32 R8, R19, R32, R8 ;  /* 0x000000201308c225 */ /* 0x000fe200078e0008 */
[----:B------:R-:W-:Y:S02]  /*0ca0*/  CS2R R4, SRZ ;  /* 0x0000000000047805 */ /* 0x000fe4000001ff00 */
[----:B------:R-:W-:Y:S02]  /*0cb0*/  @!P3 LEA.HI.X R15, R6, R31, R7, 0x2, P6 ;  /* 0x0000001f060fb211 */ /* 0x000fe400030f1407 */
[----:B------:R-:W4:Y:S01]  /*0cc0*/  @!P1 LDC.64 R30, c[0x0][0x3e0] ;  /* 0x0000f800ff1e9b82 */ /* 0x000f220000000a00 */
[----:B------:R-:W-:-:S02]  /*0cd0*/  @!P4 IADD3 R6, PT, PT, R9, R17, RZ ;  /* 0x000000110906c210 */ /* 0x000fc40007ffe0ff */
[C---:B0-----:R-:W-:Y:S01]  /*0ce0*/  @!P4 LEA R16, P6, R8.reuse, R34, 0x2 ;  /* 0x000000220810c211 */ /* 0x041fe200078c10ff */
[----:B------:R0:W3:Y:S01]  /*0cf0*/  @!P2 LDG.E.64 R4, desc[UR12][R10.64] ;  /* 0x0000000c0a04a981 */ /* 0x0000e2000c1e1b00 */
[----:B------:R-:W-:Y:S02]  /*0d00*/  IADD3 R0, PT, PT, R51, 0x50, RZ ;  /* 0x0000005033007810 */ /* 0x000fe40007ffe0ff */
[----:B------:R-:W-:Y:S02]  /*0d10*/  @!P4 LEA.HI.X R17, R8, R35, R6, 0x2, P6 ;  /* 0x000000230811c211 */ /* 0x000fe400030f1406 */
[----:B------:R-:W-:Y:S02]  /*0d20*/  CS2R R6, SRZ ;  /* 0x0000000000067805 */ /* 0x000fe4000001ff00 */
[----:B------:R-:W-:Y:S01]  /*0d30*/  ISETP.GE.U32.AND P2, PT, R0, UR14, PT ;  /* 0x0000000e00007c0c */ /* 0x000fe2000bf46070 */
[----:B------:R-:W4:Y:S01]  /*0d40*/  @!P1 LDC.64 R40, c[0x0][0x390] ;  /* 0x0000e400ff289b82 */ /* 0x000f220000000a00 */
[----:B------:R-:W-:-:S02]  /*0d50*/  SHF.R.S32.HI R29, RZ, 0x1f, R0 ;  /* 0x0000001fff1d7819 */ /* 0x000fc40000011400 */
[----:B------:R-:W-:Y:S01]  /*0d60*/  @!P5 MOV R8, R86 ;  /* 0x000000560008d202 */ /* 0x000fe20000000f00 */
[-C--:B0-----:R-:W-:Y:S01]  /*0d70*/  @!P5 IMAD R10, R27, R36.reuse, RZ ;  /* 0x000000241b0ad224 */ /* 0x081fe200078e02ff */
[----:B------:R-:W-:Y:S01]  /*0d80*/  @!P5 MOV R9, R89 ;  /* 0x000000590009d202 */ /* 0x000fe20000000f00 */
[----:B------:R0:W3:Y:S01]  /*0d90*/  @!P3 LDG.E.64 R6, desc[UR12][R14.64] ;  /* 0x0000000c0e06b981 */ /* 0x0000e2000c1e1b00 */
[----:B------:R-:W-:Y:S02]  /*0da0*/  IADD3 R33, PT, PT, R51, 0x58, RZ ;  /* 0x0000005833217810 */ /* 0x000fe40007ffe0ff */
[----:B------:R-:W-:Y:S01]  /*0db0*/  ISETP.GE.AND.EX P2, PT, R29, UR15, PT, P2 ;  /* 0x0000000f1d007c0c */ /* 0x000fe2000bf46320 */
[----:B------:R-:W-:Y:S01]  /*0dc0*/  @!P5 IMAD R11, R13, R37, R10 ;  /* 0x000000250d0bd224 */ /* 0x000fe200078e020a */
[----:B------:R-:W-:Y:S01]  /*0dd0*/  ISETP.GE.U32.AND P3, PT, R33, UR14, PT ;  /* 0x0000000e21007c0c */ /* 0x000fe2000bf66070 */
[----:B------:R-:W-:Y:S01]  /*0de0*/  @!P5 IMAD.WIDE.U32 R8, R13, R36, R8 ;  /* 0x000000240d08d225 */ /* 0x000fe200078e0008 */
[----:B------:R-:W-:-:S04]  /*0df0*/  SHF.R.S32.HI R27, RZ, 0x1f, R33 ;  /* 0x0000001fff1b7819 */ /* 0x000fc80000011421 */
[----:B------:R-:W-:Y:S02]  /*0e00*/  ISETP.GE.AND.EX P3, PT, R27, UR15, PT, P3 ;  /* 0x0000000f1b007c0c */ /* 0x000fe4000bf66330 */
[----:B------:R-:W-:Y:S02]  /*0e10*/  @!P5 IADD3 R9, PT, PT, R9, R11, RZ ;  /* 0x0000000b0909d210 */ /* 0x000fe40007ffe0ff */
[C---:B-1----:R-:W-:Y:S01]  /*0e20*/  @!P5 LEA R18, P6, R8.reuse, R24, 0x2 ;  /* 0x000000180812d211 */ /* 0x042fe200078c10ff */
[----:B------:R-:W1:Y:S01]  /*0e30*/  @!P2 LDC.64 R12, c[0x0][0x3e0] ;  /* 0x0000f800ff0cab82 */ /* 0x000e620000000a00 */
[----:B------:R-:W-:Y:S02]  /*0e40*/  @!P1 MOV R24, R86 ;  /* 0x0000005600189202 */ /* 0x000fe40000000f00 */
[----:B------:R-:W-:Y:S01]  /*0e50*/  @!P5 LEA.HI.X R19, R8, R25, R9, 0x2, P6 ;  /* 0x000000190813d211 */ /* 0x000fe200030f1409 */
[----:B----4-:R-:W-:Y:S01]  /*0e60*/  @!P1 IMAD R10, R23, R30, RZ ;  /* 0x0000001e170a9224 */ /* 0x010fe200078e02ff */
[----:B------:R-:W-:-:S02]  /*0e70*/  @!P1 MOV R25, R89 ;  /* 0x0000005900199202 */ /* 0x000fc40000000f00 */
[----:B------:R-:W-:Y:S01]  /*0e80*/  CS2R R8, SRZ ;  /* 0x0000000000087805 */ /* 0x000fe2000001ff00 */
[C---:B------:R-:W-:Y:S01]  /*0e90*/  @!P1 IMAD R31, R21.reuse, R31, R10 ;  /* 0x0000001f151f9224 */ /* 0x040fe200078e020a */
[----:B------:R-:W4:Y:S01]  /*0ea0*/  @!P2 LDC.64 R42, c[0x0][0x390] ;  /* 0x0000e400ff2aab82 */ /* 0x000f220000000a00 */
[----:B------:R-:W-:Y:S01]  /*0eb0*/  @!P1 IMAD.WIDE.U32 R24, R21, R30, R24 ;  /* 0x0000001e15189225 */ /* 0x000fe200078e0018 */
[----:B------:R-:W-:Y:S02]  /*0ec0*/  IADD3 R23, PT, PT, R51, 0x60, RZ ;  /* 0x0000006033177810 */ /* 0x000fe40007ffe0ff */
[----:B------:R1:W3:Y:S04]  /*0ed0*/  @!P4 LDG.E.64 R8, desc[UR12][R16.64] ;  /* 0x0000000c1008c981 */ /* 0x0002e8000c1e1b00 */
[----:B------:R-:W4:Y:S01]  /*0ee0*/  @!P3 LDC.64 R20, c[0x0][0x3e0] ;  /* 0x0000f800ff14bb82 */ /* 0x000f220000000a00 */
[----:B------:R-:W-:-:S02]  /*0ef0*/  CS2R R10, SRZ ;  /* 0x00000000000a7805 */ /* 0x000fc4000001ff00 */
[----:B------:R-:W-:Y:S02]  /*0f00*/  ISETP.GE.U32.AND P4, PT, R23, UR14, PT ;  /* 0x0000000e17007c0c */ /* 0x000fe4000bf86070 */
[----:B------:R-:W-:Y:S02]  /*0f10*/  SHF.R.S32.HI R35, RZ, 0x1f, R23 ;  /* 0x0000001fff237819 */ /* 0x000fe40000011417 */
[----:B------:R-:W-:Y:S01]  /*0f20*/  IADD3 R22, PT, PT, R51, 0x68, RZ ;  /* 0x0000006833167810 */ /* 0x000fe20007ffe0ff */
[----:B------:R4:W3:Y:S01]  /*0f30*/  @!P5 LDG.E.64 R10, desc[UR12][R18.64] ;  /* 0x0000000c120ad981 */ /* 0x0008e2000c1e1b00 */
[----:B------:R-:W-:Y:S01]  /*0f40*/  ISETP.GE.AND.EX P4, PT, R35, UR15, PT, P4 ;  /* 0x0000000f23007c0c */ /* 0x000fe2000bf86340 */
[----:B0-----:R-:W0:Y:S01]  /*0f50*/  @!P3 LDC.64 R14, c[0x0][0x390] ;  /* 0x0000e400ff0ebb82 */ /* 0x001e220000000a00 */
[----:B------:R-:W-:Y:S02]  /*0f60*/  ISETP.GE.U32.AND P5, PT, R22, UR14, PT ;  /* 0x0000000e16007c0c */ /* 0x000fe4000bfa6070 */
[----:B------:R-:W-:Y:S01]  /*0f70*/  SHF.R.S32.HI R37, RZ, 0x1f, R22 ;  /* 0x0000001fff257819 */ /* 0x000fe20000011416 */
[----:B-1----:R-:W-:Y:S01]  /*0f80*/  @!P2 IMAD R29, R29, R12, RZ ;  /* 0x0000000c1d1da224 */ /* 0x002fe200078e02ff */
[----:B------:R-:W-:-:S02]  /*0f90*/  @!P2 MOV R16, R86 ;  /* 0x000000560010a202 */ /* 0x000fc40000000f00 */
[----:B------:R-:W-:Y:S02]  /*0fa0*/  @!P2 MOV R17, R89 ;  /* 0x000000590011a202 */ /* 0x000fe40000000f00 */
[----:B------:R-:W-:Y:S01]  /*0fb0*/  ISETP.GE.AND.EX P5, PT, R37, UR15, PT, P5 ;  /* 0x0000000f25007c0c */ /* 0x000fe2000bfa6350 */
[C---:B------:R-:W-:Y:S01]  /*0fc0*/  @!P2 IMAD R39, R0.reuse, R13, R29 ;  /* 0x0000000d0027a224 */ /* 0x040fe200078e021d */
[----:B------:R-:W-:Y:S01]  /*0fd0*/  @!P1 IADD3 R25, PT, PT, R25, R31, RZ ;  /* 0x0000001f19199210 */ /* 0x000fe20007ffe0ff */
[----:B------:R-:W-:Y:S01]  /*0fe0*/  @!P2 IMAD.WIDE.U32 R12, R0, R12, R16 ;  /* 0x0000000c000ca225 */ /* 0x000fe200078e0010 */
[C---:B------:R-:W-:Y:S01]  /*0ff0*/  @!P1 LEA R28, P6, R24.reuse, R40, 0x2 ;  /* 0x00000028181c9211 */ /* 0x040fe200078c10ff */
[----:B------:R-:W1:Y:S02]  /*1000*/  @!P4 LDC.64 R16, c[0x0][0x3e0] ;  /* 0x0000f800ff10cb82 */ /* 0x000e640000000a00 */
[----:B----4-:R-:W-:Y:S01]  /*1010*/  @!P3 IMAD R18, R27, R20, RZ ;  /* 0x000000141b12b224 */ /* 0x010fe200078e02ff */
[----:B------:R-:W-:-:S02]  /*1020*/  @!P1 LEA.HI.X R29, R24, R41, R25, 0x2, P6 ;  /* 0x00000029181d9211 */ /* 0x000fc400030f1419 */
[----:B------:R-:W-:Y:S02]  /*1030*/  @!P2 IADD3 R0, PT, PT, R13, R39, RZ ;  /* 0x000000270d00a210 */ /* 0x000fe40007ffe0ff */
[C---:B------:R-:W-:Y:S01]  /*1040*/  @!P2 LEA R30, P6, R12.reuse, R42, 0x2 ;  /* 0x0000002a0c1ea211 */ /* 0x040fe200078c10ff */
[----:B------:R-:W-:Y:S02]  /*1050*/  @!P3 IMAD R41, R33, R21, R18 ;  /* 0x000000152129b224 */ /* 0x000fe400078e0212 */
[----:B------:R-:W4:Y:S01]  /*1060*/  @!P5 LDC.64 R18, c[0x0][0x3e0] ;  /* 0x0000f800ff12db82 */ /* 0x000f220000000a00 */
[----:B------:R-:W-:Y:S02]  /*1070*/  @!P2 LEA.HI.X R31, R12, R43, R0, 0x2, P6 ;  /* 0x0000002b0c1fa211 */ /* 0x000fe400030f1400 */
[----:B------:R-:W-:Y:S02]  /*1080*/  CS2R R12, SRZ ;  /* 0x00000000000c7805 */ /* 0x000fe4000001ff00 */
[----:B------:R-:W-:-:S02]  /*1090*/  @!P3 MOV R26, R86 ;  /* 0x00000056001ab202 */ /* 0x000fc40000000f00 */
[----:B------:R-:W-:Y:S02]  /*10a0*/  @!P3 MOV R27, R89 ;  /* 0x00000059001bb202 */ /* 0x000fe40000000f00 */
[----:B------:R-:W-:Y:S01]  /*10b0*/  IADD3 R25, PT, PT, R51, 0x70, RZ ;  /* 0x0000007033197810 */ /* 0x000fe20007ffe0ff */
[----:B------:R0:W3:Y:S01]  /*10c0*/  @!P1 LDG.E.64 R12, desc[UR12][R28.64] ;  /* 0x0000000c1c0c9981 */ /* 0x0000e2000c1e1b00 */
[----:B------:R-:W-:Y:S02]  /*10d0*/  @!P3 IMAD.WIDE.U32 R20, R33, R20, R26 ;  /* 0x000000142114b225 */ /* 0x000fe400078e001a */
[----:B------:R-:W-:Y:S01]  /*10e0*/  ISETP.GE.U32.AND P1, PT, R25, UR14, PT ;  /* 0x0000000e19007c0c */ /* 0x000fe2000bf26070 */
[----:B------:R-:W2:Y:S01]  /*10f0*/  @!P4 LDC.64 R26, c[0x0][0x390] ;  /* 0x0000e400ff1acb82 */ /* 0x000ea20000000a00 */
[----:B------:R-:W-:Y:S02]  /*1100*/  SHF.R.S32.HI R39, RZ, 0x1f, R25 ;  /* 0x0000001fff277819 */ /* 0x000fe40000011419 */
[----:B------:R-:W-:-:S02]  /*1110*/  @!P3 IADD3 R0, PT, PT, R21, R41, RZ ;  /* 0x000000291500b210 */ /* 0x000fc40007ffe0ff */
[C---:B0-----:R-:W-:Y:S02]  /*1120*/  @!P3 LEA R32, P6, R20.reuse, R14, 0x2 ;  /* 0x0000000e1420b211 */ /* 0x041fe400078c10ff */
[----:B------:R-:W-:Y:S01]  /*1130*/  ISETP.GE.AND.EX P1, PT, R39, UR15, PT, P1 ;  /* 0x0000000f27007c0c */ /* 0x000fe2000bf26310 */
[----:B------:R-:W0:Y:S01]  /*1140*/  @!P5 LDC.64 R28, c[0x0][0x390] ;  /* 0x0000e400ff1cdb82 */ /* 0x000e220000000a00 */
[----:B------:R-:W-:Y:S02]  /*1150*/  @!P3 LEA.HI.X R33, R20, R15, R0, 0x2, P6 ;  /* 0x0000000f1421b211 */ /* 0x000fe400030f1400 */
[----:B------:R-:W-:Y:S01]  /*1160*/  CS2R R14, SRZ ;  /* 0x00000000000e7805 */ /* 0x000fe2000001ff00 */
[----:B-1----:R-:W-:Y:S01]  /*1170*/  @!P4 IMAD R0, R35, R16, RZ ;  /* 0x000000102300c224 */ /* 0x002fe200078e02ff */
[----:B------:R-:W-:-:S03]  /*1180*/  IADD3 R24, PT, PT, R51, 0x78, RZ ;  /* 0x0000007833187810 */ /* 0x000fc60007ffe0ff */
[----:B------:R-:W-:Y:S01]  /*1190*/  @!P4 IMAD R41, R23, R17, R0 ;  /* 0x000000111729c224 */ /* 0x000fe200078e0200 */
[----:B------:R1:W3:Y:S01]  /*11a0*/  @!P2 LDG.E.64 R14, desc[UR12][R30.64] ;  /* 0x0000000c1e0ea981 */ /* 0x0002e2000c1e1b00 */
[----:B----4-:R-:W-:Y:S01]  /*11b0*/  @!P5 IMAD R0, R37, R18, RZ ;  /* 0x000000122500d224 */ /* 0x010fe200078e02ff */
[----:B------:R-:W-:Y:S02]  /*11c0*/  ISETP.GE.U32.AND P2, PT, R24, UR14, PT ;  /* 0x0000000e18007c0c */ /* 0x000fe4000bf46070 */
[----:B------:R-:W-:Y:S01]  /*11d0*/  SHF.R.S32.HI R37, RZ, 0x1f, R24 ;  /* 0x0000001fff257819 */ /* 0x000fe20000011418 */
[----:B------:R-:W4:Y:S03]  /*11e0*/  @!P1 LDC.64 R20, c[0x0][0x3e0] ;  /* 0x0000f800ff149b82 */ /* 0x000f260000000a00 */
[----:B------:R-:W-:Y:S02]  /*11f0*/  ISETP.GE.AND.EX P2, PT, R37, UR15, PT, P2 ;  /* 0x0000000f25007c0c */ /* 0x000fe4000bf46320 */
[----:B------:R-:W-:-:S02]  /*1200*/  @!P4 MOV R34, R86 ;  /* 0x000000560022c202 */ /* 0x000fc40000000f00 */
[-C--:B------:R-:W-:Y:S02]  /*1210*/  @!P4 MOV R35, R89.reuse ;  /* 0x000000590023c202 */ /* 0x080fe40000000f00 */
[----:B-1----:R-:W-:Y:S02]  /*1220*/  @!P5 MOV R30, R86 ;  /* 0x00000056001ed202 */ /* 0x002fe40000000f00 */
[----:B------:R-:W-:Y:S01]  /*1230*/  @!P5 MOV R31, R89 ;  /* 0x00000059001fd202 */ /* 0x000fe20000000f00 */
[----:B------:R-:W-:Y:S01]  /*1240*/  @!P4 IMAD.WIDE.U32 R34, R23, R16, R34 ;  /* 0x000000101722c225 */ /* 0x000fe200078e0022 */
[----:B------:R-:W-:-:S03]  /*1250*/  CS2R R16, SRZ ;  /* 0x0000000000107805 */ /* 0x000fc6000001ff00 */
[C---:B------:R-:W-:Y:S01]  /*1260*/  @!P5 IMAD R45, R22.reuse, R19, R0 ;  /* 0x00000013162dd224 */ /* 0x040fe200078e0200 */
[----:B------:R-:W-:Y:S01]  /*1270*/  IADD3 R0, PT, PT, R51, 0x80, RZ ;  /* 0x0000008033007810 */ /* 0x000fe20007ffe0ff */
[----:B------:R-:W-:Y:S01]  /*1280*/  @!P5 IMAD.WIDE.U32 R18, R22, R18, R30 ;  /* 0x000000121612d225 */ /* 0x000fe200078e001e */
[----:B------:R-:W-:Y:S01]  /*1290*/  @!P4 IADD3 R35, PT, PT, R35, R41, RZ ;  /* 0x000000292323c210 */ /* 0x000fe20007ffe0ff */
[----:B------:R-:W1:Y:S01]  /*12a0*/  @!P2 LDC.64 R22, c[0x0][0x3e0] ;  /* 0x0000f800ff16ab82 */ /* 0x000e620000000a00 */
[----:B--2---:R-:W-:Y:S01]  /*12b0*/  @!P4 LEA R40, P6, R34, R26, 0x2 ;  /* 0x0000001a2228c211 */ /* 0x004fe200078c10ff */
[----:B------:R2:W3:Y:S01]  /*12c0*/  @!P3 LDG.E.64 R16, desc[UR12][R32.64] ;  /* 0x0000000c2010b981 */ /* 0x0004e2000c1e1b00 */
[----:B------:R-:W-:Y:S02]  /*12d0*/  ISETP.GE.U32.AND P3, PT, R0, UR14, PT ;  /* 0x0000000e00007c0c */ /* 0x000fe4000bf66070 */
[----:B------:R-:W-:-:S03]  /*12e0*/  SHF.R.S32.HI R43, RZ, 0x1f, R0 ;  /* 0x0000001fff2b7819 */ /* 0x000fc60000011400 */
[----:B------:R-:W5:Y:S01]  /*12f0*/  @!P1 LDC.64 R30, c[0x0][0x390] ;  /* 0x0000e400ff1e9b82 */ /* 0x000f620000000a00 */
[----:B------:R-:W-:Y:S01]  /*1300*/  @!P4 LEA.HI.X R41, R34, R27, R35, 0x2, P6 ;  /* 0x0000001b2229c211 */ /* 0x000fe200030f1423 */
[----:B----4-:R-:W-:Y:S01]  /*1310*/  @!P1 IMAD R26, R39, R20, RZ ;  /* 0x00000014271a9224 */ /* 0x010fe200078e02ff */
[----:B------:R-:W-:Y:S02]  /*1320*/  @!P5 IADD3 R19, PT, PT, R19, R45, RZ ;  /* 0x0000002d1313d210 */ /* 0x000fe40007ffe0ff */
[C---:B0-----:R-:W-:Y:S02]  /*1330*/  @!P5 LEA R28, P6, R18.reuse, R28, 0x2 ;  /* 0x0000001c121cd211 */ /* 0x041fe400078c10ff */
[----:B------:R-:W-:Y:S01]  /*1340*/  ISETP.GE.AND.EX P3, PT, R43, UR15, PT, P3 ;  /* 0x0000000f2b007c0c */ /* 0x000fe2000bf66330 */
[----:B------:R-:W0:Y:S01]  /*1350*/  @!P2 LDC.64 R38, c[0x0][0x390] ;  /* 0x0000e400ff26ab82 */ /* 0x000e220000000a00 */
[----:B------:R-:W-:Y:S01]  /*1360*/  @!P5 LEA.HI.X R29, R18, R29, R19, 0x2, P6 ;  /* 0x0000001d121dd211 */ /* 0x000fe200030f1413 */
[----:B--2---:R-:W-:Y:S01]  /*1370*/  @!P1 IMAD R33, R25, R21, R26 ;  /* 0x0000001519219224 */ /* 0x004fe200078e021a */
[----:B------:R-:W-:-:S02]  /*1380*/  CS2R R18, SRZ ;  /* 0x0000000000127805 */ /* 0x000fc4000001ff00 */
[----:B------:R-:W-:Y:S02]  /*1390*/  @!P1 MOV R26, R86 ;  /* 0x00000056001a9202 */ /* 0x000fe40000000f00 */
[----:B------:R-:W-:Y:S02]  /*13a0*/  @!P1 MOV R27, R89 ;  /* 0x00000059001b9202 */ /* 0x000fe40000000f00 */
[----:B------:R-:W-:Y:S01]  /*13b0*/  IADD3 R36, PT, PT, R51, 0x88, RZ ;  /* 0x0000008833247810 */ /* 0x000fe20007ffe0ff */
[----:B------:R-:W2:Y:S01]  /*13c0*/  @!P4 LDG.E.64 R18, desc[UR12][R40.64] ;  /* 0x0000000c2812c981 */ /* 0x000ea2000c1e1b00 */
[----:B------:R-:W-:Y:S02]  /*13d0*/  @!P1 IMAD.WIDE.U32 R20, R25, R20, R26 ;  /* 0x0000001419149225 */ /* 0x000fe400078e001a */
[----:B------:R-:W-:Y:S01]  /*13e0*/  ISETP.GE.U32.AND P4, PT, R36, UR14, PT ;  /* 0x0000000e24007c0c */ /* 0x000fe2000bf86070 */
[----:B------:R-:W4:Y:S01]  /*13f0*/  @!P3 LDC.64 R26, c[0x0][0x3e0] ;  /* 0x0000f800ff1abb82 */ /* 0x000f220000000a00 */
[----:B------:R-:W-:Y:S01]  /*1400*/  SHF.R.S32.HI R55, RZ, 0x1f, R36 ;  /* 0x0000001fff377819 */ /* 0x000fe20000011424 */
[----:B-1----:R-:W-:Y:S01]  /*1410*/  @!P2 IMAD R37, R37, R22, RZ ;  /* 0x000000162525a224 */ /* 0x002fe200078e02ff */
[----:B------:R-:W-:-:S02]  /*1420*/  @!P1 IADD3 R21, PT, PT, R21, R33, RZ ;  /* 0x0000002115159210 */ /* 0x000fc40007ffe0ff */
[----:B------:R-:W-:Y:S02]  /*1430*/  ISETP.GE.AND.EX P4, PT, R55, UR15, PT, P4 ;  /* 0x0000000f37007c0c */ /* 0x000fe4000bf86340 */
[----:B------:R-:W-:Y:S01]  /*1440*/  @!P2 MOV R32, R86 ;  /* 0x000000560020a202 */ /* 0x000fe20000000f00 */
[----:B------:R-:W1:Y:S01]  /*1450*/  @!P3 LDC.64 R44, c[0x0][0x390] ;  /* 0x0000e400ff2cbb82 */ /* 0x000e620000000a00 */
[----:B------:R-:W-:Y:S01]  /*1460*/  @!P2 MOV R33, R89 ;  /* 0x000000590021a202 */ /* 0x000fe20000000f00 */
[----:B------:R-:W-:Y:S01]  /*1470*/  @!P2 IMAD R37, R24, R23, R37 ;  /* 0x000000171825a224 */ /* 0x000fe200078e0225 */
[----:B-----5:R-:W-:Y:S01]  /*1480*/  @!P1 LEA R34, P6, R20, R30, 0x2 ;  /* 0x0000001e14229211 */ /* 0x020fe200078c10ff */
[----:B------:R-:W-:-:S03]  /*1490*/  @!P2 IMAD.WIDE.U32 R22, R24, R22, R32 ;  /* 0x000000161816a225 */ /* 0x000fc600078e0020 */
[----:B------:R-:W-:Y:S02]  /*14a0*/  @!P1 LEA.HI.X R35, R20, R31, R21, 0x2, P6 ;  /* 0x0000001f14239211 */ /* 0x000fe400030f1415 */
[----:B------:R-:W-:Y:S02]  /*14b0*/  CS2R R20, SRZ ;  /* 0x0000000000147805 */ /* 0x000fe4000001ff00 */
[----:B------:R-:W-:Y:S01]  /*14c0*/  IADD3 R30, PT, PT, R51, 0x90, RZ ;  /* 0x00000090331e7810 */ /* 0x000fe20007ffe0ff */
[----:B------:R-:W5:Y:S01]  /*14d0*/  @!P4 LDC.64 R32, c[0x0][0x3e0] ;  /* 0x0000f800ff20cb82 */ /* 0x000f620000000a00 */
[----:B------:R-:W-:Y:S02]  /*14e0*/  @!P2 IADD3 R23, PT, PT, R23, R37, RZ ;  /* 0x000000251717a210 */ /* 0x000fe40007ffe0ff */
[----:B0-----:R-:W-:Y:S01]  /*14f0*/  @!P2 LEA R46, P6, R22, R38, 0x2 ;  /* 0x00000026162ea211 */ /* 0x001fe200078c10ff */
[----:B------:R0:W2:Y:S01]  /*1500*/  @!P5 LDG.E.64 R20, desc[UR12][R28.64] ;  /* 0x0000000c1c14d981 */ /* 0x0000a2000c1e1b00 */
[----:B------:R-:W-:-:S02]  /*1510*/  ISETP.GE.U32.AND P5, PT, R30, UR14, PT ;  /* 0x0000000e1e007c0c */ /* 0x000fc4000bfa6070 */
[----:B------:R-:W-:Y:S02]  /*1520*/  @!P2 LEA.HI.X R47, R22, R39, R23, 0x2, P6 ;  /* 0x00000027162fa211 */ /* 0x000fe400030f1417 */
[----:B------:R-:W-:Y:S02]  /*1530*/  CS2R R22, SRZ ;  /* 0x0000000000167805 */ /* 0x000fe4000001ff00 */
[----:B------:R-:W-:Y:S02]  /*1540*/  SHF.R.S32.HI R49, RZ, 0x1f, R30 ;  /* 0x0000001fff317819 */ /* 0x000fe4000001141e */
[----:B------:R-:W-:Y:S02]  /*1550*/  IADD3 R38, PT, PT, R51, 0x98, RZ ;  /* 0x0000009833267810 */ /* 0x000fe40007ffe0ff */
[----:B------:R-:W-:Y:S01]  /*1560*/  ISETP.GE.AND.EX P5, PT, R49, UR15, PT, P5 ;  /* 0x0000000f31007c0c */ /* 0x000fe2000bfa6350 */
[----:B----4-:R-:W-:Y:S01]  /*1570*/  @!P3 IMAD R43, R43, R26, RZ ;  /* 0x0000001a2b2bb224 */ /* 0x010fe200078e02ff */
[----:B------:R4:W2:Y:S01]  /*1580*/  @!P1 LDG.E.64 R22, desc[UR12][R34.64] ;  /* 0x0000000c22169981 */ /* 0x0008a2000c1e1b00 */
[----:B------:R-:W-:-:S02]  /*1590*/  ISETP.GE.U32.AND P1, PT, R38, UR14, PT ;  /* 0x0000000e26007c0c */ /* 0x000fc4000bf26070 */
[----:B------:R-:W-:Y:S01]  /*15a0*/  SHF.R.S32.HI R53, RZ, 0x1f, R38 ;  /* 0x0000001fff357819 */ /* 0x000fe20000011426 */
[----:B------:R-:W-:Y:S02]  /*15b0*/  @!P3 IMAD R37, R0, R27, R43 ;  /* 0x0000001b0025b224 */ /* 0x000fe400078e022b */
[----:B------:R-:W1:Y:S01]  /*15c0*/  @!P4 LDC.64 R42, c[0x0][0x390] ;  /* 0x0000e400ff2acb82 */ /* 0x000e620000000a00 */
[----:B------:R-:W-:Y:S02]  /*15d0*/  ISETP.GE.AND.EX P1, PT, R53, UR15, PT, P1 ;  /* 0x0000000f35007c0c */ /* 0x000fe4000bf26310 */
[----:B------:R-:W-:Y:S01]  /*15e0*/  IADD3 R31, PT, PT, R51, 0xa0, RZ ;  /* 0x000000a0331f7810 */ /* 0x000fe20007ffe0ff */
[----:B-----5:R-:W-:-:S03]  /*15f0*/  @!P4 IMAD R55, R55, R32, RZ ;  /* 0x000000203737c224 */ /* 0x020fc600078e02ff */
[----:B------:R-:W-:Y:S01]  /*1600*/  ISETP.GE.U32.AND P6, PT, R31, UR14, PT ;  /* 0x0000000e1f007c0c */ /* 0x000fe2000bfc6070 */
[----:B0-----:R-:W0:Y:S01]  /*1610*/  @!P5 LDC.64 R28, c[0x0][0x3e0] ;  /* 0x0000f800ff1cdb82 */ /* 0x001e220000000a00 */
[----:B------:R-:W-:Y:S02]  /*1620*/  SHF.R.S32.HI R39, RZ, 0x1f, R31 ;  /* 0x0000001fff277819 */ /* 0x000fe4000001141f */
[-C--:B----4-:R-:W-:Y:S02]  /*1630*/  @!P3 MOV R34, R86.reuse ;  /* 0x000000560022b202 */ /* 0x090fe40000000f00 */
[----:B------:R-:W-:Y:S02]  /*1640*/  @!P3 MOV R35, R89 ;  /* 0x000000590023b202 */ /* 0x000fe40000000f00 */
[----:B------:R-:W-:Y:S02]  /*1650*/  ISETP.GE.AND.EX P6, PT, R39, UR15, PT, P6 ;  /* 0x0000000f27007c0c */ /* 0x000fe4000bfc6360 */
[----:B------:R-:W-:Y:S01]  /*1660*/  CS2R R24, SRZ ;  /* 0x0000000000187805 */ /* 0x000fe2000001ff00 */
[----:B------:R-:W4:Y:S01]  /*1670*/  @!P1 LDC.64 R40, c[0x0][0x3e0] ;  /* 0x0000f800ff289b82 */ /* 0x000f220000000a00 */
[----:B------:R-:W-:Y:S01]  /*1680*/  @!P4 IMAD R33, R36, R33, R55 ;  /* 0x000000212421c224 */ /* 0x000fe200078e0237 */
[----:B------:R-:W-:Y:S01]  /*1690*/  @!P4 MOV R54, R86 ;  /* 0x000000560036c202 */ /* 0x000fe20000000f00 */
[----:B------:R-:W-:Y:S01]  /*16a0*/  @!P3 IMAD.WIDE.U32 R26, R0, R26, R34 ;  /* 0x0000001a001ab225 */ /* 0x000fe200078e0022 */
[----:B------:R-:W-:Y:S01]  /*16b0*/  @!P4 MOV R55, R89 ;  /* 0x000000590037c202 */ /* 0x000fe20000000f00 */
[----:B------:R-:W5:Y:S03]  /*16c0*/  @!P2 LDG.E.64 R24, desc[UR12][R46.64] ;  /* 0x0000000c2e18a981 */ /* 0x000f66000c1e1b00 */
[----:B------:R-:W4:Y:S01]  /*16d0*/  @!P5 LDC.64 R34, c[0x0][0x390] ;  /* 0x0000e400ff22db82 */ /* 0x000f220000000a00 */
[----:B------:R-:W-:Y:S01]  /*16e0*/  @!P3 IADD3 R0, PT, PT, R27, R37, RZ ;  /* 0x000000251b00b210 */ /* 0x000fe20007ffe0ff */
[----:B------:R-:W-:Y:S01]  /*16f0*/  @!P4 IMAD.WIDE.U32 R54, R36, R32, R54 ;  /* 0x000000202436c225 */ /* 0x000fe200078e0036 */
[----:B-1----:R-:W-:-:S04]  /*1700*/  @!P3 LEA R44, P2, R26, R44, 0x2 ;  /* 0x0000002c1a2cb211 */ /* 0x002fc800078410ff */
[----:B------:R-:W-:Y:S01]  /*1710*/  @!P3 LEA.HI.X R45, R26, R45, R0, 0x2, P2 ;  /* 0x0000002d1a2db211 */ /* 0x000fe200010f1400 */
[----:B------:R-:W1:Y:S01]  /*1720*/  @!P6 LDC.64 R36, c[0x0][0x3e0] ;  /* 0x0000f800ff24eb82 */ /* 0x000e620000000a00 */
[----:B------:R-:W-:Y:S02]  /*1730*/  @!P4 IADD3 R0, PT, PT, R55, R33, RZ ;  /* 0x000000213700c210 */ /* 0x000fe40007ffe0ff */
[C---:B------:R-:W-:Y:S01]  /*1740*/  @!P4 LEA R32, P2, R54.reuse, R42, 0x2 ;  /* 0x0000002a3620c211 */ /* 0x040fe200078410ff */
[----:B0-----:R-:W-:Y:S01]  /*1750*/  @!P5 IMAD R49, R49, R28, RZ ;  /* 0x0000001c3131d224 */ /* 0x001fe200078e02ff */
[----:B------:R-:W-:Y:S02]  /*1760*/  @!P5 MOV R42, R86 ;  /* 0x00000056002ad202 */ /* 0x000fe40000000f00 */
[----:B------:R-:W-:Y:S02]  /*1770*/  @!P4 LEA.HI.X R33, R54, R43, R0, 0x2, P2 ;  /* 0x0000002b3621c211 */ /* 0x000fe400010f1400 */
[----:B------:R-:W-:Y:S01]  /*1780*/  @!P5 MOV R43, R89 ;  /* 0x00000059002bd202 */ /* 0x000fe20000000f00 */
[----:B------:R-:W-:Y:S01]  /*1790*/  @!P5 IMAD R49, R30, R29, R49 ;  /* 0x0000001d1e31d224 */ /* 0x000fe200078e0231 */
[----:B------:R-:W-:Y:S01]  /*17a0*/  CS2R R26, SRZ ;  /* 0x00000000001a7805 */ /* 0x000fe2000001ff00 */
[----:B----4-:R-:W-:-:S02]  /*17b0*/  @!P1 IMAD R53, R53, R40, RZ ;  /* 0x0000002835359224 */ /* 0x010fc400078e02ff */
[----:B------:R-:W-:Y:S01]  /*17c0*/  @!P5 IMAD.WIDE.U32 R28, R30, R28, R42 ;  /* 0x0000001c1e1cd225 */ /* 0x000fe200078e002a */
[----:B------:R-:W-:Y:S01]  /*17d0*/  @!P1 MOV R52, R86 ;  /* 0x0000005600349202 */ /* 0x000fe20000000f00 */
[----:B------:R-:W0:Y:S01]  /*17e0*/  @!P1 LDC.64 R42, c[0x0][0x390] ;  /* 0x0000e400ff2a9b82 */ /* 0x000e220000000a00 */
[----:B------:R4:W5:Y:S02]  /*17f0*/  @!P3 LDG.E.64 R26, desc[UR12][R44.64] ;  /* 0x0000000c2c1ab981 */ /* 0x000964000c1e1b00 */
[----:B------:R-:W-:Y:S01]  /*1800*/  @!P5 IADD3 R29, PT, PT, R29, R49, RZ ;  /* 0x000000311d1dd210 */ /* 0x000fe20007ffe0ff */
[----:B------:R-:W-:Y:S01]  /*1810*/  @!P1 IMAD R49, R38, R41, R53 ;  /* 0x0000002926319224 */ /* 0x000fe200078e0235 */
[----:B------:R-:W-:Y:S02]  /*1820*/  @!P1 MOV R53, R89 ;  /* 0x0000005900359202 */ /* 0x000fe40000000f00 */
[----:B------:R-:W-:Y:S02]  /*1830*/  @!P5 LEA R34, P3, R28, R34, 0x2 ;  /* 0x000000221c22d211 */ /* 0x000fe400078610ff */
[----:B------:R-:W-:Y:S01]  /*1840*/  IADD3 R0, PT, PT, R51, 0xa8, RZ ;  /* 0x000000a833007810 */ /* 0x000fe20007ffe0ff */
[----:B------:R-:W-:Y:S01]  /*1850*/  @!P1 IMAD.WIDE.U32 R52, R38, R40, R52 ;  /* 0x0000002826349225 */ /* 0x000fe200078e0034 */
[----:B------:R-:W-:Y:S01]  /*1860*/  @!P5 LEA.HI.X R35, R28, R35, R29, 0x2, P3 ;  /* 0x000000231c23d211 */ /* 0x000fe200018f141d */
[----:B------:R-:W0:Y:S02]  /*1870*/  @!P6 LDC.64 R40, c[0x0][0x390] ;  /* 0x0000e400ff28eb82 */ /* 0x000e240000000a00 */
[----:B-1----:R-:W-:Y:S01]  /*1880*/  @!P6 IMAD R28, R39, R36, RZ ;  /* 0x00000024271ce224 */ /* 0x002fe200078e02ff */
[----:B------:R-:W-:-:S02]  /*1890*/  ISETP.GE.U32.AND P2, PT, R0, UR14, PT ;  /* 0x0000000e00007c0c */ /* 0x000fc4000bf46070 */
[----:B------:R-:W-:Y:S01]  /*18a0*/  SHF.R.S32.HI R55, RZ, 0x1f, R0 ;  /* 0x0000001fff377819 */ /* 0x000fe20000011400 */
[----:B------:R-:W-:Y:S01]  /*18b0*/  @!P6 IMAD R57, R31, R37, R28 ;  /* 0x000000251f39e224 */ /* 0x000fe200078e021c */
[----:B------:R-:W-:Y:S02]  /*18c0*/  CS2R R28, SRZ ;  /* 0x00000000001c7805 */ /* 0x000fe4000001ff00 */
[----:B------:R-:W-:Y:S02]  /*18d0*/  @!P6 MOV R38, R86 ;  /* 0x000000560026e202 */ /* 0x000fe40000000f00 */
[----:B------:R-:W-:Y:S02]  /*18e0*/  ISETP.GE.AND.EX P2, PT, R55, UR15, PT, P2 ;  /* 0x0000000f37007c0c */ /* 0x000fe4000bf46320 */
[----:B------:R-:W-:Y:S01]  /*18f0*/  @!P6 MOV R39, R89 ;  /* 0x000000590027e202 */ /* 0x000fe20000000f00 */
[----:B------:R1:W5:Y:S01]  /*1900*/  @!P4 LDG.E.64 R28, desc[UR12][R32.64] ;  /* 0x0000000c201cc981 */ /* 0x000362000c1e1b00 */
[----:B------:R-:W-:Y:S01]  /*1910*/  IADD3 R48, PT, PT, R51, 0xb0, RZ ;  /* 0x000000b033307810 */ /* 0x000fe20007ffe0ff */
[----:B------:R-:W-:Y:S01]  /*1920*/  @!P6 IMAD.WIDE.U32 R36, R31, R36, R38 ;  /* 0x000000241f24e225 */ /* 0x000fe200078e0026 */
[----:B------:R-:W-:-:S02]  /*1930*/  CS2R R30, SRZ ;  /* 0x00000000001e7805 */ /* 0x000fc4000001ff00 */
[----:B------:R-:W-:Y:S02]  /*1940*/  ISETP.GE.U32.AND P4, PT, R48, UR14, PT ;  /* 0x0000000e30007c0c */ /* 0x000fe4000bf86070 */
[----:B----4-:R-:W-:-:S03]  /*1950*/  SHF.R.S32.HI R45, RZ, 0x1f, R48 ;  /* 0x0000001fff2d7819 */ /* 0x010fc60000011430 */
[----:B------:R-:W4:Y:S01]  /*1960*/  @!P2 LDC.64 R46, c[0x0][0x3e0] ;  /* 0x0000f800ff2eab82 */ /* 0x000f220000000a00 */
[----:B------:R4:W5:Y:S01]  /*1970*/  @!P5 LDG.E.64 R30, desc[UR12][R34.64] ;  /* 0x0000000c221ed981 */ /* 0x000962000c1e1b00 */
[----:B------:R-:W-:Y:S02]  /*1980*/  ISETP.GE.AND.EX P4, PT, R45, UR15, PT, P4 ;  /* 0x0000000f2d007c0c */ /* 0x000fe4000bf86340 */
[----:B------:R-:W-:Y:S02]  /*1990*/  @!P1 IADD3 R39, PT, PT, R53, R49, RZ ;  /* 0x0000003135279210 */ /* 0x000fe40007ffe0ff */
[C---:B0-----:R-:W-:Y:S02]  /*19a0*/  @!P1 LEA R38, P5, R52.reuse, R42, 0x2 ;  /* 0x0000002a34269211 */ /* 0x041fe400078a10ff */
[----:B------:R-:W-:Y:S02]  /*19b0*/  IADD3 R58, PT, PT, R51, 0xb8, RZ ;  /* 0x000000b8333a7810 */ /* 0x000fe40007ffe0ff */
[----:B------:R-:W-:-:S02]  /*19c0*/  @!P1 LEA.HI.X R39, R52, R43, R39, 0x2, P5 ;  /* 0x0000002b34279211 */ /* 0x000fc400028f1427 */
[----:B-1----:R-:W-:Y:S02]  /*19d0*/  @!P6 IADD3 R32, PT, PT, R37, R57, RZ ;  /* 0x000000392520e210 */ /* 0x002fe40007ffe0ff */
[----:B------:R-:W-:Y:S01]  /*19e0*/  @!P6 LEA R40, P5, R36, R40, 0x2 ;  /* 0x000000282428e211 */ /* 0x000fe200078a10ff */
[----:B------:R-:W0:Y:S01]  /*19f0*/  @!P2 LDC.64 R56, c[0x0][0x390] ;  /* 0x0000e400ff38ab82 */ /* 0x000e220000000a00 */
[----:B------:R-:W-:Y:S02]  /*1a00*/  ISETP.GE.U32.AND P3, PT, R58, UR14, PT ;  /* 0x0000000e3a007c0c */ /* 0x000fe4000bf66070 */
[----:B------:R-:W-:Y:S02]  /*1a10*/  SHF.R.S32.HI R49, RZ, 0x1f, R58 ;  /* 0x0000001fff317819 */ /* 0x000fe4000001143a */
[----:B------:R-:W-:Y:S02]  /*1a20*/  @!P6 LEA.HI.X R41, R36, R41, R32, 0x2, P5 ;  /* 0x000000292429e211 */ /* 0x000fe400028f1420 */
[----:B------:R-:W-:Y:S01]  /*1a30*/  ISETP.GE.AND.EX P3, PT, R49, UR15, PT, P3 ;  /* 0x0000000f31007c0c */ /* 0x000fe2000bf66330 */
[----:B------:R-:W1:Y:S01]  /*1a40*/  @!P4 LDC.64 R36, c[0x0][0x3e0] ;  /* 0x0000f800ff24cb82 */ /* 0x000e620000000a00 */
[----:B------:R-:W-:-:S02]  /*1a50*/  CS2R R32, SRZ ;  /* 0x0000000000207805 */ /* 0x000fc4000001ff00 */
[----:B------:R-:W-:Y:S01]  /*1a60*/  IADD3 R60, PT, PT, R51, 0xc0, RZ ;  /* 0x000000c0333c7810 */ /* 0x000fe20007ffe0ff */
[----:B----4-:R-:W-:-:S03]  /*1a70*/  @!P2 IMAD R55, R55, R46, RZ ;  /* 0x0000002e3737a224 */ /* 0x010fc600078e02ff */
[----:B------:R-:W-:Y:S01]  /*1a80*/  SHF.R.S32.HI R53, RZ, 0x1f, R60 ;  /* 0x0000001fff357819 */ /* 0x000fe2000001143c */
[----:B------:R4:W5:Y:S01]  /*1a90*/  @!P1 LDG.E.64 R32, desc[UR12][R38.64] ;  /* 0x0000000c26209981 */ /* 0x000962000c1e1b00 */
[----:B------:R-:W-:-:S03]  /*1aa0*/  ISETP.GE.U32.AND P1, PT, R60, UR14, PT ;  /* 0x0000000e3c007c0c */ /* 0x000fc6000bf26070 */
[----:B------:R-:W3:Y:S01]  /*1ab0*/  @!P3 LDC.64 R42, c[0x0][0x3e0] ;  /* 0x0000f800ff2abb82 */ /* 0x000ee20000000a00 */
[----:B------:R-:W-:Y:S01]  /*1ac0*/  ISETP.GE.AND.EX P1, PT, R53, UR15, PT, P1 ;  /* 0x0000000f35007c0c */ /* 0x000fe2000bf26310 */
[----:B------:R-:W-:Y:S01]  /*1ad0*/  @!P2 IMAD R59, R0, R47, R55 ;  /* 0x0000002f003ba224 */ /* 0x000fe200078e0237 */
[----:B------:R-:W-:Y:S02]  /*1ae0*/  IADD3 R50, PT, PT, R51, 0xc8, RZ ;  /* 0x000000c833327810 */ /* 0x000fe40007ffe0ff */
[----:B------:R-:W-:Y:S02]  /*1af0*/  CS2R R34, SRZ ;  /* 0x0000000000227805 */ /* 0x000fe4000001ff00 */
[----:B------:R-:W-:Y:S02]  /*1b00*/  @!P2 MOV R54, R86 ;  /* 0x000000560036a202 */ /* 0x000fe40000000f00 */
[----:B------:R-:W-:Y:S02]  /*1b10*/  @!P2 MOV R55, R89 ;  /* 0x000000590037a202 */ /* 0x000fe40000000f00 */
[----:B------:R-:W-:Y:S01]  /*1b20*/  ISETP.GE.U32.AND P5, PT, R50, UR14, PT ;  /* 0x0000000e32007c0c */ /* 0x000fe2000bfa6070 */
[----:B------:R3:W5:Y:S01]  /*1b30*/  @!P6 LDG.E.64 R34, desc[UR12][R40.64] ;  /* 0x0000000c2822e981 */ /* 0x000762000c1e1b00 */
[----:B------:R-:W-:Y:S01]  /*1b40*/  SHF.R.S32.HI R61, RZ, 0x1f, R50 ;  /* 0x0000001fff3d7819 */ /* 0x000fe20000011432 */
[----:B------:R-:W-:-:S02]  /*1b50*/  @!P2 IMAD.WIDE.U32 R54, R0, R46, R54 ;  /* 0x0000002e0036a225 */ /* 0x000fc400078e0036 */
[----:B------:R-:W3:Y:S02]  /*1b60*/  @!P4 LDC.64 R46, c[0x0][0x390] ;  /* 0x0000e400ff2ecb82 */ /* 0x000ee40000000a00 */
[----:B-1----:R-:W-:Y:S01]  /*1b70*/  @!P4 IMAD R45, R45, R36, RZ ;  /* 0x000000242d2dc224 */ /* 0x002fe200078e02ff */
[----:B------:R-:W-:-:S03]  /*1b80*/  ISETP.GE.AND.EX P6, PT, R61, UR15, PT, P5 ;  /* 0x0000000f3d007c0c */ /* 0x000fc6000bfc6350 */
[----:B------:R-:W-:Y:S01]  /*1b90*/  @!P4 IMAD R63, R48, R37, R45 ;  /* 0x00000025303fc224 */ /* 0x000fe200078e022d */
[----:B------:R-:W-:Y:S01]  /*1ba0*/  @!P2 IADD3 R0, PT, PT, R55, R59, RZ ;  /* 0x0000003b3700a210 */ /* 0x000fe20007ffe0ff */
[----:B------:R-:W1:Y:S01]  /*1bb0*/  @!P3 LDC.64 R44, c[0x0][0x390] ;  /* 0x0000e400ff2cbb82 */ /* 0x000e620000000a00 */
[----:B0-----:R-:W-:-:S07]  /*1bc0*/  @!P2 LEA R56, P5, R54, R56, 0x2 ;  /* 0x000000383638a211 */ /* 0x001fce00078a10ff */
[----:B----4-:R-:W0:Y:S01]  /*1bd0*/  @!P1 LDC.64 R38, c[0x0][0x3e0] ;  /* 0x0000f800ff269b82 */ /* 0x010e220000000a00 */
[----:B------:R-:W-:Y:S01]  /*1be0*/  @!P2 LEA.HI.X R57, R54, R57, R0, 0x2, P5 ;  /* 0x000000393639a211 */ /* 0x000fe200028f1400 */
[----:B---3--:R-:W-:Y:S01]  /*1bf0*/  @!P3 IMAD R37, R49, R42, RZ ;  /* 0x0000002a3125b224 */ /* 0x008fe200078e02ff */
[----:B------:R-:W-:Y:S02]  /*1c00*/  @!P4 MOV R54, R86 ;  /* 0x000000560036c202 */ /* 0x000fe40000000f00 */
[----:B------:R-:W-:Y:S01]  /*1c10*/  @!P4 MOV R55, R89 ;  /* 0x000000590037c202 */ /* 0x000fe20000000f00 */
[----:B------:R-:W-:Y:S02]  /*1c20*/  @!P3 IMAD R67, R58, R43, R37 ;  /* 0x0000002b3a43b224 */ /* 0x000fe400078e0225 */
[----:B------:R-:W3:Y:S01]  /*1c30*/  @!P6 LDC.64 R40, c[0x0][0x3e0] ;  /* 0x0000f800ff28eb82 */ /* 0x000ee20000000a00 */
[----:B------:R-:W-:Y:S01]  /*1c40*/  @!P4 IMAD.WIDE.U32 R48, R48, R36, R54 ;  /* 0x000000243030c225 */ /* 0x000fe200078e0036 */
[----:B------:R-:W-:-:S02]  /*1c50*/  CS2R R36, SRZ ;  /* 0x0000000000247805 */ /* 0x000fc4000001ff00 */
[----:B------:R-:W-:Y:S02]  /*1c60*/  @!P3 MOV R54, R86 ;  /* 0x000000560036b202 */ /* 0x000fe40000000f00 */
[----:B------:R-:W-:Y:S02]  /*1c70*/  @!P3 MOV R55, R89 ;  /* 0x000000590037b202 */ /* 0x000fe40000000f00 */
[----:B------:R-:W-:Y:S01]  /*1c80*/  @!P4 IADD3 R49, PT, PT, R49, R63, RZ ;  /* 0x0000003f3131c210 */ /* 0x000fe20007ffe0ff */
[----:B------:R3:W4:Y:S01]  /*1c90*/  @!P2 LDG.E.64 R36, desc[UR12][R56.64] ;  /* 0x0000000c3824a981 */ /* 0x000722000c1e1b00 */
[----:B------:R-:W-:Y:S01]  /*1ca0*/  @!P3 IMAD.WIDE.U32 R58, R58, R42, R54 ;  /* 0x0000002a3a3ab225 */ /* 0x000fe200078e0036 */
[C---:B------:R-:W-:Y:S01]  /*1cb0*/  @!P4 LEA R54, P2, R48.reuse, R46, 0x2 ;  /* 0x0000002e3036c211 */ /* 0x040fe200078410ff */
[----:B------:R-:W2:Y:S01]  /*1cc0*/  @!P1 LDC.64 R42, c[0x0][0x390] ;  /* 0x0000e400ff2a9b82 */ /* 0x000ea20000000a00 */
[----:B------:R-:W-:Y:S02]  /*1cd0*/  IADD3 R0, PT, PT, R51, 0xd0, RZ ;  /* 0x000000d033007810 */ /* 0x000fe40007ffe0ff */
[----:B------:R-:W-:Y:S01]  /*1ce0*/  @!P4 LEA.HI.X R55, R48, R47, R49, 0x2, P2 ;  /* 0x0000002f3037c211 */ /* 0x000fe200010f1431 */
[----:B0-----:R-:W-:Y:S01]  /*1cf0*/  @!P1 IMAD R47, R53, R38, RZ ;  /* 0x00000026352f9224 */ /* 0x001fe200078e02ff */
[----:B------:R-:W-:-:S02]  /*1d00*/  @!P3 IADD3 R46, PT, PT, R59, R67, RZ ;  /* 0x000000433b2eb210 */ /* 0x000fc40007ffe0ff */
[----:B-1----:R-:W-:Y:S01]  /*1d10*/  @!P3 LEA R44, P2, R58, R44, 0x2 ;  /* 0x0000002c3a2cb211 */ /* 0x002fe200078410ff */
[----:B------:R-:W0:Y:S01]  /*1d20*/  @!P6 LDC.64 R48, c[0x0][0x390] ;  /* 0x0000e400ff30eb82 */ /* 0x000e220000000a00 */
[----:B------:R-:W-:Y:S02]  /*1d30*/  ISETP.GE.U32.AND P5, PT, R0, UR14, PT ;  /* 0x0000000e00007c0c */ /* 0x000fe4000bfa6070 */
[----:B------:R-:W-:Y:S01]  /*1d40*/  SHF.R.S32.HI R65, RZ, 0x1f, R0 ;  /* 0x0000001fff417819 */ /* 0x000fe20000011400 */
[----:B------:R-:W-:Y:S01]  /*1d50*/  @!P1 IMAD R59, R60, R39, R47 ;  /* 0x000000273c3b9224 */ /* 0x000fe200078e022f */
[----:B------:R-:W-:Y:S02]  /*1d60*/  @!P3 LEA.HI.X R45, R58, R45, R46, 0x2, P2 ;  /* 0x0000002d3a2db211 */ /* 0x000fe400010f142e */
[----:B------:R-:W-:Y:S02]  /*1d70*/  ISETP.GE.AND.EX P5, PT, R65, UR15, PT, P5 ;  /* 0x0000000f41007c0c */ /* 0x000fe4000bfa6350 */
[----:B------:R-:W-:-:S02]  /*1d80*/  @!P1 MOV R46, R86 ;  /* 0x00000056002e9202 */ /* 0x000fc40000000f00 */
[-C--:B------:R-:W-:Y:S01]  /*1d90*/  @!P1 MOV R47, R89.reuse ;  /* 0x00000059002f9202 */ /* 0x080fe20000000f00 */
[----:B---3--:R-:W-:Y:S02]  /*1da0*/  @!P6 IMAD R56, R61, R40, RZ ;  /* 0x000000283d38e224 */ /* 0x008fe400078e02ff */
[----:B------:R-:W-:Y:S01]  /*1db0*/  @!P1 IMAD.WIDE.U32 R60, R60, R38, R46 ;  /* 0x000000263c3c9225 */ /* 0x000fe200078e002e */
[----:B------:R-:W-:Y:S02]  /*1dc0*/  IADD3 R46, PT, PT, R51, 0xd8, RZ ;  /* 0x000000d8332e7810 */ /* 0x000fe40007ffe0ff */
[----:B------:R-:W-:Y:S02]  /*1dd0*/  CS2R R38, SRZ ;  /* 0x0000000000267805 */ /* 0x000fe4000001ff00 */
[----:B------:R-:W-:Y:S01]  /*1de0*/  @!P6 MOV R57, R89 ;  /* 0x000000590039e202 */ /* 0x000fe20000000f00 */
[----:B------:R-:W-:Y:S01]  /*1df0*/  @!P6 IMAD R69, R50, R41, R56 ;  /* 0x000000293245e224 */ /* 0x000fe200078e0238 */
[----:B------:R-:W-:Y:S01]  /*1e00*/  ISETP.GE.U32.AND P2, PT, R46, UR14, PT ;  /* 0x0000000e2e007c0c */ /* 0x000fe2000bf46070 */
[----:B------:R-:W1:Y:S01]  /*1e10*/  @!P5 LDC.64 R52, c[0x0][0x3e0] ;  /* 0x0000f800ff34db82 */ /* 0x000e620000000a00 */
[----:B------:R-:W-:Y:S01]  /*1e20*/  SHF.R.S32.HI R67, RZ, 0x1f, R46 ;  /* 0x0000001fff437819 */ /* 0x000fe2000001142e */
[----:B------:R-:W3:Y:S01]  /*1e30*/  @!P4 LDG.E.64 R38, desc[UR12][R54.64] ;  /* 0x0000000c3626c981 */ /* 0x000ee2000c1e1b00 */
[----:B------:R-:W-:-:S02]  /*1e40*/  @!P6 MOV R56, R86 ;  /* 0x000000560038e202 */ /* 0x000fc40000000f00 */
[----:B------:R-:W-:Y:S02]  /*1e50*/  ISETP.GE.AND.EX P2, PT, R67, UR15, PT, P2 ;  /* 0x0000000f43007c0c */ /* 0x000fe4000bf46320 */
[----:B------:R-:W-:Y:S01]  /*1e60*/  @!P1 IADD3 R47, PT, PT, R61, R59, RZ ;  /* 0x0000003b3d2f9210 */ /* 0x000fe20007ffe0ff */
[----:B------:R-:W-:Y:S01]  /*1e70*/  @!P6 IMAD.WIDE.U32 R40, R50, R40, R56 ;  /* 0x000000283228e225 */ /* 0x000fe200078e0038 */
[C---:B--2---:R-:W-:Y:S02]  /*1e80*/  @!P1 LEA R62, P4, R60.reuse, R42, 0x2 ;  /* 0x0000002a3c3e9211 */ /* 0x044fe400078810ff */
[----:B------:R-:W-:Y:S01]  /*1e90*/  CS2R R56, SRZ ;  /* 0x0000000000387805 */ /* 0x000fe2000001ff00 */
[----:B------:R-:W2:Y:S01]  /*1ea0*/  @!P5 LDC.64 R72, c[0x0][0x390] ;  /* 0x0000e400ff48db82 */ /* 0x000ea20000000a00 */
[----:B------:R-:W-:Y:S02]  /*1eb0*/  @!P1 LEA.HI.X R63, R60, R43, R47, 0x2, P4 ;  /* 0x0000002b3c3f9211 */ /* 0x000fe400020f142f */
[----:B------:R-:W-:-:S02]  /*1ec0*/  @!P6 IADD3 R41, PT, PT, R41, R69, RZ ;  /* 0x000000452929e210 */ /* 0x000fc40007ffe0ff */
[----:B------:R1:W3:Y:S01]  /*1ed0*/  @!P3 LDG.E.64 R56, desc[UR12][R44.64] ;  /* 0x0000000c2c38b981 */ /* 0x0002e2000c1e1b00 */
[C---:B0-----:R-:W-:Y:S02]  /*1ee0*/  @!P6 LEA R48, P4, R40.reuse, R48, 0x2 ;  /* 0x000000302830e211 */ /* 0x041fe400078810ff */
[----:B------:R-:W-:Y:S02]  /*1ef0*/  IADD3 R47, PT, PT, R51, 0xe0, RZ ;  /* 0x000000e0332f7810 */ /* 0x000fe40007ffe0ff */
[----:B------:R-:W-:Y:S02]  /*1f00*/  @!P6 LEA.HI.X R49, R40, R49, R41, 0x2, P4 ;  /* 0x000000312831e211 */ /* 0x000fe400020f1429 */
[----:B------:R-:W0:Y:S01]  /*1f10*/  @!P2 LDC.64 R40, c[0x0][0x3e0] ;  /* 0x0000f800ff28ab82 */ /* 0x000e220000000a00 */
[----:B------:R-:W-:Y:S02]  /*1f20*/  ISETP.GE.U32.AND P3, PT, R47, UR14, PT ;  /* 0x0000000e2f007c0c */ /* 0x000fe4000bf66070 */
[----:B------:R-:W-:-:S02]  /*1f30*/  SHF.R.S32.HI R91, RZ, 0x1f, R47 ;  /* 0x0000001fff5b7819 */ /* 0x000fc4000001142f */
[----:B------:R-:W-:Y:S02]  /*1f40*/  CS2R R58, SRZ ;  /* 0x00000000003a7805 */ /* 0x000fe4000001ff00 */
[----:B------:R-:W-:Y:S02]  /*1f50*/  IADD3 R69, PT, PT, R51, 0xe8, RZ ;  /* 0x000000e833457810 */ /* 0x000fe40007ffe0ff */
[----:B------:R-:W-:Y:S01]  /*1f60*/  ISETP.GE.AND.EX P3, PT, R91, UR15, PT, P3 ;  /* 0x0000000f5b007c0c */ /* 0x000fe2000bf66330 */
[----:B-1----:R-:W-:Y:S01]  /*1f70*/  @!P5 IMAD R65, R65, R52, RZ ;  /* 0x000000344141d224 */ /* 0x002fe200078e02ff */
[----:B------:R-:W-:Y:S01]  /*1f80*/  @!P5 MOV R42, R86 ;  /* 0x00000056002ad202 */ /* 0x000fe20000000f00 */
[----:B------:R1:W3:Y:S01]  /*1f90*/  @!P1 LDG.E.64 R58, desc[UR12][R62.64] ;  /* 0x0000000c3e3a9981 */ /* 0x0002e2000c1e1b00 */
[----:B------:R-:W-:Y:S02]  /*1fa0*/  @!P5 MOV R43, R89 ;  /* 0x00000059002bd202 */ /* 0x000fe40000000f00 */
[----:B------:R-:W-:-:S02]  /*1fb0*/  CS2R R60, SRZ ;  /* 0x00000000003c7805 */ /* 0x000fc4000001ff00 */
[----:B------:R-:W-:Y:S01]  /*1fc0*/  IADD3 R66, PT, PT, R51, 0xf0, RZ ;  /* 0x000000f033427810 */ /* 0x000fe20007ffe0ff */
[----:B------:R-:W1:Y:S01]  /*1fd0*/  @!P2 LDC.64 R44, c[0x0][0x390] ;  /* 0x0000e400ff2cab82 */ /* 0x000e620000000a00 */
[----:B------:R-:W-:Y:S02]  /*1fe0*/  ISETP.GE.U32.AND P1, PT, R69, UR14, PT ;  /* 0x0000000e45007c0c */ /* 0x000fe4000bf26070 */
[----:B------:R-:W-:Y:S01]  /*1ff0*/  SHF.R.S32.HI R71, RZ, 0x1f, R69 ;  /* 0x0000001fff477819 */ /* 0x000fe20000011445 */
[C---:B------:R-:W-:Y:S02]  /*2000*/  @!P5 IMAD R55, R0.reuse, R53, R65 ;  /* 0x000000350037d224 */ /* 0x040fe400078e0241 */
[----:B------:R-:W-:Y:S01]  /*2010*/  @!P5 IMAD.WIDE.U32 R42, R0, R52, R42 ;  /* 0x00000034002ad225 */ /* 0x000fe200078e002a */
[----:B------:R-:W-:Y:S01]  /*2020*/  ISETP.GE.U32.AND P4, PT, R66, UR14, PT ;  /* 0x0000000e42007c0c */ /* 0x000fe2000bf86070 */
[----:B------:R1:W3:Y:S01]  /*2030*/  @!P6 LDG.E.64 R60, desc[UR12][R48.64] ;  /* 0x0000000c303ce981 */ /* 0x0002e2000c1e1b00 */
[----:B------:R-:W-:Y:S01]  /*2040*/  SHF.R.S32.HI R65, RZ, 0x1f, R66 ;  /* 0x0000001fff417819 */ /* 0x000fe20000011442 */
[----:B------:R-:W1:Y:S01]  /*2050*/  @!P3 LDC.64 R52, c[0x0][0x3e0] ;  /* 0x0000f800ff34bb82 */ /* 0x000e620000000a00 */
[----:B------:R-:W-:-:S02]  /*2060*/  ISETP.GE.AND.EX P1, PT, R71, UR15, PT, P1 ;  /* 0x0000000f47007c0c */ /* 0x000fc4000bf26310 */
[----:B------:R-:W-:Y:S02]  /*2070*/  @!P5 IADD3 R0, PT, PT, R43, R55, RZ ;  /* 0x000000372b00d210 */ /* 0x000fe40007ffe0ff */
[C---:B--2---:R-:W-:Y:S02]  /*2080*/  @!P5 LEA R72, P6, R42.reuse, R72, 0x2 ;  /* 0x000000482a48d211 */ /* 0x044fe400078c10ff */
[----:B------:R-:W-:Y:S01]  /*2090*/  ISETP.GE.AND.EX P4, PT, R65, UR15, PT, P4 ;  /* 0x0000000f41007c0c */ /* 0x000fe2000bf86340 */
[----:B0-----:R-:W-:Y:S01]  /*20a0*/  @!P2 IMAD R67, R67, R40, RZ ;  /* 0x000000284343a224 */ /* 0x001fe200078e02ff */
[----:B------:R-:W-:Y:S02]  /*20b0*/  @!P5 LEA.HI.X R73, R42, R73, R0, 0x2, P6 ;  /* 0x000000492a49d211 */ /* 0x000fe400030f1400 */
[----:B------:R-:W-:Y:S02]  /*20c0*/  @!P2 MOV R42, R86 ;  /* 0x00000056002aa202 */ /* 0x000fe40000000f00 */
[----:B------:R-:W-:Y:S01]  /*20d0*/  @!P2 MOV R43, R89 ;  /* 0x00000059002ba202 */ /* 0x000fe20000000f00 */
[C---:B------:R-:W-:Y:S01]  /*20e0*/  @!P2 IMAD R93, R46.reuse, R41, R67 ;  /* 0x000000292e5da224 */ /* 0x040fe200078e0243 */
[----:B------:R-:W-:Y:S01]  /*20f0*/  IADD3 R0, PT, PT, R51, 0xf8, RZ ;  /* 0x000000f833007810 */ /* 0x000fe20007ffe0ff */
[----:B------:R-:W0:Y:S01]  /*2100*/  @!P1 LDC.64 R54, c[0x0][0x3e0] ;  /* 0x0000f800ff369b82 */ /* 0x000e220000000a00 */
[----:B------:R-:W-:Y:S01]  /*2110*/  @!P2 IMAD.WIDE.U32 R40, R46, R40, R42 ;  /* 0x000000282e28a225 */ /* 0x000fe200078e002a */
[----:B-1----:R-:W-:-:S02]  /*2120*/  CS2R R62, SRZ ;  /* 0x00000000003e7805 */ /* 0x002fc4000001ff00 */
[----:B------:R-:W-:-:S04]  /*2130*/  ISETP.GE.U32.AND P6, PT, R0, UR14, PT ;  /* 0x0000000e00007c0c */ /* 0x000fc8000bfc6070 */
[----:B------:R-:W1:Y:S01]  /*2140*/  @!P3 LDC.64 R42, c[0x0][0x390] ;  /* 0x0000e400ff2abb82 */ /* 0x000e620000000a00 */
[----:B------:R-:W-:Y:S01]  /*2150*/  SHF.R.S32.HI R67, RZ, 0x1f, R0 ;  /* 0x0000001fff437819 */ /* 0x000fe20000011400 */
[----:B------:R-:W2:Y:S01]  /*2160*/  @!P5 LDG.E.64 R62, desc[UR12][R72.64] ;  /* 0x0000000c483ed981 */ /* 0x000ea2000c1e1b00 */
[----:B------:R-:W-:-:S05]  /*2170*/  @!P2 IADD3 R41, PT, PT, R41, R93, RZ ;  /* 0x0000005d2929a210 */ /* 0x000fca0007ffe0ff */
[----:B------:R-:W1:Y:S01]  /*2180*/  @!P4 LDC.64 R50, c[0x0][0x3e0] ;  /* 0x0000f800ff32cb82 */ /* 0x000e620000000a00 */
[----:B------:R-:W-:Y:S02]  /*2190*/  ISETP.GE.AND.EX P6, PT, R67, UR15, PT, P6 ;  /* 0x0000000f43007c0c */ /* 0x000fe4000bfc6360 */
[----:B------:R-:W-:Y:S01]  /*21a0*/  @!P2 LEA R44, P5, R40, R44, 0x2 ;  /* 0x0000002c282ca211 */ /* 0x000fe200078a10ff */
[----:B------:R-:W-:-:S03]  /*21b0*/  @!P3 IMAD R46, R91, R52, RZ ;  /* 0x000000345b2eb224 */ /* 0x000fc600078e02ff */
[----:B------:R-:W-:Y:S01]  /*21c0*/  @!P2 LEA.HI.X R45, R40, R45, R41, 0x2, P5 ;  /* 0x0000002d282da211 */ /* 0x000fe200028f1429 */
[----:B------:R-:W1:Y:S01]  /*21d0*/  @!P1 LDC.64 R48, c[0x0][0x390] ;  /* 0x0000e400ff309b82 */ /* 0x000e620000000a00 */
[----:B------:R-:W-:Y:S02]  /*21e0*/  @!P3 MOV R40, R86 ;  /* 0x000000560028b202 */ /* 0x000fe40000000f00 */
[----:B------:R-:W-:Y:S01]  /*21f0*/  @!P3 MOV R41, R89 ;  /* 0x000000590029b202 */ /* 0x000fe20000000f00 */
[C---:B------:R-:W-:Y:S02]  /*2200*/  @!P3 IMAD R91, R47.reuse, R53, R46 ;  /* 0x000000352f5bb224 */ /* 0x040fe400078e022e */
[----:B------:R-:W-:Y:S02]  /*2210*/  @!P3 IMAD.WIDE.U32 R52, R47, R52, R40 ;  /* 0x000000342f34b225 */ /* 0x000fe400078e0028 */
[----:B------:R-:W5:Y:S02]  /*2220*/  @!P4 LDC.64 R46, c[0x0][0x390] ;  /* 0x0000e400ff2ecb82 */ /* 0x000f640000000a00 */
[----:B0-----:R-:W-:Y:S01]  /*2230*/  @!P1 IMAD R64, R71, R54, RZ ;  /* 0x0000003647409224 */ /* 0x001fe200078e02ff */
[----:B------:R-:W-:-:S05]  /*2240*/  @!P3 IADD3 R53, PT, PT, R53, R91, RZ ;  /* 0x0000005b3535b210 */ /* 0x000fca0007ffe0ff */
[----:B------:R-:W0:Y:S01]  /*2250*/  @!P6 LDC.64 R40, c[0x0][0x3e0] ;  /* 0x0000f800ff28eb82 */ /* 0x000e220000000a00 */
[C---:B-1----:R-:W-:Y:S01]  /*2260*/  @!P3 LEA R42, P5, R52.reuse, R42, 0x2 ;  /* 0x0000002a342ab211 */ /* 0x042fe200078a10ff */
[----:B------:R-:W-:Y:S01]  /*2270*/  @!P1 IMAD R71, R69, R55, R64 ;  /* 0x0000003745479224 */ /* 0x000fe200078e0240 */
[----:B------:R-:W-:Y:S01]  /*2280*/  @!P1 MOV R64, R86 ;  /* 0x0000005600409202 */ /* 0x000fe20000000f00 */
[----:B------:R-:W-:Y:S01]  /*2290*/  @!P4 IMAD R68, R65, R50, RZ ;  /* 0x000000324144c224 */ /* 0x000fe200078e02ff */
[----:B------:R-:W-:Y:S02]  /*22a0*/  @!P1 MOV R65, R89 ;  /* 0x0000005900419202 */ /* 0x000fe40000000f00 */
[----:B------:R-:W-:Y:S02]  /*22b0*/  @!P3 LEA.HI.X R43, R52, R43, R53, 0x2, P5 ;  /* 0x0000002b342bb211 */ /* 0x000fe400028f1435 */
[----:B------:R-:W-:Y:S02]  /*22c0*/  @!P4 MOV R52, R86 ;  /* 0x000000560034c202 */ /* 0x000fe40000000f00 */
[----:B------:R-:W-:Y:S01]  /*22d0*/  @!P4 MOV R53, R89 ;  /* 0x000000590035c202 */ /* 0x000fe20000000f00 */
[----:B------:R-:W-:-:S04]  /*22e0*/  @!P1 IMAD.WIDE.U32 R54, R69, R54, R64 ;  /* 0x0000003645369225 */ /* 0x000fc800078e0040 */
[C---:B------:R-:W-:Y:S02]  /*22f0*/  @!P4 IMAD R69, R66.reuse, R51, R68 ;  /* 0x000000334245c224 */ /* 0x040fe400078e0244 */
[----:B------:R-:W-:Y:S02]  /*2300*/  @!P4 IMAD.WIDE.U32 R52, R66, R50, R52 ;  /* 0x000000324234c225 */ /* 0x000fe400078e0034 */
[----:B------:R-:W1:Y:S01]  /*2310*/  @!P6 LDC.64 R50, c[0x0][0x390] ;  /* 0x0000e400ff32eb82 */ /* 0x000e620000000a00 */
[----:B------:R-:W-:Y:S02]  /*2320*/  @!P1 IADD3 R71, PT, PT, R55, R71, RZ ;  /* 0x0000004737479210 */ /* 0x000fe40007ffe0ff */
[----:B------:R-:W-:Y:S02]  /*2330*/  @!P1 LEA R48, P5, R54, R48, 0x2 ;  /* 0x0000003036309211 */ /* 0x000fe400078a10ff */
[----:B------:R-:W-:Y:S02]  /*2340*/  CS2R R64, SRZ ;  /* 0x0000000000407805 */ /* 0x000fe4000001ff00 */
[----:B------:R-:W-:-:S02]  /*2350*/  @!P4 IADD3 R53, PT, PT, R53, R69, RZ ;  /* 0x000000453535c210 */ /* 0x000fc40007ffe0ff */
[----:B------:R-:W-:Y:S01]  /*2360*/  @!P1 LEA.HI.X R49, R54, R49, R71, 0x2, P5 ;  /* 0x0000003136319211 */ /* 0x000fe200028f1447 */
[----:B0-----:R-:W-:Y:S01]  /*2370*/  @!P6 IMAD R67, R67, R40, RZ ;  /* 0x000000284343e224 */ /* 0x001fe200078e02ff */
[C---:B-----5:R-:W-:Y:S01]  /*2380*/  @!P4 LEA R46, P5, R52.reuse, R46, 0x2 ;  /* 0x0000002e342ec211 */ /* 0x060fe200078a10ff */
[----:B------:R0:W5:Y:S03]  /*2390*/  @!P2 LDG.E.64 R64, desc[UR12][R44.64] ;  /* 0x0000000c2c40a981 */ /* 0x000166000c1e1b00 */
[----:B------:R-:W-:Y:S01]  /*23a0*/  @!P4 LEA.HI.X R47, R52, R47, R53, 0x2, P5 ;  /* 0x0000002f342fc211 */ /* 0x000fe200028f1435 */
[----:B------:R-:W-:Y:S01]  /*23b0*/  @!P6 IMAD R53, R0, R41, R67 ;  /* 0x000000290035e224 */ /* 0x000fe200078e0243 */
[----:B------:R-:W-:Y:S02]  /*23c0*/  CS2R R66, SRZ ;  /* 0x0000000000427805 */ /* 0x000fe4000001ff00 */
[----:B------:R-:W-:-:S02]  /*23d0*/  CS2R R68, SRZ ;  /* 0x0000000000447805 */ /* 0x000fc4000001ff00 */
[----:B0-----:R-:W-:Y:S02]  /*23e0*/  @!P6 MOV R44, R86 ;  /* 0x00000056002ce202 */ /* 0x001fe40000000f00 */
[----:B------:R0:W5:Y:S01]  /*23f0*/  @!P3 LDG.E.64 R66, desc[UR12][R42.64] ;  /* 0x0000000c2a42b981 */ /* 0x000162000c1e1b00 */
[----:B------:R-:W-:Y:S02]  /*2400*/  @!P6 MOV R45, R89 ;  /* 0x00000059002de202 */ /* 0x000fe40000000f00 */
[----:B------:R-:W-:Y:S01]  /*2410*/  CS2R R70, SRZ ;  /* 0x0000000000467805 */ /* 0x000fe2000001ff00 */
[----:B------:R-:W5:Y:S01]  /*2420*/  @!P1 LDG.E.64 R68, desc[UR12][R48.64] ;  /* 0x0000000c30449981 */ /* 0x000f62000c1e1b00 */
[----:B------:R-:W-:Y:S01]  /*2430*/  @!P6 IMAD.WIDE.U32 R40, R0, R40, R44 ;  /* 0x000000280028e225 */ /* 0x000fe200078e002c */
[----:B------:R-:W-:-:S03]  /*2440*/  CS2R R72, SRZ ;  /* 0x0000000000487805 */ /* 0x000fc6000001ff00 */
[----:B------:R-:W5:Y:S01]  /*2450*/  @!P4 LDG.E.64 R70, desc[UR12][R46.64] ;  /* 0x0000000c2e46c981 */ /* 0x000f62000c1e1b00 */
[----:B------:R-:W-:Y:S02]  /*2460*/  @!P6 IADD3 R0, PT, PT, R41, R53, RZ ;  /* 0x000000352900e210 */ /* 0x000fe40007ffe0ff */
[----:B-1----:R-:W-:-:S04]  /*2470*/  @!P6 LEA R50, P1, R40, R50, 0x2 ;  /* 0x000000322832e211 */ /* 0x002fc800078210ff */
[----:B------:R-:W-:-:S05]  /*2480*/  @!P6 LEA.HI.X R51, R40, R51, R0, 0x2, P1 ;  /* 0x000000332833e211 */ /* 0x000fca00008f1400 */
[----:B------:R-:W5:Y:S01]  /*2490*/  @!P6 LDG.E.64 R72, desc[UR12][R50.64] ;  /* 0x0000000c3248e981 */ /* 0x000f62000c1e1b00 */
[----:B------:R-:W-:Y:S01]  /*24a0*/  FMUL.FTZ R41, R81, R81 ;  /* 0x0000005151297220 */ /* 0x000fe20000410000 */
[----:B------:R-:W-:Y:S01]  /*24b0*/  FMUL.FTZ R45, R79, R79 ;  /* 0x0000004f4f2d7220 */ /* 0x000fe20000410000 */
[C---:B------:R-:W-:Y:S02]  /*24c0*/  FADD.FTZ R0, R80.reuse, R81 ;  /* 0x0000005150007221 */ /* 0x040fe40000010000 */
[----:B------:R-:W-:Y:S01]  /*24d0*/  FFMA.FTZ R41, R80, R80, R41 ;  /* 0x0000005050297223 */ /* 0x000fe20000010029 */
[C---:B------:R-:W-:Y:S01]  /*24e0*/  FFMA.FTZ R40, R78.reuse, R78, R45 ;  /* 0x0000004e4e287223 */ /* 0x040fe2000001002d */
[----:B0-----:R-:W-:Y:S01]  /*24f0*/  FADD.FTZ R43, R78, R79 ;  /* 0x0000004f4e2b7221 */ /* 0x001fe20000010000 */
[----:B------:R-:W-:Y:S01]  /*2500*/  FADD.FTZ R0, RZ, R0 ;  /* 0x00000000ff007221 */ /* 0x000fe20000010000 */
[----:B------:R-:W-:-:S03]  /*2510*/  FADD.FTZ R41, RZ, R41 ;  /* 0x00000029ff297221 */ /* 0x000fc60000010000 */
[----:B------:R-:W-:Y:S01]  /*2520*/  FADD.FTZ R0, R0, R43 ;  /* 0x0000002b00007221 */ /* 0x000fe20000010000 */
[----:B------:R-:W-:Y:S01]  /*2530*/  FADD.FTZ R40, R41, R40 ;  /* 0x0000002829287221 */ /* 0x000fe20000010000 */
[----:B------:R-:W-:-:S04]  /*2540*/  FADD.FTZ R41, R76, R77 ;  /* 0x0000004d4c297221 */ /* 0x000fc80000010000 */
[----:B------:R-:W-:Y:S01]  /*2550*/  FADD.FTZ R0, R0, R41 ;  /* 0x0000002900007221 */ /* 0x000fe20000010000 */
[----:B------:R-:W-:Y:S01]  /*2560*/  FADD.FTZ R41, R74, R75 ;  /* 0x0000004b4a297221 */ /* 0x000fe20000010000 */
[----:B------:R-:W-:-:S03]  /*2570*/  FMUL.FTZ R45, R77, R77 ;  /* 0x0000004d4d2d7220 */ /* 0x000fc60000410000 */
[----:B------:R-:W-:Y:S01]  /*2580*/  FADD.FTZ R0, R0, R41 ;  /* 0x0000002900007221 */ /* 0x000fe20000010000 */
[----:B------:R-:W-:Y:S01]  /*2590*/  FADD.FTZ R41, R2, R3 ;  /* 0x0000000302297221 */ /* 0x000fe20000010000 */
[----:B------:R-:W-:Y:S01]  /*25a0*/  FFMA.FTZ R45, R76, R76, R45 ;  /* 0x0000004c4c2d7223 */ /* 0x000fe2000001002d */
[----:B------:R-:W-:Y:S02]  /*25b0*/  FMUL.FTZ R43, R75, R75 ;  /* 0x0000004b4b2b7220 */ /* 0x000fe40000410000 */
        /* <DEDUP_REMOVED lines=55> */
[----:B------:R-:W-:-:S02]  /*2930*/  FADD.FTZ R0, R0, R41 ;  /* 0x0000002900007221 */ /* 0x000fc40000010000 */
[----:B------:R-:W-:Y:S01]  /*2940*/  FADD.FTZ R40, R40, R43 ;  /* 0x0000002b28287221 */ /* 0x000fe20000010000 */
[----:B------:R-:W-:Y:S01]  /*2950*/  FFMA.FTZ R45, R22, R22, R45 ;  /* 0x00000016162d7223 */ /* 0x000fe2000001002d */
[----:B------:R-:W-:Y:S01]  /*2960*/  FMUL.FTZ R43, R25, R25 ;  /* 0x00000019192b7220 */ /* 0x000fe20000410000 */
[----:B------:R-:W-:Y:S02]  /*2970*/  FADD.FTZ R41, R26, R27 ;  /* 0x0000001b1a297221 */ /* 0x000fe40000010000 */
        /* <DEDUP_REMOVED lines=24> */
[----:B----4-:R-:W-:Y:S01]  /*2b00*/  FADD.FTZ R41, R36, R37 ;  /* 0x0000002524297221 */ /* 0x010fe20000010000 */
[----:B------:R-:W-:Y:S01]  /*2b10*/  FADD.FTZ R40, R40, R43 ;  /* 0x0000002b28287221 */ /* 0x000fe20000010000 */
[----:B------:R-:W-:Y:S01]  /*2b20*/  FFMA.FTZ R45, R34, R34, R45 ;  /* 0x00000022222d7223 */ /* 0x000fe2000001002d */
[----:B------:R-:W-:Y:S01]  /*2b30*/  FMUL.FTZ R43, R37, R37 ;  /* 0x00000025252b7220 */ /* 0x000fe20000410000 */
[----:B------:R-:W-:-:S02]  /*2b40*/  FADD.FTZ R0, R0, R41 ;  /* 0x0000002900007221 */ /* 0x000fc40000010000 */
[----:B------:R-:W-:Y:S01]  /*2b50*/  FADD.FTZ R40, R40, R45 ;  /* 0x0000002d28287221 */ /* 0x000fe20000010000 */
[----:B------:R-:W-:-:S04]  /*2b60*/  FFMA.FTZ R43, R36, R36, R43 ;  /* 0x00000024242b7223 */ /* 0x000fc8000001002b */
[----:B------:R-:W-:Y:S01]  /*2b70*/  FADD.FTZ R40, R40, R43 ;  /* 0x0000002b28287221 */ /* 0x000fe20000010000 */
[----:B---3--:R-:W-:Y:S01]  /*2b80*/  FADD.FTZ R41, R38, R39 ;  /* 0x0000002726297221 */ /* 0x008fe20000010000 */
[----:B------:R-:W-:-:S03]  /*2b90*/  FMUL.FTZ R45, R39, R39 ;  /* 0x00000027272d7220 */ /* 0x000fc60000410000 */
[----:B------:R-:W-:Y:S01]  /*2ba0*/  FADD.FTZ R0, R0, R41 ;  /* 0x0000002900007221 */ /* 0x000fe20000010000 */
[----:B------:R-:W-:-:S04]  /*2bb0*/  FFMA.FTZ R45, R38, R38, R45 ;  /* 0x00000026262d7223 */ /* 0x000fc8000001002d */
[----:B------:R-:W-:Y:S01]  /*2bc0*/  FADD.FTZ R40, R40, R45 ;  /* 0x0000002d28287221 */ /* 0x000fe20000010000 */
[----:B------:R-:W-:Y:S01]  /*2bd0*/  FMUL.FTZ R43, R57, R57 ;  /* 0x00000039392b7220 */ /* 0x000fe20000410000 */
[----:B------:R-:W-:-:S03]  /*2be0*/  FADD.FTZ R41, R56, R57 ;  /* 0x0000003938297221 */ /* 0x000fc60000010000 */
[----:B------:R-:W-:Y:S01]  /*2bf0*/  FFMA.FTZ R43, R56, R56, R43 ;  /* 0x00000038382b7223 */ /* 0x000fe2000001002b */
[----:B------:R-:W-:-:S03]  /*2c00*/  FADD.FTZ R0, R0, R41 ;  /* 0x0000002900007221 */ /* 0x000fc60000010000 */
        /* <DEDUP_REMOVED lines=11> */
[----:B--2---:R-:W-:Y:S01]  /*2cc0*/  FMUL.FTZ R45, R63, R63 ;  /* 0x0000003f3f2d7220 */ /* 0x004fe20000410000 */
[----:B------:R-:W-:-:S03]  /*2cd0*/  FADD.FTZ R41, R62, R63 ;  /* 0x0000003f3e297221 */ /* 0x000fc60000010000 */
[----:B------:R-:W-:Y:S01]  /*2ce0*/  FFMA.FTZ R45, R62, R62, R45 ;  /* 0x0000003e3e2d7223 */ /* 0x000fe2000001002d */
[----:B------:R-:W-:-:S03]  /*2cf0*/  FADD.FTZ R0, R0, R41 ;  /* 0x0000002900007221 */ /* 0x000fc60000010000 */
[----:B------:R-:W-:Y:S01]  /*2d00*/  FADD.FTZ R40, R40, R45 ;  /* 0x0000002d28287221 */ /* 0x000fe20000010000 */
[----:B------:R-:W-:Y:S01]  /*2d10*/  ISETP.GT.AND P1, PT, R82, 0x1e, PT ;  /* 0x0000001e5200780c */ /* 0x000fe20003f24270 */
[----:B-----5:R-:W-:Y:S01]  /*2d20*/  FMUL.FTZ R43, R65, R65 ;  /* 0x00000041412b7220 */ /* 0x020fe20000410000 */
[----:B------:R-:W-:-:S03]  /*2d30*/  FADD.FTZ R41, R64, R65 ;  /* 0x0000004140297221 */ /* 0x000fc60000010000 */
[----:B------:R-:W-:Y:S01]  /*2d40*/  FFMA.FTZ R43, R64, R64, R43 ;  /* 0x00000040402b7223 */ /* 0x000fe2000001002b */
[----:B------:R-:W-:-:S03]  /*2d50*/  FADD.FTZ R0, R0, R41 ;  /* 0x0000002900007221 */ /* 0x000fc60000010000 */
[----:B------:R-:W-:Y:S01]  /*2d60*/  FADD.FTZ R40, R40, R43 ;  /* 0x0000002b28287221 */ /* 0x000fe20000010000 */
[----:B------:R-:W-:Y:S01]  /*2d70*/  FMUL.FTZ R45, R67, R67 ;  /* 0x00000043432d7220 */ /* 0x000fe20000410000 */
[----:B------:R-:W-:-:S03]  /*2d80*/  FADD.FTZ R41, R66, R67 ;  /* 0x0000004342297221 */ /* 0x000fc60000010000 */
        /* <DEDUP_REMOVED lines=12> */
[----:B------:R-:W-:Y:S01]  /*2e50*/  FADD.FTZ R40, R40, R45 ;  /* 0x0000002d28287221 */ /* 0x000fe20000010000 */
[----:B------:R-:W-:Y:S01]  /*2e60*/  FMUL.FTZ R43, R73, R73 ;  /* 0x00000049492b7220 */ /* 0x000fe20000410000 */
[----:B------:R-:W-:-:S03]  /*2e70*/  FADD.FTZ R41, R72, R73 ;  /* 0x0000004948297221 */ /* 0x000fc60000010000 */
[----:B------:R-:W-:Y:S01]  /*2e80*/  FFMA.FTZ R43, R72, R72, R43 ;  /* 0x00000048482b7223 */ /* 0x000fe2000001002b */
[----:B------:R-:W-:-:S03]  /*2e90*/  FADD.FTZ R41, R0, R41 ;  /* 0x0000002900297221 */ /* 0x000fc60000010000 */
[----:B------:R-:W-:Y:S02]  /*2ea0*/  FADD.FTZ R40, R40, R43 ;  /* 0x0000002b28287221 */ /* 0x000fe40000010000 */
        /* <DEDUP_REMOVED lines=39> */
.L_x_3754:
[----:B------:R-:W-:Y:S05]  /*3120*/  BSYNC.RECONVERGENT B0 ;  /* 0x0000000000007941 */ /* 0x000fea0003800200 */
.L_x_3753:
        /* <DEDUP_REMOVED lines=54> */
.L_x_3756:
[----:B------:R-:W-:Y:S05]  /*3490*/  BSYNC.RECONVERGENT B0 ;  /* 0x0000000000007941 */ /* 0x000fea0003800200 */
.L_x_3755:
[----:B------:R-:W4:Y:S02]  /*34a0*/  LDCU UR4, c[0x0][0x370] ;  /* 0x00006e00ff0477ac */ /* 0x000f240008000800 */
[----:B----4-:R-:W-:-:S09]  /*34b0*/  UISETP.GE.U32.AND UP0, UPT, UR4, 0x2, UPT ;  /* 0x000000020400788c */ /* 0x010fd2000bf06070 */
[----:B------:R-:W-:Y:S05]  /*34c0*/  BRA.U !UP0, `(.L_x_3757) ;  /* 0x0000001508587547 */ /* 0x000fea000b800000 */
[----:B------:R-:W-:Y:S05]  /*34d0*/  @P3 BRA `(.L_x_3758) ;  /* 0x0000000000903947 */ /* 0x000fea0003800000 */
[----:B------:R-:W4:Y:S01]  /*34e0*/  LDCU UR4, c[0x0][0x374] ;  /* 0x00006e80ff0477ac */ /* 0x000f220008000800 */
[----:B--2---:R-:W2:Y:S01]  /*34f0*/  LDC R46, c[0x0][0x370] ;  /* 0x0000dc00ff2e7b82 */ /* 0x004ea20000000800 */
[----:B------:R-:W5:Y:S01]  /*3500*/  S2R R44, SR_CTAID.Y ;  /* 0x00000000002c7919 */ /* 0x000f620000002600 */
[----:B-1----:R-:W-:Y:S01]  /*3510*/  LOP3.LUT R45, R83, 0x1, RZ, 0xc0, !PT ;  /* 0x00000001532d7812 */ /* 0x002fe200078ec0ff */
[----:B------:R-:W1:Y:S05]  /*3520*/  S2R R53, SR_CTAID.X ;  /* 0x0000000000357919 */ /* 0x000e6a0000002500 */
[----:B------:R-:W0:Y:S08]  /*3530*/  LDC.64 R42, c[0x0][0x3b8] ;  /* 0x0000ee00ff2a7b82 */ /* 0x000e300000000a00 */
[----:B---3--:R-:W3:Y:S01]  /*3540*/  LDC.64 R40, c[0x0][0x3b0] ;  /* 0x0000ec00ff287b82 */ /* 0x008ee20000000a00 */
[----:B----4-:R-:W-:-:S04]  /*3550*/  IMAD R47, R45, UR4, RZ ;  /* 0x000000042d2f7c24 */ /* 0x010fc8000f8e02ff */
[----:B--2---:R-:W-:-:S05]  /*3560*/  IMAD R50, R47, R46, RZ ;  /* 0x0000002e2f327224 */ /* 0x004fca00078e02ff */
[----:B------:R-:W-:Y:S02]  /*3570*/  SHF.L.U32 R51, R50, 0x1, RZ ;  /* 0x0000000132337819 */ /* 0x000fe400000006ff */
[----:B------:R-:W-:-:S03]  /*3580*/  LOP3.LUT P1, R50, R83, 0x2, RZ, 0xc0, !PT ;  /* 0x0000000253327812 */ /* 0x000fc6000782c0ff */
[----:B0-----:R-:W-:Y:S01]  /*3590*/  IMAD.WIDE R42, R51, 0x4, R42 ;  /* 0x00000004332a7825 */ /* 0x001fe200078e022a */
[----:B------:R-:W-:Y:S02]  /*35a0*/  SEL R46, R46, RZ, !P1 ;  /* 0x000000ff2e2e7207 */ /* 0x000fe40004800000 */
[----:B-----5:R-:W-:Y:S01]  /*35b0*/  IADD3 R51, PT, PT, R47, R44, RZ ;  /* 0x0000002c2f337210 */ /* 0x020fe20007ffe0ff */
[----:B-1----:R-:W-:Y:S01]  /*35c0*/  IMAD R53, R53, UR4, R44 ;  /* 0x0000000435357c24 */ /* 0x002fe2000f8e022c */
[----:B------:R-:W-:Y:S02]  /*35d0*/  ISETP.NE.AND P1, PT, R46, -0x1, PT ;  /* 0xffffffff2e00780c */ /* 0x000fe40003f25270 */
[----:B------:R-:W-:Y:S01]  /*35e0*/  IADD3 R47, PT, PT, -R50, 0x1, RZ ;  /* 0x00000001322f7810 */ /* 0x000fe20007ffe1ff */
[----:B------:R-:W-:-:S04]  /*35f0*/  IMAD.WIDE.U32 R42, R53, 0x8, R42 ;  /* 0x00000008352a7825 */ /* 0x000fc800078e002a */
        /* <DEDUP_REMOVED lines=8> */
.L_x_3759:
        /* <DEDUP_REMOVED lines=10> */
.L_x_3758:
        /* <DEDUP_REMOVED lines=18> */
.L_x_3761:
[----:B------:R-:W-:Y:S01]  /*3840*/  ISETP.NE.AND P5, PT, RZ, UR8, PT ;  /* 0x00000008ff007c0c */ /* 0x000fe2000bfa5270 */
[----:B--2---:R-:W2:Y:S01]  /*3850*/  S2R R46, SR_CTAID.X ;  /* 0x00000000002e7919 */ /* 0x004ea20000002500 */
[----:B------:R-:W-:Y:S01]  /*3860*/  UIADD3 UR9, UPT, UPT, UR4, 0x1, URZ ;  /* 0x0000000104097890 */ /* 0x000fe2000fffe0ff */
[----:B----4-:R-:W-:Y:S02]  /*3870*/  MOV R51, UR6 ;  /* 0x0000000600337c02 */ /* 0x010fe40008000f00 */
[----:B------:R-:W-:Y:S02]  /*3880*/  ISETP.NE.OR P5, PT, R0, RZ, !P5 ;  /* 0x000000ff0000720c */ /* 0x000fe40006fa5670 */
[----:B------:R-:W3:Y:S11]  /*3890*/  S2R R0, SR_TID.X ;  /* 0x0000000000007919 */ /* 0x000ef60000002100 */
[----:B------:R-:W4:Y:S01]  /*38a0*/  @!P5 LDC R40, c[0x0][0x374] ;  /* 0x0000dd00ff28db82 */ /* 0x000f220000000800 */
[----:B------:R-:W-:-:S07]  /*38b0*/  @!P5 LOP3.LUT R41, R83, 0x1, RZ, 0xc0, !PT ;  /* 0x000000015329d812 */ /* 0x000fce00078ec0ff */
[----:B-1----:R-:W1:Y:S01]  /*38c0*/  @!P5 LDC R45, c[0x0][0x370] ;  /* 0x0000dc00ff2ddb82 */ /* 0x002e620000000800 */
[----:B--2---:R-:W-:-:S07]  /*38d0*/  ISETP.NE.AND P2, PT, R46, UR9, PT ;  /* 0x000000092e007c0c */ /* 0x004fce000bf45270 */
[----:B------:R-:W2:Y:S01]  /*38e0*/  @!P5 LDC.64 R42, c[0x0][0x3b8] ;  /* 0x0000ee00ff2adb82 */ /* 0x000ea20000000a00 */
[----:B---3--:R-:W-:Y:S01]  /*38f0*/  ISETP.NE.OR P2, PT, R0, RZ, !P2 ;  /* 0x000000ff0000720c */ /* 0x008fe20005745670 */
[----:B----4-:R-:W-:-:S04]  /*3900*/  @!P5 IMAD R40, R41, R40, RZ ;  /* 0x000000282928d224 */ /* 0x010fc800078e02ff */
[----:B-1----:R-:W-:-:S08]  /*3910*/  @!P5 IMAD R45, R40, R45, RZ ;  /* 0x0000002d282dd224 */ /* 0x002fd000078e02ff */
[----:B------:R-:W1:Y:S01]  /*3920*/  @!P2 LDC R47, c[0x0][0x374] ;  /* 0x0000dd00ff2fab82 */ /* 0x000e620000000800 */
[----:B------:R-:W-:Y:S02]  /*3930*/  @!P2 LOP3.LUT R50, R83, 0x1, RZ, 0xc0, !PT ;  /* 0x000000015332a812 */ /* 0x000fe400078ec0ff */
[----:B------:R-:W-:-:S05]  /*3940*/  @!P5 SHF.L.U32 R45, R45, 0x1, RZ ;  /* 0x000000012d2dd819 */ /* 0x000fca00000006ff */
[----:B------:R-:W3:Y:S01]  /*3950*/  @!P2 LDC R44, c[0x0][0x370] ;  /* 0x0000dc00ff2cab82 */ /* 0x000ee20000000800 */
[----:B--2---:R-:W-:-:S04]  /*3960*/  @!P5 IMAD.WIDE R42, R45, 0x4, R42 ;  /* 0x000000042d2ad825 */ /* 0x004fc800078e022a */
[----:B------:R-:W-:-:S03]  /*3970*/  @!P5 IMAD.WIDE.U32 R42, R51, 0x8, R42 ;  /* 0x00000008332ad825 */ /* 0x000fc600078e002a */
[----:B------:R-:W2:Y:S03]  /*3980*/  @!P2 LDC.64 R40, c[0x0][0x3b8] ;  /* 0x0000ee00ff28ab82 */ /* 0x000ea60000000a00 */
[----:B------:R-:W0:Y:S01]  /*3990*/  @!P5 LDG.E.64 R42, desc[UR12][R42.64] ;  /* 0x0000000c2a2ad981 */ /* 0x000e22000c1e1b00 */
[----:B-1----:R-:W-:-:S04]  /*39a0*/  @!P2 IMAD R45, R50, R47, RZ ;  /* 0x0000002f322da224 */ /* 0x002fc800078e02ff */
[----:B---3--:R-:W-:-:S05]  /*39b0*/  @!P2 IMAD R44, R45, R44, RZ ;  /* 0x0000002c2d2ca224 */ /* 0x008fca00078e02ff */
[----:B------:R-:W-:-:S05]  /*39c0*/  @!P2 SHF.L.U32 R45, R44, 0x1, RZ ;  /* 0x000000012c2da819 */ /* 0x000fca00000006ff */
[----:B--2---:R-:W-:Y:S01]  /*39d0*/  @!P2 IMAD.WIDE R40, R45, 0x4, R40 ;  /* 0x000000042d28a825 */ /* 0x004fe200078e0228 */
[----:B------:R-:W-:-:S05]  /*39e0*/  MOV R45, UR7 ;  /* 0x00000007002d7c02 */ /* 0x000fca0008000f00 */
[----:B------:R-:W-:-:S06]  /*39f0*/  @!P2 IMAD.WIDE.U32 R40, R45, 0x8, R40 ;  /* 0x000000082d28a825 */ /* 0x000fcc00078e0028 */
[----:B------:R-:W2:Y:S01]  /*3a00*/  @!P2 LDG.E.64 R40, desc[UR12][R40.64] ;  /* 0x0000000c2828a981 */ /* 0x000ea2000c1e1b00 */
[----:B------:R-:W-:Y:S02]  /*3a10*/  UIADD3 UR9, UPT, UPT, UR4, 0x2, URZ ;  /* 0x0000000204097890 */ /* 0x000fe4000fffe0ff */
[----:B------:R-:W-:-:S04]  /*3a20*/  UIADD3 UR10, UPT, UPT, UR4, 0x3, URZ ;  /* 0x00000003040a7890 */ /* 0x000fc8000fffe0ff */
[C---:B------:R-:W-:Y:S01]  /*3a30*/  ISETP.NE.AND P1, PT, R46.reuse, UR9, PT ;  /* 0x000000092e007c0c */ /* 0x040fe2000bf25270 */
[----:B------:R-:W-:Y:S01]  /*3a40*/  UIADD3 UR20, UPT, UPT, UR4, 0x4, URZ ;  /* 0x0000000404147890 */ /* 0x000fe2000fffe0ff */
[----:B------:R-:W-:Y:S02]  /*3a50*/  ISETP.NE.AND P4, PT, R46, UR10, PT ;  /* 0x0000000a2e007c0c */ /* 0x000fe4000bf85270 */
[C---:B------:R-:W-:Y:S02]  /*3a60*/  ISETP.NE.OR P1, PT, R0.reuse, RZ, !P1 ;  /* 0x000000ff0000720c */ /* 0x040fe40004f25670 */
[----:B------:R-:W-:Y:S01]  /*3a70*/  ISETP.NE.OR P4, PT, R0, RZ, !P4 ;  /* 0x000000ff0000720c */ /* 0x000fe20006785670 */
[----:B------:R-:W-:Y:S01]  /*3a80*/  UIADD3 UR9, UPT, UPT, UR4, 0x5, URZ ;  /* 0x0000000504097890 */ /* 0x000fe2000fffe0ff */
[----:B------:R-:W-:Y:S01]  /*3a90*/  ISETP.NE.AND P3, PT, R46, UR20, PT ;  /* 0x000000142e007c0c */ /* 0x000fe2000bf65270 */
[----:B------:R-:W-:-:S03]  /*3aa0*/  UIADD3 UR10, UPT, UPT, UR4, 0x6, URZ ;  /* 0x00000006040a7890 */ /* 0x000fc6000fffe0ff */
[----:B------:R-:W-:Y:S02]  /*3ab0*/  ISETP.NE.OR P3, PT, R0, RZ, !P3 ;  /* 0x000000ff0000720c */ /* 0x000fe40005f65670 */
[----:B------:R-:W-:-:S03]  /*3ac0*/  ISETP.NE.AND P6, PT, R46, UR9, PT ;  /* 0x000000092e007c0c */ /* 0x000fc6000bfc5270 */
[----:B------:R-:W1:Y:S01]  /*3ad0*/  @!P1 LDC R50, c[0x0][0x374] ;  /* 0x0000dd00ff329b82 */ /* 0x000e620000000800 */
[----:B------:R-:W-:-:S07]  /*3ae0*/  ISETP.NE.OR P6, PT, R0, RZ, !P6 ;  /* 0x000000ff0000720c */ /* 0x000fce00077c5670 */
[----:B------:R-:W3:Y:S01]  /*3af0*/  @!P1 LDC R47, c[0x0][0x370] ;  /* 0x0000dc00ff2f9b82 */ /* 0x000ee20000000800 */
[----:B------:R-:W-:-:S07]  /*3b00*/  UIADD3 UR9, UPT, UPT, UR4, 0x7, URZ ;  /* 0x0000000704097890 */ /* 0x000fce000fffe0ff */
[----:B------:R-:W4:Y:S08]  /*3b10*/  @!P4 LDC R51, c[0x0][0x374] ;  /* 0x0000dd00ff33cb82 */ /* 0x000f300000000800 */
[----:B------:R-:W5:Y:S08]  /*3b20*/  @!P4 LDC R45, c[0x0][0x370] ;  /* 0x0000dc00ff2dcb82 */ /* 0x000f700000000800 */
[----:B------:R-:W3:Y:S01]  /*3b30*/  @!P3 LDC R52, c[0x0][0x374] ;  /* 0x0000dd00ff34bb82 */ /* 0x000ee20000000800 */
[----:B------:R-:W-:-:S07]  /*3b40*/  @!P4 LOP3.LUT R54, R83, 0x1, RZ, 0xc0, !PT ;  /* 0x000000015336c812 */ /* 0x000fce00078ec0ff */
[----:B------:R-:W3:Y:S01]  /*3b50*/  @!P3 LDC R44, c[0x0][0x370] ;  /* 0x0000dc00ff2cbb82 */ /* 0x000ee20000000800 */
[----:B------:R-:W-:Y:S01]  /*3b60*/  MOV R93, UR15 ;  /* 0x0000000f005d7c02 */ /* 0x000fe20008000f00 */
[----:B0-----:R-:W-:Y:S01]  /*3b70*/  @!P5 FADD.FTZ R48, R48, R42 ;  /* 0x0000002a3030d221 */ /* 0x001fe20000010000 */
[----:B------:R-:W-:Y:S01]  /*3b80*/  @!P5 FADD.FTZ R49, R49, R43 ;  /* 0x0000002b3131d221 */ /* 0x000fe20000010000 */
[----:B------:R-:W-:-:S04]  /*3b90*/  ISETP.NE.AND P5, PT, R46, UR10, PT ;  /* 0x0000000a2e007c0c */ /* 0x000fc8000bfa5270 */
[----:B------:R-:W-:Y:S01]  /*3ba0*/  ISETP.NE.OR P5, PT, R0, RZ, !P5 ;  /* 0x000000ff0000720c */ /* 0x000fe20006fa5670 */
[----:B------:R-:W0:Y:S01]  /*3bb0*/  @!P6 LDC R43, c[0x0][0x374] ;  /* 0x0000dd00ff2beb82 */ /* 0x000e220000000800 */
[----:B--2---:R-:W-:Y:S01]  /*3bc0*/  @!P2 FADD.FTZ R48, R48, R40 ;  /* 0x000000283030a221 */ /* 0x004fe20000010000 */
[----:B------:R-:W-:Y:S01]  /*3bd0*/  @!P2 FADD.FTZ R49, R49, R41 ;  /* 0x000000293131a221 */ /* 0x000fe20000010000 */
[----:B------:R-:W-:-:S05]  /*3be0*/  ISETP.NE.AND P2, PT, R46, UR9, PT ;  /* 0x000000092e007c0c */ /* 0x000fca000bf45270 */
[----:B------:R-:W2:Y:S01]  /*3bf0*/  @!P6 LDC R46, c[0x0][0x370] ;  /* 0x0000dc00ff2eeb82 */ /* 0x000ea20000000800 */
[----:B------:R-:W-:Y:S02]  /*3c00*/  @!P1 LOP3.LUT R41, R83, 0x1, RZ, 0xc0, !PT ;  /* 0x0000000153299812 */ /* 0x000fe400078ec0ff */
[----:B------:R-:W-:-:S05]  /*3c10*/  ISETP.NE.OR P2, PT, R0, RZ, !P2 ;  /* 0x000000ff0000720c */ /* 0x000fca0005745670 */
[----:B------:R-:W2:Y:S01]  /*3c20*/  @!P5 LDC R42, c[0x0][0x374] ;  /* 0x0000dd00ff2adb82 */ /* 0x000ea20000000800 */
[----:B-1----:R-:W-:Y:S02]  /*3c30*/  @!P1 IMAD R40, R41, R50, RZ ;  /* 0x0000003229289224 */ /* 0x002fe400078e02ff */
[----:B----4-:R-:W-:Y:S01]  /*3c40*/  @!P4 IMAD R50, R54, R51, RZ ;  /* 0x000000333632c224 */ /* 0x010fe200078e02ff */
[----:B------:R-:W-:-:S03]  /*3c50*/  @!P3 LOP3.LUT R41, R83, 0x1, RZ, 0xc0, !PT ;  /* 0x000000015329b812 */ /* 0x000fc600078ec0ff */
[----:B-----5:R-:W-:Y:S01]  /*3c60*/  @!P4 IMAD R45, R50, R45, RZ ;  /* 0x0000002d322dc224 */ /* 0x020fe200078e02ff */
[----:B------:R-:W1:Y:S01]  /*3c70*/  @!P5 LDC R55, c[0x0][0x370] ;  /* 0x0000dc00ff37db82 */ /* 0x000e620000000800 */
[----:B---3--:R-:W-:Y:S01]  /*3c80*/  @!P3 IMAD R41, R41, R52, RZ ;  /* 0x000000342929b224 */ /* 0x008fe200078e02ff */
[----:B------:R-:W-:-:S06]  /*3c90*/  @!P6 LOP3.LUT R52, R83, 0x1, RZ, 0xc0, !PT ;  /* 0x000000015334e812 */ /* 0x000fcc00078ec0ff */
[----:B------:R-:W3:Y:S01]  /*3ca0*/  @!P2 LDC R50, c[0x0][0x374] ;  /* 0x0000dd00ff32ab82 */ /* 0x000ee20000000800 */
[----:B0-----:R-:W-:Y:S01]  /*3cb0*/  @!P6 IMAD R43, R52, R43, RZ ;  /* 0x0000002b342be224 */ /* 0x001fe200078e02ff */
[----:B------:R-:W-:Y:S01]  /*3cc0*/  @!P5 LOP3.LUT R51, R83, 0x1, RZ, 0xc0, !PT ;  /* 0x000000015333d812 */ /* 0x000fe200078ec0ff */
[----:B------:R-:W-:Y:S02]  /*3cd0*/  @!P1 IMAD R47, R40, R47, RZ ;  /* 0x0000002f282f9224 */ /* 0x000fe400078e02ff */
[----:B------:R-:W-:Y:S02]  /*3ce0*/  @!P3 IMAD R44, R41, R44, RZ ;  /* 0x0000002c292cb224 */ /* 0x000fe400078e02ff */
[----:B--2---:R-:W-:Y:S01]  /*3cf0*/  @!P6 IMAD R46, R43, R46, RZ ;  /* 0x0000002e2b2ee224 */ /* 0x004fe200078e02ff */
[----:B------:R-:W0:Y:S01]  /*3d00*/  @!P1 LDC.64 R40, c[0x0][0x3b8] ;  /* 0x0000ee00ff289b82 */ /* 0x000e220000000a00 */
[----:B------:R-:W-:Y:S01]  /*3d10*/  @!P5 IMAD R52, R51, R42, RZ ;  /* 0x0000002a3334d224 */ /* 0x000fe200078e02ff */
[----:B------:R-:W-:-:S06]  /*3d20*/  @!P2 LOP3.LUT R53, R83, 0x1, RZ, 0xc0, !PT ;  /* 0x000000015335a812 */ /* 0x000fcc00078ec0ff */
[----:B------:R-:W2:Y:S08]  /*3d30*/  @!P4 LDC.64 R42, c[0x0][0x3b8] ;  /* 0x0000ee00ff2acb82 */ /* 0x000eb00000000a00 */
[----:B------:R-:W4:Y:S01]  /*3d40*/  @!P2 LDC R54, c[0x0][0x370] ;  /* 0x0000dc00ff36ab82 */ /* 0x000f220000000800 */
[----:B---3--:R-:W-:Y:S01]  /*3d50*/  @!P2 IMAD R53, R53, R50, RZ ;  /* 0x000000323535a224 */ /* 0x008fe200078e02ff */
[----:B------:R-:W-:-:S06]  /*3d60*/  @!P1 SHF.L.U32 R47, R47, 0x1, RZ ;  /* 0x000000012f2f9819 */ /* 0x000fcc00000006ff */
[----:B------:R-:W3:Y:S01]  /*3d70*/  @!P3 LDC.64 R50, c[0x0][0x3b8] ;  /* 0x0000ee00ff32bb82 */ /* 0x000ee20000000a00 */
[----:B------:R-:W-:Y:S01]  /*3d80*/  @!P4 SHF.L.U32 R45, R45, 0x1, RZ ;  /* 0x000000012d2dc819 */ /* 0x000fe200000006ff */
[----:B0-----:R-:W-:Y:S01]  /*3d90*/  @!P1 IMAD.WIDE R40, R47, 0x4, R40 ;  /* 0x000000042f289825 */ /* 0x001fe200078e0228 */
[----:B------:R-:W-:-:S03]  /*3da0*/  MOV R47, UR14 ;  /* 0x0000000e002f7c02 */ /* 0x000fc60008000f00 */
[----:B-1----:R-:W-:Y:S02]  /*3db0*/  @!P5 IMAD R55, R52, R55, RZ ;  /* 0x000000373437d224 */ /* 0x002fe400078e02ff */
[----:B--2---:R-:W-:Y:S01]  /*3dc0*/  @!P4 IMAD.WIDE R42, R45, 0x4, R42 ;  /* 0x000000042d2ac825 */ /* 0x004fe200078e022a */
[----:B------:R-:W-:-:S03]  /*3dd0*/  MOV R45, UR18 ;  /* 0x00000012002d7c02 */ /* 0x000fc60008000f00 */
[----:B------:R-:W-:-:S04]  /*3de0*/  @!P1 IMAD.WIDE.U32 R40, R47, 0x8, R40 ;  /* 0x000000082f289825 */ /* 0x000fc800078e0028 */
[----:B----4-:R-:W-:Y:S02]  /*3df0*/  @!P2 IMAD R54, R53, R54, RZ ;  /* 0x000000363536a224 */ /* 0x010fe400078e02ff */
[----:B------:R-:W0:Y:S01]  /*3e00*/  @!P6 LDC.64 R52, c[0x0][0x3b8] ;  /* 0x0000ee00ff34eb82 */ /* 0x000e220000000a00 */
[----:B------:R-:W-:Y:S01]  /*3e10*/  @!P4 IMAD.WIDE.U32 R42, R45, 0x8, R42 ;  /* 0x000000082d2ac825 */ /* 0x000fe200078e002a */
[----:B------:R-:W-:Y:S01]  /*3e20*/  @!P3 SHF.L.U32 R47, R44, 0x1, RZ ;  /* 0x000000012c2fb819 */ /* 0x000fe200000006ff */
[----:B------:R-:W2:Y:S01]  /*3e30*/  @!P1 LDG.E.64 R40, desc[UR12][R40.64] ;  /* 0x0000000c28289981 */ /* 0x000ea2000c1e1b00 */
[----:B------:R-:W-:Y:S02]  /*3e40*/  @!P6 SHF.L.U32 R91, R46, 0x1, RZ ;  /* 0x000000012e5be819 */ /* 0x000fe400000006ff */
[----:B------:R-:W-:Y:S01]  /*3e50*/  @!P5 SHF.L.U32 R55, R55, 0x1, RZ ;  /* 0x000000013737d819 */ /* 0x000fe200000006ff */
[----:B------:R-:W4:Y:S01]  /*3e60*/  @!P4 LDG.E.64 R42, desc[UR12][R42.64] ;  /* 0x0000000c2a2ac981 */ /* 0x000f22000c1e1b00 */
[----:B------:R-:W1:Y:S01]  /*3e70*/  @!P5 LDC.64 R44, c[0x0][0x3b8] ;  /* 0x0000ee00ff2cdb82 */ /* 0x000e620000000a00 */
[----:B---3--:R-:W-:-:S07]  /*3e80*/  @!P3 IMAD.WIDE R50, R47, 0x4, R50 ;  /* 0x000000042f32b825 */ /* 0x008fce00078e0232 */
[----:B------:R-:W3:Y:S01]  /*3e90*/  @!P2 LDC.64 R46, c[0x0][0x3b8] ;  /* 0x0000ee00ff2eab82 */ /* 0x000ee20000000a00 */
[----:B------:R-:W-:-:S06]  /*3ea0*/  @!P3 IMAD.WIDE.U32 R50, R93, 0x8, R50 ;  /* 0x000000085d32b825 */ /* 0x000fcc00078e0032 */
[----:B------:R-:W5:Y:S01]  /*3eb0*/  @!P3 LDG.E.64 R50, desc[UR12][R50.64] ;  /* 0x0000000c3232b981 */ /* 0x000f62000c1e1b00 */
[----:B0-----:R-:W-:Y:S01]  /*3ec0*/  @!P6 IMAD.WIDE R52, R91, 0x4, R52 ;  /* 0x000000045b34e825 */ /* 0x001fe200078e0234 */
[----:B------:R-:W-:-:S05]  /*3ed0*/  MOV R91, UR17 ;  /* 0x00000011005b7c02 */ /* 0x000fca0008000f00 */
[----:B------:R-:W-:Y:S01]  /*3ee0*/  @!P6 IMAD.WIDE.U32 R52, R91, 0x8, R52 ;  /* 0x000000085b34e825 */ /* 0x000fe200078e0034 */
[----:B------:R-:W-:-:S03]  /*3ef0*/  MOV R91, UR16 ;  /* 0x00000010005b7c02 */ /* 0x000fc60008000f00 */
[----:B-1----:R-:W-:Y:S01]  /*3f00*/  @!P5 IMAD.WIDE R44, R55, 0x4, R44 ;  /* 0x00000004372cd825 */ /* 0x002fe200078e022c */
[----:B------:R-:W-:Y:S01]  /*3f10*/  @!P2 SHF.L.U32 R55, R54, 0x1, RZ ;  /* 0x000000013637a819 */ /* 0x000fe200000006ff */
[----:B------:R-:W5:Y:S04]  /*3f20*/  @!P6 LDG.E.64 R52, desc[UR12][R52.64] ;  /* 0x0000000c3434e981 */ /* 0x000f68000c1e1b00 */
[----:B---3--:R-:W-:Y:S01]  /*3f30*/  @!P2 IMAD.WIDE R46, R55, 0x4, R46 ;  /* 0x00000004372ea825 */ /* 0x008fe200078e022e */
[----:B------:R-:W-:-:S03]  /*3f40*/  MOV R55, UR19 ;  /* 0x0000001300377c02 */ /* 0x000fc60008000f00 */
[----:B------:R-:W-:-:S04]  /*3f50*/  @!P5 IMAD.WIDE.U32 R44, R91, 0x8, R44 ;  /* 0x000000085b2cd825 */ /* 0x000fc800078e002c */
[----:B------:R-:W-:Y:S02]  /*3f60*/  @!P2 IMAD.WIDE.U32 R46, R55, 0x8, R46 ;  /* 0x00000008372ea825 */ /* 0x000fe400078e002e */
[----:B------:R-:W3:Y:S04]  /*3f70*/  @!P5 LDG.E.64 R44, desc[UR12][R44.64] ;  /* 0x0000000c2c2cd981 */ /* 0x000ee8000c1e1b00 */
[----:B------:R-:W3:Y:S01]  /*3f80*/  @!P2 LDG.E.64 R46, desc[UR12][R46.64] ;  /* 0x0000000c2e2ea981 */ /* 0x000ee2000c1e1b00 */
        /* <DEDUP_REMOVED lines=20> */
[----:B------:R-:W-:Y:S01]  /*40d0*/  @!P6 FADD.FTZ R48, R48, R52 ;  /* 0x000000343030e221 */ /* 0x000fe20000010000 */
[----:B------:R-:W-:-:S03]  /*40e0*/  @!P6 FADD.FTZ R49, R49, R53 ;  /* 0x000000353131e221 */ /* 0x000fc60000010000 */
[----:B---3--:R-:W-:Y:S01]  /*40f0*/  @!P5 FADD.FTZ R48, R48, R44 ;  /* 0x0000002c3030d221 */ /* 0x008fe20000010000 */
[----:B------:R-:W-:-:S03]  /*4100*/  @!P5 FADD.FTZ R49, R49, R45 ;  /* 0x0000002d3131d221 */ /* 0x000fc60000010000 */
[----:B------:R-:W-:Y:S01]  /*4110*/  @!P2 FADD.FTZ R48, R48, R46 ;  /* 0x0000002e3030a221 */ /* 0x000fe20000010000 */
[----:B------:R-:W-:Y:S01]  /*4120*/  @!P2 FADD.FTZ R49, R49, R47 ;  /* 0x0000002f3131a221 */ /* 0x000fe20000010000 */
[----:B------:R-:W-:Y:S06]  /*4130*/  BRA.U UP0, `(.L_x_3761) ;  /* 0xfffffff500c07547 */ /* 0x000fec000b83ffff */
[----:B------:R-:W-:-:S05]  /*4140*/  UMOV UR4, UR9 ;  /* 0x0000000900047c82 */ /* 0x000fca0008000000 */
.L_x_3760:
        /* <DEDUP_REMOVED lines=20> */
[----:B-1----:R-:W1:Y:S01]  /*4290*/  @!P1 LDC R45, c[0x0][0x374] ;  /* 0x0000dd00ff2d9b82 */ /* 0x002e620000000800 */
[C---:B----4-:R-:W-:Y:S01]  /*42a0*/  @!P1 LOP3.LUT R42, R83.reuse, 0x1, RZ, 0xc0, !PT ;  /* 0x00000001532a9812 */ /* 0x050fe200078ec0ff */
[----:B------:R-:W3:Y:S01]  /*42b0*/  @!P1 S2R R54, SR_CTAID.Y ;  /* 0x0000000000369919 */ /* 0x000ee20000002600 */
[C---:B------:R-:W-:Y:S01]  /*42c0*/  @!P2 LOP3.LUT R51, R83.reuse, 0x1, RZ, 0xc0, !PT ;  /* 0x000000015333a812 */ /* 0x040fe200078ec0ff */
[----:B------:R-:W4:Y:S04]  /*42d0*/  @!P2 S2R R93, SR_CTAID.Y ;  /* 0x00000000005da919 */ /* 0x000f280000002600 */
[----:B------:R-:W5:Y:S01]  /*42e0*/  @!P1 LDC R40, c[0x0][0x370] ;  /* 0x0000dc00ff289b82 */ /* 0x000f620000000800 */
[----:B------:R-:W-:Y:S01]  /*42f0*/  @!P4 LOP3.LUT R55, R83, 0x1, RZ, 0xc0, !PT ;  /* 0x000000015337c812 */ /* 0x000fe200078ec0ff */
[----:B------:R-:W0:Y:S06]  /*4300*/  @!P4 S2R R91, SR_CTAID.Y ;  /* 0x00000000005bc919 */ /* 0x000e2c0000002600 */
[----:B--2---:R-:W2:Y:S08]  /*4310*/  @!P2 LDC R46, c[0x0][0x374] ;  /* 0x0000dd00ff2eab82 */ /* 0x004eb00000000800 */
[----:B------:R-:W0:Y:S01]  /*4320*/  @!P2 LDC R43, c[0x0][0x370] ;  /* 0x0000dc00ff2bab82 */ /* 0x000e220000000800 */
[----:B-1----:R-:W-:-:S07]  /*4330*/  @!P1 IMAD R47, R42, R45, RZ ;  /* 0x0000002d2a2f9224 */ /* 0x002fce00078e02ff */
[----:B------:R-:W1:Y:S01]  /*4340*/  @!P3 LDC R52, c[0x0][0x374] ;  /* 0x0000dd00ff34bb82 */ /* 0x000e620000000800 */
[----:B-----5:R-:W-:Y:S02]  /*4350*/  @!P1 IMAD R47, R47, R40, RZ ;  /* 0x000000282f2f9224 */ /* 0x020fe400078e02ff */
[----:B---3--:R-:W-:-:S03]  /*4360*/  @!P1 IMAD R54, R45, UR4, R54 ;  /* 0x000000042d369c24 */ /* 0x008fc6000f8e0236 */
[----:B------:R-:W-:Y:S01]  /*4370*/  @!P1 SHF.L.U32 R47, R47, 0x1, RZ ;  /* 0x000000012f2f9819 */ /* 0x000fe200000006ff */
[----:B--2---:R-:W-:Y:S01]  /*4380*/  @!P2 IMAD R44, R51, R46, RZ ;  /* 0x0000002e332ca224 */ /* 0x004fe200078e02ff */
[----:B------:R-:W2:Y:S01]  /*4390*/  @!P3 LDC R41, c[0x0][0x370] ;  /* 0x0000dc00ff29bb82 */ /* 0x000ea20000000800 */
[----:B------:R-:W-:-:S05]  /*43a0*/  @!P2 IMAD R46, R46, UR4, R46 ;  /* 0x000000042e2eac24 */ /* 0x000fca000f8e022e */
[----:B----4-:R-:W-:Y:S01]  /*43b0*/  @!P2 IADD3 R93, PT, PT, R46, R93, RZ ;  /* 0x0000005d2e5da210 */ /* 0x010fe20007ffe0ff */
[----:B0-----:R-:W-:Y:S01]  /*43c0*/  @!P2 IMAD R44, R44, R43, RZ ;  /* 0x0000002b2c2ca224 */ /* 0x001fe200078e02ff */
[----:B------:R-:W0:Y:S01]  /*43d0*/  @!P4 LDC R40, c[0x0][0x374] ;  /* 0x0000dd00ff28cb82 */ /* 0x000e220000000800 */
[----:B------:R-:W-:-:S03]  /*43e0*/  @!P3 LOP3.LUT R43, R83, 0x1, RZ, 0xc0, !PT ;  /* 0x00000001532bb812 */ /* 0x000fc600078ec0ff */
[----:B------:R-:W-:Y:S02]  /*43f0*/  @!P2 SHF.L.U32 R45, R44, 0x1, RZ ;  /* 0x000000012c2da819 */ /* 0x000fe400000006ff */
[----:B-1----:R-:W-:Y:S02]  /*4400*/  @!P3 IMAD R90, R43, R52, RZ ;  /* 0x000000342b5ab224 */ /* 0x002fe400078e02ff */
[----:B------:R-:W1:Y:S08]  /*4410*/  @!P1 LDC.64 R50, c[0x0][0x3b8] ;  /* 0x0000ee00ff329b82 */ /* 0x000e700000000a00 */
[----:B------:R-:W3:Y:S01]  /*4420*/  @!P2 LDC.64 R42, c[0x0][0x3b8] ;  /* 0x0000ee00ff2aab82 */ /* 0x000ee20000000a00 */
[----:B--2---:R-:W-:-:S05]  /*4430*/  @!P3 IMAD R41, R90, R41, RZ ;  /* 0x000000295a29b224 */ /* 0x004fca00078e02ff */
[----:B------:R-:W-:Y:S01]  /*4440*/  @!P3 SHF.L.U32 R41, R41, 0x1, RZ ;  /* 0x000000012929b819 */ /* 0x000fe200000006ff */
[----:B0-----:R-:W-:Y:S01]  /*4450*/  @!P4 IMAD R90, R55, R40, RZ ;  /* 0x00000028375ac224 */ /* 0x001fe200078e02ff */
[----:B------:R-:W0:Y:S01]  /*4460*/  @!P4 LDC R53, c[0x0][0x370] ;  /* 0x0000dc00ff35cb82 */ /* 0x000e220000000800 */
[----:B------:R-:W2:Y:S01]  /*4470*/  @!P3 S2R R55, SR_CTAID.Y ;  /* 0x000000000037b919 */ /* 0x000ea20000002600 */
[----:B-1----:R-:W-:-:S06]  /*4480*/  @!P1 IMAD.WIDE R50, R47, 0x4, R50 ;  /* 0x000000042f329825 */ /* 0x002fcc00078e0232 */
[----:B------:R-:W1:Y:S01]  /*4490*/  @!P4 LDC.64 R46, c[0x0][0x3b8] ;  /* 0x0000ee00ff2ecb82 */ /* 0x000e620000000a00 */
[----:B------:R-:W-:-:S04]  /*44a0*/  @!P1 IMAD.WIDE.U32 R50, R54, 0x8, R50 ;  /* 0x0000000836329825 */ /* 0x000fc800078e0032 */
[----:B---3--:R-:W-:-:S03]  /*44b0*/  @!P2 IMAD.WIDE R42, R45, 0x4, R42 ;  /* 0x000000042d2aa825 */ /* 0x008fc600078e022a */
[----:B------:R-:W3:Y:S01]  /*44c0*/  @!P3 LDC.64 R44, c[0x0][0x3b8] ;  /* 0x0000ee00ff2cbb82 */ /* 0x000ee20000000a00 */
[----:B------:R-:W4:Y:S01]  /*44d0*/  @!P1 LDG.E.64 R50, desc[UR12][R50.64] ;  /* 0x0000000c32329981 */ /* 0x000f22000c1e1b00 */
[----:B------:R-:W-:-:S04]  /*44e0*/  @!P2 IMAD.WIDE.U32 R42, R93, 0x8, R42 ;  /* 0x000000085d2aa825 */ /* 0x000fc800078e002a */
[----:B0-----:R-:W-:Y:S02]  /*44f0*/  @!P4 IMAD R53, R90, R53, RZ ;  /* 0x000000355a35c224 */ /* 0x001fe400078e02ff */
[----:B------:R-:W-:Y:S01]  /*4500*/  @!P4 IMAD R91, R40, UR7, R91 ;  /* 0x00000007285bcc24 */ /* 0x000fe2000f8e025b */
[----:B------:R-:W5:Y:S02]  /*4510*/  @!P2 LDG.E.64 R42, desc[UR12][R42.64] ;  /* 0x0000000c2a2aa981 */ /* 0x000f64000c1e1b00 */
[----:B------:R-:W-:Y:S01]  /*4520*/  @!P4 SHF.L.U32 R53, R53, 0x1, RZ ;  /* 0x000000013535c819 */ /* 0x000fe200000006ff */
[----:B--2---:R-:W-:-:S04]  /*4530*/  @!P3 IMAD R55, R52, UR6, R55 ;  /* 0x000000063437bc24 */ /* 0x004fc8000f8e0237 */
[----:B-1----:R-:W-:-:S04]  /*4540*/  @!P4 IMAD.WIDE R46, R53, 0x4, R46 ;  /* 0x00000004352ec825 */ /* 0x002fc800078e022e */
[----:B---3--:R-:W-:-:S04]  /*4550*/  @!P3 IMAD.WIDE R44, R41, 0x4, R44 ;  /* 0x00000004292cb825 */ /* 0x008fc800078e022c */
[----:B------:R-:W-:-:S04]  /*4560*/  @!P3 IMAD.WIDE.U32 R44, R55, 0x8, R44 ;  /* 0x00000008372cb825 */ /* 0x000fc800078e002c */
[----:B------:R-:W-:Y:S02]  /*4570*/  @!P4 IMAD.WIDE.U32 R46, R91, 0x8, R46 ;  /* 0x000000085b2ec825 */ /* 0x000fe400078e002e */
[----:B------:R-:W2:Y:S04]  /*4580*/  @!P3 LDG.E.64 R44, desc[UR12][R44.64] ;  /* 0x0000000c2c2cb981 */ /* 0x000ea8000c1e1b00 */
[----:B------:R-:W3:Y:S01]  /*4590*/  @!P4 LDG.E.64 R46, desc[UR12][R46.64] ;  /* 0x0000000c2e2ec981 */ /* 0x000ee2000c1e1b00 */
[----:B------:R-:W-:Y:S01]  /*45a0*/  UIADD3 UR4, UPT, UPT, UR4, 0x4, URZ ;  /* 0x0000000404047890 */ /* 0x000fe2000fffe0ff */
[----:B----4-:R-:W-:Y:S01]  /*45b0*/  @!P1 FADD.FTZ R48, R48, R50 ;  /* 0x0000003230309221 */ /* 0x010fe20000010000 */
[----:B------:R-:W-:-:S03]  /*45c0*/  @!P1 FADD.FTZ R49, R49, R51 ;  /* 0x0000003331319221 */ /* 0x000fc60000010000 */
[----:B-----5:R-:W-:Y:S01]  /*45d0*/  @!P2 FADD.FTZ R48, R48, R42 ;  /* 0x0000002a3030a221 */ /* 0x020fe20000010000 */
[----:B------:R-:W-:-:S03]  /*45e0*/  @!P2 FADD.FTZ R49, R49, R43 ;  /* 0x0000002b3131a221 */ /* 0x000fc60000010000 */
[----:B--2---:R-:W-:Y:S01]  /*45f0*/  @!P3 FADD.FTZ R48, R48, R44 ;  /* 0x0000002c3030b221 */ /* 0x004fe20000010000 */
[----:B------:R-:W-:-:S03]  /*4600*/  @!P3 FADD.FTZ R49, R49, R45 ;  /* 0x0000002d3131b221 */ /* 0x000fc60000010000 */
[----:B---3--:R-:W-:Y:S01]  /*4610*/  @!P4 FADD.FTZ R48, R48, R46 ;  /* 0x0000002e3030c221 */ /* 0x008fe20000010000 */
[----:B------:R-:W-:-:S07]  /*4620*/  @!P4 FADD.FTZ R49, R49, R47 ;  /* 0x0000002f3131c221 */ /* 0x000fce0000010000 */
.L_x_3762:
[----:B------:R-:W3:Y:S02]  /*4630*/  LDCU UR6, c[0x0][0x370] ;  /* 0x00006e00ff0677ac */ /* 0x000ee40008000800 */
[----:B---3--:R-:W-:-:S09]  /*4640*/  ULOP3.LUT UP0, UR6, UR6, 0x3, URZ, 0xc0, !UPT ;  /* 0x0000000306067892 */ /* 0x008fd2000f80c0ff */
[----:B------:R-:W-:Y:S05]  /*4650*/  BRA.U !UP0, `(.L_x_3757) ;  /* 0x0000000108f47547 */ /* 0x000fea000b800000 */
[----:B----4-:R-:W3:Y:S01]  /*4660*/  S2R R50, SR_CTAID.X ;  /* 0x0000000000327919 */ /* 0x010ee20000002500 */
[----:B------:R-:W-:-:S09]  /*4670*/  UISETP.NE.AND UP0, UPT, UR6, 0x1, UPT ;  /* 0x000000010600788c */ /* 0x000fd2000bf05270 */
[----:B------:R-:W-:Y:S05]  /*4680*/  BRA.U !UP0, `(.L_x_3763) ;  /* 0x0000000108907547 */ /* 0x000fea000b800000 */
[----:B------:R-:W4:Y:S01]  /*4690*/  S2R R40, SR_CTAID.X ;  /* 0x0000000000287919 */ /* 0x000f220000002500 */
[----:B------:R-:W-:Y:S02]  /*46a0*/  UIADD3 UR6, UPT, UPT, UR4, 0x1, URZ ;  /* 0x0000000104067890 */ /* 0x000fe4000fffe0ff */
[----:B----4-:R-:W-:-:S04]  /*46b0*/  ISETP.NE.AND P1, PT, R40, UR4, PT ;  /* 0x0000000428007c0c */ /* 0x010fc8000bf25270 */
[----:B------:R-:W-:Y:S02]  /*46c0*/  ISETP.NE.AND P2, PT, R40, UR6, PT ;  /* 0x0000000628007c0c */ /* 0x000fe4000bf45270 */
[C---:B------:R-:W-:Y:S02]  /*46d0*/  ISETP.NE.OR P1, PT, R0.reuse, RZ, !P1 ;  /* 0x000000ff0000720c */ /* 0x040fe40004f25670 */
[----:B------:R-:W-:-:S11]  /*46e0*/  ISETP.NE.OR P2, PT, R0, RZ, !P2 ;  /* 0x000000ff0000720c */ /* 0x000fd60005745670 */
[----:B-1----:R-:W1:Y:S01]  /*46f0*/  @!P1 LDC R45, c[0x0][0x374] ;  /* 0x0000dd00ff2d9b82 */ /* 0x002e620000000800 */
[C---:B------:R-:W-:Y:S01]  /*4700*/  @!P1 LOP3.LUT R40, R83.reuse, 0x1, RZ, 0xc0, !PT ;  /* 0x0000000153289812 */ /* 0x040fe200078ec0ff */
[----:B--2---:R-:W2:Y:S01]  /*4710*/  @!P1 S2R R46, SR_CTAID.Y ;  /* 0x00000000002e9919 */ /* 0x004ea20000002600 */
[----:B------:R-:W-:Y:S01]  /*4720*/  @!P2 LOP3.LUT R52, R83, 0x1, RZ, 0xc0, !PT ;  /* 0x000000015334a812 */ /* 0x000fe200078ec0ff */
[----:B------:R-:W4:Y:S04]  /*4730*/  @!P2 S2R R44, SR_CTAID.Y ;  /* 0x00000000002ca919 */ /* 0x000f280000002600 */
[----:B------:R-:W5:Y:S08]  /*4740*/  @!P1 LDC R51, c[0x0][0x370] ;  /* 0x0000dc00ff339b82 */ /* 0x000f700000000800 */
[----:B------:R-:W0:Y:S08]  /*4750*/  @!P2 LDC R47, c[0x0][0x374] ;  /* 0x0000dd00ff2fab82 */ /* 0x000e300000000800 */
[----:B------:R-:W3:Y:S01]  /*4760*/  @!P2 LDC R53, c[0x0][0x370] ;  /* 0x0000dc00ff35ab82 */ /* 0x000ee20000000800 */
[----:B-1----:R-:W-:-:S07]  /*4770*/  @!P1 IMAD R40, R40, R45, RZ ;  /* 0x0000002d28289224 */ /* 0x002fce00078e02ff */
[----:B------:R-:W1:Y:S01]  /*4780*/  @!P1 LDC.64 R42, c[0x0][0x3b8] ;  /* 0x0000ee00ff2a9b82 */ /* 0x000e620000000a00 */
[----:B-----5:R-:W-:Y:S02]  /*4790*/  @!P1 IMAD R51, R40, R51, RZ ;  /* 0x0000003328339224 */ /* 0x020fe400078e02ff */
[----:B--2---:R-:W-:-:S03]  /*47a0*/  @!P1 IMAD R45, R45, UR4, R46 ;  /* 0x000000042d2d9c24 */ /* 0x004fc6000f8e022e */
[----:B------:R-:W-:Y:S02]  /*47b0*/  @!P1 SHF.L.U32 R51, R51, 0x1, RZ ;  /* 0x0000000133339819 */ /* 0x000fe400000006ff */
[----:B------:R-:W2:Y:S01]  /*47c0*/  @!P2 LDC.64 R40, c[0x0][0x3b8] ;  /* 0x0000ee00ff28ab82 */ /* 0x000ea20000000a00 */
[----:B0-----:R-:W-:Y:S02]  /*47d0*/  @!P2 IMAD R52, R52, R47, RZ ;  /* 0x0000002f3434a224 */ /* 0x001fe400078e02ff */
[----:B------:R-:W-:Y:S02]  /*47e0*/  @!P2 IMAD R47, R47, UR4, R47 ;  /* 0x000000042f2fac24 */ /* 0x000fe4000f8e022f */
[----:B---3--:R-:W-:-:S03]  /*47f0*/  @!P2 IMAD R52, R52, R53, RZ ;  /* 0x000000353434a224 */ /* 0x008fc600078e02ff */
[----:B----4-:R-:W-:Y:S01]  /*4800*/  @!P2 IADD3 R47, PT, PT, R47, R44, RZ ;  /* 0x0000002c2f2fa210 */ /* 0x010fe20007ffe0ff */
[----:B-1----:R-:W-:Y:S01]  /*4810*/  @!P1 IMAD.WIDE R42, R51, 0x4, R42 ;  /* 0x00000004332a9825 */ /* 0x002fe200078e022a */
[----:B------:R-:W-:-:S03]  /*4820*/  @!P2 SHF.L.U32 R51, R52, 0x1, RZ ;  /* 0x000000013433a819 */ /* 0x000fc600000006ff */
[----:B------:R-:W-:-:S04]  /*4830*/  @!P1 IMAD.WIDE.U32 R42, R45, 0x8, R42 ;  /* 0x000000082d2a9825 */ /* 0x000fc800078e002a */
[----:B--2---:R-:W-:Y:S02]  /*4840*/  @!P2 IMAD.WIDE R40, R51, 0x4, R40 ;  /* 0x000000043328a825 */ /* 0x004fe400078e0228 */
        /* <DEDUP_REMOVED lines=8> */
.L_x_3763:
[----:B------:R-:W4:Y:S01]  /*48d0*/  LDC R40, c[0x0][0x370] ;  /* 0x0000dc00ff287b82 */ /* 0x000f220000000800 */
[----:B---3--:R-:W-:Y:S01]  /*48e0*/  ISETP.NE.AND P1, PT, R50, UR4, PT ;  /* 0x0000000432007c0c */ /* 0x008fe2000bf25270 */
[----:B------:R-:W-:Y:S03]  /*48f0*/  BSSY.RECONVERGENT B0, `(.L_x_3757) ;  /* 0x0000013000007945 */ /* 0x000fe60003800200 */
[----:B------:R-:W-:Y:S02]  /*4900*/  ISETP.NE.OR P1, PT, R0, RZ, !P1 ;  /* 0x000000ff0000720c */ /* 0x000fe40004f25670 */
[----:B----4-:R-:W-:-:S04]  /*4910*/  LOP3.LUT R40, R40, 0x1, RZ, 0xc0, !PT ;  /* 0x0000000128287812 */ /* 0x010fc800078ec0ff */
[----:B------:R-:W-:-:S13]  /*4920*/  ISETP.NE.U32.OR P1, PT, R40, 0x1, P1 ;  /* 0x000000012800780c */ /* 0x000fda0000f25470 */
[----:B------:R-:W-:Y:S05]  /*4930*/  @P1 BRA `(.L_x_3764) ;  /* 0x0000000000381947 */ /* 0x000fea0003800000 */
[----:B------:R-:W3:Y:S01]  /*4940*/  LDC R44, c[0x0][0x374] ;  /* 0x0000dd00ff2c7b82 */ /* 0x000ee20000000800 */
[----:B-1----:R-:W1:Y:S01]  /*4950*/  S2R R45, SR_CTAID.Y ;  /* 0x00000000002d7919 */ /* 0x002e620000002600 */
[----:B------:R-:W-:-:S06]  /*4960*/  LOP3.LUT R47, R83, 0x1, RZ, 0xc0, !PT ;  /* 0x00000001532f7812 */ /* 0x000fcc00078ec0ff */
[----:B------:R-:W4:Y:S08]  /*4970*/  LDC R43, c[0x0][0x370] ;  /* 0x0000dc00ff2b7b82 */ /* 0x000f300000000800 */
[----:B------:R-:W5:Y:S01]  /*4980*/  LDC.64 R40, c[0x0][0x3b8] ;  /* 0x0000ee00ff287b82 */ /* 0x000f620000000a00 */
[----:B---3--:R-:W-:-:S04]  /*4990*/  IMAD R42, R47, R44, RZ ;  /* 0x0000002c2f2a7224 */ /* 0x008fc800078e02ff */
[----:B----4-:R-:W-:-:S05]  /*49a0*/  IMAD R42, R42, R43, RZ ;  /* 0x0000002b2a2a7224 */ /* 0x010fca00078e02ff */
[----:B------:R-:W-:-:S05]  /*49b0*/  SHF.L.U32 R43, R42, 0x1, RZ ;  /* 0x000000012a2b7819 */ /* 0x000fca00000006ff */
[----:B-----5:R-:W-:-:S04]  /*49c0*/  IMAD.WIDE R40, R43, 0x4, R40 ;  /* 0x000000042b287825 */ /* 0x020fc800078e0228 */
[----:B-1----:R-:W-:-:S04]  /*49d0*/  IMAD R43, R44, UR4, R45 ;  /* 0x000000042c2b7c24 */ /* 0x002fc8000f8e022d */
[----:B------:R-:W-:-:S06]  /*49e0*/  IMAD.WIDE.U32 R40, R43, 0x8, R40 ;  /* 0x000000082b287825 */ /* 0x000fcc00078e0028 */
[----:B------:R-:W0:Y:S02]  /*49f0*/  LDG.E.64 R40, desc[UR12][R40.64] ;  /* 0x0000000c28287981 */ /* 0x000e24000c1e1b00 */
[----:B0-----:R-:W-:Y:S01]  /*4a00*/  FADD.FTZ R48, R48, R40 ;  /* 0x0000002830307221 */ /* 0x001fe20000010000 */
[----:B------:R-:W-:-:S07]  /*4a10*/  FADD.FTZ R49, R49, R41 ;  /* 0x0000002931317221 */ /* 0x000fce0000010000 */
.L_x_3764:
[----:B------:R-:W-:Y:S05]  /*4a20*/  BSYNC.RECONVERGENT B0 ;  /* 0x0000000000007941 */ /* 0x000fea0003800200 */
.L_x_3757:
[----:B------:R-:W0:Y:S01]  /*4a30*/  S2UR UR6, SR_CgaCtaId ;  /* 0x00000000000679c3 */ /* 0x000e220000008800 */
[----:B------:R-:W2:Y:S01]  /*4a40*/  LDCU UR7, c[0x0][0x414] ;  /* 0x00008280ff0777ac */ /* 0x000ea20008000800 */
[----:B------:R-:W-:Y:S02]  /*4a50*/  ISETP.NE.AND P1, PT, R0, RZ, PT ;  /* 0x000000ff0000720c */ /* 0x000fe40003f25270 */
[----:B----4-:R-:W-:Y:S01]  /*4a60*/  MOV R51, UR5 ;  /* 0x0000000500337c02 */ /* 0x010fe20008000f00 */
[----:B------:R-:W-:Y:S01]  /*4a70*/  UMOV UR4, 0x400 ;  /* 0x0000040000047882 */ /* 0x000fe20000000000 */
[----:B------:R-:W-:Y:S02]  /*4a80*/  LOP3.LUT R0, R84, 0xffff, RZ, 0xc0, !PT ;  /* 0x0000ffff54007812 */ /* 0x000fe400078ec0ff */
[----:B-1----:R-:W1:Y:S02]  /*4a90*/  @P0 LDC.64 R44, c[0x0][0x388] ;  /* 0x0000e200ff2c0b82 */ /* 0x002e640000000a00 */
[----:B------:R-:W-:-:S06]  /*4aa0*/  IADD3 R47, PT, PT, R0, UR11, RZ ;  /* 0x0000000b002f7c10 */ /* 0x000fcc000fffe0ff */
[----:B------:R-:W4:Y:S01]  /*4ab0*/  LDC.64 R42, c[0x0][0x398] ;  /* 0x0000e600ff2a7b82 */ /* 0x000f220000000a00 */
[----:B--2---:R-:W-:Y:S01]  /*4ac0*/  @P0 FMUL.FTZ R52, R48, UR7 ;  /* 0x0000000730340c20 */ /* 0x004fe20008410000 */
[----:B------:R-:W-:Y:S01]  /*4ad0*/  @P0 FMUL.FTZ R53, R49, UR7 ;  /* 0x0000000731350c20 */ /* 0x000fe20008410000 */
[----:B0-----:R-:W-:-:S05]  /*4ae0*/  ULEA UR4, UR6, UR4, 0x18 ;  /* 0x0000000406047291 */ /* 0x001fca000f8ec0ff */
[----:B---3--:R-:W0:Y:S01]  /*4af0*/  LDC.64 R40, c[0x0][0x3a0] ;  /* 0x0000e800ff287b82 */ /* 0x008e220000000a00 */
[----:B-1----:R-:W-:-:S03]  /*4b00*/  @P0 IMAD.WIDE R44, R51, 0x8, R44 ;  /* 0x00000008332c0825 */ /* 0x002fc600078e022c */
[----:B------:R-:W-:Y:S04]  /*4b10*/  @!P1 STS.64 [UR4+0xc0], R48 ;  /* 0x0000c030ff009988 */ /* 0x000fe80008000a04 */
[----:B------:R-:W-:Y:S01]  /*4b20*/  @P0 STG.E.64 desc[UR12][R44.64], R52 ;  /* 0x000000342c000986 */ /* 0x000fe2000c101b0c */
[C---:B----4-:R-:W-:Y:S01]  /*4b30*/  IMAD.WIDE R42, R47.reuse, 0x4, R42 ;  /* 0x000000042f2a7825 */ /* 0x050fe200078e022a */
[----:B------:R-:W-:Y:S03]  /*4b40*/  BAR.SYNC.DEFER_BLOCKING 0x0 ;  /* 0x0000000000007b1d */ /* 0x000fe60000010000 */
[----:B0-----:R-:W-:-:S03]  /*4b50*/  IMAD.WIDE R40, R47, 0x4, R40 ;  /* 0x000000042f287825 */ /* 0x001fc600078e0228 */
[----:B------:R0:W5:Y:S04]  /*4b60*/  LDG.E.64 R46, desc[UR12][R42.64] ;  /* 0x0000000c2a2e7981 */ /* 0x000168000c1e1b00 */
[----:B------:R0:W5:Y:S01]  /*4b70*/  LDG.E.64 R50, desc[UR12][R40.64] ;  /* 0x0000000c28327981 */ /* 0x000162000c1e1b00 */
        /* <DEDUP_REMOVED lines=38> */
[----:B------:R-:W1:Y:S03]  /*4de0*/  LDCU.64 UR14, c[0x0][0x380] ;  /* 0x00007000ff0e77ac */ /* 0x000e660008000a00 */
[----:B------:R-:W-:Y:S01]  /*4df0*/  FMUL.FTZ R52, R81, UR6 ;  /* 0x0000000651347c20 */ /* 0x000fe20008410000 */
[----:B0-----:R-:W-:Y:S01]  /*4e00*/  IMAD R44, R42, UR16, RZ ;  /* 0x000000102a2c7c24 */ /* 0x001fe2000f8e02ff */
[----:B------:R-:W-:-:S03]  /*4e10*/  MOV R42, R86 ;  /* 0x00000056002a7202 */ /* 0x000fc60000000f00 */
[C---:B------:R-:W-:Y:S02]  /*4e20*/  IMAD R45, R41.reuse, UR17, R44 ;  /* 0x00000011292d7c24 */ /* 0x040fe4000f8e022c */
[----:B------:R-:W-:-:S05]  /*4e30*/  IMAD.WIDE.U32 R42, R41, UR16, R42 ;  /* 0x00000010292a7c25 */ /* 0x000fca000f8e002a */
[----:B------:R-:W-:Y:S01]  /*4e40*/  IADD3 R45, PT, PT, R43, R45, RZ ;  /* 0x0000002d2b2d7210 */ /* 0x000fe20007ffe0ff */
[----:B------:R-:W-:Y:S01]  /*4e50*/  FMUL.FTZ R43, R80, UR6 ;  /* 0x00000006502b7c20 */ /* 0x000fe20008410000 */
[----:B-1----:R-:W-:-:S04]  /*4e60*/  LEA R44, P1, R42, UR14, 0x2 ;  /* 0x0000000e2a2c7c11 */ /* 0x002fc8000f8210ff */
[----:B------:R-:W-:Y:S01]  /*4e70*/  LEA.HI.X R45, R42, UR15, R45, 0x2, P1 ;  /* 0x0000000f2a2d7c11 */ /* 0x000fe200088f142d */
[----:B-----5:R-:W-:Y:S01]  /*4e80*/  FFMA.FTZ R42, R46, R43, R50 ;  /* 0x0000002b2e2a7223 */ /* 0x020fe20000010032 */
[----:B------:R-:W-:-:S05]  /*4e90*/  FFMA.FTZ R43, R47, R52, R51 ;  /* 0x000000342f2b7223 */ /* 0x000fca0000010033 */
[----:B------:R0:W-:Y:S02]  /*4ea0*/  STG.E.64 desc[UR12][R44.64], R42 ;  /* 0x0000002a2c007986 */ /* 0x0001e4000c101b0c */
.L_x_3768:
[----:B------:R-:W-:Y:S05]  /*4eb0*/  BSYNC.RECONVERGENT B1 ;  /* 0x0000000000017941 */ /* 0x000fea0003800200 */
.L_x_3767:
        /* <DEDUP_REMOVED lines=10> */
[----:B-1----:R-:W-:Y:S02]  /*4f60*/  IMAD R49, R49, UR14, RZ ;  /* 0x0000000e31317c24 */ /* 0x002fe4000f8e02ff */
[----:B------:R-:W-:-:S04]  /*4f70*/  IMAD.WIDE.U32 R42, R48, UR14, R42 ;  /* 0x0000000e302a7c25 */ /* 0x000fc8000f8e002a */
[----:B------:R-:W-:Y:S01]  /*4f80*/  IMAD R49, R48, UR15, R49 ;  /* 0x0000000f30317c24 */ /* 0x000fe2000f8e0231 */
[----:B0-----:R-:W-:Y:S01]  /*4f90*/  LEA R44, P1, R42, UR16, 0x2 ;  /* 0x000000102a2c7c11 */ /* 0x001fe2000f8210ff */
[----:B-----5:R-:W-:-:S03]  /*4fa0*/  FFMA.FTZ R48, R46, R45, R50 ;  /* 0x0000002d2e307223 */ /* 0x020fc60000010032 */
[----:B------:R-:W-:-:S04]  /*4fb0*/  IADD3 R49, PT, PT, R43, R49, RZ ;  /* 0x000000312b317210 */ /* 0x000fc80007ffe0ff */
[----:B------:R-:W-:Y:S01]  /*4fc0*/  LEA.HI.X R45, R42, UR17, R49, 0x2, P1 ;  /* 0x000000112a2d7c11 */ /* 0x000fe200088f1431 */
[----:B------:R-:W-:-:S05]  /*4fd0*/  FFMA.FTZ R49, R47, R52, R51 ;  /* 0x000000342f317223 */ /* 0x000fca0000010033 */
[----:B------:R1:W-:Y:S02]  /*4fe0*/  STG.E.64 desc[UR12][R44.64], R48 ;  /* 0x000000302c007986 */ /* 0x0003e4000c101b0c */
.L_x_3770:
[----:B------:R-:W-:Y:S05]  /*4ff0*/  BSYNC.RECONVERGENT B1 ;  /* 0x0000000000017941 */ /* 0x000fea0003800200 */
.L_x_3769:
[----:B------:R-:W-:Y:S01]  /*5000*/  ISETP.GE.U32.AND P5, PT, R53, UR10, PT ;  /* 0x0000000a35007c0c */ /* 0x000fe2000bfa6070 */
[----:B------:R-:W-:Y:S01]  /*5010*/  BSSY.RECONVERGENT B1, `(.L_x_3771) ;  /* 0x0000028000017945 */ /* 0x000fe20003800200 */
[----:B-1----:R-:W-:Y:S02]  /*5020*/  SHF.R.S32.HI R48, RZ, 0x1f, R53 ;  /* 0x0000001fff307819 */ /* 0x002fe40000011435 */
[C---:B0-----:R-:W-:Y:S02]  /*5030*/  IADD3 R42, PT, PT, R41.reuse, 0x20, RZ ;  /* 0x00000020292a7810 */ /* 0x041fe40007ffe0ff */
        /* <DEDUP_REMOVED lines=24> */
[----:B------:R-:W1:Y:S01]  /*51c0*/  LDCU.64 UR16, c[0x0][0x380] ;  /* 0x00007000ff1077ac */ /* 0x000e620008000a00 */
[----:B0-----:R-:W-:-:S04]  /*51d0*/  IMAD R48, R48, UR14, RZ ;  /* 0x0000000e30307c24 */ /* 0x001fc8000f8e02ff */
[----:B------:R-:W-:Y:S01]  /*51e0*/  IMAD R81, R53, UR15, R48 ;  /* 0x0000000f35517c24 */ /* 0x000fe2000f8e0230 */
[----:B------:R-:W-:-:S05]  /*51f0*/  MOV R48, R86 ;  /* 0x0000005600307202 */ /* 0x000fca0000000f00 */
[----:B------:R-:W-:-:S05]  /*5200*/  IMAD.WIDE.U32 R48, R53, UR14, R48 ;  /* 0x0000000e35307c25 */ /* 0x000fca000f8e0030 */
[----:B------:R-:W-:Y:S01]  /*5210*/  IADD3 R81, PT, PT, R49, R81, RZ ;  /* 0x0000005131517210 */ /* 0x000fe20007ffe0ff */
[----:B------:R-:W-:Y:S01]  /*5220*/  FMUL.FTZ R49, R76, UR6 ;  /* 0x000000064c317c20 */ /* 0x000fe20008410000 */
[----:B-1----:R-:W-:Y:S01]  /*5230*/  LEA R52, P5, R48, UR16, 0x2 ;  /* 0x0000001030347c11 */ /* 0x002fe2000f8a10ff */
[----:B------:R-:W-:-:S03]  /*5240*/  FMUL.FTZ R76, R77, UR6 ;  /* 0x000000064d4c7c20 */ /* 0x000fc60008410000 */
[----:B------:R-:W-:Y:S01]  /*5250*/  LEA.HI.X R53, R48, UR17, R81, 0x2, P5 ;  /* 0x0000001130357c11 */ /* 0x000fe2000a8f1451 */
[----:B-----5:R-:W-:Y:S01]  /*5260*/  FFMA.FTZ R48, R46, R49, R50 ;  /* 0x000000312e307223 */ /* 0x020fe20000010032 */
[----:B------:R-:W-:-:S05]  /*5270*/  FFMA.FTZ R49, R47, R76, R51 ;  /* 0x0000004c2f317223 */ /* 0x000fca0000010033 */
[----:B------:R0:W-:Y:S02]  /*5280*/  STG.E.64 desc[UR12][R52.64], R48 ;  /* 0x0000003034007986 */ /* 0x0001e4000c101b0c */
.L_x_3772:
[----:B------:R-:W-:Y:S05]  /*5290*/  BSYNC.RECONVERGENT B1 ;  /* 0x0000000000017941 */ /* 0x000fea0003800200 */
.L_x_3771:
        /* <DEDUP_REMOVED lines=8> */
[----:B------:R-:W0:Y:S01]  /*5320*/  LDCU.64 UR16, c[0x0][0x380] ;  /* 0x00007000ff1077ac */ /* 0x000e220008000a00 */
[----:B-1----:R-:W-:-:S04]  /*5330*/  IMAD R49, R80, UR14, RZ ;  /* 0x0000000e50317c24 */ /* 0x002fc8000f8e02ff */
[----:B------:R-:W-:Y:S01]  /*5340*/  IMAD R53, R40, UR15, R49 ;  /* 0x0000000f28357c24 */ /* 0x000fe2000f8e0231 */
[----:B------:R-:W-:-:S03]  /*5350*/  MOV R49, R89 ;  /* 0x0000005900317202 */ /* 0x000fc60000000f00 */
[----:B------:R-:W-:-:S04]  /*5360*/  IMAD.WIDE.U32 R48, R40, UR14, R48 ;  /* 0x0000000e28307c25 */ /* 0x000fc8000f8e0030 */
[----:B------:R-:W-:Y:S01]  /*5370*/  FMUL.FTZ R40, R75, UR6 ;  /* 0x000000064b287c20 */ /* 0x000fe20008410000 */
[----:B------:R-:W-:Y:S01]  /*5380*/  IADD3 R53, PT, PT, R49, R53, RZ ;  /* 0x0000003531357210 */ /* 0x000fe20007ffe0ff */
[----:B------:R-:W-:Y:S01]  /*5390*/  FMUL.FTZ R49, R74, UR6 ;  /* 0x000000064a317c20 */ /* 0x000fe20008410000 */
[----:B0-----:R-:W-:-:S04]  /*53a0*/  LEA R52, P2, R48, UR16, 0x2 ;  /* 0x0000001030347c11 */ /* 0x001fc8000f8410ff */
[----:B------:R-:W-:Y:S01]  /*53b0*/  LEA.HI.X R53, R48, UR17, R53, 0x2, P2 ;  /* 0x0000001130357c11 */ /* 0x000fe200090f1435 */
[----:B-----5:R-:W-:Y:S01]  /*53c0*/  FFMA.FTZ R48, R46, R49, R50 ;  /* 0x000000312e307223 */ /* 0x020fe20000010032 */
[----:B------:R-:W-:-:S05]  /*53d0*/  FFMA.FTZ R49, R47, R40, R51 ;  /* 0x000000282f317223 */ /* 0x000fca0000010033 */
[----:B------:R1:W-:Y:S02]  /*53e0*/  STG.E.64 desc[UR12][R52.64], R48 ;  /* 0x0000003034007986 */ /* 0x0003e4000c101b0c */
.L_x_3774:
[----:B------:R-:W-:Y:S05]  /*53f0*/  BSYNC.RECONVERGENT B1 ;  /* 0x0000000000017941 */ /* 0x000fea0003800200 */
.L_x_3773:
[----:B------:R-:W-:Y:S04]  /*5400*/  BSSY.RECONVERGENT B1, `(.L_x_3775) ;  /* 0x0000013000017945 */ /* 0x000fe80003800200 */
[----:B------:R-:W-:Y:S05]  /*5410*/  @P1 BRA `(.L_x_3776) ;  /* 0x0000000000441947 */ /* 0x000fea0003800000 */
[----:B------:R-:W2:Y:S01]  /*5420*/  LDCU.64 UR14, c[0x0][0x3e0] ;  /* 0x00007c00ff0e77ac */ /* 0x000ea20008000a00 */
[----:B01----:R-:W-:Y:S01]  /*5430*/  MOV R48, R86 ;  /* 0x0000005600307202 */ /* 0x003fe20000000f00 */
        /* <DEDUP_REMOVED lines=12> */
[----:B------:R-:W-:-:S04]  /*5500*/  IADD3 R53, PT, PT, R49, R53, RZ ;  /* 0x0000003531357210 */ /* 0x000fc80007ffe0ff */
[----:B------:R-:W-:-:S05]  /*5510*/  LEA.HI.X R53, R48, UR17, R53, 0x2, P1 ;  /* 0x0000001130357c11 */ /* 0x000fca00088f1435 */
[----:B------:R2:W-:Y:S02]  /*5520*/  STG.E.64 desc[UR12][R52.64], R2 ;  /* 0x0000000234007986 */ /* 0x0005e4000c101b0c */
.L_x_3776:
[----:B------:R-:W-:Y:S05]  /*5530*/  BSYNC.RECONVERGENT B1 ;  /* 0x0000000000017941 */ /* 0x000fea0003800200 */
.L_x_3775:
[----:B------:R-:W-:Y:S04]  /*5540*/  BSSY.RECONVERGENT B1, `(.L_x_3777) ;  /* 0x0000013000017945 */ /* 0x000fe80003800200 */
[----:B------:R-:W-:Y:S05]  /*5550*/  @P6 BRA `(.L_x_3778) ;  /* 0x0000000000446947 */ /* 0x000fea0003800000 */
[----:B------:R-:W3:Y:S01]  /*5560*/  LDCU.64 UR14, c[0x0][0x3e0] ;  /* 0x00007c00ff0e77ac */ /* 0x000ee20008000a00 */
[----:B--2---:R-:W-:Y:S01]  /*5570*/  MOV R2, R86 ;  /* 0x0000005600027202 */ /* 0x004fe20000000f00 */
[----:B------:R-:W-:Y:S01]  /*5580*/  FADD.FTZ R4, R4, -UR4 ;  /* 0x8000000404047e21 */ /* 0x000fe20008010000 */
[----:B------:R-:W-:Y:S01]  /*5590*/  MOV R3, R89 ;  /* 0x0000005900037202 */ /* 0x000fe20000000f00 */
[----:B------:R-:W2:Y:S01]  /*55a0*/  LDCU.64 UR16, c[0x0][0x380] ;  /* 0x00007000ff1077ac */ /* 0x000ea20008000a00 */
[----:B---3--:R-:W-:Y:S02]  /*55b0*/  IMAD R40, R55, UR14, RZ ;  /* 0x0000000e37287c24 */ /* 0x008fe4000f8e02ff */
[----:B------:R-:W-:-:S04]  /*55c0*/  IMAD.WIDE.U32 R2, R43, UR14, R2 ;  /* 0x0000000e2b027c25 */ /* 0x000fc8000f8e0002 */
[----:B------:R-:W-:Y:S02]  /*55d0*/  IMAD R43, R43, UR15, R40 ;  /* 0x0000000f2b2b7c24 */ /* 0x000fe4000f8e0228 */
[----:B------:R-:W-:Y:S01]  /*55e0*/  FADD.FTZ R40, R5, -UR4 ;  /* 0x8000000405287e21 */ /* 0x000fe20008010000 */
[----:B------:R-:W-:Y:S01]  /*55f0*/  FMUL.FTZ R5, R4, UR6 ;  /* 0x0000000604057c20 */ /* 0x000fe20008410000 */
[----:B--2---:R-:W-:Y:S02]  /*5600*/  LEA R4, P1, R2, UR16, 0x2 ;  /* 0x0000001002047c11 */ /* 0x004fe4000f8210ff */
[----:B------:R-:W-:Y:S01]  /*5610*/  IADD3 R43, PT, PT, R3, R43, RZ ;  /* 0x0000002b032b7210 */ /* 0x000fe20007ffe0ff */
[----:B------:R-:W-:Y:S01]  /*5620*/  FMUL.FTZ R40, R40, UR6 ;  /* 0x0000000628287c20 */ /* 0x000fe20008410000 */
[----:B-----5:R-:W-:Y:S02]  /*5630*/  FFMA.FTZ R42, R46, R5, R50 ;  /* 0x000000052e2a7223 */ /* 0x020fe40000010032 */
[----:B------:R-:W-:Y:S01]  /*5640*/  LEA.HI.X R5, R2, UR17, R43, 0x2, P1 ;  /* 0x0000001102057c11 */ /* 0x000fe200088f142b */
[----:B------:R-:W-:-:S05]  /*5650*/  FFMA.FTZ R43, R47, R40, R51 ;  /* 0x000000282f2b7223 */ /* 0x000fca0000010033 */
[----:B------:R3:W-:Y:S02]  /*5660*/  STG.E.64 desc[UR12][R4.64], R42 ;  /* 0x0000002a04007986 */ /* 0x0007e4000c101b0c */
.L_x_3778:
[----:B------:R-:W-:Y:S05]  /*5670*/  BSYNC.RECONVERGENT B1 ;  /* 0x0000000000017941 */ /* 0x000fea0003800200 */
.L_x_3777:
[----:B------:R-:W-:Y:S04]  /*5680*/  BSSY.RECONVERGENT B1, `(.L_x_3779) ;  /* 0x0000013000017945 */ /* 0x000fe80003800200 */
[----:B------:R-:W-:Y:S05]  /*5690*/  @P3 BRA `(.L_x_3780) ;  /* 0x0000000000443947 */ /* 0x000fea0003800000 */
[----:B------:R-:W3:Y:S01]  /*56a0*/  LDCU.64 UR14, c[0x0][0x3e0] ;  /* 0x00007c00ff0e77ac */ /* 0x000ee20008000a00 */
[----:B--2---:R-:W-:Y:S01]  /*56b0*/  MOV R2, R86 ;  /* 0x0000005600027202 */ /* 0x004fe20000000f00 */
[----:B------:R-:W-:Y:S01]  /*56c0*/  FADD.FTZ R6, R6, -UR4 ;  /* 0x8000000406067e21 */ /* 0x000fe20008010000 */
[----:B------:R-:W-:Y:S01]  /*56d0*/  MOV R3, R89 ;  /* 0x0000005900037202 */ /* 0x000fe20000000f00 */
[----:B------:R-:W2:Y:S01]  /*56e0*/  LDCU.64 UR16, c[0x0][0x380] ;  /* 0x00007000ff1077ac */ /* 0x000ea20008000a00 */
[----:B------:R-:W-:Y:S01]  /*56f0*/  FADD.FTZ R7, R7, -UR4 ;  /* 0x8000000407077e21 */ /* 0x000fe20008010000 */
[----:B---3--:R-:W-:Y:S02]  /*5700*/  IMAD R5, R78, UR14, RZ ;  /* 0x0000000e4e057c24 */ /* 0x008fe4000f8e02ff */
[----:B------:R-:W-:-:S04]  /*5710*/  IMAD.WIDE.U32 R2, R44, UR14, R2 ;  /* 0x0000000e2c027c25 */ /* 0x000fc8000f8e0002 */
[----:B------:R-:W-:Y:S02]  /*5720*/  IMAD R43, R44, UR15, R5 ;  /* 0x0000000f2c2b7c24 */ /* 0x000fe4000f8e0205 */
[----:B------:R-:W-:Y:S01]  /*5730*/  FMUL.FTZ R5, R6, UR6 ;  /* 0x0000000606057c20 */ /* 0x000fe20008410000 */
[----:B--2---:R-:W-:Y:S01]  /*5740*/  LEA R4, P1, R2, UR16, 0x2 ;  /* 0x0000001002047c11 */ /* 0x004fe2000f8210ff */
[----:B------:R-:W-:Y:S01]  /*5750*/  FMUL.FTZ R6, R7, UR6 ;  /* 0x0000000607067c20 */ /* 0x000fe20008410000 */
[----:B------:R-:W-:Y:S01]  /*5760*/  IADD3 R43, PT, PT, R3, R43, RZ ;  /* 0x0000002b032b7210 */ /* 0x000fe20007ffe0ff */
[----:B-----5:R-:W-:-:S03]  /*5770*/  FFMA.FTZ R42, R46, R5, R50 ;  /* 0x000000052e2a7223 */ /* 0x020fc60000010032 */
[----:B------:R-:W-:Y:S01]  /*5780*/  LEA.HI.X R5, R2, UR17, R43, 0x2, P1 ;  /* 0x0000001102057c11 */ /* 0x000fe200088f142b */
[----:B------:R-:W-:-:S05]  /*5790*/  FFMA.FTZ R43, R47, R6, R51 ;  /* 0x000000062f2b7223 */ /* 0x000fca0000010033 */
[----:B------:R4:W-:Y:S02]  /*57a0*/  STG.E.64 desc[UR12][R4.64], R42 ;  /* 0x0000002a04007986 */ /* 0x0009e4000c101b0c */
.L_x_3780:
[----:B------:R-:W-:Y:S05]  /*57b0*/  BSYNC.RECONVERGENT B1 ;  /* 0x0000000000017941 */ /* 0x000fea0003800200 */
.L_x_3779:
[----:B------:R-:W-:Y:S04]  /*57c0*/  BSSY.RECONVERGENT B1, `(.L_x_3781) ;  /* 0x0000013000017945 */ /* 0x000fe80003800200 */
[----:B------:R-:W-:Y:S05]  /*57d0*/  @P4 BRA `(.L_x_3782) ;  /* 0x0000000000444947 */ /* 0x000fea0003800000 */
[----:B------:R-:W0:Y:S01]  /*57e0*/  LDCU.64 UR14, c[0x0][0x3e0] ;  /* 0x00007c00ff0e77ac */ /* 0x000e220008000a00 */
[----:B--2---:R-:W-:Y:S01]  /*57f0*/  MOV R2, R86 ;  /* 0x0000005600027202 */ /* 0x004fe20000000f00 */
[----:B------:R-:W-:Y:S01]  /*5800*/  FADD.FTZ R8, R8, -UR4 ;  /* 0x8000000408087e21 */ /* 0x000fe20008010000 */
[----:B------:R-:W-:Y:S01]  /*5810*/  MOV R3, R89 ;  /* 0x0000005900037202 */ /* 0x000fe20000000f00 */
[----:B------:R-:W2:Y:S01]  /*5820*/  LDCU.64 UR16, c[0x0][0x380] ;  /* 0x00007000ff1077ac */ /* 0x000ea20008000a00 */
[----:B------:R-:W-:Y:S01]  /*5830*/  FADD.FTZ R9, R9, -UR4 ;  /* 0x8000000409097e21 */ /* 0x000fe20008010000 */
[----:B---34-:R-:W-:-:S03]  /*5840*/  FMUL.FTZ R5, R8, UR6 ;  /* 0x0000000608057c20 */ /* 0x018fc60008410000 */
[----:B------:R-:W-:Y:S01]  /*5850*/  FMUL.FTZ R6, R9, UR6 ;  /* 0x0000000609067c20 */ /* 0x000fe20008410000 */
        /* <DEDUP_REMOVED lines=9> */
.L_x_3782:
[----:B------:R-:W-:Y:S05]  /*58f0*/  BSYNC.RECONVERGENT B1 ;  /* 0x0000000000017941 */ /* 0x000fea0003800200 */
.L_x_3781:
[----:B------:R-:W-:Y:S01]  /*5900*/  ISETP.GE.U32.AND P5, PT, R76, UR10, PT ;  /* 0x0000000a4c007c0c */ /* 0x000fe2000bfa6070 */
[----:B------:R-:W-:Y:S01]  /*5910*/  BSSY.RECONVERGENT B1, `(.L_x_3783) ;  /* 0x000002a000017945 */ /* 0x000fe20003800200 */
[----:B--2---:R-:W-:Y:S02]  /*5920*/  SHF.R.S32.HI R2, RZ, 0x1f, R76 ;  /* 0x0000001fff027819 */ /* 0x004fe4000001144c */
[C---:B01----:R-:W-:Y:S02]  /*5930*/  IADD3 R49, PT, PT, R41.reuse, 0x50, RZ ;  /* 0x0000005029317810 */ /* 0x043fe40007ffe0ff */
        /* <DEDUP_REMOVED lines=25> */
[----:B------:R-:W-:Y:S01]  /*5ad0*/  FADD.FTZ R11, R11, -UR4 ;  /* 0x800000040b0b7e21 */ /* 0x000fe20008010000 */
[----:B------:R-:W1:Y:S01]  /*5ae0*/  LDCU.64 UR16, c[0x0][0x380] ;  /* 0x00007000ff1077ac */ /* 0x000e620008000a00 */
[----:B0-----:R-:W-:Y:S01]  /*5af0*/  IMAD R5, R2, UR14, RZ ;  /* 0x0000000e02057c24 */ /* 0x001fe2000f8e02ff */
[----:B------:R-:W-:-:S03]  /*5b00*/  MOV R2, R86 ;  /* 0x0000005600027202 */ /* 0x000fc60000000f00 */
[----:B------:R-:W-:Y:S02]  /*5b10*/  IMAD R7, R76, UR15, R5 ;  /* 0x0000000f4c077c24 */ /* 0x000fe4000f8e0205 */
[----:B------:R-:W-:Y:S01]  /*5b20*/  FMUL.FTZ R5, R10, UR6 ;  /* 0x000000060a057c20 */ /* 0x000fe20008410000 */
[----:B------:R-:W-:-:S04]  /*5b30*/  IMAD.WIDE.U32 R2, R76, UR14, R2 ;  /* 0x0000000e4c027c25 */ /* 0x000fc8000f8e0002 */
[----:B------:R-:W-:Y:S01]  /*5b40*/  FMUL.FTZ R10, R11, UR6 ;  /* 0x000000060b0a7c20 */ /* 0x000fe20008410000 */
[----:B-----5:R-:W-:Y:S01]  /*5b50*/  FFMA.FTZ R6, R46, R5, R50 ;  /* 0x000000052e067223 */ /* 0x020fe20000010032 */
[----:B-1----:R-:W-:Y:S02]  /*5b60*/  LEA R4, P5, R2, UR16, 0x2 ;  /* 0x0000001002047c11 */ /* 0x002fe4000f8a10ff */
[----:B------:R-:W-:-:S04]  /*5b70*/  IADD3 R7, PT, PT, R3, R7, RZ ;  /* 0x0000000703077210 */ /* 0x000fc80007ffe0ff */
[----:B------:R-:W-:Y:S01]  /*5b80*/  LEA.HI.X R5, R2, UR17, R7, 0x2, P5 ;  /* 0x0000001102057c11 */ /* 0x000fe2000a8f1407 */
[----:B------:R-:W-:-:S05]  /*5b90*/  FFMA.FTZ R7, R47, R10, R51 ;  /* 0x0000000a2f077223 */ /* 0x000fca0000010033 */
[----:B------:R0:W-:Y:S02]  /*5ba0*/  STG.E.64 desc[UR12][R4.64], R6 ;  /* 0x0000000604007986 */ /* 0x0001e4000c101b0c */
.L_x_3784:
[----:B------:R-:W-:Y:S05]  /*5bb0*/  BSYNC.RECONVERGENT B1 ;  /* 0x0000000000017941 */ /* 0x000fea0003800200 */
.L_x_3783:
        /* <DEDUP_REMOVED lines=8> */
[----:B0-----:R-:W-:-:S03]  /*5c40*/  FMUL.FTZ R5, R12, UR6 ;  /* 0x000000060c057c20 */ /* 0x001fc60008410000 */
[----:B------:R-:W-:Y:S01]  /*5c50*/  FMUL.FTZ R10, R13, UR6 ;  /* 0x000000060d0a7c20 */ /* 0x000fe20008410000 */
[----:B-----5:R-:W-:-:S03]  /*5c60*/  FFMA.FTZ R6, R46, R5, R50 ;  /* 0x000000052e067223 */ /* 0x020fc60000010032 */
[----:B------:R-:W-:Y:S01]  /*5c70*/  FFMA.FTZ R7, R47, R10, R51 ;  /* 0x0000000a2f077223 */ /* 0x000fe20000010033 */
[----:B-1----:R-:W-:Y:S02]  /*5c80*/  IMAD R4, R53, UR14, RZ ;  /* 0x0000000e35047c24 */ /* 0x002fe4000f8e02ff */
[----:B------:R-:W-:-:S04]  /*5c90*/  IMAD.WIDE.U32 R2, R77, UR14, R2 ;  /* 0x0000000e4d027c25 */ /* 0x000fc8000f8e0002 */
[----:B------:R-:W-:Y:S01]  /*5ca0*/  IMAD R77, R77, UR15, R4 ;  /* 0x0000000f4d4d7c24 */ /* 0x000fe2000f8e0204 */
[----:B--2---:R-:W-:-:S04]  /*5cb0*/  LEA R4, P2, R2, UR16, 0x2 ;  /* 0x0000001002047c11 */ /* 0x004fc8000f8410ff */
[----:B------:R-:W-:-:S04]  /*5cc0*/  IADD3 R77, PT, PT, R3, R77, RZ ;  /* 0x0000004d034d7210 */ /* 0x000fc80007ffe0ff */
[----:B------:R-:W-:-:S05]  /*5cd0*/  LEA.HI.X R5, R2, UR17, R77, 0x2, P2 ;  /* 0x0000001102057c11 */ /* 0x000fca00090f144d */
[----:B------:R1:W-:Y:S02]  /*5ce0*/  STG.E.64 desc[UR12][R4.64], R6 ;  /* 0x0000000604007986 */ /* 0x0003e4000c101b0c */
.L_x_3786:
[----:B------:R-:W-:Y:S05]  /*5cf0*/  BSYNC.RECONVERGENT B1 ;  /* 0x0000000000017941 */ /* 0x000fea0003800200 */
.L_x_3785:
[----:B------:R-:W-:Y:S04]  /*5d00*/  BSSY.RECONVERGENT B1, `(.L_x_3787) ;  /* 0x0000013000017945 */ /* 0x000fe80003800200 */
[----:B------:R-:W-:Y:S05]  /*5d10*/  @P1 BRA `(.L_x_3788) ;  /* 0x0000000000441947 */ /* 0x000fea0003800000 */
[----:B------:R-:W2:Y:S01]  /*5d20*/  LDCU.64 UR14, c[0x0][0x3e0] ;  /* 0x00007c00ff0e77ac */ /* 0x000ea20008000a00 */
[----:B------:R-:W-:Y:S01]  /*5d30*/  MOV R2, R86 ;  /* 0x0000005600027202 */ /* 0x000fe20000000f00 */
[----:B------:R-:W-:Y:S01]  /*5d40*/  FADD.FTZ R14, R14, -UR4 ;  /* 0x800000040e0e7e21 */ /* 0x000fe20008010000 */
[----:B------:R-:W-:Y:S01]  /*5d50*/  MOV R3, R89 ;  /* 0x0000005900037202 */ /* 0x000fe20000000f00 */
[----:B------:R-:W3:Y:S01]  /*5d60*/  LDCU.64 UR16, c[0x0][0x380] ;  /* 0x00007000ff1077ac */ /* 0x000ee20008000a00 */
[----:B------:R-:W-:Y:S01]  /*5d70*/  FADD.FTZ R15, R15, -UR4 ;  /* 0x800000040f0f7e21 */ /* 0x000fe20008010000 */
[----:B01----:R-:W-:-:S03]  /*5d80*/  FMUL.FTZ R5, R14, UR6 ;  /* 0x000000060e057c20 */ /* 0x003fc60008410000 */
[----:B------:R-:W-:Y:S01]  /*5d90*/  FMUL.FTZ R6, R15, UR6 ;  /* 0x000000060f067c20 */ /* 0x000fe20008410000 */
[----:B-----5:R-:W-:-:S03]  /*5da0*/  FFMA.FTZ R10, R46, R5, R50 ;  /* 0x000000052e0a7223 */ /* 0x020fc60000010032 */
[----:B------:R-:W-:Y:S01]  /*5db0*/  FFMA.FTZ R11, R47, R6, R51 ;  /* 0x000000062f0b7223 */ /* 0x000fe20000010033 */
[----:B--2---:R-:W-:Y:S02]  /*5dc0*/  IMAD R52, R52, UR14, RZ ;  /* 0x0000000e34347c24 */ /* 0x004fe4000f8e02ff */
[----:B------:R-:W-:-:S04]  /*5dd0*/  IMAD.WIDE.U32 R2, R49, UR14, R2 ;  /* 0x0000000e31027c25 */ /* 0x000fc8000f8e0002 */
[----:B------:R-:W-:Y:S01]  /*5de0*/  IMAD R49, R49, UR15, R52 ;  /* 0x0000000f31317c24 */ /* 0x000fe2000f8e0234 */
[----:B---3--:R-:W-:-:S04]  /*5df0*/  LEA R4, P1, R2, UR16, 0x2 ;  /* 0x0000001002047c11 */ /* 0x008fc8000f8210ff */
[----:B------:R-:W-:-:S04]  /*5e00*/  IADD3 R49, PT, PT, R3, R49, RZ ;  /* 0x0000003103317210 */ /* 0x000fc80007ffe0ff */
[----:B------:R-:W-:-:S05]  /*5e10*/  LEA.HI.X R5, R2, UR17, R49, 0x2, P1 ;  /* 0x0000001102057c11 */ /* 0x000fca00088f1431 */
[----:B------:R2:W-:Y:S02]  /*5e20*/  STG.E.64 desc[UR12][R4.64], R10 ;  /* 0x0000000a04007986 */ /* 0x0005e4000c101b0c */
.L_x_3788:
[----:B------:R-:W-:Y:S05]  /*5e30*/  BSYNC.RECONVERGENT B1 ;  /* 0x0000000000017941 */ /* 0x000fea0003800200 */
.L_x_3787:
[----:B------:R-:W-:Y:S04]  /*5e40*/  BSSY.RECONVERGENT B1, `(.L_x_3789) ;  /* 0x0000013000017945 */ /* 0x000fe80003800200 */
[----:B------:R-:W-:Y:S05]  /*5e50*/  @P6 BRA `(.L_x_3790) ;  /* 0x0000000000446947 */ /* 0x000fea0003800000 */
[----:B------:R-:W3:Y:S01]  /*5e60*/  LDCU.64 UR14, c[0x0][0x3e0] ;  /* 0x00007c00ff0e77ac */ /* 0x000ee20008000a00 */
[----:B------:R-:W-:Y:S01]  /*5e70*/  MOV R2, R86 ;  /* 0x0000005600027202 */ /* 0x000fe20000000f00 */
[----:B------:R-:W-:Y:S01]  /*5e80*/  FADD.FTZ R16, R16, -UR4 ;  /* 0x8000000410107e21 */ /* 0x000fe20008010000 */
[----:B------:R-:W-:Y:S01]  /*5e90*/  MOV R3, R89 ;  /* 0x0000005900037202 */ /* 0x000fe20000000f00 */
[----:B------:R-:W4:Y:S01]  /*5ea0*/  LDCU.64 UR16, c[0x0][0x380] ;  /* 0x00007000ff1077ac */ /* 0x000f220008000a00 */
[----:B------:R-:W-:-:S04]  /*5eb0*/  FADD.FTZ R17, R17, -UR4 ;  /* 0x8000000411117e21 */ /* 0x000fc80008010000 */
[----:B01----:R-:W-:-:S04]  /*5ec0*/  FMUL.FTZ R6, R17, UR6 ;  /* 0x0000000611067c20 */ /* 0x003fc80008410000 */
[----:B--2--5:R-:W-:Y:S01]  /*5ed0*/  FFMA.FTZ R11, R47, R6, R51 ;  /* 0x000000062f0b7223 */ /* 0x024fe20000010033 */
[----:B---3--:R-:W-:Y:S02]  /*5ee0*/  IMAD R5, R44, UR14, RZ ;  /* 0x0000000e2c057c24 */ /* 0x008fe4000f8e02ff */
[----:B------:R-:W-:-:S04]  /*5ef0*/  IMAD.WIDE.U32 R2, R40, UR14, R2 ;  /* 0x0000000e28027c25 */ /* 0x000fc8000f8e0002 */
[----:B------:R-:W-:Y:S02]  /*5f00*/  IMAD R7, R40, UR15, R5 ;  /* 0x0000000f28077c24 */ /* 0x000fe4000f8e0205 */
[----:B------:R-:W-:Y:S01]  /*5f10*/  FMUL.FTZ R5, R16, UR6 ;  /* 0x0000000610057c20 */ /* 0x000fe20008410000 */
[----:B----4-:R-:W-:Y:S02]  /*5f20*/  LEA R4, P1, R2, UR16, 0x2 ;  /* 0x0000001002047c11 */ /* 0x010fe4000f8210ff */
[----:B------:R-:W-:Y:S01]  /*5f30*/  IADD3 R7, PT, PT, R3, R7, RZ ;  /* 0x0000000703077210 */ /* 0x000fe20007ffe0ff */
[----:B------:R-:W-:-:S03]  /*5f40*/  FFMA.FTZ R10, R46, R5, R50 ;  /* 0x000000052e0a7223 */ /* 0x000fc60000010032 */
[----:B------:R-:W-:-:S05]  /*5f50*/  LEA.HI.X R5, R2, UR17, R7, 0x2, P1 ;  /* 0x0000001102057c11 */ /* 0x000fca00088f1407 */
[----:B------:R3:W-:Y:S02]  /*5f60*/  STG.E.64 desc[UR12][R4.64], R10 ;  /* 0x0000000a04007986 */ /* 0x0007e4000c101b0c */
.L_x_3790:
[----:B------:R-:W-:Y:S05]  /*5f70*/  BSYNC.RECONVERGENT B1 ;  /* 0x0000000000017941 */ /* 0x000fea0003800200 */
.L_x_3789:
[----:B------:R-:W-:Y:S04]  /*5f80*/  BSSY.RECONVERGENT B1, `(.L_x_3791) ;  /* 0x0000013000017945 */ /* 0x000fe80003800200 */
[----:B------:R-:W-:Y:S05]  /*5f90*/  @P3 BRA `(.L_x_3792) ;  /* 0x0000000000443947 */ /* 0x000fea0003800000 */
[----:B------:R-:W4:Y:S01]  /*5fa0*/  LDCU.64 UR14, c[0x0][0x3e0] ;  /* 0x00007c00ff0e77ac */ /* 0x000f220008000a00 */
[----:B------:R-:W-:Y:S01]  /*5fb0*/  MOV R2, R86 ;  /* 0x0000005600027202 */ /* 0x000fe20000000f00 */
[----:B------:R-:W-:Y:S01]  /*5fc0*/  FADD.FTZ R18, R18, -UR4 ;  /* 0x8000000412127e21 */ /* 0x000fe20008010000 */
[----:B------:R-:W-:Y:S01]  /*5fd0*/  MOV R3, R89 ;  /* 0x0000005900037202 */ /* 0x000fe20000000f00 */
[----:B------:R-:W4:Y:S01]  /*5fe0*/  LDCU.64 UR16, c[0x0][0x380] ;  /* 0x00007000ff1077ac */ /* 0x000f220008000a00 */
[----:B------:R-:W-:-:S04]  /*5ff0*/  FADD.FTZ R19, R19, -UR4 ;  /* 0x8000000413137e21 */ /* 0x000fc80008010000 */
[----:B01----:R-:W-:-:S04]  /*6000*/  FMUL.FTZ R6, R19, UR6 ;  /* 0x0000000613067c20 */ /* 0x003fc80008410000 */
[----:B--23-5:R-:W-:Y:S01]  /*6010*/  FFMA.FTZ R11, R47, R6, R51 ;  /* 0x000000062f0b7223 */ /* 0x02cfe20000010033 */
[----:B----4-:R-:W-:Y:S02]  /*6020*/  IMAD R45, R45, UR14, RZ ;  /* 0x0000000e2d2d7c24 */ /* 0x010fe4000f8e02ff */
[----:B------:R-:W-:-:S04]  /*6030*/  IMAD.WIDE.U32 R4, R42, UR14, R2 ;  /* 0x0000000e2a047c25 */ /* 0x000fc8000f8e0002 */
[----:B------:R-:W-:Y:S01]  /*6040*/  FMUL.FTZ R3, R18, UR6 ;  /* 0x0000000612037c20 */ /* 0x000fe20008410000 */
[----:B------:R-:W-:Y:S01]  /*6050*/  IMAD R45, R42, UR15, R45 ;  /* 0x0000000f2a2d7c24 */ /* 0x000fe2000f8e022d */
[----:B------:R-:W-:Y:S02]  /*6060*/  LEA R2, P1, R4, UR16, 0x2 ;  /* 0x0000001004027c11 */ /* 0x000fe4000f8210ff */
[----:B------:R-:W-:Y:S02]  /*6070*/  FFMA.FTZ R10, R46, R3, R50 ;  /* 0x000000032e0a7223 */ /* 0x000fe40000010032 */
[----:B------:R-:W-:-:S04]  /*6080*/  IADD3 R45, PT, PT, R5, R45, RZ ;  /* 0x0000002d052d7210 */ /* 0x000fc80007ffe0ff */
[----:B------:R-:W-:-:S05]  /*6090*/  LEA.HI.X R3, R4, UR17, R45, 0x2, P1 ;  /* 0x0000001104037c11 */ /* 0x000fca00088f142d */
[----:B------:R4:W-:Y:S02]  /*60a0*/  STG.E.64 desc[UR12][R2.64], R10 ;  /* 0x0000000a02007986 */ /* 0x0009e4000c101b0c */
.L_x_3792:
[----:B------:R-:W-:Y:S05]  /*60b0*/  BSYNC.RECONVERGENT B1 ;  /* 0x0000000000017941 */ /* 0x000fea0003800200 */
.L_x_3791:
[----:B------:R-:W-:Y:S04]  /*60c0*/  BSSY.RECONVERGENT B1, `(.L_x_3793) ;  /* 0x0000013000017945 */ /* 0x000fe80003800200 */
[----:B------:R-:W-:Y:S05]  /*60d0*/  @P4 BRA `(.L_x_3794) ;  /* 0x0000000000444947 */ /* 0x000fea0003800000 */
[----:B------:R-:W2:Y:S01]  /*60e0*/  LDCU.64 UR14, c[0x0][0x3e0] ;  /* 0x00007c00ff0e77ac */ /* 0x000ea20008000a00 */
[----:B----4-:R-:W-:Y:S01]  /*60f0*/  MOV R2, R86 ;  /* 0x0000005600027202 */ /* 0x010fe20000000f00 */
[----:B------:R-:W-:Y:S01]  /*6100*/  FADD.FTZ R20, R20, -UR4 ;  /* 0x8000000414147e21 */ /* 0x000fe20008010000 */
[----:B------:R-:W-:Y:S01]  /*6110*/  MOV R3, R89 ;  /* 0x0000005900037202 */ /* 0x000fe20000000f00 */
[----:B------:R-:W4:Y:S01]  /*6120*/  LDCU.64 UR16, c[0x0][0x380] ;  /* 0x00007000ff1077ac */ /* 0x000f220008000a00 */
[----:B------:R-:W-:-:S04]  /*6130*/  FADD.FTZ R21, R21, -UR4 ;  /* 0x8000000415157e21 */ /* 0x000fc80008010000 */
[----:B01----:R-:W-:-:S04]  /*6140*/  FMUL.FTZ R6, R21, UR6 ;  /* 0x0000000615067c20 */ /* 0x003fc80008410000 */
[----:B--23-5:R-:W-:Y:S01]  /*6150*/  FFMA.FTZ R11, R47, R6, R51 ;  /* 0x000000062f0b7223 */ /* 0x02cfe20000010033 */
[----:B------:R-:W-:Y:S02]  /*6160*/  IMAD R48, R48, UR14, RZ ;  /* 0x0000000e30307c24 */ /* 0x000fe4000f8e02ff */
[----:B------:R-:W-:-:S04]  /*6170*/  IMAD.WIDE.U32 R4, R43, UR14, R2 ;  /* 0x0000000e2b047c25 */ /* 0x000fc8000f8e0002 */
[----:B------:R-:W-:Y:S01]  /*6180*/  FMUL.FTZ R3, R20, UR6 ;  /* 0x0000000614037c20 */ /* 0x000fe20008410000 */
[----:B------:R-:W-:Y:S01]  /*6190*/  IMAD R43, R43, UR15, R48 ;  /* 0x0000000f2b2b7c24 */ /* 0x000fe2000f8e0230 */
[----:B----4-:R-:W-:Y:S02]  /*61a0*/  LEA R2, P1, R4, UR16, 0x2 ;  /* 0x0000001004027c11 */ /* 0x010fe4000f8210ff */
[----:B------:R-:W-:Y:S02]  /*61b0*/  FFMA.FTZ R10, R46, R3, R50 ;  /* 0x000000032e0a7223 */ /* 0x000fe40000010032 */
[----:B------:R-:W-:-:S04]  /*61c0*/  IADD3 R43, PT, PT, R5, R43, RZ ;  /* 0x0000002b052b7210 */ /* 0x000fc80007ffe0ff */
[----:B------:R-:W-:-:S05]  /*61d0*/  LEA.HI.X R3, R4, UR17, R43, 0x2, P1 ;  /* 0x0000001104037c11 */ /* 0x000fca00088f142b */
[----:B------:R0:W-:Y:S02]  /*61e0*/  STG.E.64 desc[UR12][R2.64], R10 ;  /* 0x0000000a02007986 */ /* 0x0001e4000c101b0c */
.L_x_3794:
[----:B------:R-:W-:Y:S05]  /*61f0*/  BSYNC.RECONVERGENT B1 ;  /* 0x0000000000017941 */ /* 0x000fea0003800200 */
.L_x_3793:
[----:B------:R-:W-:Y:S01]  /*6200*/  ISETP.GE.U32.AND P5, PT, R9, UR10, PT ;  /* 0x0000000a09007c0c */ /* 0x000fe2000bfa6070 */
[----:B------:R-:W-:Y:S01]  /*6210*/  BSSY.RECONVERGENT B1, `(.L_x_3795) ;  /* 0x000002a000017945 */ /* 0x000fe20003800200 */
[----:B------:R-:W-:Y:S02]  /*6220*/  SHF.R.S32.HI R12, RZ, 0x1f, R9 ;  /* 0x0000001fff0c7819 */ /* 0x000fe40000011409 */
[C---:B------:R-:W-:Y:S02]  /*6230*/  IADD3 R14, PT, PT, R41.reuse, 0x80, RZ ;  /* 0x00000080290e7810 */ /* 0x040fe40007ffe0ff */
[----:B------:R-:W-:Y:S02]  /*6240*/  ISETP.GE.AND.EX P5, PT, R12, UR11, PT, P5 ;  /* 0x0000000b0c007c0c */ /* 0x000fe4000bfa6350 */
[C---:B0-234-:R-:W-:Y:S02]  /*6250*/  IADD3 R10, PT, PT, R41.reuse, 0x88, RZ ;  /* 0x00000088290a7810 */ /* 0x05dfe40007ffe0ff */
[----:B-1----:R-:W-:-:S02]  /*6260*/  IADD3 R6, PT, PT, R41, 0x90, RZ ;  /* 0x0000009029067810 */ /* 0x002fc40007ffe0ff */
        /* <DEDUP_REMOVED lines=23> */
[----:B------:R-:W1:Y:S03]  /*63e0*/  LDCU.64 UR16, c[0x0][0x380] ;  /* 0x00007000ff1077ac */ /* 0x000e660008000a00 */
[----:B------:R-:W-:-:S04]  /*63f0*/  FMUL.FTZ R18, R23, UR6 ;  /* 0x0000000617127c20 */ /* 0x000fc80008410000 */
[----:B-----5:R-:W-:Y:S01]  /*6400*/  FFMA.FTZ R21, R47, R18, R51 ;  /* 0x000000122f157223 */ /* 0x020fe20000010033 */
[----:B0-----:R-:W-:Y:S01]  /*6410*/  IMAD R16, R12, UR14, RZ ;  /* 0x0000000e0c107c24 */ /* 0x001fe2000f8e02ff */
[----:B------:R-:W-:-:S03]  /*6420*/  MOV R12, R86 ;  /* 0x00000056000c7202 */ /* 0x000fc60000000f00 */
[C---:B------:R-:W-:Y:S02]  /*6430*/  IMAD R17, R9.reuse, UR15, R16 ;  /* 0x0000000f09117c24 */ /* 0x040fe4000f8e0210 */
[----:B------:R-:W-:-:S04]  /*6440*/  IMAD.WIDE.U32 R12, R9, UR14, R12 ;  /* 0x0000000e090c7c25 */ /* 0x000fc8000f8e000c */
[----:B------:R-:W-:Y:S01]  /*6450*/  FMUL.FTZ R9, R22, UR6 ;  /* 0x0000000616097c20 */ /* 0x000fe20008410000 */
[----:B-1----:R-:W-:-:S03]  /*6460*/  LEA R16, P5, R12, UR16, 0x2 ;  /* 0x000000100c107c11 */ /* 0x002fc6000f8a10ff */
[----:B------:R-:W-:Y:S01]  /*6470*/  FFMA.FTZ R20, R46, R9, R50 ;  /* 0x000000092e147223 */ /* 0x000fe20000010032 */
[----:B------:R-:W-:-:S04]  /*6480*/  IADD3 R17, PT, PT, R13, R17, RZ ;  /* 0x000000110d117210 */ /* 0x000fc80007ffe0ff */
[----:B------:R-:W-:-:S05]  /*6490*/  LEA.HI.X R17, R12, UR17, R17, 0x2, P5 ;  /* 0x000000110c117c11 */ /* 0x000fca000a8f1411 */
[----:B------:R0:W-:Y:S02]  /*64a0*/  STG.E.64 desc[UR12][R16.64], R20 ;  /* 0x0000001410007986 */ /* 0x0001e4000c101b0c */
.L_x_3796:
[----:B------:R-:W-:Y:S05]  /*64b0*/  BSYNC.RECONVERGENT B1 ;  /* 0x0000000000017941 */ /* 0x000fea0003800200 */
.L_x_3795:
        /* <DEDUP_REMOVED lines=13> */
[----:B------:R-:W-:Y:S01]  /*6590*/  IMAD R19, R8, UR15, R19 ;  /* 0x0000000f08137c24 */ /* 0x000fe2000f8e0213 */
[----:B--2---:R-:W-:-:S04]  /*65a0*/  LEA R8, P2, R12, UR16, 0x2 ;  /* 0x000000100c087c11 */ /* 0x004fc8000f8410ff */
[----:B------:R-:W-:-:S04]  /*65b0*/  IADD3 R19, PT, PT, R13, R19, RZ ;  /* 0x000000130d137210 */ /* 0x000fc80007ffe0ff */
[----:B------:R-:W-:Y:S01]  /*65c0*/  LEA.HI.X R9, R12, UR17, R19, 0x2, P2 ;  /* 0x000000110c097c11 */ /* 0x000fe200090f1413 */
[----:B------:R-:W-:-:S05]  /*65d0*/  FFMA.FTZ R19, R47, R16, R51 ;  /* 0x000000102f137223 */ /* 0x000fca0000010033 */
[----:B------:R1:W-:Y:S02]  /*65e0*/  STG.E.64 desc[UR12][R8.64], R18 ;  /* 0x0000001208007986 */ /* 0x0003e4000c101b0c */
.L_x_3798:
[----:B------:R-:W-:Y:S05]  /*65f0*/  BSYNC.RECONVERGENT B1 ;  /* 0x0000000000017941 */ /* 0x000fea0003800200 */
.L_x_3797:
        /* <DEDUP_REMOVED lines=8> */
[----:B--2---:R-:W-:Y:S02]  /*6680*/  IMAD R15, R15, UR14, RZ ;  /* 0x0000000e0f0f7c24 */ /* 0x004fe4000f8e02ff */
[----:B------:R-:W-:-:S04]  /*6690*/  IMAD.WIDE.U32 R12, R14, UR14, R8 ;  /* 0x0000000e0e0c7c25 */ /* 0x000fc8000f8e0008 */
[----:B------:R-:W-:Y:S01]  /*66a0*/  FMUL.FTZ R9, R26, UR6 ;  /* 0x000000061a097c20 */ /* 0x000fe20008410000 */
[----:B------:R-:W-:Y:S01]  /*66b0*/  IMAD R15, R14, UR15, R15 ;  /* 0x0000000f0e0f7c24 */ /* 0x000fe2000f8e020f */
[----:B-1----:R-:W-:Y:S01]  /*66c0*/  LEA R8, P1, R12, UR16, 0x2 ;  /* 0x000000100c087c11 */ /* 0x002fe2000f8210ff */
[----:B------:R-:W-:Y:S01]  /*66d0*/  FMUL.FTZ R14, R27, UR6 ;  /* 0x000000061b0e7c20 */ /* 0x000fe20008410000 */
[----:B0----5:R-:W-:Y:S02]  /*66e0*/  FFMA.FTZ R16, R46, R9, R50 ;  /* 0x000000092e107223 */ /* 0x021fe40000010032 */
[----:B------:R-:W-:Y:S01]  /*66f0*/  IADD3 R15, PT, PT, R13, R15, RZ ;  /* 0x0000000f0d0f7210 */ /* 0x000fe20007ffe0ff */
[----:B------:R-:W-:-:S03]  /*6700*/  FFMA.FTZ R17, R47, R14, R51 ;  /* 0x0000000e2f117223 */ /* 0x000fc60000010033 */
[----:B------:R-:W-:-:S05]  /*6710*/  LEA.HI.X R9, R12, UR17, R15, 0x2, P1 ;  /* 0x000000110c097c11 */ /* 0x000fca00088f140f */
[----:B------:R2:W-:Y:S02]  /*6720*/  STG.E.64 desc[UR12][R8.64], R16 ;  /* 0x0000001008007986 */ /* 0x0005e4000c101b0c */
.L_x_3800:
[----:B------:R-:W-:Y:S05]  /*6730*/  BSYNC.RECONVERGENT B1 ;  /* 0x0000000000017941 */ /* 0x000fea0003800200 */
.L_x_3799:
[----:B------:R-:W-:Y:S04]  /*6740*/  BSSY.RECONVERGENT B1, `(.L_x_3801) ;  /* 0x0000013000017945 */ /* 0x000fe80003800200 */
[----:B------:R-:W-:Y:S05]  /*6750*/  @P6 BRA `(.L_x_3802) ;  /* 0x0000000000446947 */ /* 0x000fea0003800000 */
[----:B------:R-:W3:Y:S01]  /*6760*/  LDCU.64 UR14, c[0x0][0x3e0] ;  /* 0x00007c00ff0e77ac */ /* 0x000ee20008000a00 */
[----:B-12---:R-:W-:Y:S01]  /*6770*/  MOV R8, R86 ;  /* 0x0000005600087202 */ /* 0x006fe20000000f00 */
[----:B------:R-:W-:Y:S01]  /*6780*/  FADD.FTZ R28, R28, -UR4 ;  /* 0x800000041c1c7e21 */ /* 0x000fe20008010000 */
[----:B------:R-:W-:Y:S01]  /*6790*/  MOV R9, R89 ;  /* 0x0000005900097202 */ /* 0x000fe20000000f00 */
[----:B------:R-:W1:Y:S01]  /*67a0*/  LDCU.64 UR16, c[0x0][0x380] ;  /* 0x00007000ff1077ac */ /* 0x000e620008000a00 */
[----:B------:R-:W-:Y:S01]  /*67b0*/  FADD.FTZ R29, R29, -UR4 ;  /* 0x800000041d1d7e21 */ /* 0x000fe20008010000 */
[----:B---3--:R-:W-:Y:S02]  /*67c0*/  IMAD R11, R11, UR14, RZ ;  /* 0x0000000e0b0b7c24 */ /* 0x008fe4000f8e02ff */
[----:B------:R-:W-:-:S04]  /*67d0*/  IMAD.WIDE.U32 R12, R10, UR14, R8 ;  /* 0x0000000e0a0c7c25 */ /* 0x000fc8000f8e0008 */
[----:B------:R-:W-:Y:S01]  /*67e0*/  FMUL.FTZ R9, R28, UR6 ;  /* 0x000000061c097c20 */ /* 0x000fe20008410000 */
[----:B------:R-:W-:Y:S01]  /*67f0*/  IMAD R11, R10, UR15, R11 ;  /* 0x0000000f0a0b7c24 */ /* 0x000fe2000f8e020b */
[----:B-1----:R-:W-:Y:S01]  /*6800*/  LEA R8, P1, R12, UR16, 0x2 ;  /* 0x000000100c087c11 */ /* 0x002fe2000f8210ff */
[----:B------:R-:W-:Y:S01]  /*6810*/  FMUL.FTZ R10, R29, UR6 ;  /* 0x000000061d0a7c20 */ /* 0x000fe20008410000 */
[----:B-----5:R-:W-:Y:S02]  /*6820*/  FFMA.FTZ R14, R46, R9, R50 ;  /* 0x000000092e0e7223 */ /* 0x020fe40000010032 */
[----:B------:R-:W-:Y:S01]  /*6830*/  IADD3 R11, PT, PT, R13, R11, RZ ;  /* 0x0000000b0d0b7210 */ /* 0x000fe20007ffe0ff */
[----:B------:R-:W-:-:S03]  /*6840*/  FFMA.FTZ R15, R47, R10, R51 ;  /* 0x0000000a2f0f7223 */ /* 0x000fc60000010033 */
[----:B------:R-:W-:-:S05]  /*6850*/  LEA.HI.X R9, R12, UR17, R11, 0x2, P1 ;  /* 0x000000110c097c11 */ /* 0x000fca00088f140b */
[----:B------:R3:W-:Y:S02]  /*6860*/  STG.E.64 desc[UR12][R8.64], R14 ;  /* 0x0000000e08007986 */ /* 0x0007e4000c101b0c */
.L_x_3802:
[----:B------:R-:W-:Y:S05]  /*6870*/  BSYNC.RECONVERGENT B1 ;  /* 0x0000000000017941 */ /* 0x000fea0003800200 */
.L_x_3801:
[----:B------:R-:W-:Y:S04]  /*6880*/  BSSY.RECONVERGENT B1, `(.L_x_3803) ;  /* 0x0000013000017945 */ /* 0x000fe80003800200 */
[----:B------:R-:W-:Y:S05]  /*6890*/  @P3 BRA `(.L_x_3804) ;  /* 0x0000000000443947 */ /* 0x000fea0003800000 */
[----:B------:R-:W4:Y:S01]  /*68a0*/  LDCU.64 UR14, c[0x0][0x3e0] ;  /* 0x00007c00ff0e77ac */ /* 0x000f220008000a00 */
[----:B-123--:R-:W-:Y:S01]  /*68b0*/  MOV R8, R86 ;  /* 0x0000005600087202 */ /* 0x00efe20000000f00 */
[----:B------:R-:W-:Y:S01]  /*68c0*/  FADD.FTZ R30, R30, -UR4 ;  /* 0x800000041e1e7e21 */ /* 0x000fe20008010000 */
[----:B------:R-:W-:Y:S01]  /*68d0*/  MOV R9, R89 ;  /* 0x0000005900097202 */ /* 0x000fe20000000f00 */
[----:B------:R-:W1:Y:S01]  /*68e0*/  LDCU.64 UR16, c[0x0][0x380] ;  /* 0x00007000ff1077ac */ /* 0x000e620008000a00 */
[----:B------:R-:W-:-:S04]  /*68f0*/  FADD.FTZ R31, R31, -UR4 ;  /* 0x800000041f1f7e21 */ /* 0x000fc80008010000 */
[----:B------:R-:W-:-:S04]  /*6900*/  FMUL.FTZ R10, R31, UR6 ;  /* 0x000000061f0a7c20 */ /* 0x000fc80008410000 */
[----:B-----5:R-:W-:Y:S01]  /*6910*/  FFMA.FTZ R13, R47, R10, R51 ;  /* 0x0000000a2f0d7223 */ /* 0x020fe20000010033 */
[----:B----4-:R-:W-:Y:S02]  /*6920*/  IMAD R7, R7, UR14, RZ ;  /* 0x0000000e07077c24 */ /* 0x010fe4000f8e02ff */
[----:B------:R-:W-:-:S04]  /*6930*/  IMAD.WIDE.U32 R8, R6, UR14, R8 ;  /* 0x0000000e06087c25 */ /* 0x000fc8000f8e0008 */
[----:B------:R-:W-:Y:S02]  /*6940*/  IMAD R11, R6, UR15, R7 ;  /* 0x0000000f060b7c24 */ /* 0x000fe4000f8e0207 */
[----:B------:R-:W-:Y:S01]  /*6950*/  FMUL.FTZ R7, R30, UR6 ;  /* 0x000000061e077c20 */ /* 0x000fe20008410000 */
[----:B-1----:R-:W-:Y:S02]  /*6960*/  LEA R6, P1, R8, UR16, 0x2 ;  /* 0x0000001008067c11 */ /* 0x002fe4000f8210ff */
[----:B------:R-:W-:Y:S01]  /*6970*/  IADD3 R11, PT, PT, R9, R11, RZ ;  /* 0x0000000b090b7210 */ /* 0x000fe20007ffe0ff */
[----:B------:R-:W-:-:S03]  /*6980*/  FFMA.FTZ R12, R46, R7, R50 ;  /* 0x000000072e0c7223 */ /* 0x000fc60000010032 */
[----:B------:R-:W-:-:S05]  /*6990*/  LEA.HI.X R7, R8, UR17, R11, 0x2, P1 ;  /* 0x0000001108077c11 */ /* 0x000fca00088f140b */
[----:B------:R4:W-:Y:S02]  /*69a0*/  STG.E.64 desc[UR12][R6.64], R12 ;  /* 0x0000000c06007986 */ /* 0x0009e4000c101b0c */
.L_x_3804:
[----:B------:R-:W-:Y:S05]  /*69b0*/  BSYNC.RECONVERGENT B1 ;  /* 0x0000000000017941 */ /* 0x000fea0003800200 */
.L_x_3803:
[----:B------:R-:W-:Y:S04]  /*69c0*/  BSSY.RECONVERGENT B1, `(.L_x_3805) ;  /* 0x0000013000017945 */ /* 0x000fe80003800200 */
[----:B------:R-:W-:Y:S05]  /*69d0*/  @P4 BRA `(.L_x_3806) ;  /* 0x0000000000444947 */ /* 0x000fea0003800000 */
[----:B------:R-:W0:Y:S01]  /*69e0*/  LDCU.64 UR14, c[0x0][0x3e0] ;  /* 0x00007c00ff0e77ac */ /* 0x000e220008000a00 */
[----:B----4-:R-:W-:Y:S01]  /*69f0*/  MOV R6, R86 ;  /* 0x0000005600067202 */ /* 0x010fe20000000f00 */
[----:B------:R-:W-:Y:S01]  /*6a00*/  FADD.FTZ R32, R32, -UR4 ;  /* 0x8000000420207e21 */ /* 0x000fe20008010000 */
[----:B------:R-:W-:Y:S01]  /*6a10*/  MOV R7, R89 ;  /* 0x0000005900077202 */ /* 0x000fe20000000f00 */
[----:B------:R-:W4:Y:S01]  /*6a20*/  LDCU.64 UR16, c[0x0][0x380] ;  /* 0x00007000ff1077ac */ /* 0x000f220008000a00 */
[----:B------:R-:W-:-:S04]  /*6a30*/  FADD.FTZ R33, R33, -UR4 ;  /* 0x8000000421217e21 */ /* 0x000fc80008010000 */
[----:B-123--:R-:W-:-:S04]  /*6a40*/  FMUL.FTZ R8, R33, UR6 ;  /* 0x0000000621087c20 */ /* 0x00efc80008410000 */
[----:B-----5:R-:W-:Y:S01]  /*6a50*/  FFMA.FTZ R11, R47, R8, R51 ;  /* 0x000000082f0b7223 */ /* 0x020fe20000010033 */
[----:B0-----:R-:W-:Y:S02]  /*6a60*/  IMAD R5, R5, UR14, RZ ;  /* 0x0000000e05057c24 */ /* 0x001fe4000f8e02ff */
        /* <DEDUP_REMOVED lines=8> */
.L_x_3806:
[----:B------:R-:W-:Y:S05]  /*6af0*/  BSYNC.RECONVERGENT B1 ;  /* 0x0000000000017941 */ /* 0x000fea0003800200 */
.L_x_3805:
[----:B------:R-:W-:Y:S01]  /*6b00*/  ISETP.GE.U32.AND P5, PT, R3, UR10, PT ;  /* 0x0000000a03007c0c */ /* 0x000fe2000bfa6070 */
[----:B------:R-:W-:Y:S01]  /*6b10*/  BSSY.RECONVERGENT B1, `(.L_x_3807) ;  /* 0x000002a000017945 */ /* 0x000fe20003800200 */
[----:B----4-:R-:W-:Y:S02]  /*6b20*/  SHF.R.S32.HI R12, RZ, 0x1f, R3 ;  /* 0x0000001fff0c7819 */ /* 0x010fe40000011403 */
[C---:B0-----:R-:W-:Y:S02]  /*6b30*/  IADD3 R21, PT, PT, R41.reuse, 0xb0, RZ ;  /* 0x000000b029157810 */ /* 0x041fe40007ffe0ff */
[----:B------:R-:W-:Y:S02]  /*6b40*/  ISETP.GE.AND.EX P5, PT, R12, UR11, PT, P5 ;  /* 0x0000000b0c007c0c */ /* 0x000fe4000bfa6350 */
[C---:B------:R-:W-:Y:S02]  /*6b50*/  IADD3 R10, PT, PT, R41.reuse, 0xb8, RZ ;  /* 0x000000b8290a7810 */ /* 0x040fe40007ffe0ff */
[----:B-123--:R-:W-:-:S02]  /*6b60*/  IADD3 R8, PT, PT, R41, 0xc0, RZ ;  /* 0x000000c029087810 */ /* 0x00efc40007ffe0ff */
        /* <DEDUP_REMOVED lines=25> */
[----:B------:R-:W-:-:S05]  /*6d00*/  MOV R12, R86 ;  /* 0x00000056000c7202 */ /* 0x000fca0000000f00 */
[----:B------:R-:W-:-:S04]  /*6d10*/  IMAD.WIDE.U32 R14, R3, UR14, R12 ;  /* 0x0000000e030e7c25 */ /* 0x000fc8000f8e000c */
[----:B------:R-:W-:Y:S02]  /*6d20*/  IMAD R13, R3, UR15, R16 ;  /* 0x0000000f030d7c24 */ /* 0x000fe4000f8e0210 */
[----:B------:R-:W-:Y:S01]  /*6d30*/  FMUL.FTZ R3, R34, UR6 ;  /* 0x0000000622037c20 */ /* 0x000fe20008410000 */
[----:B-1----:R-:W-:Y:S01]  /*6d40*/  LEA R12, P5, R14, UR16, 0x2 ;  /* 0x000000100e0c7c11 */ /* 0x002fe2000f8a10ff */
[----:B------:R-:W-:Y:S01]  /*6d50*/  FMUL.FTZ R16, R35, UR6 ;  /* 0x0000000623107c20 */ /* 0x000fe20008410000 */
[----:B------:R-:W-:Y:S01]  /*6d60*/  IADD3 R13, PT, PT, R15, R13, RZ ;  /* 0x0000000d0f0d7210 */ /* 0x000fe20007ffe0ff */
[----:B-----5:R-:W-:Y:S02]  /*6d70*/  FFMA.FTZ R18, R46, R3, R50 ;  /* 0x000000032e127223 */ /* 0x020fe40000010032 */
[----:B------:R-:W-:Y:S01]  /*6d80*/  FFMA.FTZ R19, R47, R16, R51 ;  /* 0x000000102f137223 */ /* 0x000fe20000010033 */
[----:B------:R-:W-:-:S05]  /*6d90*/  LEA.HI.X R13, R14, UR17, R13, 0x2, P5 ;  /* 0x000000110e0d7c11 */ /* 0x000fca000a8f140d */
[----:B------:R0:W-:Y:S02]  /*6da0*/  STG.E.64 desc[UR12][R12.64], R18 ;  /* 0x000000120c007986 */ /* 0x0001e4000c101b0c */
.L_x_3808:
[----:B------:R-:W-:Y:S05]  /*6db0*/  BSYNC.RECONVERGENT B1 ;  /* 0x0000000000017941 */ /* 0x000fea0003800200 */
.L_x_3807:
        /* <DEDUP_REMOVED lines=10> */
[----:B-----5:R-:W-:Y:S01]  /*6e60*/  FFMA.FTZ R16, R46, R3, R50 ;  /* 0x000000032e107223 */ /* 0x020fe20000010032 */
[----:B-1----:R-:W-:Y:S02]  /*6e70*/  IMAD R17, R17, UR14, RZ ;  /* 0x0000000e11117c24 */ /* 0x002fe4000f8e02ff */
[----:B------:R-:W-:-:S04]  /*6e80*/  IMAD.WIDE.U32 R12, R2, UR14, R12 ;  /* 0x0000000e020c7c25 */ /* 0x000fc8000f8e000c */
[----:B------:R-:W-:Y:S01]  /*6e90*/  IMAD R17, R2, UR15, R17 ;  /* 0x0000000f02117c24 */ /* 0x000fe2000f8e0211 */
[----:B0-----:R-:W-:-:S04]  /*6ea0*/  LEA R2, P2, R12, UR16, 0x2 ;  /* 0x000000100c027c11 */ /* 0x001fc8000f8410ff */
[----:B------:R-:W-:-:S04]  /*6eb0*/  IADD3 R17, PT, PT, R13, R17, RZ ;  /* 0x000000110d117210 */ /* 0x000fc80007ffe0ff */
[----:B------:R-:W-:Y:S01]  /*6ec0*/  LEA.HI.X R3, R12, UR17, R17, 0x2, P2 ;  /* 0x000000110c037c11 */ /* 0x000fe200090f1411 */
[----:B------:R-:W-:-:S05]  /*6ed0*/  FFMA.FTZ R17, R47, R14, R51 ;  /* 0x0000000e2f117223 */ /* 0x000fca0000010033 */
[----:B------:R1:W-:Y:S02]  /*6ee0*/  STG.E.64 desc[UR12][R2.64], R16 ;  /* 0x0000001002007986 */ /* 0x0003e4000c101b0c */
.L_x_3810:
[----:B------:R-:W-:Y:S05]  /*6ef0*/  BSYNC.RECONVERGENT B1 ;  /* 0x0000000000017941 */ /* 0x000fea0003800200 */
.L_x_3809:
[----:B------:R-:W-:Y:S04]  /*6f00*/  BSSY.RECONVERGENT B1, `(.L_x_3811) ;  /* 0x0000013000017945 */ /* 0x000fe80003800200 */
[----:B------:R-:W-:Y:S05]  /*6f10*/  @P1 BRA `(.L_x_3812) ;  /* 0x0000000000441947 */ /* 0x000fea0003800000 */
[----:B------:R-:W2:Y:S01]  /*6f20*/  LDCU.64 UR14, c[0x0][0x3e0] ;  /* 0x00007c00ff0e77ac */ /* 0x000ea20008000a00 */
[----:B-1----:R-:W-:Y:S01]  /*6f30*/  MOV R2, R86 ;  /* 0x0000005600027202 */ /* 0x002fe20000000f00 */
[----:B------:R-:W-:Y:S01]  /*6f40*/  FADD.FTZ R38, R38, -UR4 ;  /* 0x8000000426267e21 */ /* 0x000fe20008010000 */
[----:B------:R-:W-:Y:S01]  /*6f50*/  MOV R3, R89 ;  /* 0x0000005900037202 */ /* 0x000fe20000000f00 */
[----:B------:R-:W1:Y:S01]  /*6f60*/  LDCU.64 UR16, c[0x0][0x380] ;  /* 0x00007000ff1077ac */ /* 0x000e620008000a00 */
[----:B------:R-:W-:-:S04]  /*6f70*/  FADD.FTZ R39, R39, -UR4 ;  /* 0x8000000427277e21 */ /* 0x000fc80008010000 */
[----:B------:R-:W-:-:S04]  /*6f80*/  FMUL.FTZ R14, R39, UR6 ;  /* 0x00000006270e7c20 */ /* 0x000fc80008410000 */
[----:B-----5:R-:W-:Y:S01]  /*6f90*/  FFMA.FTZ R17, R47, R14, R51 ;  /* 0x0000000e2f117223 */ /* 0x020fe20000010033 */
[----:B--2---:R-:W-:Y:S02]  /*6fa0*/  IMAD R20, R20, UR14, RZ ;  /* 0x0000000e14147c24 */ /* 0x004fe4000f8e02ff */
[----:B0-----:R-:W-:-:S04]  /*6fb0*/  IMAD.WIDE.U32 R12, R21, UR14, R2 ;  /* 0x0000000e150c7c25 */ /* 0x001fc8000f8e0002 */
[----:B------:R-:W-:Y:S01]  /*6fc0*/  FMUL.FTZ R3, R38, UR6 ;  /* 0x0000000626037c20 */ /* 0x000fe20008410000 */
[----:B------:R-:W-:Y:S01]  /*6fd0*/  IMAD R21, R21, UR15, R20 ;  /* 0x0000000f15157c24 */ /* 0x000fe2000f8e0214 */
[----:B-1----:R-:W-:Y:S02]  /*6fe0*/  LEA R2, P1, R12, UR16, 0x2 ;  /* 0x000000100c027c11 */ /* 0x002fe4000f8210ff */
[----:B------:R-:W-:Y:S02]  /*6ff0*/  FFMA.FTZ R16, R46, R3, R50 ;  /* 0x000000032e107223 */ /* 0x000fe40000010032 */
[----:B------:R-:W-:-:S04]  /*7000*/  IADD3 R21, PT, PT, R13, R21, RZ ;  /* 0x000000150d157210 */ /* 0x000fc80007ffe0ff */
[----:B------:R-:W-:-:S05]  /*7010*/  LEA.HI.X R3, R12, UR17, R21, 0x2, P1 ;  /* 0x000000110c037c11 */ /* 0x000fca00088f1415 */
[----:B------:R2:W-:Y:S02]  /*7020*/  STG.E.64 desc[UR12][R2.64], R16 ;  /* 0x0000001002007986 */ /* 0x0005e4000c101b0c */
.L_x_3812:
[----:B------:R-:W-:Y:S05]  /*7030*/  BSYNC.RECONVERGENT B1 ;  /* 0x0000000000017941 */ /* 0x000fea0003800200 */
.L_x_3811:
        /* <DEDUP_REMOVED lines=9> */
[----:B0-----:R-:W-:-:S04]  /*70d0*/  IMAD.WIDE.U32 R12, R10, UR14, R2 ;  /* 0x0000000e0a0c7c25 */ /* 0x001fc8000f8e0002 */
        /* <DEDUP_REMOVED lines=9> */
.L_x_3814:
[----:B------:R-:W-:Y:S05]  /*7170*/  BSYNC.RECONVERGENT B1 ;  /* 0x0000000000017941 */ /* 0x000fea0003800200 */
.L_x_3813:
[----:B------:R-:W-:Y:S04]  /*7180*/  BSSY.RECONVERGENT B1, `(.L_x_3815) ;  /* 0x0000013000017945 */ /* 0x000fe80003800200 */
[----:B------:R-:W-:Y:S05]  /*7190*/  @P3 BRA `(.L_x_3816) ;  /* 0x0000000000443947 */ /* 0x000fea0003800000 */
[----:B------:R-:W4:Y:S01]  /*71a0*/  LDCU.64 UR14, c[0x0][0x3e0] ;  /* 0x00007c00ff0e77ac */ /* 0x000f220008000a00 */
[----:B-123--:R-:W-:Y:S01]  /*71b0*/  MOV R2, R86 ;  /* 0x0000005600027202 */ /* 0x00efe20000000f00 */
[----:B------:R-:W-:Y:S01]  /*71c0*/  FADD.FTZ R58, R58, -UR4 ;  /* 0x800000043a3a7e21 */ /* 0x000fe20008010000 */
[----:B------:R-:W-:Y:S01]  /*71d0*/  MOV R3, R89 ;  /* 0x0000005900037202 */ /* 0x000fe20000000f00 */
[----:B------:R-:W1:Y:S01]  /*71e0*/  LDCU.64 UR16, c[0x0][0x380] ;  /* 0x00007000ff1077ac */ /* 0x000e620008000a00 */
[----:B------:R-:W-:Y:S01]  /*71f0*/  FADD.FTZ R59, R59, -UR4 ;  /* 0x800000043b3b7e21 */ /* 0x000fe20008010000 */
[----:B----4-:R-:W-:Y:S02]  /*7200*/  IMAD R9, R9, UR14, RZ ;  /* 0x0000000e09097c24 */ /* 0x010fe4000f8e02ff */
        /* <DEDUP_REMOVED lines=10> */
.L_x_3816:
[----:B------:R-:W-:Y:S05]  /*72b0*/  BSYNC.RECONVERGENT B1 ;  /* 0x0000000000017941 */ /* 0x000fea0003800200 */
.L_x_3815:
[----:B------:R-:W-:Y:S04]  /*72c0*/  BSSY.RECONVERGENT B1, `(.L_x_3817) ;  /* 0x0000013000017945 */ /* 0x000fe80003800200 */
[----:B------:R-:W-:Y:S05]  /*72d0*/  @P4 BRA `(.L_x_3818) ;  /* 0x0000000000444947 */ /* 0x000fea0003800000 */
[----:B------:R-:W0:Y:S01]  /*72e0*/  LDCU.64 UR14, c[0x0][0x3e0] ;  /* 0x00007c00ff0e77ac */ /* 0x000e220008000a00 */
[----:B-1234-:R-:W-:Y:S01]  /*72f0*/  MOV R2, R86 ;  /* 0x0000005600027202 */ /* 0x01efe20000000f00 */
[----:B------:R-:W-:Y:S01]  /*7300*/  FADD.FTZ R60, R60, -UR4 ;  /* 0x800000043c3c7e21 */ /* 0x000fe20008010000 */
[----:B------:R-:W-:Y:S01]  /*7310*/  MOV R3, R89 ;  /* 0x0000005900037202 */ /* 0x000fe20000000f00 */
[----:B------:R-:W1:Y:S01]  /*7320*/  LDCU.64 UR16, c[0x0][0x380] ;  /* 0x00007000ff1077ac */ /* 0x000e620008000a00 */
[----:B------:R-:W-:Y:S01]  /*7330*/  FADD.FTZ R61, R61, -UR4 ;  /* 0x800000043d3d7e21 */ /* 0x000fe20008010000 */
[----:B0-----:R-:W-:Y:S02]  /*7340*/  IMAD R7, R7, UR14, RZ ;  /* 0x0000000e07077c24 */ /* 0x001fe4000f8e02ff */
        /* <DEDUP_REMOVED lines=10> */
.L_x_3818:
[----:B------:R-:W-:Y:S05]  /*73f0*/  BSYNC.RECONVERGENT B1 ;  /* 0x0000000000017941 */ /* 0x000fea0003800200 */
.L_x_3817:
[----:B------:R-:W-:Y:S01]  /*7400*/  ISETP.GE.U32.AND P5, PT, R5, UR10, PT ;  /* 0x0000000a05007c0c */ /* 0x000fe2000bfa6070 */
[----:B------:R-:W-:Y:S01]  /*7410*/  BSSY.RECONVERGENT B1, `(.L_x_3819) ;  /* 0x0000028000017945 */ /* 0x000fe20003800200 */
[----:B------:R-:W-:Y:S02]  /*7420*/  SHF.R.S32.HI R7, RZ, 0x1f, R5 ;  /* 0x0000001fff077819 */ /* 0x000fe40000011405 */
[----:B-12---:R-:W-:Y:S02]  /*7430*/  IADD3 R17, PT, PT, R41, 0xe0, RZ ;  /* 0x000000e029117810 */ /* 0x006fe40007ffe0ff */
[----:B------:R-:W-:Y:S02]  /*7440*/  ISETP.GE.AND.EX P5, PT, R7, UR11, PT, P5 ;  /* 0x0000000b07007c0c */ /* 0x000fe4000bfa6350 */
[C---:B0-----:R-:W-:Y:S02]  /*7450*/  IADD3 R19, PT, PT, R41.reuse, 0xe8, RZ ;  /* 0x000000e829137810 */ /* 0x041fe40007ffe0ff */
        /* <DEDUP_REMOVED lines=24> */
[----:B0-----:R-:W-:Y:S02]  /*75e0*/  IMAD R12, R7, UR14, RZ ;  /* 0x0000000e070c7c24 */ /* 0x001fe4000f8e02ff */
        /* <DEDUP_REMOVED lines=10> */
.L_x_3820:
[----:B------:R-:W-:Y:S05]  /*7690*/  BSYNC.RECONVERGENT B1 ;  /* 0x0000000000017941 */ /* 0x000fea0003800200 */
.L_x_3819:
        /* <DEDUP_REMOVED lines=19> */
.L_x_3822:
[----:B------:R-:W-:Y:S05]  /*77d0*/  BSYNC.RECONVERGENT B1 ;  /* 0x0000000000017941 */ /* 0x000fea0003800200 */
.L_x_3821:
        /* <DEDUP_REMOVED lines=19> */
.L_x_3824:
[----:B------:R-:W-:Y:S05]  /*7910*/  BSYNC.RECONVERGENT B1 ;  /* 0x0000000000017941 */ /* 0x000fea0003800200 */
.L_x_3823:
[----:B------:R-:W-:Y:S04]  /*7920*/  BSSY.RECONVERGENT B1, `(.L_x_3825) ;  /* 0x0000013000017945 */ /* 0x000fe80003800200 */
[----:B------:R-:W-:Y:S05]  /*7930*/  @P6 BRA `(.L_x_3826) ;  /* 0x0000000000446947 */ /* 0x000fea0003800000 */
[----:B------:R-:W3:Y:S01]  /*7940*/  LDCU.64 UR14, c[0x0][0x3e0] ;  /* 0x00007c00ff0e77ac */ /* 0x000ee20008000a00 */
[----:B-12---:R-:W-:Y:S01]  /*7950*/  MOV R4, R86 ;  /* 0x0000005600047202 */ /* 0x006fe20000000f00 */
[----:B------:R-:W-:Y:S01]  /*7960*/  FADD.FTZ R68, R68, -UR4 ;  /* 0x8000000444447e21 */ /* 0x000fe20008010000 */
[----:B------:R-:W-:Y:S01]  /*7970*/  MOV R5, R89 ;  /* 0x0000005900057202 */ /* 0x000fe20000000f00 */
[----:B------:R-:W1:Y:S01]  /*7980*/  LDCU.64 UR16, c[0x0][0x380] ;  /* 0x00007000ff1077ac */ /* 0x000e620008000a00 */
[----:B------:R-:W-:-:S04]  /*7990*/  FADD.FTZ R69, R69, -UR4 ;  /* 0x8000000445457e21 */ /* 0x000fc80008010000 */
[----:B------:R-:W-:-:S04]  /*79a0*/  FMUL.FTZ R10, R69, UR6 ;  /* 0x00000006450a7c20 */ /* 0x000fc80008410000 */
[----:B-----5:R-:W-:Y:S01]  /*79b0*/  FFMA.FTZ R13, R47, R10, R51 ;  /* 0x0000000a2f0d7223 */ /* 0x020fe20000010033 */
[----:B---3--:R-:W-:Y:S02]  /*79c0*/  IMAD R18, R18, UR14, RZ ;  /* 0x0000000e12127c24 */ /* 0x008fe4000f8e02ff */
        /* <DEDUP_REMOVED lines=8> */
.L_x_3826:
[----:B------:R-:W-:Y:S05]  /*7a50*/  BSYNC.RECONVERGENT B1 ;  /* 0x0000000000017941 */ /* 0x000fea0003800200 */
.L_x_3825:
[----:B------:R-:W-:Y:S04]  /*7a60*/  BSSY.RECONVERGENT B1, `(.L_x_3827) ;  /* 0x0000013000017945 */ /* 0x000fe80003800200 */
[----:B------:R-:W-:Y:S05]  /*7a70*/  @P3 BRA `(.L_x_3828) ;  /* 0x0000000000443947 */ /* 0x000fea0003800000 */
[----:B------:R-:W0:Y:S01]  /*7a80*/  LDCU.64 UR14, c[0x0][0x3e0] ;  /* 0x00007c00ff0e77ac */ /* 0x000e220008000a00 */
[----:B-123--:R-:W-:Y:S01]  /*7a90*/  MOV R4, R86 ;  /* 0x0000005600047202 */ /* 0x00efe20000000f00 */
        /* <DEDUP_REMOVED lines=15> */
.L_x_3828:
[----:B------:R-:W-:Y:S05]  /*7b90*/  BSYNC.RECONVERGENT B1 ;  /* 0x0000000000017941 */ /* 0x000fea0003800200 */
.L_x_3827:
[----:B------:R-:W-:Y:S05]  /*7ba0*/  @P4 BRA `(.L_x_3829) ;  /* 0x0000004400444947 */ /* 0x000fea0003800000 */
[----:B------:R-:W0:Y:S01]  /*7bb0*/  LDCU.64 UR10, c[0x0][0x3e0] ;  /* 0x00007c00ff0a77ac */ /* 0x000e220008000a00 */
[----:B------:R-:W-:Y:S01]  /*7bc0*/  MOV R87, R89 ;  /* 0x0000005900577202 */ /* 0x000fe20000000f00 */
[----:B------:R-:W-:Y:S01]  /*7bd0*/  FADD.FTZ R72, R72, -UR4 ;  /* 0x8000000448487e21 */ /* 0x000fe20008010000 */
[----:B------:R-:W-:Y:S01]  /*7be0*/  FADD.FTZ R73, R73, -UR4 ;  /* 0x8000000449497e21 */ /* 0x000fe20008010000 */
[----:B------:R-:W0:Y:S02]  /*7bf0*/  LDCU.64 UR14, c[0x0][0x380] ;  /* 0x00007000ff0e77ac */ /* 0x000e240008000a00 */
[----:B------:R-:W-:Y:S01]  /*7c00*/  FMUL.FTZ R3, R72, UR6 ;  /* 0x0000000648037c20 */ /* 0x000fe20008410000 */
[----:B-1234-:R-:W-:-:S03]  /*7c10*/  FMUL.FTZ R4, R73, UR6 ;  /* 0x0000000649047c20 */ /* 0x01efc60008410000 */
[----:B-----5:R-:W-:Y:S01]  /*7c20*/  FFMA.FTZ R46, R46, R3, R50 ;  /* 0x000000032e2e7223 */ /* 0x020fe20000010032 */
[----:B------:R-:W-:Y:S01]  /*7c30*/  FFMA.FTZ R47, R47, R4, R51 ;  /* 0x000000042f2f7223 */ /* 0x000fe20000010033 */
[----:B0-----:R-:W-:Y:S02]  /*7c40*/  IMAD R2, R2, UR10, RZ ;  /* 0x0000000a02027c24 */ /* 0x001fe4000f8e02ff */
[----:B------:R-:W-:-:S04]  /*7c50*/  IMAD.WIDE.U32 R86, R41, UR10, R86 ;  /* 0x0000000a29567c25 */ /* 0x000fc8000f8e0056 */
[----:B------:R-:W-:Y:S01]  /*7c60*/  IMAD R41, R41, UR11, R2 ;  /* 0x0000000b29297c24 */ /* 0x000fe2000f8e0202 */
[----:B------:R-:W-:-:S04]  /*7c70*/  LEA R2, P1, R86, UR14, 0x2 ;  /* 0x0000000e56027c11 */ /* 0x000fc8000f8210ff */
[----:B------:R-:W-:-:S04]  /*7c80*/  IADD3 R41, PT, PT, R87, R41, RZ ;  /* 0x0000002957297210 */ /* 0x000fc80007ffe0ff */
[----:B------:R-:W-:-:S05]  /*7c90*/  LEA.HI.X R3, R86, UR15, R41, 0x2, P1 ;  /* 0x0000000f56037c11 */ /* 0x000fca00088f1429 */
[----:B------:R0:W-:Y:S01]  /*7ca0*/  STG.E.64 desc[UR12][R2.64], R46 ;  /* 0x0000002e02007986 */ /* 0x0001e2000c101b0c */
[----:B------:R-:W-:Y:S05]  /*7cb0*/  BRA `(.L_x_3829) ;  /* 0x0000004400007947 */ /* 0x000fea0003800000 */
.L_x_3766:
        /* <DEDUP_REMOVED lines=17> */
[----:B------:R-:W0:Y:S01]  /*7dd0*/  LDCU.64 UR14, c[0x0][0x3e0] ;  /* 0x00007c00ff0e77ac */ /* 0x000e220008000a00 */
[----:B------:R-:W-:Y:S01]  /*7de0*/  MOV R45, R89 ;  /* 0x00000059002d7202 */ /* 0x000fe20000000f00 */
[----:B------:R-:W-:Y:S01]  /*7df0*/  FMUL.FTZ R43, R80, UR6 ;  /* 0x00000006502b7c20 */ /* 0x000fe20008410000 */
[----:B------:R-:W-:Y:S01]  /*7e00*/  FMUL.FTZ R44, R81, UR6 ;  /* 0x00000006512c7c20 */ /* 0x000fe20008410000 */
        /* <DEDUP_REMOVED lines=21> */
.L_x_3831:
[----:B------:R-:W-:Y:S05]  /*7f60*/  BSYNC.RECONVERGENT B1 ;  /* 0x0000000000017941 */ /* 0x000fea0003800200 */
.L_x_3830:
[----:B------:R-:W-:Y:S04]  /*7f70*/  BSSY.RECONVERGENT B1, `(.L_x_3832) ;  /* 0x000001d000017945 */ /* 0x000fe80003800200 */
[----:B------:R-:W-:Y:S05]  /*7f80*/  @P2 BRA `(.L_x_3833) ;  /* 0x00000000006c2947 */ /* 0x000fea0003800000 */
[----:B------:R-:W-:Y:S01]  /*7f90*/  FADD.FTZ R78, R78, -UR4 ;  /* 0x800000044e4e7e21 */ /* 0x000fe20008010000 */
[----:B------:R-:W-:Y:S01]  /*7fa0*/  FADD.FTZ R79, R79, -UR4 ;  /* 0x800000044f4f7e21 */ /* 0x000fe20008010000 */
[----:B------:R-:W1:Y:S02]  /*7fb0*/  LDCU.64 UR14, c[0x0][0x3e0] ;  /* 0x00007c00ff0e77ac */ /* 0x000e640008000a00 */
[----:B0-----:R-:W-:Y:S01]  /*7fc0*/  FMUL.FTZ R43, R78, UR6 ;  /* 0x000000064e2b7c20 */ /* 0x001fe20008410000 */
        /* <DEDUP_REMOVED lines=18> */
[----:B------:R-:W-:-:S04]  /*80f0*/  IADD3 R45, PT, PT, R43, R45, RZ ;  /* 0x0000002d2b2d7210 */ /* 0x000fc80007ffe0ff */
[----:B------:R-:W-:Y:S01]  /*8100*/  LEA.HI.X R45, R42, UR17, R45, 0x2, P1 ;  /* 0x000000112a2d7c11 */ /* 0x000fe200088f142d */
[----:B--2---:R-:W-:Y:S01]  /*8110*/  FMUL.FTZ R52, R54, R55 ;  /* 0x0000003736347220 */ /* 0x004fe20000410000 */
[----:B0-----:R-:W-:-:S05]  /*8120*/  FMUL.FTZ R53, R53, R78 ;  /* 0x0000004e35357220 */ /* 0x001fca0000410000 */
[----:B------:R1:W-:Y:S02]  /*8130*/  STG.E.64 desc[UR12][R44.64], R52 ;  /* 0x000000342c007986 */ /* 0x0003e4000c101b0c */
.L_x_3833:
[----:B------:R-:W-:Y:S05]  /*8140*/  BSYNC.RECONVERGENT B1 ;  /* 0x0000000000017941 */ /* 0x000fea0003800200 */
.L_x_3832:
[----:B------:R-:W-:Y:S01]  /*8150*/  ISETP.GE.U32.AND P5, PT, R49, UR10, PT ;  /* 0x0000000a31007c0c */ /* 0x000fe2000bfa6070 */
[----:B------:R-:W-:Y:S01]  /*8160*/  BSSY.RECONVERGENT B1, `(.L_x_3834) ;  /* 0x0000032000017945 */ /* 0x000fe20003800200 */
[----:B------:R-:W-:Y:S02]  /*8170*/  SHF.R.S32.HI R48, RZ, 0x1f, R49 ;  /* 0x0000001fff307819 */ /* 0x000fe40000011431 */
[C---:B0-----:R-:W-:Y:S02]  /*8180*/  IADD3 R42, PT, PT, R41.reuse, 0x20, RZ ;  /* 0x00000020292a7810 */ /* 0x041fe40007ffe0ff */
[----:B------:R-:W-:Y:S02]  /*8190*/  ISETP.GE.AND.EX P5, PT, R48, UR11, PT, P5 ;  /* 0x0000000b30007c0c */ /* 0x000fe4000bfa6350 */
[C---:B------:R-:W-:Y:S02]  /*81a0*/  IADD3 R43, PT, PT, R41.reuse, 0x28, RZ ;  /* 0x00000028292b7810 */ /* 0x040fe40007ffe0ff */
        /* <DEDUP_REMOVED lines=45> */
.L_x_3835:
[----:B------:R-:W-:Y:S05]  /*8480*/  BSYNC.RECONVERGENT B1 ;  /* 0x0000000000017941 */ /* 0x000fea0003800200 */
.L_x_3834:
[----:B------:R-:W-:Y:S01]  /*8490*/  BSSY.RECONVERGENT B1, `(.L_x_3836) ;  /* 0x000001f000017945 */ /* 0x000fe20003800200 */
[C---:B------:R-:W-:Y:S02]  /*84a0*/  IADD3 R76, PT, PT, R41.reuse, 0x40, RZ ;  /* 0x00000040294c7810 */ /* 0x040fe40007ffe0ff */
[----:B------:R-:W-:Y:S01]  /*84b0*/  IADD3 R77, PT, PT, R41, 0x48, RZ ;  /* 0x00000048294d7810 */ /* 0x000fe20007ffe0ff */
[----:B------:R-:W-:Y:S06]  /*84c0*/  @P2 BRA `(.L_x_3837) ;  /* 0x00000000006c2947 */ /* 0x000fec0003800000 */
[----:B------:R-:W-:Y:S01]  /*84d0*/  FADD.FTZ R74, R74, -UR4 ;  /* 0x800000044a4a7e21 */ /* 0x000fe20008010000 */
[----:B0-----:R-:W-:Y:S01]  /*84e0*/  FADD.FTZ R48, R75, -UR4 ;  /* 0x800000044b307e21 */ /* 0x001fe20008010000 */
        /* <DEDUP_REMOVED lines=25> */
.L_x_3837:
[----:B------:R-:W-:Y:S05]  /*8680*/  BSYNC.RECONVERGENT B1 ;  /* 0x0000000000017941 */ /* 0x000fea0003800200 */
.L_x_3836:
[----:B------:R-:W-:Y:S04]  /*8690*/  BSSY.RECONVERGENT B1, `(.L_x_3838) ;  /* 0x000001d000017945 */ /* 0x000fe80003800200 */
[----:B------:R-:W-:Y:S05]  /*86a0*/  @P1 BRA `(.L_x_3839) ;  /* 0x00000000006c1947 */ /* 0x000fea0003800000 */
[----:B------:R-:W-:Y:S01]  /*86b0*/  FADD.FTZ R2, R2, -UR4 ;  /* 0x8000000402027e21 */ /* 0x000fe20008010000 */
[----:B------:R-:W-:Y:S01]  /*86c0*/  FADD.FTZ R3, R3, -UR4 ;  /* 0x8000000403037e21 */ /* 0x000fe20008010000 */
[----:B------:R-:W2:Y:S02]  /*86d0*/  LDCU.64 UR14, c[0x0][0x3e0] ;  /* 0x00007c00ff0e77ac */ /* 0x000ea40008000a00 */
[----:B01----:R-:W-:Y:S01]  /*86e0*/  FMUL.FTZ R49, R2, UR6 ;  /* 0x0000000602317c20 */ /* 0x003fe20008410000 */
        /* <DEDUP_REMOVED lines=16> */
[----:B0-----:R-:W-:-:S03]  /*87f0*/  LEA R48, P1, R2, UR16, 0x2 ;  /* 0x0000001002307c11 */ /* 0x001fc6000f8210ff */
[----:B------:R-:W0:Y:S01]  /*8800*/  MUFU.RCP R75, R74 ;  /* 0x0000004a004b7308 */ /* 0x000e220000001000 */
[----:B------:R-:W-:-:S04]  /*8810*/  IADD3 R49, PT, PT, R3, R49, RZ ;  /* 0x0000003103317210 */ /* 0x000fc80007ffe0ff */
[----:B------:R-:W-:Y:S01]  /*8820*/  LEA.HI.X R49, R2, UR17, R49, 0x2, P1 ;  /* 0x0000001102317c11 */ /* 0x000fe200088f1431 */
[----:B-1----:R-:W-:Y:S01]  /*8830*/  FMUL.FTZ R2, R52, R53 ;  /* 0x0000003534027220 */ /* 0x002fe20000410000 */
[----:B0-----:R-:W-:-:S05]  /*8840*/  FMUL.FTZ R3, R40, R75 ;  /* 0x0000004b28037220 */ /* 0x001fca0000410000 */
[----:B------:R2:W-:Y:S02]  /*8850*/  STG.E.64 desc[UR12][R48.64], R2 ;  /* 0x0000000230007986 */ /* 0x0005e4000c101b0c */
.L_x_3839:
[----:B------:R-:W-:Y:S05]  /*8860*/  BSYNC.RECONVERGENT B1 ;  /* 0x0000000000017941 */ /* 0x000fea0003800200 */
.L_x_3838:
[----:B------:R-:W-:Y:S04]  /*8870*/  BSSY.RECONVERGENT B1, `(.L_x_3840) ;  /* 0x000001d000017945 */ /* 0x000fe80003800200 */
[----:B------:R-:W-:Y:S05]  /*8880*/  @P6 BRA `(.L_x_3841) ;  /* 0x00000000006c6947 */ /* 0x000fea0003800000 */
[----:B------:R-:W-:Y:S01]  /*8890*/  FADD.FTZ R4, R4, -UR4 ;  /* 0x8000000404047e21 */ /* 0x000fe20008010000 */
[----:B------:R-:W-:Y:S01]  /*88a0*/  FADD.FTZ R5, R5, -UR4 ;  /* 0x8000000405057e21 */ /* 0x000fe20008010000 */
[----:B------:R-:W3:Y:S02]  /*88b0*/  LDCU.64 UR14, c[0x0][0x3e0] ;  /* 0x00007c00ff0e77ac */ /* 0x000ee40008000a00 */
[----:B--2---:R-:W-:Y:S01]  /*88c0*/  FMUL.FTZ R3, R4, UR6 ;  /* 0x0000000604037c20 */ /* 0x004fe20008410000 */
[----:B------:R-:W-:Y:S01]  /*88d0*/  FMUL.FTZ R42, R5, UR6 ;  /* 0x00000006052a7c20 */ /* 0x000fe20008410000 */
[----:B------:R-:W2:Y:S02]  /*88e0*/  LDCU.64 UR16, c[0x0][0x380] ;  /* 0x00007000ff1077ac */ /* 0x000ea40008000a00 */
[----:B-----5:R-:W-:Y:S01]  /*88f0*/  FFMA.FTZ R40, R46, R3, R50 ;  /* 0x000000032e287223 */ /* 0x020fe20000010032 */
[----:B------:R-:W-:Y:S01]  /*8900*/  FFMA.FTZ R42, R47, R42, R51 ;  /* 0x0000002a2f2a7223 */ /* 0x000fe20000010033 */
[----:B------:R-:W-:-:S02]  /*8910*/  MOV R3, R89 ;  /* 0x0000005900037202 */ /* 0x000fc40000000f00 */
[----:B------:R-:W-:Y:S01]  /*8920*/  FMUL.FTZ R2, R40, -1.4426950216293334961 ;  /* 0xbfb8aa3b28027820 */ /* 0x000fe20000410000 */
[----:B------:R-:W-:-:S05]  /*8930*/  FMUL.FTZ R4, R42, -1.4426950216293334961 ;  /* 0xbfb8aa3b2a047820 */ /* 0x000fca0000410000 */
[----:B------:R-:W0:Y:S01]  /*8940*/  MUFU.EX2 R2, R2 ;  /* 0x0000000200027308 */ /* 0x000e220000000800 */
[----:B---3--:R-:W-:-:S07]  /*8950*/  IMAD R54, R55, UR14, RZ ;  /* 0x0000000e37367c24 */ /* 0x008fce000f8e02ff */
[----:B------:R-:W3:Y:S01]  /*8960*/  MUFU.EX2 R4, R4 ;  /* 0x0000000400047308 */ /* 0x000ee20000000800 */
[----:B01----:R-:W-:Y:S01]  /*8970*/  FADD.FTZ R48, R2, 1 ;  /* 0x3f80000002307421 */ /* 0x003fe20000010000 */
[----:B------:R-:W-:-:S06]  /*8980*/  MOV R2, R86 ;  /* 0x0000005600027202 */ /* 0x000fcc0000000f00 */
[----:B------:R-:W0:Y:S01]  /*8990*/  MUFU.RCP R49, R48 ;  /* 0x0000003000317308 */ /* 0x000e220000001000 */
[----:B------:R-:W-:-:S04]  /*89a0*/  IMAD.WIDE.U32 R2, R43, UR14, R2 ;  /* 0x0000000e2b027c25 */ /* 0x000fc8000f8e0002 */
[----:B---3--:R-:W-:Y:S01]  /*89b0*/  FADD.FTZ R52, R4, 1 ;  /* 0x3f80000004347421 */ /* 0x008fe20000010000 */
[----:B------:R-:W-:Y:S01]  /*89c0*/  IMAD R43, R43, UR15, R54 ;  /* 0x0000000f2b2b7c24 */ /* 0x000fe2000f8e0236 */
[----:B--2---:R-:W-:Y:S02]  /*89d0*/  LEA R4, P1, R2, UR16, 0x2 ;  /* 0x0000001002047c11 */ /* 0x004fe4000f8210ff */
[----:B------:R-:W1:Y:S02]  /*89e0*/  MUFU.RCP R53, R52 ;  /* 0x0000003400357308 */ /* 0x000e640000001000 */
[----:B------:R-:W-:-:S04]  /*89f0*/  IADD3 R43, PT, PT, R3, R43, RZ ;  /* 0x0000002b032b7210 */ /* 0x000fc80007ffe0ff */
[----:B------:R-:W-:Y:S01]  /*8a00*/  LEA.HI.X R5, R2, UR17, R43, 0x2, P1 ;  /* 0x0000001102057c11 */ /* 0x000fe200088f142b */
[----:B0-----:R-:W-:Y:S01]  /*8a10*/  FMUL.FTZ R2, R40, R49 ;  /* 0x0000003128027220 */ /* 0x001fe20000410000 */
[----:B-1----:R-:W-:-:S05]  /*8a20*/  FMUL.FTZ R3, R42, R53 ;  /* 0x000000352a037220 */ /* 0x002fca0000410000 */
[----:B------:R3:W-:Y:S02]  /*8a30*/  STG.E.64 desc[UR12][R4.64], R2 ;  /* 0x0000000204007986 */ /* 0x0007e4000c101b0c */
.L_x_3841:
[----:B------:R-:W-:Y:S05]  /*8a40*/  BSYNC.RECONVERGENT B1 ;  /* 0x0000000000017941 */ /* 0x000fea0003800200 */
.L_x_3840:
[----:B------:R-:W-:Y:S04]  /*8a50*/  BSSY.RECONVERGENT B1, `(.L_x_3842) ;  /* 0x000001d000017945 */ /* 0x000fe80003800200 */
[----:B------:R-:W-:Y:S05]  /*8a60*/  @P3 BRA `(.L_x_3843) ;  /* 0x00000000006c3947 */ /* 0x000fea0003800000 */
[----:B------:R-:W-:Y:S01]  /*8a70*/  FADD.FTZ R6, R6, -UR4 ;  /* 0x8000000406067e21 */ /* 0x000fe20008010000 */
[----:B------:R-:W-:Y:S01]  /*8a80*/  FADD.FTZ R7, R7, -UR4 ;  /* 0x8000000407077e21 */ /* 0x000fe20008010000 */
[----:B------:R-:W4:Y:S02]  /*8a90*/  LDCU.64 UR14, c[0x0][0x3e0] ;  /* 0x00007c00ff0e77ac */ /* 0x000f240008000a00 */
[----:B--23--:R-:W-:Y:S01]  /*8aa0*/  FMUL.FTZ R3, R6, UR6 ;  /* 0x0000000606037c20 */ /* 0x00cfe20008410000 */
[----:B------:R-:W-:Y:S01]  /*8ab0*/  FMUL.FTZ R4, R7, UR6 ;  /* 0x0000000607047c20 */ /* 0x000fe20008410000 */
[----:B------:R-:W2:Y:S02]  /*8ac0*/  LDCU.64 UR16, c[0x0][0x380] ;  /* 0x00007000ff1077ac */ /* 0x000ea40008000a00 */
[----:B-----5:R-:W-:Y:S01]  /*8ad0*/  FFMA.FTZ R43, R46, R3, R50 ;  /* 0x000000032e2b7223 */ /* 0x020fe20000010032 */
[----:B------:R-:W-:Y:S01]  /*8ae0*/  FFMA.FTZ R40, R47, R4, R51 ;  /* 0x000000042f287223 */ /* 0x000fe20000010033 */
[----:B------:R-:W-:-:S02]  /*8af0*/  MOV R3, R89 ;  /* 0x0000005900037202 */ /* 0x000fc40000000f00 */
[----:B------:R-:W-:Y:S01]  /*8b00*/  FMUL.FTZ R2, R43, -1.4426950216293334961 ;  /* 0xbfb8aa3b2b027820 */ /* 0x000fe20000410000 */
[----:B------:R-:W-:-:S05]  /*8b10*/  FMUL.FTZ R4, R40, -1.4426950216293334961 ;  /* 0xbfb8aa3b28047820 */ /* 0x000fca0000410000 */
[----:B------:R-:W3:Y:S01]  /*8b20*/  MUFU.EX2 R2, R2 ;  /* 0x0000000200027308 */ /* 0x000ee20000000800 */
[----:B----4-:R-:W-:-:S04]  /*8b30*/  IMAD R5, R78, UR14, RZ ;  /* 0x0000000e4e057c24 */ /* 0x010fc8000f8e02ff */
[----:B------:R-:W-:-:S03]  /*8b40*/  IMAD R5, R44, UR15, R5 ;  /* 0x0000000f2c057c24 */ /* 0x000fc6000f8e0205 */
[----:B------:R-:W4:Y:S01]  /*8b50*/  MUFU.EX2 R4, R4 ;  /* 0x0000000400047308 */ /* 0x000f220000000800 */
[----:B---3--:R-:W-:Y:S01]  /*8b60*/  FADD.FTZ R6, R2, 1 ;  /* 0x3f80000002067421 */ /* 0x008fe20000010000 */
[----:B------:R-:W-:-:S06]  /*8b70*/  MOV R2, R86 ;  /* 0x0000005600027202 */ /* 0x000fcc0000000f00 */
[----:B------:R-:W3:Y:S01]  /*8b80*/  MUFU.RCP R6, R6 ;  /* 0x0000000600067308 */ /* 0x000ee20000001000 */
[----:B------:R-:W-:-:S04]  /*8b90*/  IMAD.WIDE.U32 R2, R44, UR14, R2 ;  /* 0x0000000e2c027c25 */ /* 0x000fc8000f8e0002 */
[----:B----4-:R-:W-:Y:S01]  /*8ba0*/  FADD.FTZ R7, R4, 1 ;  /* 0x3f80000004077421 */ /* 0x010fe20000010000 */
[----:B--2---:R-:W-:-:S05]  /*8bb0*/  LEA R4, P1, R2, UR16, 0x2 ;  /* 0x0000001002047c11 */ /* 0x004fca000f8210ff */
[----:B------:R-:W2:Y:S01]  /*8bc0*/  MUFU.RCP R7, R7 ;  /* 0x0000000700077308 */ /* 0x000ea20000001000 */
[----:B------:R-:W-:-:S04]  /*8bd0*/  IADD3 R5, PT, PT, R3, R5, RZ ;  /* 0x0000000503057210 */ /* 0x000fc80007ffe0ff */
[----:B------:R-:W-:Y:S01]  /*8be0*/  LEA.HI.X R5, R2, UR17, R5, 0x2, P1 ;  /* 0x0000001102057c11 */ /* 0x000fe200088f1405 */
[----:B---3--:R-:W-:Y:S01]  /*8bf0*/  FMUL.FTZ R2, R43, R6 ;  /* 0x000000062b027220 */ /* 0x008fe20000410000 */
[----:B--2---:R-:W-:-:S05]  /*8c00*/  FMUL.FTZ R3, R40, R7 ;  /* 0x0000000728037220 */ /* 0x004fca0000410000 */
[----:B------:R4:W-:Y:S02]  /*8c10*/  STG.E.64 desc[UR12][R4.64], R2 ;  /* 0x0000000204007986 */ /* 0x0009e4000c101b0c */
.L_x_3843:
[----:B------:R-:W-:Y:S05]  /*8c20*/  BSYNC.RECONVERGENT B1 ;  /* 0x0000000000017941 */ /* 0x000fea0003800200 */
.L_x_3842:
[----:B------:R-:W-:Y:S04]  /*8c30*/  BSSY.RECONVERGENT B1, `(.L_x_3844) ;  /* 0x000001d000017945 */ /* 0x000fe80003800200 */
[----:B------:R-:W-:Y:S05]  /*8c40*/  @P4 BRA `(.L_x_3845) ;  /* 0x00000000006c4947 */ /* 0x000fea0003800000 */
[----:B------:R-:W-:Y:S01]  /*8c50*/  FADD.FTZ R8, R8, -UR4 ;  /* 0x8000000408087e21 */ /* 0x000fe20008010000 */
[----:B------:R-:W-:Y:S01]  /*8c60*/  FADD.FTZ R9, R9, -UR4 ;  /* 0x8000000409097e21 */ /* 0x000fe20008010000 */
[----:B------:R-:W0:Y:S02]  /*8c70*/  LDCU.64 UR14, c[0x0][0x3e0] ;  /* 0x00007c00ff0e77ac */ /* 0x000e240008000a00 */
[----:B--234-:R-:W-:Y:S01]  /*8c80*/  FMUL.FTZ R3, R8, UR6 ;  /* 0x0000000608037c20 */ /* 0x01cfe20008410000 */
        /* <DEDUP_REMOVED lines=8> */
[----:B0-----:R-:W-:-:S07]  /*8d10*/  IMAD R40, R79, UR14, RZ ;  /* 0x0000000e4f287c24 */ /* 0x001fce000f8e02ff */
[----:B------:R-:W0:Y:S01]  /*8d20*/  MUFU.EX2 R4, R4 ;  /* 0x0000000400047308 */ /* 0x000e220000000800 */
[----:B---3--:R-:W-:Y:S01]  /*8d30*/  FADD.FTZ R6, R2, 1 ;  /* 0x3f80000002067421 */ /* 0x008fe20000010000 */
[----:B------:R-:W-:-:S06]  /*8d40*/  MOV R2, R86 ;  /* 0x0000005600027202 */ /* 0x000fcc0000000f00 */
[----:B------:R-:W3:Y:S01]  /*8d50*/  MUFU.RCP R6, R6 ;  /* 0x0000000600067308 */ /* 0x000ee20000001000 */
[----:B------:R-:W-:-:S04]  /*8d60*/  IMAD.WIDE.U32 R2, R45, UR14, R2 ;  /* 0x0000000e2d027c25 */ /* 0x000fc8000f8e0002 */
[----:B0-----:R-:W-:Y:S01]  /*8d70*/  FADD.FTZ R7, R4, 1 ;  /* 0x3f80000004077421 */ /* 0x001fe20000010000 */
[----:B------:R-:W-:Y:S01]  /*8d80*/  IMAD R45, R45, UR15, R40 ;  /* 0x0000000f2d2d7c24 */ /* 0x000fe2000f8e0228 */
[----:B--2---:R-:W-:-:S04]  /*8d90*/  LEA R4, P1, R2, UR16, 0x2 ;  /* 0x0000001002047c11 */ /* 0x004fc8000f8210ff */
[----:B------:R-:W0:Y:S01]  /*8da0*/  MUFU.RCP R7, R7 ;  /* 0x0000000700077308 */ /* 0x000e220000001000 */
[----:B------:R-:W-:-:S04]  /*8db0*/  IADD3 R45, PT, PT, R3, R45, RZ ;  /* 0x0000002d032d7210 */ /* 0x000fc80007ffe0ff */
[----:B------:R-:W-:Y:S01]  /*8dc0*/  LEA.HI.X R5, R2, UR17, R45, 0x2, P1 ;  /* 0x0000001102057c11 */ /* 0x000fe200088f142d */
[----:B---3--:R-:W-:Y:S01]  /*8dd0*/  FMUL.FTZ R2, R43, R6 ;  /* 0x000000062b027220 */ /* 0x008fe20000410000 */
[----:B0-----:R-:W-:-:S05]  /*8de0*/  FMUL.FTZ R3, R8, R7 ;  /* 0x0000000708037220 */ /* 0x001fca0000410000 */
[----:B------:R0:W-:Y:S02]  /*8df0*/  STG.E.64 desc[UR12][R4.64], R2 ;  /* 0x0000000204007986 */ /* 0x0001e4000c101b0c */
.L_x_3845:
[----:B------:R-:W-:Y:S05]  /*8e00*/  BSYNC.RECONVERGENT B1 ;  /* 0x0000000000017941 */ /* 0x000fea0003800200 */
.L_x_3844:
[----:B------:R-:W-:Y:S01]  /*8e10*/  ISETP.GE.U32.AND P5, PT, R76, UR10, PT ;  /* 0x0000000a4c007c0c */ /* 0x000fe2000bfa6070 */
[----:B------:R-:W-:Y:S01]  /*8e20*/  BSSY.RECONVERGENT B1, `(.L_x_3846) ;  /* 0x0000034000017945 */ /* 0x000fe20003800200 */
[----:B0-234-:R-:W-:Y:S02]  /*8e30*/  SHF.R.S32.HI R3, RZ, 0x1f, R76 ;  /* 0x0000001fff037819 */ /* 0x01dfe4000001144c */
        /* <DEDUP_REMOVED lines=43> */
[----:B------:R-:W-:-:S03]  /*90f0*/  IMAD.WIDE.U32 R2, R76, UR14, R2 ;  /* 0x0000000e4c027c25 */ /* 0x000fc6000f8e0002 */
[----:B-1----:R-:W-:Y:S02]  /*9100*/  LEA R4, P5, R2, UR16, 0x2 ;  /* 0x0000001002047c11 */ /* 0x002fe4000f8a10ff */
[----:B------:R-:W-:Y:S01]  /*9110*/  IADD3 R5, PT, PT, R3, R5, RZ ;  /* 0x0000000503057210 */ /* 0x000fe20007ffe0ff */
[----:B--2---:R-:W-:-:S03]  /*9120*/  FMUL.FTZ R3, R11, R54 ;  /* 0x000000360b037220 */ /* 0x004fc60000410000 */
[----:B------:R-:W-:Y:S01]  /*9130*/  LEA.HI.X R5, R2, UR17, R5, 0x2, P5 ;  /* 0x0000001102057c11 */ /* 0x000fe2000a8f1405 */
[----:B0-----:R-:W-:-:S05]  /*9140*/  FMUL.FTZ R2, R10, R53 ;  /* 0x000000350a027220 */ /* 0x001fca0000410000 */
[----:B------:R0:W-:Y:S02]  /*9150*/  STG.E.64 desc[UR12][R4.64], R2 ;  /* 0x0000000204007986 */ /* 0x0001e4000c101b0c */
.L_x_3847:
[----:B------:R-:W-:Y:S05]  /*9160*/  BSYNC.RECONVERGENT B1 ;  /* 0x0000000000017941 */ /* 0x000fea0003800200 */
.L_x_3846:
        /* <DEDUP_REMOVED lines=24> */
[----:B------:R-:W-:-:S04]  /*92f0*/  IADD3 R77, PT, PT, R3, R77, RZ ;  /* 0x0000004d034d7210 */ /* 0x000fc80007ffe0ff */
[----:B------:R-:W-:Y:S01]  /*9300*/  LEA.HI.X R5, R2, UR17, R77, 0x2, P2 ;  /* 0x0000001102057c11 */ /* 0x000fe200090f144d */
[----:B--2---:R-:W-:Y:S01]  /*9310*/  FMUL.FTZ R2, R53, R10 ;  /* 0x0000000a35027220 */ /* 0x004fe20000410000 */
[----:B0-----:R-:W-:-:S05]  /*9320*/  FMUL.FTZ R3, R12, R11 ;  /* 0x0000000b0c037220 */ /* 0x001fca0000410000 */
[----:B------:R1:W-:Y:S02]  /*9330*/  STG.E.64 desc[UR12][R4.64], R2 ;  /* 0x0000000204007986 */ /* 0x0003e4000c101b0c */
.L_x_3849:
[----:B------:R-:W-:Y:S05]  /*9340*/  BSYNC.RECONVERGENT B1 ;  /* 0x0000000000017941 */ /* 0x000fea0003800200 */
.L_x_3848:
[----:B------:R-:W-:Y:S04]  /*9350*/  BSSY.RECONVERGENT B1, `(.L_x_3850) ;  /* 0x000001d000017945 */ /* 0x000fe80003800200 */
[----:B------:R-:W-:Y:S05]  /*9360*/  @P1 BRA `(.L_x_3851) ;  /* 0x00000000006c1947 */ /* 0x000fea0003800000 */
[----:B------:R-:W-:Y:S01]  /*9370*/  FADD.FTZ R14, R14, -UR4 ;  /* 0x800000040e0e7e21 */ /* 0x000fe20008010000 */
[----:B------:R-:W-:Y:S01]  /*9380*/  FADD.FTZ R15, R15, -UR4 ;  /* 0x800000040f0f7e21 */ /* 0x000fe20008010000 */
[----:B------:R-:W2:Y:S02]  /*9390*/  LDCU.64 UR14, c[0x0][0x3e0] ;  /* 0x00007c00ff0e77ac */ /* 0x000ea40008000a00 */
[----:B01----:R-:W-:Y:S01]  /*93a0*/  FMUL.FTZ R3, R14, UR6 ;  /* 0x000000060e037c20 */ /* 0x003fe20008410000 */
[----:B------:R-:W-:Y:S01]  /*93b0*/  FMUL.FTZ R4, R15, UR6 ;  /* 0x000000060f047c20 */ /* 0x000fe20008410000 */
        /* <DEDUP_REMOVED lines=17> */
[----:B------:R-:W-:-:S04]  /*94d0*/  IADD3 R45, PT, PT, R3, R45, RZ ;  /* 0x0000002d032d7210 */ /* 0x000fc80007ffe0ff */
[----:B------:R-:W-:Y:S01]  /*94e0*/  LEA.HI.X R5, R2, UR17, R45, 0x2, P1 ;  /* 0x0000001102057c11 */ /* 0x000fe200088f142d */
[----:B-1----:R-:W-:Y:S01]  /*94f0*/  FMUL.FTZ R2, R13, R10 ;  /* 0x0000000a0d027220 */ /* 0x002fe20000410000 */
[----:B0-----:R-:W-:-:S05]  /*9500*/  FMUL.FTZ R3, R12, R11 ;  /* 0x0000000b0c037220 */ /* 0x001fca0000410000 */
[----:B------:R2:W-:Y:S02]  /*9510*/  STG.E.64 desc[UR12][R4.64], R2 ;  /* 0x0000000204007986 */ /* 0x0005e4000c101b0c */
.L_x_3851:
[----:B------:R-:W-:Y:S05]  /*9520*/  BSYNC.RECONVERGENT B1 ;  /* 0x0000000000017941 */ /* 0x000fea0003800200 */
.L_x_3850:
[----:B------:R-:W-:Y:S04]  /*9530*/  BSSY.RECONVERGENT B1, `(.L_x_3852) ;  /* 0x000001d000017945 */ /* 0x000fe80003800200 */
[----:B------:R-:W-:Y:S05]  /*9540*/  @P6 BRA `(.L_x_3853) ;  /* 0x00000000006c6947 */ /* 0x000fea0003800000 */
[----:B------:R-:W-:Y:S01]  /*9550*/  FADD.FTZ R16, R16, -UR4 ;  /* 0x8000000410107e21 */ /* 0x000fe20008010000 */
[----:B------:R-:W-:Y:S01]  /*9560*/  FADD.FTZ R17, R17, -UR4 ;  /* 0x8000000411117e21 */ /* 0x000fe20008010000 */
[----:B------:R-:W3:Y:S02]  /*9570*/  LDCU.64 UR14, c[0x0][0x3e0] ;  /* 0x00007c00ff0e77ac */ /* 0x000ee40008000a00 */
[----:B012---:R-:W-:Y:S01]  /*9580*/  FMUL.FTZ R3, R16, UR6 ;  /* 0x0000000610037c20 */ /* 0x007fe20008410000 */
        /* <DEDUP_REMOVED lines=23> */
.L_x_3853:
[----:B------:R-:W-:Y:S05]  /*9700*/  BSYNC.RECONVERGENT B1 ;  /* 0x0000000000017941 */ /* 0x000fea0003800200 */
.L_x_3852:
[----:B------:R-:W-:Y:S04]  /*9710*/  BSSY.RECONVERGENT B1, `(.L_x_3854) ;  /* 0x000001d000017945 */ /* 0x000fe80003800200 */
[----:B------:R-:W-:Y:S05]  /*9720*/  @P3 BRA `(.L_x_3855) ;  /* 0x00000000006c3947 */ /* 0x000fea0003800000 */
[----:B------:R-:W-:Y:S01]  /*9730*/  FADD.FTZ R18, R18, -UR4 ;  /* 0x8000000412127e21 */ /* 0x000fe20008010000 */
[----:B------:R-:W-:Y:S01]  /*9740*/  FADD.FTZ R19, R19, -UR4 ;  /* 0x8000000413137e21 */ /* 0x000fe20008010000 */
[----:B------:R-:W4:Y:S02]  /*9750*/  LDCU.64 UR14, c[0x0][0x3e0] ;  /* 0x00007c00ff0e77ac */ /* 0x000f240008000a00 */
[----:B0123--:R-:W-:Y:S01]  /*9760*/  FMUL.FTZ R3, R18, UR6 ;  /* 0x0000000612037c20 */ /* 0x00ffe20008410000 */
        /* <DEDUP_REMOVED lines=23> */
.L_x_3855:
[----:B------:R-:W-:Y:S05]  /*98e0*/  BSYNC.RECONVERGENT B1 ;  /* 0x0000000000017941 */ /* 0x000fea0003800200 */
.L_x_3854:
[----:B------:R-:W-:Y:S04]  /*98f0*/  BSSY.RECONVERGENT B1, `(.L_x_3856) ;  /* 0x000001d000017945 */ /* 0x000fe80003800200 */
[----:B------:R-:W-:Y:S05]  /*9900*/  @P4 BRA `(.L_x_3857) ;  /* 0x00000000006c4947 */ /* 0x000fea0003800000 */
[----:B------:R-:W-:Y:S01]  /*9910*/  FADD.FTZ R20, R20, -UR4 ;  /* 0x8000000414147e21 */ /* 0x000fe20008010000 */
[----:B------:R-:W-:Y:S01]  /*9920*/  FADD.FTZ R21, R21, -UR4 ;  /* 0x8000000415157e21 */ /* 0x000fe20008010000 */
[----:B------:R-:W0:Y:S02]  /*9930*/  LDCU.64 UR14, c[0x0][0x3e0] ;  /* 0x00007c00ff0e77ac */ /* 0x000e240008000a00 */
[----:B01234-:R-:W-:Y:S01]  /*9940*/  FMUL.FTZ R3, R20, UR6 ;  /* 0x0000000614037c20 */ /* 0x01ffe20008410000 */
        /* <DEDUP_REMOVED lines=23> */
.L_x_3857:
[----:B------:R-:W-:Y:S05]  /*9ac0*/  BSYNC.RECONVERGENT B1 ;  /* 0x0000000000017941 */ /* 0x000fea0003800200 */
.L_x_3856:
[----:B------:R-:W-:Y:S01]  /*9ad0*/  ISETP.GE.U32.AND P5, PT, R7, UR10, PT ;  /* 0x0000000a07007c0c */ /* 0x000fe2000bfa6070 */
[----:B------:R-:W-:Y:S01]  /*9ae0*/  BSSY.RECONVERGENT B1, `(.L_x_3858) ;  /* 0x0000034000017945 */ /* 0x000fe20003800200 */
[----:B------:R-:W-:Y:S02]  /*9af0*/  SHF.R.S32.HI R16, RZ, 0x1f, R7 ;  /* 0x0000001fff107819 */ /* 0x000fe40000011407 */
[C---:B------:R-:W-:Y:S02]  /*9b00*/  IADD3 R12, PT, PT, R41.reuse, 0x80, RZ ;  /* 0x00000080290c7810 */ /* 0x040fe40007ffe0ff */
[----:B------:R-:W-:Y:S02]  /*9b10*/  ISETP.GE.AND.EX P5, PT, R16, UR11, PT, P5 ;  /* 0x0000000b10007c0c */ /* 0x000fe4000bfa6350 */
[C---:B------:R-:W-:Y:S02]  /*9b20*/  IADD3 R10, PT, PT, R41.reuse, 0x88, RZ ;  /* 0x00000088290a7810 */ /* 0x040fe40007ffe0ff */
[----:B------:R-:W-:-:S02]  /*9b30*/  IADD3 R8, PT, PT, R41, 0x90, RZ ;  /* 0x0000009029087810 */ /* 0x000fc40007ffe0ff */
[----:B01234-:R-:W-:Y:S02]  /*9b40*/  IADD3 R4, PT, PT, R41, 0x98, RZ ;  /* 0x0000009829047810 */ /* 0x01ffe40007ffe0ff */
        /* <DEDUP_REMOVED lines=33> */
[----:B------:R-:W-:-:S04]  /*9d60*/  IMAD.WIDE.U32 R16, R7, UR14, R16 ;  /* 0x0000000e07107c25 */ /* 0x000fc8000f8e0010 */
[----:B------:R-:W-:Y:S02]  /*9d70*/  IMAD R7, R7, UR15, R40 ;  /* 0x0000000f07077c24 */ /* 0x000fe4000f8e0228 */
[----:B--2---:R-:W-:-:S03]  /*9d80*/  FADD.FTZ R20, R15, 1 ;  /* 0x3f8000000f147421 */ /* 0x004fc60000010000 */
[----:B------:R-:W-:-:S03]  /*9d90*/  IADD3 R7, PT, PT, R17, R7, RZ ;  /* 0x0000000711077210 */ /* 0x000fc60007ffe0ff */
        /* <DEDUP_REMOVED lines=8> */
.L_x_3859:
[----:B------:R-:W-:Y:S05]  /*9e20*/  BSYNC.RECONVERGENT B1 ;  /* 0x0000000000017941 */ /* 0x000fea0003800200 */
.L_x_3858:
[----:B------:R-:W-:Y:S04]  /*9e30*/  BSSY.RECONVERGENT B1, `(.L_x_3860) ;  /* 0x000001d000017945 */ /* 0x000fe80003800200 */
[----:B------:R-:W-:Y:S05]  /*9e40*/  @P2 BRA `(.L_x_3861) ;  /* 0x00000000006c2947 */ /* 0x000fea0003800000 */
[----:B------:R-:W-:Y:S01]  /*9e50*/  FADD.FTZ R24, R24, -UR4 ;  /* 0x8000000418187e21 */ /* 0x000fe20008010000 */
[----:B------:R-:W-:Y:S01]  /*9e60*/  FADD.FTZ R25, R25, -UR4 ;  /* 0x8000000419197e21 */ /* 0x000fe20008010000 */
[----:B------:R-:W1:Y:S01]  /*9e70*/  LDCU.64 UR14, c[0x0][0x3e0] ;  /* 0x00007c00ff0e77ac */ /* 0x000e620008000a00 */
[----:B------:R-:W-:Y:S01]  /*9e80*/  MOV R15, R89 ;  /* 0x00000059000f7202 */ /* 0x000fe20000000f00 */
[----:B------:R-:W-:Y:S01]  /*9e90*/  FMUL.FTZ R7, R24, UR6 ;  /* 0x0000000618077c20 */ /* 0x000fe20008410000 */
[----:B0-----:R-:W-:Y:S01]  /*9ea0*/  FMUL.FTZ R16, R25, UR6 ;  /* 0x0000000619107c20 */ /* 0x001fe20008410000 */
[----:B------:R-:W0:Y:S02]  /*9eb0*/  LDCU.64 UR16, c[0x0][0x380] ;  /* 0x00007000ff1077ac */ /* 0x000e240008000a00 */
[----:B-----5:R-:W-:Y:S01]  /*9ec0*/  FFMA.FTZ R19, R46, R7, R50 ;  /* 0x000000072e137223 */ /* 0x020fe20000010032 */
[----:B------:R-:W-:-:S03]  /*9ed0*/  FFMA.FTZ R21, R47, R16, R51 ;  /* 0x000000102f157223 */ /* 0x000fc60000010033 */
[----:B------:R-:W-:Y:S01]  /*9ee0*/  FMUL.FTZ R7, R19, -1.4426950216293334961 ;  /* 0xbfb8aa3b13077820 */ /* 0x000fe20000410000 */
[----:B------:R-:W-:-:S05]  /*9ef0*/  FMUL.FTZ R17, R21, -1.4426950216293334961 ;  /* 0xbfb8aa3b15117820 */ /* 0x000fca0000410000 */
[----:B------:R-:W2:Y:S01]  /*9f00*/  MUFU.EX2 R7, R7 ;  /* 0x0000000700077308 */ /* 0x000ea20000000800 */
[----:B-1----:R-:W-:Y:S01]  /*9f10*/  IMAD R23, R14, UR14, RZ ;  /* 0x0000000e0e177c24 */ /* 0x002fe2000f8e02ff */
[----:B------:R-:W-:-:S03]  /*9f20*/  MOV R14, R86 ;  /* 0x00000056000e7202 */ /* 0x000fc60000000f00 */
[----:B------:R-:W-:-:S03]  /*9f30*/  IMAD R23, R6, UR15, R23 ;  /* 0x0000000f06177c24 */ /* 0x000fc6000f8e0217 */
[----:B------:R-:W1:Y:S01]  /*9f40*/  MUFU.EX2 R17, R17 ;  /* 0x0000001100117308 */ /* 0x000e620000000800 */
[----:B------:R-:W-:-:S03]  /*9f50*/  IMAD.WIDE.U32 R14, R6, UR14, R14 ;  /* 0x0000000e060e7c25 */ /* 0x000fc6000f8e000e */
[----:B0-----:R-:W-:Y:S02]  /*9f60*/  LEA R6, P2, R14, UR16, 0x2 ;  /* 0x000000100e067c11 */ /* 0x001fe4000f8410ff */
[----:B------:R-:W-:Y:S01]  /*9f70*/  IADD3 R23, PT, PT, R15, R23, RZ ;  /* 0x000000170f177210 */ /* 0x000fe20007ffe0ff */
[----:B--2---:R-:W-:-:S03]  /*9f80*/  FADD.FTZ R16, R7, 1 ;  /* 0x3f80000007107421 */ /* 0x004fc60000010000 */
[----:B------:R-:W-:-:S03]  /*9f90*/  LEA.HI.X R7, R14, UR17, R23, 0x2, P2 ;  /* 0x000000110e077c11 */ /* 0x000fc600090f1417 */
[----:B------:R-:W0:Y:S01]  /*9fa0*/  MUFU.RCP R16, R16 ;  /* 0x0000001000107308 */ /* 0x000e220000001000 */
[----:B-1----:R-:W-:-:S07]  /*9fb0*/  FADD.FTZ R18, R17, 1 ;  /* 0x3f80000011127421 */ /* 0x002fce0000010000 */
[----:B------:R-:W1:Y:S01]  /*9fc0*/  MUFU.RCP R18, R18 ;  /* 0x0000001200127308 */ /* 0x000e620000001000 */
[----:B0-----:R-:W-:Y:S01]  /*9fd0*/  FMUL.FTZ R14, R19, R16 ;  /* 0x00000010130e7220 */ /* 0x001fe20000410000 */
[----:B-1----:R-:W-:-:S05]  /*9fe0*/  FMUL.FTZ R15, R21, R18 ;  /* 0x00000012150f7220 */ /* 0x002fca0000410000 */
[----:B------:R1:W-:Y:S02]  /*9ff0*/  STG.E.64 desc[UR12][R6.64], R14 ;  /* 0x0000000e06007986 */ /* 0x0003e4000c101b0c */
.L_x_3861:
[----:B------:R-:W-:Y:S05]  /*a000*/  BSYNC.RECONVERGENT B1 ;  /* 0x0000000000017941 */ /* 0x000fea0003800200 */
.L_x_3860:
        /* <DEDUP_REMOVED lines=28> */
[----:B------:R2:W-:Y:S02]  /*a1d0*/  STG.E.64 desc[UR12][R12.64], R6 ;  /* 0x000000060c007986 */ /* 0x0005e4000c101b0c */
.L_x_3863:
[----:B------:R-:W-:Y:S05]  /*a1e0*/  BSYNC.RECONVERGENT B1 ;  /* 0x0000000000017941 */ /* 0x000fea0003800200 */
.L_x_3862:
[----:B------:R-:W-:Y:S04]  /*a1f0*/  BSSY.RECONVERGENT B1, `(.L_x_3864) ;  /* 0x000001d000017945 */ /* 0x000fe80003800200 */
[----:B------:R-:W-:Y:S05]  /*a200*/  @P6 BRA `(.L_x_3865) ;  /* 0x00000000006c6947 */ /* 0x000fea0003800000 */
[----:B------:R-:W-:Y:S01]  /*a210*/  FADD.FTZ R28, R28, -UR4 ;  /* 0x800000041c1c7e21 */ /* 0x000fe20008010000 */
[----:B------:R-:W-:Y:S01]  /*a220*/  FADD.FTZ R29, R29, -UR4 ;  /* 0x800000041d1d7e21 */ /* 0x000fe20008010000 */
[----:B------:R-:W3:Y:S02]  /*a230*/  LDCU.64 UR14, c[0x0][0x3e0] ;  /* 0x00007c00ff0e77ac */ /* 0x000ee40008000a00 */
[----:B-12---:R-:W-:Y:S01]  /*a240*/  FMUL.FTZ R7, R28, UR6 ;  /* 0x000000061c077c20 */ /* 0x006fe20008410000 */
[----:B------:R-:W-:Y:S01]  /*a250*/  FMUL.FTZ R12, R29, UR6 ;  /* 0x000000061d0c7c20 */ /* 0x000fe20008410000 */
[----:B------:R-:W1:Y:S02]  /*a260*/  LDCU.64 UR16, c[0x0][0x380] ;  /* 0x00007000ff1077ac */ /* 0x000e640008000a00 */
[----:B-----5:R-:W-:Y:S01]  /*a270*/  FFMA.FTZ R15, R46, R7, R50 ;  /* 0x000000072e0f7223 */ /* 0x020fe20000010032 */
[----:B0-----:R-:W-:Y:S01]  /*a280*/  FFMA.FTZ R17, R47, R12, R51 ;  /* 0x0000000c2f117223 */ /* 0x001fe20000010033 */
[----:B------:R-:W-:-:S02]  /*a290*/  MOV R7, R89 ;  /* 0x0000005900077202 */ /* 0x000fc40000000f00 */
[----:B------:R-:W-:Y:S01]  /*a2a0*/  FMUL.FTZ R6, R15, -1.4426950216293334961 ;  /* 0xbfb8aa3b0f067820 */ /* 0x000fe20000410000 */
[----:B------:R-:W-:-:S05]  /*a2b0*/  FMUL.FTZ R13, R17, -1.4426950216293334961 ;  /* 0xbfb8aa3b110d7820 */ /* 0x000fca0000410000 */
[----:B------:R-:W0:Y:S01]  /*a2c0*/  MUFU.EX2 R6, R6 ;  /* 0x0000000600067308 */ /* 0x000e220000000800 */
[----:B---3--:R-:W-:-:S04]  /*a2d0*/  IMAD R11, R11, UR14, RZ ;  /* 0x0000000e0b0b7c24 */ /* 0x008fc8000f8e02ff */
        /* <DEDUP_REMOVED lines=14> */
.L_x_3865:
[----:B------:R-:W-:Y:S05]  /*a3c0*/  BSYNC.RECONVERGENT B1 ;  /* 0x0000000000017941 */ /* 0x000fea0003800200 */
.L_x_3864:
[----:B------:R-:W-:Y:S04]  /*a3d0*/  BSSY.RECONVERGENT B1, `(.L_x_3866) ;  /* 0x000001d000017945 */ /* 0x000fe80003800200 */
[----:B------:R-:W-:Y:S05]  /*a3e0*/  @P3 BRA `(.L_x_3867) ;  /* 0x00000000006c3947 */ /* 0x000fea0003800000 */
[----:B------:R-:W-:Y:S01]  /*a3f0*/  FADD.FTZ R30, R30, -UR4 ;  /* 0x800000041e1e7e21 */ /* 0x000fe20008010000 */
[----:B------:R-:W-:Y:S01]  /*a400*/  FADD.FTZ R31, R31, -UR4 ;  /* 0x800000041f1f7e21 */ /* 0x000fe20008010000 */
[----:B------:R-:W4:Y:S02]  /*a410*/  LDCU.64 UR14, c[0x0][0x3e0] ;  /* 0x00007c00ff0e77ac */ /* 0x000f240008000a00 */
[----:B-123--:R-:W-:Y:S01]  /*a420*/  FMUL.FTZ R7, R30, UR6 ;  /* 0x000000061e077c20 */ /* 0x00efe20008410000 */
        /* <DEDUP_REMOVED lines=22> */
[----:B------:R4:W-:Y:S02]  /*a590*/  STG.E.64 desc[UR12][R8.64], R6 ;  /* 0x0000000608007986 */ /* 0x0009e4000c101b0c */
.L_x_3867:
[----:B------:R-:W-:Y:S05]  /*a5a0*/  BSYNC.RECONVERGENT B1 ;  /* 0x0000000000017941 */ /* 0x000fea0003800200 */
.L_x_3866:
[----:B------:R-:W-:Y:S04]  /*a5b0*/  BSSY.RECONVERGENT B1, `(.L_x_3868) ;  /* 0x000001d000017945 */ /* 0x000fe80003800200 */
[----:B------:R-:W-:Y:S05]  /*a5c0*/  @P4 BRA `(.L_x_3869) ;  /* 0x00000000006c4947 */ /* 0x000fea0003800000 */
[----:B------:R-:W-:Y:S01]  /*a5d0*/  FADD.FTZ R32, R32, -UR4 ;  /* 0x8000000420207e21 */ /* 0x000fe20008010000 */
[----:B------:R-:W-:Y:S01]  /*a5e0*/  FADD.FTZ R33, R33, -UR4 ;  /* 0x8000000421217e21 */ /* 0x000fe20008010000 */
[----:B------:R-:W0:Y:S02]  /*a5f0*/  LDCU.64 UR14, c[0x0][0x3e0] ;  /* 0x00007c00ff0e77ac */ /* 0x000e240008000a00 */
[----:B-1234-:R-:W-:Y:S01]  /*a600*/  FMUL.FTZ R7, R32, UR6 ;  /* 0x0000000620077c20 */ /* 0x01efe20008410000 */
        /* <DEDUP_REMOVED lines=23> */
.L_x_3869:
[----:B------:R-:W-:Y:S05]  /*a780*/  BSYNC.RECONVERGENT B1 ;  /* 0x0000000000017941 */ /* 0x000fea0003800200 */
.L_x_3868:
[----:B------:R-:W-:Y:S01]  /*a790*/  ISETP.GE.U32.AND P5, PT, R2, UR10, PT ;  /* 0x0000000a02007c0c */ /* 0x000fe2000bfa6070 */
[----:B------:R-:W-:Y:S01]  /*a7a0*/  BSSY.RECONVERGENT B1, `(.L_x_3870) ;  /* 0x0000034000017945 */ /* 0x000fe20003800200 */
[----:B-1----:R-:W-:Y:S02]  /*a7b0*/  SHF.R.S32.HI R15, RZ, 0x1f, R2 ;  /* 0x0000001fff0f7819 */ /* 0x002fe40000011402 */
[----:B--2---:R-:W-:Y:S02]  /*a7c0*/  IADD3 R12, PT, PT, R41, 0xb0, RZ ;  /* 0x000000b0290c7810 */ /* 0x004fe40007ffe0ff */
[----:B------:R-:W-:Y:S02]  /*a7d0*/  ISETP.GE.AND.EX P5, PT, R15, UR11, PT, P5 ;  /* 0x0000000b0f007c0c */ /* 0x000fe4000bfa6350 */
[C---:B---3--:R-:W-:Y:S02]  /*a7e0*/  IADD3 R10, PT, PT, R41.reuse, 0xb8, RZ ;  /* 0x000000b8290a7810 */ /* 0x048fe40007ffe0ff */
[----:B----4-:R-:W-:-:S02]  /*a7f0*/  IADD3 R8, PT, PT, R41, 0xc0, RZ ;  /* 0x000000c029087810 */ /* 0x010fc40007ffe0ff */
[----:B0-----:R-:W-:Y:S02]  /*a800*/  IADD3 R6, PT, PT, R41, 0xc8, RZ ;  /* 0x000000c829067810 */ /* 0x001fe40007ffe0ff */
        /* <DEDUP_REMOVED lines=45> */
.L_x_3871:
[----:B------:R-:W-:Y:S05]  /*aae0*/  BSYNC.RECONVERGENT B1 ;  /* 0x0000000000017941 */ /* 0x000fea0003800200 */
.L_x_3870:
        /* <DEDUP_REMOVED lines=12> */
[----:B------:R-:W-:Y:S01]  /*abb0*/  FMUL.FTZ R17, R21, -1.4426950216293334961 ;  /* 0xbfb8aa3b15117820 */ /* 0x000fe20000410000 */
[----:B------:R-:W-:-:S04]  /*abc0*/  MOV R15, R89 ;  /* 0x00000059000f7202 */ /* 0x000fc80000000f00 */
[----:B------:R-:W2:Y:S01]  /*abd0*/  MUFU.EX2 R2, R2 ;  /* 0x0000000200027308 */ /* 0x000ea20000000800 */
[----:B-1----:R-:W-:Y:S02]  /*abe0*/  IMAD R22, R22, UR14, RZ ;  /* 0x0000000e16167c24 */ /* 0x002fe4000f8e02ff */
[----:B------:R-:W-:-:S05]  /*abf0*/  IMAD.WIDE.U32 R14, R3, UR14, R14 ;  /* 0x0000000e030e7c25 */ /* 0x000fca000f8e000e */
[----:B------:R-:W1:Y:S01]  /*ac00*/  MUFU.EX2 R17, R17 ;  /* 0x0000001100117308 */ /* 0x000e620000000800 */
[----:B------:R-:W-:-:S05]  /*ac10*/  IMAD R3, R3, UR15, R22 ;  /* 0x0000000f03037c24 */ /* 0x000fca000f8e0216 */
[----:B------:R-:W-:Y:S01]  /*ac20*/  IADD3 R3, PT, PT, R15, R3, RZ ;  /* 0x000000030f037210 */ /* 0x000fe20007ffe0ff */
[----:B--2---:R-:W-:Y:S01]  /*ac30*/  FADD.FTZ R16, R2, 1 ;  /* 0x3f80000002107421 */ /* 0x004fe20000010000 */
[----:B0-----:R-:W-:-:S04]  /*ac40*/  LEA R2, P2, R14, UR16, 0x2 ;  /* 0x000000100e027c11 */ /* 0x001fc8000f8410ff */
[----:B------:R-:W-:Y:S01]  /*ac50*/  LEA.HI.X R3, R14, UR17, R3, 0x2, P2 ;  /* 0x000000110e037c11 */ /* 0x000fe200090f1403 */
[----:B------:R-:W0:Y:S01]  /*ac60*/  MUFU.RCP R16, R16 ;  /* 0x0000001000107308 */ /* 0x000e220000001000 */
[----:B-1----:R-:W-:-:S07]  /*ac70*/  FADD.FTZ R18, R17, 1 ;  /* 0x3f80000011127421 */ /* 0x002fce0000010000 */
[----:B------:R-:W1:Y:S01]  /*ac80*/  MUFU.RCP R18, R18 ;  /* 0x0000001200127308 */ /* 0x000e620000001000 */
[----:B0-----:R-:W-:Y:S01]  /*ac90*/  FMUL.FTZ R14, R19, R16 ;  /* 0x00000010130e7220 */ /* 0x001fe20000410000 */
[----:B-1----:R-:W-:-:S05]  /*aca0*/  FMUL.FTZ R15, R21, R18 ;  /* 0x00000012150f7220 */ /* 0x002fca0000410000 */
[----:B------:R1:W-:Y:S02]  /*acb0*/  STG.E.64 desc[UR12][R2.64], R14 ;  /* 0x0000000e02007986 */ /* 0x0003e4000c101b0c */
.L_x_3873:
[----:B------:R-:W-:Y:S05]  /*acc0*/  BSYNC.RECONVERGENT B1 ;  /* 0x0000000000017941 */ /* 0x000fea0003800200 */
.L_x_3872:
[----:B------:R-:W-:Y:S04]  /*acd0*/  BSSY.RECONVERGENT B1, `(.L_x_3874) ;  /* 0x000001d000017945 */ /* 0x000fe80003800200 */
[----:B------:R-:W-:Y:S05]  /*ace0*/  @P1 BRA `(.L_x_3875) ;  /* 0x00000000006c1947 */ /* 0x000fea0003800000 */
[----:B------:R-:W-:Y:S01]  /*acf0*/  FADD.FTZ R38, R38, -UR4 ;  /* 0x8000000426267e21 */ /* 0x000fe20008010000 */
[----:B------:R-:W-:Y:S01]  /*ad00*/  FADD.FTZ R39, R39, -UR4 ;  /* 0x8000000427277e21 */ /* 0x000fe20008010000 */
[----:B------:R-:W2:Y:S02]  /*ad10*/  LDCU.64 UR14, c[0x0][0x3e0] ;  /* 0x00007c00ff0e77ac */ /* 0x000ea40008000a00 */
[----:B-1----:R-:W-:Y:S01]  /*ad20*/  FMUL.FTZ R3, R38, UR6 ;  /* 0x0000000626037c20 */ /* 0x002fe20008410000 */
[----:B0-----:R-:W-:Y:S01]  /*ad30*/  FMUL.FTZ R14, R39, UR6 ;  /* 0x00000006270e7c20 */ /* 0x001fe20008410000 */
[----:B------:R-:W0:Y:S02]  /*ad40*/  LDCU.64 UR16, c[0x0][0x380] ;  /* 0x00007000ff1077ac */ /* 0x000e240008000a00 */
[----:B-----5:R-:W-:Y:S01]  /*ad50*/  FFMA.FTZ R17, R46, R3, R50 ;  /* 0x000000032e117223 */ /* 0x020fe20000010032 */
[----:B------:R-:W-:Y:S01]  /*ad60*/  FFMA.FTZ R19, R47, R14, R51 ;  /* 0x0000000e2f137223 */ /* 0x000fe20000010033 */
[----:B------:R-:W-:-:S02]  /*ad70*/  MOV R3, R89 ;  /* 0x0000005900037202 */ /* 0x000fc40000000f00 */
        /* <DEDUP_REMOVED lines=18> */
.L_x_3875:
[----:B------:R-:W-:Y:S05]  /*aea0*/  BSYNC.RECONVERGENT B1 ;  /* 0x0000000000017941 */ /* 0x000fea0003800200 */
.L_x_3874:
        /* <DEDUP_REMOVED lines=29> */
.L_x_3877:
[----:B------:R-:W-:Y:S05]  /*b080*/  BSYNC.RECONVERGENT B1 ;  /* 0x0000000000017941 */ /* 0x000fea0003800200 */
.L_x_3876:
        /* <DEDUP_REMOVED lines=14> */
[----:B----4-:R-:W-:-:S04]  /*b170*/  IMAD R9, R9, UR14, RZ ;  /* 0x0000000e09097c24 */ /* 0x010fc8000f8e02ff */
        /* <DEDUP_REMOVED lines=14> */
.L_x_3879:
[----:B------:R-:W-:Y:S05]  /*b260*/  BSYNC.RECONVERGENT B1 ;  /* 0x0000000000017941 */ /* 0x000fea0003800200 */
.L_x_3878:
        /* <DEDUP_REMOVED lines=29> */
.L_x_3881:
[----:B------:R-:W-:Y:S05]  /*b440*/  BSYNC.RECONVERGENT B1 ;  /* 0x0000000000017941 */ /* 0x000fea0003800200 */
.L_x_3880:
[----:B------:R-:W-:Y:S01]  /*b450*/  ISETP.GE.U32.AND P5, PT, R4, UR10, PT ;  /* 0x0000000a04007c0c */ /* 0x000fe2000bfa6070 */
[----:B------:R-:W-:Y:S01]  /*b460*/  BSSY.RECONVERGENT B1, `(.L_x_3882) ;  /* 0x0000032000017945 */ /* 0x000fe20003800200 */
[----:B--2---:R-:W-:Y:S02]  /*b470*/  SHF.R.S32.HI R12, RZ, 0x1f, R4 ;  /* 0x0000001fff0c7819 */ /* 0x004fe40000011404 */
[C---:B----4-:R-:W-:Y:S02]  /*b480*/  IADD3 R9, PT, PT, R41.reuse, 0xe0, RZ ;  /* 0x000000e029097810 */ /* 0x050fe40007ffe0ff */
[----:B------:R-:W-:Y:S02]  /*b490*/  ISETP.GE.AND.EX P5, PT, R12, UR11, PT, P5 ;  /* 0x0000000b0c007c0c */ /* 0x000fe4000bfa6350 */
[C---:B0-----:R-:W-:Y:S02]  /*b4a0*/  IADD3 R7, PT, PT, R41.reuse, 0xe8, RZ ;  /* 0x000000e829077810 */ /* 0x041fe40007ffe0ff */
[----:B-1-3--:R-:W-:-:S02]  /*b4b0*/  IADD3 R3, PT, PT, R41, 0xf0, RZ ;  /* 0x000000f029037810 */ /* 0x00afc40007ffe0ff */
        /* <DEDUP_REMOVED lines=33> */
[----:B------:R-:W-:-:S05]  /*b6d0*/  IMAD.WIDE.U32 R12, R4, UR14, R12 ;  /* 0x0000000e040c7c25 */ /* 0x000fca000f8e000c */
        /* <DEDUP_REMOVED lines=10> */
.L_x_3883:
[----:B------:R-:W-:Y:S05]  /*b780*/  BSYNC.RECONVERGENT B1 ;  /* 0x0000000000017941 */ /* 0x000fea0003800200 */
.L_x_3882:
        /* <DEDUP_REMOVED lines=29> */
.L_x_3885:
[----:B------:R-:W-:Y:S05]  /*b960*/  BSYNC.RECONVERGENT B1 ;  /* 0x0000000000017941 */ /* 0x000fea0003800200 */
.L_x_3884:
        /* <DEDUP_REMOVED lines=29> */
.L_x_3887:
[----:B------:R-:W-:Y:S05]  /*bb40*/  BSYNC.RECONVERGENT B1 ;  /* 0x0000000000017941 */ /* 0x000fea0003800200 */
.L_x_3886:
        /* <DEDUP_REMOVED lines=14> */
[----:B---3--:R-:W-:-:S07]  /*bc30*/  IMAD R8, R8, UR14, RZ ;  /* 0x0000000e08087c24 */ /* 0x008fce000f8e02ff */
[----:B------:R-:W2:Y:S01]  /*bc40*/  MUFU.EX2 R9, R9 ;  /* 0x0000000900097308 */ /* 0x000ea20000000800 */
[----:B0-----:R-:W-:Y:S01]  /*bc50*/  FADD.FTZ R10, R4, 1 ;  /* 0x3f800000040a7421 */ /* 0x001fe20000010000 */
[----:B------:R-:W-:-:S06]  /*bc60*/  MOV R4, R86 ;  /* 0x0000005600047202 */ /* 0x000fcc0000000f00 */
[----:B------:R-:W0:Y:S01]  /*bc70*/  MUFU.RCP R10, R10 ;  /* 0x0000000a000a7308 */ /* 0x000e220000001000 */
[----:B------:R-:W-:-:S04]  /*bc80*/  IMAD.WIDE.U32 R4, R7, UR14, R4 ;  /* 0x0000000e07047c25 */ /* 0x000fc8000f8e0004 */
[----:B--2---:R-:W-:Y:S01]  /*bc90*/  FADD.FTZ R11, R9, 1 ;  /* 0x3f800000090b7421 */ /* 0x004fe20000010000 */
[----:B------:R-:W-:Y:S01]  /*bca0*/  IMAD R7, R7, UR15, R8 ;  /* 0x0000000f07077c24 */ /* 0x000fe2000f8e0208 */
[----:B-1----:R-:W-:-:S04]  /*bcb0*/  LEA R8, P1, R4, UR16, 0x2 ;  /* 0x0000001004087c11 */ /* 0x002fc8000f8210ff */
[----:B------:R-:W1:Y:S01]  /*bcc0*/  MUFU.RCP R11, R11 ;  /* 0x0000000b000b7308 */ /* 0x000e620000001000 */
[----:B------:R-:W-:-:S04]  /*bcd0*/  IADD3 R7, PT, PT, R5, R7, RZ ;  /* 0x0000000705077210 */ /* 0x000fc80007ffe0ff */
[----:B------:R-:W-:Y:S01]  /*bce0*/  LEA.HI.X R9, R4, UR17, R7, 0x2, P1 ;  /* 0x0000001104097c11 */ /* 0x000fe200088f1407 */
[----:B0-----:R-:W-:Y:S01]  /*bcf0*/  FMUL.FTZ R4, R13, R10 ;  /* 0x0000000a0d047220 */ /* 0x001fe20000410000 */
[----:B-1----:R-:W-:-:S05]  /*bd00*/  FMUL.FTZ R5, R12, R11 ;  /* 0x0000000b0c057220 */ /* 0x002fca0000410000 */
[----:B------:R3:W-:Y:S02]  /*bd10*/  STG.E.64 desc[UR12][R8.64], R4 ;  /* 0x0000000408007986 */ /* 0x0007e4000c101b0c */
.L_x_3889:
[----:B------:R-:W-:Y:S05]  /*bd20*/  BSYNC.RECONVERGENT B1 ;  /* 0x0000000000017941 */ /* 0x000fea0003800200 */
.L_x_3888:
        /* <DEDUP_REMOVED lines=14> */
[----:B----4-:R-:W-:-:S07]  /*be10*/  IMAD R6, R6, UR14, RZ ;  /* 0x0000000e06067c24 */ /* 0x010fce000f8e02ff */
[----:B------:R-:W3:Y:S01]  /*be20*/  MUFU.EX2 R7, R7 ;  /* 0x0000000700077308 */ /* 0x000ee20000000800 */
[----:B--2---:R-:W-:Y:S01]  /*be30*/  FADD.FTZ R8, R4, 1 ;  /* 0x3f80000004087421 */ /* 0x004fe20000010000 */
[----:B------:R-:W-:-:S06]  /*be40*/  MOV R4, R86 ;  /* 0x0000005600047202 */ /* 0x000fcc0000000f00 */
[----:B------:R-:W2:Y:S01]  /*be50*/  MUFU.RCP R8, R8 ;  /* 0x0000000800087308 */ /* 0x000ea20000001000 */
[----:B------:R-:W-:-:S04]  /*be60*/  IMAD.WIDE.U32 R4, R3, UR14, R4 ;  /* 0x0000000e03047c25 */ /* 0x000fc8000f8e0004 */
[----:B---3--:R-:W-:Y:S01]  /*be70*/  FADD.FTZ R9, R7, 1 ;  /* 0x3f80000007097421 */ /* 0x008fe20000010000 */
[----:B------:R-:W-:Y:S01]  /*be80*/  IMAD R3, R3, UR15, R6 ;  /* 0x0000000f03037c24 */ /* 0x000fe2000f8e0206 */
[----:B-1----:R-:W-:-:S04]  /*be90*/  LEA R6, P1, R4, UR16, 0x2 ;  /* 0x0000001004067c11 */ /* 0x002fc8000f8210ff */
[----:B------:R-:W1:Y:S01]  /*bea0*/  MUFU.RCP R9, R9 ;  /* 0x0000000900097308 */ /* 0x000e620000001000 */
[----:B------:R-:W-:-:S04]  /*beb0*/  IADD3 R3, PT, PT, R5, R3, RZ ;  /* 0x0000000305037210 */ /* 0x000fc80007ffe0ff */
[----:B------:R-:W-:Y:S01]  /*bec0*/  LEA.HI.X R7, R4, UR17, R3, 0x2, P1 ;  /* 0x0000001104077c11 */ /* 0x000fe200088f1403 */
[----:B--2---:R-:W-:Y:S01]  /*bed0*/  FMUL.FTZ R4, R11, R8 ;  /* 0x000000080b047220 */ /* 0x004fe20000410000 */
[----:B-1----:R-:W-:-:S05]  /*bee0*/  FMUL.FTZ R5, R10, R9 ;  /* 0x000000090a057220 */ /* 0x002fca0000410000 */
[----:B------:R4:W-:Y:S02]  /*bef0*/  STG.E.64 desc[UR12][R6.64], R4 ;  /* 0x0000000406007986 */ /* 0x0009e4000c101b0c */
.L_x_3891:
[----:B------:R-:W-:Y:S05]  /*bf00*/  BSYNC.RECONVERGENT B1 ;  /* 0x0000000000017941 */ /* 0x000fea0003800200 */
.L_x_3890:
[----:B------:R-:W-:Y:S05]  /*bf10*/  @P4 BRA `(.L_x_3829) ;  /* 0x0000000000684947 */ /* 0x000fea0003800000 */
[----:B------:R-:W-:Y:S01]  /*bf20*/  FADD.FTZ R72, R72, -UR4 ;  /* 0x8000000448487e21 */ /* 0x000fe20008010000 */
[----:B------:R-:W-:Y:S01]  /*bf30*/  FADD.FTZ R73, R73, -UR4 ;  /* 0x8000000449497e21 */ /* 0x000fe20008010000 */
[----:B------:R-:W0:Y:S01]  /*bf40*/  LDCU.64 UR10, c[0x0][0x3e0] ;  /* 0x00007c00ff0a77ac */ /* 0x000e220008000a00 */
[----:B------:R-:W-:Y:S01]  /*bf50*/  MOV R87, R89 ;  /* 0x0000005900577202 */ /* 0x000fe20000000f00 */
[----:B------:R-:W-:Y:S01]  /*bf60*/  FMUL.FTZ R3, R72, UR6 ;  /* 0x0000000648037c20 */ /* 0x000fe20008410000 */
[----:B-1234-:R-:W-:Y:S01]  /*bf70*/  FMUL.FTZ R4, R73, UR6 ;  /* 0x0000000649047c20 */ /* 0x01efe20008410000 */
[----:B------:R-:W1:Y:S02]  /*bf80*/  LDCU.64 UR14, c[0x0][0x380] ;  /* 0x00007000ff0e77ac */ /* 0x000e640008000a00 */
        /* <DEDUP_REMOVED lines=8> */
[----:B------:R-:W-:Y:S01]  /*c010*/  IMAD R41, R41, UR11, R2 ;  /* 0x0000000b29297c24 */ /* 0x000fe2000f8e0202 */
[----:B-1----:R-:W-:-:S04]  /*c020*/  LEA R2, P1, R86, UR14, 0x2 ;  /* 0x0000000e56027c11 */ /* 0x002fc8000f8210ff */
[----:B------:R-:W-:Y:S01]  /*c030*/  IADD3 R41, PT, PT, R87, R41, RZ ;  /* 0x0000002957297210 */ /* 0x000fe20007ffe0ff */
[----:B--2---:R-:W-:-:S03]  /*c040*/  FADD.FTZ R4, R3, 1 ;  /* 0x3f80000003047421 */ /* 0x004fc60000010000 */
[----:B------:R-:W-:-:S03]  /*c050*/  LEA.HI.X R3, R86, UR15, R41, 0x2, P1 ;  /* 0x0000000f56037c11 */ /* 0x000fc600088f1429 */
[----:B------:R-:W1:Y:S01]  /*c060*/  MUFU.RCP R4, R4 ;  /* 0x0000000400047308 */ /* 0x000e620000001000 */
[----:B0-----:R-:W-:-:S07]  /*c070*/  FADD.FTZ R8, R5, 1 ;  /* 0x3f80000005087421 */ /* 0x001fce0000010000 */
[----:B------:R-:W0:Y:S01]  /*c080*/  MUFU.RCP R7, R8 ;  /* 0x0000000800077308 */ /* 0x000e220000001000 */
[----:B-1----:R-:W-:Y:S01]  /*c090*/  FMUL.FTZ R6, R9, R4 ;  /* 0x0000000409067220 */ /* 0x002fe20000410000 */
[----:B0-----:R-:W-:-:S05]  /*c0a0*/  FMUL.FTZ R7, R10, R7 ;  /* 0x000000070a077220 */ /* 0x001fca0000410000 */
[----:B------:R0:W-:Y:S02]  /*c0b0*/  STG.E.64 desc[UR12][R2.64], R6 ;  /* 0x0000000602007986 */ /* 0x0001e4000c101b0c */
.L_x_3829:
[----:B------:R-:W-:Y:S05]  /*c0c0*/  BSYNC.RECONVERGENT B0 ;  /* 0x0000000000007941 */ /* 0x000fea0003800200 */
.L_x_3765:
        /* <DEDUP_REMOVED lines=9> */
.L_x_3893:
        /* <DEDUP_REMOVED lines=10> */
.L_x_4942:


//--------------------- .text._Z35group_norm_nhwc_fwd_one_pass_kernelI11Fp32IOFp32WLi512ELi160ELi640EEv26Group_norm_nhwc_fwd_params --------------------------
	.section	.text._Z35group_norm_nhwc_fwd_one_pass_kernelI11Fp32IOFp32WLi512ELi160ELi640EEv26Group_norm_nhwc_fwd_params,"ax",@progbits
	.align	128
        .global         _Z35group_norm_nhwc_fwd_one_pass_kernelI11Fp32IOFp32WLi512ELi160ELi640EEv26Group_norm_nhwc_fwd_params
        .type           _Z35group_norm_nhwc_fwd_one_pass_kernelI11Fp32IOFp32WLi512ELi160ELi640EEv26Group_norm_nhwc_fwd_params,@function
        .size           _Z35group_norm_nhwc_fwd_one_pass_kernelI11Fp32IOFp32WLi512ELi160ELi640EEv26Group_norm_nhwc_fwd_params,(.L_x_4943 - _Z35group_norm_nhwc_fwd_one_pass_kernelI11Fp32IOFp32WLi512ELi160ELi640EEv26Group_norm_nhwc_fwd_params)
        .other          _Z35group_norm_nhwc_fwd_one_pass_kernelI11Fp32IOFp32WLi512ELi160ELi640EEv26Group_norm_nhwc_fwd_params,@"STO_CUDA_ENTRY STV_DEFAULT"
_Z35group_norm_nhwc_fwd_one_pass_kernelI11Fp32IOFp32WLi512ELi160ELi640EEv26Group_norm_nhwc_fwd_params:
.text._Z35group_norm_nhwc_fwd_one_pass_kernelI11Fp32IOFp32WLi512ELi160ELi640EEv26Group_norm_nhwc_fwd_params:
[----:B------:R-:W0:Y:S08]  /*0000*/  LDC R1, c[0x0][0x37c] ;  /* 0x0000df00ff017b82 */ /* 0x000e300000000800 */
[----:B------:R-:W1:Y:S01]  /*0010*/  LDC R0, c[0x0][0x3c8] ;  /* 0x0000f200ff007b82 */ /* 0x000e620000000800 */
[----:B------:R-:W1:Y:S01]  /*0020*/  LDCU UR4, c[0x0][0x3f8] ;  /* 0x00007f00ff0477ac */ /* 0x000e620008000800 */
[----:B0-----:R-:W-:-:S04]  /*0030*/  IADD3 R1, PT, PT, R1, -0x4a0, RZ ;  /* 0xfffffb6001017810 */ /* 0x001fc80007ffe0ff */
[----:B------:R-:W-:Y:S02]  /*0040*/  R2UR UR8, R1 ;  /* 0x00000000010872ca */ /* 0x000fe400000e0000 */
        /* <DEDUP_REMOVED lines=23> */
[----:B------:R-:W-:Y:S02]  /*01c0*/  SHF.R.S32.HI R5, RZ, 0x1f, R0 ;  /* 0x0000001fff057819 */ /* 0x000fe40000011400 */
[----:B------:R-:W-:Y:S02]  /*01d0*/  IADD3 R3, PT, PT, RZ, -R3, RZ ;  /* 0x80000003ff037210 */ /* 0x000fe40007ffe0ff */
[----:B------:R-:W-:Y:S02]  /*01e0*/  ISETP.GE.AND.EX P0, PT, R5, UR11, PT, P0 ;  /* 0x0000000b05007c0c */ /* 0x000fe4000bf06300 */
[----:B------:R-:W-:Y:S02]  /*01f0*/  PRMT R3, R3, 0x7710, RZ ;  /* 0x0000771003037816 */ /* 0x000fe400000000ff */
[----:B------:R-:W-:-:S03]  /*0200*/  @P1 LOP3.LUT R2, R2, 0x4000000, RZ, 0xfc, !PT ;  /* 0x0400000002021812 */ /* 0x000fc600078efcff */
[----:B------:R-:W-:-:S05]  /*0210*/  IMAD.IADD R3, R3, 0x1, R4 ;  /* 0x0000000103037824 */ /* 0x000fca00078e0204 */
[----:B------:R-:W-:-:S04]  /*0220*/  SHF.L.U32 R6, R3, 0x1, RZ ;  /* 0x0000000103067819 */ /* 0x000fc800000006ff */
[----:B------:R-:W-:Y:S01]  /*0230*/  LOP3.LUT R42, R6, 0xffff, RZ, 0xc0, !PT ;  /* 0x0000ffff062a7812 */ /* 0x000fe200078ec0ff */
[----:B------:R0:W-:Y:S06]  /*0240*/  STL [R1+0x3dc], R6 ;  /* 0x0003dc0601007387 */ /* 0x0001ec0000100800 */
.L_x_4045:
[----:B------:R-:W1:Y:S01]  /*0250*/  LDCU UR11, c[0x0][0x3f8] ;  /* 0x00007f00ff0b77ac */ /* 0x000e620008000800 */
[----:B0----5:R-:W-:Y:S01]  /*0260*/  IABS R6, UR9 ;  /* 0x0000000900067c13 */ /* 0x021fe20008000000 */
[----:B------:R-:W0:Y:S01]  /*0270*/  @!P0 LDC.64 R18, c[0x0][0x3e0] ;  /* 0x0000f800ff128b82 */ /* 0x000e220000000a00 */
[----:B------:R-:W-:Y:S01]  /*0280*/  IADD3 R31, PT, PT, R0, 0x8, RZ ;  /* 0x00000008001f7810 */ /* 0x000fe20007ffe0ff */
[----:B------:R-:W-:Y:S01]  /*0290*/  UMOV UR6, URZ ;  /* 0x000000ff00067c82 */ /* 0x000fe20008000000 */
[----:B------:R-:W-:Y:S01]  /*02a0*/  R2UR UR10, R6 ;  /* 0x00000000060a72ca */ /* 0x000fe200000e0000 */
[----:B--2---:R-:W2:Y:S01]  /*02b0*/  LDCU.64 UR16, c[0x0][0x3e8] ;  /* 0x00007d00ff1077ac */ /* 0x004ea20008000a00 */
[----:B------:R-:W-:Y:S02]  /*02c0*/  SHF.R.S32.HI R35, RZ, 0x1f, R31 ;  /* 0x0000001fff237819 */ /* 0x000fe4000001141f */
[C---:B------:R-:W-:Y:S01]  /*02d0*/  IADD3 R26, PT, PT, R0.reuse, 0x10, RZ ;  /* 0x00000010001a7810 */ /* 0x040fe20007ffe0ff */
[----:B---3--:R-:W3:Y:S01]  /*02e0*/  @!P0 LDC.64 R16, c[0x0][0x390] ;  /* 0x0000e400ff108b82 */ /* 0x008ee20000000a00 */
[----:B------:R-:W-:-:S02]  /*02f0*/  IADD3 R25, PT, PT, R0, 0x18, RZ ;  /* 0x0000001800197810 */ /* 0x000fc40007ffe0ff */
[----:B------:R-:W-:Y:S02]  /*0300*/  SHF.R.S32.HI R33, RZ, 0x1f, R26 ;  /* 0x0000001fff217819 */ /* 0x000fe4000001141a */
[----:B------:R-:W-:Y:S02]  /*0310*/  SHF.R.S32.HI R29, RZ, 0x1f, R25 ;  /* 0x0000001fff1d7819 */ /* 0x000fe40000011419 */
[----:B------:R-:W-:Y:S01]  /*0320*/  IADD3 R24, PT, PT, R0, 0x20, RZ ;  /* 0x0000002000187810 */ /* 0x000fe20007ffe0ff */
[----:B-1----:R-:W-:Y:S02]  /*0330*/  UISETP.NE.AND UP0, UPT, UR11, URZ, UPT ;  /* 0x000000ff0b00728c */ /* 0x002fe4000bf05270 */
[----:B----4-:R-:W-:Y:S02]  /*0340*/  MOV R4, UR11 ;  /* 0x0000000b00047c02 */ /* 0x010fe40008000f00 */
[----:B------:R-:W-:Y:S02]  /*0350*/  SHF.R.S32.HI R27, RZ, 0x1f, R24 ;  /* 0x0000001fff1b7819 */ /* 0x000fe40000011418 */
[----:B------:R-:W-:-:S02]  /*0360*/  IABS R4, R4 ;  /* 0x0000000400047213 */ /* 0x000fc40000000000 */
[----:B--2---:R-:W-:Y:S02]  /*0370*/  ISETP.GE.U32.AND P1, PT, R31, UR16, PT ;  /* 0x000000101f007c0c */ /* 0x004fe4000bf26070 */
[----:B------:R-:W-:Y:S02]  /*0380*/  R2UR UR12, R4 ;  /* 0x00000000040c72ca */ /* 0x000fe400000e0000 */
[----:B------:R-:W-:Y:S02]  /*0390*/  ISETP.GE.AND.EX P6, PT, R35, UR17, PT, P1 ;  /* 0x0000001123007c0c */ /* 0x000fe4000bfc6310 */
[----:B------:R-:W-:Y:S02]  /*03a0*/  ISETP.GE.U32.AND P2, PT, R26, UR16, PT ;  /* 0x000000101a007c0c */ /* 0x000fe4000bf46070 */
[----:B------:R-:W-:Y:S02]  /*03b0*/  ISETP.GE.U32.AND P1, PT, R25, UR16, PT ;  /* 0x0000001019007c0c */ /* 0x000fe4000bf26070 */
[----:B------:R-:W-:-:S02]  /*03c0*/  ISETP.GE.AND.EX P5, PT, R33, UR17, PT, P2 ;  /* 0x0000001121007c0c */ /* 0x000fc4000bfa6320 */
[----:B------:R-:W-:Y:S02]  /*03d0*/  ISETP.GE.AND.EX P4, PT, R29, UR17, PT, P1 ;  /* 0x000000111d007c0c */ /* 0x000fe4000bf86310 */
[----:B------:R-:W-:Y:S01]  /*03e0*/  LOP3.LUT R2, R2, 0xfeffffff, RZ, 0xc0, !PT ;  /* 0xfeffffff02027812 */ /* 0x000fe200078ec0ff */
[----:B------:R-:W1:Y:S01]  /*03f0*/  I2F.RP R4, UR12 ;  /* 0x0000000c00047d06 */ /* 0x000e620008209400 */
[----:B------:R-:W-:Y:S01]  /*0400*/  LOP3.LUT R3, R3, 0x7fffffff, RZ, 0xc0, !PT ;  /* 0x7fffffff03037812 */ /* 0x000fe200078ec0ff */
[----:B------:R-:W2:Y:S01]  /*0410*/  @!P6 LDC.64 R20, c[0x0][0x3e0] ;  /* 0x0000f800ff14eb82 */ /* 0x000ea20000000a00 */
[----:B------:R-:W-:-:S04]  /*0420*/  @P6 LOP3.LUT R2, R2, 0x1000000, RZ, 0xfc, !PT ;  /* 0x0100000002026812 */ /* 0x000fc800078efcff */
[----:B------:R-:W-:-:S03]  /*0430*/  LOP3.LUT R2, R2, 0xff7fffff, RZ, 0xc0, !PT ;  /* 0xff7fffff02027812 */ /* 0x000fc600078ec0ff */
[----:B------:R-:W4:Y:S01]  /*0440*/  @!P5 LDC.64 R22, c[0x0][0x3e0] ;  /* 0x0000f800ff16db82 */ /* 0x000f220000000a00 */
[----:B------:R-:W-:Y:S01]  /*0450*/  @P5 LOP3.LUT R2, R2, 0x800000, RZ, 0xfc, !PT ;  /* 0x0080000002025812 */ /* 0x000fe200078efcff */
[----:B-1----:R-:W1:Y:S03]  /*0460*/  MUFU.RCP R4, R4 ;  /* 0x0000000400047308 */ /* 0x002e660000001000 */
[----:B------:R-:W-:-:S03]  /*0470*/  LOP3.LUT R2, R2, 0xffbfffff, RZ, 0xc0, !PT ;  /* 0xffbfffff02027812 */ /* 0x000fc600078ec0ff */
[----:B------:R-:W2:Y:S01]  /*0480*/  @!P6 LDC.64 R12, c[0x0][0x390] ;  /* 0x0000e400ff0ceb82 */ /* 0x000ea20000000a00 */
[----:B------:R-:W-:-:S04]  /*0490*/  @P4 LOP3.LUT R2, R2, 0x400000, RZ, 0xfc, !PT ;  /* 0x0040000002024812 */ /* 0x000fc800078efcff */
[----:B------:R-:W-:-:S03]  /*04a0*/  LOP3.LUT R2, R2, 0xffdfffff, RZ, 0xc0, !PT ;  /* 0xffdfffff02027812 */ /* 0x000fc600078ec0ff */
[----:B------:R-:W2:Y:S01]  /*04b0*/  @!P5 LDC.64 R14, c[0x0][0x390] ;  /* 0x0000e400ff0edb82 */ /* 0x000ea20000000a00 */
[----:B-1----:R-:W-:Y:S02]  /*04c0*/  VIADD R5, R4, 0xffffffe ;  /* 0x0ffffffe04057836 */ /* 0x002fe40000000000 */
[----:B----4-:R-:W-:-:S04]  /*04d0*/  @!P5 IMAD R33, R33, R22, RZ ;  /* 0x000000162121d224 */ /* 0x010fc800078e02ff */
[----:B------:R-:W1:Y:S01]  /*04e0*/  F2I.FTZ.U32.TRUNC.NTZ R5, R5 ;  /* 0x0000000500057305 */ /* 0x000e62000021f000 */
[----:B------:R-:W-:Y:S01]  /*04f0*/  @!P5 IMAD R33, R26, R23, R33 ;  /* 0x000000171a21d224 */ /* 0x000fe200078e0221 */
[----:B-1----:R-:W-:Y:S02]  /*0500*/  R2UR UR7, R5 ;  /* 0x00000000050772ca */ /* 0x002fe400000e0000 */
[----:B------:R-:W-:-:S11]  /*0510*/  @!P0 SHF.R.S32.HI R5, RZ, 0x1f, R0 ;  /* 0x0000001fff058819 */ /* 0x000fd60000011400 */
        /* <DEDUP_REMOVED lines=10> */
[----:B------:R-:W-:Y:S01]  /*05c0*/  ULOP3.LUT UR5, UR9, UR11, URZ, 0x3c, !UPT ;  /* 0x0000000b09057292 */ /* 0x000fe2000f8e3cff */
[----:B------:R-:W1:Y:S03]  /*05d0*/  LDCU.64 UR12, c[0x0][0x3f0] ;  /* 0x00007e00ff0c77ac */ /* 0x000e660008000a00 */
[----:B------:R-:W-:-:S05]  /*05e0*/  UISETP.GE.AND UP2, UPT, UR5, URZ, UPT ;  /* 0x000000ff0500728c */ /* 0x000fca000bf46270 */
[----:B------:R-:W-:-:S06]  /*05f0*/  @UP1 UIADD3 UR7, UPT, UPT, UR7, 0x1, URZ ;  /* 0x0000000107071890 */ /* 0x000fcc000fffe0ff */
[----:B------:R-:W-:Y:S02]  /*0600*/  @!UP2 UIADD3 UR7, UPT, UPT, -UR7, URZ, URZ ;  /* 0x000000ff0707a290 */ /* 0x000fe4000fffe1ff */
[----:B------:R-:W-:Y:S01]  /*0610*/  @!UP0 ULOP3.LUT UR7, URZ, UR11, URZ, 0x33, !UPT ;  /* 0x0000000bff078292 */ /* 0x000fe2000f8e33ff */
[----:B-1----:R-:W-:-:S03]  /*0620*/  IMAD.U32 R7, RZ, RZ, UR12 ;  /* 0x0000000cff077e24 */ /* 0x002fc6000f8e00ff */
[----:B------:R-:W-:Y:S02]  /*0630*/  UIADD3 UR6, UPT, UPT, -UR7, URZ, URZ ;  /* 0x000000ff07067290 */ /* 0x000fe4000fffe1ff */
[----:B------:R-:W-:Y:S02]  /*0640*/  USHF.R.S32.HI UR5, URZ, 0x1f, UR7 ;  /* 0x0000001fff057899 */ /* 0x000fe40008011407 */
[----:B------:R-:W-:Y:S02]  /*0650*/  UIMAD UR6, UR11, UR6, UR9 ;  /* 0x000000060b0672a4 */ /* 0x000fe4000f8e0209 */
[----:B------:R-:W-:Y:S02]  /*0660*/  UIMAD UR5, UR5, UR12, URZ ;  /* 0x0000000c050572a4 */ /* 0x000fe4000f8e02ff */
[----:B------:R-:W-:Y:S02]  /*0670*/  UIMAD UR6, UR6, 0xa0, URZ ;  /* 0x000000a0060678a4 */ /* 0x000fe4000f8e02ff */
[----:B------:R-:W-:-:S04]  /*0680*/  UIMAD UR5, UR7, UR13, UR5 ;  /* 0x0000000d070572a4 */ /* 0x000fc8000f8e0205 */
[----:B------:R-:W-:Y:S01]  /*0690*/  IMAD.U32 R4, RZ, RZ, UR6 ;  /* 0x00000006ff047e24 */ /* 0x000fe2000f8e00ff */
[----:B------:R-:W-:Y:S02]  /*06a0*/  IADD3 R8, P2, PT, R42, UR6, RZ ;  /* 0x000000062a087c10 */ /* 0x000fe4000ff5e0ff */
[----:B------:R-:W-:Y:S02]  /*06b0*/  IADD3 R42, PT, PT, R0, 0x78, RZ ;  /* 0x00000078002a7810 */ /* 0x000fe40007ffe0ff */
[----:B------:R-:W-:Y:S01]  /*06c0*/  LEA.HI.X.SX32 R9, R4, RZ, 0x1, P2 ;  /* 0x000000ff04097211 */ /* 0x000fe200010f0eff */
[----:B0-----:R-:W-:Y:S01]  /*06d0*/  @!P0 IMAD R4, R5, R18, RZ ;  /* 0x0000001205048224 */ /* 0x001fe200078e02ff */
[----:B------:R-:W-:Y:S01]  /*06e0*/  ISETP.GE.U32.AND P2, PT, R24, UR16, PT ;  /* 0x0000001018007c0c */ /* 0x000fe2000bf46070 */
[----:B------:R-:W-:-:S03]  /*06f0*/  IMAD.WIDE.U32 R8, R7, UR7, R8 ;  /* 0x0000000707087c25 */ /* 0x000fc6000f8e0008 */
[----:B------:R-:W-:Y:S01]  /*0700*/  ISETP.GE.AND.EX P3, PT, R27, UR17, PT, P2 ;  /* 0x000000111b007c0c */ /* 0x000fe2000bf66320 */
[----:B------:R-:W-:Y:S01]  /*0710*/  @!P0 IMAD R37, R0, R19, R4 ;  /* 0x0000001300258224 */ /* 0x000fe200078e0204 */
[----:B------:R-:W-:Y:S01]  /*0720*/  IADD3 R11, PT, PT, R9, UR5, RZ ;  /* 0x00000005090b7c10 */ /* 0x000fe2000fffe0ff */
[----:B------:R-:W0:Y:S01]  /*0730*/  @!P4 LDC.64 R4, c[0x0][0x3e0] ;  /* 0x0000f800ff04cb82 */ /* 0x000e220000000a00 */
[----:B------:R-:W-:-:S05]  /*0740*/  @!P0 MOV R10, R8 ;  /* 0x00000008000a8202 */ /* 0x000fca0000000f00 */
[----:B------:R-:W-:-:S04]  /*0750*/  @!P0 IMAD.WIDE.U32 R18, R0, R18, R10 ;  /* 0x0000001200128225 */ /* 0x000fc800078e000a */
[----:B------:R-:W1:Y:S01]  /*0760*/  @!P3 LDC.64 R6, c[0x0][0x3e0] ;  /* 0x0000f800ff06bb82 */ /* 0x000e620000000a00 */
[----:B------:R-:W-:Y:S01]  /*0770*/  @P3 LOP3.LUT R2, R2, 0x200000, RZ, 0xfc, !PT ;  /* 0x0020000002023812 */ /* 0x000fe200078efcff */
[----:B------:R-:W-:Y:S01]  /*0780*/  @!P0 IMAD.IADD R19, R19, 0x1, R37 ;  /* 0x0000000113138824 */ /* 0x000fe200078e0225 */
[----:B---3--:R-:W-:Y:S01]  /*0790*/  @!P0 LEA R28, P1, R18, R16, 0x2 ;  /* 0x00000010121c8211 */ /* 0x008fe200078210ff */
[----:B--2---:R-:W-:Y:S01]  /*07a0*/  @!P6 IMAD R16, R35, R20, RZ ;  /* 0x000000142310e224 */ /* 0x004fe200078e02ff */
[----:B------:R-:W-:Y:S02]  /*07b0*/  LOP3.LUT R2, R2, 0xffefffff, RZ, 0xc0, !PT ;  /* 0xffefffff02027812 */ /* 0x000fe400078ec0ff */
[----:B------:R-:W-:Y:S01]  /*07c0*/  @!P0 LEA.HI.X R17, R18, R17, R19, 0x2, P1 ;  /* 0x0000001112118211 */ /* 0x000fe200008f1413 */
[----:B------:R-:W-:Y:S01]  /*07d0*/  @!P6 IMAD R35, R31, R21, R16 ;  /* 0x000000151f23e224 */ /* 0x000fe200078e0210 */
[----:B------:R-:W-:Y:S01]  /*07e0*/  @!P6 MOV R18, R8 ;  /* 0x000000080012e202 */ /* 0x000fe20000000f00 */
[----:B------:R-:W-:Y:S01]  /*07f0*/  @!P0 STL [R1+0x270], R28 ;  /* 0x0002701c01008387 */ /* 0x000fe20000100800 */
[----:B------:R-:W-:-:S03]  /*0800*/  @!P6 MOV R19, R11 ;  /* 0x0000000b0013e202 */ /* 0x000fc60000000f00 */
[----:B------:R2:W-:Y:S01]  /*0810*/  @!P0 STL [R1+0x23c], R17 ;  /* 0x00023c1101008387 */ /* 0x0005e20000100800 */
[----:B------:R-:W-:Y:S01]  /*0820*/  @!P6 IMAD.WIDE.U32 R20, R31, R20, R18 ;  /* 0x000000141f14e225 */ /* 0x000fe200078e0012 */
[----:B------:R-:W-:-:S03]  /*0830*/  @!P5 MOV R19, R11 ;  /* 0x0000000b0013d202 */ /* 0x000fc60000000f00 */
[----:B------:R-:W-:Y:S01]  /*0840*/  @!P5 IMAD.MOV.U32 R18, RZ, RZ, R8 ;  /* 0x000000ffff12d224 */ /* 0x000fe200078e0008 */
[----:B------:R-:W-:Y:S02]  /*0850*/  @!P6 IADD3 R21, PT, PT, R21, R35, RZ ;  /* 0x000000231515e210 */ /* 0x000fe40007ffe0ff */
[----:B------:R-:W-:Y:S01]  /*0860*/  @!P6 LEA R12, P1, R20, R12, 0x2 ;  /* 0x0000000c140ce211 */ /* 0x000fe200078210ff */
[----:B--2---:R-:W2:Y:S01]  /*0870*/  @!P4 LDC.64 R16, c[0x0][0x390] ;  /* 0x0000e400ff10cb82 */ /* 0x004ea20000000a00 */
[----:B------:R-:W-:Y:S02]  /*0880*/  @!P5 IMAD.WIDE.U32 R22, R26, R22, R18 ;  /* 0x000000161a16d225 */ /* 0x000fe400078e0012 */
[----:B------:R-:W-:Y:S02]  /*0890*/  @!P6 LEA.HI.X R13, R20, R13, R21, 0x2, P1 ;  /* 0x0000000d140de211 */ /* 0x000fe400008f1415 */
[----:B0-----:R-:W-:Y:S01]  /*08a0*/  @!P4 IMAD R26, R29, R4, RZ ;  /* 0x000000041d1ac224 */ /* 0x001fe200078e02ff */
[----:B------:R-:W-:Y:S01]  /*08b0*/  @!P4 MOV R20, R8 ;  /* 0x000000080014c202 */ /* 0x000fe20000000f00 */
[----:B------:R-:W-:Y:S01]  /*08c0*/  @!P5 IMAD.IADD R23, R23, 0x1, R33 ;  /* 0x000000011717d824 */ /* 0x000fe200078e0221 */
[----:B------:R-:W0:Y:S01]  /*08d0*/  @!P3 LDC.64 R18, c[0x0][0x390] ;  /* 0x0000e400ff12bb82 */ /* 0x000e220000000a00 */
[----:B------:R-:W-:Y:S01]  /*08e0*/  @!P4 MOV R21, R11 ;  /* 0x0000000b0015c202 */ /* 0x000fe20000000f00 */
[----:B------:R-:W-:Y:S01]  /*08f0*/  @!P4 IMAD R29, R25, R5, R26 ;  /* 0x00000005191dc224 */ /* 0x000fe200078e021a */
[----:B------:R-:W-:Y:S01]  /*0900*/  @!P5 LEA R14, P1, R22, R14, 0x2 ;  /* 0x0000000e160ed211 */ /* 0x000fe200078210ff */
[----:B-1----:R-:W-:Y:S01]  /*0910*/  @!P3 IMAD R27, R27, R6, RZ ;  /* 0x000000061b1bb224 */ /* 0x002fe200078e02ff */
[----:B------:R1:W-:Y:S01]  /*0920*/  STL.64 [R1+0x488], R12 ;  /* 0x0004880c01007387 */ /* 0x0003e20000100a00 */
[----:B------:R-:W-:Y:S01]  /*0930*/  @!P4 IMAD.WIDE.U32 R4, R25, R4, R20 ;  /* 0x000000041904c225 */ /* 0x000fe200078e0014 */
[----:B------:R-:W-:-:S02]  /*0940*/  @!P3 MOV R21, R11 ;  /* 0x0000000b0015b202 */ /* 0x000fc40000000f00 */
[----:B------:R-:W-:Y:S01]  /*0950*/  @!P5 LEA.HI.X R15, R22, R15, R23, 0x2, P1 ;  /* 0x0000000f160fd211 */ /* 0x000fe200008f1417 */
[----:B------:R-:W-:Y:S01]  /*0960*/  @!P3 IMAD.MOV.U32 R20, RZ, RZ, R8 ;  /* 0x000000ffff14b224 */ /* 0x000fe200078e0008 */
[----:B------:R-:W-:Y:S01]  /*0970*/  @!P4 IADD3 R5, PT, PT, R5, R29, RZ ;  /* 0x0000001d0505c210 */ /* 0x000fe20007ffe0ff */
[C---:B------:R-:W-:Y:S02]  /*0980*/  @!P3 IMAD R27, R24.reuse, R7, R27 ;  /* 0x00000007181bb224 */ /* 0x040fe400078e021b */
[----:B------:R-:W-:Y:S01]  /*0990*/  @!P3 IMAD.WIDE.U32 R6, R24, R6, R20 ;  /* 0x000000061806b225 */ /* 0x000fe200078e0014 */
[----:B------:R-:W-:Y:S01]  /*09a0*/  IADD3 R21, PT, PT, R0, 0x28, RZ ;  /* 0x0000002800157810 */ /* 0x000fe20007ffe0ff */
[----:B------:R-:W-:Y:S01]  /*09b0*/  STL.64 [R1+0x480], R14 ;  /* 0x0004800e01007387 */ /* 0x000fe20000100a00 */
[----:B--2---:R-:W-:-:S04]  /*09c0*/  @!P4 LEA R16, P1, R4, R16, 0x2 ;  /* 0x000000100410c211 */ /* 0x004fc800078210ff */
[----:B------:R-:W-:Y:S01]  /*09d0*/  @!P4 LEA.HI.X R17, R4, R17, R5, 0x2, P1 ;  /* 0x000000110411c211 */ /* 0x000fe200008f1405 */
[----:B------:R-:W-:Y:S01]  /*09e0*/  @!P3 IMAD.IADD R4, R7, 0x1, R27 ;  /* 0x000000010704b824 */ /* 0x000fe200078e021b */
[----:B------:R-:W-:Y:S02]  /*09f0*/  SHF.R.S32.HI R7, RZ, 0x1f, R21 ;  /* 0x0000001fff077819 */ /* 0x000fe40000011415 */
[C---:B0-----:R-:W-:Y:S01]  /*0a00*/  @!P3 LEA R18, P1, R6.reuse, R18, 0x2 ;  /* 0x000000120612b211 */ /* 0x041fe200078210ff */
[----:B------:R-:W-:Y:S03]  /*0a10*/  STL.64 [R1+0x490], R16 ;  /* 0x0004901001007387 */ /* 0x000fe60000100a00 */
[----:B------:R-:W-:Y:S02]  /*0a20*/  @!P3 LEA.HI.X R19, R6, R19, R4, 0x2, P1 ;  /* 0x000000130613b211 */ /* 0x000fe400008f1404 */
[----:B------:R-:W-:-:S03]  /*0a30*/  ISETP.GE.U32.AND P1, PT, R21, UR16, PT ;  /* 0x0000001015007c0c */ /* 0x000fc6000bf26070 */
[----:B------:R-:W-:Y:S01]  /*0a40*/  STL.64 [R1+0x498], R18 ;  /* 0x0004981201007387 */ /* 0x000fe20000100a00 */
[----:B------:R-:W-:-:S13]  /*0a50*/  ISETP.GE.AND.EX P2, PT, R7, UR17, PT, P1 ;  /* 0x0000001107007c0c */ /* 0x000fda000bf46310 */
[----:B------:R-:W0:Y:S01]  /*0a60*/  @!P2 LDC.64 R22, c[0x0][0x3e0] ;  /* 0x0000f800ff16ab82 */ /* 0x000e220000000a00 */
[----:B------:R-:W-:-:S04]  /*0a70*/  @P2 LOP3.LUT R2, R2, 0x100000, RZ, 0xfc, !PT ;  /* 0x0010000002022812 */ /* 0x000fc800078efcff */
[----:B------:R-:W-:-:S03]  /*0a80*/  LOP3.LUT R2, R2, 0xfff7ffff, RZ, 0xc0, !PT ;  /* 0xfff7ffff02027812 */ /* 0x000fc600078ec0ff */
[----:B------:R-:W2:Y:S01]  /*0a90*/  @!P2 LDC.64 R4, c[0x0][0x390] ;  /* 0x0000e400ff04ab82 */ /* 0x000ea20000000a00 */
[----:B0-----:R-:W-:Y:S02]  /*0aa0*/  @!P2 IMAD R6, R7, R22, RZ ;  /* 0x000000160706a224 */ /* 0x001fe400078e02ff */
[----:B------:R-:W-:Y:S02]  /*0ab0*/  @!P2 IMAD.MOV.U32 R7, RZ, RZ, R11 ;  /* 0x000000ffff07a224 */ /* 0x000fe400078e000b */
[----:B------:R-:W-:Y:S01]  /*0ac0*/  @!P2 IMAD R23, R21, R23, R6 ;  /* 0x000000171517a224 */ /* 0x000fe200078e0206 */
[----:B------:R-:W-:-:S05]  /*0ad0*/  @!P2 MOV R6, R8 ;  /* 0x000000080006a202 */ /* 0x000fca0000000f00 */
[----:B------:R-:W-:Y:S01]  /*0ae0*/  @!P2 IMAD.WIDE.U32 R6, R21, R22, R6 ;  /* 0x000000161506a225 */ /* 0x000fe200078e0006 */
[----:B------:R-:W-:-:S04]  /*0af0*/  IADD3 R21, PT, PT, R0, 0x30, RZ ;  /* 0x0000003000157810 */ /* 0x000fc80007ffe0ff */
[----:B------:R-:W-:Y:S02]  /*0b00*/  @!P2 IADD3 R7, PT, PT, R7, R23, RZ ;  /* 0x000000170707a210 */ /* 0x000fe40007ffe0ff */
[----:B--2---:R-:W-:-:S04]  /*0b10*/  @!P2 LEA R4, P1, R6, R4, 0x2 ;  /* 0x000000040604a211 */ /* 0x004fc800078210ff */
[----:B------:R-:W-:Y:S02]  /*0b20*/  @!P2 LEA.HI.X R5, R6, R5, R7, 0x2, P1 ;  /* 0x000000050605a211 */ /* 0x000fe400008f1407 */
[----:B------:R-:W-:Y:S02]  /*0b30*/  SHF.R.S32.HI R7, RZ, 0x1f, R21 ;  /* 0x0000001fff077819 */ /* 0x000fe40000011415 */
[----:B------:R-:W-:-:S04]  /*0b40*/  ISETP.GE.U32.AND P1, PT, R21, UR16, PT ;  /* 0x0000001015007c0c */ /* 0x000fc8000bf26070 */
[----:B------:R-:W-:-:S13]  /*0b50*/  ISETP.GE.AND.EX P2, PT, R7, UR17, PT, P1 ;  /* 0x0000001107007c0c */ /* 0x000fda000bf46310 */
[----:B------:R-:W0:Y:S01]  /*0b60*/  @!P2 LDC.64 R22, c[0x0][0x3e0] ;  /* 0x0000f800ff16ab82 */ /* 0x000e220000000a00 */
[----:B------:R-:W-:-:S04]  /*0b70*/  @P2 LOP3.LUT R2, R2, 0x80000, RZ, 0xfc, !PT ;  /* 0x0008000002022812 */ /* 0x000fc800078efcff */
[----:B------:R-:W-:-:S03]  /*0b80*/  LOP3.LUT R2, R2, 0xfffbffff, RZ, 0xc0, !PT ;  /* 0xfffbffff02027812 */ /* 0x000fc600078ec0ff */
[----:B------:R-:W2:Y:S01]  /*0b90*/  @!P2 LDC.64 R24, c[0x0][0x390] ;  /* 0x0000e400ff18ab82 */ /* 0x000ea20000000a00 */
[----:B0-----:R-:W-:Y:S01]  /*0ba0*/  @!P2 IMAD R6, R7, R22, RZ ;  /* 0x000000160706a224 */ /* 0x001fe200078e02ff */
[----:B------:R-:W-:-:S03]  /*0bb0*/  @!P2 MOV R7, R11 ;  /* 0x0000000b0007a202 */ /* 0x000fc60000000f00 */
[----:B------:R-:W-:Y:S02]  /*0bc0*/  @!P2 IMAD R23, R21, R23, R6 ;  /* 0x000000171517a224 */ /* 0x000fe400078e0206 */
[----:B------:R-:W-:-:S04]  /*0bd0*/  @!P2 IMAD.MOV.U32 R6, RZ, RZ, R8 ;  /* 0x000000ffff06a224 */ /* 0x000fc800078e0008 */
[----:B------:R-:W-:-:S04]  /*0be0*/  @!P2 IMAD.WIDE.U32 R6, R21, R22, R6 ;  /* 0x000000161506a225 */ /* 0x000fc800078e0006 */
[----:B------:R-:W-:Y:S01]  /*0bf0*/  VIADD R21, R0, 0x38 ;  /* 0x0000003800157836 */ /* 0x000fe20000000000 */
        /* <DEDUP_REMOVED lines=12> */
[----:B------:R-:W-:Y:S01]  /*0cc0*/  @!P2 IMAD R23, R21, R23, R6 ;  /* 0x000000171517a224 */ /* 0x000fe200078e0206 */
[----:B------:R-:W-:-:S05]  /*0cd0*/  @!P2 MOV R6, R8 ;  /* 0x000000080006a202 */ /* 0x000fca0000000f00 */
[----:B------:R-:W-:-:S04]  /*0ce0*/  @!P2 IMAD.WIDE.U32 R6, R21, R22, R6 ;  /* 0x000000161506a225 */ /* 0x000fc800078e0006 */
[----:B------:R-:W-:Y:S01]  /*0cf0*/  @!P2 IMAD.IADD R7, R7, 0x1, R23 ;  /* 0x000000010707a824 */ /* 0x000fe200078e0217 */
[----:B--2---:R-:W-:Y:S02]  /*0d00*/  @!P2 LEA R26, P1, R6, R26, 0x2 ;  /* 0x0000001a061aa211 */ /* 0x004fe400078210ff */
[----:B------:R-:W-:Y:S02]  /*0d10*/  IADD3 R23, PT, PT, R0, 0x40, RZ ;  /* 0x0000004000177810 */ /* 0x000fe40007ffe0ff */
[----:B------:R-:W-:Y:S02]  /*0d20*/  @!P2 LEA.HI.X R27, R6, R27, R7, 0x2, P1 ;  /* 0x0000001b061ba211 */ /* 0x000fe400008f1407 */
[----:B------:R-:W-:Y:S02]  /*0d30*/  SHF.R.S32.HI R21, RZ, 0x1f, R23 ;  /* 0x0000001fff157819 */ /* 0x000fe40000011417 */
[----:B------:R-:W-:Y:S01]  /*0d40*/  ISETP.GE.U32.AND P1, PT, R23, UR16, PT ;  /* 0x0000001017007c0c */ /* 0x000fe2000bf26070 */
[----:B------:R-:W-:Y:S03]  /*0d50*/  STL [R1+0x468], R27 ;  /* 0x0004681b01007387 */ /* 0x000fe60000100800 */
        /* <DEDUP_REMOVED lines=12> */
[C---:B--2---:R-:W-:Y:S02]  /*0e20*/  @!P2 LEA R28, P1, R6.reuse, R28, 0x2 ;  /* 0x0000001c061ca211 */ /* 0x044fe400078210ff */
[----:B------:R-:W-:Y:S02]  /*0e30*/  SHF.R.S32.HI R21, RZ, 0x1f, R23 ;  /* 0x0000001fff157819 */ /* 0x000fe40000011417 */
        /* <DEDUP_REMOVED lines=29> */
[----:B------:R-:W-:Y:S01]  /*1010*/  @!P2 IMAD.WIDE.U32 R20, R23, R6, R20 ;  /* 0x000000061714a225 */ /* 0x000fe200078e0014 */
[----:B------:R-:W-:-:S03]  /*1020*/  IADD3 R23, PT, PT, R0, 0x58, RZ ;  /* 0x0000005800177810 */ /* 0x000fc60007ffe0ff */
[----:B------:R-:W-:Y:S01]  /*1030*/  @!P2 IMAD.IADD R6, R21, 0x1, R7 ;  /* 0x000000011506a824 */ /* 0x000fe200078e0207 */
[C---:B--2---:R-:W-:Y:S02]  /*1040*/  @!P2 LEA R32, P1, R20.reuse, R32, 0x2 ;  /* 0x000000201420a211 */ /* 0x044fe400078210ff */
[----:B------:R-:W-:Y:S02]  /*1050*/  SHF.R.S32.HI R21, RZ, 0x1f, R23 ;  /* 0x0000001fff157819 */ /* 0x000fe40000011417 */
[----:B------:R-:W-:Y:S02]  /*1060*/  @!P2 LEA.HI.X R33, R20, R33, R6, 0x2, P1 ;  /* 0x000000211421a211 */ /* 0x000fe400008f1406 */
[----:B------:R-:W-:-:S04]  /*1070*/  ISETP.GE.U32.AND P1, PT, R23, UR16, PT ;  /* 0x0000001017007c0c */ /* 0x000fc8000bf26070 */
        /* <DEDUP_REMOVED lines=58> */
[----:B------:R-:W-:-:S04]  /*1420*/  SHF.R.S32.HI R23, RZ, 0x1f, R42 ;  /* 0x0000001fff177819 */ /* 0x000fc8000001142a */
[----:B------:R-:W-:Y:S02]  /*1430*/  @!P2 IADD3 R7, PT, PT, R21, R7, RZ ;  /* 0x000000071507a210 */ /* 0x000fe40007ffe0ff */
[----:B--2---:R-:W-:-:S04]  /*1440*/  @!P2 LEA R40, P1, R20, R40, 0x2 ;  /* 0x000000281428a211 */ /* 0x004fc800078210ff */
[----:B------:R-:W-:Y:S02]  /*1450*/  @!P2 LEA.HI.X R41, R20, R41, R7, 0x2, P1 ;  /* 0x000000291429a211 */ /* 0x000fe400008f1407 */
[----:B------:R-:W-:-:S04]  /*1460*/  ISETP.GE.U32.AND P1, PT, R42, UR16, PT ;  /* 0x000000102a007c0c */ /* 0x000fc8000bf26070 */
[----:B------:R-:W-:-:S13]  /*1470*/  ISETP.GE.AND.EX P2, PT, R23, UR17, PT, P1 ;  /* 0x0000001117007c0c */ /* 0x000fda000bf46310 */
[----:B------:R-:W0:Y:S01]  /*1480*/  @!P2 LDC.64 R20, c[0x0][0x3e0] ;  /* 0x0000f800ff14ab82 */ /* 0x000e220000000a00 */
[----:B------:R-:W-:Y:S01]  /*1490*/  @!P2 IMAD.MOV.U32 R22, RZ, RZ, R8 ;  /* 0x000000ffff16a224 */ /* 0x000fe200078e0008 */
[----:B------:R-:W-:-:S04]  /*14a0*/  @P2 LOP3.LUT R2, R2, 0x400, RZ, 0xfc, !PT ;  /* 0x0000040002022812 */ /* 0x000fc800078efcff */
[----:B------:R-:W-:Y:S02]  /*14b0*/  LOP3.LUT R2, R2, 0xfffffdff, RZ, 0xc0, !PT ;  /* 0xfffffdff02027812 */ /* 0x000fe400078ec0ff */
[----:B------:R-:W2:Y:S01]  /*14c0*/  @!P2 LDC.64 R6, c[0x0][0x390] ;  /* 0x0000e400ff06ab82 */ /* 0x000ea20000000a00 */
[----:B0-----:R-:W-:-:S04]  /*14d0*/  @!P2 IMAD R23, R23, R20, RZ ;  /* 0x000000141717a224 */ /* 0x001fc800078e02ff */
[----:B------:R-:W-:Y:S01]  /*14e0*/  @!P2 IMAD R21, R42, R21, R23 ;  /* 0x000000152a15a224 */ /* 0x000fe200078e0217 */
[----:B------:R-:W-:-:S03]  /*14f0*/  @!P2 MOV R23, R11 ;  /* 0x0000000b0017a202 */ /* 0x000fc60000000f00 */
[----:B------:R-:W-:-:S04]  /*1500*/  @!P2 IMAD.WIDE.U32 R22, R42, R20, R22 ;  /* 0x000000142a16a225 */ /* 0x000fc800078e0016 */
[----:B------:R-:W-:Y:S01]  /*1510*/  VIADD R42, R0, 0x80 ;  /* 0x00000080002a7836 */ /* 0x000fe20000000000 */
[----:B------:R-:W-:Y:S02]  /*1520*/  @!P2 IADD3 R21, PT, PT, R23, R21, RZ ;  /* 0x000000151715a210 */ /* 0x000fe40007ffe0ff */
[----:B--2---:R-:W-:-:S04]  /*1530*/  @!P2 LEA R44, P1, R22, R6, 0x2 ;  /* 0x00000006162ca211 */ /* 0x004fc800078210ff */
[----:B------:R-:W-:Y:S02]  /*1540*/  @!P2 LEA.HI.X R45, R22, R7, R21, 0x2, P1 ;  /* 0x00000007162da211 */ /* 0x000fe400008f1415 */
[----:B------:R-:W-:Y:S02]  /*1550*/  SHF.R.S32.HI R22, RZ, 0x1f, R42 ;  /* 0x0000001fff167819 */ /* 0x000fe4000001142a */
[----:B------:R-:W-:Y:S01]  /*1560*/  ISETP.GE.U32.AND P1, PT, R42, UR16, PT ;  /* 0x000000102a007c0c */ /* 0x000fe2000bf26070 */
[----:B------:R-:W-:Y:S03]  /*1570*/  @!P2 STL.64 [R1+0x3c0], R44 ;  /* 0x0003c02c0100a387 */ /* 0x000fe60000100a00 */
[----:B------:R-:W-:-:S13]  /*1580*/  ISETP.GE.AND.EX P2, PT, R22, UR17, PT, P1 ;  /* 0x0000001116007c0c */ /* 0x000fda000bf46310 */
[----:B------:R-:W0:Y:S01]  /*1590*/  @!P2 LDC.64 R20, c[0x0][0x3e0] ;  /* 0x0000f800ff14ab82 */ /* 0x000e220000000a00 */
[----:B------:R-:W-:Y:S02]  /*15a0*/  @!P2 MOV R23, R11 ;  /* 0x0000000b0017a202 */ /* 0x000fe40000000f00 */
[----:B------:R-:W-:-:S04]  /*15b0*/  @P2 LOP3.LUT R2, R2, 0x200, RZ, 0xfc, !PT ;  /* 0x0000020002022812 */ /* 0x000fc800078efcff */
[----:B------:R-:W-:Y:S01]  /*15c0*/  LOP3.LUT R2, R2, 0xfffffeff, RZ, 0xc0, !PT ;  /* 0xfffffeff02027812 */ /* 0x000fe200078ec0ff */
        /* <DEDUP_REMOVED lines=22> */
[----:B------:R-:W-:-:S04]  /*1730*/  IADD3 R42, PT, PT, R0, 0x90, RZ ;  /* 0x00000090002a7810 */ /* 0x000fc80007ffe0ff */
        /* <DEDUP_REMOVED lines=128> */
[----:B------:R-:W-:Y:S02]  /*1f40*/  @P2 LOP3.LUT R2, R2, 0x1, RZ, 0xfc, !PT ;  /* 0x0000000102022812 */ /* 0x000fe400078efcff */
[----:B------:R-:W-:Y:S02]  /*1f50*/  IADD3 R27, PT, PT, R0, 0x1f8, RZ ;  /* 0x000001f8001b7810 */ /* 0x000fe40007ffe0ff */
        /* <DEDUP_REMOVED lines=358> */
[----:B------:R-:W2:Y:S01]  /*35c0*/  @!P2 LDC.64 R6, c[0x0][0x390] ;  /* 0x0000e400ff06ab82 */ /* 0x000ea20000000a00 */
[----:B-1----:R-:W-:-:S04]  /*35d0*/  @!P2 IMAD R22, R22, R20, RZ ;  /* 0x000000141616a224 */ /* 0x002fc800078e02ff */
[----:B------:R-:W-:Y:S01]  /*35e0*/  @!P2 IMAD R21, R42, R21, R22 ;  /* 0x000000152a15a224 */ /* 0x000fe200078e0216 */
[----:B------:R-:W-:-:S05]  /*35f0*/  @!P2 MOV R22, R8 ;  /* 0x000000080016a202 */ /* 0x000fca0000000f00 */
[----:B------:R-:W-:Y:S01]  /*3600*/  @!P2 IMAD.WIDE.U32 R22, R42, R20, R22 ;  /* 0x000000142a16a225 */ /* 0x000fe200078e0016 */
[----:B------:R-:W-:-:S03]  /*3610*/  IADD3 R42, PT, PT, R0, 0x178, RZ ;  /* 0x00000178002a7810 */ /* 0x000fc60007ffe0ff */
[----:B------:R-:W-:Y:S01]  /*3620*/  @!P2 IMAD.IADD R21, R23, 0x1, R21 ;  /* 0x000000011715a824 */ /* 0x000fe200078e0215 */
[----:B--2---:R-:W-:-:S04]  /*3630*/  @!P2 LEA R44, P1, R22, R6, 0x2 ;  /* 0x00000006162ca211 */ /* 0x004fc800078210ff */
[----:B------:R-:W-:Y:S02]  /*3640*/  @!P2 LEA.HI.X R45, R22, R7, R21, 0x2, P1 ;  /* 0x00000007162da211 */ /* 0x000fe400008f1415 */
[----:B------:R-:W-:Y:S02]  /*3650*/  SHF.R.S32.HI R22, RZ, 0x1f, R42 ;  /* 0x0000001fff167819 */ /* 0x000fe4000001142a */
[----:B------:R-:W-:-:S04]  /*3660*/  ISETP.GE.U32.AND P1, PT, R42, UR16, PT ;  /* 0x000000102a007c0c */ /* 0x000fc8000bf26070 */
        /* <DEDUP_REMOVED lines=59> */
[----:B------:R-:W-:-:S04]  /*3a20*/  IADD3 R42, PT, PT, R0, 0x198, RZ ;  /* 0x00000198002a7810 */ /* 0x000fc80007ffe0ff */
[----:B------:R-:W-:Y:S02]  /*3a30*/  @!P2 IADD3 R21, PT, PT, R23, R21, RZ ;  /* 0x000000151715a210 */ /* 0x000fe40007ffe0ff */
[----:B-1----:R-:W-:-:S04]  /*3a40*/  @!P2 LEA R18, P1, R22, R6, 0x2 ;  /* 0x000000061612a211 */ /* 0x002fc800078210ff */
        /* <DEDUP_REMOVED lines=94> */
[----:B------:R-:W-:-:S05]  /*4030*/  @!P2 IMAD.WIDE.U32 R22, R42, R20, R22 ;  /* 0x000000142a16a225 */ /* 0x000fca00078e0016 */
[----:B------:R-:W-:Y:S02]  /*4040*/  @!P2 IADD3 R21, PT, PT, R23, R21, RZ ;  /* 0x000000151715a210 */ /* 0x000fe40007ffe0ff */
[----:B-1----:R-:W-:-:S04]  /*4050*/  @!P2 LEA R42, P1, R22, R6, 0x2 ;  /* 0x00000006162aa211 */ /* 0x002fc800078210ff */
[----:B------:R-:W-:-:S05]  /*4060*/  @!P2 LEA.HI.X R43, R22, R7, R21, 0x2, P1 ;  /* 0x00000007162ba211 */ /* 0x000fca00008f1415 */
[----:B------:R0:W-:Y:S02]  /*4070*/  @!P2 STL.64 [R1+0x230], R42 ;  /* 0x0002302a0100a387 */ /* 0x0001e40000100a00 */
[----:B0-----:R-:W-:-:S04]  /*4080*/  IADD3 R42, PT, PT, R0, 0x1c8, RZ ;  /* 0x000001c8002a7810 */ /* 0x001fc80007ffe0ff */
[----:B------:R-:W-:Y:S02]  /*4090*/  SHF.R.S32.HI R22, RZ, 0x1f, R42 ;  /* 0x0000001fff167819 */ /* 0x000fe4000001142a */
[----:B------:R-:W-:-:S04]  /*40a0*/  ISETP.GE.U32.AND P1, PT, R42, UR16, PT ;  /* 0x000000102a007c0c */ /* 0x000fc8000bf26070 */
[----:B------:R-:W-:-:S13]  /*40b0*/  ISETP.GE.AND.EX P2, PT, R22, UR17, PT, P1 ;  /* 0x0000001116007c0c */ /* 0x000fda000bf46310 */
[----:B------:R-:W0:Y:S01]  /*40c0*/  @!P2 LDC.64 R20, c[0x0][0x3e0] ;  /* 0x0000f800ff14ab82 */ /* 0x000e220000000a00 */
[----:B------:R-:W-:Y:S02]  /*40d0*/  @!P2 MOV R23, R11 ;  /* 0x0000000b0017a202 */ /* 0x000fe40000000f00 */
[----:B------:R-:W-:-:S05]  /*40e0*/  @P2 LOP3.LUT R3, R3, 0x1, RZ, 0xfc, !PT ;  /* 0x0000000103032812 */ /* 0x000fca00078efcff */
[----:B------:R-:W1:Y:S01]  /*40f0*/  @!P2 LDC.64 R6, c[0x0][0x390] ;  /* 0x0000e400ff06ab82 */ /* 0x000e620000000a00 */
[----:B0-----:R-:W-:-:S04]  /*4100*/  @!P2 IMAD R22, R22, R20, RZ ;  /* 0x000000141616a224 */ /* 0x001fc800078e02ff */
[----:B------:R-:W-:Y:S02]  /*4110*/  @!P2 IMAD R21, R42, R21, R22 ;  /* 0x000000152a15a224 */ /* 0x000fe400078e0216 */
[----:B------:R-:W-:-:S04]  /*4120*/  @!P2 IMAD.MOV.U32 R22, RZ, RZ, R8 ;  /* 0x000000ffff16a224 */ /* 0x000fc800078e0008 */
[----:B------:R-:W-:-:S05]  /*4130*/  @!P2 IMAD.WIDE.U32 R22, R42, R20, R22 ;  /* 0x000000142a16a225 */ /* 0x000fca00078e0016 */
[----:B------:R-:W-:Y:S02]  /*4140*/  @!P2 IADD3 R21, PT, PT, R23, R21, RZ ;  /* 0x000000151715a210 */ /* 0x000fe40007ffe0ff */
[----:B-1----:R-:W-:-:S04]  /*4150*/  @!P2 LEA R42, P1, R22, R6, 0x2 ;  /* 0x00000006162aa211 */ /* 0x002fc800078210ff */
[----:B------:R-:W-:-:S05]  /*4160*/  @!P2 LEA.HI.X R43, R22, R7, R21, 0x2, P1 ;  /* 0x00000007162ba211 */ /* 0x000fca00008f1415 */
[----:B------:R0:W-:Y:S02]  /*4170*/  @!P2 STL.64 [R1+0x228], R42 ;  /* 0x0002282a0100a387 */ /* 0x0001e40000100a00 */
[----:B0-----:R-:W-:-:S05]  /*4180*/  VIADD R42, R0, 0x1d0 ;  /* 0x000001d0002a7836 */ /* 0x001fca0000000000 */
        /* <DEDUP_REMOVED lines=8> */
[----:B------:R-:W-:Y:S01]  /*4210*/  @!P1 IMAD R21, R42, R21, R22 ;  /* 0x000000152a159224 */ /* 0x000fe200078e0216 */
[----:B------:R-:W-:-:S05]  /*4220*/  @!P1 MOV R22, R8 ;  /* 0x0000000800169202 */ /* 0x000fca0000000f00 */
[----:B------:R-:W-:-:S04]  /*4230*/  @!P1 IMAD.WIDE.U32 R22, R42, R20, R22 ;  /* 0x000000142a169225 */ /* 0x000fc800078e0016 */
[----:B------:R-:W-:Y:S01]  /*4240*/  @!P1 IMAD.IADD R21, R23, 0x1, R21 ;  /* 0x0000000117159824 */ /* 0x000fe200078e0215 */
[----:B-1----:R-:W-:-:S04]  /*4250*/  @!P1 LEA R42, P2, R22, R6, 0x2 ;  /* 0x00000006162a9211 */ /* 0x002fc800078410ff */
[----:B------:R-:W-:-:S05]  /*4260*/  @!P1 LEA.HI.X R43, R22, R7, R21, 0x2, P2 ;  /* 0x00000007162b9211 */ /* 0x000fca00010f1415 */
[----:B------:R0:W-:Y:S01]  /*4270*/  @!P1 STL.64 [R1+0x220], R42 ;  /* 0x0002202a01009387 */ /* 0x0001e20000100a00 */
[C---:B------:R-:W-:Y:S02]  /*4280*/  LOP3.LUT P1, RZ, R2.reuse, 0x200000, RZ, 0xc0, !PT ;  /* 0x0020000002ff7812 */ /* 0x040fe4000782c0ff */
[----:B------:R-:W-:Y:S02]  /*4290*/  LOP3.LUT R2, R2, 0xefffffff, RZ, 0xc0, !PT ;  /* 0xefffffff02027812 */ /* 0x000fe400078ec0ff */
[----:B0-----:R-:W-:-:S04]  /*42a0*/  IADD3 R42, PT, PT, R0, 0x1d8, RZ ;  /* 0x000001d8002a7810 */ /* 0x001fc80007ffe0ff */
[----:B------:R-:W-:Y:S02]  /*42b0*/  SHF.R.S32.HI R22, RZ, 0x1f, R42 ;  /* 0x0000001fff167819 */ /* 0x000fe4000001142a */
[----:B------:R-:W-:-:S04]  /*42c0*/  ISETP.GE.U32.AND P2, PT, R42, UR16, PT ;  /* 0x000000102a007c0c */ /* 0x000fc8000bf46070 */
[----:B------:R-:W-:-:S13]  /*42d0*/  ISETP.GE.AND.EX P2, PT, R22, UR17, PT, P2 ;  /* 0x0000001116007c0c */ /* 0x000fda000bf46320 */
[----:B------:R-:W0:Y:S01]  /*42e0*/  @!P2 LDC.64 R20, c[0x0][0x3e0] ;  /* 0x0000f800ff14ab82 */ /* 0x000e220000000a00 */
[----:B------:R-:W-:Y:S01]  /*42f0*/  @!P2 IMAD.MOV.U32 R23, RZ, RZ, R11 ;  /* 0x000000ffff17a224 */ /* 0x000fe200078e000b */
[----:B------:R-:W-:-:S06]  /*4300*/  @P2 LOP3.LUT R2, R2, 0x10000000, RZ, 0xfc, !PT ;  /* 0x1000000002022812 */ /* 0x000fcc00078efcff */
        /* <DEDUP_REMOVED lines=8> */
[----:B------:R0:W-:Y:S01]  /*4390*/  @!P2 STL.64 [R1+0x218], R42 ;  /* 0x0002182a0100a387 */ /* 0x0001e20000100a00 */
[C---:B------:R-:W-:Y:S02]  /*43a0*/  LOP3.LUT P2, RZ, R2.reuse, 0x400000, RZ, 0xc0, !PT ;  /* 0x0040000002ff7812 */ /* 0x040fe4000784c0ff */
[----:B------:R-:W-:Y:S02]  /*43b0*/  LOP3.LUT R2, R2, 0xdfffffff, RZ, 0xc0, !PT ;  /* 0xdfffffff02027812 */ /* 0x000fe400078ec0ff */
[----:B0-----:R-:W-:Y:S01]  /*43c0*/  IADD3 R42, PT, PT, R0, 0x1e0, RZ ;  /* 0x000001e0002a7810 */ /* 0x001fe20007ffe0ff */
[----:B------:R-:W-:-:S03]  /*43d0*/  IMAD.MOV.U32 R43, RZ, RZ, R45 ;  /* 0x000000ffff2b7224 */ /* 0x000fc600078e002d */
        /* <DEDUP_REMOVED lines=10> */
[----:B------:R-:W-:Y:S01]  /*4480*/  @!P3 IMAD.WIDE.U32 R22, R42, R20, R22 ;  /* 0x000000142a16b225 */ /* 0x000fe200078e0016 */
[----:B------:R-:W-:-:S04]  /*4490*/  MOV R42, R44 ;  /* 0x0000002c002a7202 */ /* 0x000fc80000000f00 */
[----:B------:R-:W-:Y:S01]  /*44a0*/  @!P3 IADD3 R20, PT, PT, R23, R21, RZ ;  /* 0x000000151714b210 */ /* 0x000fe20007ffe0ff */
[----:B------:R-:W-:Y:S01]  /*44b0*/  IMAD.MOV.U32 R23, RZ, RZ, R19 ;  /* 0x000000ffff177224 */ /* 0x000fe200078e0013 */
[----:B-1----:R-:W-:-:S04]  /*44c0*/  @!P3 LEA R44, P4, R22, R6, 0x2 ;  /* 0x00000006162cb211 */ /* 0x002fc800078810ff */
[----:B------:R-:W-:Y:S02]  /*44d0*/  @!P3 LEA.HI.X R45, R22, R7, R20, 0x2, P4 ;  /* 0x00000007162db211 */ /* 0x000fe400020f1414 */
[----:B------:R-:W-:-:S03]  /*44e0*/  IADD3 R22, PT, PT, R0, 0x1e8, RZ ;  /* 0x000001e800167810 */ /* 0x000fc60007ffe0ff */
[----:B------:R0:W-:Y:S01]  /*44f0*/  @!P3 STL.64 [R1+0x210], R44 ;  /* 0x0002102c0100b387 */ /* 0x0001e20000100a00 */
[----:B------:R-:W-:Y:S02]  /*4500*/  SHF.R.S32.HI R20, RZ, 0x1f, R22 ;  /* 0x0000001fff147819 */ /* 0x000fe40000011416 */
[----:B------:R-:W-:Y:S02]  /*4510*/  ISETP.GE.U32.AND P4, PT, R22, UR16, PT ;  /* 0x0000001016007c0c */ /* 0x000fe4000bf86070 */
[----:B------:R-:W-:Y:S02]  /*4520*/  LOP3.LUT P3, RZ, R2, 0x800000, RZ, 0xc0, !PT ;  /* 0x0080000002ff7812 */ /* 0x000fe4000786c0ff */
[----:B------:R-:W-:Y:S02]  /*4530*/  ISETP.GE.AND.EX P4, PT, R20, UR17, PT, P4 ;  /* 0x0000001114007c0c */ /* 0x000fe4000bf86340 */
[----:B------:R-:W-:-:S11]  /*4540*/  LOP3.LUT R2, R2, 0xbfffffff, RZ, 0xc0, !PT ;  /* 0xbfffffff02027812 */ /* 0x000fd600078ec0ff */
[----:B------:R-:W1:Y:S01]  /*4550*/  @!P4 LDC.64 R6, c[0x0][0x3e0] ;  /* 0x0000f800ff06cb82 */ /* 0x000e620000000a00 */
[----:B------:R-:W-:Y:S01]  /*4560*/  @!P4 MOV R21, R11 ;  /* 0x0000000b0015c202 */ /* 0x000fe20000000f00 */
[----:B------:R-:W-:Y:S01]  /*4570*/  STL [R1+0x3e8], R10 ;  /* 0x0003e80a01007387 */ /* 0x000fe20000100800 */
[----:B------:R-:W-:-:S05]  /*4580*/  @P4 LOP3.LUT R2, R2, 0x40000000, RZ, 0xfc, !PT ;  /* 0x4000000002024812 */ /* 0x000fca00078efcff */
[----:B0-----:R-:W0:Y:S01]  /*4590*/  @!P4 LDC.64 R44, c[0x0][0x390] ;  /* 0x0000e400ff2ccb82 */ /* 0x001e220000000a00 */
[----:B-1----:R-:W-:-:S04]  /*45a0*/  @!P4 IMAD R20, R20, R6, RZ ;  /* 0x000000061414c224 */ /* 0x002fc800078e02ff */
[----:B------:R-:W-:Y:S02]  /*45b0*/  @!P4 IMAD R7, R22, R7, R20 ;  /* 0x000000071607c224 */ /* 0x000fe400078e0214 */
[----:B------:R-:W-:-:S04]  /*45c0*/  @!P4 IMAD.MOV.U32 R20, RZ, RZ, R8 ;  /* 0x000000ffff14c224 */ /* 0x000fc800078e0008 */
[----:B------:R-:W-:Y:S01]  /*45d0*/  @!P4 IMAD.WIDE.U32 R20, R22, R6, R20 ;  /* 0x000000061614c225 */ /* 0x000fe200078e0014 */
[----:B------:R-:W-:-:S04]  /*45e0*/  IADD3 R22, PT, PT, R0, 0x1f0, RZ ;  /* 0x000001f000167810 */ /* 0x000fc80007ffe0ff */
[----:B------:R-:W-:Y:S02]  /*45f0*/  @!P4 IADD3 R6, PT, PT, R21, R7, RZ ;  /* 0x000000071506c210 */ /* 0x000fe40007ffe0ff */
[----:B0-----:R-:W-:-:S04]  /*4600*/  @!P4 LEA R44, P5, R20, R44, 0x2 ;  /* 0x0000002c142cc211 */ /* 0x001fc800078a10ff */
[----:B------:R-:W-:Y:S02]  /*4610*/  @!P4 LEA.HI.X R45, R20, R45, R6, 0x2, P5 ;  /* 0x0000002d142dc211 */ /* 0x000fe400028f1406 */
[----:B------:R-:W-:Y:S02]  /*4620*/  SHF.R.S32.HI R20, RZ, 0x1f, R22 ;  /* 0x0000001fff147819 */ /* 0x000fe40000011416 */
[----:B------:R-:W-:Y:S01]  /*4630*/  ISETP.GE.U32.AND P5, PT, R22, UR16, PT ;  /* 0x0000001016007c0c */ /* 0x000fe2000bfa6070 */
[----:B------:R0:W-:Y:S03]  /*4640*/  STL.64 [R1+0x450], R44 ;  /* 0x0004502c01007387 */ /* 0x0001e60000100a00 */
[----:B------:R-:W-:Y:S01]  /*4650*/  ISETP.GE.AND.EX P5, PT, R20, UR17, PT, P5 ;  /* 0x0000001114007c0c */ /* 0x000fe2000bfa6350 */
[----:B0-----:R-:W-:Y:S01]  /*4660*/  IMAD.MOV.U32 R44, RZ, RZ, R42 ;  /* 0x000000ffff2c7224 */ /* 0x001fe200078e002a */
[----:B------:R-:W-:-:S11]  /*4670*/  MOV R45, R43 ;  /* 0x0000002b002d7202 */ /* 0x000fd60000000f00 */
[----:B------:R-:W0:Y:S01]  /*4680*/  @!P5 LDC.64 R6, c[0x0][0x3e0] ;  /* 0x0000f800ff06db82 */ /* 0x000e220000000a00 */
[----:B------:R-:W-:-:S07]  /*4690*/  @!P5 MOV R21, R11 ;  /* 0x0000000b0015d202 */ /* 0x000fce0000000f00 */
[----:B------:R-:W1:Y:S01]  /*46a0*/  @!P5 LDC.64 R42, c[0x0][0x390] ;  /* 0x0000e400ff2adb82 */ /* 0x000e620000000a00 */
[----:B0-----:R-:W-:-:S04]  /*46b0*/  @!P5 IMAD R20, R20, R6, RZ ;  /* 0x000000061414d224 */ /* 0x001fc800078e02ff */
[----:B------:R-:W-:Y:S02]  /*46c0*/  @!P5 IMAD R7, R22, R7, R20 ;  /* 0x000000071607d224 */ /* 0x000fe400078e0214 */
[----:B------:R-:W-:-:S04]  /*46d0*/  @!P5 IMAD.MOV.U32 R20, RZ, RZ, R8 ;  /* 0x000000ffff14d224 */ /* 0x000fc800078e0008 */
[----:B------:R-:W-:Y:S01]  /*46e0*/  @!P5 IMAD.WIDE.U32 R20, R22, R6, R20 ;  /* 0x000000061614d225 */ /* 0x000fe200078e0014 */
[----:B------:R-:W-:Y:S01]  /*46f0*/  MOV R22, R18 ;  /* 0x0000001200167202 */ /* 0x000fe20000000f00 */
[----:B------:R-:W-:Y:S03]  /*4700*/  STL [R1+0x3e4], R11 ;  /* 0x0003e40b01007387 */ /* 0x000fe60000100800 */
[----:B------:R-:W-:Y:S01]  /*4710*/  @!P5 IADD3 R6, PT, PT, R21, R7, RZ ;  /* 0x000000071506d210 */ /* 0x000fe20007ffe0ff */
[----:B------:R-:W-:Y:S01]  /*4720*/  IMAD.MOV.U32 R10, RZ, RZ, R12 ;  /* 0x000000ffff0a7224 */ /* 0x000fe200078e000c */
[C---:B-1----:R-:W-:Y:S01]  /*4730*/  @!P5 LEA R42, P6, R20.reuse, R42, 0x2 ;  /* 0x0000002a142ad211 */ /* 0x042fe200078c10ff */
[----:B------:R-:W-:Y:S03]  /*4740*/  STL [R1+0x3f0], R8 ;  /* 0x0003f00801007387 */ /* 0x000fe60000100800 */
[----:B------:R-:W-:Y:S01]  /*4750*/  @!P5 LEA.HI.X R43, R20, R43, R6, 0x2, P6 ;  /* 0x0000002b142bd211 */ /* 0x000fe200030f1406 */
[----:B------:R0:W-:Y:S01]  /*4760*/  STL [R1+0x3ec], R9 ;  /* 0x0003ec0901007387 */ /* 0x0001e20000100800 */
[----:B------:R-:W-:-:S02]  /*4770*/  SHF.R.S32.HI R20, RZ, 0x1f, R27 ;  /* 0x0000001fff147819 */ /* 0x000fc4000001141b */
[----:B------:R-:W-:Y:S01]  /*4780*/  ISETP.GE.U32.AND P6, PT, R27, UR16, PT ;  /* 0x000000101b007c0c */ /* 0x000fe2000bfc6070 */
[----:B------:R-:W2:Y:S01]  /*4790*/  LDL.LU.64 R18, [R1+0x498] ;  /* 0x0004980001127983 */ /* 0x000ea20000300a00 */
[----:B------:R-:W-:Y:S02]  /*47a0*/  LOP3.LUT R2, R2, 0x7fffffff, RZ, 0xc0, !PT ;  /* 0x7fffffff02027812 */ /* 0x000fe400078ec0ff */
[----:B------:R-:W-:Y:S01]  /*47b0*/  ISETP.GE.AND.EX P6, PT, R20, UR17, PT, P6 ;  /* 0x0000001114007c0c */ /* 0x000fe2000bfc6360 */
[----:B------:R1:W-:Y:S01]  /*47c0*/  STL.64 [R1+0x458], R42 ;  /* 0x0004582a01007387 */ /* 0x0003e20000100a00 */
[----:B------:R-:W-:Y:S02]  /*47d0*/  @P5 LOP3.LUT R2, R2, 0x80000000, RZ, 0xfc, !PT ;  /* 0x8000000002025812 */ /* 0x000fe400078efcff */
[----:B0-----:R-:W-:Y:S01]  /*47e0*/  MOV R9, R17 ;  /* 0x0000001100097202 */ /* 0x001fe20000000f00 */
[----:B------:R0:W-:Y:S01]  /*47f0*/  STL [R1+0x3e0], R0 ;  /* 0x0003e00001007387 */ /* 0x0001e20000100800 */
[----:B------:R-:W-:-:S07]  /*4800*/  LOP3.LUT P5, RZ, R2, 0x1000000, RZ, 0xc0, !PT ;  /* 0x0100000002ff7812 */ /* 0x000fce00078ac0ff */
[----:B------:R-:W3:Y:S01]  /*4810*/  @!P6 LDC.64 R6, c[0x0][0x3e0] ;  /* 0x0000f800ff06eb82 */ /* 0x000ee20000000a00 */
[----:B-1----:R-:W-:Y:S01]  /*4820*/  MOV R42, R22 ;  /* 0x00000016002a7202 */ /* 0x002fe20000000f00 */
[----:B------:R-:W-:Y:S02]  /*4830*/  IMAD.MOV.U32 R43, RZ, RZ, R23 ;  /* 0x000000ffff2b7224 */ /* 0x000fe400078e0017 */
[----:B------:R-:W-:-:S04]  /*4840*/  @!P6 IMAD.MOV.U32 R21, RZ, RZ, R11 ;  /* 0x000000ffff15e224 */ /* 0x000fc800078e000b */
[----:B------:R-:W1:Y:S01]  /*4850*/  @!P6 LDC.64 R22, c[0x0][0x390] ;  /* 0x0000e400ff16eb82 */ /* 0x000e620000000a00 */
[----:B------:R-:W-:Y:S02]  /*4860*/  MOV R11, R13 ;  /* 0x0000000d000b7202 */ /* 0x000fe40000000f00 */
[----:B------:R-:W4:Y:S01]  /*4870*/  LDL.LU.64 R12, [R1+0x488] ;  /* 0x00048800010c7983 */ /* 0x000f220000300a00 */
[----:B---3--:R-:W-:-:S04]  /*4880*/  @!P6 IMAD R20, R20, R6, RZ ;  /* 0x000000061414e224 */ /* 0x008fc800078e02ff */
[C---:B------:R-:W-:Y:S01]  /*4890*/  @!P6 IMAD R7, R27.reuse, R7, R20 ;  /* 0x000000071b07e224 */ /* 0x040fe200078e0214 */
[----:B------:R-:W-:Y:S02]  /*48a0*/  @!P6 MOV R20, R8 ;  /* 0x000000080014e202 */ /* 0x000fe40000000f00 */
[----:B------:R-:W-:Y:S02]  /*48b0*/  MOV R8, R16 ;  /* 0x0000001000087202 */ /* 0x000fe40000000f00 */
[----:B------:R-:W3:Y:S01]  /*48c0*/  LDL.LU.64 R16, [R1+0x490] ;  /* 0x0004900001107983 */ /* 0x000ee20000300a00 */
[----:B------:R-:W-:-:S05]  /*48d0*/  @!P6 IMAD.WIDE.U32 R20, R27, R6, R20 ;  /* 0x000000061b14e225 */ /* 0x000fca00078e0014 */
[----:B------:R-:W-:Y:S02]  /*48e0*/  @!P6 IADD3 R6, PT, PT, R21, R7, RZ ;  /* 0x000000071506e210 */ /* 0x000fe40007ffe0ff */
[C---:B-1----:R-:W-:Y:S02]  /*48f0*/  @!P6 LEA R22, P4, R20.reuse, R22, 0x2 ;  /* 0x000000161416e211 */ /* 0x042fe400078810ff */
[----:B------:R-:W-:Y:S02]  /*4900*/  MOV R21, R15 ;  /* 0x0000000f00157202 */ /* 0x000fe40000000f00 */
[----:B------:R-:W-:Y:S01]  /*4910*/  @!P6 LEA.HI.X R23, R20, R23, R6, 0x2, P4 ;  /* 0x000000171417e211 */ /* 0x000fe200020f1406 */
[----:B------:R-:W-:Y:S02]  /*4920*/  IMAD.MOV.U32 R20, RZ, RZ, R14 ;  /* 0x000000ffff147224 */ /* 0x000fe400078e000e */
[----:B------:R-:W2:Y:S01]  /*4930*/  LDL.LU.64 R14, [R1+0x480] ;  /* 0x00048000010e7983 */ /* 0x000ea20000300a00 */
[----:B------:R-:W-:-:S06]  /*4940*/  CS2R R6, SRZ ;  /* 0x0000000000067805 */ /* 0x000fcc000001ff00 */
[----:B----4-:R1:W4:Y:S02]  /*4950*/  @!P5 LDG.E.64 R6, desc[UR14][R12.64] ;  /* 0x0000000e0c06d981 */ /* 0x010324000c1e1b00 */
[----:B-1----:R-:W-:-:S06]  /*4960*/  CS2R R12, SRZ ;  /* 0x00000000000c7805 */ /* 0x002fcc000001ff00 */
[----:B--2---:R1:W2:Y:S02]  /*4970*/  @!P3 LDG.E.64 R12, desc[UR14][R14.64] ;  /* 0x0000000e0e0cb981 */ /* 0x0042a4000c1e1b00 */
[----:B-1----:R-:W-:Y:S02]  /*4980*/  CS2R R14, SRZ ;  /* 0x00000000000e7805 */ /* 0x002fe4000001ff00 */
[----:B------:R-:W-:-:S04]  /*4990*/  LOP3.LUT P4, RZ, R2, 0x100000, RZ, 0xc0, !PT ;  /* 0x0010000002ff7812 */ /* 0x000fc8000788c0ff */
[----:B---3--:R1:W3:Y:S01]  /*49a0*/  @!P2 LDG.E.64 R14, desc[UR14][R16.64] ;  /* 0x0000000e100ea981 */ /* 0x0082e2000c1e1b00 */
[----:B0-----:R-:W-:Y:S02]  /*49b0*/  IMAD.MOV.U32 R0, RZ, RZ, RZ ;  /* 0x000000ffff007224 */ /* 0x001fe400078e00ff */
[----:B------:R-:W-:Y:S01]  /*49c0*/  HFMA2 R27, -RZ, RZ, 0, 0 ;  /* 0x00000000ff1b7431 */ /* 0x000fe200000001ff */
[----:B-1----:R-:W-:-:S06]  /*49d0*/  CS2R R16, SRZ ;  /* 0x0000000000107805 */ /* 0x002fcc000001ff00 */
[----:B------:R0:W3:Y:S02]  /*49e0*/  @!P1 LDG.E.64 R16, desc[UR14][R18.64] ;  /* 0x0000000e12109981 */ /* 0x0000e4000c1e1b00 */
[----:B0-----:R-:W-:-:S06]  /*49f0*/  CS2R R18, SRZ ;  /* 0x0000000000127805 */ /* 0x001fcc000001ff00 */
[----:B------:R0:W3:Y:S01]  /*4a00*/  @!P4 LDG.E.64 R18, desc[UR14][R4.64] ;  /* 0x0000000e0412c981 */ /* 0x0000e2000c1e1b00 */
[----:B----4-:R-:W-:Y:S02]  /*4a10*/  @!P5 MOV R0, R7 ;  /* 0x000000070000d202 */ /* 0x010fe40000000f00 */
[----:B------:R-:W-:-:S03]  /*4a20*/  @!P5 MOV R27, R6 ;  /* 0x00000006001bd202 */ /* 0x000fc60000000f00 */
[----:B------:R1:W-:Y:S04]  /*4a30*/  STL [R1+0x274], R0 ;  /* 0x0002740001007387 */ /* 0x0003e80000100800 */
[----:B------:R4:W-:Y:S01]  /*4a40*/  STL [R1+0x2a0], R27 ;  /* 0x0002a01b01007387 */ /* 0x0009e20000100800 */
[----:B-1----:R-:W-:-:S03]  /*4a50*/  IMAD.MOV.U32 R0, RZ, RZ, RZ ;  /* 0x000000ffff007224 */ /* 0x002fc600078e00ff */
[----:B----4-:R-:W4:Y:S01]  /*4a60*/  LDL.LU R27, [R1+0x270] ;  /* 0x00027000011b7983 */ /* 0x010f220000300800 */
[----:B--2---:R-:W-:-:S05]  /*4a70*/  @!P3 MOV R0, R13 ;  /* 0x0000000d0000b202 */ /* 0x004fca0000000f00 */
[----:B------:R1:W-:Y:S04]  /*4a80*/  STL [R1+0x298], R0 ;  /* 0x0002980001007387 */ /* 0x0003e80000100800 */
[----:B-1----:R-:W2:Y:S04]  /*4a90*/  LDL.LU R0, [R1+0x23c] ;  /* 0x00023c0001007983 */ /* 0x002ea80000300800 */
[----:B------:R-:W-:Y:S04]  /*4aa0*/  STL [R1+0x444], R22 ;  /* 0x0004441601007387 */ /* 0x000fe80000100800 */
[----:B------:R1:W-:Y:S02]  /*4ab0*/  STL [R1+0x440], R23 ;  /* 0x0004401701007387 */ /* 0x0003e40000100800 */
[----:B-1----:R-:W-:-:S02]  /*4ac0*/  CS2R R22, SRZ ;  /* 0x0000000000167805 */ /* 0x002fc4000001ff00 */
[----:B------:R-:W-:Y:S02]  /*4ad0*/  @!P3 MOV R22, R12 ;  /* 0x0000000c0016b202 */ /* 0x000fe40000000f00 */
[----:B---3--:R-:W-:-:S03]  /*4ae0*/  @!P2 MOV R23, R14 ;  /* 0x0000000e0017a202 */ /* 0x008fc60000000f00 */
[----:B------:R1:W-:Y:S04]  /*4af0*/  STL [R1+0x2b0], R22 ;  /* 0x0002b01601007387 */ /* 0x0003e80000100800 */
[----:B------:R3:W-:Y:S01]  /*4b00*/  STL [R1+0x2b8], R23 ;  /* 0x0002b81701007387 */ /* 0x0007e20000100800 */
[----:B-1----:R-:W-:Y:S01]  /*4b10*/  IMAD.MOV.U32 R22, RZ, RZ, RZ ;  /* 0x000000ffff167224 */ /* 0x002fe200078e00ff */
[----:B------:R-:W-:Y:S02]  /*4b20*/  @!P2 MOV R22, R15 ;  /* 0x0000000f0016a202 */ /* 0x000fe40000000f00 */
[----:B---3--:R-:W-:-:S03]  /*4b30*/  MOV R23, R21 ;  /* 0x0000001500177202 */ /* 0x008fc60000000f00 */
[----:B------:R1:W-:Y:S02]  /*4b40*/  STL [R1+0x29c], R22 ;  /* 0x00029c1601007387 */ /* 0x0003e40000100800 */
[----:B-1----:R-:W-:Y:S01]  /*4b50*/  IMAD.MOV.U32 R22, RZ, RZ, R20 ;  /* 0x000000ffff167224 */ /* 0x002fe200078e0014 */
[----:B------:R-:W-:Y:S02]  /*4b60*/  CS2R R20, SRZ ;  /* 0x0000000000147805 */ /* 0x000fe4000001ff00 */
[----:B------:R-:W-:Y:S01]  /*4b70*/  @!P1 MOV R21, R16 ;  /* 0x0000001000159202 */ /* 0x000fe20000000f00 */
[----:B------:R-:W-:-:S04]  /*4b80*/  @!P1 IMAD.MOV.U32 R20, RZ, RZ, R17 ;  /* 0x000000ffff149224 */ /* 0x000fc800078e0011 */
[----:B------:R-:W-:Y:S04]  /*4b90*/  STL [R1+0x2c8], R21 ;  /* 0x0002c81501007387 */ /* 0x000fe80000100800 */
[----:B------:R1:W-:Y:S01]  /*4ba0*/  STL [R1+0x2a4], R20 ;  /* 0x0002a41401007387 */ /* 0x0003e20000100800 */
[----:B------:R-:W-:Y:S02]  /*4bb0*/  LOP3.LUT P3, RZ, R2, 0x80000, RZ, 0xc0, !PT ;  /* 0x0008000002ff7812 */ /* 0x000fe4000786c0ff */
[----:B0-----:R-:W-:Y:S02]  /*4bc0*/  CS2R R4, SRZ ;  /* 0x0000000000047805 */ /* 0x001fe4000001ff00 */
[----:B-1----:R-:W-:Y:S02]  /*4bd0*/  CS2R R20, SRZ ;  /* 0x0000000000147805 */ /* 0x002fe4000001ff00 */
[----:B------:R-:W-:-:S02]  /*4be0*/  @!P4 MOV R21, R18 ;  /* 0x000000120015c202 */ /* 0x000fc40000000f00 */
[----:B------:R-:W-:-:S03]  /*4bf0*/  @!P4 MOV R20, R19 ;  /* 0x000000130014c202 */ /* 0x000fc60000000f00 */
[----:B------:R-:W-:Y:S04]  /*4c00*/  STL [R1+0x2cc], R21 ;  /* 0x0002cc1501007387 */ /* 0x000fe80000100800 */
[----:B------:R4:W-:Y:S02]  /*4c10*/  STL [R1+0x2b4], R20 ;  /* 0x0002b41401007387 */ /* 0x0009e40000100800 */
[----:B----4-:R-:W-:Y:S01]  /*4c20*/  @!P0 IMAD.MOV.U32 R20, RZ, RZ, R27 ;  /* 0x000000ffff148224 */ /* 0x010fe200078e001b */
[----:B--2---:R-:W-:-:S05]  /*4c30*/  @!P0 MOV R21, R0 ;  /* 0x0000000000158202 */ /* 0x004fca0000000f00 */
[----:B------:R0:W2:Y:S02]  /*4c40*/  @!P0 LDG.E.64 R4, desc[UR14][R20.64] ;  /* 0x0000000e14048981 */ /* 0x0000a4000c1e1b00 */
[----:B0-----:R-:W-:-:S06]  /*4c50*/  CS2R R20, SRZ ;  /* 0x0000000000147805 */ /* 0x001fcc000001ff00 */
[----:B------:R0:W3:Y:S01]  /*4c60*/  @!P3 LDG.E.64 R20, desc[UR14][R24.64] ;  /* 0x0000000e1814b981 */ /* 0x0000e2000c1e1b00 */
[----:B------:R-:W-:Y:S01]  /*4c70*/  IMAD.MOV.U32 R27, RZ, RZ, RZ ;  /* 0x000000ffff1b7224 */ /* 0x000fe200078e00ff */
[----:B0-----:R-:W-:Y:S02]  /*4c80*/  MOV R24, R28 ;  /* 0x0000001c00187202 */ /* 0x001fe40000000f00 */
[----:B------:R-:W-:Y:S02]  /*4c90*/  MOV R25, R29 ;  /* 0x0000001d00197202 */ /* 0x000fe40000000f00 */
[----:B------:R-:W4:Y:S04]  /*4ca0*/  LDL.LU.64 R28, [R1+0x470] ;  /* 0x00047000011c7983 */ /* 0x000f280000300a00 */
[----:B--2---:R0:W-:Y:S01]  /*4cb0*/  STL.64 [R1+0x460], R4 ;  /* 0x0004600401007387 */ /* 0x0041e20000100a00 */
[----:B---3--:R-:W-:Y:S01]  /*4cc0*/  @!P3 MOV R27, R20 ;  /* 0x00000014001bb202 */ /* 0x008fe20000000f00 */
[----:B0-----:R-:W-:Y:S01]  /*4cd0*/  IMAD.MOV.U32 R5, RZ, RZ, R31 ;  /* 0x000000ffff057224 */ /* 0x001fe200078e001f */
[----:B------:R-:W-:-:S02]  /*4ce0*/  MOV R4, R30 ;  /* 0x0000001e00047202 */ /* 0x000fc40000000f00 */
[----:B------:R-:W2:Y:S04]  /*4cf0*/  LDL.LU.64 R30, [R1+0x478] ;  /* 0x00047800011e7983 */ /* 0x000ea80000300a00 */
[----:B------:R0:W-:Y:S04]  /*4d00*/  STL [R1+0x300], R27 ;  /* 0x0003001b01007387 */ /* 0x0001e80000100800 */
[----:B0-----:R-:W3:Y:S01]  /*4d10*/  LDL.LU R27, [R1+0x468] ;  /* 0x00046800011b7983 */ /* 0x001ee20000300800 */
[----:B------:R-:W-:-:S03]  /*4d20*/  LOP3.LUT P1, RZ, R2, 0x20000, RZ, 0xc0, !PT ;  /* 0x0002000002ff7812 */ /* 0x000fc6000782c0ff */
[----:B------:R0:W-:Y:S01]  /*4d30*/  STL.64 [R1+0x20], R12 ;  /* 0x0000200c01007387 */ /* 0x0001e20000100a00 */
[C---:B------:R-:W-:Y:S02]  /*4d40*/  LOP3.LUT P2, RZ, R2.reuse, 0x40000, RZ, 0xc0, !PT ;  /* 0x0004000002ff7812 */ /* 0x040fe4000784c0ff */
[----:B------:R-:W-:Y:S02]  /*4d50*/  LOP3.LUT P4, RZ, R2, 0x10000, RZ, 0xc0, !PT ;  /* 0x0001000002ff7812 */ /* 0x000fe4000788c0ff */
[----:B0-----:R-:W-:Y:S01]  /*4d60*/  CS2R R12, SRZ ;  /* 0x00000000000c7805 */ /* 0x001fe2000001ff00 */
[----:B------:R0:W-:Y:S05]  /*4d70*/  STL.64 [R1+0x18], R6 ;  /* 0x0000180601007387 */ /* 0x0001ea0000100a00 */
[----:B----4-:R-:W4:Y:S04]  /*4d80*/  @!P1 LDG.E.64 R12, desc[UR14][R28.64] ;  /* 0x0000000e1c0c9981 */ /* 0x010f28000c1e1b00 */
[----:B------:R1:W-:Y:S01]  /*4d90*/  STL.64 [R1+0x28], R14 ;  /* 0x0000280e01007387 */ /* 0x0003e20000100a00 */
[----:B0-----:R-:W-:Y:S01]  /*4da0*/  CS2R R6, SRZ ;  /* 0x0000000000067805 */ /* 0x001fe2000001ff00 */
[----:B------:R-:W-:-:S02]  /*4db0*/  HFMA2 R0, -RZ, RZ, 0, 0 ;  /* 0x00000000ff007431 */ /* 0x000fc400000001ff */
[----:B------:R0:W-:Y:S04]  /*4dc0*/  STL.64 [R1+0x38], R18 ;  /* 0x0000381201007387 */ /* 0x0001e80000100a00 */
[----:B------:R-:W4:Y:S01]  /*4dd0*/  LDL.LU.64 R28, [R1+0x3c0] ;  /* 0x0003c000011c7983 */ /* 0x000f220000300a00 */
[----:B-1----:R-:W-:-:S06]  /*4de0*/  CS2R R14, SRZ ;  /* 0x00000000000e7805 */ /* 0x002fcc000001ff00 */
[----:B--2---:R-:W2:Y:S04]  /*4df0*/  @!P4 LDG.E.64 R14, desc[UR14][R30.64] ;  /* 0x0000000e1e0ec981 */ /* 0x004ea8000c1e1b00 */
[----:B---3--:R1:W3:Y:S01]  /*4e00*/  @!P2 LDG.E.64 R6, desc[UR14][R26.64] ;  /* 0x0000000e1a06a981 */ /* 0x0082e2000c1e1b00 */
[----:B------:R-:W-:Y:S01]  /*4e10*/  @!P3 IMAD.MOV.U32 R0, RZ, RZ, R21 ;  /* 0x000000ffff00b224 */ /* 0x000fe200078e0015 */
[----:B0-----:R-:W-:Y:S02]  /*4e20*/  CS2R R18, SRZ ;  /* 0x0000000000127805 */ /* 0x001fe4000001ff00 */
[----:B------:R-:W-:Y:S04]  /*4e30*/  STL.64 [R1+0x40], R20 ;  /* 0x0000401401007387 */ /* 0x000fe80000100a00 */
[----:B------:R-:W3:Y:S01]  /*4e40*/  LDL.LU.64 R30, [R1+0x3b0] ;  /* 0x0003b000011e7983 */ /* 0x000ee20000300a00 */
[----:B-1----:R-:W-:-:S02]  /*4e50*/  CS2R R26, SRZ ;  /* 0x00000000001a7805 */ /* 0x002fc4000001ff00 */
[----:B----4-:R-:W-:-:S05]  /*4e60*/  @!P1 MOV R26, R12 ;  /* 0x0000000c001a9202 */ /* 0x010fca0000000f00 */
[----:B------:R0:W-:Y:S01]  /*4e70*/  STL [R1+0x370], R26 ;  /* 0x0003701a01007387 */ /* 0x0001e20000100800 */
[----:B------:R-:W-:Y:S01]  /*4e80*/  LOP3.LUT P3, RZ, R2, 0x8000, RZ, 0xc0, !PT ;  /* 0x0000800002ff7812 */ /* 0x000fe2000786c0ff */
[----:B0-----:R-:W-:Y:S02]  /*4e90*/  HFMA2 R26, -RZ, RZ, 0, 0 ;  /* 0x00000000ff1a7431 */ /* 0x001fe400000001ff */
[----:B------:R0:W-:Y:S02]  /*4ea0*/  STL [R1+0x2bc], R0 ;  /* 0x0002bc0001007387 */ /* 0x0001e40000100800 */
[----:B0-----:R-:W-:Y:S02]  /*4eb0*/  HFMA2 R0, -RZ, RZ, 0, 0 ;  /* 0x00000000ff007431 */ /* 0x001fe400000001ff */
[----:B--2---:R-:W-:-:S05]  /*4ec0*/  @!P4 IMAD.MOV.U32 R26, RZ, RZ, R14 ;  /* 0x000000ffff1ac224 */ /* 0x004fca00078e000e */
[----:B------:R0:W-:Y:S01]  /*4ed0*/  STL [R1+0x374], R26 ;  /* 0x0003741a01007387 */ /* 0x0001e20000100800 */
[----:B---3--:R-:W-:Y:S02]  /*4ee0*/  @!P2 MOV R27, R6 ;  /* 0x00000006001ba202 */ /* 0x008fe40000000f00 */
[----:B0-----:R-:W-:-:S03]  /*4ef0*/  MOV R26, R24 ;  /* 0x00000018001a7202 */ /* 0x001fc60000000f00 */
[----:B------:R0:W-:Y:S01]  /*4f00*/  STL [R1+0x304], R27 ;  /* 0x0003041b01007387 */ /* 0x0001e20000100800 */
[----:B------:R-:W-:Y:S01]  /*4f10*/  @!P2 IMAD.MOV.U32 R0, RZ, RZ, R7 ;  /* 0x000000ffff00a224 */ /* 0x000fe200078e0007 */
[----:B------:R-:W-:Y:S01]  /*4f20*/  LOP3.LUT P2, RZ, R2, 0x4000, RZ, 0xc0, !PT ;  /* 0x0000400002ff7812 */ /* 0x000fe2000784c0ff */
[----:B0-----:R-:W-:Y:S01]  /*4f30*/  IMAD.MOV.U32 R27, RZ, RZ, R25 ;  /* 0x000000ffff1b7224 */ /* 0x001fe200078e0019 */
[----:B------:R-:W-:-:S11]  /*4f40*/  CS2R R24, SRZ ;  /* 0x0000000000187805 */ /* 0x000fd6000001ff00 */
[----:B------:R-:W2:Y:S04]  /*4f50*/  @!P2 LDG.E.64 R18, desc[UR14][R34.64] ;  /* 0x0000000e2212a981 */ /* 0x000ea8000c1e1b00 */
[----:B------:R0:W3:Y:S04]  /*4f60*/  @!P3 LDG.E.64 R24, desc[UR14][R32.64] ;  /* 0x0000000e2018b981 */ /* 0x0000e8000c1e1b00 */
[----:B------:R1:W-:Y:S02]  /*4f70*/  STL [R1+0x270], R0 ;  /* 0x0002700001007387 */ /* 0x0003e40000100800 */
[----:B-1----:R-:W-:-:S02]  /*4f80*/  HFMA2 R0, -RZ, RZ, 0, 0 ;  /* 0x00000000ff007431 */ /* 0x002fc400000001ff */
[----:B------:R-:W-:Y:S01]  /*4f90*/  @!P1 IMAD.MOV.U32 R0, RZ, RZ, R13 ;  /* 0x000000ffff009224 */ /* 0x000fe200078e000d */
[----:B------:R-:W-:Y:S02]  /*4fa0*/  LOP3.LUT P1, RZ, R2, 0x2000, RZ, 0xc0, !PT ;  /* 0x0000200002ff7812 */ /* 0x000fe4000782c0ff */
[----:B------:R-:W-:Y:S02]  /*4fb0*/  CS2R R20, SRZ ;  /* 0x0000000000147805 */ /* 0x000fe4000001ff00 */
[----:B------:R1:W-:Y:S09]  /*4fc0*/  STL [R1+0x23c], R0 ;  /* 0x00023c0001007387 */ /* 0x0003f20000100800 */
[----:B------:R-:W4:Y:S01]  /*4fd0*/  @!P1 LDG.E.64 R20, desc[UR14][R36.64] ;  /* 0x0000000e24149981 */ /* 0x000f22000c1e1b00 */
[----:B-1----:R-:W-:-:S02]  /*4fe0*/  MOV R0, RZ ;  /* 0x000000ff00007202 */ /* 0x002fc40000000f00 */
[----:B------:R-:W-:Y:S02]  /*4ff0*/  @!P4 MOV R0, R15 ;  /* 0x0000000f0000c202 */ /* 0x000fe40000000f00 */
[----:B------:R-:W-:Y:S01]  /*5000*/  LOP3.LUT P4, RZ, R2, 0x1000, RZ, 0xc0, !PT ;  /* 0x0000100002ff7812 */ /* 0x000fe2000788c0ff */
[----:B------:R1:W-:Y:S04]  /*5010*/  STL.64 [R1+0x48], R6 ;  /* 0x0000480601007387 */ /* 0x0003e80000100a00 */
[----:B------:R1:W-:Y:S01]  /*5020*/  STL [R1+0x238], R0 ;  /* 0x0002380001007387 */ /* 0x0003e20000100800 */
[----:B0-----:R-:W-:Y:S02]  /*5030*/  CS2R R32, SRZ ;  /* 0x0000000000207805 */ /* 0x001fe4000001ff00 */
[----:B-1----:R-:W-:Y:S01]  /*5040*/  CS2R R6, SRZ ;  /* 0x0000000000067805 */ /* 0x002fe2000001ff00 */
[----:B------:R-:W-:-:S05]  /*5050*/  HFMA2 R0, -RZ, RZ, 0, 0 ;  /* 0x00000000ff007431 */ /* 0x000fca00000001ff */
[----:B------:R-:W4:Y:S04]  /*5060*/  @!P4 LDG.E.64 R6, desc[UR14][R38.64] ;  /* 0x0000000e2606c981 */ /* 0x000f28000c1e1b00 */
[----:B------:R0:W-:Y:S04]  /*5070*/  STL.64 [R1+0x50], R12 ;  /* 0x0000500c01007387 */ /* 0x0001e80000100a00 */
[----:B------:R-:W4:Y:S01]  /*5080*/  LDL.LU.64 R38, [R1+0x3b8] ;  /* 0x0003b80001267983 */ /* 0x000f220000300a00 */
[----:B------:R-:W-:Y:S02]  /*5090*/  CS2R R34, SRZ ;  /* 0x0000000000227805 */ /* 0x000fe4000001ff00 */
[----:B0-----:R-:W-:Y:S01]  /*50a0*/  CS2R R12, SRZ ;  /* 0x00000000000c7805 */ /* 0x001fe2000001ff00 */
[----:B------:R0:W-:Y:S02]  /*50b0*/  STL.64 [R1+0x58], R14 ;  /* 0x0000580e01007387 */ /* 0x0001e40000100a00 */
[----:B0-----:R-:W-:-:S02]  /*50c0*/  CS2R R14, SRZ ;  /* 0x00000000000e7805 */ /* 0x001fc4000001ff00 */
[----:B---3--:R-:W-:Y:S01]  /*50d0*/  @!P3 MOV R0, R24 ;  /* 0x000000180000b202 */ /* 0x008fe20000000f00 */
[----:B------:R-:W-:Y:S01]  /*50e0*/  @!P3 IMAD.MOV.U32 R33, RZ, RZ, R25 ;  /* 0x000000ffff21b224 */ /* 0x000fe200078e0019 */
[----:B------:R-:W-:-:S03]  /*50f0*/  LOP3.LUT P3, RZ, R2, 0x800, RZ, 0xc0, !PT ;  /* 0x0000080002ff7812 */ /* 0x000fc6000786c0ff */
[----:B------:R0:W-:Y:S01]  /*5100*/  STL [R1+0x3c8], R0 ;  /* 0x0003c80001007387 */ /* 0x0001e20000100800 */
[----:B--2---:R-:W-:Y:S02]  /*5110*/  @!P2 IMAD.MOV.U32 R35, RZ, RZ, R19 ;  /* 0x000000ffff23a224 */ /* 0x004fe400078e0013 */
[----:B0-----:R-:W-:-:S07]  /*5120*/  HFMA2 R0, -RZ, RZ, 0, 0 ;  /* 0x00000000ff007431 */ /* 0x001fce00000001ff */
[----:B------:R-:W2:Y:S01]  /*5130*/  @!P3 LDG.E.64 R12, desc[UR14][R40.64] ;  /* 0x0000000e280cb981 */ /* 0x000ea2000c1e1b00 */
[----:B------:R-:W-:Y:S02]  /*5140*/  @!P2 MOV R0, R18 ;  /* 0x000000120000a202 */ /* 0x000fe40000000f00 */
[----:B------:R-:W-:-:S13]  /*5150*/  LOP3.LUT P2, RZ, R2, 0x400, RZ, 0xc0, !PT ;  /* 0x0000040002ff7812 */ /* 0x000fda000784c0ff */
[----:B------:R-:W3:Y:S04]  /*5160*/  @!P2 LDG.E.64 R14, desc[UR14][R28.64] ;  /* 0x0000000e1c0ea981 */ /* 0x000ee8000c1e1b00 */
[----:B------:R-:W3:Y:S04]  /*5170*/  LDL.LU.64 R28, [R1+0x3a8] ;  /* 0x0003a800011c7983 */ /* 0x000ee80000300a00 */
[----:B------:R0:W-:Y:S01]  /*5180*/  STL [R1+0x3cc], R0 ;  /* 0x0003cc0001007387 */ /* 0x0001e20000100800 */
[----:B----4-:R-:W-:Y:S02]  /*5190*/  @!P1 IMAD.MOV.U32 R34, RZ, RZ, R21 ;  /* 0x000000ffff229224 */ /* 0x010fe400078e0015 */
[----:B0-----:R-:W-:Y:S01]  /*51a0*/  HFMA2 R0, -RZ, RZ, 0, 0 ;  /* 0x00000000ff007431 */ /* 0x001fe200000001ff */
[----:B------:R-:W-:-:S02]  /*51b0*/  @!P1 MOV R0, R20 ;  /* 0x0000001400009202 */ /* 0x000fc40000000f00 */
[----:B------:R-:W-:Y:S01]  /*51c0*/  LOP3.LUT P1, RZ, R2, 0x200, RZ, 0xc0, !PT ;  /* 0x0000020002ff7812 */ /* 0x000fe2000782c0ff */
[----:B------:R0:W-:Y:S04]  /*51d0*/  STL.64 [R1+0x60], R24 ;  /* 0x0000601801007387 */ /* 0x0001e80000100a00 */
[----:B------:R1:W-:Y:S01]  /*51e0*/  STL [R1+0x3d0], R0 ;  /* 0x0003d00001007387 */ /* 0x0003e20000100800 */
[----:B------:R-:W-:Y:S01]  /*51f0*/  @!P4 IMAD.MOV.U32 R32, RZ, RZ, R7 ;  /* 0x000000ffff20c224 */ /* 0x000fe200078e0007 */
[----:B0-----:R-:W-:Y:S01]  /*5200*/  CS2R R24, SRZ ;  /* 0x0000000000187805 */ /* 0x001fe2000001ff00 */
[----:B-1----:R-:W-:-:S05]  /*5210*/  HFMA2 R0, -RZ, RZ, 0, 0 ;  /* 0x00000000ff007431 */ /* 0x002fca00000001ff */
[----:B------:R-:W4:Y:S01]  /*5220*/  @!P1 LDG.E.64 R24, desc[UR14][R38.64] ;  /* 0x0000000e26189981 */ /* 0x000f22000c1e1b00 */
[----:B------:R-:W-:Y:S02]  /*5230*/  @!P4 MOV R0, R6 ;  /* 0x000000060000c202 */ /* 0x000fe40000000f00 */
[----:B------:R-:W-:Y:S01]  /*5240*/  LOP3.LUT P4, RZ, R2, 0x100, RZ, 0xc0, !PT ;  /* 0x0000010002ff7812 */ /* 0x000fe2000788c0ff */
[----:B------:R0:W-:Y:S04]  /*5250*/  STL.64 [R1+0x68], R18 ;  /* 0x0000681201007387 */ /* 0x0001e80000100a00 */
[----:B------:R-:W4:Y:S04]  /*5260*/  LDL.LU.64 R38, [R1+0x3a0] ;  /* 0x0003a00001267983 */ /* 0x000f280000300a00 */
[----:B------:R1:W-:Y:S01]  /*5270*/  STL [R1+0x3d4], R0 ;  /* 0x0003d40001007387 */ /* 0x0003e20000100800 */
[----:B0-----:R-:W-:-:S03]  /*5280*/  CS2R R18, SRZ ;  /* 0x0000000000127805 */ /* 0x001fc6000001ff00 */
[----:B------:R0:W-:Y:S04]  /*5290*/  STL.64 [R1+0x30], R16 ;  /* 0x0000301001007387 */ /* 0x0001e80000100a00 */
[----:B------:R-:W4:Y:S01]  /*52a0*/  @!P4 LDG.E.64 R18, desc[UR14][R30.64] ;  /* 0x0000000e1e12c981 */ /* 0x000f22000c1e1b00 */
[----:B-1----:R-:W-:Y:S01]  /*52b0*/  HFMA2 R0, -RZ, RZ, 0, 0 ;  /* 0x00000000ff007431 */ /* 0x002fe200000001ff */
[----:B0-----:R-:W-:Y:S02]  /*52c0*/  CS2R R16, SRZ ;  /* 0x0000000000107805 */ /* 0x001fe4000001ff00 */
[----:B------:R-:W4:Y:S04]  /*52d0*/  LDL.LU.64 R30, [R1+0x398] ;  /* 0x00039800011e7983 */ /* 0x000f280000300a00 */
[----:B------:R0:W-:Y:S02]  /*52e0*/  STL.64 [R1+0x70], R20 ;  /* 0x0000701401007387 */ /* 0x0001e40000100a00 */
[----:B0-----:R-:W-:-:S02]  /*52f0*/  CS2R R20, SRZ ;  /* 0x0000000000147805 */ /* 0x001fc4000001ff00 */
[----:B--2---:R-:W-:Y:S01]  /*5300*/  @!P3 MOV R0, R12 ;  /* 0x0000000c0000b202 */ /* 0x004fe20000000f00 */
[----:B------:R-:W-:Y:S01]  /*5310*/  @!P3 IMAD.MOV.U32 R16, RZ, RZ, R13 ;  /* 0x000000ffff10b224 */ /* 0x000fe200078e000d */
[----:B------:R-:W-:-:S13]  /*5320*/  LOP3.LUT P3, RZ, R2, 0x80, RZ, 0xc0, !PT ;  /* 0x0000008002ff7812 */ /* 0x000fda000786c0ff */
[----:B---3--:R-:W2:Y:S04]  /*5330*/  @!P3 LDG.E.64 R20, desc[UR14][R28.64] ;  /* 0x0000000e1c14b981 */ /* 0x008ea8000c1e1b00 */
[----:B------:R-:W3:Y:S04]  /*5340*/  LDL.LU.64 R28, [R1+0x390] ;  /* 0x00039000011c7983 */ /* 0x000ee80000300a00 */
[----:B------:R0:W-:Y:S01]  /*5350*/  STL [R1+0x3d8], R0 ;  /* 0x0003d80001007387 */ /* 0x0001e20000100800 */
[----:B------:R-:W-:Y:S02]  /*5360*/  CS2R R36, SRZ ;  /* 0x0000000000247805 */ /* 0x000fe4000001ff00 */
[----:B------:R-:W-:-:S02]  /*5370*/  @!P2 IMAD.MOV.U32 R36, RZ, RZ, R15 ;  /* 0x000000ffff24a224 */ /* 0x000fc400078e000f */
[----:B0-----:R-:W-:Y:S01]  /*5380*/  HFMA2 R0, -RZ, RZ, 0, 0 ;  /* 0x00000000ff007431 */ /* 0x001fe200000001ff */
[----:B------:R-:W-:Y:S02]  /*5390*/  @!P2 MOV R0, R14 ;  /* 0x0000000e0000a202 */ /* 0x000fe40000000f00 */
[----:B------:R-:W-:Y:S01]  /*53a0*/  LOP3.LUT P2, RZ, R2, 0x40, RZ, 0xc0, !PT ;  /* 0x0000004002ff7812 */ /* 0x000fe2000784c0ff */
[----:B------:R0:W-:Y:S04]  /*53b0*/  STL.64 [R1+0x78], R6 ;  /* 0x0000780601007387 */ /* 0x0001e80000100a00 */
[----:B------:R1:W-:Y:S01]  /*53c0*/  STL [R1+0x3c0], R0 ;  /* 0x0003c00001007387 */ /* 0x0003e20000100800 */
[----:B------:R-:W-:Y:S02]  /*53d0*/  CS2R R40, SRZ ;  /* 0x0000000000287805 */ /* 0x000fe4000001ff00 */
[----:B0-----:R-:W-:Y:S01]  /*53e0*/  CS2R R6, SRZ ;  /* 0x0000000000067805 */ /* 0x001fe2000001ff00 */
[----:B-1----:R-:W-:-:S02]  /*53f0*/  HFMA2 R0, -RZ, RZ, 0, 0 ;  /* 0x00000000ff007431 */ /* 0x002fc400000001ff */
[----:B----4-:R-:W-:-:S03]  /*5400*/  @!P1 IMAD.MOV.U32 R40, RZ, RZ, R25 ;  /* 0x000000ffff289224 */ /* 0x010fc600078e0019 */
[----:B------:R-:W4:Y:S01]  /*5410*/  @!P2 LDG.E.64 R6, desc[UR14][R38.64] ;  /* 0x0000000e2606a981 */ /* 0x000f22000c1e1b00 */
[----:B------:R-:W-:Y:S02]  /*5420*/  @!P1 MOV R0, R24 ;  /* 0x0000001800009202 */ /* 0x000fe40000000f00 */
[----:B------:R-:W-:Y:S01]  /*5430*/  LOP3.LUT P1, RZ, R2, 0x20, RZ, 0xc0, !PT ;  /* 0x0000002002ff7812 */ /* 0x000fe2000782c0ff */
[----:B------:R0:W-:Y:S04]  /*5440*/  STL.64 [R1+0x80], R12 ;  /* 0x0000800c01007387 */ /* 0x0001e80000100a00 */
[----:B------:R-:W4:Y:S04]  /*5450*/  LDL.LU.64 R38, [R1+0x388] ;  /* 0x0003880001267983 */ /* 0x000f280000300a00 */
[----:B------:R1:W-:Y:S01]  /*5460*/  STL [R1+0x3b8], R0 ;  /* 0x0003b80001007387 */ /* 0x0003e20000100800 */
[----:B0-----:R-:W-:-:S02]  /*5470*/  CS2R R12, SRZ ;  /* 0x00000000000c7805 */ /* 0x001fc4000001ff00 */
[----:B------:R-:W-:-:S04]  /*5480*/  @!P4 MOV R17, R18 ;  /* 0x000000120011c202 */ /* 0x000fc80000000f00 */
[----:B------:R-:W4:Y:S01]  /*5490*/  @!P1 LDG.E.64 R12, desc[UR14][R30.64] ;  /* 0x0000000e1e0c9981 */ /* 0x000f22000c1e1b00 */
[----:B-1----:R-:W-:Y:S02]  /*54a0*/  HFMA2 R0, -RZ, RZ, 0, 0 ;  /* 0x00000000ff007431 */ /* 0x002fe400000001ff */
[----:B------:R-:W-:Y:S01]  /*54b0*/  @!P4 IMAD.MOV.U32 R0, RZ, RZ, R19 ;  /* 0x000000ffff00c224 */ /* 0x000fe200078e0013 */
[----:B------:R-:W-:Y:S01]  /*54c0*/  LOP3.LUT P4, RZ, R2, 0x10, RZ, 0xc0, !PT ;  /* 0x0000001002ff7812 */ /* 0x000fe2000788c0ff */
[----:B------:R-:W4:Y:S04]  /*54d0*/  LDL.LU.64 R30, [R1+0x380] ;  /* 0x00038000011e7983 */ /* 0x000f280000300a00 */
[----:B------:R0:W-:Y:S02]  /*54e0*/  STL.64 [R1+0x88], R14 ;  /* 0x0000880e01007387 */ /* 0x0001e40000100a00 */
[----:B0-----:R-:W-:-:S06]  /*54f0*/  CS2R R14, SRZ ;  /* 0x00000000000e7805 */ /* 0x001fcc000001ff00 */
[----:B---3--:R-:W3:Y:S04]  /*5500*/  @!P4 LDG.E.64 R14, desc[UR14][R28.64] ;  /* 0x0000000e1c0ec981 */ /* 0x008ee8000c1e1b00 */
[----:B------:R-:W3:Y:S04]  /*5510*/  LDL.LU.64 R28, [R1+0x378] ;  /* 0x00037800011c7983 */ /* 0x000ee80000300a00 */
[----:B------:R0:W-:Y:S01]  /*5520*/  STL [R1+0x3b0], R0 ;  /* 0x0003b00001007387 */ /* 0x0001e20000100800 */
[----:B--2---:R-:W-:Y:S02]  /*5530*/  @!P3 IMAD.MOV.U32 R41, RZ, RZ, R21 ;  /* 0x000000ffff29b224 */ /* 0x004fe400078e0015 */
[----:B0-----:R-:W-:Y:S01]  /*5540*/  HFMA2 R0, -RZ, RZ, 0, 0 ;  /* 0x00000000ff007431 */ /* 0x001fe200000001ff */
[----:B------:R-:W-:-:S02]  /*5550*/  @!P3 MOV R0, R20 ;  /* 0x000000140000b202 */ /* 0x000fc40000000f00 */
[----:B------:R-:W-:Y:S01]  /*5560*/  LOP3.LUT P3, RZ, R2, 0x8, RZ, 0xc0, !PT ;  /* 0x0000000802ff7812 */ /* 0x000fe2000786c0ff */
[----:B------:R0:W-:Y:S04]  /*5570*/  STL [R1+0x3b4], R17 ;  /* 0x0003b41101007387 */ /* 0x0001e80000100800 */
[----:B------:R1:W-:Y:S01]  /*5580*/  STL.64 [R1+0x90], R24 ;  /* 0x0000901801007387 */ /* 0x0003e20000100a00 */
[----:B0-----:R-:W-:-:S03]  /*5590*/  HFMA2 R17, -RZ, RZ, 0, 0 ;  /* 0x00000000ff117431 */ /* 0x001fc600000001ff */
[----:B------:R0:W-:Y:S01]  /*55a0*/  STL [R1+0x3a8], R0 ;  /* 0x0003a80001007387 */ /* 0x0001e20000100800 */
[----:B-1----:R-:W-:Y:S01]  /*55b0*/  CS2R R24, SRZ ;  /* 0x0000000000187805 */ /* 0x002fe2000001ff00 */
[----:B----4-:R-:W-:Y:S01]  /*55c0*/  @!P2 IMAD.MOV.U32 R17, RZ, RZ, R6 ;  /* 0x000000ffff11a224 */ /* 0x010fe200078e0006 */
[----:B0-----:R-:W-:-:S04]  /*55d0*/  MOV R0, RZ ;  /* 0x000000ff00007202 */ /* 0x001fc80000000f00 */
[----:B------:R-:W2:Y:S01]  /*55e0*/  @!P3 LDG.E.64 R24, desc[UR14][R38.64] ;  /* 0x0000000e2618b981 */ /* 0x000ea2000c1e1b00 */
[----:B------:R-:W-:Y:S02]  /*55f0*/  @!P2 MOV R0, R7 ;  /* 0x000000070000a202 */ /* 0x000fe40000000f00 */
[----:B------:R-:W-:Y:S01]  /*5600*/  LOP3.LUT P2, RZ, R2, 0x4, RZ, 0xc0, !PT ;  /* 0x0000000402ff7812 */ /* 0x000fe2000784c0ff */
[----:B------:R0:W-:Y:S04]  /*5610*/  STL [R1+0x3a4], R17 ;  /* 0x0003a41101007387 */ /* 0x0001e80000100800 */
[----:B------:R-:W4:Y:S01]  /*5620*/  LDL.LU.64 R38, [R1+0x368] ;  /* 0x0003680001267983 */ /* 0x000f220000300a00 */
[----:B0-----:R-:W-:-:S03]  /*5630*/  HFMA2 R17, -RZ, RZ, 0, 0 ;  /* 0x00000000ff117431 */ /* 0x001fc600000001ff */
[----:B------:R0:W-:Y:S04]  /*5640*/  STL.64 [R1+0x98], R18 ;  /* 0x0000981201007387 */ /* 0x0001e80000100a00 */
[----:B------:R1:W-:Y:S01]  /*5650*/  STL [R1+0x3a0], R0 ;  /* 0x0003a00001007387 */ /* 0x0003e20000100800 */
[----:B------:R-:W-:Y:S02]  /*5660*/  @!P1 MOV R17, R12 ;  /* 0x0000000c00119202 */ /* 0x000fe40000000f00 */
[----:B0-----:R-:W-:Y:S01]  /*5670*/  CS2R R18, SRZ ;  /* 0x0000000000127805 */ /* 0x001fe2000001ff00 */
[----:B-1----:R-:W-:Y:S01]  /*5680*/  IMAD.MOV.U32 R0, RZ, RZ, RZ ;  /* 0x000000ffff007224 */ /* 0x002fe200078e00ff */
[----:B------:R-:W-:Y:S02]  /*5690*/  @!P1 MOV R0, R13 ;  /* 0x0000000d00009202 */ /* 0x000fe40000000f00 */
[----:B------:R-:W-:-:S02]  /*56a0*/  LOP3.LUT P1, RZ, R2, 0x2, RZ, 0xc0, !PT ;  /* 0x0000000202ff7812 */ /* 0x000fc4000782c0ff */
[----:B------:R-:W4:Y:S04]  /*56b0*/  @!P2 LDG.E.64 R18, desc[UR14][R30.64] ;  /* 0x0000000e1e12a981 */ /* 0x000f28000c1e1b00 */
[----:B------:R0:W-:Y:S04]  /*56c0*/  STL.64 [R1+0xa0], R20 ;  /* 0x0000a01401007387 */ /* 0x0001e80000100a00 */
[----:B------:R-:W4:Y:S01]  /*56d0*/  LDL.LU.64 R30, [R1+0x360] ;  /* 0x00036000011e7983 */ /* 0x000f220000300a00 */
[----:B0-----:R-:W-:-:S06]  /*56e0*/  CS2R R20, SRZ ;  /* 0x0000000000147805 */ /* 0x001fcc000001ff00 */
[----:B---3--:R-:W3:Y:S04]  /*56f0*/  @!P1 LDG.E.64 R20, desc[UR14][R28.64] ;  /* 0x0000000e1c149981 */ /* 0x008ee8000c1e1b00 */
[----:B------:R-:W3:Y:S04]  /*5700*/  LDL.LU.64 R28, [R1+0x358] ;  /* 0x00035800011c7983 */ /* 0x000ee80000300a00 */
[----:B------:R0:W-:Y:S04]  /*5710*/  STL [R1+0x398], R0 ;  /* 0x0003980001007387 */ /* 0x0001e80000100800 */
[----:B------:R1:W-:Y:S01]  /*5720*/  STL [R1+0x39c], R17 ;  /* 0x00039c1101007387 */ /* 0x0003e20000100800 */
[----:B0-----:R-:W-:-:S02]  /*5730*/  HFMA2 R0, -RZ, RZ, 0, 0 ;  /* 0x00000000ff007431 */ /* 0x001fc400000001ff */
[----:B-1----:R-:W-:Y:S01]  /*5740*/  IMAD.MOV.U32 R17, RZ, RZ, RZ ;  /* 0x000000ffff117224 */ /* 0x002fe200078e00ff */
[----:B------:R-:W-:Y:S01]  /*5750*/  @!P4 MOV R17, R14 ;  /* 0x0000000e0011c202 */ /* 0x000fe20000000f00 */
[----:B------:R-:W-:Y:S01]  /*5760*/  @!P4 IMAD.MOV.U32 R0, RZ, RZ, R15 ;  /* 0x000000ffff00c224 */ /* 0x000fe200078e000f */
[----:B------:R-:W-:Y:S01]  /*5770*/  LOP3.LUT P4, RZ, R2, 0x1, RZ, 0xc0, !PT ;  /* 0x0000000102ff7812 */ /* 0x000fe2000788c0ff */
[----:B------:R0:W-:Y:S04]  /*5780*/  STL.64 [R1+0xa8], R6 ;  /* 0x0000a80601007387 */ /* 0x0001e80000100a00 */
[----:B------:R1:W-:Y:S04]  /*5790*/  STL [R1+0x394], R17 ;  /* 0x0003941101007387 */ /* 0x0003e80000100800 */
[----:B------:R2:W-:Y:S01]  /*57a0*/  STL [R1+0x390], R0 ;  /* 0x0003900001007387 */ /* 0x0005e20000100800 */
[----:B0-----:R-:W-:Y:S01]  /*57b0*/  CS2R R6, SRZ ;  /* 0x0000000000067805 */ /* 0x001fe2000001ff00 */
[----:B-1----:R-:W-:Y:S01]  /*57c0*/  HFMA2 R17, -RZ, RZ, 0, 0 ;  /* 0x00000000ff117431 */ /* 0x002fe200000001ff */
[----:B--2---:R-:W-:Y:S01]  /*57d0*/  MOV R0, RZ ;  /* 0x000000ff00007202 */ /* 0x004fe20000000f00 */
[----:B------:R-:W-:Y:S01]  /*57e0*/  @!P3 IMAD.MOV.U32 R17, RZ, RZ, R24 ;  /* 0x000000ffff11b224 */ /* 0x000fe200078e0018 */
[----:B------:R-:W-:-:S02]  /*57f0*/  @!P3 MOV R0, R25 ;  /* 0x000000190000b202 */ /* 0x000fc40000000f00 */
[----:B------:R-:W-:Y:S01]  /*5800*/  LOP3.LUT P3, RZ, R3, 0x80000000, RZ, 0xc0, !PT ;  /* 0x8000000003ff7812 */ /* 0x000fe2000786c0ff */
[----:B----4-:R-:W2:Y:S04]  /*5810*/  @!P4 LDG.E.64 R6, desc[UR14][R38.64] ;  /* 0x0000000e2606c981 */ /* 0x010ea8000c1e1b00 */
        /* <DEDUP_REMOVED lines=34> */
[----:B------:R1:W-:Y:S04]  /*5a40*/  STL.64 [R1+0xc8], R18 ;  /* 0x0000c81201007387 */ /* 0x0003e80000100a00 */
[----:B------:R4:W-:Y:S01]  /*5a50*/  STL [R1+0x368], R0 ;  /* 0x0003680001007387 */ /* 0x0009e20000100800 */
[----:B0-----:R-:W-:-:S03]  /*5a60*/  HFMA2 R17, -RZ, RZ, 0, 0 ;  /* 0x00000000ff117431 */ /* 0x001fc600000001ff */
[----:B------:R0:W-:Y:S01]  /*5a70*/  STL.64 [R1+0xd0], R20 ;  /* 0x0000d01401007387 */ /* 0x0001e20000100a00 */
[----:B-1----:R-:W-:-:S03]  /*5a80*/  CS2R R18, SRZ ;  /* 0x0000000000127805 */ /* 0x002fc6000001ff00 */
[----:B------:R-:W2:Y:S01]  /*5a90*/  LDL.LU.64 R38, [R1+0x338] ;  /* 0x0003380001267983 */ /* 0x000ea20000300a00 */
[----:B----4-:R-:W-:Y:S01]  /*5aa0*/  IMAD.MOV.U32 R0, RZ, RZ, RZ ;  /* 0x000000ffff007224 */ /* 0x010fe200078e00ff */
[----:B------:R-:W-:Y:S02]  /*5ab0*/  @!P3 MOV R17, R12 ;  /* 0x0000000c0011b202 */ /* 0x000fe40000000f00 */
[----:B------:R-:W-:Y:S02]  /*5ac0*/  @!P3 MOV R0, R13 ;  /* 0x0000000d0000b202 */ /* 0x000fe40000000f00 */
[----:B------:R-:W-:Y:S01]  /*5ad0*/  LOP3.LUT P3, RZ, R3, 0x8000000, RZ, 0xc0, !PT ;  /* 0x0800000003ff7812 */ /* 0x000fe2000786c0ff */
[----:B------:R-:W4:Y:S01]  /*5ae0*/  @!P4 LDG.E.64 R18, desc[UR14][R30.64] ;  /* 0x0000000e1e12c981 */ /* 0x000f22000c1e1b00 */
[----:B0-----:R-:W-:-:S03]  /*5af0*/  CS2R R20, SRZ ;  /* 0x0000000000147805 */ /* 0x001fc6000001ff00 */
[----:B------:R0:W-:Y:S04]  /*5b00*/  STL [R1+0x364], R17 ;  /* 0x0003641101007387 */ /* 0x0001e80000100800 */
[----:B------:R1:W-:Y:S04]  /*5b10*/  STL [R1+0x360], R0 ;  /* 0x0003600001007387 */ /* 0x0003e80000100800 */
[----:B------:R-:W4:Y:S04]  /*5b20*/  LDL.LU.64 R30, [R1+0x330] ;  /* 0x00033000011e7983 */ /* 0x000f280000300a00 */
[----:B---3--:R3:W4:Y:S02]  /*5b30*/  @!P3 LDG.E.64 R20, desc[UR14][R28.64] ;  /* 0x0000000e1c14b981 */ /* 0x008724000c1e1b00 */
[----:B---3--:R-:W-:Y:S01]  /*5b40*/  IMAD.MOV.U32 R28, RZ, RZ, R22 ;  /* 0x000000ffff1c7224 */ /* 0x008fe200078e0016 */
[----:B------:R-:W-:-:S02]  /*5b50*/  MOV R29, R23 ;  /* 0x00000017001d7202 */ /* 0x000fc40000000f00 */
[----:B------:R-:W3:Y:S01]  /*5b60*/  LDL.LU.64 R22, [R1+0x328] ;  /* 0x0003280001167983 */ /* 0x000ee20000300a00 */
[----:B0-----:R-:W-:Y:S01]  /*5b70*/  IMAD.MOV.U32 R17, RZ, RZ, RZ ;  /* 0x000000ffff117224 */ /* 0x001fe200078e00ff */
[----:B------:R-:W-:Y:S01]  /*5b80*/  @!P2 MOV R17, R14 ;  /* 0x0000000e0011a202 */ /* 0x000fe20000000f00 */
[----:B-1----:R-:W-:-:S04]  /*5b90*/  HFMA2 R0, -RZ, RZ, 0, 0 ;  /* 0x00000000ff007431 */ /* 0x002fc800000001ff */
[----:B------:R0:W-:Y:S01]  /*5ba0*/  STL [R1+0x35c], R17 ;  /* 0x00035c1101007387 */ /* 0x0001e20000100800 */
[----:B------:R-:W-:Y:S02]  /*5bb0*/  @!P2 IMAD.MOV.U32 R0, RZ, RZ, R15 ;  /* 0x000000ffff00a224 */ /* 0x000fe400078e000f */
[----:B0-----:R-:W-:-:S03]  /*5bc0*/  HFMA2 R17, -RZ, RZ, 0, 0 ;  /* 0x00000000ff117431 */ /* 0x001fc600000001ff */
[----:B------:R0:W-:Y:S02]  /*5bd0*/  STL [R1+0x358], R0 ;  /* 0x0003580001007387 */ /* 0x0001e40000100800 */
[----:B0-----:R-:W-:Y:S01]  /*5be0*/  MOV R0, RZ ;  /* 0x000000ff00007202 */ /* 0x001fe20000000f00 */
[----:B--2---:R-:W-:Y:S01]  /*5bf0*/  @!P1 IMAD.MOV.U32 R17, RZ, RZ, R24 ;  /* 0x000000ffff119224 */ /* 0x004fe200078e0018 */
[----:B------:R-:W-:-:S04]  /*5c00*/  @!P1 MOV R0, R25 ;  /* 0x0000001900009202 */ /* 0x000fc80000000f00 */
[----:B------:R0:W-:Y:S04]  /*5c10*/  STL [R1+0x354], R17 ;  /* 0x0003541101007387 */ /* 0x0001e80000100800 */
[----:B------:R1:W-:Y:S01]  /*5c20*/  STL [R1+0x350], R0 ;  /* 0x0003500001007387 */ /* 0x0003e20000100800 */
[----:B0-----:R-:W-:Y:S02]  /*5c30*/  HFMA2 R17, -RZ, RZ, 0, 0 ;  /* 0x00000000ff117431 */ /* 0x001fe400000001ff */
[----:B-1----:R-:W-:Y:S01]  /*5c40*/  IMAD.MOV.U32 R0, RZ, RZ, RZ ;  /* 0x000000ffff007224 */ /* 0x002fe200078e00ff */
[----:B------:R0:W-:Y:S01]  /*5c50*/  STL.64 [R1+0xe8], R14 ;  /* 0x0000e80e01007387 */ /* 0x0001e20000100a00 */
[----:B----4-:R-:W-:Y:S02]  /*5c60*/  @!P4 MOV R17, R18 ;  /* 0x000000120011c202 */ /* 0x010fe40000000f00 */
[----:B------:R-:W-:-:S02]  /*5c70*/  @!P4 MOV R0, R19 ;  /* 0x000000130000c202 */ /* 0x000fc40000000f00 */
[----:B------:R-:W-:Y:S02]  /*5c80*/  LOP3.LUT P4, RZ, R3, 0x1000000, RZ, 0xc0, !PT ;  /* 0x0100000003ff7812 */ /* 0x000fe4000788c0ff */
[----:B0-----:R-:W-:-:S11]  /*5c90*/  CS2R R14, SRZ ;  /* 0x00000000000e7805 */ /* 0x001fd6000001ff00 */
[----:B---3--:R0:W2:Y:S01]  /*5ca0*/  @!P4 LDG.E.64 R14, desc[UR14][R22.64] ;  /* 0x0000000e160ec981 */ /* 0x0080a2000c1e1b00 */
[----:B------:R-:W-:-:S03]  /*5cb0*/  LOP3.LUT P2, RZ, R3, 0x4000000, RZ, 0xc0, !PT ;  /* 0x0400000003ff7812 */ /* 0x000fc6000784c0ff */
[----:B------:R1:W-:Y:S01]  /*5cc0*/  STL.64 [R1+0xd8], R6 ;  /* 0x0000d80601007387 */ /* 0x0003e20000100a00 */
[----:B------:R-:W-:Y:S02]  /*5cd0*/  LOP3.LUT P1, RZ, R3, 0x2000000, RZ, 0xc0, !PT ;  /* 0x0200000003ff7812 */ /* 0x000fe4000782c0ff */
[----:B-1----:R-:W-:Y:S01]  /*5ce0*/  CS2R R6, SRZ ;  /* 0x0000000000067805 */ /* 0x002fe2000001ff00 */
[----:B------:R1:W-:Y:S06]  /*5cf0*/  STL.64 [R1+0xe0], R12 ;  /* 0x0000e00c01007387 */ /* 0x0003ec0000100a00 */
[----:B------:R-:W3:Y:S01]  /*5d00*/  @!P2 LDG.E.64 R6, desc[UR14][R38.64] ;  /* 0x0000000e2606a981 */ /* 0x000ee2000c1e1b00 */
[----:B-1----:R-:W-:-:S02]  /*5d10*/  CS2R R12, SRZ ;  /* 0x00000000000c7805 */ /* 0x002fc4000001ff00 */
[----:B0-----:R-:W-:Y:S01]  /*5d20*/  MOV R22, R10 ;  /* 0x0000000a00167202 */ /* 0x001fe20000000f00 */
[----:B------:R-:W-:Y:S02]  /*5d30*/  HFMA2 R10, -RZ, RZ, 0, 0 ;  /* 0x00000000ff0a7431 */ /* 0x000fe400000001ff */
[----:B------:R-:W-:Y:S01]  /*5d40*/  IMAD.MOV.U32 R23, RZ, RZ, R11 ;  /* 0x000000ffff177224 */ /* 0x000fe200078e000b */
[----:B------:R-:W-:Y:S04]  /*5d50*/  STL [R1+0x34c], R17 ;  /* 0x00034c1101007387 */ /* 0x000fe80000100800 */
[----:B------:R-:W4:Y:S04]  /*5d60*/  @!P1 LDG.E.64 R12, desc[UR14][R30.64] ;  /* 0x0000000e1e0c9981 */ /* 0x000f28000c1e1b00 */
[----:B------:R-:W-:Y:S04]  /*5d70*/  STL [R1+0x348], R0 ;  /* 0x0003480001007387 */ /* 0x000fe80000100800 */
[----:B------:R-:W4:Y:S04]  /*5d80*/  LDL.LU.64 R38, [R1+0x320] ;  /* 0x0003200001267983 */ /* 0x000f280000300a00 */
[----:B------:R-:W4:Y:S01]  /*5d90*/  LDL.LU.64 R30, [R1+0x318] ;  /* 0x00031800011e7983 */ /* 0x000f220000300a00 */
[----:B--2---:R-:W-:-:S05]  /*5da0*/  @!P4 IMAD.MOV.U32 R10, RZ, RZ, R14 ;  /* 0x000000ffff0ac224 */ /* 0x004fca00078e000e */
[----:B------:R0:W-:Y:S04]  /*5db0*/  STL [R1+0x32c], R10 ;  /* 0x00032c0a01007387 */ /* 0x0001e80000100800 */
[----:B0-----:R-:W2:Y:S01]  /*5dc0*/  LDL.LU.64 R10, [R1+0x310] ;  /* 0x00031000010a7983 */ /* 0x001ea20000300a00 */
[----:B------:R-:W-:Y:S02]  /*5dd0*/  HFMA2 R17, -RZ, RZ, 0, 0 ;  /* 0x00000000ff117431 */ /* 0x000fe400000001ff */
[----:B------:R-:W-:Y:S01]  /*5de0*/  IMAD.MOV.U32 R0, RZ, RZ, RZ ;  /* 0x000000ffff007224 */ /* 0x000fe200078e00ff */
[----:B------:R-:W-:Y:S02]  /*5df0*/  @!P3 MOV R0, R21 ;  /* 0x000000150000b202 */ /* 0x000fe40000000f00 */
[----:B------:R-:W-:-:S03]  /*5e00*/  @!P3 MOV R17, R20 ;  /* 0x000000140011b202 */ /* 0x000fc60000000f00 */
[----:B------:R0:W-:Y:S04]  /*5e10*/  STL [R1+0x340], R0 ;  /* 0x0003400001007387 */ /* 0x0001e80000100800 */
[----:B------:R1:W-:Y:S01]  /*5e20*/  STL [R1+0x344], R17 ;  /* 0x0003441101007387 */ /* 0x0003e20000100800 */
[----:B0-----:R-:W-:Y:S02]  /*5e30*/  HFMA2 R0, -RZ, RZ, 0, 0 ;  /* 0x00000000ff007431 */ /* 0x001fe400000001ff */
[----:B-1----:R-:W-:Y:S01]  /*5e40*/  IMAD.MOV.U32 R17, RZ, RZ, RZ ;  /* 0x000000ffff117224 */ /* 0x002fe200078e00ff */
[----:B---3--:R-:W-:Y:S01]  /*5e50*/  @!P2 MOV R17, R6 ;  /* 0x000000060011a202 */ /* 0x008fe20000000f00 */
[----:B------:R-:W-:Y:S01]  /*5e60*/  @!P2 IMAD.MOV.U32 R0, RZ, RZ, R7 ;  /* 0x000000ffff00a224 */ /* 0x000fe200078e0007 */
[----:B------:R-:W-:Y:S01]  /*5e70*/  LOP3.LUT P2, RZ, R3, 0x400000, RZ, 0xc0, !PT ;  /* 0x0040000003ff7812 */ /* 0x000fe2000784c0ff */
[----:B------:R0:W-:Y:S04]  /*5e80*/  STL.64 [R1+0xf8], R18 ;  /* 0x0000f81201007387 */ /* 0x0001e80000100a00 */
[----:B------:R1:W-:Y:S04]  /*5e90*/  STL [R1+0x33c], R17 ;  /* 0x00033c1101007387 */ /* 0x0003e80000100800 */
[----:B------:R3:W-:Y:S01]  /*5ea0*/  STL [R1+0x338], R0 ;  /* 0x0003380001007387 */ /* 0x0007e20000100800 */
[----:B0-----:R-:W-:Y:S01]  /*5eb0*/  CS2R R18, SRZ ;  /* 0x0000000000127805 */ /* 0x001fe2000001ff00 */
[----:B-1----:R-:W-:Y:S01]  /*5ec0*/  HFMA2 R17, -RZ, RZ, 0, 0 ;  /* 0x00000000ff117431 */ /* 0x002fe200000001ff */
[----:B---3--:R-:W-:-:S04]  /*5ed0*/  MOV R0, RZ ;  /* 0x000000ff00007202 */ /* 0x008fc80000000f00 */
[----:B----4-:R0:W3:Y:S01]  /*5ee0*/  @!P2 LDG.E.64 R18, desc[UR14][R30.64] ;  /* 0x0000000e1e12a981 */ /* 0x0100e2000c1e1b00 */
[----:B------:R-:W-:Y:S01]  /*5ef0*/  @!P1 IMAD.MOV.U32 R17, RZ, RZ, R12 ;  /* 0x000000ffff119224 */ /* 0x000fe200078e000c */
[----:B------:R-:W-:Y:S02]  /*5f00*/  @!P1 MOV R0, R13 ;  /* 0x0000000d00009202 */ /* 0x000fe40000000f00 */
[----:B------:R-:W-:Y:S01]  /*5f10*/  LOP3.LUT P1, RZ, R3, 0x200000, RZ, 0xc0, !PT ;  /* 0x0020000003ff7812 */ /* 0x000fe2000782c0ff */
[----:B------:R1:W-:Y:S02]  /*5f20*/  STL.64 [R1+0x100], R20 ;  /* 0x0001001401007387 */ /* 0x0003e40000100a00 */
[----:B-1----:R-:W-:-:S10]  /*5f30*/  CS2R R20, SRZ ;  /* 0x0000000000147805 */ /* 0x002fd4000001ff00 */
[----:B--2---:R1:W2:Y:S01]  /*5f40*/  @!P1 LDG.E.64 R20, desc[UR14][R10.64] ;  /* 0x0000000e0a149981 */ /* 0x0042a2000c1e1b00 */
[----:B------:R-:W-:-:S03]  /*5f50*/  LOP3.LUT P3, RZ, R3, 0x800000, RZ, 0xc0, !PT ;  /* 0x0080000003ff7812 */ /* 0x000fc6000786c0ff */
[----:B------:R4:W-:Y:S01]  /*5f60*/  STL.64 [R1+0xf0], R24 ;  /* 0x0000f01801007387 */ /* 0x0009e20000100a00 */
[----:B0-----:R-:W-:Y:S02]  /*5f70*/  IMAD.MOV.U32 R30, RZ, RZ, R4 ;  /* 0x000000ffff1e7224 */ /* 0x001fe400078e0004 */
[----:B------:R-:W-:Y:S01]  /*5f80*/  HFMA2 R4, -RZ, RZ, 0, 0 ;  /* 0x00000000ff047431 */ /* 0x000fe200000001ff */
[----:B----4-:R-:W-:-:S06]  /*5f90*/  CS2R R24, SRZ ;  /* 0x0000000000187805 */ /* 0x010fcc000001ff00 */
[----:B------:R-:W4:Y:S04]  /*5fa0*/  @!P3 LDG.E.64 R24, desc[UR14][R38.64] ;  /* 0x0000000e2618b981 */ /* 0x000f28000c1e1b00 */
[----:B------:R-:W4:Y:S01]  /*5fb0*/  LDL.LU.64 R38, [R1+0x308] ;  /* 0x0003080001267983 */ /* 0x000f220000300a00 */
[----:B------:R-:W-:Y:S01]  /*5fc0*/  MOV R31, R5 ;  /* 0x00000005001f7202 */ /* 0x000fe20000000f00 */
[----:B-1----:R-:W-:Y:S01]  /*5fd0*/  IMAD.MOV.U32 R10, RZ, RZ, RZ ;  /* 0x000000ffff0a7224 */ /* 0x002fe200078e00ff */
[----:B---3--:R-:W-:-:S05]  /*5fe0*/  @!P2 MOV R4, R18 ;  /* 0x000000120004a202 */ /* 0x008fca0000000f00 */
[----:B------:R0:W-:Y:S04]  /*5ff0*/  STL [R1+0x31c], R4 ;  /* 0x00031c0401007387 */ /* 0x0001e80000100800 */
[----:B0-----:R-:W3:Y:S01]  /*6000*/  LDL.LU.64 R4, [R1+0x2f8] ;  /* 0x0002f80001047983 */ /* 0x001ee20000300a00 */
[----:B--2---:R-:W-:-:S05]  /*6010*/  @!P1 MOV R10, R20 ;  /* 0x00000014000a9202 */ /* 0x004fca0000000f00 */
[----:B------:R0:W-:Y:S04]  /*6020*/  STL [R1+0x314], R10 ;  /* 0x0003140a01007387 */ /* 0x0001e80000100800 */
[----:B0-----:R-:W2:Y:S04]  /*6030*/  LDL.LU.64 R10, [R1+0x2f0] ;  /* 0x0002f000010a7983 */ /* 0x001ea80000300a00 */
[----:B------:R0:W-:Y:S04]  /*6040*/  STL [R1+0x330], R0 ;  /* 0x0003300001007387 */ /* 0x0001e80000100800 */
[----:B------:R1:W-:Y:S01]  /*6050*/  STL [R1+0x334], R17 ;  /* 0x0003341101007387 */ /* 0x0003e20000100800 */
[----:B0-----:R-:W-:-:S02]  /*6060*/  MOV R0, RZ ;  /* 0x000000ff00007202 */ /* 0x001fc40000000f00 */
[----:B------:R-:W-:Y:S02]  /*6070*/  @!P4 MOV R0, R15 ;  /* 0x0000000f0000c202 */ /* 0x000fe40000000f00 */
[----:B------:R-:W-:Y:S01]  /*6080*/  LOP3.LUT P4, RZ, R3, 0x100000, RZ, 0xc0, !PT ;  /* 0x0010000003ff7812 */ /* 0x000fe2000788c0ff */
[----:B-1----:R-:W-:Y:S01]  /*6090*/  HFMA2 R17, -RZ, RZ, 0, 0 ;  /* 0x00000000ff117431 */ /* 0x002fe200000001ff */
[----:B------:R0:W-:Y:S04]  /*60a0*/  STL.64 [R1+0x108], R6 ;  /* 0x0001080601007387 */ /* 0x0001e80000100a00 */
[----:B------:R1:W-:Y:S01]  /*60b0*/  STL [R1+0x328], R0 ;  /* 0x0003280001007387 */ /* 0x0003e20000100800 */
[----:B----4-:R-:W-:Y:S02]  /*60c0*/  @!P3 MOV R17, R24 ;  /* 0x000000180011b202 */ /* 0x010fe40000000f00 */
[----:B0-----:R-:W-:Y:S01]  /*60d0*/  CS2R R6, SRZ ;  /* 0x0000000000067805 */ /* 0x001fe2000001ff00 */
[----:B-1----:R-:W-:Y:S01]  /*60e0*/  IMAD.MOV.U32 R0, RZ, RZ, RZ ;  /* 0x000000ffff007224 */ /* 0x002fe200078e00ff */
[----:B------:R-:W-:-:S02]  /*60f0*/  @!P3 MOV R0, R25 ;  /* 0x000000190000b202 */ /* 0x000fc40000000f00 */
[----:B------:R-:W-:Y:S02]  /*6100*/  LOP3.LUT P3, RZ, R3, 0x80000, RZ, 0xc0, !PT ;  /* 0x0008000003ff7812 */ /* 0x000fe4000786c0ff */
[----:B------:R-:W4:Y:S04]  /*6110*/  @!P4 LDG.E.64 R6, desc[UR14][R38.64] ;  /* 0x0000000e2606c981 */ /* 0x000f28000c1e1b00 */
[----:B------:R0:W-:Y:S04]  /*6120*/  STL.64 [R1+0x110], R12 ;  /* 0x0001100c01007387 */ /* 0x0001e80000100a00 */
[----:B------:R-:W4:Y:S04]  /*6130*/  LDL.LU.64 R38, [R1+0x2e8] ;  /* 0x0002e80001267983 */ /* 0x000f280000300a00 */
[----:B------:R1:W-:Y:S01]  /*6140*/  STL [R1+0x320], R0 ;  /* 0x0003200001007387 */ /* 0x0003e20000100800 */
[----:B0-----:R-:W-:-:S06]  /*6150*/  CS2R R12, SRZ ;  /* 0x00000000000c7805 */ /* 0x001fcc000001ff00 */
[----:B---3--:R0:W3:Y:S01]  /*6160*/  @!P3 LDG.E.64 R12, desc[UR14][R4.64] ;  /* 0x0000000e040cb981 */ /* 0x0080e2000c1e1b00 */
[----:B-1----:R-:W-:Y:S01]  /*6170*/  IMAD.MOV.U32 R0, RZ, RZ, RZ ;  /* 0x000000ffff007224 */ /* 0x002fe200078e00ff */
[----:B------:R-:W-:Y:S02]  /*6180*/  @!P2 MOV R0, R19 ;  /* 0x000000130000a202 */ /* 0x000fe40000000f00 */
[----:B------:R-:W-:Y:S01]  /*6190*/  LOP3.LUT P2, RZ, R3, 0x40000, RZ, 0xc0, !PT ;  /* 0x0004000003ff7812 */ /* 0x000fe2000784c0ff */
[----:B------:R1:W-:Y:S01]  /*61a0*/  STL.64 [R1+0x118], R14 ;  /* 0x0001180e01007387 */ /* 0x0003e20000100a00 */
[----:B0-----:R-:W-:Y:S01]  /*61b0*/  MOV R4, R22 ;  /* 0x0000001600047202 */ /* 0x001fe20000000f00 */
[----:B------:R-:W-:Y:S02]  /*61c0*/  IMAD.MOV.U32 R5, RZ, RZ, R23 ;  /* 0x000000ffff057224 */ /* 0x000fe400078e0017 */
[----:B------:R-:W3:Y:S01]  /*61d0*/  LDL.LU.64 R22, [R1+0x2e0] ;  /* 0x0002e00001167983 */ /* 0x000ee20000300a00 */
[----:B-1----:R-:W-:-:S07]  /*61e0*/  CS2R R14, SRZ ;  /* 0x00000000000e7805 */ /* 0x002fce000001ff00 */
[----:B--2---:R0:W2:Y:S02]  /*61f0*/  @!P2 LDG.E.64 R14, desc[UR14][R10.64] ;  /* 0x0000000e0a0ea981 */ /* 0x0040a4000c1e1b00 */
[----:B0-----:R-:W-:Y:S01]  /*6200*/  MOV R10, R42 ;  /* 0x0000002a000a7202 */ /* 0x001fe20000000f00 */
[----:B------:R-:W-:Y:S02]  /*6210*/  IMAD.MOV.U32 R11, RZ, RZ, R43 ;  /* 0x000000ffff0b7224 */ /* 0x000fe400078e002b */
[----:B------:R-:W2:Y:S04]  /*6220*/  LDL.LU.64 R42, [R1+0x2d8] ;  /* 0x0002d800012a7983 */ /* 0x000ea80000300a00 */
[----:B------:R0:W-:Y:S02]  /*6230*/  STL [R1+0x318], R0 ;  /* 0x0003180001007387 */ /* 0x0001e40000100800 */
[----:B0-----:R-:W-:-:S02]  /*6240*/  HFMA2 R0, -RZ, RZ, 0, 0 ;  /* 0x00000000ff007431 */ /* 0x001fc400000001ff */
[----:B------:R0:W-:Y:S01]  /*6250*/  STL [R1+0x324], R17 ;  /* 0x0003241101007387 */ /* 0x0001e20000100800 */
[----:B------:R-:W-:Y:S01]  /*6260*/  @!P1 IMAD.MOV.U32 R0, RZ, RZ, R21 ;  /* 0x000000ffff009224 */ /* 0x000fe200078e0015 */
[----:B------:R-:W-:Y:S02]  /*6270*/  LOP3.LUT P1, RZ, R3, 0x20000, RZ, 0xc0, !PT ;  /* 0x0002000003ff7812 */ /* 0x000fe4000782c0ff */
[----:B------:R1:W-:Y:S01]  /*6280*/  STL.64 [R1+0x120], R24 ;  /* 0x0001201801007387 */ /* 0x0003e20000100a00 */
[----:B0-----:R-:W-:-:S03]  /*6290*/  HFMA2 R17, -RZ, RZ, 0, 0 ;  /* 0x00000000ff117431 */ /* 0x001fc600000001ff */
[----:B------:R0:W-:Y:S01]  /*62a0*/  STL [R1+0x310], R0 ;  /* 0x0003100001007387 */ /* 0x0001e20000100800 */
[----:B-1----:R-:W-:Y:S01]  /*62b0*/  CS2R R24, SRZ ;  /* 0x0000000000187805 */ /* 0x002fe2000001ff00 */
[----:B----4-:R-:W-:Y:S01]  /*62c0*/  @!P4 IMAD.MOV.U32 R17, RZ, RZ, R6 ;  /* 0x000000ffff11c224 */ /* 0x010fe200078e0006 */
[----:B0-----:R-:W-:Y:S02]  /*62d0*/  MOV R0, RZ ;  /* 0x000000ff00007202 */ /* 0x001fe40000000f00 */
[----:B------:R-:W-:Y:S02]  /*62e0*/  @!P4 MOV R0, R7 ;  /* 0x000000070000c202 */ /* 0x000fe40000000f00 */
[----:B------:R-:W-:Y:S01]  /*62f0*/  LOP3.LUT P4, RZ, R3, 0x10000, RZ, 0xc0, !PT ;  /* 0x0001000003ff7812 */ /* 0x000fe2000788c0ff */
[----:B------:R0:W4:Y:S04]  /*6300*/  @!P1 LDG.E.64 R24, desc[UR14][R38.64] ;  /* 0x0000000e26189981 */ /* 0x000128000c1e1b00 */
[----:B------:R1:W-:Y:S04]  /*6310*/  STL [R1+0x30c], R17 ;  /* 0x00030c1101007387 */ /* 0x0003e80000100800 */
[----:B------:R3:W-:Y:S01]  /*6320*/  STL.64 [R1+0x128], R18 ;  /* 0x0001281201007387 */ /* 0x0007e20000100a00 */
[----:B0-----:R-:W-:Y:S01]  /*6330*/  MOV R38, R30 ;  /* 0x0000001e00267202 */ /* 0x001fe20000000f00 */
[----:B------:R-:W-:Y:S01]  /*6340*/  IMAD.MOV.U32 R39, RZ, RZ, R31 ;  /* 0x000000ffff277224 */ /* 0x000fe200078e001f */
[----:B------:R-:W-:Y:S01]  /*6350*/  MOV R30, R4 ;  /* 0x00000004001e7202 */ /* 0x000fe20000000f00 */
[----:B------:R-:W-:-:S02]  /*6360*/  IMAD.MOV.U32 R31, RZ, RZ, R5 ;  /* 0x000000ffff1f7224 */ /* 0x000fc400078e0005 */
[----:B-1----:R-:W-:Y:S01]  /*6370*/  HFMA2 R17, -RZ, RZ, 0, 0 ;  /* 0x00000000ff117431 */ /* 0x002fe200000001ff */
[----:B------:R-:W4:Y:S01]  /*6380*/  LDL.LU.64 R4, [R1+0x2d0] ;  /* 0x0002d00001047983 */ /* 0x000f220000300a00 */
[----:B---3--:R-:W-:-:S03]  /*6390*/  CS2R R18, SRZ ;  /* 0x0000000000127805 */ /* 0x008fc6000001ff00 */
[----:B------:R0:W-:Y:S01]  /*63a0*/  STL [R1+0x308], R0 ;  /* 0x0003080001007387 */ /* 0x0001e20000100800 */
[----:B------:R-:W-:-:S03]  /*63b0*/  @!P3 IMAD.MOV.U32 R17, RZ, RZ, R12 ;  /* 0x000000ffff11b224 */ /* 0x000fc600078e000c */
[----:B------:R-:W3:Y:S01]  /*63c0*/  @!P4 LDG.E.64 R18, desc[UR14][R22.64] ;  /* 0x0000000e1612c981 */ /* 0x000ee2000c1e1b00 */
[----:B0-----:R-:W-:Y:S02]  /*63d0*/  MOV R0, RZ ;  /* 0x000000ff00007202 */ /* 0x001fe40000000f00 */
[----:B------:R-:W-:Y:S02]  /*63e0*/  @!P3 MOV R0, R13 ;  /* 0x0000000d0000b202 */ /* 0x000fe40000000f00 */
[----:B------:R-:W-:Y:S01]  /*63f0*/  LOP3.LUT P3, RZ, R3, 0x8000, RZ, 0xc0, !PT ;  /* 0x0000800003ff7812 */ /* 0x000fe2000786c0ff */
[----:B------:R-:W3:Y:S04]  /*6400*/  LDL.LU.64 R22, [R1+0x2c0] ;  /* 0x0002c00001167983 */ /* 0x000ee80000300a00 */
[----:B------:R0:W-:Y:S02]  /*6410*/  STL.64 [R1+0x130], R20 ;  /* 0x0001301401007387 */ /* 0x0001e40000100a00 */
[----:B0-----:R-:W-:-:S06]  /*6420*/  CS2R R20, SRZ ;  /* 0x0000000000147805 */ /* 0x001fcc000001ff00 */
[----:B--2---:R-:W2:Y:S04]  /*6430*/  @!P3 LDG.E.64 R20, desc[UR14][R42.64] ;  /* 0x0000000e2a14b981 */ /* 0x004ea8000c1e1b00 */
[----:B------:R-:W2:Y:S04]  /*6440*/  LDL.LU.64 R42, [R1+0x2a8] ;  /* 0x0002a800012a7983 */ /* 0x000ea80000300a00 */
[----:B------:R0:W-:Y:S02]  /*6450*/  STL [R1+0x2fc], R17 ;  /* 0x0002fc1101007387 */ /* 0x0001e40000100800 */
[----:B0-----:R-:W-:-:S02]  /*6460*/  HFMA2 R17, -RZ, RZ, 0, 0 ;  /* 0x00000000ff117431 */ /* 0x001fc400000001ff */
[----:B------:R0:W-:Y:S01]  /*6470*/  STL [R1+0x2f8], R0 ;  /* 0x0002f80001007387 */ /* 0x0001e20000100800 */
[----:B------:R-:W-:Y:S01]  /*6480*/  @!P2 IMAD.MOV.U32 R17, RZ, RZ, R14 ;  /* 0x000000ffff11a224 */ /* 0x000fe200078e000e */
[----:B0-----:R-:W-:Y:S02]  /*6490*/  MOV R0, RZ ;  /* 0x000000ff00007202 */ /* 0x001fe40000000f00 */
[----:B------:R-:W-:Y:S02]  /*64a0*/  @!P2 MOV R0, R15 ;  /* 0x0000000f0000a202 */ /* 0x000fe40000000f00 */
[----:B------:R0:W-:Y:S01]  /*64b0*/  STL [R1+0x2f4], R17 ;  /* 0x0002f41101007387 */ /* 0x0001e20000100800 */
[----:B------:R-:W-:-:S03]  /*64c0*/  LOP3.LUT P2, RZ, R3, 0x4000, RZ, 0xc0, !PT ;  /* 0x0000400003ff7812 */ /* 0x000fc6000784c0ff */
[----:B------:R1:W-:Y:S01]  /*64d0*/  STL.64 [R1+0x138], R6 ;  /* 0x0001380601007387 */ /* 0x0003e20000100a00 */
[----:B0-----:R-:W-:-:S03]  /*64e0*/  HFMA2 R17, -RZ, RZ, 0, 0 ;  /* 0x00000000ff117431 */ /* 0x001fc600000001ff */
[----:B------:R0:W-:Y:S01]  /*64f0*/  STL [R1+0x2f0], R0 ;  /* 0x0002f00001007387 */ /* 0x0001e20000100800 */
[----:B-1----:R-:W-:Y:S01]  /*6500*/  CS2R R6, SRZ ;  /* 0x0000000000067805 */ /* 0x002fe2000001ff00 */
[----:B----4-:R-:W-:Y:S01]  /*6510*/  @!P1 IMAD.MOV.U32 R17, RZ, RZ, R24 ;  /* 0x000000ffff119224 */ /* 0x010fe200078e0018 */
[----:B0-----:R-:W-:-:S04]  /*6520*/  MOV R0, RZ ;  /* 0x000000ff00007202 */ /* 0x001fc80000000f00 */
[----:B------:R-:W4:Y:S01]  /*6530*/  @!P2 LDG.E.64 R6, desc[UR14][R4.64] ;  /* 0x0000000e0406a981 */ /* 0x000f22000c1e1b00 */
[----:B------:R-:W-:Y:S02]  /*6540*/  @!P1 MOV R0, R25 ;  /* 0x0000001900009202 */ /* 0x000fe40000000f00 */
[----:B------:R-:W-:Y:S01]  /*6550*/  LOP3.LUT P1, RZ, R3, 0x2000, RZ, 0xc0, !PT ;  /* 0x0000200003ff7812 */ /* 0x000fe2000782c0ff */
[----:B------:R0:W-:Y:S04]  /*6560*/  STL [R1+0x2ec], R17 ;  /* 0x0002ec1101007387 */ /* 0x0001e80000100800 */
[----:B------:R1:W-:Y:S04]  /*6570*/  STL [R1+0x2e8], R0 ;  /* 0x0002e80001007387 */ /* 0x0003e80000100800 */
[----:B------:R3:W-:Y:S01]  /*6580*/  STL.64 [R1+0x140], R12 ;  /* 0x0001400c01007387 */ /* 0x0007e20000100a00 */
[----:B0-----:R-:W-:-:S03]  /*6590*/  HFMA2 R17, -RZ, RZ, 0, 0 ;  /* 0x00000000ff117431 */ /* 0x001fc600000001ff */
[----:B------:R0:W-:Y:S01]  /*65a0*/  STL.64 [R1+0x148], R14 ;  /* 0x0001480e01007387 */ /* 0x0001e20000100a00 */
[----:B-1----:R-:W-:Y:S01]  /*65b0*/  MOV R0, RZ ;  /* 0x000000ff00007202 */ /* 0x002fe20000000f00 */
[----:B---3--:R-:W-:Y:S01]  /*65c0*/  @!P4 IMAD.MOV.U32 R17, RZ, RZ, R18 ;  /* 0x000000ffff11c224 */ /* 0x008fe200078e0012 */
[----:B------:R-:W-:Y:S01]  /*65d0*/  @!P4 MOV R0, R19 ;  /* 0x000000130000c202 */ /* 0x000fe20000000f00 */
[----:B------:R-:W-:Y:S01]  /*65e0*/  STL.64 [R1+0x150], R24 ;  /* 0x0001501801007387 */ /* 0x000fe20000100a00 */
[----:B------:R-:W-:Y:S02]  /*65f0*/  CS2R R12, SRZ ;  /* 0x00000000000c7805 */ /* 0x000fe4000001ff00 */
[----:B------:R-:W-:Y:S01]  /*6600*/  LOP3.LUT P4, RZ, R3, 0x1000, RZ, 0xc0, !PT ;  /* 0x0000100003ff7812 */ /* 0x000fe2000788c0ff */
[----:B------:R1:W-:Y:S04]  /*6610*/  STL [R1+0x2e4], R17 ;  /* 0x0002e41101007387 */ /* 0x0003e80000100800 */
[----:B------:R-:W3:Y:S01]  /*6620*/  @!P1 LDG.E.64 R12, desc[UR14][R22.64] ;  /* 0x0000000e160c9981 */ /* 0x000ee2000c1e1b00 */
[----:B0-----:R-:W-:-:S03]  /*6630*/  CS2R R14, SRZ ;  /* 0x00000000000e7805 */ /* 0x001fc6000001ff00 */
[----:B------:R-:W-:Y:S01]  /*6640*/  STL.64 [R1+0x158], R18 ;  /* 0x0001581201007387 */ /* 0x000fe20000100a00 */
[----:B-1----:R-:W-:Y:S01]  /*6650*/  HFMA2 R17, -RZ, RZ, 0, 0 ;  /* 0x00000000ff117431 */ /* 0x002fe200000001ff */
[----:B------:R-:W-:Y:S02]  /*6660*/  LOP3.LUT P5, RZ, R3, 0x10, RZ, 0xc0, !PT ;  /* 0x0000001003ff7812 */ /* 0x000fe400078ac0ff */
[----:B------:R-:W3:Y:S04]  /*6670*/  LDL.LU.64 R4, [R1+0x460] ;  /* 0x0004600001047983 */ /* 0x000ee80000300a00 */
[----:B------:R-:W3:Y:S04]  /*6680*/  LDL.LU.64 R22, [R1+0x288] ;  /* 0x0002880001167983 */ /* 0x000ee80000300a00 */
[----:B------:R0:W-:Y:S01]  /*6690*/  STL [R1+0x2e0], R0 ;  /* 0x0002e00001007387 */ /* 0x0001e20000100800 */
[----:B------:R-:W-:Y:S01]  /*66a0*/  CS2R R24, SRZ ;  /* 0x0000000000187805 */ /* 0x000fe2000001ff00 */
[----:B0-----:R-:W-:Y:S01]  /*66b0*/  IMAD.MOV.U32 R0, RZ, RZ, RZ ;  /* 0x000000ffff007224 */ /* 0x001fe200078e00ff */
[----:B--2---:R-:W-:-:S02]  /*66c0*/  @!P3 MOV R17, R20 ;  /* 0x000000140011b202 */ /* 0x004fc40000000f00 */
[----:B------:R-:W-:Y:S02]  /*66d0*/  @!P3 MOV R0, R21 ;  /* 0x000000150000b202 */ /* 0x000fe40000000f00 */
[----:B------:R-:W-:Y:S01]  /*66e0*/  LOP3.LUT P3, RZ, R3, 0x800, RZ, 0xc0, !PT ;  /* 0x0000080003ff7812 */ /* 0x000fe2000786c0ff */
[----:B------:R-:W2:-:S12]  /*66f0*/  @!P4 LDG.E.64 R14, desc[UR14][R42.64] ;  /* 0x0000000e2a0ec981 */ /* 0x000e98000c1e1b00 */
[----:B------:R-:W2:Y:S04]  /*6700*/  @!P3 LDG.E.64 R24, desc[UR14][R44.64] ;  /* 0x0000000e2c18b981 */ /* 0x000ea8000c1e1b00 */
[----:B------:R0:W-:Y:S04]  /*6710*/  STL [R1+0x2d8], R0 ;  /* 0x0002d80001007387 */ /* 0x0001e80000100800 */
[----:B------:R1:W-:Y:S01]  /*6720*/  STL [R1+0x2dc], R17 ;  /* 0x0002dc1101007387 */ /* 0x0003e20000100800 */
[----:B------:R-:W-:-:S03]  /*6730*/  CS2R R18, SRZ ;  /* 0x0000000000127805 */ /* 0x000fc6000001ff00 */
[----:B------:R1:W-:Y:S01]  /*6740*/  STL.64 [R1+0x160], R20 ;  /* 0x0001601401007387 */ /* 0x0003e20000100a00 */
[----:B0-----:R-:W-:-:S03]  /*6750*/  HFMA2 R0, -RZ, RZ, 0, 0 ;  /* 0x00000000ff007431 */ /* 0x001fc600000001ff */
[----:B------:R0:W-:Y:S01]  /*6760*/  STL [R1+0x448], R33 ;  /* 0x0004482101007387 */ /* 0x0001e20000100800 */
[----:B-1----:R-:W-:-:S03]  /*6770*/  IMAD.MOV.U32 R17, RZ, RZ, RZ ;  /* 0x000000ffff117224 */ /* 0x002fc600078e00ff */
[----:B------:R-:W2:Y:S01]  /*6780*/  LDL.LU.64 R42, [R1+0x458] ;  /* 0x00045800012a7983 */ /* 0x000ea20000300a00 */
[----:B------:R-:W-:-:S03]  /*6790*/  CS2R R20, SRZ ;  /* 0x0000000000147805 */ /* 0x000fc6000001ff00 */
[----:B------:R-:W2:Y:S04]  /*67a0*/  LDL.LU.64 R44, [R1+0x450] ;  /* 0x00045000012c7983 */ /* 0x000ea80000300a00 */
[----:B0-----:R-:W2:Y:S01]  /*67b0*/  LDL R33, [R1+0x2b0] ;  /* 0x0002b00001217983 */ /* 0x001ea20000100800 */
[----:B----4-:R-:W-:Y:S01]  /*67c0*/  @!P2 MOV R17, R6 ;  /* 0x000000060011a202 */ /* 0x010fe20000000f00 */
[----:B------:R-:W-:Y:S01]  /*67d0*/  @!P2 IMAD.MOV.U32 R0, RZ, RZ, R7 ;  /* 0x000000ffff00a224 */ /* 0x000fe200078e0007 */
[----:B------:R-:W-:-:S03]  /*67e0*/  LOP3.LUT P2, RZ, R3, 0x400, RZ, 0xc0, !PT ;  /* 0x0000040003ff7812 */ /* 0x000fc6000784c0ff */
[----:B------:R0:W-:Y:S04]  /*67f0*/  STL [R1+0x2d4], R17 ;  /* 0x0002d41101007387 */ /* 0x0001e80000100800 */
[----:B------:R1:W-:Y:S01]  /*6800*/  STL [R1+0x2d0], R0 ;  /* 0x0002d00001007387 */ /* 0x0003e20000100800 */
[----:B0-----:R-:W-:Y:S01]  /*6810*/  HFMA2 R17, -RZ, RZ, 0, 0 ;  /* 0x00000000ff117431 */ /* 0x001fe200000001ff */
[----:B-1----:R-:W-:Y:S01]  /*6820*/  MOV R0, RZ ;  /* 0x000000ff00007202 */ /* 0x002fe20000000f00 */
[----:B---3--:R-:W-:Y:S01]  /*6830*/  @!P1 IMAD.MOV.U32 R17, RZ, RZ, R12 ;  /* 0x000000ffff119224 */ /* 0x008fe200078e000c */
[----:B------:R-:W-:Y:S02]  /*6840*/  @!P1 MOV R0, R13 ;  /* 0x0000000d00009202 */ /* 0x000fe40000000f00 */
[----:B------:R-:W-:-:S02]  /*6850*/  LOP3.LUT P1, RZ, R3, 0x200, RZ, 0xc0, !PT ;  /* 0x0000020003ff7812 */ /* 0x000fc4000782c0ff */
[----:B------:R0:W-:Y:S04]  /*6860*/  STL [R1+0x2c4], R17 ;  /* 0x0002c41101007387 */ /* 0x0001e80000100800 */
[----:B------:R1:W3:Y:S01]  /*6870*/  @!P2 LDG.E.64 R18, desc[UR14][R22.64] ;  /* 0x0000000e1612a981 */ /* 0x0002e2000c1e1b00 */
[----:B0-----:R-:W-:-:S03]  /*6880*/  HFMA2 R17, -RZ, RZ, 0, 0 ;  /* 0x00000000ff117431 */ /* 0x001fc600000001ff */
[----:B------:R0:W-:Y:S04]  /*6890*/  STL [R1+0x2c0], R0 ;  /* 0x0002c00001007387 */ /* 0x0001e80000100800 */
[----:B------:R-:W4:Y:S01]  /*68a0*/  @!P1 LDG.E.64 R20, desc[UR14][R38.64] ;  /* 0x0000000e26149981 */ /* 0x000f22000c1e1b00 */
[----:B0-----:R-:W-:-:S03]  /*68b0*/  IMAD.MOV.U32 R0, RZ, RZ, RZ ;  /* 0x000000ffff007224 */ /* 0x001fc600078e00ff */
[----:B------:R0:W-:Y:S04]  /*68c0*/  STL.64 [R1+0x168], R6 ;  /* 0x0001680601007387 */ /* 0x0001e80000100a00 */
[----:B------:R1:W-:Y:S01]  /*68d0*/  STL.64 [R1+0x170], R12 ;  /* 0x0001700c01007387 */ /* 0x0003e20000100a00 */
[----:B0-----:R-:W-:Y:S02]  /*68e0*/  CS2R R6, SRZ ;  /* 0x0000000000067805 */ /* 0x001fe4000001ff00 */
[----:B-1----:R-:W-:Y:S02]  /*68f0*/  CS2R R12, SRZ ;  /* 0x00000000000c7805 */ /* 0x002fe4000001ff00 */
[----:B--2---:R-:W-:Y:S02]  /*6900*/  @!P4 MOV R0, R15 ;  /* 0x0000000f0000c202 */ /* 0x004fe40000000f00 */
[----:B------:R-:W-:-:S02]  /*6910*/  @!P4 MOV R17, R14 ;  /* 0x0000000e0011c202 */ /* 0x000fc40000000f00 */
[----:B------:R-:W-:Y:S01]  /*6920*/  LOP3.LUT P4, RZ, R3, 0x100, RZ, 0xc0, !PT ;  /* 0x0000010003ff7812 */ /* 0x000fe2000788c0ff */
[----:B------:R0:W-:Y:S04]  /*6930*/  STL [R1+0x2a8], R0 ;  /* 0x0002a80001007387 */ /* 0x0001e80000100800 */
[----:B------:R1:W-:Y:S01]  /*6940*/  STL [R1+0x2ac], R17 ;  /* 0x0002ac1101007387 */ /* 0x0003e20000100800 */
[----:B0-----:R-:W-:-:S07]  /*6950*/  HFMA2 R0, -RZ, RZ, 0, 0 ;  /* 0x00000000ff007431 */ /* 0x001fce00000001ff */
[----:B------:R-:W2:Y:S01]  /*6960*/  @!P4 LDG.E.64 R6, desc[UR14][R30.64] ;  /* 0x0000000e1e06c981 */ /* 0x000ea2000c1e1b00 */
[----:B-1----:R-:W-:Y:S01]  /*6970*/  IMAD.MOV.U32 R17, RZ, RZ, RZ ;  /* 0x000000ffff117224 */ /* 0x002fe200078e00ff */
[----:B------:R-:W-:Y:S01]  /*6980*/  @!P3 MOV R17, R24 ;  /* 0x000000180011b202 */ /* 0x000fe20000000f00 */
[----:B------:R-:W-:Y:S01]  /*6990*/  @!P3 IMAD.MOV.U32 R0, RZ, RZ, R25 ;  /* 0x000000ffff00b224 */ /* 0x000fe200078e0019 */
[----:B------:R-:W-:Y:S01]  /*69a0*/  LOP3.LUT P3, RZ, R3, 0x80, RZ, 0xc0, !PT ;  /* 0x0000008003ff7812 */ /* 0x000fe2000786c0ff */
[----:B------:R-:W2:-:S12]  /*69b0*/  LDL.LU.64 R30, [R1+0x258] ;  /* 0x00025800011e7983 */ /* 0x000e980000300a00 */
[----:B------:R-:W2:Y:S04]  /*69c0*/  @!P3 LDG.E.64 R12, desc[UR14][R10.64] ;  /* 0x0000000e0a0cb981 */ /* 0x000ea8000c1e1b00 */
[----:B------:R-:W2:Y:S04]  /*69d0*/  LDL.LU.64 R10, [R1+0x250] ;  /* 0x00025000010a7983 */ /* 0x000ea80000300a00 */
[----:B------:R0:W-:Y:S02]  /*69e0*/  STL [R1+0x290], R0 ;  /* 0x0002900001007387 */ /* 0x0001e40000100800 */
[----:B0-----:R-:W-:Y:S01]  /*69f0*/  HFMA2 R0, -RZ, RZ, 0, 0 ;  /* 0x00000000ff007431 */ /* 0x001fe200000001ff */
[----:B------:R-:W-:Y:S01]  /*6a00*/  CS2R R22, SRZ ;  /* 0x0000000000167805 */ /* 0x000fe2000001ff00 */
[----:B------:R-:W-:Y:S04]  /*6a10*/  STL.64 [R1+0x178], R14 ;  /* 0x0001780e01007387 */ /* 0x000fe80000100a00 */
[----:B------:R-:W-:Y:S01]  /*6a20*/  STL.64 [R1+0x180], R24 ;  /* 0x0001801801007387 */ /* 0x000fe20000100a00 */
[----:B---3--:R-:W-:-:S05]  /*6a30*/  @!P2 IMAD.MOV.U32 R0, RZ, RZ, R19 ;  /* 0x000000ffff00a224 */ /* 0x008fca00078e0013 */
[----:B------:R0:W-:Y:S01]  /*6a40*/  STL [R1+0x288], R0 ;  /* 0x0002880001007387 */ /* 0x0001e20000100800 */
[----:B------:R-:W-:Y:S02]  /*6a50*/  @!P2 MOV R22, R18 ;  /* 0x000000120016a202 */ /* 0x000fe40000000f00 */
[----:B----4-:R-:W-:Y:S01]  /*6a60*/  @!P1 MOV R23, R20 ;  /* 0x0000001400179202 */ /* 0x010fe20000000f00 */
[----:B0-----:R-:W-:Y:S01]  /*6a70*/  HFMA2 R0, -RZ, RZ, 0, 0 ;  /* 0x00000000ff007431 */ /* 0x001fe200000001ff */
[C---:B------:R-:W-:Y:S01]  /*6a80*/  LOP3.LUT P2, RZ, R3.reuse, 0x40, RZ, 0xc0, !PT ;  /* 0x0000004003ff7812 */ /* 0x040fe2000784c0ff */
[----:B------:R-:W-:Y:S01]  /*6a90*/  @!P1 IMAD.MOV.U32 R0, RZ, RZ, R21 ;  /* 0x000000ffff009224 */ /* 0x000fe200078e0015 */
[----:B------:R-:W-:Y:S02]  /*6aa0*/  LOP3.LUT P1, RZ, R3, 0x20, RZ, 0xc0, !PT ;  /* 0x0000002003ff7812 */ /* 0x000fe4000782c0ff */
[----:B------:R-:W-:Y:S02]  /*6ab0*/  CS2R R14, SRZ ;  /* 0x00000000000e7805 */ /* 0x000fe4000001ff00 */
[----:B------:R-:W-:Y:S01]  /*6ac0*/  CS2R R24, SRZ ;  /* 0x0000000000187805 */ /* 0x000fe2000001ff00 */
[----:B------:R0:W-:Y:S06]  /*6ad0*/  STL [R1+0x280], R0 ;  /* 0x0002800001007387 */ /* 0x0001ec0000100800 */
[----:B------:R1:W3:Y:S01]  /*6ae0*/  @!P2 LDG.E.64 R14, desc[UR14][R28.64] ;  /* 0x0000000e1c0ea981 */ /* 0x0002e2000c1e1b00 */
[----:B0-----:R-:W-:-:S03]  /*6af0*/  HFMA2 R0, -RZ, RZ, 0, 0 ;  /* 0x00000000ff007431 */ /* 0x001fc600000001ff */
[----:B------:R0:W-:Y:S01]  /*6b00*/  STL.64 [R1+0x188], R18 ;  /* 0x0001881201007387 */ /* 0x0001e20000100a00 */
[----:B------:R-:W-:Y:S02]  /*6b10*/  CS2R R38, SRZ ;  /* 0x0000000000267805 */ /* 0x000fe4000001ff00 */
[----:B0-----:R-:W-:Y:S01]  /*6b20*/  CS2R R18, SRZ ;  /* 0x0000000000127805 */ /* 0x001fe2000001ff00 */
[----:B------:R0:W-:Y:S02]  /*6b30*/  STL.64 [R1+0x190], R20 ;  /* 0x0001901401007387 */ /* 0x0001e40000100a00 */
[----:B0-----:R-:W-:Y:S01]  /*6b40*/  CS2R R20, SRZ ;  /* 0x0000000000147805 */ /* 0x001fe2000001ff00 */
[----:B--2---:R-:W-:Y:S01]  /*6b50*/  @!P4 IMAD.MOV.U32 R0, RZ, RZ, R7 ;  /* 0x000000ffff00c224 */ /* 0x004fe200078e0007 */
[----:B------:R-:W-:Y:S02]  /*6b60*/  @!P4 MOV R38, R6 ;  /* 0x000000060026c202 */ /* 0x000fe40000000f00 */
[----:B------:R-:W-:Y:S01]  /*6b70*/  LOP3.LUT P4, RZ, R3, 0x8, RZ, 0xc0, !PT ;  /* 0x0000000803ff7812 */ /* 0x000fe2000788c0ff */
[----:B------:R-:W2:Y:S04]  /*6b80*/  @!P1 LDG.E.64 R24, desc[UR14][R30.64] ;  /* 0x0000000e1e189981 */ /* 0x000ea8000c1e1b00 */
[----:B------:R0:W-:Y:S01]  /*6b90*/  STL [R1+0x278], R0 ;  /* 0x0002780001007387 */ /* 0x0001e20000100800 */
[----:B------:R-:W-:-:S07]  /*6ba0*/  @!P3 MOV R37, R12 ;  /* 0x0000000c0025b202 */ /* 0x000fce0000000f00 */
[----:B------:R-:W4:Y:S04]  /*6bb0*/  @!P4 LDG.E.64 R20, desc[UR14][R26.64] ;  /* 0x0000000e1a14c981 */ /* 0x000f28000c1e1b00 */
[----:B------:R1:W-:Y:S01]  /*6bc0*/  STL.64 [R1+0x198], R6 ;  /* 0x0001980601007387 */ /* 0x0003e20000100a00 */
[----:B0-----:R-:W-:Y:S01]  /*6bd0*/  HFMA2 R0, -RZ, RZ, 0, 0 ;  /* 0x00000000ff007431 */ /* 0x001fe200000001ff */
[----:B-1----:R-:W-:Y:S02]  /*6be0*/  CS2R R28, SRZ ;  /* 0x00000000001c7805 */ /* 0x002fe4000001ff00 */
[----:B------:R0:W-:Y:S04]  /*6bf0*/  STL [R1+0x294], R17 ;  /* 0x0002941101007387 */ /* 0x0001e80000100800 */
[----:B------:R-:W4:Y:S01]  /*6c00*/  @!P5 LDG.E.64 R18, desc[UR14][R10.64] ;  /* 0x0000000e0a12d981 */ /* 0x000f22000c1e1b00 */
[----:B------:R-:W-:Y:S01]  /*6c10*/  @!P3 IMAD.MOV.U32 R0, RZ, RZ, R13 ;  /* 0x000000ffff00b224 */ /* 0x000fe200078e000d */
[----:B------:R-:W-:-:S02]  /*6c20*/  LOP3.LUT P3, RZ, R3, 0x4, RZ, 0xc0, !PT ;  /* 0x0000000403ff7812 */ /* 0x000fc4000786c0ff */
[----:B------:R-:W-:Y:S01]  /*6c30*/  CS2R R6, SRZ ;  /* 0x0000000000067805 */ /* 0x000fe2000001ff00 */
[----:B------:R-:W-:Y:S01]  /*6c40*/  STL.64 [R1+0x10], R4 ;  /* 0x0000100401007387 */ /* 0x000fe20000100a00 */
[----:B0-----:R-:W-:-:S03]  /*6c50*/  IMAD.MOV.U32 R17, RZ, RZ, RZ ;  /* 0x000000ffff117224 */ /* 0x001fc600078e00ff */
[----:B------:R-:W4:Y:S04]  /*6c60*/  LDL.LU.64 R26, [R1+0x228] ;  /* 0x00022800011a7983 */ /* 0x000f280000300a00 */
[----:B------:R-:W4:Y:S04]  /*6c70*/  LDL.LU.64 R10, [R1+0x230] ;  /* 0x00023000010a7983 */ /* 0x000f280000300a00 */
[----:B------:R0:W4:Y:S04]  /*6c80*/  @!P3 LDG.E.64 R6, desc[UR14][R8.64] ;  /* 0x0000000e0806b981 */ /* 0x000128000c1e1b00 */
[----:B------:R1:W-:Y:S04]  /*6c90*/  STL [R1+0x268], R0 ;  /* 0x0002680001007387 */ /* 0x0003e80000100800 */
[----:B------:R-:W4:Y:S01]  /*6ca0*/  LDL.LU.64 R30, [R1+0x220] ;  /* 0x00022000011e7983 */ /* 0x000f220000300a00 */
[----:B-1----:R-:W-:Y:S01]  /*6cb0*/  HFMA2 R0, -RZ, RZ, 0, 0 ;  /* 0x00000000ff007431 */ /* 0x002fe200000001ff */
[----:B0-----:R-:W-:-:S02]  /*6cc0*/  CS2R R8, SRZ ;  /* 0x0000000000087805 */ /* 0x001fc4000001ff00 */
[----:B---3--:R-:W-:Y:S02]  /*6cd0*/  @!P2 MOV R28, R14 ;  /* 0x0000000e001ca202 */ /* 0x008fe40000000f00 */
[----:B------:R-:W-:Y:S02]  /*6ce0*/  @!P2 MOV R29, R15 ;  /* 0x0000000f001da202 */ /* 0x000fe40000000f00 */
[C---:B------:R-:W-:Y:S02]  /*6cf0*/  LOP3.LUT P2, RZ, R3.reuse, 0x2, RZ, 0xc0, !PT ;  /* 0x0000000203ff7812 */ /* 0x040fe4000784c0ff */
[----:B--2---:R-:W-:Y:S01]  /*6d00*/  @!P1 MOV R17, R24 ;  /* 0x0000001800119202 */ /* 0x004fe20000000f00 */
[----:B------:R-:W-:Y:S01]  /*6d10*/  @!P1 IMAD.MOV.U32 R0, RZ, RZ, R25 ;  /* 0x000000ffff009224 */ /* 0x000fe200078e0019 */
[----:B------:R-:W-:Y:S01]  /*6d20*/  LOP3.LUT P1, RZ, R3, 0x1, RZ, 0xc0, !PT ;  /* 0x0000000103ff7812 */ /* 0x000fe2000782c0ff */
[----:B------:R-:W-:Y:S02]  /*6d30*/  HFMA2 R3, -RZ, RZ, 0, 0 ;  /* 0x00000000ff037431 */ /* 0x000fe400000001ff */
[----:B------:R0:W-:Y:S01]  /*6d40*/  STL [R1+0x25c], R17 ;  /* 0x00025c1101007387 */ /* 0x0001e20000100800 */
[----:B----4-:R-:W-:-:S05]  /*6d50*/  @!P5 IMAD.MOV.U32 R3, RZ, RZ, R18 ;  /* 0x000000ffff03d224 */ /* 0x010fca00078e0012 */
[----:B------:R1:W-:Y:S01]  /*6d60*/  STL [R1+0x254], R3 ;  /* 0x0002540301007387 */ /* 0x0003e20000100800 */
[----:B0-----:R-:W-:Y:S02]  /*6d70*/  HFMA2 R17, -RZ, RZ, 0, 0 ;  /* 0x00000000ff117431 */ /* 0x001fe400000001ff */
[----:B-1----:R-:W-:Y:S01]  /*6d80*/  HFMA2 R3, -RZ, RZ, 0, 0 ;  /* 0x00000000ff037431 */ /* 0x002fe200000001ff */
[----:B------:R-:W-:Y:S01]  /*6d90*/  @!P4 MOV R3, R20 ;  /* 0x000000140003c202 */ /* 0x000fe20000000f00 */
[----:B------:R0:W-:Y:S01]  /*6da0*/  STL.64 [R1+0x1c8], R6 ;  /* 0x0001c80601007387 */ /* 0x0001e20000100a00 */
[----:B------:R-:W-:-:S03]  /*6db0*/  @!P0 MOV R17, R5 ;  /* 0x0000000500118202 */ /* 0x000fc60000000f00 */
[----:B------:R1:W-:Y:S01]  /*6dc0*/  STL [R1+0x24c], R3 ;  /* 0x00024c0301007387 */ /* 0x0003e20000100800 */
[----:B------:R-:W-:-:S03]  /*6dd0*/  @!P3 MOV R8, R7 ;  /* 0x000000070008b202 */ /* 0x000fc60000000f00 */
[----:B------:R-:W2:Y:S04]  /*6de0*/  LDL R5, [R1+0x298] ;  /* 0x0002980001057983 */ /* 0x000ea80000100800 */
[----:B0-----:R-:W3:Y:S04]  /*6df0*/  LDL R7, [R1+0x2a0] ;  /* 0x0002a00001077983 */ /* 0x001ee80000100800 */
[----:B-1----:R-:W4:Y:S04]  /*6e00*/  LDL R3, [R1+0x274] ;  /* 0x0002740001037983 */ /* 0x002f280000100800 */
[----:B------:R0:W-:Y:S02]  /*6e10*/  STL [R1+0x258], R0 ;  /* 0x0002580001007387 */ /* 0x0001e40000100800 */
[----:B0-----:R-:W-:-:S02]  /*6e20*/  MOV R0, RZ ;  /* 0x000000ff00007202 */ /* 0x001fc40000000f00 */
[----:B------:R-:W-:Y:S01]  /*6e30*/  @!P5 MOV R0, R19 ;  /* 0x000000130000d202 */ /* 0x000fe20000000f00 */
[----:B------:R0:W-:Y:S04]  /*6e40*/  STL.64 [R1+0x1c0], R20 ;  /* 0x0001c01401007387 */ /* 0x0001e80000100a00 */
[----:B------:R1:W-:Y:S01]  /*6e50*/  STL [R1+0x250], R0 ;  /* 0x0002500001007387 */ /* 0x0003e20000100800 */
[----:B------:R-:W-:-:S03]  /*6e60*/  @!P3 IMAD.MOV.U32 R9, RZ, RZ, R6 ;  /* 0x000000ffff09b224 */ /* 0x000fc600078e0006 */
[----:B------:R-:W3:Y:S04]  /*6e70*/  LDL R6, [R1+0x2bc] ;  /* 0x0002bc0001067983 */ /* 0x000ee80000100800 */
[----:B0-----:R-:W3:Y:S01]  /*6e80*/  LDL R20, [R1+0x304] ;  /* 0x0003040001147983 */ /* 0x001ee20000100800 */
[----:B-1----:R-:W-:Y:S01]  /*6e90*/  IMAD.MOV.U32 R0, RZ, RZ, RZ ;  /* 0x000000ffff007224 */ /* 0x002fe200078e00ff */
[----:B------:R-:W-:Y:S01]  /*6ea0*/  @!P4 MOV R0, R21 ;  /* 0x000000150000c202 */ /* 0x000fe20000000f00 */
[----:B------:R-:W-:Y:S01]  /*6eb0*/  IMAD.MOV.U32 R21, RZ, RZ, RZ ;  /* 0x000000ffff157224 */ /* 0x000fe200078e00ff */
[----:B------:R-:W-:Y:S01]  /*6ec0*/  @!P0 MOV R21, R4 ;  /* 0x0000000400158202 */ /* 0x000fe20000000f00 */
[----:B------:R-:W-:-:S04]  /*6ed0*/  FMUL.FTZ R4, R17, R17 ;  /* 0x0000001111047220 */ /* 0x000fc80000410000 */
[----:B------:R-:W-:-:S04]  /*6ee0*/  FFMA.FTZ R4, R21, R21, R4 ;  /* 0x0000001515047223 */ /* 0x000fc80000010004 */
[----:B------:R-:W-:Y:S01]  /*6ef0*/  FADD.FTZ R4, RZ, R4 ;  /* 0x00000004ff047221 */ /* 0x000fe20000010000 */
[----:B--2---:R-:W-:Y:S01]  /*6f00*/  FMUL.FTZ R5, R5, R5 ;  /* 0x0000000505057220 */ /* 0x004fe20000410000 */
[----:B----4-:R-:W-:-:S03]  /*6f10*/  FMUL.FTZ R3, R3, R3 ;  /* 0x0000000303037220 */ /* 0x010fc60000410000 */
[----:B------:R-:W-:Y:S02]  /*6f20*/  FFMA.FTZ R5, R33, R33, R5 ;  /* 0x0000002121057223 */ /* 0x000fe40000010005 */
[----:B------:R-:W2:Y:S01]  /*6f30*/  LDL.LU R33, [R1+0x448] ;  /* 0x0004480001217983 */ /* 0x000ea20000300800 */
[----:B---3--:R-:W-:-:S04]  /*6f40*/  FFMA.FTZ R3, R7, R7, R3 ;  /* 0x0000000707037223 */ /* 0x008fc80000010003 */
[----:B------:R-:W-:Y:S02]  /*6f50*/  FADD.FTZ R3, R4, R3 ;  /* 0x0000000304037221 */ /* 0x000fe40000010000 */
[----:B------:R-:W3:Y:S02]  /*6f60*/  LDL R4, [R1+0x29c] ;  /* 0x00029c0001047983 */ /* 0x000ee40000100800 */
[----:B------:R-:W-:Y:S02]  /*6f70*/  FADD.FTZ R3, R3, R5 ;  /* 0x0000000503037221 */ /* 0x000fe40000010000 */
[----:B------:R-:W4:Y:S01]  /*6f80*/  LDL R5, [R1+0x2b8] ;  /* 0x0002b80001057983 */ /* 0x000f220000100800 */
[----:B---3--:R-:W-:-:S04]  /*6f90*/  FMUL.FTZ R4, R4, R4 ;  /* 0x0000000404047220 */ /* 0x008fc80000410000 */
[----:B----4-:R-:W-:Y:S02]  /*6fa0*/  FFMA.FTZ R5, R5, R5, R4 ;  /* 0x0000000505057223 */ /* 0x010fe40000010004 */
        /* <DEDUP_REMOVED lines=9> */
[----:B----4-:R-:W-:-:S04]  /*7040*/  FFMA.FTZ R5, R5, R5, R4 ;  /* 0x0000000505057223 */ /* 0x010fc80000010004 */
[----:B------:R-:W-:Y:S02]  /*7050*/  FADD.FTZ R3, R3, R5 ;  /* 0x0000000503037221 */ /* 0x000fe40000010000 */
[----:B------:R-:W3:Y:S01]  /*7060*/  LDL R5, [R1+0x300] ;  /* 0x0003000001057983 */ /* 0x000ee20000100800 */
[----:B------:R-:W-:-:S03]  /*7070*/  FMUL.FTZ R4, R6, R6 ;  /* 0x0000000606047220 */ /* 0x000fc60000410000 */
[----:B--2---:R0:W-:Y:S04]  /*7080*/  STL [R1+0x43c], R33 ;  /* 0x00043c2101007387 */ /* 0x0041e80000100800 */
[----:B------:R-:W2:Y:S01]  /*7090*/  LDL R6, [R1+0x3c0] ;  /* 0x0003c00001067983 */ /* 0x000ea20000100800 */
[----:B---3--:R-:W-:-:S03]  /*70a0*/  FFMA.FTZ R5, R5, R5, R4 ;  /* 0x0000000505057223 */ /* 0x008fc60000010004 */
[----:B------:R-:W3:Y:S01]  /*70b0*/  LDL R4, [R1+0x270] ;  /* 0x0002700001047983 */ /* 0x000ee20000100800 */
[----:B------:R-:W-:Y:S01]  /*70c0*/  FADD.FTZ R3, R3, R5 ;  /* 0x0000000503037221 */ /* 0x000fe20000010000 */
[----:B---3--:R-:W-:-:S04]  /*70d0*/  FMUL.FTZ R4, R4, R4 ;  /* 0x0000000404047220 */ /* 0x008fc80000410000 */
[----:B------:R-:W-:Y:S02]  /*70e0*/  FFMA.FTZ R5, R20, R20, R4 ;  /* 0x0000001414057223 */ /* 0x000fe40000010004 */
[----:B------:R-:W3:Y:S02]  /*70f0*/  LDL R4, [R1+0x23c] ;  /* 0x00023c0001047983 */ /* 0x000ee40000100800 */
[----:B------:R-:W-:Y:S02]  /*7100*/  FADD.FTZ R3, R3, R5 ;  /* 0x0000000503037221 */ /* 0x000fe40000010000 */
[----:B------:R-:W4:Y:S04]  /*7110*/  LDL R5, [R1+0x370] ;  /* 0x0003700001057983 */ /* 0x000f280000100800 */
[----:B------:R-:W2:Y:S01]  /*7120*/  LDL R20, [R1+0x3b0] ;  /* 0x0003b00001147983 */ /* 0x000ea20000100800 */
        /* <DEDUP_REMOVED lines=10> */
[----:B0-----:R-:W4:Y:S01]  /*71d0*/  LDL R33, [R1+0x3d8] ;  /* 0x0003d80001217983 */ /* 0x001f220000100800 */
[----:B---3--:R-:W-:-:S04]  /*71e0*/  FFMA.FTZ R5, R5, R5, R4 ;  /* 0x0000000505057223 */ /* 0x008fc80000010004 */
[----:B------:R-:W-:Y:S02]  /*71f0*/  FADD.FTZ R3, R3, R5 ;  /* 0x0000000503037221 */ /* 0x000fe40000010000 */
[----:B------:R-:W3:Y:S01]  /*7200*/  LDL R5, [R1+0x3cc] ;  /* 0x0003cc0001057983 */ /* 0x000ee20000100800 */
[----:B------:R-:W-:-:S04]  /*7210*/  FMUL.FTZ R4, R35, R35 ;  /* 0x0000002323047220 */ /* 0x000fc80000410000 */
        /* <DEDUP_REMOVED lines=8> */
[----:B---3--:R-:W-:Y:S01]  /*72a0*/  FFMA.FTZ R5, R5, R5, R4 ;  /* 0x0000000505057223 */ /* 0x008fe20000010004 */
[----:B------:R-:W-:-:S03]  /*72b0*/  FMUL.FTZ R4, R16, R16 ;  /* 0x0000001010047220 */ /* 0x000fc60000410000 */
[----:B------:R-:W-:Y:S01]  /*72c0*/  FADD.FTZ R3, R3, R5 ;  /* 0x0000000503037221 */ /* 0x000fe20000010000 */
[----:B----4-:R-:W-:Y:S01]  /*72d0*/  FFMA.FTZ R5, R33, R33, R4 ;  /* 0x0000002121057223 */ /* 0x010fe20000010004 */
[----:B------:R-:W-:Y:S01]  /*72e0*/  FMUL.FTZ R4, R36, R36 ;  /* 0x0000002424047220 */ /* 0x000fe20000410000 */
[----:B------:R-:W3:Y:S02]  /*72f0*/  LDL R33, [R1+0x36c] ;  /* 0x00036c0001217983 */ /* 0x000ee40000100800 */
[----:B------:R-:W-:Y:S01]  /*7300*/  FADD.FTZ R3, R3, R5 ;  /* 0x0000000503037221 */ /* 0x000fe20000010000 */
[----:B--2---:R-:W-:Y:S02]  /*7310*/  FFMA.FTZ R5, R6, R6, R4 ;  /* 0x0000000606057223 */ /* 0x004fe40000010004 */
[----:B------:R-:W2:Y:S02]  /*7320*/  LDL R6, [R1+0x360] ;  /* 0x0003600001067983 */ /* 0x000ea40000100800 */
[----:B------:R-:W-:-:S02]  /*7330*/  FADD.FTZ R3, R3, R5 ;  /* 0x0000000503037221 */ /* 0x000fc40000010000 */
[----:B------:R-:W4:Y:S01]  /*7340*/  LDL R5, [R1+0x3b8] ;  /* 0x0003b80001057983 */ /* 0x000f220000100800 */
[----:B------:R-:W-:-:S04]  /*7350*/  FMUL.FTZ R4, R40, R40 ;  /* 0x0000002828047220 */ /* 0x000fc80000410000 */
[----:B----4-:R-:W-:-:S04]  /*7360*/  FFMA.FTZ R5, R5, R5, R4 ;  /* 0x0000000505057223 */ /* 0x010fc80000010004 */
[----:B------:R-:W-:Y:S02]  /*7370*/  FADD.FTZ R3, R3, R5 ;  /* 0x0000000503037221 */ /* 0x000fe40000010000 */
[----:B------:R-:W4:Y:S01]  /*7380*/  LDL R5, [R1+0x3b4] ;  /* 0x0003b40001057983 */ /* 0x000f220000100800 */
[----:B------:R-:W-:-:S03]  /*7390*/  FMUL.FTZ R4, R20, R20 ;  /* 0x0000001414047220 */ /* 0x000fc60000410000 */
[----:B------:R-:W2:Y:S01]  /*73a0*/  LDL R20, [R1+0x364] ;  /* 0x0003640001147983 */ /* 0x000ea20000100800 */
[----:B----4-:R-:W-:-:S04]  /*73b0*/  FFMA.FTZ R5, R5, R5, R4 ;  /* 0x0000000505057223 */ /* 0x010fc80000010004 */
[----:B------:R-:W-:Y:S02]  /*73c0*/  FADD.FTZ R3, R3, R5 ;  /* 0x0000000503037221 */ /* 0x000fe40000010000 */
[----:B------:R-:W4:Y:S01]  /*73d0*/  LDL R5, [R1+0x3a8] ;  /* 0x0003a80001057983 */ /* 0x000f220000100800 */
[----:B------:R-:W-:-:S04]  /*73e0*/  FMUL.FTZ R4, R41, R41 ;  /* 0x0000002929047220 */ /* 0x000fc80000410000 */
[----:B----4-:R-:W-:Y:S02]  /*73f0*/  FFMA.FTZ R5, R5, R5, R4 ;  /* 0x0000000505057223 */ /* 0x010fe40000010004 */
[----:B------:R-:W4:Y:S02]  /*7400*/  LDL R4, [R1+0x3a0] ;  /* 0x0003a00001047983 */ /* 0x000f240000100800 */
[----:B------:R-:W-:Y:S02]  /*7410*/  FADD.FTZ R3, R3, R5 ;  /* 0x0000000503037221 */ /* 0x000fe40000010000 */
[----:B------:R-:W3:Y:S01]  /*7420*/  LDL R5, [R1+0x3a4] ;  /* 0x0003a40001057983 */ /* 0x000ee20000100800 */
[----:B----4-:R-:W-:-:S04]  /*7430*/  FMUL.FTZ R4, R4, R4 ;  /* 0x0000000404047220 */ /* 0x010fc80000410000 */
[----:B---3--:R-:W-:Y:S02]  /*7440*/  FFMA.FTZ R5, R5, R5, R4 ;  /* 0x0000000505057223 */ /* 0x008fe40000010004 */
        /* <DEDUP_REMOVED lines=26> */
[----:B------:R-:W-:Y:S01]  /*75f0*/  FADD.FTZ R3, R3, R5 ;  /* 0x0000000503037221 */ /* 0x000fe20000010000 */
[----:B---3--:R-:W-:-:S04]  /*7600*/  FMUL.FTZ R4, R4, R4 ;  /* 0x0000000404047220 */ /* 0x008fc80000410000 */
[----:B------:R-:W-:Y:S01]  /*7610*/  FFMA.FTZ R5, R33, R33, R4 ;  /* 0x0000002121057223 */ /* 0x000fe20000010004 */
[----:B--2---:R-:W-:Y:S01]  /*7620*/  FMUL.FTZ R4, R6, R6 ;  /* 0x0000000606047220 */ /* 0x004fe20000410000 */
[----:B------:R-:W2:Y:S02]  /*7630*/  LDL R33, [R1+0x31c] ;  /* 0x00031c0001217983 */ /* 0x000ea40000100800 */
[----:B------:R-:W-:Y:S01]  /*7640*/  FADD.FTZ R3, R3, R5 ;  /* 0x0000000503037221 */ /* 0x000fe20000010000 */
[----:B------:R-:W-:Y:S01]  /*7650*/  FFMA.FTZ R5, R20, R20, R4 ;  /* 0x0000001414057223 */ /* 0x000fe20000010004 */
[----:B------:R-:W3:Y:S04]  /*7660*/  LDL R6, [R1+0x310] ;  /* 0x0003100001067983 */ /* 0x000ee80000100800 */
[----:B------:R-:W4:Y:S01]  /*7670*/  LDL R4, [R1+0x358] ;  /* 0x0003580001047983 */ /* 0x000f220000100800 */
[----:B------:R-:W-:-:S03]  /*7680*/  FADD.FTZ R3, R3, R5 ;  /* 0x0000000503037221 */ /* 0x000fc60000010000 */
[----:B------:R-:W2:Y:S04]  /*7690*/  LDL R5, [R1+0x35c] ;  /* 0x00035c0001057983 */ /* 0x000ea80000100800 */
[----:B------:R-:W3:Y:S01]  /*76a0*/  LDL R20, [R1+0x314] ;  /* 0x0003140001147983 */ /* 0x000ee20000100800 */
[----:B----4-:R-:W-:-:S04]  /*76b0*/  FMUL.FTZ R4, R4, R4 ;  /* 0x0000000404047220 */ /* 0x010fc80000410000 */
[----:B--2---:R-:W-:Y:S02]  /*76c0*/  FFMA.FTZ R5, R5, R5, R4 ;  /* 0x0000000505057223 */ /* 0x004fe40000010004 */
[----:B------:R-:W2:Y:S02]  /*76d0*/  LDL R4, [R1+0x350] ;  /* 0x0003500001047983 */ /* 0x000ea40000100800 */
[----:B------:R-:W-:Y:S02]  /*76e0*/  FADD.FTZ R3, R3, R5 ;  /* 0x0000000503037221 */ /* 0x000fe40000010000 */
[----:B------:R-:W4:Y:S01]  /*76f0*/  LDL R5, [R1+0x354] ;  /* 0x0003540001057983 */ /* 0x000f220000100800 */
[----:B--2---:R-:W-:-:S04]  /*7700*/  FMUL.FTZ R4, R4, R4 ;  /* 0x0000000404047220 */ /* 0x004fc80000410000 */
[----:B----4-:R-:W-:Y:S02]  /*7710*/  FFMA.FTZ R5, R5, R5, R4 ;  /* 0x0000000505057223 */ /* 0x010fe40000010004 */
        /* <DEDUP_REMOVED lines=31> */
[----:B------:R-:W-:Y:S01]  /*7910*/  FADD.FTZ R3, R3, R5 ;  /* 0x0000000503037221 */ /* 0x000fe20000010000 */
[----:B--2---:R-:W-:-:S04]  /*7920*/  FMUL.FTZ R4, R4, R4 ;  /* 0x0000000404047220 */ /* 0x004fc80000410000 */
[----:B------:R-:W-:Y:S01]  /*7930*/  FFMA.FTZ R5, R33, R33, R4 ;  /* 0x0000002121057223 */ /* 0x000fe20000010004 */
[----:B---3--:R-:W-:Y:S01]  /*7940*/  FMUL.FTZ R4, R6, R6 ;  /* 0x0000000606047220 */ /* 0x008fe20000410000 */
[----:B------:R0:W-:Y:S02]  /*7950*/  STL.64 [R1+0x1a8], R14 ;  /* 0x0001a80e01007387 */ /* 0x0001e40000100a00 */
[----:B------:R-:W-:Y:S01]  /*7960*/  FADD.FTZ R3, R3, R5 ;  /* 0x0000000503037221 */ /* 0x000fe20000010000 */
[----:B------:R-:W-:Y:S01]  /*7970*/  FFMA.FTZ R5, R20, R20, R4 ;  /* 0x0000001414057223 */ /* 0x000fe20000010004 */
[----:B------:R-:W-:Y:S01]  /*7980*/  LOP3.LUT P3, RZ, R2, 0x20000000, RZ, 0xc0, !PT ;  /* 0x2000000002ff7812 */ /* 0x000fe2000786c0ff */
[----:B------:R-:W2:Y:S02]  /*7990*/  LDL R4, [R1+0x308] ;  /* 0x0003080001047983 */ /* 0x000ea40000100800 */
[----:B------:R-:W-:Y:S02]  /*79a0*/  FADD.FTZ R3, R3, R5 ;  /* 0x0000000503037221 */ /* 0x000fe40000010000 */
[----:B------:R-:W3:Y:S01]  /*79b0*/  LDL R5, [R1+0x30c] ;  /* 0x00030c0001057983 */ /* 0x000ee20000100800 */
[----:B0-----:R-:W-:-:S03]  /*79c0*/  CS2R R14, SRZ ;  /* 0x00000000000e7805 */ /* 0x001fc6000001ff00 */
[----:B------:R0:W-:Y:S01]  /*79d0*/  STL [R1+0x248], R0 ;  /* 0x0002480001007387 */ /* 0x0001e20000100800 */
[----:B------:R-:W-:-:S03]  /*79e0*/  LOP3.LUT P5, RZ, R2, 0x80000000, RZ, 0xc0, !PT ;  /* 0x8000000002ff7812 */ /* 0x000fc600078ac0ff */
[----:B------:R1:W-:Y:S04]  /*79f0*/  STL.64 [R1+0x1a0], R12 ;  /* 0x0001a00c01007387 */ /* 0x0003e80000100a00 */
[----:B------:R-:W4:Y:S04]  /*7a00*/  @!P1 LDG.E.64 R14, desc[UR14][R26.64] ;  /* 0x0000000e1a0e9981 */ /* 0x000f28000c1e1b00 */
[----:B------:R1:W-:Y:S04]  /*7a10*/  STL.64 [R1+0x1b0], R24 ;  /* 0x0001b01801007387 */ /* 0x0003e80000100a00 */
[----:B------:R1:W-:Y:S04]  /*7a20*/  STL.64 [R1+0x1b8], R18 ;  /* 0x0001b81201007387 */ /* 0x0003e80000100a00 */
[----:B------:R-:W3:Y:S04]  /*7a30*/  LDL.LU.64 R26, [R1+0x210] ;  /* 0x00021000011a7983 */ /* 0x000ee80000300a00 */
[----:B------:R-:W3:Y:S04]  /*7a40*/  LDL R33, [R1+0x290] ;  /* 0x0002900001217983 */ /* 0x000ee80000100800 */
[----:B------:R-:W3:Y:S04]  /*7a50*/  LDL R6, [R1+0x294] ;  /* 0x0002940001067983 */ /* 0x000ee80000100800 */
[----:B------:R-:W3:Y:S01]  /*7a60*/  LDL R20, [R1+0x288] ;  /* 0x0002880001147983 */ /* 0x000ee20000100800 */
[----:B--2---:R-:W-:Y:S01]  /*7a70*/  FMUL.FTZ R4, R4, R4 ;  /* 0x0000000404047220 */ /* 0x004fe20000410000 */
[----:B0-----:R-:W-:Y:S01]  /*7a80*/  IMAD.MOV.U32 R0, RZ, RZ, RZ ;  /* 0x000000ffff007224 */ /* 0x001fe200078e00ff */
[----:B----4-:R-:W-:-:S02]  /*7a90*/  @!P1 MOV R39, R14 ;  /* 0x0000000e00279202 */ /* 0x010fc40000000f00 */
[----:B---3--:R-:W-:Y:S01]  /*7aa0*/  FFMA.FTZ R5, R5, R5, R4 ;  /* 0x0000000505057223 */ /* 0x008fe20000010004 */
[----:B------:R0:W-:Y:S04]  /*7ab0*/  STL.64 [R1+0x1d8], R14 ;  /* 0x0001d80e01007387 */ /* 0x0001e80000100a00 */
[----:B------:R-:W2:Y:S01]  /*7ac0*/  LDL R4, [R1+0x2f8] ;  /* 0x0002f80001047983 */ /* 0x000ea20000100800 */
[----:B------:R-:W-:-:S03]  /*7ad0*/  FADD.FTZ R3, R3, R5 ;  /* 0x0000000503037221 */ /* 0x000fc60000010000 */
[----:B------:R-:W3:Y:S01]  /*7ae0*/  LDL R5, [R1+0x2fc] ;  /* 0x0002fc0001057983 */ /* 0x000ee20000100800 */
[----:B-1----:R-:W-:Y:S02]  /*7af0*/  CS2R R12, SRZ ;  /* 0x00000000000c7805 */ /* 0x002fe4000001ff00 */
[----:B------:R-:W-:Y:S02]  /*7b00*/  @!P1 MOV R0, R15 ;  /* 0x0000000f00009202 */ /* 0x000fe40000000f00 */
[----:B------:R-:W-:Y:S01]  /*7b10*/  CS2R R24, SRZ ;  /* 0x0000000000187805 */ /* 0x000fe2000001ff00 */
[----:B------:R-:W4:Y:S01]  /*7b20*/  LDL.LU.64 R18, [R1+0x218] ;  /* 0x0002180001127983 */ /* 0x000f220000300a00 */
[----:B--2---:R-:W-:-:S03]  /*7b30*/  FMUL.FTZ R4, R4, R4 ;  /* 0x0000000404047220 */ /* 0x004fc60000410000 */
[----:B------:R-:W2:Y:S01]  /*7b40*/  @!P2 LDG.E.64 R12, desc[UR14][R10.64] ;  /* 0x0000000e0a0ca981 */ /* 0x000ea2000c1e1b00 */
[----:B---3--:R-:W-:-:S03]  /*7b50*/  FFMA.FTZ R5, R5, R5, R4 ;  /* 0x0000000505057223 */ /* 0x008fc60000010004 */
[----:B------:R-:W3:Y:S01]  /*7b60*/  LDL R4, [R1+0x2f0] ;  /* 0x0002f00001047983 */ /* 0x000ee20000100800 */
[----:B------:R-:W-:-:S03]  /*7b70*/  FADD.FTZ R3, R3, R5 ;  /* 0x0000000503037221 */ /* 0x000fc60000010000 */
        /* <DEDUP_REMOVED lines=21> */
[----:B0-----:R-:W-:-:S06]  /*7cd0*/  CS2R R14, SRZ ;  /* 0x00000000000e7805 */ /* 0x001fcc000001ff00 */
[----:B------:R0:W4:Y:S02]  /*7ce0*/  @!P3 LDG.E.64 R14, desc[UR14][R26.64] ;  /* 0x0000000e1a0eb981 */ /* 0x000124000c1e1b00 */
[----:B0-----:R-:W-:-:S06]  /*7cf0*/  CS2R R26, SRZ ;  /* 0x00000000001a7805 */ /* 0x001fcc000001ff00 */
[----:B------:R-:W4:Y:S01]  /*7d00*/  @!P5 LDG.E.64 R26, desc[UR14][R42.64] ;  /* 0x0000000e2a1ad981 */ /* 0x000f22000c1e1b00 */
[C---:B------:R-:W-:Y:S01]  /*7d10*/  LOP3.LUT P1, RZ, R2.reuse, 0x8000000, RZ, 0xc0, !PT ;  /* 0x0800000002ff7812 */ /* 0x040fe2000782c0ff */
[----:B------:R-:W-:Y:S02]  /*7d20*/  HFMA2 R11, -RZ, RZ, 0, 0 ;  /* 0x00000000ff0b7431 */ /* 0x000fe400000001ff */
[----:B------:R-:W-:Y:S01]  /*7d30*/  IMAD.MOV.U32 R10, RZ, RZ, RZ ;  /* 0x000000ffff0a7224 */ /* 0x000fe200078e00ff */
[----:B------:R-:W-:Y:S01]  /*7d40*/  LOP3.LUT P4, RZ, R2, 0x40000000, RZ, 0xc0, !PT ;  /* 0x4000000002ff7812 */ /* 0x000fe2000788c0ff */
[----:B------:R-:W-:Y:S04]  /*7d50*/  STL [R1+0x3f4], R2 ;  /* 0x0003f40201007387 */ /* 0x000fe80000100800 */
[----:B------:R-:W4:Y:S04]  /*7d60*/  LDL R42, [R1+0x258] ;  /* 0x00025800012a7983 */ /* 0x000f280000100800 */
[----:B------:R0:W4:Y:S01]  /*7d70*/  @!P1 LDG.E.64 R24, desc[UR14][R30.64] ;  /* 0x0000000e1e189981 */ /* 0x000122000c1e1b00 */
[----:B---3--:R-:W-:-:S03]  /*7d80*/  FMUL.FTZ R4, R4, R4 ;  /* 0x0000000404047220 */ /* 0x008fc60000410000 */
[----:B--2---:R-:W-:Y:S01]  /*7d90*/  STL.64 [R1+0x1d0], R12 ;  /* 0x0001d00c01007387 */ /* 0x004fe20000100a00 */
[----:B----4-:R-:W-:-:S03]  /*7da0*/  FFMA.FTZ R5, R5, R5, R4 ;  /* 0x0000000505057223 */ /* 0x010fc60000010004 */
[----:B------:R-:W2:Y:S04]  /*7db0*/  LDL R43, [R1+0x25c] ;  /* 0x00025c00012b7983 */ /* 0x000ea80000100800 */
[----:B------:R-:W3:Y:S01]  /*7dc0*/  LDL R4, [R1+0x2c0] ;  /* 0x0002c00001047983 */ /* 0x000ee20000100800 */
[----:B------:R-:W-:-:S03]  /*7dd0*/  FADD.FTZ R3, R3, R5 ;  /* 0x0000000503037221 */ /* 0x000fc60000010000 */
[----:B------:R-:W4:Y:S04]  /*7de0*/  LDL R5, [R1+0x2c4] ;  /* 0x0002c40001057983 */ /* 0x000f280000100800 */
[----:B------:R1:W-:Y:S04]  /*7df0*/  STL [R1+0x3fc], R26 ;  /* 0x0003fc1a01007387 */ /* 0x0003e80000100800 */
[----:B-1----:R-:W2:Y:S04]  /*7e00*/  LDL R26, [R1+0x280] ;  /* 0x00028000011a7983 */ /* 0x002ea80000100800 */
[----:B------:R1:W-:Y:S01]  /*7e10*/  STL [R1+0x3f8], R27 ;  /* 0x0003f81b01007387 */ /* 0x0003e20000100800 */
[----:B------:R-:W-:-:S02]  /*7e20*/  @!P2 MOV R11, R12 ;  /* 0x0000000c000ba202 */ /* 0x000fc40000000f00 */
[----:B------:R-:W-:Y:S01]  /*7e30*/  @!P2 MOV R10, R13 ;  /* 0x0000000d000aa202 */ /* 0x000fe20000000f00 */
[----:B---3--:R-:W-:Y:S01]  /*7e40*/  FMUL.FTZ R4, R4, R4 ;  /* 0x0000000404047220 */ /* 0x008fe20000410000 */
[----:B-1----:R-:W3:Y:S03]  /*7e50*/  LDL R27, [R1+0x278] ;  /* 0x00027800011b7983 */ /* 0x002ee60000100800 */
[----:B----4-:R-:W-:Y:S02]  /*7e60*/  FFMA.FTZ R5, R5, R5, R4 ;  /* 0x0000000505057223 */ /* 0x010fe40000010004 */
[----:B------:R-:W4:Y:S02]  /*7e70*/  LDL R4, [R1+0x2a8] ;  /* 0x0002a80001047983 */ /* 0x000f240000100800 */
[----:B------:R-:W-:Y:S02]  /*7e80*/  FADD.FTZ R3, R3, R5 ;  /* 0x0000000503037221 */ /* 0x000fe40000010000 */
[----:B------:R-:W2:Y:S01]  /*7e90*/  LDL R5, [R1+0x2ac] ;  /* 0x0002ac0001057983 */ /* 0x000ea20000100800 */
[----:B------:R-:W-:-:S03]  /*7ea0*/  LOP3.LUT P2, RZ, R2, 0x10000000, RZ, 0xc0, !PT ;  /* 0x1000000002ff7812 */ /* 0x000fc6000784c0ff */
[----:B------:R-:W3:Y:S01]  /*7eb0*/  LDL R2, [R1+0x268] ;  /* 0x0002680001027983 */ /* 0x000ee20000100800 */
[----:B0-----:R-:W-:Y:S02]  /*7ec0*/  CS2R R30, SRZ ;  /* 0x00000000001e7805 */ /* 0x001fe4000001ff00 */
[----:B------:R-:W-:Y:S01]  /*7ed0*/  @!P1 IMAD.MOV.U32 R30, RZ, RZ, R24 ;  /* 0x000000ffff1e9224 */ /* 0x000fe200078e0018 */
[----:B------:R-:W-:Y:S01]  /*7ee0*/  @!P1 MOV R31, R25 ;  /* 0x00000019001f9202 */ /* 0x000fe20000000f00 */
[----:B------:R0:W-:Y:S01]  /*7ef0*/  STL.64 [R1+0x1e0], R24 ;  /* 0x0001e01801007387 */ /* 0x0001e20000100a00 */
[----:B------:R-:W-:-:S06]  /*7f00*/  CS2R R12, SRZ ;  /* 0x00000000000c7805 */ /* 0x000fcc000001ff00 */
[----:B------:R-:W3:Y:S01]  /*7f10*/  @!P2 LDG.E.64 R12, desc[UR14][R18.64] ;  /* 0x0000000e120ca981 */ /* 0x000ee2000c1e1b00 */
[----:B0-----:R-:W-:-:S03]  /*7f20*/  CS2R R24, SRZ ;  /* 0x0000000000187805 */ /* 0x001fc6000001ff00 */
[----:B------:R-:W3:Y:S04]  /*7f30*/  LDL R18, [R1+0x248] ;  /* 0x0002480001127983 */ /* 0x000ee80000100800 */
[----:B------:R-:W3:Y:S04]  /*7f40*/  @!P4 LDG.E.64 R24, desc[UR14][R44.64] ;  /* 0x0000000e2c18c981 */ /* 0x000ee8000c1e1b00 */
[----:B------:R-:W3:Y:S04]  /*7f50*/  LDL R19, [R1+0x24c] ;  /* 0x00024c0001137983 */ /* 0x000ee80000100800 */
[----:B------:R-:W3:Y:S04]  /*7f60*/  LDL R44, [R1+0x250] ;  /* 0x00025000012c7983 */ /* 0x000ee80000100800 */
[----:B------:R-:W3:Y:S04]  /*7f70*/  LDL R45, [R1+0x254] ;  /* 0x00025400012d7983 */ /* 0x000ee80000100800 */
[----:B------:R0:W-:Y:S04]  /*7f80*/  STL [R1+0x28c], R22 ;  /* 0x00028c1601007387 */ /* 0x0001e80000100800 */
[----:B------:R1:W-:Y:S01]  /*7f90*/  STL [R1+0x284], R23 ;  /* 0x0002841701007387 */ /* 0x0003e20000100800 */
[----:B----4-:R-:W-:-:S04]  /*7fa0*/  FMUL.FTZ R4, R4, R4 ;  /* 0x0000000404047220 */ /* 0x010fc80000410000 */
[----:B--2---:R-:W-:Y:S01]  /*7fb0*/  FFMA.FTZ R5, R5, R5, R4 ;  /* 0x0000000505057223 */ /* 0x004fe20000010004 */
[----:B------:R-:W-:Y:S02]  /*7fc0*/  FMUL.FTZ R4, R33, R33 ;  /* 0x0000002121047220 */ /* 0x000fe40000410000 */
[----:B------:R-:W2:Y:S01]  /*7fd0*/  LDL R33, [R1+0x274] ;  /* 0x0002740001217983 */ /* 0x000ea20000100800 */
[----:B------:R-:W-:Y:S01]  /*7fe0*/  FADD.FTZ R3, R3, R5 ;  /* 0x0000000503037221 */ /* 0x000fe20000010000 */
[----:B------:R-:W-:Y:S01]  /*7ff0*/  FFMA.FTZ R5, R6, R6, R4 ;  /* 0x0000000606057223 */ /* 0x000fe20000010004 */
[----:B------:R-:W-:-:S03]  /*8000*/  FMUL.FTZ R4, R20, R20 ;  /* 0x0000001414047220 */ /* 0x000fc60000410000 */
[----:B------:R-:W-:Y:S01]  /*8010*/  FADD.FTZ R3, R3, R5 ;  /* 0x0000000503037221 */ /* 0x000fe20000010000 */
[----:B------:R-:W-:Y:S01]  /*8020*/  FFMA.FTZ R5, R22, R22, R4 ;  /* 0x0000001616057223 */ /* 0x000fe20000010004 */
[----:B------:R-:W-:Y:S01]  /*8030*/  FMUL.FTZ R4, R26, R26 ;  /* 0x0000001a1a047220 */ /* 0x000fe20000410000 */
[----:B0-----:R-:W4:Y:S02]  /*8040*/  LDL.LU R22, [R1+0x444] ;  /* 0x0004440001167983 */ /* 0x001f240000300800 */
[----:B------:R-:W-:Y:S01]  /*8050*/  FADD.FTZ R3, R3, R5 ;  /* 0x0000000503037221 */ /* 0x000fe20000010000 */
[----:B------:R-:W-:Y:S02]  /*8060*/  FFMA.FTZ R5, R23, R23, R4 ;  /* 0x0000001717057223 */ /* 0x000fe40000010004 */
[----:B-1----:R-:W4:Y:S01]  /*8070*/  LDL.LU R23, [R1+0x440] ;  /* 0x0004400001177983 */ /* 0x002f220000300800 */
[----:B---3--:R-:W-:Y:S01]  /*8080*/  FMUL.FTZ R4, R27, R27 ;  /* 0x0000001b1b047220 */ /* 0x008fe20000410000 */
[----:B------:R-:W-:-:S03]  /*8090*/  FADD.FTZ R3, R3, R5 ;  /* 0x0000000503037221 */ /* 0x000fc60000010000 */
[----:B------:R-:W-:Y:S01]  /*80a0*/  FFMA.FTZ R5, R38, R38, R4 ;  /* 0x0000002626057223 */ /* 0x000fe20000010004 */
[----:B------:R-:W-:-:S03]  /*80b0*/  FMUL.FTZ R4, R2, R2 ;  /* 0x0000000202047220 */ /* 0x000fc60000410000 */
[----:B------:R-:W-:Y:S01]  /*80c0*/  FADD.FTZ R3, R3, R5 ;  /* 0x0000000503037221 */ /* 0x000fe20000010000 */
        /* <DEDUP_REMOVED lines=24> */
[----:B------:R-:W-:Y:S02]  /*8250*/  HFMA2 R3, -RZ, RZ, 0, 0 ;  /* 0x00000000ff037431 */ /* 0x000fe400000001ff */
[----:B------:R-:W-:Y:S01]  /*8260*/  FFMA.FTZ R5, R30, R30, R5 ;  /* 0x0000001e1e057223 */ /* 0x000fe20000010005 */
[----:B------:R0:W-:Y:S01]  /*8270*/  STL [R1+0x27c], R38 ;  /* 0x00027c2601007387 */ /* 0x0001e20000100800 */
[----:B------:R-:W-:Y:S02]  /*8280*/  @!P2 IMAD.MOV.U32 R3, RZ, RZ, R13 ;  /* 0x000000ffff03a224 */ /* 0x000fe400078e000d */
[----:B------:R-:W-:Y:S01]  /*8290*/  FADD.FTZ R4, R4, R5 ;  /* 0x0000000504047221 */ /* 0x000fe20000010000 */
[----:B------:R-:W-:Y:S01]  /*82a0*/  STL [R1+0x264], R28 ;  /* 0x0002641c01007387 */ /* 0x000fe20000100800 */
[----:B------:R-:W-:Y:S01]  /*82b0*/  FMUL.FTZ R5, R3, R3 ;  /* 0x0000000303057220 */ /* 0x000fe20000410000 */
[----:B0-----:R-:W-:Y:S01]  /*82c0*/  IMAD.MOV.U32 R38, RZ, RZ, RZ ;  /* 0x000000ffff267224 */ /* 0x001fe200078e00ff */
[----:B------:R-:W-:Y:S01]  /*82d0*/  @!P2 MOV R38, R12 ;  /* 0x0000000c0026a202 */ /* 0x000fe20000000f00 */
[----:B------:R0:W-:Y:S04]  /*82e0*/  STL [R1+0x260], R29 ;  /* 0x0002601d01007387 */ /* 0x0001e80000100800 */
[----:B------:R-:W-:Y:S01]  /*82f0*/  FFMA.FTZ R5, R38, R38, R5 ;  /* 0x0000002626057223 */ /* 0x000fe20000010005 */
[----:B0-----:R-:W-:Y:S01]  /*8300*/  CS2R R28, SRZ ;  /* 0x00000000001c7805 */ /* 0x001fe2000001ff00 */
[----:B------:R0:W-:Y:S02]  /*8310*/  STL [R1+0x26c], R37 ;  /* 0x00026c2501007387 */ /* 0x0001e40000100800 */
[----:B0-----:R-:W-:Y:S01]  /*8320*/  IMAD.MOV.U32 R37, RZ, RZ, RZ ;  /* 0x000000ffff257224 */ /* 0x001fe200078e00ff */
[----:B------:R-:W-:-:S02]  /*8330*/  @!P3 MOV R37, R14 ;  /* 0x0000000e0025b202 */ /* 0x000fc40000000f00 */
[----:B------:R-:W-:Y:S02]  /*8340*/  MOV R20, RZ ;  /* 0x000000ff00147202 */ /* 0x000fe40000000f00 */
[----:B------:R-:W-:Y:S01]  /*8350*/  @!P4 MOV R20, R24 ;  /* 0x000000180014c202 */ /* 0x000fe20000000f00 */
[----:B------:R0:W-:Y:S04]  /*8360*/  STL [R1+0x408], R2 ;  /* 0x0004080201007387 */ /* 0x0001e80000100800 */
[----:B0-----:R-:W3:Y:S04]  /*8370*/  LDL R2, [R1+0x2b0] ;  /* 0x0002b00001027983 */ /* 0x001ee80000100800 */
[----:B----4-:R0:W4:Y:S02]  /*8380*/  @!P6 LDG.E.64 R28, desc[UR14][R22.64] ;  /* 0x0000000e161ce981 */ /* 0x010124000c1e1b00 */
[----:B0-----:R-:W-:Y:S01]  /*8390*/  FADD.FTZ R23, R4, R5 ;  /* 0x0000000504177221 */ /* 0x001fe20000010000 */
[----:B------:R-:W-:-:S02]  /*83a0*/  HFMA2 R4, -RZ, RZ, 0, 0 ;  /* 0x00000000ff047431 */ /* 0x000fc400000001ff */
[----:B--2---:R-:W-:Y:S01]  /*83b0*/  FADD.FTZ R7, R7, R33 ;  /* 0x0000002107077221 */ /* 0x004fe20000010000 */
[----:B------:R0:W-:Y:S01]  /*83c0*/  STL [R1+0x404], R27 ;  /* 0x0004041b01007387 */ /* 0x0001e20000100800 */
[----:B------:R-:W-:-:S03]  /*83d0*/  @!P3 MOV R4, R15 ;  /* 0x0000000f0004b202 */ /* 0x000fc60000000f00 */
[----:B------:R-:W-:Y:S02]  /*83e0*/  STL [R1+0x22c], R39 ;  /* 0x00022c2701007387 */ /* 0x000fe40000100800 */
[----:B------:R-:W-:Y:S02]  /*83f0*/  FMUL.FTZ R5, R4, R4 ;  /* 0x0000000404057220 */ /* 0x000fe40000410000 */
[----:B0-----:R-:W2:Y:S02]  /*8400*/  LDL R27, [R1+0x2b8] ;  /* 0x0002b800011b7983 */ /* 0x001ea40000100800 */
[----:B------:R-:W-:Y:S02]  /*8410*/  FFMA.FTZ R5, R37, R37, R5 ;  /* 0x0000002525057223 */ /* 0x000fe40000010005 */
[----:B------:R0:W-:Y:S02]  /*8420*/  STL [R1+0x438], R39 ;  /* 0x0004382701007387 */ /* 0x0001e40000100800 */
[----:B------:R-:W-:Y:S01]  /*8430*/  FADD.FTZ R23, R23, R5 ;  /* 0x0000000517177221 */ /* 0x000fe20000010000 */
[----:B------:R-:W-:Y:S01]  /*8440*/  HFMA2 R5, -RZ, RZ, 0, 0 ;  /* 0x00000000ff057431 */ /* 0x000fe200000001ff */
[----:B------:R-:W4:Y:S04]  /*8450*/  LDL R22, [R1+0x2a4] ;  /* 0x0002a40001167983 */ /* 0x000f280000100800 */
[----:B------:R-:W-:Y:S01]  /*8460*/  STL [R1+0x228], R0 ;  /* 0x0002280001007387 */ /* 0x000fe20000100800 */
[----:B------:R-:W-:-:S03]  /*8470*/  @!P4 IMAD.MOV.U32 R5, RZ, RZ, R25 ;  /* 0x000000ffff05c224 */ /* 0x000fc600078e0019 */
[----:B0-----:R-:W4:Y:S01]  /*8480*/  LDL R39, [R1+0x2c8] ;  /* 0x0002c80001277983 */ /* 0x001f220000100800 */
[----:B------:R-:W-:-:S03]  /*8490*/  FMUL.FTZ R6, R5, R5 ;  /* 0x0000000505067220 */ /* 0x000fc60000410000 */
[----:B------:R0:W-:Y:S01]  /*84a0*/  STL [R1+0x400], R26 ;  /* 0x0004001a01007387 */ /* 0x0001e20000100800 */
[----:B------:R-:W-:-:S03]  /*84b0*/  FFMA.FTZ R6, R20, R20, R6 ;  /* 0x0000001414067223 */ /* 0x000fc60000010006 */
[----:B------:R1:W-:Y:S01]  /*84c0*/  STL [R1+0x434], R0 ;  /* 0x0004340001007387 */ /* 0x0003e20000100800 */
[----:B------:R-:W-:Y:S01]  /*84d0*/  FADD.FTZ R23, R23, R6 ;  /* 0x0000000617177221 */ /* 0x000fe20000010000 */
[----:B------:R-:W-:Y:S02]  /*84e0*/  FADD.FTZ R6, R21, R17 ;  /* 0x0000001115067221 */ /* 0x000fe40000010000 */
[----:B------:R-:W-:Y:S02]  /*84f0*/  STL [R1+0x234], R11 ;  /* 0x0002340b01007387 */ /* 0x000fe40000100800 */
[----:B------:R-:W-:Y:S02]  /*8500*/  FADD.FTZ R6, RZ, R6 ;  /* 0x00000006ff067221 */ /* 0x000fe40000010000 */
[----:B0-----:R-:W4:Y:S02]  /*8510*/  LDL R26, [R1+0x2cc] ;  /* 0x0002cc00011a7983 */ /* 0x001f240000100800 */
[----:B------:R-:W-:-:S02]  /*8520*/  FADD.FTZ R6, R6, R7 ;  /* 0x0000000706067221 */ /* 0x000fc40000010000 */
[----:B------:R-:W3:Y:S04]  /*8530*/  LDL R7, [R1+0x298] ;  /* 0x0002980001077983 */ /* 0x000ee80000100800 */
[----:B-1----:R-:W4:Y:S04]  /*8540*/  LDL R0, [R1+0x2b4] ;  /* 0x0002b40001007983 */ /* 0x002f280000100800 */
[----:B------:R-:W-:Y:S04]  /*8550*/  STL [R1+0x230], R10 ;  /* 0x0002300a01007387 */ /* 0x000fe80000100800 */
[----:B------:R0:W-:Y:S04]  /*8560*/  STL [R1+0x42c], R10 ;  /* 0x00042c0a01007387 */ /* 0x0001e80000100800 */
[----:B------:R1:W-:Y:S04]  /*8570*/  STL [R1+0x430], R11 ;  /* 0x0004300b01007387 */ /* 0x0003e80000100800 */
[----:B------:R-:W-:Y:S04]  /*8580*/  STL [R1+0x244], R9 ;  /* 0x0002440901007387 */ /* 0x000fe80000100800 */
[----:B0-----:R-:W4:Y:S04]  /*8590*/  LDL R10, [R1+0x300] ;  /* 0x00030000010a7983 */ /* 0x001f280000100800 */
[----:B-1----:R-:W4:Y:S04]  /*85a0*/  LDL R11, [R1+0x2bc] ;  /* 0x0002bc00010b7983 */ /* 0x002f280000100800 */
[----:B------:R-:W-:Y:S04]  /*85b0*/  STL [R1+0x240], R8 ;  /* 0x0002400801007387 */ /* 0x000fe80000100800 */
[----:B------:R0:W-:Y:S04]  /*85c0*/  STL [R1+0x424], R8 ;  /* 0x0004240801007387 */ /* 0x0001e80000100800 */
[----:B------:R1:W-:Y:S04]  /*85d0*/  STL [R1+0x428], R9 ;  /* 0x0004280901007387 */ /* 0x0003e80000100800 */
[----:B------:R1:W-:Y:S04]  /*85e0*/  STL [R1+0x41c], R18 ;  /* 0x00041c1201007387 */ /* 0x0003e80000100800 */
[----:B0-----:R-:W4:Y:S04]  /*85f0*/  LDL R8, [R1+0x304] ;  /* 0x0003040001087983 */ /* 0x001f280000100800 */
[----:B-1----:R-:W4:Y:S04]  /*8600*/  LDL R9, [R1+0x270] ;  /* 0x0002700001097983 */ /* 0x002f280000100800 */
[----:B------:R0:W-:Y:S04]  /*8610*/  STL [R1+0x420], R19 ;  /* 0x0004201301007387 */ /* 0x0001e80000100800 */
[----:B------:R-:W4:Y:S04]  /*8620*/  LDL R18, [R1+0x370] ;  /* 0x0003700001127983 */ /* 0x000f280000100800 */
[----:B------:R1:W-:Y:S04]  /*8630*/  STL [R1+0x414], R44 ;  /* 0x0004142c01007387 */ /* 0x0003e80000100800 */
[----:B0-----:R-:W4:Y:S04]  /*8640*/  LDL R19, [R1+0x23c] ;  /* 0x00023c0001137983 */ /* 0x001f280000100800 */
[----:B------:R0:W-:Y:S04]  /*8650*/  STL [R1+0x418], R45 ;  /* 0x0004182d01007387 */ /* 0x0001e80000100800 */
[----:B-1----:R-:W4:Y:S04]  /*8660*/  LDL R44, [R1+0x374] ;  /* 0x00037400012c7983 */ /* 0x002f280000100800 */
[----:B------:R1:W-:Y:S04]  /*8670*/  STL [R1+0x410], R43 ;  /* 0x0004102b01007387 */ /* 0x0003e80000100800 */
[----:B0-----:R-:W4:Y:S04]  /*8680*/  LDL R45, [R1+0x238] ;  /* 0x00023800012d7983 */ /* 0x001f280000100800 */
[----:B------:R-:W4:Y:S04]  /*8690*/  LDL.LU R33, [R1+0x43c] ;  /* 0x00043c0001217983 */ /* 0x000f280000300800 */
[----:B-1----:R-:W4:Y:S01]  /*86a0*/  LDL R43, [R1+0x3c8] ;  /* 0x0003c800012b7983 */ /* 0x002f220000100800 */
[----:B---3--:R-:W-:-:S03]  /*86b0*/  FADD.FTZ R7, R2, R7 ;  /* 0x0000000702077221 */ /* 0x008fc60000010000 */
[----:B------:R0:W-:Y:S01]  /*86c0*/  STL [R1+0x40c], R42 ;  /* 0x00040c2a01007387 */ /* 0x0001e20000100800 */
[----:B------:R-:W-:-:S03]  /*86d0*/  FADD.FTZ R6, R6, R7 ;  /* 0x0000000706067221 */ /* 0x000fc60000010000 */
[----:B------:R-:W3:Y:S04]  /*86e0*/  LDL R2, [R1+0x3d0] ;  /* 0x0003d00001027983 */ /* 0x000ee80000100800 */
[----:B------:R-:W2:Y:S04]  /*86f0*/  LDL R7, [R1+0x29c] ;  /* 0x00029c0001077983 */ /* 0x000ea80000100800 */
[----:B0-----:R-:W3:Y:S01]  /*8700*/  LDL R42, [R1+0x3cc] ;  /* 0x0003cc00012a7983 */ /* 0x001ee20000100800 */
[----:B--2---:R-:W-:-:S03]  /*8710*/  FADD.FTZ R7, R27, R7 ;  /* 0x000000071b077221 */ /* 0x004fc60000010000 */
[----:B------:R-:W2:Y:S01]  /*8720*/  LDL R27, [R1+0x3d4] ;  /* 0x0003d400011b7983 */ /* 0x000ea20000100800 */
[----:B------:R-:W-:Y:S01]  /*8730*/  FADD.FTZ R6, R6, R7 ;  /* 0x0000000706067221 */ /* 0x000fe20000010000 */
[----:B----4-:R-:W-:Y:S02]  /*8740*/  FADD.FTZ R7, R39, R22 ;  /* 0x0000001627077221 */ /* 0x010fe40000010000 */
[----:B------:R-:W4:Y:S02]  /*8750*/  LDL R39, [R1+0x3b0] ;  /* 0x0003b00001277983 */ /* 0x000f240000100800 */
[----:B------:R-:W-:Y:S01]  /*8760*/  FADD.FTZ R6, R6, R7 ;  /* 0x0000000706067221 */ /* 0x000fe20000010000 */
[----:B------:R-:W-:Y:S01]  /*8770*/  FADD.FTZ R7, R26, R0 ;  /* 0x000000001a077221 */ /* 0x000fe20000010000 */
[----:B------:R-:W4:Y:S04]  /*8780*/  LDL R22, [R1+0x37c] ;  /* 0x00037c0001167983 */ /* 0x000f280000100800 */
[----:B------:R-:W4:Y:S01]  /*8790*/  LDL R26, [R1+0x3d8] ;  /* 0x0003d800011a7983 */ /* 0x000f220000100800 */
[----:B------:R-:W-:Y:S01]  /*87a0*/  FADD.FTZ R6, R6, R7 ;  /* 0x0000000706067221 */ /* 0x000fe20000010000 */
[----:B------:R-:W-:-:S02]  /*87b0*/  FADD.FTZ R7, R10, R11 ;  /* 0x0000000b0a077221 */ /* 0x000fc40000010000 */
[----:B------:R-:W4:Y:S02]  /*87c0*/  LDL R0, [R1+0x3c0] ;  /* 0x0003c00001007983 */ /* 0x000f240000100800 */
[----:B------:R-:W-:Y:S01]  /*87d0*/  FADD.FTZ R6, R6, R7 ;  /* 0x0000000706067221 */ /* 0x000fe20000010000 */
[----:B------:R-:W-:Y:S01]  /*87e0*/  FADD.FTZ R7, R8, R9 ;  /* 0x0000000908077221 */ /* 0x000fe20000010000 */
[----:B------:R-:W4:Y:S03]  /*87f0*/  LDL R11, [R1+0x3b8] ;  /* 0x0003b800010b7983 */ /* 0x000f260000100800 */
        /* <DEDUP_REMOVED lines=8> */
[----:B------:R-:W4:Y:S04]  /*8880*/  LDL R8, [R1+0x3a0] ;  /* 0x0003a00001087983 */ /* 0x000f280000100800 */
[----:B------:R-:W4:Y:S01]  /*8890*/  LDL R19, [R1+0x3a4] ;  /* 0x0003a40001137983 */ /* 0x000f220000100800 */
[----:B------:R-:W-:Y:S01]  /*88a0*/  FADD.FTZ R6, R6, R7 ;  /* 0x0000000706067221 */ /* 0x000fe20000010000 */
[----:B---3--:R-:W-:-:S02]  /*88b0*/  FADD.FTZ R7, R42, R35 ;  /* 0x000000232a077221 */ /* 0x008fc40000010000 */
[----:B------:R-:W3:Y:S04]  /*88c0*/  LDL R18, [R1+0x398] ;  /* 0x0003980001127983 */ /* 0x000ee80000100800 */
[----:B------:R-:W3:Y:S01]  /*88d0*/  LDL R45, [R1+0x39c] ;  /* 0x00039c00012d7983 */ /* 0x000ee20000100800 */
[----:B------:R-:W-:Y:S01]  /*88e0*/  FADD.FTZ R6, R6, R7 ;  /* 0x0000000706067221 */ /* 0x000fe20000010000 */
[----:B------:R-:W-:Y:S02]  /*88f0*/  FADD.FTZ R7, R2, R34 ;  /* 0x0000002202077221 */ /* 0x000fe40000010000 */
[----:B------:R-:W3:Y:S04]  /*8900*/  LDL R44, [R1+0x390] ;  /* 0x00039000012c7983 */ /* 0x000ee80000100800 */
[----:B------:R-:W3:Y:S01]  /*8910*/  LDL R43, [R1+0x394] ;  /* 0x00039400012b7983 */ /* 0x000ee20000100800 */
[----:B------:R-:W-:-:S03]  /*8920*/  FADD.FTZ R6, R6, R7 ;  /* 0x0000000706067221 */ /* 0x000fc60000010000 */
[----:B------:R-:W3:Y:S04]  /*8930*/  LDL R42, [R1+0x388] ;  /* 0x00038800012a7983 */ /* 0x000ee80000100800 */
[----:B------:R-:W3:Y:S01]  /*8940*/  LDL R2, [R1+0x38c] ;  /* 0x00038c0001027983 */ /* 0x000ee20000100800 */
[----:B--2---:R-:W-:-:S03]  /*8950*/  FADD.FTZ R7, R27, R32 ;  /* 0x000000201b077221 */ /* 0x004fc60000010000 */
[----:B------:R-:W2:Y:S01]  /*8960*/  LDL R27, [R1+0x380] ;  /* 0x00038000011b7983 */ /* 0x000ea20000100800 */
[----:B------:R-:W-:Y:S01]  /*8970*/  FADD.FTZ R6, R6, R7 ;  /* 0x0000000706067221 */ /* 0x000fe20000010000 */
[----:B----4-:R-:W-:Y:S02]  /*8980*/  FADD.FTZ R7, R26, R16 ;  /* 0x000000101a077221 */ /* 0x010fe40000010000 */
[----:B------:R-:W2:Y:S02]  /*8990*/  LDL R26, [R1+0x384] ;  /* 0x00038400011a7983 */ /* 0x000ea40000100800 */
[----:B------:R-:W-:Y:S01]  /*89a0*/  FADD.FTZ R6, R6, R7 ;  /* 0x0000000706067221 */ /* 0x000fe20000010000 */
[----:B------:R-:W-:Y:S02]  /*89b0*/  FADD.FTZ R7, R0, R36 ;  /* 0x0000002400077221 */ /* 0x000fe40000010000 */
[----:B------:R-:W4:Y:S02]  /*89c0*/  LDL R0, [R1+0x368] ;  /* 0x0003680001007983 */ /* 0x000f240000100800 */
[----:B------:R-:W-:Y:S01]  /*89d0*/  FADD.FTZ R6, R6, R7 ;  /* 0x0000000706067221 */ /* 0x000fe20000010000 */
[----:B------:R-:W-:-:S02]  /*89e0*/  FADD.FTZ R7, R11, R40 ;  /* 0x000000280b077221 */ /* 0x000fc40000010000 */
[----:B------:R-:W4:Y:S02]  /*89f0*/  LDL R11, [R1+0x36c] ;  /* 0x00036c00010b7983 */ /* 0x000f240000100800 */
[----:B------:R-:W-:Y:S01]  /*8a00*/  FADD.FTZ R6, R6, R7 ;  /* 0x0000000706067221 */ /* 0x000fe20000010000 */
[----:B------:R-:W-:Y:S02]  /*8a10*/  FADD.FTZ R7, R10, R39 ;  /* 0x000000270a077221 */ /* 0x000fe40000010000 */
[----:B------:R-:W4:Y:S02]  /*8a20*/  LDL R39, [R1+0x360] ;  /* 0x0003600001277983 */ /* 0x000f240000100800 */
[----:B------:R-:W-:Y:S01]  /*8a30*/  FADD.FTZ R6, R6, R7 ;  /* 0x0000000706067221 */ /* 0x000fe20000010000 */
[----:B------:R-:W-:Y:S01]  /*8a40*/  FADD.FTZ R7, R9, R41 ;  /* 0x0000002909077221 */ /* 0x000fe20000010000 */
[----:B------:R-:W4:Y:S03]  /*8a50*/  LDL R10, [R1+0x358] ;  /* 0x00035800010a7983 */ /* 0x000f260000100800 */
[----:B------:R-:W-:Y:S01]  /*8a60*/  FADD.FTZ R6, R6, R7 ;  /* 0x0000000706067221 */ /* 0x000fe20000010000 */
[----:B------:R-:W4:Y:S01]  /*8a70*/  LDL R9, [R1+0x35c] ;  /* 0x00035c0001097983 */ /* 0x000f220000100800 */
[----:B------:R-:W-:-:S03]  /*8a80*/  FADD.FTZ R7, R19, R8 ;  /* 0x0000000813077221 */ /* 0x000fc60000010000 */
[----:B------:R-:W4:Y:S01]  /*8a90*/  LDL R8, [R1+0x350] ;  /* 0x0003500001087983 */ /* 0x000f220000100800 */
[----:B------:R-:W-:-:S03]  /*8aa0*/  FADD.FTZ R6, R6, R7 ;  /* 0x0000000706067221 */ /* 0x000fc60000010000 */
[----:B------:R-:W4:Y:S01]  /*8ab0*/  LDL R19, [R1+0x354] ;  /* 0x0003540001137983 */ /* 0x000f220000100800 */
[----:B---3--:R-:W-:-:S03]  /*8ac0*/  FADD.FTZ R7, R45, R18 ;  /* 0x000000122d077221 */ /* 0x008fc60000010000 */
[----:B------:R-:W3:Y:S01]  /*8ad0*/  LDL R18, [R1+0x348] ;  /* 0x0003480001127983 */ /* 0x000ee20000100800 */
[----:B------:R-:W-:-:S03]  /*8ae0*/  FADD.FTZ R6, R6, R7 ;  /* 0x0000000706067221 */ /* 0x000fc60000010000 */
        /* <DEDUP_REMOVED lines=9> */
[----:B--2---:R-:W-:-:S03]  /*8b80*/  FADD.FTZ R7, R26, R27 ;  /* 0x0000001b1a077221 */ /* 0x004fc60000010000 */
[----:B------:R-:W2:Y:S01]  /*8b90*/  LDL R27, [R1+0x330] ;  /* 0x00033000011b7983 */ /* 0x000ea20000100800 */
[----:B------:R-:W-:-:S03]  /*8ba0*/  FADD.FTZ R6, R6, R7 ;  /* 0x0000000706067221 */ /* 0x000fc60000010000 */
[----:B------:R-:W4:Y:S04]  /*8bb0*/  LDL R7, [R1+0x378] ;  /* 0x0003780001077983 */ /* 0x000f280000100800 */
[----:B------:R-:W2:Y:S01]  /*8bc0*/  LDL R26, [R1+0x334] ;  /* 0x00033400011a7983 */ /* 0x000ea20000100800 */
[----:B----4-:R-:W-:-:S03]  /*8bd0*/  FADD.FTZ R7, R22, R7 ;  /* 0x0000000716077221 */ /* 0x010fc60000010000 */
[----:B------:R-:W4:Y:S01]  /*8be0*/  LDL R22, [R1+0x31c] ;  /* 0x00031c0001167983 */ /* 0x000f220000100800 */
[----:B------:R-:W-:Y:S01]  /*8bf0*/  FADD.FTZ R6, R6, R7 ;  /* 0x0000000706067221 */ /* 0x000fe20000010000 */
[----:B------:R-:W-:Y:S02]  /*8c00*/  FADD.FTZ R7, R11, R0 ;  /* 0x000000000b077221 */ /* 0x000fe40000010000 */
[----:B------:R-:W4:Y:S02]  /*8c10*/  LDL R0, [R1+0x328] ;  /* 0x0003280001007983 */ /* 0x000f240000100800 */
[----:B------:R-:W-:Y:S02]  /*8c20*/  FADD.FTZ R6, R6, R7 ;  /* 0x0000000706067221 */ /* 0x000fe40000010000 */
[----:B------:R-:W3:Y:S04]  /*8c30*/  LDL R7, [R1+0x364] ;  /* 0x0003640001077983 */ /* 0x000ee80000100800 */
[----:B------:R-:W4:Y:S01]  /*8c40*/  LDL R11, [R1+0x320] ;  /* 0x00032000010b7983 */ /* 0x000f220000100800 */
[----:B---3--:R-:W-:-:S03]  /*8c50*/  FADD.FTZ R7, R7, R39 ;  /* 0x0000002707077221 */ /* 0x008fc60000010000 */
[----:B------:R-:W3:Y:S01]  /*8c60*/  LDL.LU R39, [R1+0x438] ;  /* 0x0004380001277983 */ /* 0x000ee20000300800 */
[----:B------:R-:W-:Y:S01]  /*8c70*/  FADD.FTZ R6, R6, R7 ;  /* 0x0000000706067221 */ /* 0x000fe20000010000 */
[----:B------:R-:W-:Y:S02]  /*8c80*/  FADD.FTZ R7, R9, R10 ;  /* 0x0000000a09077221 */ /* 0x000fe40000010000 */
[----:B------:R-:W3:Y:S02]  /*8c90*/  LDL R10, [R1+0x310] ;  /* 0x00031000010a7983 */ /* 0x000ee40000100800 */
[----:B------:R-:W-:Y:S01]  /*8ca0*/  FADD.FTZ R6, R6, R7 ;  /* 0x0000000706067221 */ /* 0x000fe20000010000 */
[----:B------:R-:W-:Y:S01]  /*8cb0*/  FADD.FTZ R7, R19, R8 ;  /* 0x0000000813077221 */ /* 0x000fe20000010000 */
[----:B------:R-:W3:Y:S03]  /*8cc0*/  LDL R9, [R1+0x308] ;  /* 0x0003080001097983 */ /* 0x000ee60000100800 */
        /* <DEDUP_REMOVED lines=10> */
[----:B--2---:R-:W-:Y:S01]  /*8d70*/  FADD.FTZ R7, R26, R27 ;  /* 0x0000001b1a077221 */ /* 0x004fe20000010000 */
[----:B------:R-:W2:Y:S03]  /*8d80*/  LDL R45, [R1+0x2e0] ;  /* 0x0002e000012d7983 */ /* 0x000ea60000100800 */
[----:B------:R-:W-:Y:S01]  /*8d90*/  FADD.FTZ R6, R6, R7 ;  /* 0x0000000706067221 */ /* 0x000fe20000010000 */
[----:B------:R-:W2:Y:S04]  /*8da0*/  LDL R44, [R1+0x2d8] ;  /* 0x0002d800012c7983 */ /* 0x000ea80000100800 */
[----:B------:R-:W4:Y:S04]  /*8db0*/  LDL R7, [R1+0x32c] ;  /* 0x00032c0001077983 */ /* 0x000f280000100800 */
[----:B------:R-:W2:Y:S04]  /*8dc0*/  LDL R43, [R1+0x2d0] ;  /* 0x0002d000012b7983 */ /* 0x000ea80000100800 */
[----:B------:R-:W2:Y:S04]  /*8dd0*/  LDL R42, [R1+0x2c0] ;  /* 0x0002c000012a7983 */ /* 0x000ea80000100800 */
[----:B------:R-:W2:Y:S04]  /*8de0*/  LDL R2, [R1+0x2a8] ;  /* 0x0002a80001027983 */ /* 0x000ea80000100800 */
[----:B------:R-:W2:Y:S04]  /*8df0*/  LDL R27, [R1+0x290] ;  /* 0x00029000011b7983 */ /* 0x000ea80000100800 */
[----:B------:R-:W2:Y:S01]  /*8e00*/  LDL R26, [R1+0x288] ;  /* 0x00028800011a7983 */ /* 0x000ea20000100800 */
[----:B----4-:R-:W-:-:S03]  /*8e10*/  FADD.FTZ R7, R7, R0 ;  /* 0x0000000007077221 */ /* 0x010fc60000010000 */
[----:B------:R-:W4:Y:S01]  /*8e20*/  LDL.LU R0, [R1+0x434] ;  /* 0x0004340001007983 */ /* 0x000f220000300800 */
[----:B------:R-:W-:-:S03]  /*8e30*/  FADD.FTZ R6, R6, R7 ;  /* 0x0000000706067221 */ /* 0x000fc60000010000 */
[----:B------:R-:W3:Y:S02]  /*8e40*/  LDL R7, [R1+0x324] ;  /* 0x0003240001077983 */ /* 0x000ee40000100800 */
[----:B---3--:R-:W-:Y:S02]  /*8e50*/  FADD.FTZ R7, R7, R11 ;  /* 0x0000000b07077221 */ /* 0x008fe40000010000 */
[----:B------:R-:W3:Y:S02]  /*8e60*/  LDL.LU R11, [R1+0x430] ;  /* 0x00043000010b7983 */ /* 0x000ee40000300800 */
[----:B------:R-:W-:Y:S02]  /*8e70*/  FADD.FTZ R6, R6, R7 ;  /* 0x0000000706067221 */ /* 0x000fe40000010000 */
[----:B------:R-:W2:Y:S02]  /*8e80*/  LDL R7, [R1+0x318] ;  /* 0x0003180001077983 */ /* 0x000ea40000100800 */
[----:B--2---:R-:W-:-:S02]  /*8e90*/  FADD.FTZ R7, R22, R7 ;  /* 0x0000000716077221 */ /* 0x004fc40000010000 */
[----:B------:R-:W2:Y:S02]  /*8ea0*/  LDL R22, [R1+0x264] ;  /* 0x0002640001167983 */ /* 0x000ea40000100800 */
[----:B------:R-:W-:Y:S02]  /*8eb0*/  FADD.FTZ R6, R6, R7 ;  /* 0x0000000706067221 */ /* 0x000fe40000010000 */
[----:B------:R-:W4:Y:S02]  /*8ec0*/  LDL R7, [R1+0x314] ;  /* 0x0003140001077983 */ /* 0x000f240000100800 */
[----:B----4-:R-:W-:Y:S02]  /*8ed0*/  FADD.FTZ R7, R7, R10 ;  /* 0x0000000a07077221 */ /* 0x010fe40000010000 */
[----:B------:R-:W3:Y:S02]  /*8ee0*/  LDL.LU R10, [R1+0x42c] ;  /* 0x00042c00010a7983 */ /* 0x000ee40000300800 */
[----:B------:R-:W-:-:S02]  /*8ef0*/  FADD.FTZ R6, R6, R7 ;  /* 0x0000000706067221 */ /* 0x000fc40000010000 */
[----:B------:R-:W4:Y:S02]  /*8f00*/  LDL R7, [R1+0x30c] ;  /* 0x00030c0001077983 */ /* 0x000f240000100800 */
[----:B----4-:R-:W-:Y:S02]  /*8f10*/  FADD.FTZ R7, R7, R9 ;  /* 0x0000000907077221 */ /* 0x010fe40000010000 */
[----:B------:R-:W4:Y:S02]  /*8f20*/  LDL.LU R9, [R1+0x428] ;  /* 0x0004280001097983 */ /* 0x000f240000300800 */
[----:B------:R-:W-:Y:S02]  /*8f30*/  FADD.FTZ R6, R6, R7 ;  /* 0x0000000706067221 */ /* 0x000fe40000010000 */
[----:B------:R-:W2:Y:S02]  /*8f40*/  LDL R7, [R1+0x2fc] ;  /* 0x0002fc0001077983 */ /* 0x000ea40000100800 */
[----:B--2---:R-:W-:-:S02]  /*8f50*/  FADD.FTZ R7, R7, R8 ;  /* 0x0000000807077221 */ /* 0x004fc40000010000 */
[----:B------:R-:W4:Y:S02]  /*8f60*/  LDL.LU R8, [R1+0x424] ;  /* 0x0004240001087983 */ /* 0x000f240000300800 */
[----:B------:R-:W-:Y:S02]  /*8f70*/  FADD.FTZ R6, R6, R7 ;  /* 0x0000000706067221 */ /* 0x000fe40000010000 */
[----:B------:R-:W2:Y:S02]  /*8f80*/  LDL R7, [R1+0x2f4] ;  /* 0x0002f40001077983 */ /* 0x000ea40000100800 */
[----:B--2---:R-:W-:Y:S02]  /*8f90*/  FADD.FTZ R7, R7, R19 ;  /* 0x0000001307077221 */ /* 0x004fe40000010000 */
[----:B------:R-:W2:Y:S02]  /*8fa0*/  LDL.LU R19, [R1+0x420] ;  /* 0x0004200001137983 */ /* 0x000ea40000300800 */
[----:B------:R-:W-:-:S02]  /*8fb0*/  FADD.FTZ R6, R6, R7 ;  /* 0x0000000706067221 */ /* 0x000fc40000010000 */
[----:B------:R-:W3:Y:S02]  /*8fc0*/  LDL R7, [R1+0x2ec] ;  /* 0x0002ec0001077983 */ /* 0x000ee40000100800 */
[----:B---3--:R-:W-:Y:S02]  /*8fd0*/  FADD.FTZ R7, R7, R18 ;  /* 0x0000001207077221 */ /* 0x008fe40000010000 */
[----:B------:R-:W2:Y:S02]  /*8fe0*/  LDL.LU R18, [R1+0x41c] ;  /* 0x00041c0001127983 */ /* 0x000ea40000300800 */
[----:B------:R-:W-:Y:S02]  /*8ff0*/  FADD.FTZ R6, R6, R7 ;  /* 0x0000000706067221 */ /* 0x000fe40000010000 */
[----:B------:R-:W3:Y:S02]  /*9000*/  LDL R7, [R1+0x2e4] ;  /* 0x0002e40001077983 */ /* 0x000ee40000100800 */
[----:B---3--:R-:W-:-:S02]  /*9010*/  FADD.FTZ R7, R7, R45 ;  /* 0x0000002d07077221 */ /* 0x008fc40000010000 */
[----:B------:R-:W3:Y:S02]  /*9020*/  LDL.LU R45, [R1+0x418] ;  /* 0x00041800012d7983 */ /* 0x000ee40000300800 */
        /* <DEDUP_REMOVED lines=19> */
[----:B------:R-:W3:Y:S02]  /*9160*/  LDL.LU R27, [R1+0x404] ;  /* 0x00040400011b7983 */ /* 0x000ee40000300800 */
[----:B------:R-:W-:Y:S02]  /*9170*/  FADD.FTZ R6, R6, R7 ;  /* 0x0000000706067221 */ /* 0x000fe40000010000 */
[----:B------:R-:W4:Y:S02]  /*9180*/  LDL R7, [R1+0x28c] ;  /* 0x00028c0001077983 */ /* 0x000f240000100800 */
[----:B----4-:R-:W-:-:S02]  /*9190*/  FADD.FTZ R7, R7, R26 ;  /* 0x0000001a07077221 */ /* 0x010fc40000010000 */
[----:B------:R-:W4:Y:S02]  /*91a0*/  LDL.LU R26, [R1+0x400] ;  /* 0x00040000011a7983 */ /* 0x000f240000300800 */
[----:B------:R-:W-:Y:S02]  /*91b0*/  FADD.FTZ R6, R6, R7 ;  /* 0x0000000706067221 */ /* 0x000fe40000010000 */
[----:B------:R-:W4:Y:S02]  /*91c0*/  LDL R7, [R1+0x284] ;  /* 0x0002840001077983 */ /* 0x000f240000100800 */
[----:B----4-:R-:W-:Y:S02]  /*91d0*/  FADD.FTZ R7, R7, R26 ;  /* 0x0000001a07077221 */ /* 0x010fe40000010000 */
[----:B------:R-:W4:Y:S02]  /*91e0*/  LDL.LU R26, [R1+0x3fc] ;  /* 0x0003fc00011a7983 */ /* 0x000f240000300800 */
[----:B------:R-:W-:-:S02]  /*91f0*/  FADD.FTZ R6, R6, R7 ;  /* 0x0000000706067221 */ /* 0x000fc40000010000 */
[----:B------:R-:W3:Y:S02]  /*9200*/  LDL R7, [R1+0x27c] ;  /* 0x00027c0001077983 */ /* 0x000ee40000100800 */
[----:B---3--:R-:W-:Y:S02]  /*9210*/  FADD.FTZ R7, R7, R27 ;  /* 0x0000001b07077221 */ /* 0x008fe40000010000 */
[----:B------:R-:W3:Y:S02]  /*9220*/  LDL.LU R27, [R1+0x3f8] ;  /* 0x0003f800011b7983 */ /* 0x000ee40000300800 */
[----:B------:R-:W-:Y:S02]  /*9230*/  FADD.FTZ R6, R6, R7 ;  /* 0x0000000706067221 */ /* 0x000fe40000010000 */
[----:B------:R-:W2:Y:S02]  /*9240*/  LDL R7, [R1+0x26c] ;  /* 0x00026c0001077983 */ /* 0x000ea40000100800 */
[----:B--2---:R-:W-:-:S02]  /*9250*/  FADD.FTZ R7, R7, R2 ;  /* 0x0000000207077221 */ /* 0x004fc40000010000 */
[----:B------:R0:W5:Y:S02]  /*9260*/  LDL.LU R2, [R1+0x3f4] ;  /* 0x0003f40001027983 */ /* 0x0001640000300800 */
[----:B------:R-:W-:Y:S02]  /*9270*/  FADD.FTZ R6, R6, R7 ;  /* 0x0000000706067221 */ /* 0x000fe40000010000 */
[----:B------:R-:W2:Y:S04]  /*9280*/  LDL R7, [R1+0x260] ;  /* 0x0002600001077983 */ /* 0x000ea80000100800 */
[----:B------:R1:W-:Y:S04]  /*9290*/  STL [R1+0x224], R30 ;  /* 0x0002241e01007387 */ /* 0x0003e80000100800 */
[----:B------:R0:W-:Y:S04]  /*92a0*/  STL [R1+0x220], R31 ;  /* 0x0002201f01007387 */ /* 0x0001e80000100800 */
[----:B------:R-:W-:Y:S01]  /*92b0*/  STL.64 [R1+0x1e8], R12 ;  /* 0x0001e80c01007387 */ /* 0x000fe20000100a00 */
[----:B--2---:R-:W-:-:S04]  /*92c0*/  FADD.FTZ R7, R22, R7 ;  /* 0x0000000716077221 */ /* 0x004fc80000010000 */
[----:B------:R-:W-:Y:S01]  /*92d0*/  FADD.FTZ R6, R6, R7 ;  /* 0x0000000706067221 */ /* 0x000fe20000010000 */
[----:B------:R-:W-:-:S04]  /*92e0*/  FADD.FTZ R7, R43, R42 ;  /* 0x0000002a2b077221 */ /* 0x000fc80000010000 */
[----:B------:R-:W-:Y:S01]  /*92f0*/  FADD.FTZ R6, R6, R7 ;  /* 0x0000000706067221 */ /* 0x000fe20000010000 */
[----:B------:R-:W-:-:S04]  /*9300*/  FADD.FTZ R7, R45, R44 ;  /* 0x0000002c2d077221 */ /* 0x000fc80000010000 */
[----:B------:R-:W-:Y:S01]  /*9310*/  FADD.FTZ R6, R6, R7 ;  /* 0x0000000706067221 */ /* 0x000fe20000010000 */
[----:B------:R-:W-:-:S04]  /*9320*/  FADD.FTZ R7, R19, R18 ;  /* 0x0000001213077221 */ /* 0x000fc80000010000 */
[----:B------:R-:W-:Y:S01]  /*9330*/  FADD.FTZ R6, R6, R7 ;  /* 0x0000000706067221 */ /* 0x000fe20000010000 */
[----:B------:R-:W-:Y:S02]  /*9340*/  FADD.FTZ R7, R9, R8 ;  /* 0x0000000809077221 */ /* 0x000fe40000010000 */
[----:B------:R2:W5:Y:S02]  /*9350*/  LDL.LU R8, [R1+0x3f0] ;  /* 0x0003f00001087983 */ /* 0x0005640000300800 */
[----:B------:R-:W-:Y:S01]  /*9360*/  FADD.FTZ R6, R6, R7 ;  /* 0x0000000706067221 */ /* 0x000fe20000010000 */
[----:B------:R-:W-:Y:S01]  /*9370*/  FADD.FTZ R7, R11, R10 ;  /* 0x0000000a0b077221 */ /* 0x000fe20000010000 */
[----:B------:R2:W5:Y:S03]  /*9380*/  LDL.LU R9, [R1+0x3ec] ;  /* 0x0003ec0001097983 */ /* 0x0005660000300800 */
[----:B------:R-:W-:Y:S01]  /*9390*/  FADD.FTZ R6, R6, R7 ;  /* 0x0000000706067221 */ /* 0x000fe20000010000 */
[----:B------:R-:W-:Y:S01]  /*93a0*/  FADD.FTZ R7, R39, R0 ;  /* 0x0000000027077221 */ /* 0x000fe20000010000 */
[----:B------:R2:W5:Y:S04]  /*93b0*/  LDL.LU R10, [R1+0x3e8] ;  /* 0x0003e800010a7983 */ /* 0x0005680000300800 */
[----:B------:R2:W5:Y:S04]  /*93c0*/  LDL.LU R11, [R1+0x3e4] ;  /* 0x0003e400010b7983 */ /* 0x0005680000300800 */
[----:B------:R2:W5:Y:S01]  /*93d0*/  LDL.LU R0, [R1+0x3e0] ;  /* 0x0003e00001007983 */ /* 0x0005620000300800 */
[----:B------:R-:W-:Y:S01]  /*93e0*/  FADD.FTZ R6, R6, R7 ;  /* 0x0000000706067221 */ /* 0x000fe20000010000 */
[----:B------:R-:W-:-:S04]  /*93f0*/  FADD.FTZ R7, R30, R31 ;  /* 0x0000001f1e077221 */ /* 0x000fc80000010000 */
[----:B------:R-:W-:Y:S01]  /*9400*/  FADD.FTZ R6, R6, R7 ;  /* 0x0000000706067221 */ /* 0x000fe20000010000 */
[----:B------:R-:W-:-:S04]  /*9410*/  FADD.FTZ R7, R38, R3 ;  /* 0x0000000326077221 */ /* 0x000fc80000010000 */
[----:B------:R-:W-:Y:S01]  /*9420*/  FADD.FTZ R7, R6, R7 ;  /* 0x0000000706077221 */ /* 0x000fe20000010000 */
[----:B------:R-:W-:-:S04]  /*9430*/  FADD.FTZ R6, R37, R4 ;  /* 0x0000000425067221 */ /* 0x000fc80000010000 */
[----:B------:R-:W-:Y:S01]  /*9440*/  FADD.FTZ R7, R7, R6 ;  /* 0x0000000607077221 */ /* 0x000fe20000010000 */
[----:B------:R-:W-:Y:S02]  /*9450*/  HFMA2 R6, -RZ, RZ, 0, 0 ;  /* 0x00000000ff067431 */ /* 0x000fe400000001ff */
[----:B------:R-:W-:Y:S01]  /*9460*/  IMAD.MOV.U32 R19, RZ, RZ, RZ ;  /* 0x000000ffff137224 */ /* 0x000fe200078e00ff */
[----:B----4-:R-:W-:Y:S01]  /*9470*/  @!P5 MOV R19, R26 ;  /* 0x0000001a0013d202 */ /* 0x010fe20000000f00 */
[----:B------:R-:W-:Y:S01]  /*9480*/  FADD.FTZ R18, R20, R5 ;  /* 0x0000000514127221 */ /* 0x000fe20000010000 */
[----:B---3--:R-:W-:-:S03]  /*9490*/  @!P5 IMAD.MOV.U32 R6, RZ, RZ, R27 ;  /* 0x000000ffff06d224 */ /* 0x008fc600078e001b */
[----:B------:R-:W-:Y:S01]  /*94a0*/  FADD.FTZ R7, R7, R18 ;  /* 0x0000001207077221 */ /* 0x000fe20000010000 */
[----:B------:R-:W-:Y:S02]  /*94b0*/  HFMA2 R18, -RZ, RZ, 0, 0 ;  /* 0x00000000ff127431 */ /* 0x000fe400000001ff */
[----:B-1----:R-:W-:Y:S01]  /*94c0*/  FADD.FTZ R30, R19, R6 ;  /* 0x00000006131e7221 */ /* 0x002fe20000010000 */
[----:B------:R-:W-:Y:S01]  /*94d0*/  FMUL.FTZ R22, R6, R6 ;  /* 0x0000000606167220 */ /* 0x000fe20000410000 */
[----:B0-----:R-:W0:Y:S02]  /*94e0*/  S2R R31, SR_LANEID ;  /* 0x00000000001f7919 */ /* 0x001e240000000000 */
[----:B------:R-:W-:Y:S01]  /*94f0*/  FADD.FTZ R30, R7, R30 ;  /* 0x0000001e071e7221 */ /* 0x000fe20000010000 */
[----:B------:R-:W-:Y:S01]  /*9500*/  MOV R7, RZ ;  /* 0x000000ff00077202 */ /* 0x000fe20000000f00 */
[----:B------:R-:W-:Y:S01]  /*9510*/  FFMA.FTZ R22, R19, R19, R22 ;  /* 0x0000001313167223 */ /* 0x000fe20000010016 */
[----:B------:R-:W-:Y:S01]  /*9520*/  @!P6 MOV R7, R29 ;  /* 0x0000001d0007e202 */ /* 0x000fe20000000f00 */
[----:B------:R-:W-:-:S02]  /*9530*/  @!P6 IMAD.MOV.U32 R18, RZ, RZ, R28 ;  /* 0x000000ffff12e224 */ /* 0x000fc400078e001c */
[----:B------:R-:W-:Y:S02]  /*9540*/  FADD.FTZ R23, R23, R22 ;  /* 0x0000001617177221 */ /* 0x000fe40000010000 */
[----:B------:R-:W-:-:S04]  /*9550*/  FADD.FTZ R22, R18, R7 ;  /* 0x0000000712167221 */ /* 0x000fc80000010000 */
[----:B------:R-:W-:Y:S01]  /*9560*/  FADD.FTZ R30, R30, R22 ;  /* 0x000000161e1e7221 */ /* 0x000fe20000010000 */
[----:B------:R-:W-:-:S04]  /*9570*/  FMUL.FTZ R22, R7, R7 ;  /* 0x0000000707167220 */ /* 0x000fc80000410000 */
[----:B------:R-:W-:-:S04]  /*9580*/  FFMA.FTZ R22, R18, R18, R22 ;  /* 0x0000001212167223 */ /* 0x000fc80000010016 */
[----:B------:R-:W-:Y:S02]  /*9590*/  FADD.FTZ R23, R23, R22 ;  /* 0x0000001617177221 */ /* 0x000fe40000010000 */
[----:B------:R-:W1:Y:S01]  /*95a0*/  SHFL.DOWN PT, R22, R30, 0x1, 0x1f ;  /* 0x08201f001e167f89 */ /* 0x000e6200000e0000 */
[----:B0-----:R-:W-:-:S13]  /*95b0*/  ISETP.GT.AND P1, PT, R31, 0x1e, PT ;  /* 0x0000001e1f00780c */ /* 0x001fda0003f24270 */
[----:B-1----:R-:W-:Y:S02]  /*95c0*/  @!P1 FADD.FTZ R30, R30, R22 ;  /* 0x000000161e1e9221 */ /* 0x002fe40000010000 */
[----:B------:R-:W0:Y:S02]  /*95d0*/  SHFL.DOWN PT, R22, R23, 0x1, 0x1f ;  /* 0x08201f0017167f89 */ /* 0x000e2400000e0000 */
[----:B0-----:R-:W-:Y:S02]  /*95e0*/  @!P1 FADD.FTZ R23, R23, R22 ;  /* 0x0000001617179221 */ /* 0x001fe40000010000 */
[----:B------:R-:W0:Y:S01]  /*95f0*/  SHFL.DOWN PT, R22, R30, 0x2, 0x1f ;  /* 0x08401f001e167f89 */ /* 0x000e2200000e0000 */
[----:B------:R-:W-:-:S13]  /*9600*/  ISETP.GT.AND P1, PT, R31, 0x1d, PT ;  /* 0x0000001d1f00780c */ /* 0x000fda0003f24270 */
[----:B0-----:R-:W-:Y:S02]  /*9610*/  @!P1 FADD.FTZ R30, R30, R22 ;  /* 0x000000161e1e9221 */ /* 0x001fe40000010000 */
[----:B------:R-:W0:Y:S04]  /*9620*/  SHFL.DOWN PT, R22, R23, 0x2, 0x1f ;  /* 0x08401f0017167f89 */ /* 0x000e2800000e0000 */
[----:B------:R-:W1:Y:S01]  /*9630*/  SHFL.DOWN PT, R12, R30, 0x4, 0x1f ;  /* 0x08801f001e0c7f89 */ /* 0x000e6200000e0000 */
[----:B0-----:R-:W-:-:S05]  /*9640*/  @!P1 FADD.FTZ R23, R23, R22 ;  /* 0x0000001617179221 */ /* 0x001fca0000010000 */
[----:B------:R-:W0:Y:S01]  /*9650*/  SHFL.DOWN PT, R13, R23, 0x4, 0x1f ;  /* 0x08801f00170d7f89 */ /* 0x000e2200000e0000 */
[----:B------:R-:W-:-:S13]  /*9660*/  ISETP.GT.AND P1, PT, R31, 0x1b, PT ;  /* 0x0000001b1f00780c */ /* 0x000fda0003f24270 */
[----:B-1----:R-:W-:-:S05]  /*9670*/  @!P1 FADD.FTZ R30, R30, R12 ;  /* 0x0000000c1e1e9221 */ /* 0x002fca0000010000 */
[----:B------:R-:W1:Y:S01]  /*9680*/  SHFL.DOWN PT, R12, R30, 0x8, 0x1f ;  /* 0x09001f001e0c7f89 */ /* 0x000e6200000e0000 */
[----:B0-----:R-:W-:-:S05]  /*9690*/  @!P1 FADD.FTZ R23, R23, R13 ;  /* 0x0000000d17179221 */ /* 0x001fca0000010000 */
[----:B------:R-:W0:Y:S01]  /*96a0*/  SHFL.DOWN PT, R13, R23, 0x8, 0x1f ;  /* 0x09001f00170d7f89 */ /* 0x000e2200000e0000 */
[----:B------:R-:W3:Y:S03]  /*96b0*/  S2R R22, SR_TID.X ;  /* 0x0000000000167919 */ /* 0x000ee60000002100 */
[----:B------:R-:W-:Y:S04]  /*96c0*/  STL.64 [R1+0x200], R26 ;  /* 0x0002001a01007387 */ /* 0x000fe80000100a00 */
[----:B------:R-:W-:Y:S01]  /*96d0*/  STL.64 [R1+0x208], R28 ;  /* 0x0002081c01007387 */ /* 0x000fe20000100a00 */
[C---:B------:R-:W-:Y:S01]  /*96e0*/  ISETP.GT.AND P2, PT, R31.reuse, 0xf, PT ;  /* 0x0000000f1f00780c */ /* 0x040fe20003f44270 */
[----:B-1----:R-:W-:Y:S01]  /*96f0*/  FADD.FTZ R12, R30, R12 ;  /* 0x0000000c1e0c7221 */ /* 0x002fe20000010000 */
[----:B------:R-:W-:Y:S01]  /*9700*/  ISETP.GT.AND P1, PT, R31, 0x17, PT ;  /* 0x000000171f00780c */ /* 0x000fe20003f24270 */
[----:B------:R1:W-:Y:S01]  /*9710*/  STL.64 [R1+0x1f8], R24 ;  /* 0x0001f81801007387 */ /* 0x0003e20000100a00 */
[----:B0-----:R-:W-:-:S02]  /*9720*/  FADD.FTZ R13, R23, R13 ;  /* 0x0000000d170d7221 */ /* 0x001fc40000010000 */
[----:B-1----:R-:W-:-:S03]  /*9730*/  FSEL R24, R30, R12, P1 ;  /* 0x0000000c1e187208 */ /* 0x002fc60000800000 */
[----:B------:R-:W-:Y:S01]  /*9740*/  FSEL R25, R23, R13, P1 ;  /* 0x0000000d17197208 */ /* 0x000fe20000800000 */
[----:B------:R2:W-:Y:S01]  /*9750*/  STL.64 [R1+0x1f0], R14 ;  /* 0x0001f00e01007387 */ /* 0x0005e20000100a00 */
[----:B------:R-:W-:Y:S03]  /*9760*/  BSSY.RECONVERGENT B0, `(.L_x_3894) ;  /* 0x000000f000007945 */ /* 0x000fe60003800200 */
[----:B------:R2:W0:Y:S04]  /*9770*/  SHFL.DOWN PT, R14, R24, 0x10, 0x1f ;  /* 0x0a001f00180e7f89 */ /* 0x00042800000e0000 */
[----:B------:R2:W1:Y:S01]  /*9780*/  SHFL.DOWN PT, R15, R25, 0x10, 0x1f ;  /* 0x0a001f00190f7f89 */ /* 0x00046200000e0000 */
[----:B---3--:R-:W-:Y:S05]  /*9790*/  @P2 BRA `(.L_x_3895) ;  /* 0x00000000002c2947 */ /* 0x008fea0003800000 */
[----:B------:R-:W-:Y:S01]  /*97a0*/  ISETP.NE.AND P1, PT, R31, RZ, PT ;  /* 0x000000ff1f00720c */ /* 0x000fe20003f25270 */
[----:B0-2---:R-:W-:Y:S01]  /*97b0*/  FADD.FTZ R24, R12, R14 ;  /* 0x0000000e0c187221 */ /* 0x005fe20000010000 */
[----:B-1----:R-:W-:-:S11]  /*97c0*/  FADD.FTZ R25, R13, R15 ;  /* 0x0000000f0d197221 */ /* 0x002fd60000010000 */
[----:B------:R-:W0:Y:S01]  /*97d0*/  @!P1 S2R R12, SR_CgaCtaId ;  /* 0x00000000000c9919 */ /* 0x000e220000008800 */
[----:B------:R-:W-:-:S04]  /*97e0*/  @!P1 MOV R13, 0x400 ;  /* 0x00000400000d9802 */ /* 0x000fc80000000f00 */
[----:B0-----:R-:W-:Y:S02]  /*97f0*/  @!P1 LEA R12, R12, R13, 0x18 ;  /* 0x0000000d0c0c9211 */ /* 0x001fe400078ec0ff */
[----:B------:R-:W0:Y:S02]  /*9800*/  @!P1 S2R R13, SR_TID.X ;  /* 0x00000000000d9919 */ /* 0x000e240000002100 */
[----:B0-----:R-:W-:-:S04]  /*9810*/  @!P1 SHF.R.U32.HI R13, RZ, 0x2, R13 ;  /* 0x00000002ff0d9819 */ /* 0x001fc8000001160d */
[----:B------:R-:W-:-:S04]  /*9820*/  @!P1 LOP3.LUT R13, R13, 0xf8, RZ, 0xc0, !PT ;  /* 0x000000f80d0d9812 */ /* 0x000fc800078ec0ff */
[----:B------:R-:W-:-:S05]  /*9830*/  @!P1 IADD3 R12, PT, PT, R13, R12, RZ ;  /* 0x0000000c0d0c9210 */ /* 0x000fca0007ffe0ff */
[----:B------:R3:W-:Y:S02]  /*9840*/  @!P1 STS.64 [R12+0x18], R24 ;  /* 0x000018180c009388 */ /* 0x0007e40000000a00 */
.L_x_3895:
[----:B------:R-:W-:Y:S05]  /*9850*/  BSYNC.RECONVERGENT B0 ;  /* 0x0000000000007941 */ /* 0x000fea0003800200 */
.L_x_3894:
[----:B------:R-:W-:Y:S01]  /*9860*/  BAR.SYNC.DEFER_BLOCKING 0x0 ;  /* 0x0000000000007b1d */ /* 0x000fe20000010000 */
[----:B------:R-:W-:-:S05]  /*9870*/  ISETP.NE.AND P1, PT, R22, RZ, PT ;  /* 0x000000ff1600720c */ /* 0x000fca0003f25270 */
[----:B------:R-:W-:Y:S08]  /*9880*/  BSSY.RECONVERGENT B0, `(.L_x_3896) ;  /* 0x0000035000007945 */ /* 0x000ff00003800200 */
[----:B------:R-:W-:Y:S05]  /*9890*/  @P1 BRA `(.L_x_3897) ;  /* 0x0000000000cc1947 */ /* 0x000fea0003800000 */
[----:B------:R-:W4:Y:S01]  /*98a0*/  S2UR UR7, SR_CgaCtaId ;  /* 0x00000000000779c3 */ /* 0x000f220000008800 */
[----:B------:R-:W-:Y:S02]  /*98b0*/  UMOV UR5, 0x400 ;  /* 0x0000040000057882 */ /* 0x000fe40000000000 */
[----:B----4-:R-:W-:-:S09]  /*98c0*/  ULEA UR5, UR7, UR5, 0x18 ;  /* 0x0000000507057291 */ /* 0x010fd2000f8ec0ff */
[----:B0123--:R-:W0:Y:S02]  /*98d0*/  LDS.128 R12, [UR5+0x20] ;  /* 0x00002005ff0c7984 */ /* 0x00fe240008000c00 */
[----:B0-----:R-:W-:Y:S01]  /*98e0*/  FADD.FTZ R12, R24, R12 ;  /* 0x0000000c180c7221 */ /* 0x001fe20000010000 */
[----:B------:R-:W-:-:S03]  /*98f0*/  FADD.FTZ R13, R25, R13 ;  /* 0x0000000d190d7221 */ /* 0x000fc60000010000 */
[----:B------:R-:W-:Y:S01]  /*9900*/  FADD.FTZ R23, R12, R14 ;  /* 0x0000000e0c177221 */ /* 0x000fe20000010000 */
[----:B------:R-:W-:Y:S02]  /*9910*/  FADD.FTZ R24, R13, R15 ;  /* 0x0000000f0d187221 */ /* 0x000fe40000010000 */
[----:B------:R-:W0:Y:S02]  /*9920*/  LDS.128 R12, [UR5+0x30] ;  /* 0x00003005ff0c7984 */ /* 0x000e240008000c00 */
        /* <DEDUP_REMOVED lines=36> */
[----:B------:R-:W-:Y:S01]  /*9b70*/  FADD.FTZ R12, R23, R12 ;  /* 0x0000000c170c7221 */ /* 0x000fe20000010000 */
[----:B------:R-:W0:Y:S02]  /*9b80*/  LDS.64 R24, [UR5+0xb0] ;  /* 0x0000b005ff187984 */ /* 0x000e240008000a00 */
[----:B------:R-:W-:Y:S01]  /*9b90*/  FADD.FTZ R13, R13, R15 ;  /* 0x0000000f0d0d7221 */ /* 0x000fe20000010000 */
[----:B------:R-:W-:-:S04]  /*9ba0*/  FADD.FTZ R12, R12, R14 ;  /* 0x0000000e0c0c7221 */ /* 0x000fc80000010000 */
[----:B0-----:R-:W-:Y:S01]  /*9bb0*/  FADD.FTZ R24, R12, R24 ;  /* 0x000000180c187221 */ /* 0x001fe20000010000 */
[----:B------:R-:W-:-:S07]  /*9bc0*/  FADD.FTZ R25, R13, R25 ;  /* 0x000000190d197221 */ /* 0x000fce0000010000 */
.L_x_3897:
[----:B------:R-:W-:Y:S05]  /*9bd0*/  BSYNC.RECONVERGENT B0 ;  /* 0x0000000000007941 */ /* 0x000fea0003800200 */
.L_x_3896:
[----:B------:R-:W4:Y:S02]  /*9be0*/  LDCU UR5, c[0x0][0x370] ;  /* 0x00006e00ff0577ac */ /* 0x000f240008000800 */
[----:B----4-:R-:W-:-:S09]  /*9bf0*/  UISETP.GE.U32.AND UP0, UPT, UR5, 0x2, UPT ;  /* 0x000000020500788c */ /* 0x010fd2000bf06070 */
[----:B------:R-:W-:Y:S05]  /*9c00*/  BRA.U !UP0, `(.L_x_3898) ;  /* 0x0000001508b87547 */ /* 0x000fea000b800000 */
[----:B------:R-:W-:Y:S04]  /*9c10*/  BSSY.RECONVERGENT B0, `(.L_x_3899) ;  /* 0x000002f000007945 */ /* 0x000fe80003800200 */
[----:B------:R-:W-:Y:S05]  /*9c20*/  @P1 BRA `(.L_x_3900) ;  /* 0x0000000000b41947 */ /* 0x000fea0003800000 */
[----:B------:R-:W4:Y:S01]  /*9c30*/  LDCU UR12, c[0x0][0x374] ;  /* 0x00006e80ff0c77ac */ /* 0x000f220008000800 */
[----:B------:R-:W-:Y:S01]  /*9c40*/  S2UR UR22, SR_CTAID.Y ;  /* 0x00000000001679c3 */ /* 0x000fe20000002600 */
[----:B------:R-:W0:Y:S01]  /*9c50*/  LDCU UR20, c[0x0][0x370] ;  /* 0x00006e00ff1477ac */ /* 0x000e220008000800 */
[----:B------:R-:W1:Y:S06]  /*9c60*/  LDCU.128 UR16, c[0x0][0x3b0] ;  /* 0x00007600ff1077ac */ /* 0x000e6c0008000c00 */
[----:B------:R-:W2:Y:S01]  /*9c70*/  S2UR UR10, SR_CTAID.X ;  /* 0x00000000000a79c3 */ /* 0x000ea20000002500 */
[----:B------:R-:W-:-:S04]  /*9c80*/  ULOP3.LUT UR21, UR4, 0x1, URZ, 0xc0, !UPT ;  /* 0x0000000104157892 */ /* 0x000fc8000f8ec0ff */
[----:B----4-:R-:W-:-:S04]  /*9c90*/  UIMAD UR5, UR21, UR12, URZ ;  /* 0x0000000c150572a4 */ /* 0x010fc8000f8e02ff */
[----:B0-----:R-:W-:-:S04]  /*9ca0*/  UIMAD UR7, UR5, UR20, URZ ;  /* 0x00000014050772a4 */ /* 0x001fc8000f8e02ff */
[----:B------:R-:W-:Y:S02]  /*9cb0*/  USHF.L.U32 UR7, UR7, 0x1, URZ ;  /* 0x0000000107077899 */ /* 0x000fe400080006ff */
[----:B--2---:R-:W-:Y:S02]  /*9cc0*/  UIMAD UR12, UR10, UR12, UR22 ;  /* 0x0000000c0a0c72a4 */ /* 0x004fe4000f8e0216 */
[----:B-1----:R-:W-:Y:S02]  /*9cd0*/  UIMAD.WIDE UR10, UR7, 0x4, UR18 ;  /* 0x00000004070a78a5 */ /* 0x002fe4000f8e0212 */
[----:B------:R-:W-:Y:S02]  /*9ce0*/  ULOP3.LUT UP0, UR7, UR4, 0x2, URZ, 0xc0, !UPT ;  /* 0x0000000204077892 */ /* 0x000fe4000f80c0ff */
[----:B------:R-:W-:Y:S02]  /*9cf0*/  UIMAD.WIDE.U32 UR12, UR12, 0x8, UR10 ;  /* 0x000000080c0c78a5 */ /* 0x000fe4000f8e000a */
[----:B------:R-:W-:-:S02]  /*9d00*/  UIADD3 UR10, UPT, UPT, UR5, UR22, URZ ;  /* 0x00000016050a7290 */ /* 0x000fc4000fffe0ff */
[----:B------:R-:W-:Y:S02]  /*9d10*/  UIADD3 UR7, UPT, UPT, -UR7, 0x1, URZ ;  /* 0x0000000107077890 */ /* 0x000fe4000fffe1ff */
[----:B------:R-:W-:Y:S01]  /*9d20*/  UIMAD.WIDE.U32 UR10, UR10, 0x4, UR16 ;  /* 0x000000040a0a78a5 */ /* 0x000fe2000f8e0010 */
[----:B---3--:R-:W-:Y:S01]  /*9d30*/  IMAD.U32 R12, RZ, RZ, UR12 ;  /* 0x0000000cff0c7e24 */ /* 0x008fe2000f8e00ff */
[----:B------:R-:W-:Y:S02]  /*9d40*/  MOV R13, UR13 ;  /* 0x0000000d000d7c02 */ /* 0x000fe40008000f00 */
[----:B------:R-:W-:-:S03]  /*9d50*/  MOV R14, UR7 ;  /* 0x00000007000e7c02 */ /* 0x000fc60008000f00 */
[----:B------:R0:W-:Y:S02]  /*9d60*/  STG.E.64 desc[UR14][R12.64], R24 ;  /* 0x000000180c007986 */ /* 0x0001e4000c101b0e */
[----:B0-----:R-:W-:Y:S01]  /*9d70*/  IMAD.U32 R12, RZ, RZ, UR10 ;  /* 0x0000000aff0c7e24 */ /* 0x001fe2000f8e00ff */
[----:B------:R-:W-:Y:S01]  /*9d80*/  MOV R13, UR11 ;  /* 0x0000000b000d7c02 */ /* 0x000fe20008000f00 */
[----:B------:R-:W-:Y:S06]  /*9d90*/  MEMBAR.ALL.GPU ;  /* 0x0000000000007992 */ /* 0x000fec000000a000 */
[----:B------:R-:W-:-:S00]  /*9da0*/  ERRBAR ;  /* 0x00000000000079ab */ /* 0x000fc00000000000 */
[----:B------:R-:W-:Y:S06]  /*9db0*/  CGAERRBAR ;  /* 0x00000000000075ab */ /* 0x000fec0000000000 */
[----:B------:R0:W-:Y:S01]  /*9dc0*/  REDG.E.ADD.S32.STRONG.GPU desc[UR14][R12.64], R14 ;  /* 0x0000000e0c00798e */ /* 0x0001e2000c12e30e */
[----:B------:R-:W-:Y:S01]  /*9dd0*/  USEL UR5, UR20, URZ, !UP0 ;  /* 0x000000ff14057287 */ /* 0x000fe2000c000000 */
[----:B------:R-:W-:-:S03]  /*9de0*/  UMOV UR7, 0xffffffff ;  /* 0xffffffff00077882 */ /* 0x000fc60000000000 */
[----:B------:R-:W-:Y:S01]  /*9df0*/  UISETP.NE.AND UP0, UPT, UR7, UR5, UPT ;  /* 0x000000050700728c */ /* 0x000fe2000bf05270 */
[----:B0-----:R-:W-:-:S05]  /*9e00*/  MOV R12, 0xffffffff ;  /* 0xffffffff000c7802 */ /* 0x001fca0000000f00 */
[----:B------:R4:W-:Y:S03]  /*9e10*/  STL [R1], R12 ;  /* 0x0000000c01007387 */ /* 0x0009e60000100800 */
[----:B------:R-:W-:Y:S05]  /*9e20*/  BRA.U !UP0, `(.L_x_3900) ;  /* 0x0000000108347547 */ /* 0x000fea000b800000 */
[----:B------:R-:W-:-:S11]  /*9e30*/  ULOP3.LUT UP0, URZ, UR4, 0x2, URZ, 0xc0, !UPT ;  /* 0x0000000204ff7892 */ /* 0x000fd6000f80c0ff */
.L_x_3901:
[----:B------:R-:W0:Y:S02]  /*9e40*/  LDCU UR10, c[0x0][0x374] ;  /* 0x00006e80ff0a77ac */ /* 0x000e240008000800 */
[----:B0-----:R-:W-:-:S04]  /*9e50*/  UIMAD UR10, UR21, UR10, UR22 ;  /* 0x0000000a150a72a4 */ /* 0x001fc8000f8e0216 */
[----:B------:R-:W-:-:S06]  /*9e60*/  UIMAD.WIDE.U32 UR10, UR10, 0x4, UR16 ;  /* 0x000000040a0a78a5 */ /* 0x000fcc000f8e0010 */
[----:B----4-:R-:W-:Y:S01]  /*9e70*/  IMAD.U32 R12, RZ, RZ, UR10 ;  /* 0x0000000aff0c7e24 */ /* 0x010fe2000f8e00ff */
[----:B------:R-:W-:-:S05]  /*9e80*/  MOV R13, UR11 ;  /* 0x0000000b000d7c02 */ /* 0x000fca0008000f00 */
[----:B------:R-:W2:Y:S04]  /*9e90*/  LDG.E.STRONG.GPU R12, desc[UR14][R12.64] ;  /* 0x0000000e0c0c7981 */ /* 0x000ea8000c1ef900 */
[----:B--2---:R-:W-:Y:S01]  /*9ea0*/  CCTL.IVALL ;  /* 0x00000000ff00798f */ /* 0x004fe20002000000 */
[----:B------:R-:W0:Y:S02]  /*9eb0*/  LDCU UR5, c[0x0][0x370] ;  /* 0x00006e00ff0577ac */ /* 0x000e240008000800 */
[----:B0-----:R-:W-:Y:S01]  /*9ec0*/  USEL UR5, UR5, URZ, !UP0 ;  /* 0x000000ff05057287 */ /* 0x001fe2000c000000 */
[----:B------:R0:W-:Y:S05]  /*9ed0*/  STL [R1], R12 ;  /* 0x0000000c01007387 */ /* 0x0001ea0000100800 */
[----:B------:R-:W-:-:S13]  /*9ee0*/  ISETP.NE.AND P1, PT, R12, UR5, PT ;  /* 0x000000050c007c0c */ /* 0x000fda000bf25270 */
[----:B0-----:R-:W-:Y:S05]  /*9ef0*/  @P1 BRA `(.L_x_3901) ;  /* 0xfffffffc00d01947 */ /* 0x001fea000383ffff */
.L_x_3900:
[----:B------:R-:W-:Y:S05]  /*9f00*/  BSYNC.RECONVERGENT B0 ;  /* 0x0000000000007941 */ /* 0x000fea0003800200 */
.L_x_3899:
[----:B------:R-:W0:Y:S01]  /*9f10*/  LDCU UR5, c[0x0][0x370] ;  /* 0x00006e00ff0577ac */ /* 0x000e220008000800 */
[----:B------:R-:W-:Y:S01]  /*9f20*/  BAR.SYNC.DEFER_BLOCKING 0x0 ;  /* 0x0000000000007b1d */ /* 0x000fe20000010000 */
[----:B0-----:R-:W-:-:S05]  /*9f30*/  UISETP.GE.U32.AND UP0, UPT, UR5, 0x8, UPT ;  /* 0x000000080500788c */ /* 0x001fca000bf06070 */
[----:B------:R-:W-:-:S04]  /*9f40*/  UMOV UR5, URZ ;  /* 0x000000ff00057c82 */ /* 0x000fc80008000000 */
[----:B------:R-:W-:Y:S05]  /*9f50*/  BRA.U !UP0, `(.L_x_3902) ;  /* 0x0000000908947547 */ /* 0x000fea000b800000 */
[----:B------:R-:W0:Y:S01]  /*9f60*/  S2UR UR7, SR_CTAID.Y ;  /* 0x00000000000779c3 */ /* 0x000e220000002600 */
[----:B------:R-:W0:Y:S01]  /*9f70*/  LDCU UR10, c[0x0][0x374] ;  /* 0x00006e80ff0a77ac */ /* 0x000e220008000800 */
[----:B------:R-:W-:-:S06]  /*9f80*/  UMOV UR5, URZ ;  /* 0x000000ff00057c82 */ /* 0x000fcc0008000000 */
[----:B------:R-:W1:Y:S01]  /*9f90*/  S2UR UR11, SR_CTAID.X ;  /* 0x00000000000b79c3 */ /* 0x000e620000002500 */
[----:B0-----:R-:W-:Y:S02]  /*9fa0*/  ULEA UR16, UR10, UR7, 0x2 ;  /* 0x000000070a107291 */ /* 0x001fe4000f8e10ff */
[----:B------:R-:W-:Y:S02]  /*9fb0*/  UIMAD UR17, UR10, 0x3, UR7 ;  /* 0x000000030a1178a4 */ /* 0x000fe4000f8e0207 */
[----:B------:R-:W-:Y:S02]  /*9fc0*/  ULEA UR18, UR10, UR7, 0x1 ;  /* 0x000000070a127291 */ /* 0x000fe4000f8e08ff */
[----:B------:R-:W-:Y:S02]  /*9fd0*/  UIMAD UR19, UR10, 0x7, UR7 ;  /* 0x000000070a1378a4 */ /* 0x000fe4000f8e0207 */
[----:B------:R-:W-:Y:S02]  /*9fe0*/  UIMAD UR20, UR10, 0x6, UR7 ;  /* 0x000000060a1478a4 */ /* 0x000fe4000f8e0207 */
[----:B------:R-:W-:-:S02]  /*9ff0*/  UIMAD UR21, UR10, 0x5, UR7 ;  /* 0x000000050a1578a4 */ /* 0x000fc4000f8e0207 */
[----:B------:R-:W-:Y:S02]  /*a000*/  UIADD3 UR10, UPT, UPT, UR7, UR10, URZ ;  /* 0x0000000a070a7290 */ /* 0x000fe4000fffe0ff */
[----:B-1----:R-:W-:-:S12]  /*a010*/  UIADD3 UR11, UPT, UPT, -UR11, URZ, URZ ;  /* 0x000000ff0b0b7290 */ /* 0x002fd8000fffe1ff */
.L_x_3903:
[----:B------:R-:W-:-:S04]  /*a020*/  ISETP.NE.AND P2, PT, RZ, UR11, PT ;  /* 0x0000000bff007c0c */ /* 0x000fc8000bf45270 */
[----:B------:R-:W-:Y:S02]  /*a030*/  ISETP.NE.OR P2, PT, R22, RZ, !P2 ;  /* 0x000000ff1600720c */ /* 0x000fe40005745670 */
[----:B------:R-:W-:-:S11]  /*a040*/  MOV R22, UR4 ;  /* 0x0000000400167c02 */ /* 0x000fd60008000f00 */
[----:B--2---:R-:W0:Y:S01]  /*a050*/  @!P2 LDC R15, c[0x0][0x374] ;  /* 0x0000dd00ff0fab82 */ /* 0x004e220000000800 */
[----:B------:R-:W-:-:S07]  /*a060*/  @!P2 LOP3.LUT R22, R22, 0x1, RZ, 0xc0, !PT ;  /* 0x000000011616a812 */ /* 0x000fce00078ec0ff */
[----:B------:R-:W1:Y:S08]  /*a070*/  @!P2 LDC R14, c[0x0][0x370] ;  /* 0x0000dc00ff0eab82 */ /* 0x000e700000000800 */
[----:B---34-:R-:W2:Y:S01]  /*a080*/  @!P2 LDC.64 R12, c[0x0][0x3b8] ;  /* 0x0000ee00ff0cab82 */ /* 0x018ea20000000a00 */
[----:B0-----:R-:W-:-:S04]  /*a090*/  @!P2 IMAD R15, R22, R15, RZ ;  /* 0x0000000f160fa224 */ /* 0x001fc800078e02ff */
[----:B-1----:R-:W-:-:S04]  /*a0a0*/  @!P2 IMAD R14, R15, R14, RZ ;  /* 0x0000000e0f0ea224 */ /* 0x002fc800078e02ff */
[----:B------:R-:W-:-:S04]  /*a0b0*/  @!P2 IMAD.SHL.U32 R14, R14, 0x2, RZ ;  /* 0x000000020e0ea824 */ /* 0x000fc800078e00ff */
[----:B--2---:R-:W-:Y:S01]  /*a0c0*/  @!P2 IMAD.WIDE R12, R14, 0x4, R12 ;  /* 0x000000040e0ca825 */ /* 0x004fe200078e020c */
[----:B------:R-:W-:-:S05]  /*a0d0*/  MOV R14, UR7 ;  /* 0x00000007000e7c02 */ /* 0x000fca0008000f00 */
[----:B------:R-:W-:-:S05]  /*a0e0*/  @!P2 IMAD.WIDE.U32 R12, R14, 0x8, R12 ;  /* 0x000000080e0ca825 */ /* 0x000fca00078e000c */
[----:B------:R0:W2:Y:S01]  /*a0f0*/  @!P2 LDG.E.64 R14, desc[UR14][R12.64] ;  /* 0x0000000e0c0ea981 */ /* 0x0000a2000c1e1b00 */
[----:B------:R-:W-:Y:S01]  /*a100*/  UIADD3 UR12, UPT, UPT, UR5, 0x1, URZ ;  /* 0x00000001050c7890 */ /* 0x000fe2000fffe0ff */
[----:B------:R-:W-:Y:S01]  /*a110*/  MOV R28, UR4 ;  /* 0x00000004001c7c02 */ /* 0x000fe20008000f00 */
[----:B------:R-:W1:Y:S01]  /*a120*/  S2R R22, SR_TID.X ;  /* 0x0000000000167919 */ /* 0x000e620000002100 */
[----:B0-----:R-:W0:Y:S03]  /*a130*/  S2R R12, SR_CTAID.X ;  /* 0x00000000000c7919 */ /* 0x001e260000002500 */
[----:B0-----:R-:W-:-:S04]  /*a140*/  ISETP.NE.AND P5, PT, R12, UR12, PT ;  /* 0x0000000c0c007c0c */ /* 0x001fc8000bfa5270 */
[----:B-1----:R-:W-:-:S13]  /*a150*/  ISETP.NE.OR P5, PT, R22, RZ, !P5 ;  /* 0x000000ff1600720c */ /* 0x002fda0006fa5670 */
[----:B------:R-:W0:Y:S01]  /*a160*/  @!P5 LDC R23, c[0x0][0x374] ;  /* 0x0000dd00ff17db82 */ /* 0x000e220000000800 */
[----:B------:R-:W-:-:S07]  /*a170*/  @!P5 LOP3.LUT R28, R28, 0x1, RZ, 0xc0, !PT ;  /* 0x000000011c1cd812 */ /* 0x000fce00078ec0ff */
[----:B------:R-:W1:Y:S08]  /*a180*/  @!P5 LDC R13, c[0x0][0x370] ;  /* 0x0000dc00ff0ddb82 */ /* 0x000e700000000800 */
[----:B------:R-:W3:Y:S01]  /*a190*/  @!P5 LDC.64 R26, c[0x0][0x3b8] ;  /* 0x0000ee00ff1adb82 */ /* 0x000ee20000000a00 */
[----:B------:R-:W-:Y:S01]  /*a1a0*/  UIADD3 UR12, UPT, UPT, UR5, 0x2, URZ ;  /* 0x00000002050c7890 */ /* 0x000fe2000fffe0ff */
[----:B0-----:R-:W-:-:S05]  /*a1b0*/  @!P5 IMAD R23, R28, R23, RZ ;  /* 0x000000171c17d224 */ /* 0x001fca00078e02ff */
[----:B------:R-:W-:Y:S01]  /*a1c0*/  ISETP.NE.AND P4, PT, R12, UR12, PT ;  /* 0x0000000c0c007c0c */ /* 0x000fe2000bf85270 */
[----:B-1----:R-:W-:-:S03]  /*a1d0*/  @!P5 IMAD R13, R23, R13, RZ ;  /* 0x0000000d170dd224 */ /* 0x002fc600078e02ff */
[----:B------:R-:W-:Y:S01]  /*a1e0*/  ISETP.NE.OR P4, PT, R22, RZ, !P4 ;  /* 0x000000ff1600720c */ /* 0x000fe20006785670 */
[----:B------:R-:W-:Y:S01]  /*a1f0*/  @!P5 IMAD.SHL.U32 R13, R13, 0x2, RZ ;  /* 0x000000020d0dd824 */ /* 0x000fe200078e00ff */
[----:B------:R-:W-:-:S03]  /*a200*/  UIADD3 UR12, UPT, UPT, UR5, 0x3, URZ ;  /* 0x00000003050c7890 */ /* 0x000fc6000fffe0ff */
[----:B---3--:R-:W-:Y:S01]  /*a210*/  @!P5 IMAD.WIDE R26, R13, 0x4, R26 ;  /* 0x000000040d1ad825 */ /* 0x008fe200078e021a */
[----:B------:R-:W-:Y:S02]  /*a220*/  MOV R13, UR10 ;  /* 0x0000000a000d7c02 */ /* 0x000fe40008000f00 */
[----:B------:R-:W-:-:S03]  /*a230*/  ISETP.NE.AND P1, PT, R12, UR12, PT ;  /* 0x0000000c0c007c0c */ /* 0x000fc6000bf25270 */
[----:B------:R-:W-:Y:S01]  /*a240*/  @!P5 IMAD.WIDE.U32 R26, R13, 0x8, R26 ;  /* 0x000000080d1ad825 */ /* 0x000fe200078e001a */
[----:B------:R-:W-:-:S04]  /*a250*/  ISETP.NE.OR P1, PT, R22, RZ, !P1 ;  /* 0x000000ff1600720c */ /* 0x000fc80004f25670 */
[----:B------:R0:W3:Y:S01]  /*a260*/  @!P5 LDG.E.64 R28, desc[UR14][R26.64] ;  /* 0x0000000e1a1cd981 */ /* 0x0000e2000c1e1b00 */
[----:B------:R-:W-:-:S08]  /*a270*/  UIADD3 UR12, UPT, UPT, UR5, 0x4, URZ ;  /* 0x00000004050c7890 */ /* 0x000fd0000fffe0ff */
[----:B------:R-:W1:Y:S01]  /*a280*/  @!P1 LDC.64 R30, c[0x0][0x3b8] ;  /* 0x0000ee00ff1e9b82 */ /* 0x000e620000000a00 */
[----:B0-----:R-:W-:-:S04]  /*a290*/  MOV R26, UR4 ;  /* 0x00000004001a7c02 */ /* 0x001fc80008000f00 */
[----:B------:R-:W-:-:S03]  /*a2a0*/  @!P4 LOP3.LUT R26, R26, 0x1, RZ, 0xc0, !PT ;  /* 0x000000011a1ac812 */ /* 0x000fc600078ec0ff */
[----:B------:R-:W0:Y:S08]  /*a2b0*/  @!P4 LDC R27, c[0x0][0x374] ;  /* 0x0000dd00ff1bcb82 */ /* 0x000e300000000800 */
[----:B------:R-:W4:Y:S08]  /*a2c0*/  @!P4 LDC R23, c[0x0][0x370] ;  /* 0x0000dc00ff17cb82 */ /* 0x000f300000000800 */
[----:B------:R-:W1:Y:S01]  /*a2d0*/  @!P1 LDC R13, c[0x0][0x374] ;  /* 0x0000dd00ff0d9b82 */ /* 0x000e620000000800 */
[----:B0-----:R-:W-:-:S02]  /*a2e0*/  @!P4 IMAD R27, R26, R27, RZ ;  /* 0x0000001b1a1bc224 */ /* 0x001fc400078e02ff */
[----:B------:R-:W-:-:S05]  /*a2f0*/  IMAD.U32 R26, RZ, RZ, UR4 ;  /* 0x00000004ff1a7e24 */ /* 0x000fca000f8e00ff */
[----:B------:R-:W-:Y:S01]  /*a300*/  @!P1 LOP3.LUT R26, R26, 0x1, RZ, 0xc0, !PT ;  /* 0x000000011a1a9812 */ /* 0x000fe200078ec0ff */
[----:B----4-:R-:W-:-:S05]  /*a310*/  @!P4 IMAD R23, R27, R23, RZ ;  /* 0x000000171b17c224 */ /* 0x010fca00078e02ff */
[----:B------:R-:W-:Y:S01]  /*a320*/  @!P4 SHF.L.U32 R23, R23, 0x1, RZ ;  /* 0x000000011717c819 */ /* 0x000fe200000006ff */
[----:B-1----:R-:W-:Y:S02]  /*a330*/  @!P1 IMAD R13, R26, R13, RZ ;  /* 0x0000000d1a0d9224 */ /* 0x002fe400078e02ff */
[----:B------:R-:W0:Y:S01]  /*a340*/  @!P4 LDC.64 R26, c[0x0][0x3b8] ;  /* 0x0000ee00ff1acb82 */ /* 0x000e220000000a00 */
[----:B------:R-:W-:Y:S01]  /*a350*/  ISETP.NE.AND P3, PT, R12, UR12, PT ;  /* 0x0000000c0c007c0c */ /* 0x000fe2000bf65270 */
[----:B0-----:R-:W-:Y:S01]  /*a360*/  @!P4 IMAD.WIDE R26, R23, 0x4, R26 ;  /* 0x00000004171ac825 */ /* 0x001fe200078e021a */
[----:B------:R-:W-:-:S05]  /*a370*/  MOV R23, UR18 ;  /* 0x0000001200177c02 */ /* 0x000fca0008000f00 */
[----:B------:R-:W-:-:S06]  /*a380*/  @!P4 IMAD.WIDE.U32 R26, R23, 0x8, R26 ;  /* 0x00000008171ac825 */ /* 0x000fcc00078e001a */
[----:B------:R-:W4:Y:S01]  /*a390*/  @!P4 LDG.E.64 R26, desc[UR14][R26.64] ;  /* 0x0000000e1a1ac981 */ /* 0x000f22000c1e1b00 */
[----:B------:R-:W-:Y:S01]  /*a3a0*/  ISETP.NE.OR P3, PT, R22, RZ, !P3 ;  /* 0x000000ff1600720c */ /* 0x000fe20005f65670 */
[----:B--2---:R-:W-:Y:S02]  /*a3b0*/  @!P2 FADD.FTZ R24, R24, R14 ;  /* 0x0000000e1818a221 */ /* 0x004fe40000010000 */
[----:B------:R-:W0:Y:S02]  /*a3c0*/  @!P1 LDC R14, c[0x0][0x370] ;  /* 0x0000dc00ff0e9b82 */ /* 0x000e240000000800 */
[----:B0-----:R-:W-:-:S04]  /*a3d0*/  @!P1 IMAD R13, R13, R14, RZ ;  /* 0x0000000e0d0d9224 */ /* 0x001fc800078e02ff */
[----:B------:R-:W-:-:S04]  /*a3e0*/  @!P1 IMAD.SHL.U32 R13, R13, 0x2, RZ ;  /* 0x000000020d0d9824 */ /* 0x000fc800078e00ff */
[----:B------:R-:W-:Y:S01]  /*a3f0*/  @!P1 IMAD.WIDE R30, R13, 0x4, R30 ;  /* 0x000000040d1e9825 */ /* 0x000fe200078e021e */
[----:B------:R-:W-:-:S05]  /*a400*/  MOV R13, UR17 ;  /* 0x00000011000d7c02 */ /* 0x000fca0008000f00 */
[----:B------:R-:W-:Y:S02]  /*a410*/  @!P1 IMAD.WIDE.U32 R30, R13, 0x8, R30 ;  /* 0x000000080d1e9825 */ /* 0x000fe400078e001e */
[----:B------:R-:W0:Y:S01]  /*a420*/  @!P3 LDC R13, c[0x0][0x374] ;  /* 0x0000dd00ff0dbb82 */ /* 0x000e220000000800 */
[----:B------:R-:W-:Y:S01]  /*a430*/  MOV R14, UR4 ;  /* 0x00000004000e7c02 */ /* 0x000fe20008000f00 */
[----:B------:R-:W-:Y:S02]  /*a440*/  @!P2 FADD.FTZ R25, R25, R15 ;  /* 0x0000000f1919a221 */ /* 0x000fe40000010000 */
[----:B------:R-:W2:Y:S01]  /*a450*/  @!P1 LDG.E.64 R30, desc[UR14][R30.64] ;  /* 0x0000000e1e1e9981 */ /* 0x000ea2000c1e1b00 */
[----:B------:R-:W-:-:S05]  /*a460*/  @!P3 LOP3.LUT R14, R14, 0x1, RZ, 0xc0, !PT ;  /* 0x000000010e0eb812 */ /* 0x000fca00078ec0ff */
[----:B0-----:R-:W-:Y:S02]  /*a470*/  @!P3 IMAD R13, R14, R13, RZ ;  /* 0x0000000d0e0db224 */ /* 0x001fe400078e02ff */
[----:B------:R-:W0:Y:S02]  /*a480*/  @!P3 LDC R14, c[0x0][0x370] ;  /* 0x0000dc00ff0ebb82 */ /* 0x000e240000000800 */
[----:B0-----:R-:W-:-:S06]  /*a490*/  @!P3 IMAD R13, R13, R14, RZ ;  /* 0x0000000e0d0db224 */ /* 0x001fcc00078e02ff */
[----:B------:R-:W0:Y:S01]  /*a4a0*/  @!P3 LDC.64 R14, c[0x0][0x3b8] ;  /* 0x0000ee00ff0ebb82 */ /* 0x000e220000000a00 */
[----:B------:R-:W-:-:S04]  /*a4b0*/  @!P3 IMAD.SHL.U32 R13, R13, 0x2, RZ ;  /* 0x000000020d0db824 */ /* 0x000fc800078e00ff */
[----:B0-----:R-:W-:Y:S01]  /*a4c0*/  @!P3 IMAD.WIDE R14, R13, 0x4, R14 ;  /* 0x000000040d0eb825 */ /* 0x001fe200078e020e */
[----:B------:R-:W-:-:S05]  /*a4d0*/  MOV R13, UR16 ;  /* 0x00000010000d7c02 */ /* 0x000fca0008000f00 */
[----:B------:R-:W-:-:S06]  /*a4e0*/  @!P3 IMAD.WIDE.U32 R14, R13, 0x8, R14 ;  /* 0x000000080d0eb825 */ /* 0x000fcc00078e000e */
[----:B------:R-:W2:Y:S01]  /*a4f0*/  @!P3 LDG.E.64 R14, desc[UR14][R14.64] ;  /* 0x0000000e0e0eb981 */ /* 0x000ea2000c1e1b00 */
[----:B------:R-:W-:-:S06]  /*a500*/  UIADD3 UR12, UPT, UPT, UR5, 0x5, URZ ;  /* 0x00000005050c7890 */ /* 0x000fcc000fffe0ff */
[----:B------:R-:W-:Y:S01]  /*a510*/  ISETP.NE.AND P2, PT, R12, UR12, PT ;  /* 0x0000000c0c007c0c */ /* 0x000fe2000bf45270 */
[----:B------:R-:W-:Y:S01]  /*a520*/  UIADD3 UR12, UPT, UPT, UR5, 0x6, URZ ;  /* 0x00000006050c7890 */ /* 0x000fe2000fffe0ff */
[----:B---3--:R-:W-:Y:S01]  /*a530*/  @!P5 FADD.FTZ R24, R24, R28 ;  /* 0x0000001c1818d221 */ /* 0x008fe20000010000 */
[----:B------:R-:W-:Y:S01]  /*a540*/  @!P5 FADD.FTZ R25, R25, R29 ;  /* 0x0000001d1919d221 */ /* 0x000fe20000010000 */
[----:B------:R-:W-:-:S03]  /*a550*/  ISETP.NE.OR P2, PT, R22, RZ, !P2 ;  /* 0x000000ff1600720c */ /* 0x000fc60005745670 */
[----:B------:R-:W-:-:S04]  /*a560*/  ISETP.NE.AND P5, PT, R12, UR12, PT ;  /* 0x0000000c0c007c0c */ /* 0x000fc8000bfa5270 */
[----:B------:R-:W-:-:S06]  /*a570*/  ISETP.NE.OR P5, PT, R22, RZ, !P5 ;  /* 0x000000ff1600720c */ /* 0x000fcc0006fa5670 */
[----:B------:R-:W0:Y:S08]  /*a580*/  @!P2 LDC R13, c[0x0][0x374] ;  /* 0x0000dd00ff0dab82 */ /* 0x000e300000000800 */
[----:B------:R-:W1:Y:S01]  /*a590*/  @!P2 LDC R23, c[0x0][0x370] ;  /* 0x0000dc00ff17ab82 */ /* 0x000e620000000800 */
[----:B------:R-:W-:Y:S01]  /*a5a0*/  UIADD3 UR12, UPT, UPT, UR5, 0x7, URZ ;  /* 0x00000007050c7890 */ /* 0x000fe2000fffe0ff */
[----:B----4-:R-:W-:-:S06]  /*a5b0*/  @!P4 FADD.FTZ R24, R24, R26 ;  /* 0x0000001a1818c221 */ /* 0x010fcc0000010000 */
[----:B------:R-:W3:Y:S01]  /*a5c0*/  @!P5 LDC R26, c[0x0][0x374] ;  /* 0x0000dd00ff1adb82 */ /* 0x000ee20000000800 */
[----:B------:R-:W-:Y:S01]  /*a5d0*/  @!P4 FADD.FTZ R25, R25, R27 ;  /* 0x0000001b1919c221 */ /* 0x000fe20000010000 */
[----:B------:R-:W-:Y:S02]  /*a5e0*/  MOV R27, UR4 ;  /* 0x00000004001b7c02 */ /* 0x000fe40008000f00 */
[----:B------:R-:W-:Y:S01]  /*a5f0*/  ISETP.NE.AND P4, PT, R12, UR12, PT ;  /* 0x0000000c0c007c0c */ /* 0x000fe2000bf85270 */
[----:B------:R-:W-:Y:S01]  /*a600*/  IMAD.U32 R12, RZ, RZ, UR4 ;  /* 0x00000004ff0c7e24 */ /* 0x000fe2000f8e00ff */
[----:B------:R-:W-:Y:S02]  /*a610*/  @!P2 LOP3.LUT R27, R27, 0x1, RZ, 0xc0, !PT ;  /* 0x000000011b1ba812 */ /* 0x000fe400078ec0ff */
[----:B------:R-:W-:Y:S02]  /*a620*/  ISETP.NE.OR P4, PT, R22, RZ, !P4 ;  /* 0x000000ff1600720c */ /* 0x000fe40006785670 */
[----:B------:R-:W-:Y:S01]  /*a630*/  @!P5 LOP3.LUT R12, R12, 0x1, RZ, 0xc0, !PT ;  /* 0x000000010c0cd812 */ /* 0x000fe200078ec0ff */
[----:B0-----:R-:W-:-:S02]  /*a640*/  @!P2 IMAD R13, R27, R13, RZ ;  /* 0x0000000d1b0da224 */ /* 0x001fc400078e02ff */
[----:B------:R-:W0:Y:S02]  /*a650*/  @!P5 LDC R27, c[0x0][0x370] ;  /* 0x0000dc00ff1bdb82 */ /* 0x000e240000000800 */
[----:B-1----:R-:W-:Y:S02]  /*a660*/  @!P2 IMAD R23, R13, R23, RZ ;  /* 0x000000170d17a224 */ /* 0x002fe400078e02ff */
[----:B---3--:R-:W-:-:S04]  /*a670*/  @!P5 IMAD R26, R12, R26, RZ ;  /* 0x0000001a0c1ad224 */ /* 0x008fc800078e02ff */
[----:B------:R-:W1:Y:S08]  /*a680*/  @!P2 LDC.64 R12, c[0x0][0x3b8] ;  /* 0x0000ee00ff0cab82 */ /* 0x000e700000000a00 */
[----:B------:R-:W3:Y:S01]  /*a690*/  @!P4 LDC R28, c[0x0][0x374] ;  /* 0x0000dd00ff1ccb82 */ /* 0x000ee20000000800 */
[----:B------:R-:W-:Y:S01]  /*a6a0*/  @!P2 SHF.L.U32 R29, R23, 0x1, RZ ;  /* 0x00000001171da819 */ /* 0x000fe200000006ff */
[----:B0-----:R-:W-:Y:S01]  /*a6b0*/  @!P5 IMAD R23, R26, R27, RZ ;  /* 0x0000001b1a17d224 */ /* 0x001fe200078e02ff */
[----:B------:R-:W-:Y:S01]  /*a6c0*/  MOV R27, UR4 ;  /* 0x00000004001b7c02 */ /* 0x000fe20008000f00 */
[----:B------:R-:W-:-:S03]  /*a6d0*/  IMAD.U32 R26, RZ, RZ, UR21 ;  /* 0x00000015ff1a7e24 */ /* 0x000fc6000f8e00ff */
[----:B------:R-:W-:Y:S01]  /*a6e0*/  @!P4 LOP3.LUT R27, R27, 0x1, RZ, 0xc0, !PT ;  /* 0x000000011b1bc812 */ /* 0x000fe200078ec0ff */
[----:B-1----:R-:W-:-:S04]  /*a6f0*/  @!P2 IMAD.WIDE R12, R29, 0x4, R12 ;  /* 0x000000041d0ca825 */ /* 0x002fc800078e020c */
[----:B------:R-:W-:-:S04]  /*a700*/  @!P2 IMAD.WIDE.U32 R12, R26, 0x8, R12 ;  /* 0x000000081a0ca825 */ /* 0x000fc800078e000c */
[----:B---3--:R-:W-:Y:S02]  /*a710*/  @!P4 IMAD R28, R27, R28, RZ ;  /* 0x0000001c1b1cc224 */ /* 0x008fe400078e02ff */
[----:B------:R-:W0:Y:S01]  /*a720*/  @!P5 LDC.64 R26, c[0x0][0x3b8] ;  /* 0x0000ee00ff1adb82 */ /* 0x000e220000000a00 */
[----:B------:R-:W-:Y:S01]  /*a730*/  @!P5 SHF.L.U32 R23, R23, 0x1, RZ ;  /* 0x000000011717d819 */ /* 0x000fe200000006ff */
[----:B------:R-:W3:Y:S06]  /*a740*/  @!P2 LDG.E.64 R12, desc[UR14][R12.64] ;  /* 0x0000000e0c0ca981 */ /* 0x000eec000c1e1b00 */
[----:B------:R-:W1:Y:S01]  /*a750*/  @!P4 LDC R29, c[0x0][0x370] ;  /* 0x0000dc00ff1dcb82 */ /* 0x000e620000000800 */
[----:B0-----:R-:W-:-:S04]  /*a760*/  @!P5 IMAD.WIDE R26, R23, 0x4, R26 ;  /* 0x00000004171ad825 */ /* 0x001fc800078e021a */
[----:B-1----:R-:W-:-:S04]  /*a770*/  @!P4 IMAD R23, R28, R29, RZ ;  /* 0x0000001d1c17c224 */ /* 0x002fc800078e02ff */
[----:B------:R-:W-:Y:S02]  /*a780*/  @!P4 IMAD.SHL.U32 R23, R23, 0x2, RZ ;  /* 0x000000021717c824 */ /* 0x000fe400078e00ff */
[----:B--2---:R-:W-:Y:S01]  /*a790*/  @!P1 FADD.FTZ R24, R24, R30 ;  /* 0x0000001e18189221 */ /* 0x004fe20000010000 */
[----:B------:R-:W-:-:S05]  /*a7a0*/  MOV R30, UR20 ;  /* 0x00000014001e7c02 */ /* 0x000fca0008000f00 */
[----:B------:R-:W-:Y:S02]  /*a7b0*/  @!P5 IMAD.WIDE.U32 R28, R30, 0x8, R26 ;  /* 0x000000081e1cd825 */ /* 0x000fe400078e001a */
[----:B------:R-:W0:Y:S04]  /*a7c0*/  @!P4 LDC.64 R26, c[0x0][0x3b8] ;  /* 0x0000ee00ff1acb82 */ /* 0x000e280000000a00 */
[----:B------:R-:W2:Y:S01]  /*a7d0*/  @!P5 LDG.E.64 R28, desc[UR14][R28.64] ;  /* 0x0000000e1c1cd981 */ /* 0x000ea2000c1e1b00 */
[----:B0-----:R-:W-:-:S04]  /*a7e0*/  @!P4 IMAD.WIDE R26, R23, 0x4, R26 ;  /* 0x00000004171ac825 */ /* 0x001fc800078e021a */
[----:B------:R-:W-:Y:S01]  /*a7f0*/  @!P3 FADD.FTZ R24, R24, R14 ;  /* 0x0000000e1818b221 */ /* 0x000fe20000010000 */
[----:B------:R-:W-:-:S05]  /*a800*/  MOV R14, UR19 ;  /* 0x00000013000e7c02 */ /* 0x000fca0008000f00 */
[----:B------:R-:W-:-:S06]  /*a810*/  @!P4 IMAD.WIDE.U32 R26, R14, 0x8, R26 ;  /* 0x000000080e1ac825 */ /* 0x000fcc00078e001a */
[----:B------:R-:W4:Y:S01]  /*a820*/  @!P4 LDG.E.64 R26, desc[UR14][R26.64] ;  /* 0x0000000e1a1ac981 */ /* 0x000f22000c1e1b00 */
[----:B------:R-:W0:Y:S01]  /*a830*/  LDCU UR13, c[0x0][0x374] ;  /* 0x00006e80ff0d77ac */ /* 0x000e220008000800 */
[----:B------:R-:W1:Y:S01]  /*a840*/  LDCU UR12, c[0x0][0x370] ;  /* 0x00006e00ff0c77ac */ /* 0x000e620008000800 */
[----:B------:R-:W-:Y:S01]  /*a850*/  @!P1 FADD.FTZ R25, R25, R31 ;  /* 0x0000001f19199221 */ /* 0x000fe20000010000 */
[----:B------:R-:W-:-:S03]  /*a860*/  UIADD3 UR5, UPT, UPT, UR5, 0x8, URZ ;  /* 0x0000000805057890 */ /* 0x000fc6000fffe0ff */
[----:B------:R-:W-:Y:S01]  /*a870*/  @!P3 FADD.FTZ R25, R25, R15 ;  /* 0x0000000f1919b221 */ /* 0x000fe20000010000 */
        /* <DEDUP_REMOVED lines=11> */
[----:B---3--:R-:W-:Y:S01]  /*a930*/  @!P2 FADD.FTZ R24, R24, R12 ;  /* 0x0000000c1818a221 */ /* 0x008fe20000010000 */
[----:B------:R-:W-:-:S03]  /*a940*/  @!P2 FADD.FTZ R25, R25, R13 ;  /* 0x0000000d1919a221 */ /* 0x000fc60000010000 */
[----:B--2---:R-:W-:Y:S01]  /*a950*/  @!P5 FADD.FTZ R24, R24, R28 ;  /* 0x0000001c1818d221 */ /* 0x004fe20000010000 */
[----:B------:R-:W-:-:S03]  /*a960*/  @!P5 FADD.FTZ R25, R25, R29 ;  /* 0x0000001d1919d221 */ /* 0x000fc60000010000 */
[----:B----4-:R-:W-:Y:S01]  /*a970*/  @!P4 FADD.FTZ R24, R24, R26 ;  /* 0x0000001a1818c221 */ /* 0x010fe20000010000 */
[----:B------:R-:W-:Y:S01]  /*a980*/  @!P4 FADD.FTZ R25, R25, R27 ;  /* 0x0000001b1919c221 */ /* 0x000fe20000010000 */
[----:B------:R-:W-:Y:S06]  /*a990*/  BRA.U UP0, `(.L_x_3903) ;  /* 0xfffffff500a07547 */ /* 0x000fec000b83ffff */
[----:B------:R-:W-:-:S05]  /*a9a0*/  UMOV UR5, UR12 ;  /* 0x0000000c00057c82 */ /* 0x000fca0008000000 */
.L_x_3902:
[----:B------:R-:W0:Y:S02]  /*a9b0*/  LDCU UR7, c[0x0][0x370] ;  /* 0x00006e00ff0777ac */ /* 0x000e240008000800 */
[----:B0-----:R-:W-:-:S09]  /*a9c0*/  ULOP3.LUT UP0, URZ, UR7, 0x7, URZ, 0xc0, !UPT ;  /* 0x0000000707ff7892 */ /* 0x001fd2000f80c0ff */
[----:B------:R-:W-:Y:S05]  /*a9d0*/  BRA.U !UP0, `(.L_x_3898) ;  /* 0x0000000908447547 */ /* 0x000fea000b800000 */
[----:B------:R-:W0:Y:S02]  /*a9e0*/  LDCU UR7, c[0x0][0x370] ;  /* 0x00006e00ff0777ac */ /* 0x000e240008000800 */
[----:B0-----:R-:W-:-:S04]  /*a9f0*/  ULOP3.LUT UR7, UR7, 0x7, URZ, 0xc0, !UPT ;  /* 0x0000000707077892 */ /* 0x001fc8000f8ec0ff */
[----:B------:R-:W-:-:S04]  /*aa00*/  UIADD3 UR7, UPT, UPT, UR7, -0x1, URZ ;  /* 0xffffffff07077890 */ /* 0x000fc8000fffe0ff */
[----:B------:R-:W-:-:S09]  /*aa10*/  UISETP.GE.U32.AND UP0, UPT, UR7, 0x3, UPT ;  /* 0x000000030700788c */ /* 0x000fd2000bf06070 */
[----:B------:R-:W-:Y:S05]  /*aa20*/  BRA.U !UP0, `(.L_x_3904) ;  /* 0x0000000508287547 */ /* 0x000fea000b800000 */
[----:B------:R-:W0:Y:S01]  /*aa30*/  S2R R28, SR_CTAID.X ;  /* 0x00000000001c7919 */ /* 0x000e220000002500 */
[----:B---34-:R-:W-:Y:S02]  /*aa40*/  MOV R12, UR4 ;  /* 0x00000004000c7c02 */ /* 0x018fe40008000f00 */
[----:B0-----:R-:W-:-:S04]  /*aa50*/  ISETP.NE.AND P2, PT, R28, UR5, PT ;  /* 0x000000051c007c0c */ /* 0x001fc8000bf45270 */
[----:B------:R-:W-:-:S13]  /*aa60*/  ISETP.NE.OR P2, PT, R22, RZ, !P2 ;  /* 0x000000ff1600720c */ /* 0x000fda0005745670 */
[----:B--2---:R-:W0:Y:S01]  /*aa70*/  @!P2 LDC R14, c[0x0][0x374] ;  /* 0x0000dd00ff0eab82 */ /* 0x004e220000000800 */
[----:B------:R-:W-:Y:S01]  /*aa80*/  @!P2 LOP3.LUT R12, R12, 0x1, RZ, 0xc0, !PT ;  /* 0x000000010c0ca812 */ /* 0x000fe200078ec0ff */
[----:B-1----:R-:W1:Y:S06]  /*aa90*/  @!P2 S2R R15, SR_CTAID.Y ;  /* 0x00000000000fa919 */ /* 0x002e6c0000002600 */
[----:B------:R-:W2:Y:S01]  /*aaa0*/  @!P2 LDC R23, c[0x0][0x370] ;  /* 0x0000dc00ff17ab82 */ /* 0x000ea20000000800 */
[----:B0-----:R-:W-:-:S04]  /*aab0*/  @!P2 IMAD R12, R12, R14, RZ ;  /* 0x0000000e0c0ca224 */ /* 0x001fc800078e02ff */
[----:B--2---:R-:W-:-:S03]  /*aac0*/  @!P2 IMAD R23, R12, R23, RZ ;  /* 0x000000170c17a224 */ /* 0x004fc600078e02ff */
[----:B------:R-:W0:Y:S01]  /*aad0*/  @!P2 LDC.64 R12, c[0x0][0x3b8] ;  /* 0x0000ee00ff0cab82 */ /* 0x000e220000000a00 */
[----:B-1----:R-:W-:Y:S02]  /*aae0*/  @!P2 IMAD R15, R14, UR5, R15 ;  /* 0x000000050e0fac24 */ /* 0x002fe4000f8e020f */
[----:B------:R-:W-:-:S04]  /*aaf0*/  @!P2 IMAD.SHL.U32 R23, R23, 0x2, RZ ;  /* 0x000000021717a824 */ /* 0x000fc800078e00ff */
[----:B0-----:R-:W-:-:S04]  /*ab00*/  @!P2 IMAD.WIDE R12, R23, 0x4, R12 ;  /* 0x00000004170ca825 */ /* 0x001fc800078e020c */
[----:B------:R-:W-:-:S06]  /*ab10*/  @!P2 IMAD.WIDE.U32 R12, R15, 0x8, R12 ;  /* 0x000000080f0ca825 */ /* 0x000fcc00078e000c */
[----:B------:R-:W2:Y:S01]  /*ab20*/  @!P2 LDG.E.64 R12, desc[UR14][R12.64] ;  /* 0x0000000e0c0ca981 */ /* 0x000ea2000c1e1b00 */
[----:B------:R-:W-:-:S06]  /*ab30*/  UIADD3 UR7, UPT, UPT, UR5, 0x1, URZ ;  /* 0x0000000105077890 */ /* 0x000fcc000fffe0ff */
[----:B------:R-:W-:-:S04]  /*ab40*/  ISETP.NE.AND P1, PT, R28, UR7, PT ;  /* 0x000000071c007c0c */ /* 0x000fc8000bf25270 */
[----:B------:R-:W-:-:S13]  /*ab50*/  ISETP.NE.OR P1, PT, R22, RZ, !P1 ;  /* 0x000000ff1600720c */ /* 0x000fda0004f25670 */
[----:B------:R-:W0:Y:S01]  /*ab60*/  @!P1 S2R R15, SR_CTAID.Y ;  /* 0x00000000000f9919 */ /* 0x000e220000002600 */
[----:B------:R-:W1:Y:S08]  /*ab70*/  @!P1 LDC R23, c[0x0][0x374] ;  /* 0x0000dd00ff179b82 */ /* 0x000e700000000800 */
[----:B------:R-:W3:Y:S01]  /*ab80*/  @!P1 LDC R14, c[0x0][0x370] ;  /* 0x0000dc00ff0e9b82 */ /* 0x000ee20000000800 */
[----:B--2---:R-:W-:Y:S01]  /*ab90*/  @!P2 FADD.FTZ R24, R24, R12 ;  /* 0x0000000c1818a221 */ /* 0x004fe20000010000 */
[----:B------:R-:W-:-:S04]  /*aba0*/  MOV R12, UR4 ;  /* 0x00000004000c7c02 */ /* 0x000fc80008000f00 */
[----:B------:R-:W-:-:S05]  /*abb0*/  @!P1 LOP3.LUT R12, R12, 0x1, RZ, 0xc0, !PT ;  /* 0x000000010c0c9812 */ /* 0x000fca00078ec0ff */
[----:B-1----:R-:W-:Y:S02]  /*abc0*/  @!P1 IMAD R26, R12, R23, RZ ;  /* 0x000000170c1a9224 */ /* 0x002fe400078e02ff */
[----:B------:R-:W-:Y:S02]  /*abd0*/  @!P1 IMAD R12, R23, UR5, R23 ;  /* 0x00000005170c9c24 */ /* 0x000fe4000f8e0217 */
[----:B---3--:R-:W-:-:S03]  /*abe0*/  @!P1 IMAD R26, R26, R14, RZ ;  /* 0x0000000e1a1a9224 */ /* 0x008fc600078e02ff */
[----:B0-----:R-:W-:Y:S01]  /*abf0*/  @!P1 IADD3 R12, PT, PT, R12, R15, RZ ;  /* 0x0000000f0c0c9210 */ /* 0x001fe20007ffe0ff */
[----:B------:R-:W-:Y:S01]  /*ac00*/  @!P1 IMAD.SHL.U32 R26, R26, 0x2, RZ ;  /* 0x000000021a1a9824 */ /* 0x000fe200078e00ff */
[----:B------:R-:W0:Y:S03]  /*ac10*/  @!P1 LDC.64 R14, c[0x0][0x3b8] ;  /* 0x0000ee00ff0e9b82 */ /* 0x000e260000000a00 */
[----:B0-----:R-:W-:-:S04]  /*ac20*/  @!P1 IMAD.WIDE R14, R26, 0x4, R14 ;  /* 0x000000041a0e9825 */ /* 0x001fc800078e020e */
[----:B------:R-:W-:-:S06]  /*ac30*/  @!P1 IMAD.WIDE.U32 R14, R12, 0x8, R14 ;  /* 0x000000080c0e9825 */ /* 0x000fcc00078e000e */
[----:B------:R-:W2:Y:S01]  /*ac40*/  @!P1 LDG.E.64 R14, desc[UR14][R14.64] ;  /* 0x0000000e0e0e9981 */ /* 0x000ea2000c1e1b00 */
[----:B------:R-:W-:Y:S01]  /*ac50*/  UIADD3 UR7, UPT, UPT, UR5, 0x2, URZ ;  /* 0x0000000205077890 */ /* 0x000fe2000fffe0ff */
[----:B------:R-:W-:Y:S01]  /*ac60*/  MOV R12, UR4 ;  /* 0x00000004000c7c02 */ /* 0x000fe20008000f00 */
[----:B------:R-:W-:Y:S01]  /*ac70*/  @!P2 FADD.FTZ R25, R25, R13 ;  /* 0x0000000d1919a221 */ /* 0x000fe20000010000 */
[----:B------:R-:W-:-:S03]  /*ac80*/  UIADD3 UR10, UPT, UPT, UR5, 0x3, URZ ;  /* 0x00000003050a7890 */ /* 0x000fc6000fffe0ff */
[----:B------:R-:W-:-:S03]  /*ac90*/  ISETP.NE.AND P3, PT, R28, UR7, PT ;  /* 0x000000071c007c0c */ /* 0x000fc6000bf65270 */
[----:B------:R-:W-:Y:S02]  /*aca0*/  ISETP.NE.AND P4, PT, R28, UR10, PT ;  /* 0x0000000a1c007c0c */ /* 0x000fe4000bf85270 */
[C---:B------:R-:W-:Y:S02]  /*acb0*/  ISETP.NE.OR P3, PT, R22.reuse, RZ, !P3 ;  /* 0x000000ff1600720c */ /* 0x040fe40005f65670 */
[----:B------:R-:W-:-:S11]  /*acc0*/  ISETP.NE.OR P2, PT, R22, RZ, !P4 ;  /* 0x000000ff1600720c */ /* 0x000fd60006745670 */
[----:B------:R-:W0:Y:S01]  /*acd0*/  @!P3 LDC R23, c[0x0][0x374] ;  /* 0x0000dd00ff17bb82 */ /* 0x000e220000000800 */
[----:B------:R-:W-:Y:S01]  /*ace0*/  @!P3 LOP3.LUT R12, R12, 0x1, RZ, 0xc0, !PT ;  /* 0x000000010c0cb812 */ /* 0x000fe200078ec0ff */
[----:B------:R-:W1:Y:S06]  /*acf0*/  @!P3 S2R R26, SR_CTAID.Y ;  /* 0x00000000001ab919 */ /* 0x000e6c0000002600 */
[----:B------:R-:W3:Y:S01]  /*ad00*/  @!P3 LDC R27, c[0x0][0x370] ;  /* 0x0000dc00ff1bbb82 */ /* 0x000ee20000000800 */
[----:B0-----:R-:W-:-:S04]  /*ad10*/  @!P3 IMAD R12, R12, R23, RZ ;  /* 0x000000170c0cb224 */ /* 0x001fc800078e02ff */
[----:B---3--:R-:W-:-:S03]  /*ad20*/  @!P3 IMAD R27, R12, R27, RZ ;  /* 0x0000001b0c1bb224 */ /* 0x008fc600078e02ff */
[----:B------:R-:W0:Y:S02]  /*ad30*/  @!P3 LDC.64 R12, c[0x0][0x3b8] ;  /* 0x0000ee00ff0cbb82 */ /* 0x000e240000000a00 */
[----:B------:R-:W-:-:S05]  /*ad40*/  @!P3 SHF.L.U32 R27, R27, 0x1, RZ ;  /* 0x000000011b1bb819 */ /* 0x000fca00000006ff */
[----:B0-----:R-:W-:Y:S02]  /*ad50*/  @!P3 IMAD.WIDE R12, R27, 0x4, R12 ;  /* 0x000000041b0cb825 */ /* 0x001fe400078e020c */
[----:B------:R-:W0:Y:S02]  /*ad60*/  @!P2 LDC R27, c[0x0][0x374] ;  /* 0x0000dd00ff1bab82 */ /* 0x000e240000000800 */
[----:B--2---:R-:W-:Y:S01]  /*ad70*/  @!P1 FADD.FTZ R24, R24, R14 ;  /* 0x0000000e18189221 */ /* 0x004fe20000010000 */
[----:B-1----:R-:W-:Y:S02]  /*ad80*/  @!P3 IMAD R14, R23, UR7, R26 ;  /* 0x00000007170ebc24 */ /* 0x002fe4000f8e021a */
[----:B------:R-:W-:-:S03]  /*ad90*/  @!P1 FADD.FTZ R25, R25, R15 ;  /* 0x0000000f19199221 */ /* 0x000fc60000010000 */
[----:B------:R-:W1:Y:S01]  /*ada0*/  @!P2 LDC R26, c[0x0][0x370] ;  /* 0x0000dc00ff1aab82 */ /* 0x000e620000000800 */
[----:B------:R-:W2:Y:S01]  /*adb0*/  @!P2 S2R R23, SR_CTAID.Y ;  /* 0x000000000017a919 */ /* 0x000ea20000002600 */
[----:B------:R-:W-:-:S04]  /*adc0*/  @!P3 IMAD.WIDE.U32 R14, R14, 0x8, R12 ;  /* 0x000000080e0eb825 */ /* 0x000fc800078e000c */
[----:B------:R-:W-:Y:S02]  /*add0*/  IMAD.U32 R12, RZ, RZ, UR4 ;  /* 0x00000004ff0c7e24 */ /* 0x000fe4000f8e00ff */
[----:B------:R-:W3:Y:S03]  /*ade0*/  @!P3 LDG.E.64 R14, desc[UR14][R14.64] ;  /* 0x0000000e0e0eb981 */ /* 0x000ee6000c1e1b00 */
[----:B------:R-:W-:-:S05]  /*adf0*/  @!P2 LOP3.LUT R12, R12, 0x1, RZ, 0xc0, !PT ;  /* 0x000000010c0ca812 */ /* 0x000fca00078ec0ff */
[----:B0-----:R-:W-:-:S04]  /*ae00*/  @!P2 IMAD R12, R12, R27, RZ ;  /* 0x0000001b0c0ca224 */ /* 0x001fc800078e02ff */
[----:B-1----:R-:W-:Y:S02]  /*ae10*/  @!P2 IMAD R26, R12, R26, RZ ;  /* 0x0000001a0c1aa224 */ /* 0x002fe400078e02ff */
[----:B------:R-:W0:Y:S03]  /*ae20*/  @!P2 LDC.64 R12, c[0x0][0x3b8] ;  /* 0x0000ee00ff0cab82 */ /* 0x000e260000000a00 */
[----:B------:R-:W-:Y:S01]  /*ae30*/  @!P2 SHF.L.U32 R26, R26, 0x1, RZ ;  /* 0x000000011a1aa819 */ /* 0x000fe200000006ff */
[----:B--2---:R-:W-:-:S04]  /*ae40*/  @!P2 IMAD R23, R27, UR10, R23 ;  /* 0x0000000a1b17ac24 */ /* 0x004fc8000f8e0217 */
[----:B0-----:R-:W-:-:S04]  /*ae50*/  @!P2 IMAD.WIDE R12, R26, 0x4, R12 ;  /* 0x000000041a0ca825 */ /* 0x001fc800078e020c */
[----:B------:R-:W-:-:S06]  /*ae60*/  @!P2 IMAD.WIDE.U32 R12, R23, 0x8, R12 ;  /* 0x00000008170ca825 */ /* 0x000fcc00078e000c */
[----:B------:R-:W2:Y:S01]  /*ae70*/  @!P2 LDG.E.64 R12, desc[UR14][R12.64] ;  /* 0x0000000e0c0ca981 */ /* 0x000ea2000c1e1b00 */
[----:B------:R-:W-:Y:S01]  /*ae80*/  UIADD3 UR5, UPT, UPT, UR5, 0x4, URZ ;  /* 0x0000000405057890 */ /* 0x000fe2000fffe0ff */
[----:B---3--:R-:W-:Y:S01]  /*ae90*/  @!P3 FADD.FTZ R24, R24, R14 ;  /* 0x0000000e1818b221 */ /* 0x008fe20000010000 */
[----:B------:R-:W-:-:S03]  /*aea0*/  @!P3 FADD.FTZ R25, R25, R15 ;  /* 0x0000000f1919b221 */ /* 0x000fc60000010000 */
[----:B--2---:R-:W-:Y:S01]  /*aeb0*/  @!P2 FADD.FTZ R24, R24, R12 ;  /* 0x0000000c1818a221 */ /* 0x004fe20000010000 */
[----:B------:R-:W-:-:S07]  /*aec0*/  @!P2 FADD.FTZ R25, R25, R13 ;  /* 0x0000000d1919a221 */ /* 0x000fce0000010000 */
.L_x_3904:
[----:B------:R-:W0:Y:S02]  /*aed0*/  LDCU UR7, c[0x0][0x370] ;  /* 0x00006e00ff0777ac */ /* 0x000e240008000800 */
[----:B0-----:R-:W-:-:S09]  /*aee0*/  ULOP3.LUT UP0, UR7, UR7, 0x3, URZ, 0xc0, !UPT ;  /* 0x0000000307077892 */ /* 0x001fd2000f80c0ff */
[----:B------:R-:W-:Y:S05]  /*aef0*/  BRA.U !UP0, `(.L_x_3898) ;  /* 0x0000000108fc7547 */ /* 0x000fea000b800000 */
[----:B------:R-:W-:-:S09]  /*af00*/  UISETP.NE.AND UP0, UPT, UR7, 0x1, UPT ;  /* 0x000000010700788c */ /* 0x000fd2000bf05270 */
[----:B------:R-:W-:Y:S05]  /*af10*/  BRA.U !UP0, `(.L_x_3905) ;  /* 0x0000000108987547 */ /* 0x000fea000b800000 */
[----:B------:R-:W0:Y:S01]  /*af20*/  S2R R23, SR_CTAID.X ;  /* 0x0000000000177919 */ /* 0x000e220000002500 */
[----:B------:R-:W-:Y:S02]  /*af30*/  MOV R13, UR4 ;  /* 0x00000004000d7c02 */ /* 0x000fe40008000f00 */
[----:B0-----:R-:W-:-:S04]  /*af40*/  ISETP.NE.AND P1, PT, R23, UR5, PT ;  /* 0x0000000517007c0c */ /* 0x001fc8000bf25270 */
[----:B------:R-:W-:-:S13]  /*af50*/  ISETP.NE.OR P1, PT, R22, RZ, !P1 ;  /* 0x000000ff1600720c */ /* 0x000fda0004f25670 */
[----:B--2---:R-:W0:Y:S01]  /*af60*/  @!P1 S2R R14, SR_CTAID.Y ;  /* 0x00000000000e9919 */ /* 0x004e220000002600 */
[----:B---34-:R-:W1:Y:S01]  /*af70*/  @!P1 LDC R12, c[0x0][0x374] ;  /* 0x0000dd00ff0c9b82 */ /* 0x018e620000000800 */
[----:B------:R-:W-:-:S05]  /*af80*/  @!P1 LOP3.LUT R13, R13, 0x1, RZ, 0xc0, !PT ;  /* 0x000000010d0d9812 */ /* 0x000fca00078ec0ff */
[----:B-1----:R-:W-:Y:S02]  /*af90*/  @!P1 IMAD R15, R13, R12, RZ ;  /* 0x0000000c0d0f9224 */ /* 0x002fe400078e02ff */
[----:B0-----:R-:W-:Y:S02]  /*afa0*/  @!P1 IMAD R14, R12, UR5, R14 ;  /* 0x000000050c0e9c24 */ /* 0x001fe4000f8e020e */
[----:B------:R-:W0:Y:S02]  /*afb0*/  @!P1 LDC R12, c[0x0][0x370] ;  /* 0x0000dc00ff0c9b82 */ /* 0x000e240000000800 */
[----:B0-----:R-:W-:-:S06]  /*afc0*/  @!P1 IMAD R15, R15, R12, RZ ;  /* 0x0000000c0f0f9224 */ /* 0x001fcc00078e02ff */
[----:B------:R-:W0:Y:S01]  /*afd0*/  @!P1 LDC.64 R12, c[0x0][0x3b8] ;  /* 0x0000ee00ff0c9b82 */ /* 0x000e220000000a00 */
        /* <DEDUP_REMOVED lines=8> */
[----:B------:R-:W1:Y:S01]  /*b060*/  @!P2 LDC R15, c[0x0][0x374] ;  /* 0x0000dd00ff0fab82 */ /* 0x000e620000000800 */
[----:B--2---:R-:W-:Y:S01]  /*b070*/  @!P1 FADD.FTZ R24, R24, R12 ;  /* 0x0000000c18189221 */ /* 0x004fe20000010000 */
[----:B------:R-:W-:-:S06]  /*b080*/  @!P1 FADD.FTZ R25, R25, R13 ;  /* 0x0000000d19199221 */ /* 0x000fcc0000010000 */
[----:B------:R-:W2:Y:S01]  /*b090*/  @!P2 LDC R12, c[0x0][0x370] ;  /* 0x0000dc00ff0cab82 */ /* 0x000ea20000000800 */
[----:B------:R-:W-:-:S04]  /*b0a0*/  MOV R13, UR4 ;  /* 0x00000004000d7c02 */ /* 0x000fc80008000f00 */
[----:B------:R-:W-:-:S05]  /*b0b0*/  @!P2 LOP3.LUT R13, R13, 0x1, RZ, 0xc0, !PT ;  /* 0x000000010d0da812 */ /* 0x000fca00078ec0ff */
[----:B-1----:R-:W-:Y:S02]  /*b0c0*/  @!P2 IMAD R13, R13, R15, RZ ;  /* 0x0000000f0d0da224 */ /* 0x002fe400078e02ff */
[----:B------:R-:W-:-:S05]  /*b0d0*/  @!P2 IMAD R15, R15, UR5, R15 ;  /* 0x000000050f0fac24 */ /* 0x000fca000f8e020f */
[----:B0-----:R-:W-:Y:S01]  /*b0e0*/  @!P2 IADD3 R14, PT, PT, R15, R14, RZ ;  /* 0x0000000e0f0ea210 */ /* 0x001fe20007ffe0ff */
[----:B--2---:R-:W-:Y:S02]  /*b0f0*/  @!P2 IMAD R15, R13, R12, RZ ;  /* 0x0000000c0d0fa224 */ /* 0x004fe400078e02ff */
[----:B------:R-:W0:Y:S02]  /*b100*/  @!P2 LDC.64 R12, c[0x0][0x3b8] ;  /* 0x0000ee00ff0cab82 */ /* 0x000e240000000a00 */
[----:B------:R-:W-:-:S04]  /*b110*/  @!P2 IMAD.SHL.U32 R15, R15, 0x2, RZ ;  /* 0x000000020f0fa824 */ /* 0x000fc800078e00ff */
[----:B0-----:R-:W-:-:S04]  /*b120*/  @!P2 IMAD.WIDE R12, R15, 0x4, R12 ;  /* 0x000000040f0ca825 */ /* 0x001fc800078e020c */
[----:B------:R-:W-:-:S06]  /*b130*/  @!P2 IMAD.WIDE.U32 R12, R14, 0x8, R12 ;  /* 0x000000080e0ca825 */ /* 0x000fcc00078e000c */
[----:B------:R-:W2:Y:S01]  /*b140*/  @!P2 LDG.E.64 R12, desc[UR14][R12.64] ;  /* 0x0000000e0c0ca981 */ /* 0x000ea2000c1e1b00 */
[----:B------:R-:W-:Y:S01]  /*b150*/  UIADD3 UR5, UPT, UPT, UR5, 0x2, URZ ;  /* 0x0000000205057890 */ /* 0x000fe2000fffe0ff */
[----:B--2---:R-:W-:Y:S01]  /*b160*/  @!P2 FADD.FTZ R24, R24, R12 ;  /* 0x0000000c1818a221 */ /* 0x004fe20000010000 */
[----:B------:R-:W-:-:S10]  /*b170*/  @!P2 FADD.FTZ R25, R25, R13 ;  /* 0x0000000d1919a221 */ /* 0x000fd40000010000 */
.L_x_3905:
[----:B---34-:R-:W0:Y:S01]  /*b180*/  S2R R12, SR_CTAID.X ;  /* 0x00000000000c7919 */ /* 0x018e220000002500 */
[----:B------:R-:W-:Y:S01]  /*b190*/  BSSY.RECONVERGENT B0, `(.L_x_3898) ;  /* 0x0000015000007945 */ /* 0x000fe20003800200 */
[----:B0-----:R-:W-:Y:S02]  /*b1a0*/  ISETP.NE.AND P1, PT, R12, UR5, PT ;  /* 0x000000050c007c0c */ /* 0x001fe4000bf25270 */
[----:B------:R-:W0:Y:S02]  /*b1b0*/  LDC R12, c[0x0][0x370] ;  /* 0x0000dc00ff0c7b82 */ /* 0x000e240000000800 */
[----:B------:R-:W-:Y:S02]  /*b1c0*/  ISETP.NE.OR P1, PT, R22, RZ, !P1 ;  /* 0x000000ff1600720c */ /* 0x000fe40004f25670 */
[----:B0-----:R-:W-:-:S04]  /*b1d0*/  LOP3.LUT R12, R12, 0x1, RZ, 0xc0, !PT ;  /* 0x000000010c0c7812 */ /* 0x001fc800078ec0ff */
[----:B------:R-:W-:-:S13]  /*b1e0*/  ISETP.NE.U32.OR P1, PT, R12, 0x1, P1 ;  /* 0x000000010c00780c */ /* 0x000fda0000f25470 */
[----:B------:R-:W-:Y:S05]  /*b1f0*/  @P1 BRA `(.L_x_3906) ;  /* 0x0000000000381947 */ /* 0x000fea0003800000 */
[----:B--2---:R-:W0:Y:S01]  /*b200*/  S2R R14, SR_CTAID.Y ;  /* 0x00000000000e7919 */ /* 0x004e220000002600 */
[----:B------:R-:W0:Y:S01]  /*b210*/  LDC R13, c[0x0][0x374] ;  /* 0x0000dd00ff0d7b82 */ /* 0x000e220000000800 */
[----:B------:R-:W-:-:S07]  /*b220*/  ULOP3.LUT UR7, UR4, 0x1, URZ, 0xc0, !UPT ;  /* 0x0000000104077892 */ /* 0x000fce000f8ec0ff */
[----:B------:R-:W2:Y:S08]  /*b230*/  LDC R12, c[0x0][0x370] ;  /* 0x0000dc00ff0c7b82 */ /* 0x000eb00000000800 */
[----:B------:R-:W3:Y:S01]  /*b240*/  LDC.64 R26, c[0x0][0x3b8] ;  /* 0x0000ee00ff1a7b82 */ /* 0x000ee20000000a00 */
[C---:B0-----:R-:W-:Y:S02]  /*b250*/  IMAD R14, R13.reuse, UR5, R14 ;  /* 0x000000050d0e7c24 */ /* 0x041fe4000f8e020e */
[----:B------:R-:W-:-:S04]  /*b260*/  IMAD R13, R13, UR7, RZ ;  /* 0x000000070d0d7c24 */ /* 0x000fc8000f8e02ff */
[----:B--2---:R-:W-:-:S05]  /*b270*/  IMAD R12, R13, R12, RZ ;  /* 0x0000000c0d0c7224 */ /* 0x004fca00078e02ff */
[----:B------:R-:W-:-:S05]  /*b280*/  SHF.L.U32 R12, R12, 0x1, RZ ;  /* 0x000000010c0c7819 */ /* 0x000fca00000006ff */
[----:B---3--:R-:W-:-:S04]  /*b290*/  IMAD.WIDE R12, R12, 0x4, R26 ;  /* 0x000000040c0c7825 */ /* 0x008fc800078e021a */
[----:B------:R-:W-:-:S06]  /*b2a0*/  IMAD.WIDE.U32 R12, R14, 0x8, R12 ;  /* 0x000000080e0c7825 */ /* 0x000fcc00078e000c */
[----:B------:R-:W2:Y:S02]  /*b2b0*/  LDG.E.64 R12, desc[UR14][R12.64] ;  /* 0x0000000e0c0c7981 */ /* 0x000ea4000c1e1b00 */
[----:B--2---:R-:W-:Y:S01]  /*b2c0*/  FADD.FTZ R24, R24, R12 ;  /* 0x0000000c18187221 */ /* 0x004fe20000010000 */
[----:B------:R-:W-:-:S07]  /*b2d0*/  FADD.FTZ R25, R25, R13 ;  /* 0x0000000d19197221 */ /* 0x000fce0000010000 */
.L_x_3906:
[----:B------:R-:W-:Y:S05]  /*b2e0*/  BSYNC.RECONVERGENT B0 ;  /* 0x0000000000007941 */ /* 0x000fea0003800200 */
.L_x_3898:
[----:B-12---:R-:W2:Y:S01]  /*b2f0*/  LDL R15, [R1+0x3dc] ;  /* 0x0003dc00010f7983 */ /* 0x006ea20000100800 */
[----:B-----5:R-:W-:Y:S01]  /*b300*/  LOP3.LUT P2, RZ, R2, 0x4000000, RZ, 0xc0, !PT ;  /* 0x0400000002ff7812 */ /* 0x020fe2000784c0ff */
[----:B------:R-:W1:Y:S01]  /*b310*/  S2UR UR7, SR_CgaCtaId ;  /* 0x00000000000779c3 */ /* 0x000e620000008800 */
[----:B------:R-:W1:Y:S01]  /*b320*/  LDCU UR10, c[0x0][0x414] ;  /* 0x00008280ff0a77ac */ /* 0x000e620008000800 */
[----:B------:R-:W-:Y:S02]  /*b330*/  ISETP.NE.AND P1, PT, R22, RZ, PT ;  /* 0x000000ff1600720c */ /* 0x000fe40003f25270 */
[----:B0-----:R-:W-:Y:S01]  /*b340*/  MOV R14, UR9 ;  /* 0x00000009000e7c02 */ /* 0x001fe20008000f00 */
[----:B------:R-:W-:-:S03]  /*b350*/  UMOV UR5, 0x400 ;  /* 0x0000040000057882 */ /* 0x000fc60000000000 */
[----:B------:R-:W0:Y:S08]  /*b360*/  LDC.64 R22, c[0x0][0x398] ;  /* 0x0000e600ff167b82 */ /* 0x000e300000000a00 */
[----:B---34-:R-:W3:Y:S01]  /*b370*/  @P2 LDC.64 R12, c[0x0][0x388] ;  /* 0x0000e200ff0c2b82 */ /* 0x018ee20000000a00 */
[----:B-1----:R-:W-:-:S09]  /*b380*/  ULEA UR5, UR7, UR5, 0x18 ;  /* 0x0000000507057291 */ /* 0x002fd2000f8ec0ff */
[----:B------:R1:W-:Y:S01]  /*b390*/  @!P1 STS.64 [UR5+0xc0], R24 ;  /* 0x0000c018ff009988 */ /* 0x0003e20008000a05 */
[----:B---3--:R-:W-:-:S04]  /*b3a0*/  @P2 IMAD.WIDE R12, R14, 0x8, R12 ;  /* 0x000000080e0c2825 */ /* 0x008fc800078e020c */
[----:B-1----:R-:W-:Y:S01]  /*b3b0*/  @P2 FMUL.FTZ R24, R24, UR10 ;  /* 0x0000000a18182c20 */ /* 0x002fe20008410000 */
[----:B------:R-:W-:-:S05]  /*b3c0*/  @P2 FMUL.FTZ R25, R25, UR10 ;  /* 0x0000000a19192c20 */ /* 0x000fca0008410000 */
[----:B------:R1:W-:Y:S01]  /*b3d0*/  @P2 STG.E.64 desc[UR14][R12.64], R24 ;  /* 0x000000180c002986 */ /* 0x0003e2000c101b0e */
[----:B------:R-:W-:Y:S08]  /*b3e0*/  BAR.SYNC.DEFER_BLOCKING 0x0 ;  /* 0x0000000000007b1d */ /* 0x000ff00000010000 */
[----:B-1----:R-:W1:Y:S01]  /*b3f0*/  LDC.64 R24, c[0x0][0x3a0] ;  /* 0x0000e800ff187b82 */ /* 0x002e620000000a00 */
[----:B------:R-:W3:Y:S02]  /*b400*/  LDS.64 R12, [UR5+0xc0] ;  /* 0x0000c005ff0c7984 */ /* 0x000ee40008000a00 */
[----:B---3--:R-:W-:-:S05]  /*b410*/  FMUL.FTZ R12, R12, UR10 ;  /* 0x0000000a0c0c7c20 */ /* 0x008fca0008410000 */
[----:B------:R-:W-:-:S13]  /*b420*/  R2UR UR5, R12 ;  /* 0x000000000c0572ca */ /* 0x000fda00000e0000 */
[----:B------:R-:W-:-:S04]  /*b430*/  IMAD.U32 R12, RZ, RZ, UR5 ;  /* 0x00000005ff0c7e24 */ /* 0x000fc8000f8e00ff */
[----:B------:R-:W-:-:S04]  /*b440*/  FMUL.FTZ R12, R12, UR5 ;  /* 0x000000050c0c7c20 */ /* 0x000fc80008410000 */
[----:B------:R-:W-:-:S05]  /*b450*/  FFMA.FTZ R12, R13, UR10, -R12 ;  /* 0x0000000a0d0c7c23 */ /* 0x000fca000801080c */
[----:B------:R-:W-:-:S13]  /*b460*/  FSETP.GTU.FTZ.AND P1, PT, R12, RZ, PT ;  /* 0x000000ff0c00720b */ /* 0x000fda0003f3c000 */
[----:B------:R-:W-:Y:S01]  /*b470*/  VOTEU.ANY UP0, P1 ;  /* 0x0000000000ff7886 */ /* 0x000fe20000800100 */
[----:B------:R-:W-:-:S04]  /*b480*/  PLOP3.LUT P1, PT, PT, PT, UP0, 0x80, 0x8 ;  /* 0x000000000008781c */ /* 0x000fc80003f2f008 */
[----:B------:R-:W3:Y:S09]  /*b490*/  @UP0 LDCU UR7, c[0x0][0x3a8] ;  /* 0x00007500ff0707ac */ /* 0x000ef20008000800 */
[----:B---3--:R-:W-:-:S06]  /*b4a0*/  @P1 FADD.FTZ R12, R12, UR7 ;  /* 0x000000070c0c1e21 */ /* 0x008fcc0008010000 */
[----:B------:R-:W3:Y:S02]  /*b4b0*/  @P1 MUFU.RSQ R12, R12 ;  /* 0x0000000c000c1308 */ /* 0x000ee40000001400 */
[----:B---3--:R-:W-:Y:S02]  /*b4c0*/  @P1 R2UR UR7, R12 ;  /* 0x000000000c0712ca */ /* 0x008fe400000e0000 */
[----:B--2---:R-:W-:-:S04]  /*b4d0*/  LOP3.LUT R42, R15, 0xffff, RZ, 0xc0, !PT ;  /* 0x0000ffff0f2a7812 */ /* 0x004fc800078ec0ff */
[----:B------:R-:W-:Y:S01]  /*b4e0*/  IADD3 R14, PT, PT, R42, UR6, RZ ;  /* 0x000000062a0e7c10 */ /* 0x000fe2000fffe0ff */
[----:B------:R-:W2:Y:S04]  /*b4f0*/  LDCU.U8 UR6, c[0x0][0x3fc] ;  /* 0x00007f80ff0677ac */ /* 0x000ea80008000000 */
[----:B0-----:R-:W-:-:S04]  /*b500*/  IMAD.WIDE R12, R14, 0x4, R22 ;  /* 0x000000040e0c7825 */ /* 0x001fc800078e0216 */
[----:B-1----:R-:W-:Y:S02]  /*b510*/  IMAD.WIDE R14, R14, 0x4, R24 ;  /* 0x000000040e0e7825 */ /* 0x002fe400078e0218 */
[----:B------:R-:W5:Y:S04]  /*b520*/  LDG.E.64 R12, desc[UR14][R12.64] ;  /* 0x0000000e0c0c7981 */ /* 0x000f68000c1e1b00 */
[----:B------:R-:W5:Y:S01]  /*b530*/  LDG.E.64 R14, desc[UR14][R14.64] ;  /* 0x0000000e0e0e7981 */ /* 0x000f62000c1e1b00 */
[----:B--2---:R-:W-:-:S03]  /*b540*/  UISETP.NE.AND UP1, UPT, UR6, URZ, UPT ;  /* 0x000000ff0600728c */ /* 0x004fc6000bf25270 */
[----:B------:R-:W-:Y:S01]  /*b550*/  UMOV UR6, 0x3f800000 ;  /* 0x3f80000000067882 */ /* 0x000fe20000000000 */
[----:B------:R-:W-:-:S05]  /*b560*/  @UP0 UMOV UR6, UR7 ;  /* 0x0000000700060c82 */ /* 0x000fca0008000000 */
[----:B------:R-:W-:Y:S05]  /*b570*/  BRA.U !UP1, `(.L_x_3907) ;  /* 0x00000009092c7547 */ /* 0x000fea000b800000 */
[----:B------:R-:W-:Y:S01]  /*b580*/  HFMA2 R3, -RZ, RZ, 0, 0 ;  /* 0x00000000ff037431 */ /* 0x000fe200000001ff */
[----:B------:R-:W0:Y:S01]  /*b590*/  LDCU.64 UR16, c[0x0][0x3e0] ;  /* 0x00007c00ff1077ac */ /* 0x000e220008000a00 */
[----:B------:R-:W1:Y:S01]  /*b5a0*/  LDCU.64 UR10, c[0x0][0x380] ;  /* 0x00007000ff0a77ac */ /* 0x000e620008000a00 */
[----:B------:R-:W2:Y:S04]  /*b5b0*/  LDCU.64 UR12, c[0x0][0x3e8] ;  /* 0x00007d00ff0c77ac */ /* 0x000ea80008000a00 */
.L_x_3916:
[----:B--2---:R-:W-:-:S05]  /*b5c0*/  LEA R20, R3, UR8, 0x3 ;  /* 0x0000000803147c11 */ /* 0x004fca000f8e18ff */
[----:B-1-3-5:R3:W5:Y:S04]  /*b5d0*/  LDL.128 R4, [R20+0x10] ;  /* 0x0000100014047983 */ /* 0x02a7680000100c00 */
[----:B0-----:R3:W5:Y:S01]  /*b5e0*/  LDL.128 R16, [R20] ;  /* 0x0000000014107983 */ /* 0x0017620000100c00 */
[C---:B------:R-:W-:Y:S01]  /*b5f0*/  IMAD R21, R3.reuse, 0x8, R0 ;  /* 0x0000000803157824 */ /* 0x040fe200078e0200 */
[----:B------:R-:W-:Y:S01]  /*b600*/  IADD3 R3, PT, PT, R3, 0x4, RZ ;  /* 0x0000000403037810 */ /* 0x000fe20007ffe0ff */
[----:B------:R-:W-:Y:S02]  /*b610*/  BSSY.RECONVERGENT B0, `(.L_x_3908) ;  /* 0x000002b000007945 */ /* 0x000fe40003800200 */
[C---:B------:R-:W-:Y:S01]  /*b620*/  VIADD R24, R21.reuse, 0x10 ;  /* 0x0000001015187836 */ /* 0x040fe20000000000 */
[----:B--2---:R-:W-:-:S02]  /*b630*/  ISETP.GE.U32.AND P3, PT, R21, UR12, PT ;  /* 0x0000000c15007c0c */ /* 0x004fc4000bf66070 */
[----:B------:R-:W-:Y:S02]  /*b640*/  SHF.R.S32.HI R34, RZ, 0x1f, R21 ;  /* 0x0000001fff227819 */ /* 0x000fe40000011415 */
[C---:B------:R-:W-:Y:S02]  /*b650*/  IADD3 R26, PT, PT, R21.reuse, 0x8, RZ ;  /* 0x00000008151a7810 */ /* 0x040fe40007ffe0ff */
[----:B------:R-:W-:Y:S02]  /*b660*/  ISETP.GE.AND.EX P3, PT, R34, UR13, PT, P3 ;  /* 0x0000000d22007c0c */ /* 0x000fe4000bf66330 */
[----:B------:R-:W-:Y:S02]  /*b670*/  IADD3 R22, PT, PT, R21, 0x18, RZ ;  /* 0x0000001815167810 */ /* 0x000fe40007ffe0ff */
[----:B------:R-:W-:Y:S02]  /*b680*/  ISETP.GE.U32.AND P1, PT, R26, UR12, PT ;  /* 0x0000000c1a007c0c */ /* 0x000fe4000bf26070 */
[----:B------:R-:W-:-:S02]  /*b690*/  ISETP.GE.U32.AND P4, PT, R24, UR12, PT ;  /* 0x0000000c18007c0c */ /* 0x000fc4000bf86070 */
[----:B------:R-:W-:Y:S02]  /*b6a0*/  ISETP.GE.U32.AND P2, PT, R22, UR12, PT ;  /* 0x0000000c16007c0c */ /* 0x000fe4000bf46070 */
[----:B------:R-:W-:Y:S02]  /*b6b0*/  SHF.R.S32.HI R27, RZ, 0x1f, R26 ;  /* 0x0000001fff1b7819 */ /* 0x000fe4000001141a */
[----:B------:R-:W-:Y:S02]  /*b6c0*/  SHF.R.S32.HI R25, RZ, 0x1f, R24 ;  /* 0x0000001fff197819 */ /* 0x000fe40000011418 */
[----:B------:R-:W-:Y:S02]  /*b6d0*/  SHF.R.S32.HI R23, RZ, 0x1f, R22 ;  /* 0x0000001fff177819 */ /* 0x000fe40000011416 */
[----:B------:R-:W-:Y:S02]  /*b6e0*/  ISETP.NE.AND P5, PT, R3, 0x40, PT ;  /* 0x000000400300780c */ /* 0x000fe40003fa5270 */
[----:B------:R-:W-:-:S02]  /*b6f0*/  ISETP.GE.AND.EX P1, PT, R27, UR13, PT, P1 ;  /* 0x0000000d1b007c0c */ /* 0x000fc4000bf26310 */
[----:B------:R-:W-:Y:S02]  /*b700*/  ISETP.GE.AND.EX P4, PT, R25, UR13, PT, P4 ;  /* 0x0000000d19007c0c */ /* 0x000fe4000bf86340 */
[----:B------:R-:W-:Y:S01]  /*b710*/  ISETP.GE.AND.EX P2, PT, R23, UR13, PT, P2 ;  /* 0x0000000d17007c0c */ /* 0x000fe2000bf46320 */
[----:B---3--:R-:W-:-:S12]  /*b720*/  @P3 BRA `(.L_x_3909) ;  /* 0x0000000000643947 */ /* 0x008fd80003800000 */
[----:B-----5:R-:W-:Y:S01]  /*b730*/  FADD.FTZ R16, R16, -UR5 ;  /* 0x8000000510107e21 */ /* 0x020fe20008010000 */
[----:B------:R-:W-:Y:S01]  /*b740*/  FADD.FTZ R17, R17, -UR5 ;  /* 0x8000000511117e21 */ /* 0x000fe20008010000 */
[----:B0-----:R-:W-:Y:S02]  /*b750*/  IMAD R20, R34, UR16, RZ ;  /* 0x0000001022147c24 */ /* 0x001fe4000f8e02ff */
[----:B------:R-:W-:Y:S01]  /*b760*/  FMUL.FTZ R29, R16, UR6 ;  /* 0x00000006101d7c20 */ /* 0x000fe20008410000 */
[----:B------:R-:W-:Y:S01]  /*b770*/  FMUL.FTZ R16, R17, UR6 ;  /* 0x0000000611107c20 */ /* 0x000fe20008410000 */
[----:B------:R-:W-:Y:S02]  /*b780*/  IMAD R35, R21, UR17, R20 ;  /* 0x0000001115237c24 */ /* 0x000fe4000f8e0214 */
[----:B------:R-:W-:Y:S01]  /*b790*/  FFMA.FTZ R28, R12, R29, R14 ;  /* 0x0000001d0c1c7223 */ /* 0x000fe2000001000e */
[----:B------:R-:W-:Y:S01]  /*b7a0*/  FFMA.FTZ R29, R13, R16, R15 ;  /* 0x000000100d1d7223 */ /* 0x000fe2000001000f */
[----:B------:R-:W-:-:S02]  /*b7b0*/  MOV R16, R8 ;  /* 0x0000000800107202 */ /* 0x000fc40000000f00 */
[----:B------:R-:W-:Y:S01]  /*b7c0*/  FMUL.FTZ R17, R28, -1.4426950216293334961 ;  /* 0xbfb8aa3b1c117820 */ /* 0x000fe20000410000 */
[----:B------:R-:W-:-:S05]  /*b7d0*/  FMUL.FTZ R32, R29, -1.4426950216293334961 ;  /* 0xbfb8aa3b1d207820 */ /* 0x000fca0000410000 */
[----:B------:R-:W0:Y:S08]  /*b7e0*/  MUFU.EX2 R17, R17 ;  /* 0x0000001100117308 */ /* 0x000e300000000800 */
[----:B------:R-:W2:Y:S01]  /*b7f0*/  MUFU.EX2 R32, R32 ;  /* 0x0000002000207308 */ /* 0x000ea20000000800 */
[----:B0-----:R-:W-:Y:S01]  /*b800*/  FADD.FTZ R30, R17, 1 ;  /* 0x3f800000111e7421 */ /* 0x001fe20000010000 */
[----:B------:R-:W-:-:S06]  /*b810*/  IMAD.MOV.U32 R17, RZ, RZ, R11 ;  /* 0x000000ffff117224 */ /* 0x000fcc00078e000b */
[----:B------:R-:W0:Y:S01]  /*b820*/  MUFU.RCP R31, R30 ;  /* 0x0000001e001f7308 */ /* 0x000e220000001000 */
[----:B------:R-:W-:-:S04]  /*b830*/  IMAD.WIDE.U32 R20, R21, UR16, R16 ;  /* 0x0000001015147c25 */ /* 0x000fc8000f8e0010 */
[----:B--2---:R-:W-:Y:S01]  /*b840*/  FADD.FTZ R33, R32, 1 ;  /* 0x3f80000020217421 */ /* 0x004fe20000010000 */
[----:B------:R-:W-:-:S03]  /*b850*/  IADD3 R17, PT, PT, R21, R35, RZ ;  /* 0x0000002315117210 */ /* 0x000fc60007ffe0ff */
[----:B------:R-:W2:Y:S01]  /*b860*/  MUFU.RCP R34, R33 ;  /* 0x0000002100227308 */ /* 0x000ea20000001000 */
[----:B-1----:R-:W-:-:S04]  /*b870*/  LEA R16, P3, R20, UR10, 0x2 ;  /* 0x0000000a14107c11 */ /* 0x002fc8000f8610ff */
[----:B------:R-:W-:Y:S01]  /*b880*/  LEA.HI.X R17, R20, UR11, R17, 0x2, P3 ;  /* 0x0000000b14117c11 */ /* 0x000fe200098f1411 */
[----:B0-----:R-:W-:Y:S01]  /*b890*/  FMUL.FTZ R20, R28, R31 ;  /* 0x0000001f1c147220 */ /* 0x001fe20000410000 */
[----:B--2---:R-:W-:-:S05]  /*b8a0*/  FMUL.FTZ R21, R29, R34 ;  /* 0x000000221d157220 */ /* 0x004fca0000410000 */
[----:B------:R2:W-:Y:S02]  /*b8b0*/  STG.E.64 desc[UR14][R16.64], R20 ;  /* 0x0000001410007986 */ /* 0x0005e4000c101b0e */
.L_x_3909:
[----:B01----:R-:W-:Y:S05]  /*b8c0*/  BSYNC.RECONVERGENT B0 ;  /* 0x0000000000007941 */ /* 0x003fea0003800200 */
.L_x_3908:
[----:B------:R-:W-:Y:S04]  /*b8d0*/  BSSY.RECONVERGENT B0, `(.L_x_3910) ;  /* 0x000001b000007945 */ /* 0x000fe80003800200 */
[----:B------:R-:W-:Y:S05]  /*b8e0*/  @P1 BRA `(.L_x_3911) ;  /* 0x0000000000641947 */ /* 0x000fea0003800000 */
[----:B-----5:R-:W-:Y:S01]  /*b8f0*/  FADD.FTZ R18, R18, -UR5 ;  /* 0x8000000512127e21 */ /* 0x020fe20008010000 */
[----:B------:R-:W-:Y:S01]  /*b900*/  FADD.FTZ R19, R19, -UR5 ;  /* 0x8000000513137e21 */ /* 0x000fe20008010000 */
[----:B------:R-:W-:Y:S02]  /*b910*/  IMAD R27, R27, UR16, RZ ;  /* 0x000000101b1b7c24 */ /* 0x000fe4000f8e02ff */
[----:B--2---:R-:W-:Y:S01]  /*b920*/  FMUL.FTZ R17, R18, UR6 ;  /* 0x0000000612117c20 */ /* 0x004fe20008410000 */
[----:B------:R-:W-:Y:S01]  /*b930*/  FMUL.FTZ R16, R19, UR6 ;  /* 0x0000000613107c20 */ /* 0x000fe20008410000 */
[----:B------:R-:W-:Y:S02]  /*b940*/  IMAD R27, R26, UR17, R27 ;  /* 0x000000111a1b7c24 */ /* 0x000fe4000f8e021b */
[----:B------:R-:W-:Y:S01]  /*b950*/  FFMA.FTZ R29, R12, R17, R14 ;  /* 0x000000110c1d7223 */ /* 0x000fe2000001000e */
[----:B------:R-:W-:Y:S01]  /*b960*/  FFMA.FTZ R31, R13, R16, R15 ;  /* 0x000000100d1f7223 */ /* 0x000fe2000001000f */
[----:B------:R-:W-:Y:S01]  /*b970*/  MOV R16, R8 ;  /* 0x0000000800107202 */ /* 0x000fe20000000f00 */
[----:B------:R-:W-:-:S02]  /*b980*/  IMAD.MOV.U32 R17, RZ, RZ, R11 ;  /* 0x000000ffff117224 */ /* 0x000fc400078e000b */
[----:B------:R-:W-:Y:S01]  /*b990*/  FMUL.FTZ R18, R29, -1.4426950216293334961 ;  /* 0xbfb8aa3b1d127820 */ /* 0x000fe20000410000 */
[----:B------:R-:W-:Y:S01]  /*b9a0*/  FMUL.FTZ R21, R31, -1.4426950216293334961 ;  /* 0xbfb8aa3b1f157820 */ /* 0x000fe20000410000 */
[----:B------:R-:W-:-:S04]  /*b9b0*/  IMAD.WIDE.U32 R16, R26, UR16, R16 ;  /* 0x000000101a107c25 */ /* 0x000fc8000f8e0010 */
[----:B------:R-:W0:Y:S01]  /*b9c0*/  MUFU.EX2 R18, R18 ;  /* 0x0000001200127308 */ /* 0x000e220000000800 */
[----:B------:R-:W-:-:S07]  /*b9d0*/  IADD3 R17, PT, PT, R17, R27, RZ ;  /* 0x0000001b11117210 */ /* 0x000fce0007ffe0ff */
[----:B------:R-:W1:Y:S01]  /*b9e0*/  MUFU.EX2 R21, R21 ;  /* 0x0000001500157308 */ /* 0x000e620000000800 */
[----:B0-----:R-:W-:Y:S01]  /*b9f0*/  FADD.FTZ R20, R18, 1 ;  /* 0x3f80000012147421 */ /* 0x001fe20000010000 */
[----:B------:R-:W-:-:S04]  /*ba00*/  LEA R18, P1, R16, UR10, 0x2 ;  /* 0x0000000a10127c11 */ /* 0x000fc8000f8210ff */
[----:B------:R-:W-:Y:S02]  /*ba10*/  LEA.HI.X R19, R16, UR11, R17, 0x2, P1 ;  /* 0x0000000b10137c11 */ /* 0x000fe400088f1411 */
[----:B------:R-:W0:Y:S01]  /*ba20*/  MUFU.RCP R20, R20 ;  /* 0x0000001400147308 */ /* 0x000e220000001000 */
[----:B-1----:R-:W-:-:S07]  /*ba30*/  FADD.FTZ R28, R21, 1 ;  /* 0x3f800000151c7421 */ /* 0x002fce0000010000 */
[----:B------:R-:W1:Y:S01]  /*ba40*/  MUFU.RCP R28, R28 ;  /* 0x0000001c001c7308 */ /* 0x000e620000001000 */
[----:B0-----:R-:W-:Y:S01]  /*ba50*/  FMUL.FTZ R16, R29, R20 ;  /* 0x000000141d107220 */ /* 0x001fe20000410000 */
[----:B-1----:R-:W-:-:S05]  /*ba60*/  FMUL.FTZ R17, R31, R28 ;  /* 0x0000001c1f117220 */ /* 0x002fca0000410000 */
[----:B------:R0:W-:Y:S02]  /*ba70*/  STG.E.64 desc[UR14][R18.64], R16 ;  /* 0x0000001012007986 */ /* 0x0001e4000c101b0e */
.L_x_3911:
[----:B------:R-:W-:Y:S05]  /*ba80*/  BSYNC.RECONVERGENT B0 ;  /* 0x0000000000007941 */ /* 0x000fea0003800200 */
.L_x_3910:
[----:B------:R-:W-:Y:S04]  /*ba90*/  BSSY.RECONVERGENT B0, `(.L_x_3912) ;  /* 0x000001b000007945 */ /* 0x000fe80003800200 */
[----:B------:R-:W-:Y:S05]  /*baa0*/  @P4 BRA `(.L_x_3913) ;  /* 0x0000000000644947 */ /* 0x000fea0003800000 */
[----:B-----5:R-:W-:Y:S01]  /*bab0*/  FADD.FTZ R4, R4, -UR5 ;  /* 0x8000000504047e21 */ /* 0x020fe20008010000 */
[----:B------:R-:W-:Y:S01]  /*bac0*/  FADD.FTZ R5, R5, -UR5 ;  /* 0x8000000505057e21 */ /* 0x000fe20008010000 */
[----:B------:R-:W-:Y:S02]  /*bad0*/  IMAD R25, R25, UR16, RZ ;  /* 0x0000001019197c24 */ /* 0x000fe4000f8e02ff */
[----:B0-2---:R-:W-:Y:S01]  /*bae0*/  FMUL.FTZ R17, R4, UR6 ;  /* 0x0000000604117c20 */ /* 0x005fe20008410000 */
        /* <DEDUP_REMOVED lines=8> */
[----:B------:R-:W1:Y:S01]  /*bb70*/  MUFU.EX2 R17, R17 ;  /* 0x0000001100117308 */ /* 0x000e620000000800 */
[----:B0-----:R-:W-:Y:S01]  /*bb80*/  FADD.FTZ R16, R5, 1 ;  /* 0x3f80000005107421 */ /* 0x001fe20000010000 */
[----:B------:R-:W-:-:S02]  /*bb90*/  IMAD.MOV.U32 R5, RZ, RZ, R11 ;  /* 0x000000ffff057224 */ /* 0x000fc400078e000b */
[----:B------:R-:W-:-:S04]  /*bba0*/  IMAD.WIDE.U32 R24, R24, UR16, R4 ;  /* 0x0000001018187c25 */ /* 0x000fc8000f8e0004 */
[----:B------:R-:W0:Y:S01]  /*bbb0*/  MUFU.RCP R16, R16 ;  /* 0x0000001000107308 */ /* 0x000e220000001000 */
[----:B-1----:R-:W-:Y:S01]  /*bbc0*/  FADD.FTZ R20, R17, 1 ;  /* 0x3f80000011147421 */ /* 0x002fe20000010000 */
[----:B------:R-:W-:Y:S02]  /*bbd0*/  IADD3 R5, PT, PT, R25, R21, RZ ;  /* 0x0000001519057210 */ /* 0x000fe40007ffe0ff */
[----:B------:R-:W-:-:S04]  /*bbe0*/  LEA R4, P1, R24, UR10, 0x2 ;  /* 0x0000000a18047c11 */ /* 0x000fc8000f8210ff */
[----:B------:R-:W1:Y:S01]  /*bbf0*/  MUFU.RCP R19, R20 ;  /* 0x0000001400137308 */ /* 0x000e620000001000 */
[----:B------:R-:W-:Y:S01]  /*bc00*/  LEA.HI.X R5, R24, UR11, R5, 0x2, P1 ;  /* 0x0000000b18057c11 */ /* 0x000fe200088f1405 */
[----:B0-----:R-:W-:Y:S01]  /*bc10*/  FMUL.FTZ R18, R27, R16 ;  /* 0x000000101b127220 */ /* 0x001fe20000410000 */
[----:B-1----:R-:W-:-:S05]  /*bc20*/  FMUL.FTZ R19, R26, R19 ;  /* 0x000000131a137220 */ /* 0x002fca0000410000 */
[----:B------:R1:W-:Y:S02]  /*bc30*/  STG.E.64 desc[UR14][R4.64], R18 ;  /* 0x0000001204007986 */ /* 0x0003e4000c101b0e */
.L_x_3913:
[----:B------:R-:W-:Y:S05]  /*bc40*/  BSYNC.RECONVERGENT B0 ;  /* 0x0000000000007941 */ /* 0x000fea0003800200 */
.L_x_3912:
[----:B------:R-:W-:Y:S04]  /*bc50*/  BSSY.RECONVERGENT B0, `(.L_x_3914) ;  /* 0x000001b000007945 */ /* 0x000fe80003800200 */
[----:B------:R-:W-:Y:S05]  /*bc60*/  @P2 BRA `(.L_x_3915) ;  /* 0x0000000000642947 */ /* 0x000fea0003800000 */
[----:B-----5:R-:W-:Y:S01]  /*bc70*/  FADD.FTZ R6, R6, -UR5 ;  /* 0x8000000506067e21 */ /* 0x020fe20008010000 */
[----:B------:R-:W-:Y:S01]  /*bc80*/  FADD.FTZ R7, R7, -UR5 ;  /* 0x8000000507077e21 */ /* 0x000fe20008010000 */
[----:B------:R-:W-:Y:S02]  /*bc90*/  IMAD R23, R23, UR16, RZ ;  /* 0x0000001017177c24 */ /* 0x000fe4000f8e02ff */
[----:B-1----:R-:W-:Y:S01]  /*bca0*/  FMUL.FTZ R5, R6, UR6 ;  /* 0x0000000606057c20 */ /* 0x002fe20008410000 */
[----:B------:R-:W-:Y:S01]  /*bcb0*/  FMUL.FTZ R4, R7, UR6 ;  /* 0x0000000607047c20 */ /* 0x000fe20008410000 */
[----:B0-----:R-:W-:Y:S02]  /*bcc0*/  IMAD R19, R22, UR17, R23 ;  /* 0x0000001116137c24 */ /* 0x001fe4000f8e0217 */
[----:B--2---:R-:W-:Y:S01]  /*bcd0*/  FFMA.FTZ R21, R12, R5, R14 ;  /* 0x000000050c157223 */ /* 0x004fe2000001000e */
        /* <DEDUP_REMOVED lines=18> */
.L_x_3915:
[----:B------:R-:W-:Y:S05]  /*be00*/  BSYNC.RECONVERGENT B0 ;  /* 0x0000000000007941 */ /* 0x000fea0003800200 */
.L_x_3914:
[----:B------:R-:W-:Y:S05]  /*be10*/  @P5 BRA `(.L_x_3916) ;  /* 0xfffffff400e85947 */ /* 0x000fea000383ffff */
[----:B------:R-:W-:Y:S05]  /*be20*/  BRA `(.L_x_3917) ;  /* 0x0000006400ac7947 */ /* 0x000fea0003800000 */
.L_x_3907:
        /* <DEDUP_REMOVED lines=8> */
[----:B------:R-:W-:Y:S02]  /*beb0*/  IMAD.MOV.U32 R23, RZ, RZ, R11 ;  /* 0x000000ffff177224 */ /* 0x000fe400078e000b */
[----:B------:R-:W-:Y:S01]  /*bec0*/  FADD.FTZ R21, R21, -UR5 ;  /* 0x8000000515157e21 */ /* 0x000fe20008010000 */
[----:B------:R-:W1:Y:S01]  /*bed0*/  LDCU.64 UR16, c[0x0][0x380] ;  /* 0x00007000ff1077ac */ /* 0x000e620008000a00 */
[----:B------:R-:W-:Y:S02]  /*bee0*/  FADD.FTZ R17, R17, -UR5 ;  /* 0x8000000511117e21 */ /* 0x000fe40008010000 */
[----:B------:R-:W-:Y:S02]  /*bef0*/  FMUL.FTZ R21, R21, UR6 ;  /* 0x0000000615157c20 */ /* 0x000fe40008410000 */
[----:B------:R-:W-:Y:S01]  /*bf00*/  FMUL.FTZ R17, R17, UR6 ;  /* 0x0000000611117c20 */ /* 0x000fe20008410000 */
[----:B0-----:R-:W-:-:S02]  /*bf10*/  IMAD R24, R24, UR12, RZ ;  /* 0x0000000c18187c24 */ /* 0x001fc4000f8e02ff */
[----:B------:R-:W-:-:S04]  /*bf20*/  IMAD.WIDE.U32 R22, R0, UR12, R22 ;  /* 0x0000000c00167c25 */ /* 0x000fc8000f8e0016 */
[----:B------:R-:W-:-:S05]  /*bf30*/  IMAD R24, R0, UR13, R24 ;  /* 0x0000000d00187c24 */ /* 0x000fca000f8e0218 */
[----:B------:R-:W-:Y:S02]  /*bf40*/  IADD3 R23, PT, PT, R23, R24, RZ ;  /* 0x0000001817177210 */ /* 0x000fe40007ffe0ff */
[----:B-1----:R-:W-:-:S04]  /*bf50*/  LEA R24, P1, R22, UR16, 0x2 ;  /* 0x0000001016187c11 */ /* 0x002fc8000f8210ff */
[----:B------:R-:W-:Y:S01]  /*bf60*/  LEA.HI.X R25, R22, UR17, R23, 0x2, P1 ;  /* 0x0000001116197c11 */ /* 0x000fe200088f1417 */
[----:B-----5:R-:W-:Y:S01]  /*bf70*/  FFMA.FTZ R22, R12, R21, R14 ;  /* 0x000000150c167223 */ /* 0x020fe2000001000e */
[----:B------:R-:W-:-:S05]  /*bf80*/  FFMA.FTZ R23, R13, R17, R15 ;  /* 0x000000110d177223 */ /* 0x000fca000001000f */
[----:B------:R0:W-:Y:S02]  /*bf90*/  STG.E.64 desc[UR14][R24.64], R22 ;  /* 0x0000001618007986 */ /* 0x0001e4000c101b0e */
.L_x_3919:
[----:B------:R-:W-:Y:S05]  /*bfa0*/  BSYNC.RECONVERGENT B0 ;  /* 0x0000000000007941 */ /* 0x000fea0003800200 */
.L_x_3918:
[----:B------:R-:W-:Y:S01]  /*bfb0*/  IADD3 R21, PT, PT, R0, 0x8, RZ ;  /* 0x0000000800157810 */ /* 0x000fe20007ffe0ff */
[----:B------:R-:W-:Y:S03]  /*bfc0*/  BSSY.RECONVERGENT B0, `(.L_x_3920) ;  /* 0x0000018000007945 */ /* 0x000fe60003800200 */
[----:B------:R-:W-:Y:S02]  /*bfd0*/  ISETP.GE.U32.AND P1, PT, R21, UR10, PT ;  /* 0x0000000a15007c0c */ /* 0x000fe4000bf26070 */
[----:B------:R-:W-:-:S04]  /*bfe0*/  SHF.R.S32.HI R17, RZ, 0x1f, R21 ;  /* 0x0000001fff117819 */ /* 0x000fc80000011415 */
[----:B------:R-:W-:-:S13]  /*bff0*/  ISETP.GE.AND.EX P1, PT, R17, UR11, PT, P1 ;  /* 0x0000000b11007c0c */ /* 0x000fda000bf26310 */
[----:B------:R-:W-:Y:S05]  /*c000*/  @P1 BRA `(.L_x_3921) ;  /* 0x00000000004c1947 */ /* 0x000fea0003800000 */
[----:B------:R-:W2:Y:S01]  /*c010*/  LDL.LU R27, [R1+0x2a0] ;  /* 0x0002a000011b7983 */ /* 0x000ea20000300800 */
[----:B------:R-:W1:Y:S03]  /*c020*/  LDCU.64 UR12, c[0x0][0x3e0] ;  /* 0x00007c00ff0c77ac */ /* 0x000e660008000a00 */
[----:B------:R-:W3:Y:S01]  /*c030*/  LDL.LU R26, [R1+0x274] ;  /* 0x00027400011a7983 */ /* 0x000ee20000300800 */
[----:B------:R-:W4:Y:S01]  /*c040*/  LDCU.64 UR16, c[0x0][0x380] ;  /* 0x00007000ff1077ac */ /* 0x000f220008000a00 */
[----:B0-----:R-:W-:Y:S01]  /*c050*/  MOV R23, R11 ;  /* 0x0000000b00177202 */ /* 0x001fe20000000f00 */
[----:B------:R-:W-:Y:S02]  /*c060*/  IMAD.MOV.U32 R22, RZ, RZ, R8 ;  /* 0x000000ffff167224 */ /* 0x000fe400078e0008 */
[----:B-1----:R-:W-:Y:S02]  /*c070*/  IMAD R17, R17, UR12, RZ ;  /* 0x0000000c11117c24 */ /* 0x002fe4000f8e02ff */
[----:B------:R-:W-:-:S04]  /*c080*/  IMAD.WIDE.U32 R22, R21, UR12, R22 ;  /* 0x0000000c15167c25 */ /* 0x000fc8000f8e0016 */
[----:B------:R-:W-:Y:S01]  /*c090*/  IMAD R17, R21, UR13, R17 ;  /* 0x0000000d15117c24 */ /* 0x000fe2000f8e0211 */
[----:B----4-:R-:W-:-:S04]  /*c0a0*/  LEA R24, P1, R22, UR16, 0x2 ;  /* 0x0000001016187c11 */ /* 0x010fc8000f8210ff */
[----:B------:R-:W-:-:S04]  /*c0b0*/  IADD3 R17, PT, PT, R23, R17, RZ ;  /* 0x0000001117117210 */ /* 0x000fc80007ffe0ff */
[----:B------:R-:W-:Y:S01]  /*c0c0*/  LEA.HI.X R25, R22, UR17, R17, 0x2, P1 ;  /* 0x0000001116197c11 */ /* 0x000fe200088f1411 */
[----:B--2---:R-:W-:Y:S01]  /*c0d0*/  FADD.FTZ R17, R27, -UR5 ;  /* 0x800000051b117e21 */ /* 0x004fe20008010000 */
[----:B---3--:R-:W-:-:S03]  /*c0e0*/  FADD.FTZ R21, R26, -UR5 ;  /* 0x800000051a157e21 */ /* 0x008fc60008010000 */
[----:B------:R-:W-:Y:S01]  /*c0f0*/  FMUL.FTZ R17, R17, UR6 ;  /* 0x0000000611117c20 */ /* 0x000fe20008410000 */
[----:B------:R-:W-:-:S03]  /*c100*/  FMUL.FTZ R21, R21, UR6 ;  /* 0x0000000615157c20 */ /* 0x000fc60008410000 */
[----:B-----5:R-:W-:Y:S01]  /*c110*/  FFMA.FTZ R22, R12, R17, R14 ;  /* 0x000000110c167223 */ /* 0x020fe2000001000e */
[----:B------:R-:W-:-:S05]  /*c120*/  FFMA.FTZ R23, R13, R21, R15 ;  /* 0x000000150d177223 */ /* 0x000fca000001000f */
[----:B------:R1:W-:Y:S02]  /*c130*/  STG.E.64 desc[UR14][R24.64], R22 ;  /* 0x0000001618007986 */ /* 0x0003e4000c101b0e */
.L_x_3921:
[----:B------:R-:W-:Y:S05]  /*c140*/  BSYNC.RECONVERGENT B0 ;  /* 0x0000000000007941 */ /* 0x000fea0003800200 */
.L_x_3920:
[----:B------:R-:W-:Y:S01]  /*c150*/  VIADD R21, R0, 0x10 ;  /* 0x0000001000157836 */ /* 0x000fe20000000000 */
[----:B------:R-:W-:Y:S04]  /*c160*/  BSSY.RECONVERGENT B0, `(.L_x_3922) ;  /* 0x0000018000007945 */ /* 0x000fe80003800200 */
[----:B------:R-:W-:Y:S02]  /*c170*/  ISETP.GE.U32.AND P1, PT, R21, UR10, PT ;  /* 0x0000000a15007c0c */ /* 0x000fe4000bf26070 */
[----:B------:R-:W-:-:S04]  /*c180*/  SHF.R.S32.HI R17, RZ, 0x1f, R21 ;  /* 0x0000001fff117819 */ /* 0x000fc80000011415 */
[----:B------:R-:W-:-:S13]  /*c190*/  ISETP.GE.AND.EX P1, PT, R17, UR11, PT, P1 ;  /* 0x0000000b11007c0c */ /* 0x000fda000bf26310 */
[----:B------:R-:W-:Y:S05]  /*c1a0*/  @P1 BRA `(.L_x_3923) ;  /* 0x00000000004c1947 */ /* 0x000fea0003800000 */
[----:B------:R-:W2:Y:S01]  /*c1b0*/  LDL.LU R27, [R1+0x2b0] ;  /* 0x0002b000011b7983 */ /* 0x000ea20000300800 */
[----:B------:R-:W3:Y:S03]  /*c1c0*/  LDCU.64 UR12, c[0x0][0x3e0] ;  /* 0x00007c00ff0c77ac */ /* 0x000ee60008000a00 */
[----:B------:R-:W4:Y:S01]  /*c1d0*/  LDL.LU R26, [R1+0x298] ;  /* 0x00029800011a7983 */ /* 0x000f220000300800 */
[----:B------:R-:W3:Y:S01]  /*c1e0*/  LDCU.64 UR16, c[0x0][0x380] ;  /* 0x00007000ff1077ac */ /* 0x000ee20008000a00 */
[----:B01----:R-:W-:Y:S02]  /*c1f0*/  MOV R22, R8 ;  /* 0x0000000800167202 */ /* 0x003fe40000000f00 */
[----:B------:R-:W-:Y:S01]  /*c200*/  MOV R23, R11 ;  /* 0x0000000b00177202 */ /* 0x000fe20000000f00 */
[----:B---3--:R-:W-:Y:S02]  /*c210*/  IMAD R17, R17, UR12, RZ ;  /* 0x0000000c11117c24 */ /* 0x008fe4000f8e02ff */
[----:B------:R-:W-:-:S04]  /*c220*/  IMAD.WIDE.U32 R22, R21, UR12, R22 ;  /* 0x0000000c15167c25 */ /* 0x000fc8000f8e0016 */
[----:B------:R-:W-:Y:S01]  /*c230*/  IMAD R17, R21, UR13, R17 ;  /* 0x0000000d15117c24 */ /* 0x000fe2000f8e0211 */
[----:B------:R-:W-:-:S03]  /*c240*/  LEA R24, P1, R22, UR16, 0x2 ;  /* 0x0000001016187c11 */ /* 0x000fc6000f8210ff */
[----:B------:R-:W-:-:S05]  /*c250*/  IMAD.IADD R17, R23, 0x1, R17 ;  /* 0x0000000117117824 */ /* 0x000fca00078e0211 */
[----:B------:R-:W-:Y:S01]  /*c260*/  LEA.HI.X R25, R22, UR17, R17, 0x2, P1 ;  /* 0x0000001116197c11 */ /* 0x000fe200088f1411 */
[----:B--2---:R-:W-:Y:S01]  /*c270*/  FADD.FTZ R17, R27, -UR5 ;  /* 0x800000051b117e21 */ /* 0x004fe20008010000 */
[----:B----4-:R-:W-:-:S03]  /*c280*/  FADD.FTZ R21, R26, -UR5 ;  /* 0x800000051a157e21 */ /* 0x010fc60008010000 */
[----:B------:R-:W-:Y:S01]  /*c290*/  FMUL.FTZ R17, R17, UR6 ;  /* 0x0000000611117c20 */ /* 0x000fe20008410000 */
[----:B------:R-:W-:-:S03]  /*c2a0*/  FMUL.FTZ R21, R21, UR6 ;  /* 0x0000000615157c20 */ /* 0x000fc60008410000 */
[----:B-----5:R-:W-:Y:S01]  /*c2b0*/  FFMA.FTZ R22, R12, R17, R14 ;  /* 0x000000110c167223 */ /* 0x020fe2000001000e */
[----:B------:R-:W-:-:S05]  /*c2c0*/  FFMA.FTZ R23, R13, R21, R15 ;  /* 0x000000150d177223 */ /* 0x000fca000001000f */
[----:B------:R2:W-:Y:S02]  /*c2d0*/  STG.E.64 desc[UR14][R24.64], R22 ;  /* 0x0000001618007986 */ /* 0x0005e4000c101b0e */
.L_x_3923:
[----:B------:R-:W-:Y:S05]  /*c2e0*/  BSYNC.RECONVERGENT B0 ;  /* 0x0000000000007941 */ /* 0x000fea0003800200 */
.L_x_3922:
[----:B------:R-:W-:Y:S01]  /*c2f0*/  IADD3 R21, PT, PT, R0, 0x18, RZ ;  /* 0x0000001800157810 */ /* 0x000fe20007ffe0ff */
[----:B------:R-:W-:Y:S03]  /*c300*/  BSSY.RECONVERGENT B0, `(.L_x_3924) ;  /* 0x0000018000007945 */ /* 0x000fe60003800200 */
[----:B------:R-:W-:Y:S02]  /*c310*/  ISETP.GE.U32.AND P1, PT, R21, UR10, PT ;  /* 0x0000000a15007c0c */ /* 0x000fe4000bf26070 */
[----:B------:R-:W-:-:S04]  /*c320*/  SHF.R.S32.HI R17, RZ, 0x1f, R21 ;  /* 0x0000001fff117819 */ /* 0x000fc80000011415 */
[----:B------:R-:W-:-:S13]  /*c330*/  ISETP.GE.AND.EX P1, PT, R17, UR11, PT, P1 ;  /* 0x0000000b11007c0c */ /* 0x000fda000bf26310 */
[----:B------:R-:W-:Y:S05]  /*c340*/  @P1 BRA `(.L_x_3925) ;  /* 0x00000000004c1947 */ /* 0x000fea0003800000 */
[----:B------:R-:W3:Y:S01]  /*c350*/  LDL.LU R27, [R1+0x2b8] ;  /* 0x0002b800011b7983 */ /* 0x000ee20000300800 */
[----:B------:R-:W4:Y:S03]  /*c360*/  LDCU.64 UR12, c[0x0][0x3e0] ;  /* 0x00007c00ff0c77ac */ /* 0x000f260008000a00 */
[----:B------:R-:W3:Y:S01]  /*c370*/  LDL.LU R26, [R1+0x29c] ;  /* 0x00029c00011a7983 */ /* 0x000ee20000300800 */
[----:B------:R-:W4:Y:S01]  /*c380*/  LDCU.64 UR16, c[0x0][0x380] ;  /* 0x00007000ff1077ac */ /* 0x000f220008000a00 */
[----:B012---:R-:W-:Y:S01]  /*c390*/  MOV R22, R8 ;  /* 0x0000000800167202 */ /* 0x007fe20000000f00 */
[----:B------:R-:W-:Y:S02]  /*c3a0*/  IMAD.MOV.U32 R23, RZ, RZ, R11 ;  /* 0x000000ffff177224 */ /* 0x000fe400078e000b */
[----:B----4-:R-:W-:Y:S02]  /*c3b0*/  IMAD R17, R17, UR12, RZ ;  /* 0x0000000c11117c24 */ /* 0x010fe4000f8e02ff */
[----:B------:R-:W-:-:S04]  /*c3c0*/  IMAD.WIDE.U32 R22, R21, UR12, R22 ;  /* 0x0000000c15167c25 */ /* 0x000fc8000f8e0016 */
[----:B------:R-:W-:Y:S01]  /*c3d0*/  IMAD R17, R21, UR13, R17 ;  /* 0x0000000d15117c24 */ /* 0x000fe2000f8e0211 */
[----:B------:R-:W-:-:S04]  /*c3e0*/  LEA R24, P1, R22, UR16, 0x2 ;  /* 0x0000001016187c11 */ /* 0x000fc8000f8210ff */
[----:B------:R-:W-:-:S04]  /*c3f0*/  IADD3 R17, PT, PT, R23, R17, RZ ;  /* 0x0000001117117210 */ /* 0x000fc80007ffe0ff */
[----:B------:R-:W-:Y:S01]  /*c400*/  LEA.HI.X R25, R22, UR17, R17, 0x2, P1 ;  /* 0x0000001116197c11 */ /* 0x000fe200088f1411 */
[----:B---3--:R-:W-:Y:S01]  /*c410*/  FADD.FTZ R17, R27, -UR5 ;  /* 0x800000051b117e21 */ /* 0x008fe20008010000 */
[----:B------:R-:W-:-:S03]  /*c420*/  FADD.FTZ R21, R26, -UR5 ;  /* 0x800000051a157e21 */ /* 0x000fc60008010000 */
[----:B------:R-:W-:Y:S01]  /*c430*/  FMUL.FTZ R17, R17, UR6 ;  /* 0x0000000611117c20 */ /* 0x000fe20008410000 */
[----:B------:R-:W-:-:S03]  /*c440*/  FMUL.FTZ R21, R21, UR6 ;  /* 0x0000000615157c20 */ /* 0x000fc60008410000 */
[----:B-----5:R-:W-:Y:S01]  /*c450*/  FFMA.FTZ R22, R12, R17, R14 ;  /* 0x000000110c167223 */ /* 0x020fe2000001000e */
[----:B------:R-:W-:-:S05]  /*c460*/  FFMA.FTZ R23, R13, R21, R15 ;  /* 0x000000150d177223 */ /* 0x000fca000001000f */
[----:B------:R3:W-:Y:S02]  /*c470*/  STG.E.64 desc[UR14][R24.64], R22 ;  /* 0x0000001618007986 */ /* 0x0007e4000c101b0e */
.L_x_3925:
[----:B------:R-:W-:Y:S05]  /*c480*/  BSYNC.RECONVERGENT B0 ;  /* 0x0000000000007941 */ /* 0x000fea0003800200 */
.L_x_3924:
[----:B------:R-:W-:Y:S01]  /*c490*/  IADD3 R21, PT, PT, R0, 0x20, RZ ;  /* 0x0000002000157810 */ /* 0x000fe20007ffe0ff */
[----:B------:R-:W-:Y:S03]  /*c4a0*/  BSSY.RECONVERGENT B0, `(.L_x_3926) ;  /* 0x0000018000007945 */ /* 0x000fe60003800200 */
[----:B------:R-:W-:Y:S02]  /*c4b0*/  ISETP.GE.U32.AND P1, PT, R21, UR10, PT ;  /* 0x0000000a15007c0c */ /* 0x000fe4000bf26070 */
[----:B------:R-:W-:-:S04]  /*c4c0*/  SHF.R.S32.HI R17, RZ, 0x1f, R21 ;  /* 0x0000001fff117819 */ /* 0x000fc80000011415 */
[----:B------:R-:W-:-:S13]  /*c4d0*/  ISETP.GE.AND.EX P1, PT, R17, UR11, PT, P1 ;  /* 0x0000000b11007c0c */ /* 0x000fda000bf26310 */
[----:B------:R-:W-:Y:S05]  /*c4e0*/  @P1 BRA `(.L_x_3927) ;  /* 0x00000000004c1947 */ /* 0x000fea0003800000 */
[----:B------:R-:W4:Y:S01]  /*c4f0*/  LDL.LU R27, [R1+0x2c8] ;  /* 0x0002c800011b7983 */ /* 0x000f220000300800 */
[----:B------:R-:W0:Y:S03]  /*c500*/  LDCU.64 UR12, c[0x0][0x3e0] ;  /* 0x00007c00ff0c77ac */ /* 0x000e260008000a00 */
[----:B------:R-:W4:Y:S01]  /*c510*/  LDL.LU R26, [R1+0x2a4] ;  /* 0x0002a400011a7983 */ /* 0x000f220000300800 */
[----:B------:R-:W0:Y:S02]  /*c520*/  LDCU.64 UR16, c[0x0][0x380] ;  /* 0x00007000ff1077ac */ /* 0x000e240008000a00 */
[----:B0123--:R-:W-:Y:S01]  /*c530*/  MOV R23, R11 ;  /* 0x0000000b00177202 */ /* 0x00ffe20000000f00 */
[----:B------:R-:W-:Y:S02]  /*c540*/  IMAD.MOV.U32 R22, RZ, RZ, R8 ;  /* 0x000000ffff167224 */ /* 0x000fe400078e0008 */
[----:B------:R-:W-:-:S02]  /*c550*/  IMAD R17, R17, UR12, RZ ;  /* 0x0000000c11117c24 */ /* 0x000fc4000f8e02ff */
[----:B------:R-:W-:-:S04]  /*c560*/  IMAD.WIDE.U32 R22, R21, UR12, R22 ;  /* 0x0000000c15167c25 */ /* 0x000fc8000f8e0016 */
[----:B------:R-:W-:Y:S01]  /*c570*/  IMAD R17, R21, UR13, R17 ;  /* 0x0000000d15117c24 */ /* 0x000fe2000f8e0211 */
[----:B------:R-:W-:-:S04]  /*c580*/  LEA R24, P1, R22, UR16, 0x2 ;  /* 0x0000001016187c11 */ /* 0x000fc8000f8210ff */
[----:B------:R-:W-:-:S04]  /*c590*/  IADD3 R17, PT, PT, R23, R17, RZ ;  /* 0x0000001117117210 */ /* 0x000fc80007ffe0ff */
[----:B------:R-:W-:Y:S01]  /*c5a0*/  LEA.HI.X R25, R22, UR17, R17, 0x2, P1 ;  /* 0x0000001116197c11 */ /* 0x000fe200088f1411 */
[----:B----4-:R-:W-:Y:S01]  /*c5b0*/  FADD.FTZ R17, R27, -UR5 ;  /* 0x800000051b117e21 */ /* 0x010fe20008010000 */
[----:B------:R-:W-:-:S03]  /*c5c0*/  FADD.FTZ R21, R26, -UR5 ;  /* 0x800000051a157e21 */ /* 0x000fc60008010000 */
[----:B------:R-:W-:Y:S01]  /*c5d0*/  FMUL.FTZ R17, R17, UR6 ;  /* 0x0000000611117c20 */ /* 0x000fe20008410000 */
[----:B------:R-:W-:-:S03]  /*c5e0*/  FMUL.FTZ R21, R21, UR6 ;  /* 0x0000000615157c20 */ /* 0x000fc60008410000 */
[----:B-----5:R-:W-:Y:S01]  /*c5f0*/  FFMA.FTZ R22, R12, R17, R14 ;  /* 0x000000110c167223 */ /* 0x020fe2000001000e */
[----:B------:R-:W-:-:S05]  /*c600*/  FFMA.FTZ R23, R13, R21, R15 ;  /* 0x000000150d177223 */ /* 0x000fca000001000f */
[----:B------:R4:W-:Y:S02]  /*c610*/  STG.E.64 desc[UR14][R24.64], R22 ;  /* 0x0000001618007986 */ /* 0x0009e4000c101b0e */
.L_x_3927:
[----:B------:R-:W-:Y:S05]  /*c620*/  BSYNC.RECONVERGENT B0 ;  /* 0x0000000000007941 */ /* 0x000fea0003800200 */
.L_x_3926:
[----:B------:R-:W-:Y:S01]  /*c630*/  VIADD R21, R0, 0x28 ;  /* 0x0000002800157836 */ /* 0x000fe20000000000 */
[----:B------:R-:W-:Y:S04]  /*c640*/  BSSY.RECONVERGENT B0, `(.L_x_3928) ;  /* 0x0000018000007945 */ /* 0x000fe80003800200 */
[----:B------:R-:W-:Y:S02]  /*c650*/  ISETP.GE.U32.AND P1, PT, R21, UR10, PT ;  /* 0x0000000a15007c0c */ /* 0x000fe4000bf26070 */
[----:B------:R-:W-:-:S04]  /*c660*/  SHF.R.S32.HI R17, RZ, 0x1f, R21 ;  /* 0x0000001fff117819 */ /* 0x000fc80000011415 */
[----:B------:R-:W-:-:S13]  /*c670*/  ISETP.GE.AND.EX P1, PT, R17, UR11, PT, P1 ;  /* 0x0000000b11007c0c */ /* 0x000fda000bf26310 */
[----:B------:R-:W-:Y:S05]  /*c680*/  @P1 BRA `(.L_x_3929) ;  /* 0x00000000004c1947 */ /* 0x000fea0003800000 */
[----:B------:R-:W2:Y:S01]  /*c690*/  LDL.LU R27, [R1+0x2cc] ;  /* 0x0002cc00011b7983 */ /* 0x000ea20000300800 */
[----:B------:R-:W0:Y:S03]  /*c6a0*/  LDCU.64 UR12, c[0x0][0x3e0] ;  /* 0x00007c00ff0c77ac */ /* 0x000e260008000a00 */
[----:B------:R-:W2:Y:S01]  /*c6b0*/  LDL.LU R26, [R1+0x2b4] ;  /* 0x0002b400011a7983 */ /* 0x000ea20000300800 */
[----:B------:R-:W0:Y:S02]  /*c6c0*/  LDCU.64 UR16, c[0x0][0x380] ;  /* 0x00007000ff1077ac */ /* 0x000e240008000a00 */
[----:B01234-:R-:W-:Y:S02]  /*c6d0*/  MOV R22, R8 ;  /* 0x0000000800167202 */ /* 0x01ffe40000000f00 */
[----:B------:R-:W-:Y:S01]  /*c6e0*/  MOV R23, R11 ;  /* 0x0000000b00177202 */ /* 0x000fe20000000f00 */
[----:B------:R-:W-:-:S02]  /*c6f0*/  IMAD R17, R17, UR12, RZ ;  /* 0x0000000c11117c24 */ /* 0x000fc4000f8e02ff */
[----:B------:R-:W-:-:S04]  /*c700*/  IMAD.WIDE.U32 R22, R21, UR12, R22 ;  /* 0x0000000c15167c25 */ /* 0x000fc8000f8e0016 */
[----:B------:R-:W-:Y:S01]  /*c710*/  IMAD R17, R21, UR13, R17 ;  /* 0x0000000d15117c24 */ /* 0x000fe2000f8e0211 */
[----:B------:R-:W-:-:S03]  /*c720*/  LEA R24, P1, R22, UR16, 0x2 ;  /* 0x0000001016187c11 */ /* 0x000fc6000f8210ff */
[----:B------:R-:W-:-:S05]  /*c730*/  IMAD.IADD R17, R23, 0x1, R17 ;  /* 0x0000000117117824 */ /* 0x000fca00078e0211 */
[----:B------:R-:W-:Y:S01]  /*c740*/  LEA.HI.X R25, R22, UR17, R17, 0x2, P1 ;  /* 0x0000001116197c11 */ /* 0x000fe200088f1411 */
[----:B------:R-:W-:Y:S01]  /*c750*/  FADD.FTZ R17, R27, -UR5 ;  /* 0x800000051b117e21 */ /* 0x000fe20008010000 */
[----:B------:R-:W-:-:S03]  /*c760*/  FADD.FTZ R21, R26, -UR5 ;  /* 0x800000051a157e21 */ /* 0x000fc60008010000 */
[----:B------:R-:W-:Y:S01]  /*c770*/  FMUL.FTZ R17, R17, UR6 ;  /* 0x0000000611117c20 */ /* 0x000fe20008410000 */
[----:B------:R-:W-:-:S03]  /*c780*/  FMUL.FTZ R21, R21, UR6 ;  /* 0x0000000615157c20 */ /* 0x000fc60008410000 */
[----:B-----5:R-:W-:Y:S01]  /*c790*/  FFMA.FTZ R22, R12, R17, R14 ;  /* 0x000000110c167223 */ /* 0x020fe2000001000e */
[----:B------:R-:W-:-:S05]  /*c7a0*/  FFMA.FTZ R23, R13, R21, R15 ;  /* 0x000000150d177223 */ /* 0x000fca000001000f */
[----:B------:R0:W-:Y:S02]  /*c7b0*/  STG.E.64 desc[UR14][R24.64], R22 ;  /* 0x0000001618007986 */ /* 0x0001e4000c101b0e */
.L_x_3929:
[----:B------:R-:W-:Y:S05]  /*c7c0*/  BSYNC.RECONVERGENT B0 ;  /* 0x0000000000007941 */ /* 0x000fea0003800200 */
.L_x_3928:
[----:B------:R-:W-:Y:S01]  /*c7d0*/  IADD3 R21, PT, PT, R0, 0x30, RZ ;  /* 0x0000003000157810 */ /* 0x000fe20007ffe0ff */
[----:B------:R-:W-:Y:S03]  /*c7e0*/  BSSY.RECONVERGENT B0, `(.L_x_3930) ;  /* 0x0000018000007945 */ /* 0x000fe60003800200 */
        /* <DEDUP_REMOVED lines=8> */
[----:B01234-:R-:W-:Y:S01]  /*c870*/  MOV R22, R8 ;  /* 0x0000000800167202 */ /* 0x01ffe20000000f00 */
[----:B------:R-:W-:Y:S02]  /*c880*/  IMAD.MOV.U32 R23, RZ, RZ, R11 ;  /* 0x000000ffff177224 */ /* 0x000fe400078e000b */
[----:B------:R-:W-:-:S02]  /*c890*/  IMAD R17, R17, UR12, RZ ;  /* 0x0000000c11117c24 */ /* 0x000fc4000f8e02ff */
[----:B------:R-:W-:-:S04]  /*c8a0*/  IMAD.WIDE.U32 R22, R21, UR12, R22 ;  /* 0x0000000c15167c25 */ /* 0x000fc8000f8e0016 */
[----:B------:R-:W-:Y:S01]  /*c8b0*/  IMAD R17, R21, UR13, R17 ;  /* 0x0000000d15117c24 */ /* 0x000fe2000f8e0211 */
[----:B------:R-:W-:-:S04]  /*c8c0*/  LEA R24, P1, R22, UR16, 0x2 ;  /* 0x0000001016187c11 */ /* 0x000fc8000f8210ff */
[----:B------:R-:W-:-:S04]  /*c8d0*/  IADD3 R17, PT, PT, R23, R17, RZ ;  /* 0x0000001117117210 */ /* 0x000fc80007ffe0ff */
        /* <DEDUP_REMOVED lines=8> */
.L_x_3931:
[----:B------:R-:W-:Y:S05]  /*c960*/  BSYNC.RECONVERGENT B0 ;  /* 0x0000000000007941 */ /* 0x000fea0003800200 */
.L_x_3930:
[C---:B01234-:R-:W-:Y:S01]  /*c970*/  IADD3 R25, PT, PT, R0.reuse, 0x38, RZ ;  /* 0x0000003800197810 */ /* 0x05ffe20007ffe0ff */
[----:B------:R-:W-:Y:S01]  /*c980*/  VIADD R17, R0, 0x40 ;  /* 0x0000004000117836 */ /* 0x000fe20000000000 */
[----:B------:R-:W-:Y:S02]  /*c990*/  BSSY.RECONVERGENT B0, `(.L_x_3932) ;  /* 0x000001b000007945 */ /* 0x000fe40003800200 */
[----:B------:R-:W-:Y:S02]  /*c9a0*/  ISETP.GE.U32.AND P1, PT, R25, UR10, PT ;  /* 0x0000000a19007c0c */ /* 0x000fe4000bf26070 */
[----:B------:R-:W-:Y:S02]  /*c9b0*/  SHF.R.S32.HI R22, RZ, 0x1f, R25 ;  /* 0x0000001fff167819 */ /* 0x000fe40000011419 */
[----:B------:R-:W-:Y:S02]  /*c9c0*/  ISETP.GE.U32.AND P2, PT, R17, UR10, PT ;  /* 0x0000000a11007c0c */ /* 0x000fe4000bf46070 */
[----:B------:R-:W-:-:S02]  /*c9d0*/  ISETP.GE.AND.EX P1, PT, R22, UR11, PT, P1 ;  /* 0x0000000b16007c0c */ /* 0x000fc4000bf26310 */
[----:B------:R-:W-:-:S04]  /*c9e0*/  SHF.R.S32.HI R21, RZ, 0x1f, R17 ;  /* 0x0000001fff157819 */ /* 0x000fc80000011411 */
[----:B------:R-:W-:-:S07]  /*c9f0*/  ISETP.GE.AND.EX P2, PT, R21, UR11, PT, P2 ;  /* 0x0000000b15007c0c */ /* 0x000fce000bf46320 */
[----:B------:R-:W-:Y:S06]  /*ca00*/  @P1 BRA `(.L_x_3933) ;  /* 0x00000000004c1947 */ /* 0x000fec0003800000 */
[----:B------:R-:W2:Y:S01]  /*ca10*/  LDL.LU R27, [R1+0x304] ;  /* 0x00030400011b7983 */ /* 0x000ea20000300800 */
[----:B------:R-:W0:Y:S03]  /*ca20*/  LDCU.64 UR12, c[0x0][0x3e0] ;  /* 0x00007c00ff0c77ac */ /* 0x000e260008000a00 */
[----:B------:R-:W3:Y:S01]  /*ca30*/  LDL.LU R26, [R1+0x270] ;  /* 0x00027000011a7983 */ /* 0x000ee20000300800 */
[----:B------:R-:W1:Y:S01]  /*ca40*/  LDCU.64 UR16, c[0x0][0x380] ;  /* 0x00007000ff1077ac */ /* 0x000e620008000a00 */
[----:B------:R-:W-:Y:S01]  /*ca50*/  MOV R23, R11 ;  /* 0x0000000b00177202 */ /* 0x000fe20000000f00 */
[----:B0-----:R-:W-:Y:S01]  /*ca60*/  IMAD R24, R22, UR12, RZ ;  /* 0x0000000c16187c24 */ /* 0x001fe2000f8e02ff */
[----:B------:R-:W-:-:S03]  /*ca70*/  MOV R22, R8 ;  /* 0x0000000800167202 */ /* 0x000fc60000000f00 */
[C---:B------:R-:W-:Y:S02]  /*ca80*/  IMAD R24, R25.reuse, UR13, R24 ;  /* 0x0000000d19187c24 */ /* 0x040fe4000f8e0218 */
[----:B------:R-:W-:-:S04]  /*ca90*/  IMAD.WIDE.U32 R22, R25, UR12, R22 ;  /* 0x0000000c19167c25 */ /* 0x000fc8000f8e0016 */
[----:B------:R-:W-:Y:S01]  /*caa0*/  IMAD.IADD R23, R23, 0x1, R24 ;  /* 0x0000000117177824 */ /* 0x000fe200078e0218 */
[----:B-1----:R-:W-:-:S04]  /*cab0*/  LEA R24, P1, R22, UR16, 0x2 ;  /* 0x0000001016187c11 */ /* 0x002fc8000f8210ff */
        /* <DEDUP_REMOVED lines=8> */
.L_x_3933:
[----:B------:R-:W-:Y:S05]  /*cb40*/  BSYNC.RECONVERGENT B0 ;  /* 0x0000000000007941 */ /* 0x000fea0003800200 */
.L_x_3932:
[----:B------:R-:W-:Y:S01]  /*cb50*/  BSSY.RECONVERGENT B0, `(.L_x_3934) ;  /* 0x0000017000007945 */ /* 0x000fe20003800200 */
[C---:B------:R-:W-:Y:S02]  /*cb60*/  IADD3 R31, PT, PT, R0.reuse, 0x48, RZ ;  /* 0x00000048001f7810 */ /* 0x040fe40007ffe0ff */
[----:B------:R-:W-:Y:S01]  /*cb70*/  IADD3 R30, PT, PT, R0, 0x50, RZ ;  /* 0x00000050001e7810 */ /* 0x000fe20007ffe0ff */
[----:B------:R-:W-:Y:S06]  /*cb80*/  @P2 BRA `(.L_x_3935) ;  /* 0x00000000004c2947 */ /* 0x000fec0003800000 */
        /* <DEDUP_REMOVED lines=19> */
.L_x_3935:
[----:B------:R-:W-:Y:S05]  /*ccc0*/  BSYNC.RECONVERGENT B0 ;  /* 0x0000000000007941 */ /* 0x000fea0003800200 */
.L_x_3934:
[----:B------:R-:W-:Y:S01]  /*ccd0*/  ISETP.GE.U32.AND P4, PT, R31, UR10, PT ;  /* 0x0000000a1f007c0c */ /* 0x000fe2000bf86070 */
[C---:B------:R-:W-:Y:S01]  /*cce0*/  VIADD R28, R0.reuse, 0x58 ;  /* 0x00000058001c7836 */ /* 0x040fe20000000000 */
[----:B01----:R-:W-:Y:S01]  /*ccf0*/  SHF.R.S32.HI R22, RZ, 0x1f, R31 ;  /* 0x0000001fff167819 */ /* 0x003fe2000001141f */
[----:B------:R-:W-:Y:S01]  /*cd00*/  BSSY.RECONVERGENT B0, `(.L_x_3936) ;  /* 0x0000024000007945 */ /* 0x000fe20003800200 */
[----:B------:R-:W-:Y:S02]  /*cd10*/  IADD3 R17, PT, PT, R0, 0x60, RZ ;  /* 0x0000006000117810 */ /* 0x000fe40007ffe0ff */
[----:B------:R-:W-:Y:S02]  /*cd20*/  ISETP.GE.AND.EX P4, PT, R22, UR11, PT, P4 ;  /* 0x0000000b16007c0c */ /* 0x000fe4000bf86340 */
[----:B------:R-:W-:Y:S02]  /*cd30*/  IADD3 R21, PT, PT, R0, 0x68, RZ ;  /* 0x0000006800157810 */ /* 0x000fe40007ffe0ff */
[----:B------:R-:W-:-:S02]  /*cd40*/  ISETP.GE.U32.AND P1, PT, R30, UR10, PT ;  /* 0x0000000a1e007c0c */ /* 0x000fc4000bf26070 */
[----:B------:R-:W-:Y:S02]  /*cd50*/  ISETP.GE.U32.AND P5, PT, R28, UR10, PT ;  /* 0x0000000a1c007c0c */ /* 0x000fe4000bfa6070 */
[----:B------:R-:W-:Y:S02]  /*cd60*/  SHF.R.S32.HI R39, RZ, 0x1f, R30 ;  /* 0x0000001fff277819 */ /* 0x000fe4000001141e */
[----:B------:R-:W-:Y:S02]  /*cd70*/  ISETP.GE.U32.AND P2, PT, R17, UR10, PT ;  /* 0x0000000a11007c0c */ /* 0x000fe4000bf46070 */
[----:B------:R-:W-:Y:S02]  /*cd80*/  ISETP.GE.U32.AND P3, PT, R21, UR10, PT ;  /* 0x0000000a15007c0c */ /* 0x000fe4000bf66070 */
[----:B------:R-:W-:Y:S02]  /*cd90*/  SHF.R.S32.HI R29, RZ, 0x1f, R28 ;  /* 0x0000001fff1d7819 */ /* 0x000fe4000001141c */
[----:B------:R-:W-:-:S02]  /*cda0*/  SHF.R.S32.HI R26, RZ, 0x1f, R17 ;  /* 0x0000001fff1a7819 */ /* 0x000fc40000011411 */
[----:B------:R-:W-:Y:S02]  /*cdb0*/  SHF.R.S32.HI R27, RZ, 0x1f, R21 ;  /* 0x0000001fff1b7819 */ /* 0x000fe40000011415 */
[----:B------:R-:W-:Y:S02]  /*cdc0*/  ISETP.GE.AND.EX P1, PT, R39, UR11, PT, P1 ;  /* 0x0000000b27007c0c */ /* 0x000fe4000bf26310 */
[----:B------:R-:W-:Y:S02]  /*cdd0*/  ISETP.GE.AND.EX P5, PT, R29, UR11, PT, P5 ;  /* 0x0000000b1d007c0c */ /* 0x000fe4000bfa6350 */
[----:B------:R-:W-:Y:S02]  /*cde0*/  ISETP.GE.AND.EX P2, PT, R26, UR11, PT, P2 ;  /* 0x0000000b1a007c0c */ /* 0x000fe4000bf46320 */
[----:B------:R-:W-:Y:S01]  /*cdf0*/  ISETP.GE.AND.EX P3, PT, R27, UR11, PT, P3 ;  /* 0x0000000b1b007c0c */ /* 0x000fe2000bf66330 */
[----:B------:R-:W-:-:S12]  /*ce00*/  @P4 BRA `(.L_x_3937) ;  /* 0x00000000004c4947 */ /* 0x000fd80003800000 */
[----:B------:R-:W2:Y:S01]  /*ce10*/  LDL.LU R44, [R1+0x374] ;  /* 0x00037400012c7983 */ /* 0x000ea20000300800 */
[----:B------:R-:W0:Y:S03]  /*ce20*/  LDCU.64 UR12, c[0x0][0x3e0] ;  /* 0x00007c00ff0c77ac */ /* 0x000e260008000a00 */
[----:B------:R-:W3:Y:S01]  /*ce30*/  LDL.LU R43, [R1+0x238] ;  /* 0x00023800012b7983 */ /* 0x000ee20000300800 */
[----:B------:R-:W1:Y:S01]  /*ce40*/  LDCU.64 UR16, c[0x0][0x380] ;  /* 0x00007000ff1077ac */ /* 0x000e620008000a00 */
[----:B------:R-:W-:Y:S01]  /*ce50*/  MOV R23, R11 ;  /* 0x0000000b00177202 */ /* 0x000fe20000000f00 */
[----:B0-----:R-:W-:Y:S02]  /*ce60*/  IMAD R24, R22, UR12, RZ ;  /* 0x0000000c16187c24 */ /* 0x001fe4000f8e02ff */
[----:B------:R-:W-:Y:S02]  /*ce70*/  IMAD.MOV.U32 R22, RZ, RZ, R8 ;  /* 0x000000ffff167224 */ /* 0x000fe400078e0008 */
[----:B------:R-:W-:-:S02]  /*ce80*/  IMAD R24, R31, UR13, R24 ;  /* 0x0000000d1f187c24 */ /* 0x000fc4000f8e0218 */
[----:B------:R-:W-:-:S05]  /*ce90*/  IMAD.WIDE.U32 R22, R31, UR12, R22 ;  /* 0x0000000c1f167c25 */ /* 0x000fca000f8e0016 */
[----:B------:R-:W-:Y:S02]  /*cea0*/  IADD3 R23, PT, PT, R23, R24, RZ ;  /* 0x0000001817177210 */ /* 0x000fe40007ffe0ff */
        /* <DEDUP_REMOVED lines=9> */
.L_x_3937:
[----:B------:R-:W-:Y:S05]  /*cf40*/  BSYNC.RECONVERGENT B0 ;  /* 0x0000000000007941 */ /* 0x000fea0003800200 */
.L_x_3936:
[----:B------:R-:W-:Y:S04]  /*cf50*/  BSSY.RECONVERGENT B0, `(.L_x_3938) ;  /* 0x0000014000007945 */ /* 0x000fe80003800200 */
[----:B------:R-:W-:Y:S05]  /*cf60*/  @P1 BRA `(.L_x_3939) ;  /* 0x0000000000481947 */ /* 0x000fea0003800000 */
[----:B------:R-:W2:Y:S01]  /*cf70*/  LDL.LU R31, [R1+0x3c8] ;  /* 0x0003c800011f7983 */ /* 0x000ea20000300800 */
[----:B------:R-:W1:Y:S01]  /*cf80*/  LDCU.64 UR12, c[0x0][0x3e0] ;  /* 0x00007c00ff0c77ac */ /* 0x000e620008000a00 */
[----:B0-----:R-:W-:Y:S01]  /*cf90*/  MOV R23, R11 ;  /* 0x0000000b00177202 */ /* 0x001fe20000000f00 */
[----:B------:R-:W-:Y:S02]  /*cfa0*/  IMAD.MOV.U32 R22, RZ, RZ, R8 ;  /* 0x000000ffff167224 */ /* 0x000fe400078e0008 */
[----:B------:R-:W-:Y:S01]  /*cfb0*/  FADD.FTZ R33, R33, -UR5 ;  /* 0x8000000521217e21 */ /* 0x000fe20008010000 */
[----:B------:R-:W0:Y:S01]  /*cfc0*/  LDCU.64 UR16, c[0x0][0x380] ;  /* 0x00007000ff1077ac */ /* 0x000e220008000a00 */
[----:B-1----:R-:W-:Y:S02]  /*cfd0*/  IMAD R24, R39, UR12, RZ ;  /* 0x0000000c27187c24 */ /* 0x002fe4000f8e02ff */
[----:B------:R-:W-:-:S04]  /*cfe0*/  IMAD.WIDE.U32 R22, R30, UR12, R22 ;  /* 0x0000000c1e167c25 */ /* 0x000fc8000f8e0016 */
[----:B------:R-:W-:-:S05]  /*cff0*/  IMAD R24, R30, UR13, R24 ;  /* 0x0000000d1e187c24 */ /* 0x000fca000f8e0218 */
[----:B------:R-:W-:Y:S02]  /*d000*/  IADD3 R23, PT, PT, R23, R24, RZ ;  /* 0x0000001817177210 */ /* 0x000fe40007ffe0ff */
[----:B0-----:R-:W-:-:S04]  /*d010*/  LEA R24, P1, R22, UR16, 0x2 ;  /* 0x0000001016187c11 */ /* 0x001fc8000f8210ff */
[----:B------:R-:W-:Y:S01]  /*d020*/  LEA.HI.X R25, R22, UR17, R23, 0x2, P1 ;  /* 0x0000001116197c11 */ /* 0x000fe200088f1417 */
[----:B------:R-:W-:-:S04]  /*d030*/  FMUL.FTZ R23, R33, UR6 ;  /* 0x0000000621177c20 */ /* 0x000fc80008410000 */
[----:B-----5:R-:W-:Y:S01]  /*d040*/  FFMA.FTZ R23, R13, R23, R15 ;  /* 0x000000170d177223 */ /* 0x020fe2000001000f */
[----:B--2---:R-:W-:-:S04]  /*d050*/  FADD.FTZ R22, R31, -UR5 ;  /* 0x800000051f167e21 */ /* 0x004fc80008010000 */
[----:B------:R-:W-:-:S04]  /*d060*/  FMUL.FTZ R22, R22, UR6 ;  /* 0x0000000616167c20 */ /* 0x000fc80008410000 */
[----:B------:R-:W-:-:S05]  /*d070*/  FFMA.FTZ R22, R12, R22, R14 ;  /* 0x000000160c167223 */ /* 0x000fca000001000e */
[----:B------:R1:W-:Y:S02]  /*d080*/  STG.E.64 desc[UR14][R24.64], R22 ;  /* 0x0000001618007986 */ /* 0x0003e4000c101b0e */
.L_x_3939:
[----:B------:R-:W-:Y:S05]  /*d090*/  BSYNC.RECONVERGENT B0 ;  /* 0x0000000000007941 */ /* 0x000fea0003800200 */
.L_x_3938:
[----:B------:R-:W-:Y:S01]  /*d0a0*/  BSSY.RECONVERGENT B0, `(.L_x_3940) ;  /* 0x0000016000007945 */ /* 0x000fe20003800200 */
[C---:B------:R-:W-:Y:S01]  /*d0b0*/  VIADD R31, R0.reuse, 0x70 ;  /* 0x00000070001f7836 */ /* 0x040fe20000000000 */
[----:B------:R-:W-:Y:S02]  /*d0c0*/  IADD3 R30, PT, PT, R0, 0x78, RZ ;  /* 0x00000078001e7810 */ /* 0x000fe40007ffe0ff */
[----:B------:R-:W-:Y:S05]  /*d0d0*/  @P5 BRA `(.L_x_3941) ;  /* 0x0000000000485947 */ /* 0x000fea0003800000 */
[----:B01----:R-:W2:Y:S01]  /*d0e0*/  LDL.LU R25, [R1+0x3cc] ;  /* 0x0003cc0001197983 */ /* 0x003ea20000300800 */
[----:B------:R-:W0:Y:S01]  /*d0f0*/  LDCU.64 UR12, c[0x0][0x3e0] ;  /* 0x00007c00ff0c77ac */ /* 0x000e220008000a00 */
[----:B------:R-:W-:Y:S01]  /*d100*/  MOV R22, R8 ;  /* 0x0000000800167202 */ /* 0x000fe20000000f00 */
[----:B------:R-:W-:Y:S02]  /*d110*/  IMAD.MOV.U32 R23, RZ, RZ, R11 ;  /* 0x000000ffff177224 */ /* 0x000fe400078e000b */
[----:B------:R-:W-:Y:S01]  /*d120*/  FADD.FTZ R35, R35, -UR5 ;  /* 0x8000000523237e21 */ /* 0x000fe20008010000 */
[----:B------:R-:W1:Y:S01]  /*d130*/  LDCU.64 UR16, c[0x0][0x380] ;  /* 0x00007000ff1077ac */ /* 0x000e620008000a00 */
[----:B0-----:R-:W-:-:S04]  /*d140*/  IMAD R24, R29, UR12, RZ ;  /* 0x0000000c1d187c24 */ /* 0x001fc8000f8e02ff */
[C---:B------:R-:W-:Y:S02]  /*d150*/  IMAD R24, R28.reuse, UR13, R24 ;  /* 0x0000000d1c187c24 */ /* 0x040fe4000f8e0218 */
[----:B------:R-:W-:-:S05]  /*d160*/  IMAD.WIDE.U32 R28, R28, UR12, R22 ;  /* 0x0000000c1c1c7c25 */ /* 0x000fca000f8e0016 */
[----:B------:R-:W-:Y:S02]  /*d170*/  IADD3 R24, PT, PT, R29, R24, RZ ;  /* 0x000000181d187210 */ /* 0x000fe40007ffe0ff */
[----:B-1----:R-:W-:-:S04]  /*d180*/  LEA R22, P1, R28, UR16, 0x2 ;  /* 0x000000101c167c11 */ /* 0x002fc8000f8210ff */
[----:B------:R-:W-:Y:S01]  /*d190*/  LEA.HI.X R23, R28, UR17, R24, 0x2, P1 ;  /* 0x000000111c177c11 */ /* 0x000fe200088f1418 */
[----:B--2---:R-:W-:Y:S01]  /*d1a0*/  FADD.FTZ R24, R25, -UR5 ;  /* 0x8000000519187e21 */ /* 0x004fe20008010000 */
[----:B------:R-:W-:-:S03]  /*d1b0*/  FMUL.FTZ R25, R35, UR6 ;  /* 0x0000000623197c20 */ /* 0x000fc60008410000 */
[----:B------:R-:W-:Y:S01]  /*d1c0*/  FMUL.FTZ R24, R24, UR6 ;  /* 0x0000000618187c20 */ /* 0x000fe20008410000 */
[----:B-----5:R-:W-:-:S03]  /*d1d0*/  FFMA.FTZ R25, R13, R25, R15 ;  /* 0x000000190d197223 */ /* 0x020fc6000001000f */
[----:B------:R-:W-:-:S05]  /*d1e0*/  FFMA.FTZ R24, R12, R24, R14 ;  /* 0x000000180c187223 */ /* 0x000fca000001000e */
[----:B------:R2:W-:Y:S02]  /*d1f0*/  STG.E.64 desc[UR14][R22.64], R24 ;  /* 0x0000001816007986 */ /* 0x0005e4000c101b0e */
.L_x_3941:
[----:B------:R-:W-:Y:S05]  /*d200*/  BSYNC.RECONVERGENT B0 ;  /* 0x0000000000007941 */ /* 0x000fea0003800200 */
.L_x_3940:
[----:B------:R-:W-:Y:S04]  /*d210*/  BSSY.RECONVERGENT B0, `(.L_x_3942) ;  /* 0x0000014000007945 */ /* 0x000fe80003800200 */
[----:B------:R-:W-:Y:S05]  /*d220*/  @P2 BRA `(.L_x_3943) ;  /* 0x0000000000482947 */ /* 0x000fea0003800000 */
[----:B------:R-:W3:Y:S01]  /*d230*/  LDL.LU R28, [R1+0x3d0] ;  /* 0x0003d000011c7983 */ /* 0x000ee20000300800 */
[----:B------:R-:W4:Y:S01]  /*d240*/  LDCU.64 UR12, c[0x0][0x3e0] ;  /* 0x00007c00ff0c77ac */ /* 0x000f220008000a00 */
[----:B012---:R-:W-:Y:S01]  /*d250*/  MOV R22, R8 ;  /* 0x0000000800167202 */ /* 0x007fe20000000f00 */
[----:B------:R-:W-:Y:S02]  /*d260*/  IMAD.MOV.U32 R23, RZ, RZ, R11 ;  /* 0x000000ffff177224 */ /* 0x000fe400078e000b */
[----:B------:R-:W-:Y:S01]  /*d270*/  FADD.FTZ R34, R34, -UR5 ;  /* 0x8000000522227e21 */ /* 0x000fe20008010000 */
[----:B------:R-:W0:Y:S01]  /*d280*/  LDCU.64 UR16, c[0x0][0x380] ;  /* 0x00007000ff1077ac */ /* 0x000e220008000a00 */
[----:B----4-:R-:W-:Y:S02]  /*d290*/  IMAD R24, R26, UR12, RZ ;  /* 0x0000000c1a187c24 */ /* 0x010fe4000f8e02ff */
[----:B------:R-:W-:-:S04]  /*d2a0*/  IMAD.WIDE.U32 R22, R17, UR12, R22 ;  /* 0x0000000c11167c25 */ /* 0x000fc8000f8e0016 */
[----:B------:R-:W-:-:S05]  /*d2b0*/  IMAD R24, R17, UR13, R24 ;  /* 0x0000000d11187c24 */ /* 0x000fca000f8e0218 */
[----:B------:R-:W-:Y:S01]  /*d2c0*/  IADD3 R17, PT, PT, R23, R24, RZ ;  /* 0x0000001817117210 */ /* 0x000fe20007ffe0ff */
[----:B------:R-:W-:Y:S01]  /*d2d0*/  FMUL.FTZ R23, R34, UR6 ;  /* 0x0000000622177c20 */ /* 0x000fe20008410000 */
[----:B0-----:R-:W-:-:S03]  /*d2e0*/  LEA R24, P1, R22, UR16, 0x2 ;  /* 0x0000001016187c11 */ /* 0x001fc6000f8210ff */
[----:B-----5:R-:W-:Y:S01]  /*d2f0*/  FFMA.FTZ R23, R13, R23, R15 ;  /* 0x000000170d177223 */ /* 0x020fe2000001000f */
[----:B------:R-:W-:Y:S01]  /*d300*/  LEA.HI.X R25, R22, UR17, R17, 0x2, P1 ;  /* 0x0000001116197c11 */ /* 0x000fe200088f1411 */
[----:B---3--:R-:W-:-:S04]  /*d310*/  FADD.FTZ R17, R28, -UR5 ;  /* 0x800000051c117e21 */ /* 0x008fc80008010000 */
[----:B------:R-:W-:-:S04]  /*d320*/  FMUL.FTZ R17, R17, UR6 ;  /* 0x0000000611117c20 */ /* 0x000fc80008410000 */
[----:B------:R-:W-:-:S05]  /*d330*/  FFMA.FTZ R22, R12, R17, R14 ;  /* 0x000000110c167223 */ /* 0x000fca000001000e */
[----:B------:R3:W-:Y:S02]  /*d340*/  STG.E.64 desc[UR14][R24.64], R22 ;  /* 0x0000001618007986 */ /* 0x0007e4000c101b0e */
.L_x_3943:
[----:B------:R-:W-:Y:S05]  /*d350*/  BSYNC.RECONVERGENT B0 ;  /* 0x0000000000007941 */ /* 0x000fea0003800200 */
.L_x_3942:
[----:B------:R-:W-:Y:S04]  /*d360*/  BSSY.RECONVERGENT B0, `(.L_x_3944) ;  /* 0x0000014000007945 */ /* 0x000fe80003800200 */
[----:B------:R-:W-:Y:S05]  /*d370*/  @P3 BRA `(.L_x_3945) ;  /* 0x0000000000483947 */ /* 0x000fea0003800000 */
[----:B------:R-:W4:Y:S01]  /*d380*/  LDL.LU R26, [R1+0x3d4] ;  /* 0x0003d400011a7983 */ /* 0x000f220000300800 */
[----:B------:R-:W0:Y:S02]  /*d390*/  LDCU.64 UR12, c[0x0][0x3e0] ;  /* 0x00007c00ff0c77ac */ /* 0x000e240008000a00 */
[----:B0123--:R-:W-:Y:S01]  /*d3a0*/  MOV R22, R8 ;  /* 0x0000000800167202 */ /* 0x00ffe20000000f00 */
[----:B------:R-:W-:Y:S02]  /*d3b0*/  IMAD.MOV.U32 R23, RZ, RZ, R11 ;  /* 0x000000ffff177224 */ /* 0x000fe400078e000b */
[----:B------:R-:W-:Y:S01]  /*d3c0*/  FADD.FTZ R32, R32, -UR5 ;  /* 0x8000000520207e21 */ /* 0x000fe20008010000 */
[----:B------:R-:W0:Y:S01]  /*d3d0*/  LDCU.64 UR16, c[0x0][0x380] ;  /* 0x00007000ff1077ac */ /* 0x000e220008000a00 */
[----:B------:R-:W-:Y:S02]  /*d3e0*/  IMAD R17, R27, UR12, RZ ;  /* 0x0000000c1b117c24 */ /* 0x000fe4000f8e02ff */
[----:B------:R-:W-:-:S04]  /*d3f0*/  IMAD.WIDE.U32 R22, R21, UR12, R22 ;  /* 0x0000000c15167c25 */ /* 0x000fc8000f8e0016 */
[----:B------:R-:W-:Y:S01]  /*d400*/  IMAD R17, R21, UR13, R17 ;  /* 0x0000000d15117c24 */ /* 0x000fe2000f8e0211 */
[----:B0-----:R-:W-:-:S04]  /*d410*/  LEA R24, P1, R22, UR16, 0x2 ;  /* 0x0000001016187c11 */ /* 0x001fc8000f8210ff */
[----:B------:R-:W-:Y:S01]  /*d420*/  IADD3 R17, PT, PT, R23, R17, RZ ;  /* 0x0000001117117210 */ /* 0x000fe20007ffe0ff */
[----:B------:R-:W-:-:S03]  /*d430*/  FMUL.FTZ R23, R32, UR6 ;  /* 0x0000000620177c20 */ /* 0x000fc60008410000 */
[----:B------:R-:W-:Y:S01]  /*d440*/  LEA.HI.X R25, R22, UR17, R17, 0x2, P1 ;  /* 0x0000001116197c11 */ /* 0x000fe200088f1411 */
[----:B-----5:R-:W-:Y:S01]  /*d450*/  FFMA.FTZ R23, R13, R23, R15 ;  /* 0x000000170d177223 */ /* 0x020fe2000001000f */
[----:B----4-:R-:W-:-:S04]  /*d460*/  FADD.FTZ R17, R26, -UR5 ;  /* 0x800000051a117e21 */ /* 0x010fc80008010000 */
[----:B------:R-:W-:-:S04]  /*d470*/  FMUL.FTZ R17, R17, UR6 ;  /* 0x0000000611117c20 */ /* 0x000fc80008410000 */
[----:B------:R-:W-:-:S05]  /*d480*/  FFMA.FTZ R22, R12, R17, R14 ;  /* 0x000000110c167223 */ /* 0x000fca000001000e */
[----:B------:R4:W-:Y:S02]  /*d490*/  STG.E.64 desc[UR14][R24.64], R22 ;  /* 0x0000001618007986 */ /* 0x0009e4000c101b0e */
.L_x_3945:
[----:B------:R-:W-:Y:S05]  /*d4a0*/  BSYNC.RECONVERGENT B0 ;  /* 0x0000000000007941 */ /* 0x000fea0003800200 */
.L_x_3944:
[----:B------:R-:W-:Y:S01]  /*d4b0*/  ISETP.GE.U32.AND P4, PT, R31, UR10, PT ;  /* 0x0000000a1f007c0c */ /* 0x000fe2000bf86070 */
[C---:B------:R-:W-:Y:S01]  /*d4c0*/  VIADD R21, R0.reuse, 0x88 ;  /* 0x0000008800157836 */ /* 0x040fe20000000000 */
[----:B01234-:R-:W-:Y:S01]  /*d4d0*/  SHF.R.S32.HI R24, RZ, 0x1f, R31 ;  /* 0x0000001fff187819 */ /* 0x01ffe2000001141f */
[----:B------:R-:W-:Y:S01]  /*d4e0*/  BSSY.RECONVERGENT B0, `(.L_x_3946) ;  /* 0x0000025000007945 */ /* 0x000fe20003800200 */
[C---:B------:R-:W-:Y:S01]  /*d4f0*/  IADD3 R17, PT, PT, R0.reuse, 0x80, RZ ;  /* 0x0000008000117810 */ /* 0x040fe20007ffe0ff */
[----:B------:R-:W-:Y:S01]  /*d500*/  VIADD R33, R0, 0xa0 ;  /* 0x000000a000217836 */ /* 0x000fe20000000000 */
[----:B------:R-:W-:Y:S02]  /*d510*/  ISETP.GE.AND.EX P4, PT, R24, UR11, PT, P4 ;  /* 0x0000000b18007c0c */ /* 0x000fe4000bf86340 */
[----:B------:R-:W-:Y:S02]  /*d520*/  IADD3 R22, PT, PT, R0, 0x90, RZ ;  /* 0x0000009000167810 */ /* 0x000fe40007ffe0ff */
        /* <DEDUP_REMOVED lines=8> */
[----:B------:R-:W-:Y:S02]  /*d5b0*/  ISETP.GE.AND.EX P1, PT, R34, UR11, PT, P1 ;  /* 0x0000000b22007c0c */ /* 0x000fe4000bf26310 */
[----:B------:R-:W-:Y:S02]  /*d5c0*/  ISETP.GE.AND.EX P5, PT, R23, UR11, PT, P5 ;  /* 0x0000000b17007c0c */ /* 0x000fe4000bfa6350 */
[----:B------:R-:W-:Y:S02]  /*d5d0*/  ISETP.GE.AND.EX P2, PT, R28, UR11, PT, P2 ;  /* 0x0000000b1c007c0c */ /* 0x000fe4000bf46320 */
[----:B------:R-:W-:Y:S02]  /*d5e0*/  ISETP.GE.AND.EX P3, PT, R29, UR11, PT, P3 ;  /* 0x0000000b1d007c0c */ /* 0x000fe4000bf66330 */
[----:B------:R-:W-:Y:S01]  /*d5f0*/  IADD3 R32, PT, PT, R0, 0x98, RZ ;  /* 0x0000009800207810 */ /* 0x000fe20007ffe0ff */
[----:B------:R-:W-:Y:S10]  /*d600*/  @P4 BRA `(.L_x_3947) ;  /* 0x0000000000484947 */ /* 0x000ff40003800000 */
[----:B------:R-:W2:Y:S01]  /*d610*/  LDL.LU R35, [R1+0x3d8] ;  /* 0x0003d80001237983 */ /* 0x000ea20000300800 */
[----:B------:R-:W0:Y:S01]  /*d620*/  LDCU.64 UR12, c[0x0][0x3e0] ;  /* 0x00007c00ff0c77ac */ /* 0x000e220008000a00 */
[----:B------:R-:W-:Y:S01]  /*d630*/  MOV R25, R11 ;  /* 0x0000000b00197202 */ /* 0x000fe20000000f00 */
[----:B------:R-:W-:Y:S01]  /*d640*/  FADD.FTZ R16, R16, -UR5 ;  /* 0x8000000510107e21 */ /* 0x000fe20008010000 */
[----:B------:R-:W1:Y:S03]  /*d650*/  LDCU.64 UR16, c[0x0][0x380] ;  /* 0x00007000ff1077ac */ /* 0x000e660008000a00 */
[----:B------:R-:W-:Y:S01]  /*d660*/  FMUL.FTZ R16, R16, UR6 ;  /* 0x0000000610107c20 */ /* 0x000fe20008410000 */
[----:B0-----:R-:W-:Y:S01]  /*d670*/  IMAD R26, R24, UR12, RZ ;  /* 0x0000000c181a7c24 */ /* 0x001fe2000f8e02ff */
[----:B------:R-:W-:-:S03]  /*d680*/  MOV R24, R8 ;  /* 0x0000000800187202 */ /* 0x000fc60000000f00 */
[C---:B------:R-:W-:Y:S02]  /*d690*/  IMAD R26, R31.reuse, UR13, R26 ;  /* 0x0000000d1f1a7c24 */ /* 0x040fe4000f8e021a */
[----:B------:R-:W-:-:S04]  /*d6a0*/  IMAD.WIDE.U32 R24, R31, UR12, R24 ;  /* 0x0000000c1f187c25 */ /* 0x000fc8000f8e0018 */
[----:B------:R-:W-:Y:S01]  /*d6b0*/  IMAD.IADD R25, R25, 0x1, R26 ;  /* 0x0000000119197824 */ /* 0x000fe200078e021a */
[----:B-1----:R-:W-:-:S04]  /*d6c0*/  LEA R26, P4, R24, UR16, 0x2 ;  /* 0x00000010181a7c11 */ /* 0x002fc8000f8810ff */
[----:B------:R-:W-:Y:S01]  /*d6d0*/  LEA.HI.X R27, R24, UR17, R25, 0x2, P4 ;  /* 0x00000011181b7c11 */ /* 0x000fe2000a0f1419 */
[----:B-----5:R-:W-:Y:S01]  /*d6e0*/  FFMA.FTZ R25, R13, R16, R15 ;  /* 0x000000100d197223 */ /* 0x020fe2000001000f */
[----:B--2---:R-:W-:-:S04]  /*d6f0*/  FADD.FTZ R24, R35, -UR5 ;  /* 0x8000000523187e21 */ /* 0x004fc80008010000 */
[----:B------:R-:W-:-:S04]  /*d700*/  FMUL.FTZ R24, R24, UR6 ;  /* 0x0000000618187c20 */ /* 0x000fc80008410000 */
[----:B------:R-:W-:-:S05]  /*d710*/  FFMA.FTZ R24, R12, R24, R14 ;  /* 0x000000180c187223 */ /* 0x000fca000001000e */
[----:B------:R0:W-:Y:S02]  /*d720*/  STG.E.64 desc[UR14][R26.64], R24 ;  /* 0x000000181a007986 */ /* 0x0001e4000c101b0e */
.L_x_3947:
[----:B------:R-:W-:Y:S05]  /*d730*/  BSYNC.RECONVERGENT B0 ;  /* 0x0000000000007941 */ /* 0x000fea0003800200 */
.L_x_3946:
[----:B------:R-:W-:Y:S04]  /*d740*/  BSSY.RECONVERGENT B0, `(.L_x_3948) ;  /* 0x0000014000007945 */ /* 0x000fe80003800200 */
[----:B------:R-:W-:Y:S05]  /*d750*/  @P1 BRA `(.L_x_3949) ;  /* 0x0000000000481947 */ /* 0x000fea0003800000 */
[----:B0-----:R-:W2:Y:S01]  /*d760*/  LDL.LU R26, [R1+0x3c0] ;  /* 0x0003c000011a7983 */ /* 0x001ea20000300800 */
[----:B------:R-:W0:Y:S01]  /*d770*/  LDCU.64 UR12, c[0x0][0x3e0] ;  /* 0x00007c00ff0c77ac */ /* 0x000e220008000a00 */
[----:B------:R-:W-:Y:S01]  /*d780*/  MOV R24, R8 ;  /* 0x0000000800187202 */ /* 0x000fe20000000f00 */
[----:B------:R-:W-:Y:S01]  /*d790*/  FADD.FTZ R36, R36, -UR5 ;  /* 0x8000000524247e21 */ /* 0x000fe20008010000 */
[----:B------:R-:W-:Y:S01]  /*d7a0*/  MOV R25, R11 ;  /* 0x0000000b00197202 */ /* 0x000fe20000000f00 */
[----:B------:R-:W1:Y:S02]  /*d7b0*/  LDCU.64 UR16, c[0x0][0x380] ;  /* 0x00007000ff1077ac */ /* 0x000e640008000a00 */
[----:B------:R-:W-:-:S04]  /*d7c0*/  FMUL.FTZ R27, R36, UR6 ;  /* 0x00000006241b7c20 */ /* 0x000fc80008410000 */
[----:B-----5:R-:W-:Y:S01]  /*d7d0*/  FFMA.FTZ R27, R13, R27, R15 ;  /* 0x0000001b0d1b7223 */ /* 0x020fe2000001000f */
[----:B0-----:R-:W-:-:S04]  /*d7e0*/  IMAD R16, R34, UR12, RZ ;  /* 0x0000000c22107c24 */ /* 0x001fc8000f8e02ff */
[C---:B------:R-:W-:Y:S02]  /*d7f0*/  IMAD R16, R30.reuse, UR13, R16 ;  /* 0x0000000d1e107c24 */ /* 0x040fe4000f8e0210 */
[----:B------:R-:W-:-:S04]  /*d800*/  IMAD.WIDE.U32 R30, R30, UR12, R24 ;  /* 0x0000000c1e1e7c25 */ /* 0x000fc8000f8e0018 */
[----:B------:R-:W-:Y:S01]  /*d810*/  IMAD.IADD R16, R31, 0x1, R16 ;  /* 0x000000011f107824 */ /* 0x000fe200078e0210 */
[----:B-1----:R-:W-:-:S04]  /*d820*/  LEA R24, P1, R30, UR16, 0x2 ;  /* 0x000000101e187c11 */ /* 0x002fc8000f8210ff */
[----:B------:R-:W-:Y:S01]  /*d830*/  LEA.HI.X R25, R30, UR17, R16, 0x2, P1 ;  /* 0x000000111e197c11 */ /* 0x000fe200088f1410 */
[----:B--2---:R-:W-:-:S04]  /*d840*/  FADD.FTZ R16, R26, -UR5 ;  /* 0x800000051a107e21 */ /* 0x004fc80008010000 */
[----:B------:R-:W-:-:S04]  /*d850*/  FMUL.FTZ R16, R16, UR6 ;  /* 0x0000000610107c20 */ /* 0x000fc80008410000 */
[----:B------:R-:W-:-:S05]  /*d860*/  FFMA.FTZ R26, R12, R16, R14 ;  /* 0x000000100c1a7223 */ /* 0x000fca000001000e */
[----:B------:R1:W-:Y:S02]  /*d870*/  STG.E.64 desc[UR14][R24.64], R26 ;  /* 0x0000001a18007986 */ /* 0x0003e4000c101b0e */
.L_x_3949:
[----:B------:R-:W-:Y:S05]  /*d880*/  BSYNC.RECONVERGENT B0 ;  /* 0x0000000000007941 */ /* 0x000fea0003800200 */
.L_x_3948:
[----:B------:R-:W-:Y:S04]  /*d890*/  BSSY.RECONVERGENT B0, `(.L_x_3950) ;  /* 0x0000014000007945 */ /* 0x000fe80003800200 */
[----:B------:R-:W-:Y:S05]  /*d8a0*/  @P5 BRA `(.L_x_3951) ;  /* 0x0000000000485947 */ /* 0x000fea0003800000 */
[----:B01----:R-:W2:Y:S01]  /*d8b0*/  LDL.LU R26, [R1+0x3b8] ;  /* 0x0003b800011a7983 */ /* 0x003ea20000300800 */
[----:B------:R-:W0:Y:S01]  /*d8c0*/  LDCU.64 UR12, c[0x0][0x3e0] ;  /* 0x00007c00ff0c77ac */ /* 0x000e220008000a00 */
[----:B------:R-:W-:Y:S01]  /*d8d0*/  MOV R24, R8 ;  /* 0x0000000800187202 */ /* 0x000fe20000000f00 */
[----:B------:R-:W-:Y:S01]  /*d8e0*/  FADD.FTZ R40, R40, -UR5 ;  /* 0x8000000528287e21 */ /* 0x000fe20008010000 */
[----:B------:R-:W-:Y:S01]  /*d8f0*/  MOV R25, R11 ;  /* 0x0000000b00197202 */ /* 0x000fe20000000f00 */
[----:B------:R-:W1:Y:S01]  /*d900*/  LDCU.64 UR16, c[0x0][0x380] ;  /* 0x00007000ff1077ac */ /* 0x000e620008000a00 */
[----:B0-----:R-:W-:Y:S02]  /*d910*/  IMAD R16, R23, UR12, RZ ;  /* 0x0000000c17107c24 */ /* 0x001fe4000f8e02ff */
[----:B------:R-:W-:-:S04]  /*d920*/  IMAD.WIDE.U32 R24, R17, UR12, R24 ;  /* 0x0000000c11187c25 */ /* 0x000fc8000f8e0018 */
[----:B------:R-:W-:-:S04]  /*d930*/  IMAD R16, R17, UR13, R16 ;  /* 0x0000000d11107c24 */ /* 0x000fc8000f8e0210 */
[----:B------:R-:W-:Y:S01]  /*d940*/  IMAD.IADD R17, R25, 0x1, R16 ;  /* 0x0000000119117824 */ /* 0x000fe200078e0210 */
[----:B-1----:R-:W-:Y:S01]  /*d950*/  LEA R16, P1, R24, UR16, 0x2 ;  /* 0x0000001018107c11 */ /* 0x002fe2000f8210ff */
[----:B------:R-:W-:-:S03]  /*d960*/  FMUL.FTZ R25, R40, UR6 ;  /* 0x0000000628197c20 */ /* 0x000fc60008410000 */
[----:B------:R-:W-:Y:S01]  /*d970*/  LEA.HI.X R17, R24, UR17, R17, 0x2, P1 ;  /* 0x0000001118117c11 */ /* 0x000fe200088f1411 */
[----:B-----5:R-:W-:Y:S01]  /*d980*/  FFMA.FTZ R25, R13, R25, R15 ;  /* 0x000000190d197223 */ /* 0x020fe2000001000f */
[----:B--2---:R-:W-:-:S04]  /*d990*/  FADD.FTZ R23, R26, -UR5 ;  /* 0x800000051a177e21 */ /* 0x004fc80008010000 */
[----:B------:R-:W-:-:S04]  /*d9a0*/  FMUL.FTZ R23, R23, UR6 ;  /* 0x0000000617177c20 */ /* 0x000fc80008410000 */
[----:B------:R-:W-:-:S05]  /*d9b0*/  FFMA.FTZ R24, R12, R23, R14 ;  /* 0x000000170c187223 */ /* 0x000fca000001000e */
[----:B------:R2:W-:Y:S02]  /*d9c0*/  STG.E.64 desc[UR14][R16.64], R24 ;  /* 0x0000001810007986 */ /* 0x0005e4000c101b0e */
.L_x_3951:
[----:B------:R-:W-:Y:S05]  /*d9d0*/  BSYNC.RECONVERGENT B0 ;  /* 0x0000000000007941 */ /* 0x000fea0003800200 */
.L_x_3950:
[----:B------:R-:W-:Y:S04]  /*d9e0*/  BSSY.RECONVERGENT B0, `(.L_x_3952) ;  /* 0x0000015000007945 */ /* 0x000fe80003800200 */
[----:B------:R-:W-:Y:S05]  /*d9f0*/  @P2 BRA `(.L_x_3953) ;  /* 0x00000000004c2947 */ /* 0x000fea0003800000 */
[----:B01----:R-:W3:Y:S01]  /*da00*/  LDL.LU R27, [R1+0x3b4] ;  /* 0x0003b400011b7983 */ /* 0x003ee20000300800 */
[----:B------:R-:W0:Y:S03]  /*da10*/  LDCU.64 UR12, c[0x0][0x3e0] ;  /* 0x00007c00ff0c77ac */ /* 0x000e260008000a00 */
[----:B------:R-:W4:Y:S01]  /*da20*/  LDL.LU R26, [R1+0x3b0] ;  /* 0x0003b000011a7983 */ /* 0x000f220000300800 */
[----:B------:R-:W1:Y:S01]  /*da30*/  LDCU.64 UR16, c[0x0][0x380] ;  /* 0x00007000ff1077ac */ /* 0x000e620008000a00 */
[----:B--2---:R-:W-:Y:S02]  /*da40*/  MOV R16, R8 ;  /* 0x0000000800107202 */ /* 0x004fe40000000f00 */
[----:B------:R-:W-:Y:S01]  /*da50*/  MOV R17, R11 ;  /* 0x0000000b00117202 */ /* 0x000fe20000000f00 */
[----:B0-----:R-:W-:Y:S02]  /*da60*/  IMAD R23, R28, UR12, RZ ;  /* 0x0000000c1c177c24 */ /* 0x001fe4000f8e02ff */
[----:B------:R-:W-:-:S04]  /*da70*/  IMAD.WIDE.U32 R24, R21, UR12, R16 ;  /* 0x0000000c15187c25 */ /* 0x000fc8000f8e0010 */
[----:B------:R-:W-:Y:S01]  /*da80*/  IMAD R23, R21, UR13, R23 ;  /* 0x0000000d15177c24 */ /* 0x000fe2000f8e0217 */
[----:B-1----:R-:W-:-:S03]  /*da90*/  LEA R16, P1, R24, UR16, 0x2 ;  /* 0x0000001018107c11 */ /* 0x002fc6000f8210ff */
[----:B------:R-:W-:-:S05]  /*daa0*/  IMAD.IADD R23, R25, 0x1, R23 ;  /* 0x0000000119177824 */ /* 0x000fca00078e0217 */
[----:B------:R-:W-:Y:S01]  /*dab0*/  LEA.HI.X R17, R24, UR17, R23, 0x2, P1 ;  /* 0x0000001118117c11 */ /* 0x000fe200088f1417 */
[----:B---3--:R-:W-:Y:S01]  /*dac0*/  FADD.FTZ R21, R27, -UR5 ;  /* 0x800000051b157e21 */ /* 0x008fe20008010000 */
[----:B----4-:R-:W-:-:S03]  /*dad0*/  FADD.FTZ R23, R26, -UR5 ;  /* 0x800000051a177e21 */ /* 0x010fc60008010000 */
[----:B------:R-:W-:Y:S01]  /*dae0*/  FMUL.FTZ R21, R21, UR6 ;  /* 0x0000000615157c20 */ /* 0x000fe20008410000 */
[----:B------:R-:W-:-:S03]  /*daf0*/  FMUL.FTZ R23, R23, UR6 ;  /* 0x0000000617177c20 */ /* 0x000fc60008410000 */
[----:B-----5:R-:W-:Y:S01]  /*db00*/  FFMA.FTZ R24, R12, R21, R14 ;  /* 0x000000150c187223 */ /* 0x020fe2000001000e */
[----:B------:R-:W-:-:S05]  /*db10*/  FFMA.FTZ R25, R13, R23, R15 ;  /* 0x000000170d197223 */ /* 0x000fca000001000f */
[----:B------:R3:W-:Y:S02]  /*db20*/  STG.E.64 desc[UR14][R16.64], R24 ;  /* 0x0000001810007986 */ /* 0x0007e4000c101b0e */
.L_x_3953:
[----:B------:R-:W-:Y:S05]  /*db30*/  BSYNC.RECONVERGENT B0 ;  /* 0x0000000000007941 */ /* 0x000fea0003800200 */
.L_x_3952:
[----:B------:R-:W-:Y:S04]  /*db40*/  BSSY.RECONVERGENT B0, `(.L_x_3954) ;  /* 0x0000014000007945 */ /* 0x000fe80003800200 */
[----:B------:R-:W-:Y:S05]  /*db50*/  @P3 BRA `(.L_x_3955) ;  /* 0x0000000000483947 */ /* 0x000fea0003800000 */
[----:B0123--:R-:W2:Y:S01]  /*db60*/  LDL.LU R24, [R1+0x3a8] ;  /* 0x0003a80001187983 */ /* 0x00fea20000300800 */
[----:B------:R-:W0:Y:S01]  /*db70*/  LDCU.64 UR12, c[0x0][0x3e0] ;  /* 0x00007c00ff0c77ac */ /* 0x000e220008000a00 */
[----:B------:R-:W-:Y:S01]  /*db80*/  MOV R16, R8 ;  /* 0x0000000800107202 */ /* 0x000fe20000000f00 */
[----:B------:R-:W-:Y:S01]  /*db90*/  FADD.FTZ R41, R41, -UR5 ;  /* 0x8000000529297e21 */ /* 0x000fe20008010000 */
[----:B------:R-:W-:Y:S01]  /*dba0*/  MOV R17, R11 ;  /* 0x0000000b00117202 */ /* 0x000fe20000000f00 */
[----:B------:R-:W1:Y:S01]  /*dbb0*/  LDCU.64 UR16, c[0x0][0x380] ;  /* 0x00007000ff1077ac */ /* 0x000e620008000a00 */
[----:B0-----:R-:W-:Y:S02]  /*dbc0*/  IMAD R21, R29, UR12, RZ ;  /* 0x0000000c1d157c24 */ /* 0x001fe4000f8e02ff */
[----:B------:R-:W-:-:S04]  /*dbd0*/  IMAD.WIDE.U32 R16, R22, UR12, R16 ;  /* 0x0000000c16107c25 */ /* 0x000fc8000f8e0010 */
[----:B------:R-:W-:Y:S01]  /*dbe0*/  IMAD R21, R22, UR13, R21 ;  /* 0x0000000d16157c24 */ /* 0x000fe2000f8e0215 */
[----:B-1----:R-:W-:-:S03]  /*dbf0*/  LEA R22, P1, R16, UR16, 0x2 ;  /* 0x0000001010167c11 */ /* 0x002fc6000f8210ff */
[----:B------:R-:W-:Y:S02]  /*dc00*/  IMAD.IADD R21, R17, 0x1, R21 ;  /* 0x0000000111157824 */ /* 0x000fe400078e0215 */
[----:B------:R-:W-:-:S03]  /*dc10*/  FMUL.FTZ R17, R41, UR6 ;  /* 0x0000000629117c20 */ /* 0x000fc60008410000 */
[----:B------:R-:W-:Y:S01]  /*dc20*/  LEA.HI.X R23, R16, UR17, R21, 0x2, P1 ;  /* 0x0000001110177c11 */ /* 0x000fe200088f1415 */
[----:B-----5:R-:W-:Y:S01]  /*dc30*/  FFMA.FTZ R17, R13, R17, R15 ;  /* 0x000000110d117223 */ /* 0x020fe2000001000f */
[----:B--2---:R-:W-:-:S04]  /*dc40*/  FADD.FTZ R16, R24, -UR5 ;  /* 0x8000000518107e21 */ /* 0x004fc80008010000 */
[----:B------:R-:W-:-:S04]  /*dc50*/  FMUL.FTZ R16, R16, UR6 ;  /* 0x0000000610107c20 */ /* 0x000fc80008410000 */
[----:B------:R-:W-:-:S05]  /*dc60*/  FFMA.FTZ R16, R12, R16, R14 ;  /* 0x000000100c107223 */ /* 0x000fca000001000e */
[----:B------:R4:W-:Y:S02]  /*dc70*/  STG.E.64 desc[UR14][R22.64], R16 ;  /* 0x0000001016007986 */ /* 0x0009e4000c101b0e */
.L_x_3955:
[----:B------:R-:W-:Y:S05]  /*dc80*/  BSYNC.RECONVERGENT B0 ;  /* 0x0000000000007941 */ /* 0x000fea0003800200 */
.L_x_3954:
[----:B------:R-:W-:Y:S01]  /*dc90*/  ISETP.GE.U32.AND P4, PT, R32, UR10, PT ;  /* 0x0000000a20007c0c */ /* 0x000fe2000bf86070 */
[C---:B----4-:R-:W-:Y:S01]  /*dca0*/  VIADD R22, R0.reuse, 0xb8 ;  /* 0x000000b800167836 */ /* 0x050fe20000000000 */
[----:B0123--:R-:W-:Y:S01]  /*dcb0*/  SHF.R.S32.HI R24, RZ, 0x1f, R32 ;  /* 0x0000001fff187819 */ /* 0x00ffe20000011420 */
[----:B------:R-:W-:Y:S01]  /*dcc0*/  BSSY.RECONVERGENT B0, `(.L_x_3956) ;  /* 0x0000026000007945 */ /* 0x000fe20003800200 */
[----:B------:R-:W-:Y:S02]  /*dcd0*/  IADD3 R29, PT, PT, R0, 0xa8, RZ ;  /* 0x000000a8001d7810 */ /* 0x000fe40007ffe0ff */
        /* <DEDUP_REMOVED lines=14> */
[----:B------:R-:W-:-:S02]  /*ddc0*/  IADD3 R17, PT, PT, R0, 0xc0, RZ ;  /* 0x000000c000117810 */ /* 0x000fc40007ffe0ff */
[----:B------:R-:W-:Y:S01]  /*ddd0*/  IADD3 R16, PT, PT, R0, 0xc8, RZ ;  /* 0x000000c800107810 */ /* 0x000fe20007ffe0ff */
[----:B------:R-:W-:Y:S08]  /*dde0*/  @P4 BRA `(.L_x_3957) ;  /* 0x00000000004c4947 */ /* 0x000ff00003800000 */
        /* <DEDUP_REMOVED lines=19> */
.L_x_3957:
[----:B------:R-:W-:Y:S05]  /*df20*/  BSYNC.RECONVERGENT B0 ;  /* 0x0000000000007941 */ /* 0x000fea0003800200 */
.L_x_3956:
[----:B------:R-:W-:Y:S04]  /*df30*/  BSSY.RECONVERGENT B0, `(.L_x_3958) ;  /* 0x0000015000007945 */ /* 0x000fe80003800200 */
        /* <DEDUP_REMOVED lines=20> */
.L_x_3959:
[----:B------:R-:W-:Y:S05]  /*e080*/  BSYNC.RECONVERGENT B0 ;  /* 0x0000000000007941 */ /* 0x000fea0003800200 */
.L_x_3958:
[----:B------:R-:W-:Y:S04]  /*e090*/  BSSY.RECONVERGENT B0, `(.L_x_3960) ;  /* 0x0000015000007945 */ /* 0x000fe80003800200 */
[----:B------:R-:W-:Y:S05]  /*e0a0*/  @P5 BRA `(.L_x_3961) ;  /* 0x00000000004c5947 */ /* 0x000fea0003800000 */
[----:B------:R-:W2:Y:S01]  /*e0b0*/  LDL.LU R32, [R1+0x394] ;  /* 0x0003940001207983 */ /* 0x000ea20000300800 */
[----:B------:R-:W3:Y:S03]  /*e0c0*/  LDCU.64 UR12, c[0x0][0x3e0] ;  /* 0x00007c00ff0c77ac */ /* 0x000ee60008000a00 */
[----:B------:R-:W4:Y:S01]  /*e0d0*/  LDL.LU R31, [R1+0x390] ;  /* 0x00039000011f7983 */ /* 0x000f220000300800 */
[----:B------:R-:W3:Y:S01]  /*e0e0*/  LDCU.64 UR16, c[0x0][0x380] ;  /* 0x00007000ff1077ac */ /* 0x000ee20008000a00 */
[----:B01----:R-:W-:Y:S01]  /*e0f0*/  MOV R25, R11 ;  /* 0x0000000b00197202 */ /* 0x003fe20000000f00 */
[----:B------:R-:W-:Y:S02]  /*e100*/  IMAD.MOV.U32 R24, RZ, RZ, R8 ;  /* 0x000000ffff187224 */ /* 0x000fe400078e0008 */
[----:B---3--:R-:W-:Y:S02]  /*e110*/  IMAD R30, R30, UR12, RZ ;  /* 0x0000000c1e1e7c24 */ /* 0x008fe4000f8e02ff */
[----:B------:R-:W-:-:S04]  /*e120*/  IMAD.WIDE.U32 R26, R29, UR12, R24 ;  /* 0x0000000c1d1a7c25 */ /* 0x000fc8000f8e0018 */
[----:B------:R-:W-:Y:S01]  /*e130*/  IMAD R30, R29, UR13, R30 ;  /* 0x0000000d1d1e7c24 */ /* 0x000fe2000f8e021e */
[----:B------:R-:W-:-:S04]  /*e140*/  LEA R24, P1, R26, UR16, 0x2 ;  /* 0x000000101a187c11 */ /* 0x000fc8000f8210ff */
[----:B------:R-:W-:-:S04]  /*e150*/  IADD3 R30, PT, PT, R27, R30, RZ ;  /* 0x0000001e1b1e7210 */ /* 0x000fc80007ffe0ff */
        /* <DEDUP_REMOVED lines=8> */
.L_x_3961:
[----:B------:R-:W-:Y:S05]  /*e1e0*/  BSYNC.RECONVERGENT B0 ;  /* 0x0000000000007941 */ /* 0x000fea0003800200 */
.L_x_3960:
[----:B------:R-:W-:Y:S04]  /*e1f0*/  BSSY.RECONVERGENT B0, `(.L_x_3962) ;  /* 0x0000015000007945 */ /* 0x000fe80003800200 */
        /* <DEDUP_REMOVED lines=20> */
.L_x_3963:
[----:B------:R-:W-:Y:S05]  /*e340*/  BSYNC.RECONVERGENT B0 ;  /* 0x0000000000007941 */ /* 0x000fea0003800200 */
.L_x_3962:
[----:B------:R-:W-:Y:S04]  /*e350*/  BSSY.RECONVERGENT B0, `(.L_x_3964) ;  /* 0x0000015000007945 */ /* 0x000fe80003800200 */
[----:B------:R-:W-:Y:S05]  /*e360*/  @P3 BRA `(.L_x_3965) ;  /* 0x00000000004c3947 */ /* 0x000fea0003800000 */
[----:B0123--:R-:W2:Y:S01]  /*e370*/  LDL.LU R27, [R1+0x384] ;  /* 0x00038400011b7983 */ /* 0x00fea20000300800 */
[----:B------:R-:W0:Y:S03]  /*e380*/  LDCU.64 UR12, c[0x0][0x3e0] ;  /* 0x00007c00ff0c77ac */ /* 0x000e260008000a00 */
[----:B------:R-:W3:Y:S01]  /*e390*/  LDL.LU R26, [R1+0x380] ;  /* 0x00038000011a7983 */ /* 0x000ee20000300800 */
[----:B------:R-:W1:Y:S01]  /*e3a0*/  LDCU.64 UR16, c[0x0][0x380] ;  /* 0x00007000ff1077ac */ /* 0x000e620008000a00 */
[----:B------:R-:W-:Y:S01]  /*e3b0*/  MOV R25, R11 ;  /* 0x0000000b00197202 */ /* 0x000fe20000000f00 */
[----:B------:R-:W-:Y:S02]  /*e3c0*/  IMAD.MOV.U32 R24, RZ, RZ, R8 ;  /* 0x000000ffff187224 */ /* 0x000fe400078e0008 */
[----:B0-----:R-:W-:Y:S02]  /*e3d0*/  IMAD R21, R28, UR12, RZ ;  /* 0x0000000c1c157c24 */ /* 0x001fe4000f8e02ff */
[----:B------:R-:W-:-:S04]  /*e3e0*/  IMAD.WIDE.U32 R24, R22, UR12, R24 ;  /* 0x0000000c16187c25 */ /* 0x000fc8000f8e0018 */
[----:B------:R-:W-:Y:S01]  /*e3f0*/  IMAD R21, R22, UR13, R21 ;  /* 0x0000000d16157c24 */ /* 0x000fe2000f8e0215 */
[----:B-1----:R-:W-:-:S04]  /*e400*/  LEA R22, P1, R24, UR16, 0x2 ;  /* 0x0000001018167c11 */ /* 0x002fc8000f8210ff */
        /* <DEDUP_REMOVED lines=9> */
.L_x_3965:
[----:B------:R-:W-:Y:S05]  /*e4a0*/  BSYNC.RECONVERGENT B0 ;  /* 0x0000000000007941 */ /* 0x000fea0003800200 */
.L_x_3964:
[----:B------:R-:W-:Y:S01]  /*e4b0*/  ISETP.GE.U32.AND P4, PT, R17, UR10, PT ;  /* 0x0000000a11007c0c */ /* 0x000fe2000bf86070 */
[C---:B------:R-:W-:Y:S01]  /*e4c0*/  VIADD R31, R0.reuse, 0xd0 ;  /* 0x000000d0001f7836 */ /* 0x040fe20000000000 */
[----:B0123--:R-:W-:Y:S01]  /*e4d0*/  SHF.R.S32.HI R26, RZ, 0x1f, R17 ;  /* 0x0000001fff1a7819 */ /* 0x00ffe20000011411 */
[----:B------:R-:W-:Y:S01]  /*e4e0*/  BSSY.RECONVERGENT B0, `(.L_x_3966) ;  /* 0x0000026000007945 */ /* 0x000fe20003800200 */
[C---:B----4-:R-:W-:Y:S01]  /*e4f0*/  IADD3 R23, PT, PT, R0.reuse, 0xd8, RZ ;  /* 0x000000d800177810 */ /* 0x050fe20007ffe0ff */
        /* <DEDUP_REMOVED lines=18> */
[----:B------:R-:W0:Y:S03]  /*e620*/  LDCU.64 UR12, c[0x0][0x3e0] ;  /* 0x00007c00ff0c77ac */ /* 0x000e260008000a00 */
[----:B------:R-:W3:Y:S01]  /*e630*/  LDL.LU R35, [R1+0x378] ;  /* 0x0003780001237983 */ /* 0x000ee20000300800 */
[----:B------:R-:W1:Y:S01]  /*e640*/  LDCU.64 UR16, c[0x0][0x380] ;  /* 0x00007000ff1077ac */ /* 0x000e620008000a00 */
[----:B------:R-:W-:Y:S02]  /*e650*/  IMAD.MOV.U32 R27, RZ, RZ, R11 ;  /* 0x000000ffff1b7224 */ /* 0x000fe400078e000b */
[----:B0-----:R-:W-:Y:S01]  /*e660*/  IMAD R34, R26, UR12, RZ ;  /* 0x0000000c1a227c24 */ /* 0x001fe2000f8e02ff */
[----:B------:R-:W-:-:S03]  /*e670*/  MOV R26, R8 ;  /* 0x00000008001a7202 */ /* 0x000fc60000000f00 */
[C---:B------:R-:W-:Y:S02]  /*e680*/  IMAD R34, R17.reuse, UR13, R34 ;  /* 0x0000000d11227c24 */ /* 0x040fe4000f8e0222 */
        /* <DEDUP_REMOVED lines=11> */
.L_x_3967:
[----:B------:R-:W-:Y:S05]  /*e740*/  BSYNC.RECONVERGENT B0 ;  /* 0x0000000000007941 */ /* 0x000fea0003800200 */
.L_x_3966:
[----:B------:R-:W-:Y:S04]  /*e750*/  BSSY.RECONVERGENT B0, `(.L_x_3968) ;  /* 0x0000015000007945 */ /* 0x000fe80003800200 */
[----:B------:R-:W-:Y:S05]  /*e760*/  @P1 BRA `(.L_x_3969) ;  /* 0x00000000004c1947 */ /* 0x000fea0003800000 */
[----:B0-----:R-:W2:Y:S01]  /*e770*/  LDL.LU R29, [R1+0x36c] ;  /* 0x00036c00011d7983 */ /* 0x001ea20000300800 */
        /* <DEDUP_REMOVED lines=18> */
.L_x_3969:
[----:B------:R-:W-:Y:S05]  /*e8a0*/  BSYNC.RECONVERGENT B0 ;  /* 0x0000000000007941 */ /* 0x000fea0003800200 */
.L_x_3968:
[----:B------:R-:W-:Y:S04]  /*e8b0*/  BSSY.RECONVERGENT B0, `(.L_x_3970) ;  /* 0x0000015000007945 */ /* 0x000fe80003800200 */
[----:B------:R-:W-:Y:S05]  /*e8c0*/  @P5 BRA `(.L_x_3971) ;  /* 0x00000000004c5947 */ /* 0x000fea0003800000 */
[----:B------:R-:W2:Y:S01]  /*e8d0*/  LDL.LU R33, [R1+0x364] ;  /* 0x0003640001217983 */ /* 0x000ea20000300800 */
[----:B------:R-:W3:Y:S03]  /*e8e0*/  LDCU.64 UR12, c[0x0][0x3e0] ;  /* 0x00007c00ff0c77ac */ /* 0x000ee60008000a00 */
[----:B0-----:R-:W4:Y:S01]  /*e8f0*/  LDL.LU R29, [R1+0x360] ;  /* 0x00036000011d7983 */ /* 0x001f220000300800 */
[----:B------:R-:W0:Y:S01]  /*e900*/  LDCU.64 UR16, c[0x0][0x380] ;  /* 0x00007000ff1077ac */ /* 0x000e220008000a00 */
[----:B-1----:R-:W-:Y:S01]  /*e910*/  MOV R16, R8 ;  /* 0x0000000800107202 */ /* 0x002fe20000000f00 */
[----:B------:R-:W-:Y:S02]  /*e920*/  IMAD.MOV.U32 R17, RZ, RZ, R11 ;  /* 0x000000ffff117224 */ /* 0x000fe400078e000b */
[----:B---3--:R-:W-:Y:S02]  /*e930*/  IMAD R28, R32, UR12, RZ ;  /* 0x0000000c201c7c24 */ /* 0x008fe4000f8e02ff */
[----:B------:R-:W-:-:S04]  /*e940*/  IMAD.WIDE.U32 R26, R31, UR12, R16 ;  /* 0x0000000c1f1a7c25 */ /* 0x000fc8000f8e0010 */
[----:B------:R-:W-:Y:S01]  /*e950*/  IMAD R28, R31, UR13, R28 ;  /* 0x0000000d1f1c7c24 */ /* 0x000fe2000f8e021c */
[----:B0-----:R-:W-:-:S04]  /*e960*/  LEA R16, P1, R26, UR16, 0x2 ;  /* 0x000000101a107c11 */ /* 0x001fc8000f8210ff */
        /* <DEDUP_REMOVED lines=9> */
.L_x_3971:
[----:B------:R-:W-:Y:S05]  /*ea00*/  BSYNC.RECONVERGENT B0 ;  /* 0x0000000000007941 */ /* 0x000fea0003800200 */
.L_x_3970:
[----:B------:R-:W-:Y:S04]  /*ea10*/  BSSY.RECONVERGENT B0, `(.L_x_3972) ;  /* 0x0000015000007945 */ /* 0x000fe80003800200 */
[----:B------:R-:W-:Y:S05]  /*ea20*/  @P2 BRA `(.L_x_3973) ;  /* 0x00000000004c2947 */ /* 0x000fea0003800000 */
[----:B0-----:R-:W3:Y:S01]  /*ea30*/  LDL.LU R29, [R1+0x35c] ;  /* 0x00035c00011d7983 */ /* 0x001ee20000300800 */
[----:B------:R-:W0:Y:S03]  /*ea40*/  LDCU.64 UR12, c[0x0][0x3e0] ;  /* 0x00007c00ff0c77ac */ /* 0x000e260008000a00 */
[----:B------:R-:W4:Y:S01]  /*ea50*/  LDL.LU R28, [R1+0x358] ;  /* 0x00035800011c7983 */ /* 0x000f220000300800 */
[----:B------:R-:W0:Y:S01]  /*ea60*/  LDCU.64 UR16, c[0x0][0x380] ;  /* 0x00007000ff1077ac */ /* 0x000e220008000a00 */
[----:B-12---:R-:W-:Y:S01]  /*ea70*/  MOV R16, R8 ;  /* 0x0000000800107202 */ /* 0x006fe20000000f00 */
[----:B------:R-:W-:Y:S02]  /*ea80*/  IMAD.MOV.U32 R17, RZ, RZ, R11 ;  /* 0x000000ffff117224 */ /* 0x000fe400078e000b */
[----:B0-----:R-:W-:Y:S02]  /*ea90*/  IMAD R25, R25, UR12, RZ ;  /* 0x0000000c19197c24 */ /* 0x001fe4000f8e02ff */
[----:B------:R-:W-:-:S04]  /*eaa0*/  IMAD.WIDE.U32 R26, R23, UR12, R16 ;  /* 0x0000000c171a7c25 */ /* 0x000fc8000f8e0010 */
[----:B------:R-:W-:Y:S01]  /*eab0*/  IMAD R25, R23, UR13, R25 ;  /* 0x0000000d17197c24 */ /* 0x000fe2000f8e0219 */
[----:B------:R-:W-:-:S04]  /*eac0*/  LEA R16, P1, R26, UR16, 0x2 ;  /* 0x000000101a107c11 */ /* 0x000fc8000f8210ff */
[----:B------:R-:W-:-:S04]  /*ead0*/  IADD3 R25, PT, PT, R27, R25, RZ ;  /* 0x000000191b197210 */ /* 0x000fc80007ffe0ff */
        /* <DEDUP_REMOVED lines=8> */
.L_x_3973:
[----:B------:R-:W-:Y:S05]  /*eb60*/  BSYNC.RECONVERGENT B0 ;  /* 0x0000000000007941 */ /* 0x000fea0003800200 */
.L_x_3972:
        /* <DEDUP_REMOVED lines=21> */
.L_x_3975:
[----:B------:R-:W-:Y:S05]  /*ecc0*/  BSYNC.RECONVERGENT B0 ;  /* 0x0000000000007941 */ /* 0x000fea0003800200 */
.L_x_3974:
[----:B------:R-:W-:Y:S01]  /*ecd0*/  ISETP.GE.U32.AND P4, PT, R22, UR10, PT ;  /* 0x0000000a16007c0c */ /* 0x000fe2000bf86070 */
[C---:B-1234-:R-:W-:Y:S01]  /*ece0*/  VIADD R16, R0.reuse, 0x100 ;  /* 0x0000010000107836 */ /* 0x05efe20000000000 */
[----:B0-----:R-:W-:Y:S01]  /*ecf0*/  SHF.R.S32.HI R26, RZ, 0x1f, R22 ;  /* 0x0000001fff1a7819 */ /* 0x001fe20000011416 */
        /* <DEDUP_REMOVED lines=38> */
.L_x_3977:
[----:B------:R-:W-:Y:S05]  /*ef60*/  BSYNC.RECONVERGENT B0 ;  /* 0x0000000000007941 */ /* 0x000fea0003800200 */
.L_x_3976:
[----:B------:R-:W-:Y:S04]  /*ef70*/  BSSY.RECONVERGENT B0, `(.L_x_3978) ;  /* 0x0000015000007945 */ /* 0x000fe80003800200 */
[----:B------:R-:W-:Y:S05]  /*ef80*/  @P1 BRA `(.L_x_3979) ;  /* 0x00000000004c1947 */ /* 0x000fea0003800000 */
[----:B------:R-:W2:Y:S01]  /*ef90*/  LDL.LU R35, [R1+0x344] ;  /* 0x0003440001237983 */ /* 0x000ea20000300800 */
[----:B------:R-:W1:Y:S03]  /*efa0*/  LDCU.64 UR12, c[0x0][0x3e0] ;  /* 0x00007c00ff0c77ac */ /* 0x000e660008000a00 */
[----:B------:R-:W3:Y:S01]  /*efb0*/  LDL.LU R34, [R1+0x340] ;  /* 0x0003400001227983 */ /* 0x000ee20000300800 */
[----:B------:R-:W4:Y:S01]  /*efc0*/  LDCU.64 UR16, c[0x0][0x380] ;  /* 0x00007000ff1077ac */ /* 0x000f220008000a00 */
[----:B0-----:R-:W-:Y:S02]  /*efd0*/  MOV R26, R8 ;  /* 0x00000008001a7202 */ /* 0x001fe40000000f00 */
[----:B------:R-:W-:Y:S01]  /*efe0*/  MOV R27, R11 ;  /* 0x0000000b001b7202 */ /* 0x000fe20000000f00 */
[----:B-1----:R-:W-:Y:S02]  /*eff0*/  IMAD R22, R33, UR12, RZ ;  /* 0x0000000c21167c24 */ /* 0x002fe4000f8e02ff */
[----:B------:R-:W-:-:S04]  /*f000*/  IMAD.WIDE.U32 R30, R21, UR12, R26 ;  /* 0x0000000c151e7c25 */ /* 0x000fc8000f8e001a */
[----:B------:R-:W-:Y:S01]  /*f010*/  IMAD R22, R21, UR13, R22 ;  /* 0x0000000d15167c24 */ /* 0x000fe2000f8e0216 */
[----:B----4-:R-:W-:-:S03]  /*f020*/  LEA R26, P1, R30, UR16, 0x2 ;  /* 0x000000101e1a7c11 */ /* 0x010fc6000f8210ff */
[----:B------:R-:W-:-:S05]  /*f030*/  IMAD.IADD R22, R31, 0x1, R22 ;  /* 0x000000011f167824 */ /* 0x000fca00078e0216 */
        /* <DEDUP_REMOVED lines=8> */
.L_x_3979:
[----:B------:R-:W-:Y:S05]  /*f0c0*/  BSYNC.RECONVERGENT B0 ;  /* 0x0000000000007941 */ /* 0x000fea0003800200 */
.L_x_3978:
[----:B------:R-:W-:Y:S04]  /*f0d0*/  BSSY.RECONVERGENT B0, `(.L_x_3980) ;  /* 0x0000015000007945 */ /* 0x000fe80003800200 */
        /* <DEDUP_REMOVED lines=20> */
.L_x_3981:
[----:B------:R-:W-:Y:S05]  /*f220*/  BSYNC.RECONVERGENT B0 ;  /* 0x0000000000007941 */ /* 0x000fea0003800200 */
.L_x_3980:
[----:B------:R-:W-:Y:S04]  /*f230*/  BSSY.RECONVERGENT B0, `(.L_x_3982) ;  /* 0x0000015000007945 */ /* 0x000fe80003800200 */
[----:B------:R-:W-:Y:S05]  /*f240*/  @P2 BRA `(.L_x_3983) ;  /* 0x00000000004c2947 */ /* 0x000fea0003800000 */
[----:B------:R-:W3:Y:S01]  /*f250*/  LDL.LU R21, [R1+0x334] ;  /* 0x0003340001157983 */ /* 0x000ee20000300800 */
[----:B------:R-:W4:Y:S03]  /*f260*/  LDCU.64 UR12, c[0x0][0x3e0] ;  /* 0x00007c00ff0c77ac */ /* 0x000f260008000a00 */
[----:B------:R-:W3:Y:S01]  /*f270*/  LDL.LU R22, [R1+0x330] ;  /* 0x0003300001167983 */ /* 0x000ee20000300800 */
[----:B------:R-:W4:Y:S01]  /*f280*/  LDCU.64 UR16, c[0x0][0x380] ;  /* 0x00007000ff1077ac */ /* 0x000f220008000a00 */
[----:B012---:R-:W-:Y:S02]  /*f290*/  MOV R26, R8 ;  /* 0x00000008001a7202 */ /* 0x007fe40000000f00 */
[----:B------:R-:W-:Y:S01]  /*f2a0*/  MOV R27, R11 ;  /* 0x0000000b001b7202 */ /* 0x000fe20000000f00 */
[----:B----4-:R-:W-:Y:S02]  /*f2b0*/  IMAD R24, R24, UR12, RZ ;  /* 0x0000000c18187c24 */ /* 0x010fe4000f8e02ff */
[----:B------:R-:W-:-:S04]  /*f2c0*/  IMAD.WIDE.U32 R26, R16, UR12, R26 ;  /* 0x0000000c101a7c25 */ /* 0x000fc8000f8e001a */
[----:B------:R-:W-:Y:S01]  /*f2d0*/  IMAD R24, R16, UR13, R24 ;  /* 0x0000000d10187c24 */ /* 0x000fe2000f8e0218 */
[----:B------:R-:W-:-:S03]  /*f2e0*/  LEA R30, P1, R26, UR16, 0x2 ;  /* 0x000000101a1e7c11 */ /* 0x000fc6000f8210ff */
[----:B------:R-:W-:-:S05]  /*f2f0*/  IMAD.IADD R24, R27, 0x1, R24 ;  /* 0x000000011b187824 */ /* 0x000fca00078e0218 */
        /* <DEDUP_REMOVED lines=8> */
.L_x_3983:
[----:B------:R-:W-:Y:S05]  /*f380*/  BSYNC.RECONVERGENT B0 ;  /* 0x0000000000007941 */ /* 0x000fea0003800200 */
.L_x_3982:
[----:B------:R-:W-:Y:S04]  /*f390*/  BSSY.RECONVERGENT B0, `(.L_x_3984) ;  /* 0x0000015000007945 */ /* 0x000fe80003800200 */
[----:B------:R-:W-:Y:S05]  /*f3a0*/  @P3 BRA `(.L_x_3985) ;  /* 0x00000000004c3947 */ /* 0x000fea0003800000 */
[----:B------:R-:W4:Y:S01]  /*f3b0*/  LDL.LU R21, [R1+0x32c] ;  /* 0x00032c0001157983 */ /* 0x000f220000300800 */
[----:B------:R-:W0:Y:S03]  /*f3c0*/  LDCU.64 UR12, c[0x0][0x3e0] ;  /* 0x00007c00ff0c77ac */ /* 0x000e260008000a00 */
[----:B------:R-:W2:Y:S01]  /*f3d0*/  LDL.LU R22, [R1+0x328] ;  /* 0x0003280001167983 */ /* 0x000ea20000300800 */
[----:B------:R-:W1:Y:S01]  /*f3e0*/  LDCU.64 UR16, c[0x0][0x380] ;  /* 0x00007000ff1077ac */ /* 0x000e620008000a00 */
[----:B------:R-:W-:Y:S01]  /*f3f0*/  MOV R24, R8 ;  /* 0x0000000800187202 */ /* 0x000fe20000000f00 */
[----:B0-----:R-:W-:Y:S01]  /*f400*/  IMAD R16, R25, UR12, RZ ;  /* 0x0000000c19107c24 */ /* 0x001fe2000f8e02ff */
[----:B------:R-:W-:-:S03]  /*f410*/  MOV R25, R11 ;  /* 0x0000000b00197202 */ /* 0x000fc60000000f00 */
[----:B------:R-:W-:-:S04]  /*f420*/  IMAD.WIDE.U32 R24, R17, UR12, R24 ;  /* 0x0000000c11187c25 */ /* 0x000fc8000f8e0018 */
[----:B------:R-:W-:Y:S01]  /*f430*/  IMAD R17, R17, UR13, R16 ;  /* 0x0000000d11117c24 */ /* 0x000fe2000f8e0210 */
[----:B-1----:R-:W-:-:S03]  /*f440*/  LEA R16, P1, R24, UR16, 0x2 ;  /* 0x0000001018107c11 */ /* 0x002fc6000f8210ff */
[----:B------:R-:W-:-:S05]  /*f450*/  IMAD.IADD R17, R25, 0x1, R17 ;  /* 0x0000000119117824 */ /* 0x000fca00078e0211 */
[----:B------:R-:W-:Y:S01]  /*f460*/  LEA.HI.X R17, R24, UR17, R17, 0x2, P1 ;  /* 0x0000001118117c11 */ /* 0x000fe200088f1411 */
[----:B----4-:R-:W-:Y:S01]  /*f470*/  FADD.FTZ R21, R21, -UR5 ;  /* 0x8000000515157e21 */ /* 0x010fe20008010000 */
[----:B--2---:R-:W-:-:S03]  /*f480*/  FADD.FTZ R22, R22, -UR5 ;  /* 0x8000000516167e21 */ /* 0x004fc60008010000 */
[----:B------:R-:W-:Y:S01]  /*f490*/  FMUL.FTZ R21, R21, UR6 ;  /* 0x0000000615157c20 */ /* 0x000fe20008410000 */
[----:B------:R-:W-:-:S03]  /*f4a0*/  FMUL.FTZ R22, R22, UR6 ;  /* 0x0000000616167c20 */ /* 0x000fc60008410000 */
[----:B-----5:R-:W-:Y:S01]  /*f4b0*/  FFMA.FTZ R26, R12, R21, R14 ;  /* 0x000000150c1a7223 */ /* 0x020fe2000001000e */
[----:B------:R-:W-:-:S05]  /*f4c0*/  FFMA.FTZ R27, R13, R22, R15 ;  /* 0x000000160d1b7223 */ /* 0x000fca000001000f */
[----:B------:R4:W-:Y:S02]  /*f4d0*/  STG.E.64 desc[UR14][R16.64], R26 ;  /* 0x0000001a10007986 */ /* 0x0009e4000c101b0e */
.L_x_3985:
[----:B------:R-:W-:Y:S05]  /*f4e0*/  BSYNC.RECONVERGENT B0 ;  /* 0x0000000000007941 */ /* 0x000fea0003800200 */
.L_x_3984:
[----:B------:R-:W-:Y:S01]  /*f4f0*/  ISETP.GE.U32.AND P4, PT, R23, UR10, PT ;  /* 0x0000000a17007c0c */ /* 0x000fe2000bf86070 */
[C---:B----4-:R-:W-:Y:S01]  /*f500*/  VIADD R17, R0.reuse, 0x130 ;  /* 0x0000013000117836 */ /* 0x050fe20000000000 */
[----:B------:R-:W-:Y:S01]  /*f510*/  SHF.R.S32.HI R22, RZ, 0x1f, R23 ;  /* 0x0000001fff167819 */ /* 0x000fe20000011417 */
[----:B------:R-:W-:Y:S01]  /*f520*/  BSSY.RECONVERGENT B0, `(.L_x_3986) ;  /* 0x0000026000007945 */ /* 0x000fe20003800200 */
[----:B0123--:R-:W-:Y:S02]  /*f530*/  IADD3 R30, PT, PT, R0, 0x120, RZ ;  /* 0x00000120001e7810 */ /* 0x00ffe40007ffe0ff */
        /* <DEDUP_REMOVED lines=22> */
[----:B------:R-:W-:Y:S02]  /*f6a0*/  IMAD.MOV.U32 R26, RZ, RZ, R8 ;  /* 0x000000ffff1a7224 */ /* 0x000fe400078e0008 */
[----:B0-----:R-:W-:Y:S02]  /*f6b0*/  IMAD R22, R22, UR12, RZ ;  /* 0x0000000c16167c24 */ /* 0x001fe4000f8e02ff */
[----:B------:R-:W-:-:S04]  /*f6c0*/  IMAD.WIDE.U32 R26, R23, UR12, R26 ;  /* 0x0000000c171a7c25 */ /* 0x000fc8000f8e001a */
[----:B------:R-:W-:-:S05]  /*f6d0*/  IMAD R22, R23, UR13, R22 ;  /* 0x0000000d17167c24 */ /* 0x000fca000f8e0216 */
[----:B------:R-:W-:Y:S02]  /*f6e0*/  IADD3 R27, PT, PT, R27, R22, RZ ;  /* 0x000000161b1b7210 */ /* 0x000fe40007ffe0ff */
[----:B-1----:R-:W-:Y:S01]  /*f6f0*/  LEA R22, P4, R26, UR16, 0x2 ;  /* 0x000000101a167c11 */ /* 0x002fe2000f8810ff */
[----:B--2---:R-:W-:Y:S01]  /*f700*/  FADD.FTZ R23, R34, -UR5 ;  /* 0x8000000522177e21 */ /* 0x004fe20008010000 */
[----:B---3--:R-:W-:-:S03]  /*f710*/  FADD.FTZ R33, R33, -UR5 ;  /* 0x8000000521217e21 */ /* 0x008fc60008010000 */
[----:B------:R-:W-:Y:S01]  /*f720*/  FMUL.FTZ R34, R23, UR6 ;  /* 0x0000000617227c20 */ /* 0x000fe20008410000 */
[----:B------:R-:W-:Y:S01]  /*f730*/  LEA.HI.X R23, R26, UR17, R27, 0x2, P4 ;  /* 0x000000111a177c11 */ /* 0x000fe2000a0f141b */
[----:B------:R-:W-:Y:S02]  /*f740*/  FMUL.FTZ R33, R33, UR6 ;  /* 0x0000000621217c20 */ /* 0x000fe40008410000 */
[----:B-----5:R-:W-:Y:S02]  /*f750*/  FFMA.FTZ R26, R12, R34, R14 ;  /* 0x000000220c1a7223 */ /* 0x020fe4000001000e */
[----:B------:R-:W-:-:S05]  /*f760*/  FFMA.FTZ R27, R13, R33, R15 ;  /* 0x000000210d1b7223 */ /* 0x000fca000001000f */
[----:B------:R0:W-:Y:S02]  /*f770*/  STG.E.64 desc[UR14][R22.64], R26 ;  /* 0x0000001a16007986 */ /* 0x0001e4000c101b0e */
.L_x_3987:
[----:B------:R-:W-:Y:S05]  /*f780*/  BSYNC.RECONVERGENT B0 ;  /* 0x0000000000007941 */ /* 0x000fea0003800200 */
.L_x_3986:
[----:B------:R-:W-:Y:S04]  /*f790*/  BSSY.RECONVERGENT B0, `(.L_x_3988) ;  /* 0x0000015000007945 */ /* 0x000fe80003800200 */
[----:B------:R-:W-:Y:S05]  /*f7a0*/  @P1 BRA `(.L_x_3989) ;  /* 0x00000000004c1947 */ /* 0x000fea0003800000 */
[----:B0-----:R-:W2:Y:S01]  /*f7b0*/  LDL.LU R22, [R1+0x31c] ;  /* 0x00031c0001167983 */ /* 0x001ea20000300800 */
[----:B------:R-:W0:Y:S03]  /*f7c0*/  LDCU.64 UR12, c[0x0][0x3e0] ;  /* 0x00007c00ff0c77ac */ /* 0x000e260008000a00 */
[----:B------:R-:W3:Y:S01]  /*f7d0*/  LDL.LU R27, [R1+0x318] ;  /* 0x00031800011b7983 */ /* 0x000ee20000300800 */
[----:B------:R-:W1:Y:S01]  /*f7e0*/  LDCU.64 UR16, c[0x0][0x380] ;  /* 0x00007000ff1077ac */ /* 0x000e620008000a00 */
[----:B------:R-:W-:Y:S01]  /*f7f0*/  MOV R23, R11 ;  /* 0x0000000b00177202 */ /* 0x000fe20000000f00 */
[----:B0-----:R-:W-:-:S04]  /*f800*/  IMAD R29, R29, UR12, RZ ;  /* 0x0000000c1d1d7c24 */ /* 0x001fc8000f8e02ff */
[----:B------:R-:W-:Y:S02]  /*f810*/  IMAD R29, R28, UR13, R29 ;  /* 0x0000000d1c1d7c24 */ /* 0x000fe4000f8e021d */
[----:B--2---:R-:W-:Y:S01]  /*f820*/  FADD.FTZ R26, R22, -UR5 ;  /* 0x80000005161a7e21 */ /* 0x004fe20008010000 */
[----:B------:R-:W-:Y:S02]  /*f830*/  IMAD.MOV.U32 R22, RZ, RZ, R8 ;  /* 0x000000ffff167224 */ /* 0x000fe400078e0008 */
[----:B---3--:R-:W-:Y:S02]  /*f840*/  FADD.FTZ R27, R27, -UR5 ;  /* 0x800000051b1b7e21 */ /* 0x008fe40008010000 */
[----:B------:R-:W-:-:S04]  /*f850*/  IMAD.WIDE.U32 R22, R28, UR12, R22 ;  /* 0x0000000c1c167c25 */ /* 0x000fc8000f8e0016 */
[----:B------:R-:W-:Y:S01]  /*f860*/  FMUL.FTZ R28, R26, UR6 ;  /* 0x000000061a1c7c20 */ /* 0x000fe20008410000 */
[----:B-1----:R-:W-:-:S03]  /*f870*/  LEA R26, P1, R22, UR16, 0x2 ;  /* 0x00000010161a7c11 */ /* 0x002fc6000f8210ff */
[----:B-----5:R-:W-:Y:S01]  /*f880*/  FFMA.FTZ R28, R12, R28, R14 ;  /* 0x0000001c0c1c7223 */ /* 0x020fe2000001000e */
[----:B------:R-:W-:Y:S01]  /*f890*/  IADD3 R29, PT, PT, R23, R29, RZ ;  /* 0x0000001d171d7210 */ /* 0x000fe20007ffe0ff */
[----:B------:R-:W-:-:S03]  /*f8a0*/  FMUL.FTZ R23, R27, UR6 ;  /* 0x000000061b177c20 */ /* 0x000fc60008410000 */
[----:B------:R-:W-:Y:S01]  /*f8b0*/  LEA.HI.X R27, R22, UR17, R29, 0x2, P1 ;  /* 0x00000011161b7c11 */ /* 0x000fe200088f141d */
[----:B------:R-:W-:-:S05]  /*f8c0*/  FFMA.FTZ R29, R13, R23, R15 ;  /* 0x000000170d1d7223 */ /* 0x000fca000001000f */
[----:B------:R1:W-:Y:S02]  /*f8d0*/  STG.E.64 desc[UR14][R26.64], R28 ;  /* 0x0000001c1a007986 */ /* 0x0003e4000c101b0e */
.L_x_3989:
[----:B------:R-:W-:Y:S05]  /*f8e0*/  BSYNC.RECONVERGENT B0 ;  /* 0x0000000000007941 */ /* 0x000fea0003800200 */
.L_x_3988:
[----:B------:R-:W-:Y:S04]  /*f8f0*/  BSSY.RECONVERGENT B0, `(.L_x_3990) ;  /* 0x0000015000007945 */ /* 0x000fe80003800200 */
[----:B------:R-:W-:Y:S05]  /*f900*/  @P5 BRA `(.L_x_3991) ;  /* 0x00000000004c5947 */ /* 0x000fea0003800000 */
[----:B0-----:R-:W2:Y:S01]  /*f910*/  LDL.LU R22, [R1+0x314] ;  /* 0x0003140001167983 */ /* 0x001ea20000300800 */
[----:B------:R-:W0:Y:S03]  /*f920*/  LDCU.64 UR12, c[0x0][0x3e0] ;  /* 0x00007c00ff0c77ac */ /* 0x000e260008000a00 */
[----:B-1----:R-:W3:Y:S01]  /*f930*/  LDL.LU R27, [R1+0x310] ;  /* 0x00031000011b7983 */ /* 0x002ee20000300800 */
        /* <DEDUP_REMOVED lines=9> */
[----:B------:R-:W-:Y:S01]  /*f9d0*/  FMUL.FTZ R29, R27, UR6 ;  /* 0x000000061b1d7c20 */ /* 0x000fe20008410000 */
[----:B-1----:R-:W-:Y:S02]  /*f9e0*/  LEA R26, P1, R22, UR16, 0x2 ;  /* 0x00000010161a7c11 */ /* 0x002fe4000f8210ff */
[----:B-----5:R-:W-:Y:S01]  /*f9f0*/  FFMA.FTZ R28, R12, R28, R14 ;  /* 0x0000001c0c1c7223 */ /* 0x020fe2000001000e */
[----:B------:R-:W-:Y:S01]  /*fa00*/  IADD3 R32, PT, PT, R23, R32, RZ ;  /* 0x0000002017207210 */ /* 0x000fe20007ffe0ff */
[----:B------:R-:W-:-:S03]  /*fa10*/  FFMA.FTZ R29, R13, R29, R15 ;  /* 0x0000001d0d1d7223 */ /* 0x000fc6000001000f */
[----:B------:R-:W-:-:S05]  /*fa20*/  LEA.HI.X R27, R22, UR17, R32, 0x2, P1 ;  /* 0x00000011161b7c11 */ /* 0x000fca00088f1420 */
[----:B------:R2:W-:Y:S02]  /*fa30*/  STG.E.64 desc[UR14][R26.64], R28 ;  /* 0x0000001c1a007986 */ /* 0x0005e4000c101b0e */
.L_x_3991:
[----:B------:R-:W-:Y:S05]  /*fa40*/  BSYNC.RECONVERGENT B0 ;  /* 0x0000000000007941 */ /* 0x000fea0003800200 */
.L_x_3990:
[----:B------:R-:W-:Y:S04]  /*fa50*/  BSSY.RECONVERGENT B0, `(.L_x_3992) ;  /* 0x0000015000007945 */ /* 0x000fe80003800200 */
[----:B------:R-:W-:Y:S05]  /*fa60*/  @P2 BRA `(.L_x_3993) ;  /* 0x00000000004c2947 */ /* 0x000fea0003800000 */
[----:B0-----:R-:W3:Y:S01]  /*fa70*/  LDL.LU R22, [R1+0x30c] ;  /* 0x00030c0001167983 */ /* 0x001ee20000300800 */
[----:B------:R-:W0:Y:S03]  /*fa80*/  LDCU.64 UR12, c[0x0][0x3e0] ;  /* 0x00007c00ff0c77ac */ /* 0x000e260008000a00 */
[----:B-12---:R-:W2:Y:S01]  /*fa90*/  LDL.LU R27, [R1+0x308] ;  /* 0x00030800011b7983 */ /* 0x006ea20000300800 */
[----:B------:R-:W1:Y:S01]  /*faa0*/  LDCU.64 UR16, c[0x0][0x380] ;  /* 0x00007000ff1077ac */ /* 0x000e620008000a00 */
[----:B------:R-:W-:Y:S01]  /*fab0*/  MOV R23, R11 ;  /* 0x0000000b00177202 */ /* 0x000fe20000000f00 */
[----:B0-----:R-:W-:-:S04]  /*fac0*/  IMAD R21, R21, UR12, RZ ;  /* 0x0000000c15157c24 */ /* 0x001fc8000f8e02ff */
[----:B------:R-:W-:Y:S02]  /*fad0*/  IMAD R21, R16, UR13, R21 ;  /* 0x0000000d10157c24 */ /* 0x000fe4000f8e0215 */
[----:B---3--:R-:W-:Y:S01]  /*fae0*/  FADD.FTZ R26, R22, -UR5 ;  /* 0x80000005161a7e21 */ /* 0x008fe20008010000 */
[----:B------:R-:W-:-:S03]  /*faf0*/  IMAD.MOV.U32 R22, RZ, RZ, R8 ;  /* 0x000000ffff167224 */ /* 0x000fc600078e0008 */
[----:B------:R-:W-:Y:S01]  /*fb00*/  FMUL.FTZ R28, R26, UR6 ;  /* 0x000000061a1c7c20 */ /* 0x000fe20008410000 */
[----:B------:R-:W-:-:S04]  /*fb10*/  IMAD.WIDE.U32 R22, R16, UR12, R22 ;  /* 0x0000000c10167c25 */ /* 0x000fc8000f8e0016 */
[----:B--2---:R-:W-:Y:S01]  /*fb20*/  FADD.FTZ R16, R27, -UR5 ;  /* 0x800000051b107e21 */ /* 0x004fe20008010000 */
[----:B-----5:R-:W-:Y:S01]  /*fb30*/  FFMA.FTZ R28, R12, R28, R14 ;  /* 0x0000001c0c1c7223 */ /* 0x020fe2000001000e */
[----:B-1----:R-:W-:Y:S02]  /*fb40*/  LEA R26, P1, R22, UR16, 0x2 ;  /* 0x00000010161a7c11 */ /* 0x002fe4000f8210ff */
[----:B------:R-:W-:Y:S01]  /*fb50*/  FMUL.FTZ R16, R16, UR6 ;  /* 0x0000000610107c20 */ /* 0x000fe20008410000 */
[----:B------:R-:W-:-:S03]  /*fb60*/  IADD3 R21, PT, PT, R23, R21, RZ ;  /* 0x0000001517157210 */ /* 0x000fc60007ffe0ff */
[----:B------:R-:W-:Y:S01]  /*fb70*/  FFMA.FTZ R29, R13, R16, R15 ;  /* 0x000000100d1d7223 */ /* 0x000fe2000001000f */
[----:B------:R-:W-:-:S05]  /*fb80*/  LEA.HI.X R27, R22, UR17, R21, 0x2, P1 ;  /* 0x00000011161b7c11 */ /* 0x000fca00088f1415 */
[----:B------:R3:W-:Y:S02]  /*fb90*/  STG.E.64 desc[UR14][R26.64], R28 ;  /* 0x0000001c1a007986 */ /* 0x0007e4000c101b0e */
.L_x_3993:
[----:B------:R-:W-:Y:S05]  /*fba0*/  BSYNC.RECONVERGENT B0 ;  /* 0x0000000000007941 */ /* 0x000fea0003800200 */
.L_x_3992:
[----:B------:R-:W-:Y:S04]  /*fbb0*/  BSSY.RECONVERGENT B0, `(.L_x_3994) ;  /* 0x0000015000007945 */ /* 0x000fe80003800200 */
[----:B------:R-:W-:Y:S05]  /*fbc0*/  @P3 BRA `(.L_x_3995) ;  /* 0x00000000004c3947 */ /* 0x000fea0003800000 */
[----:B------:R-:W4:Y:S01]  /*fbd0*/  LDL.LU R16, [R1+0x2fc] ;  /* 0x0002fc0001107983 */ /* 0x000f220000300800 */
[----:B------:R-:W1:Y:S03]  /*fbe0*/  LDCU.64 UR12, c[0x0][0x3e0] ;  /* 0x00007c00ff0c77ac */ /* 0x000e660008000a00 */
[----:B------:R-:W2:Y:S01]  /*fbf0*/  LDL.LU R21, [R1+0x2f8] ;  /* 0x0002f80001157983 */ /* 0x000ea20000300800 */
[----:B------:R-:W3:Y:S01]  /*fc00*/  LDCU.64 UR16, c[0x0][0x380] ;  /* 0x00007000ff1077ac */ /* 0x000ee20008000a00 */
[----:B0-----:R-:W-:Y:S01]  /*fc10*/  MOV R23, R11 ;  /* 0x0000000b00177202 */ /* 0x001fe20000000f00 */
[----:B------:R-:W-:Y:S02]  /*fc20*/  IMAD.MOV.U32 R22, RZ, RZ, R8 ;  /* 0x000000ffff167224 */ /* 0x000fe400078e0008 */
[----:B-1----:R-:W-:Y:S02]  /*fc30*/  IMAD R25, R25, UR12, RZ ;  /* 0x0000000c19197c24 */ /* 0x002fe4000f8e02ff */
[----:B------:R-:W-:-:S04]  /*fc40*/  IMAD.WIDE.U32 R22, R17, UR12, R22 ;  /* 0x0000000c11167c25 */ /* 0x000fc8000f8e0016 */
[----:B------:R-:W-:-:S05]  /*fc50*/  IMAD R25, R17, UR13, R25 ;  /* 0x0000000d11197c24 */ /* 0x000fca000f8e0219 */
[----:B------:R-:W-:Y:S01]  /*fc60*/  IADD3 R25, PT, PT, R23, R25, RZ ;  /* 0x0000001917197210 */ /* 0x000fe20007ffe0ff */
[----:B----4-:R-:W-:Y:S01]  /*fc70*/  FADD.FTZ R16, R16, -UR5 ;  /* 0x8000000510107e21 */ /* 0x010fe20008010000 */
[----:B--2---:R-:W-:-:S03]  /*fc80*/  FADD.FTZ R17, R21, -UR5 ;  /* 0x8000000515117e21 */ /* 0x004fc60008010000 */
[----:B---3--:R-:W-:Y:S01]  /*fc90*/  FMUL.FTZ R26, R16, UR6 ;  /* 0x00000006101a7c20 */ /* 0x008fe20008410000 */
[----:B------:R-:W-:Y:S01]  /*fca0*/  LEA R16, P1, R22, UR16, 0x2 ;  /* 0x0000001016107c11 */ /* 0x000fe2000f8210ff */
[----:B------:R-:W-:Y:S02]  /*fcb0*/  FMUL.FTZ R27, R17, UR6 ;  /* 0x00000006111b7c20 */ /* 0x000fe40008410000 */
[----:B-----5:R-:W-:Y:S01]  /*fcc0*/  FFMA.FTZ R26, R12, R26, R14 ;  /* 0x0000001a0c1a7223 */ /* 0x020fe2000001000e */
[----:B------:R-:W-:Y:S01]  /*fcd0*/  LEA.HI.X R17, R22, UR17, R25, 0x2, P1 ;  /* 0x0000001116117c11 */ /* 0x000fe200088f1419 */
[----:B------:R-:W-:-:S05]  /*fce0*/  FFMA.FTZ R27, R13, R27, R15 ;  /* 0x0000001b0d1b7223 */ /* 0x000fca000001000f */
[----:B------:R4:W-:Y:S03]  /*fcf0*/  STG.E.64 desc[UR14][R16.64], R26 ;  /* 0x0000001a10007986 */ /* 0x0009e6000c101b0e */
.L_x_3995:
[----:B------:R-:W-:Y:S05]  /*fd00*/  BSYNC.RECONVERGENT B0 ;  /* 0x0000000000007941 */ /* 0x000fea0003800200 */
.L_x_3994:
[----:B------:R-:W-:Y:S01]  /*fd10*/  ISETP.GE.U32.AND P4, PT, R24, UR10, PT ;  /* 0x0000000a18007c0c */ /* 0x000fe2000bf86070 */
[C---:B------:R-:W-:Y:S01]  /*fd20*/  VIADD R30, R0.reuse, 0x148 ;  /* 0x00000148001e7836 */ /* 0x040fe20000000000 */
[----:B------:R-:W-:Y:S01]  /*fd30*/  SHF.R.S32.HI R25, RZ, 0x1f, R24 ;  /* 0x0000001fff197819 */ /* 0x000fe20000011418 */
[----:B------:R-:W-:Y:S01]  /*fd40*/  BSSY.RECONVERGENT B0, `(.L_x_3996) ;  /* 0x0000026000007945 */ /* 0x000fe20003800200 */
[C---:B----4-:R-:W-:Y:S01]  /*fd50*/  IADD3 R16, PT, PT, R0.reuse, 0x150, RZ ;  /* 0x0000015000107810 */ /* 0x050fe20007ffe0ff */
[C---:B0123--:R-:W-:Y:S01]  /*fd60*/  VIADD R26, R0.reuse, 0x160 ;  /* 0x00000160001a7836 */ /* 0x04ffe20000000000 */
        /* <DEDUP_REMOVED lines=21> */
[----:B0-----:R-:W-:-:S04]  /*fec0*/  IMAD R25, R25, UR12, RZ ;  /* 0x0000000c19197c24 */ /* 0x001fc8000f8e02ff */
[----:B------:R-:W-:Y:S02]  /*fed0*/  IMAD R25, R24, UR13, R25 ;  /* 0x0000000d18197c24 */ /* 0x000fe4000f8e0219 */
[----:B--2---:R-:W-:Y:S01]  /*fee0*/  FADD.FTZ R28, R22, -UR5 ;  /* 0x80000005161c7e21 */ /* 0x004fe20008010000 */
[----:B------:R-:W-:Y:S01]  /*fef0*/  MOV R22, R8 ;  /* 0x0000000800167202 */ /* 0x000fe20000000f00 */
[----:B---3--:R-:W-:Y:S02]  /*ff00*/  FADD.FTZ R29, R29, -UR5 ;  /* 0x800000051d1d7e21 */ /* 0x008fe40008010000 */
[----:B------:R-:W-:Y:S02]  /*ff10*/  FMUL.FTZ R28, R28, UR6 ;  /* 0x000000061c1c7c20 */ /* 0x000fe40008410000 */
[----:B------:R-:W-:-:S04]  /*ff20*/  IMAD.WIDE.U32 R22, R24, UR12, R22 ;  /* 0x0000000c18167c25 */ /* 0x000fc8000f8e0016 */
[----:B------:R-:W-:Y:S01]  /*ff30*/  FMUL.FTZ R29, R29, UR6 ;  /* 0x000000061d1d7c20 */ /* 0x000fe20008410000 */
[----:B-----5:R-:W-:Y:S01]  /*ff40*/  FFMA.FTZ R28, R12, R28, R14 ;  /* 0x0000001c0c1c7223 */ /* 0x020fe2000001000e */
[----:B-1----:R-:W-:Y:S02]  /*ff50*/  LEA R24, P4, R22, UR16, 0x2 ;  /* 0x0000001016187c11 */ /* 0x002fe4000f8810ff */
[----:B------:R-:W-:Y:S01]  /*ff60*/  FFMA.FTZ R29, R13, R29, R15 ;  /* 0x0000001d0d1d7223 */ /* 0x000fe2000001000f */
[----:B------:R-:W-:-:S04]  /*ff70*/  IADD3 R25, PT, PT, R23, R25, RZ ;  /* 0x0000001917197210 */ /* 0x000fc80007ffe0ff */
[----:B------:R-:W-:-:S05]  /*ff80*/  LEA.HI.X R25, R22, UR17, R25, 0x2, P4 ;  /* 0x0000001116197c11 */ /* 0x000fca000a0f1419 */
[----:B------:R0:W-:Y:S02]  /*ff90*/  STG.E.64 desc[UR14][R24.64], R28 ;  /* 0x0000001c18007986 */ /* 0x0001e4000c101b0e */
.L_x_3997:
[----:B------:R-:W-:Y:S05]  /*ffa0*/  BSYNC.RECONVERGENT B0 ;  /* 0x0000000000007941 */ /* 0x000fea0003800200 */
.L_x_3996:
[----:B------:R-:W-:Y:S04]  /*ffb0*/  BSSY.RECONVERGENT B0, `(.L_x_3998) ;  /* 0x0000015000007945 */ /* 0x000fe80003800200 */
[----:B------:R-:W-:Y:S05]  /*ffc0*/  @P1 BRA `(.L_x_3999) ;  /* 0x00000000004c1947 */ /* 0x000fea0003800000 */
[----:B------:R-:W2:Y:S01]  /*ffd0*/  LDL.LU R22, [R1+0x2ec] ;  /* 0x0002ec0001167983 */ /* 0x000ea20000300800 */
[----:B------:R-:W1:Y:S03]  /*ffe0*/  LDCU.64 UR12, c[0x0][0x3e0] ;  /* 0x00007c00ff0c77ac */ /* 0x000e660008000a00 */
[----:B0-----:R-:W3:Y:S01]  /*fff0*/  LDL.LU R25, [R1+0x2e8] ;  /* 0x0002e80001197983 */ /* 0x001ee20000300800 */
[----:B------:R-:W0:Y:S01]  /*10000*/  LDCU.64 UR16, c[0x0][0x380] ;  /* 0x00007000ff1077ac */ /* 0x000e220008000a00 */
[----:B------:R-:W-:Y:S02]  /*10010*/  IMAD.MOV.U32 R23, RZ, RZ, R11 ;  /* 0x000000ffff177224 */ /* 0x000fe400078e000b */
[----:B-1----:R-:W-:-:S04]  /*10020*/  IMAD R34, R34, UR12, RZ ;  /* 0x0000000c22227c24 */ /* 0x002fc8000f8e02ff */
        /* <DEDUP_REMOVED lines=8> */
[----:B0-----:R-:W-:Y:S02]  /*100b0*/  LEA R24, P1, R22, UR16, 0x2 ;  /* 0x0000001016187c11 */ /* 0x001fe4000f8210ff */
[----:B------:R-:W-:Y:S01]  /*100c0*/  FFMA.FTZ R29, R13, R29, R15 ;  /* 0x0000001d0d1d7223 */ /* 0x000fe2000001000f */
[----:B------:R-:W-:-:S04]  /*100d0*/  IADD3 R34, PT, PT, R23, R34, RZ ;  /* 0x0000002217227210 */ /* 0x000fc80007ffe0ff */
[----:B------:R-:W-:-:S05]  /*100e0*/  LEA.HI.X R25, R22, UR17, R34, 0x2, P1 ;  /* 0x0000001116197c11 */ /* 0x000fca00088f1422 */
[----:B------:R1:W-:Y:S02]  /*100f0*/  STG.E.64 desc[UR14][R24.64], R28 ;  /* 0x0000001c18007986 */ /* 0x0003e4000c101b0e */
.L_x_3999:
[----:B------:R-:W-:Y:S05]  /*10100*/  BSYNC.RECONVERGENT B0 ;  /* 0x0000000000007941 */ /* 0x000fea0003800200 */
.L_x_3998:
[----:B------:R-:W-:Y:S04]  /*10110*/  BSSY.RECONVERGENT B0, `(.L_x_4000) ;  /* 0x0000015000007945 */ /* 0x000fe80003800200 */
[----:B------:R-:W-:Y:S05]  /*10120*/  @P5 BRA `(.L_x_4001) ;  /* 0x00000000004c5947 */ /* 0x000fea0003800000 */
[----:B------:R-:W2:Y:S01]  /*10130*/  LDL.LU R22, [R1+0x2e4] ;  /* 0x0002e40001167983 */ /* 0x000ea20000300800 */
[----:B------:R-:W3:Y:S03]  /*10140*/  LDCU.64 UR12, c[0x0][0x3e0] ;  /* 0x00007c00ff0c77ac */ /* 0x000ee60008000a00 */
[----:B01----:R-:W4:Y:S01]  /*10150*/  LDL.LU R25, [R1+0x2e0] ;  /* 0x0002e00001197983 */ /* 0x003f220000300800 */
[----:B------:R-:W0:Y:S01]  /*10160*/  LDCU.64 UR16, c[0x0][0x380] ;  /* 0x00007000ff1077ac */ /* 0x000e220008000a00 */
[----:B------:R-:W-:Y:S02]  /*10170*/  IMAD.MOV.U32 R23, RZ, RZ, R11 ;  /* 0x000000ffff177224 */ /* 0x000fe400078e000b */
[----:B---3--:R-:W-:-:S04]  /*10180*/  IMAD R33, R33, UR12, RZ ;  /* 0x0000000c21217c24 */ /* 0x008fc8000f8e02ff */
[----:B------:R-:W-:Y:S02]  /*10190*/  IMAD R33, R30, UR13, R33 ;  /* 0x0000000d1e217c24 */ /* 0x000fe4000f8e0221 */
[----:B--2---:R-:W-:Y:S01]  /*101a0*/  FADD.FTZ R24, R22, -UR5 ;  /* 0x8000000516187e21 */ /* 0x004fe20008010000 */
[----:B------:R-:W-:Y:S01]  /*101b0*/  MOV R22, R8 ;  /* 0x0000000800167202 */ /* 0x000fe20000000f00 */
[----:B----4-:R-:W-:Y:S02]  /*101c0*/  FADD.FTZ R25, R25, -UR5 ;  /* 0x8000000519197e21 */ /* 0x010fe40008010000 */
        /* <DEDUP_REMOVED lines=9> */
.L_x_4001:
[----:B------:R-:W-:Y:S05]  /*10260*/  BSYNC.RECONVERGENT B0 ;  /* 0x0000000000007941 */ /* 0x000fea0003800200 */
.L_x_4000:
[----:B------:R-:W-:Y:S04]  /*10270*/  BSSY.RECONVERGENT B0, `(.L_x_4002) ;  /* 0x0000015000007945 */ /* 0x000fe80003800200 */
[----:B------:R-:W-:Y:S05]  /*10280*/  @P2 BRA `(.L_x_4003) ;  /* 0x00000000004c2947 */ /* 0x000fea0003800000 */
[----:B------:R-:W3:Y:S01]  /*10290*/  LDL.LU R22, [R1+0x2dc] ;  /* 0x0002dc0001167983 */ /* 0x000ee20000300800 */
[----:B------:R-:W4:Y:S03]  /*102a0*/  LDCU.64 UR12, c[0x0][0x3e0] ;  /* 0x00007c00ff0c77ac */ /* 0x000f260008000a00 */
[----:B012---:R-:W2:Y:S01]  /*102b0*/  LDL.LU R25, [R1+0x2d8] ;  /* 0x0002d80001197983 */ /* 0x007ea20000300800 */
[----:B------:R-:W0:Y:S01]  /*102c0*/  LDCU.64 UR16, c[0x0][0x380] ;  /* 0x00007000ff1077ac */ /* 0x000e220008000a00 */
[----:B------:R-:W-:Y:S02]  /*102d0*/  IMAD.MOV.U32 R23, RZ, RZ, R11 ;  /* 0x000000ffff177224 */ /* 0x000fe400078e000b */
[----:B----4-:R-:W-:-:S04]  /*102e0*/  IMAD R21, R21, UR12, RZ ;  /* 0x0000000c15157c24 */ /* 0x010fc8000f8e02ff */
[----:B------:R-:W-:Y:S02]  /*102f0*/  IMAD R21, R16, UR13, R21 ;  /* 0x0000000d10157c24 */ /* 0x000fe4000f8e0215 */
[----:B---3--:R-:W-:Y:S01]  /*10300*/  FADD.FTZ R24, R22, -UR5 ;  /* 0x8000000516187e21 */ /* 0x008fe20008010000 */
[----:B------:R-:W-:-:S03]  /*10310*/  MOV R22, R8 ;  /* 0x0000000800167202 */ /* 0x000fc60000000f00 */
[----:B------:R-:W-:Y:S02]  /*10320*/  FMUL.FTZ R28, R24, UR6 ;  /* 0x00000006181c7c20 */ /* 0x000fe40008410000 */
[----:B------:R-:W-:-:S04]  /*10330*/  IMAD.WIDE.U32 R22, R16, UR12, R22 ;  /* 0x0000000c10167c25 */ /* 0x000fc8000f8e0016 */
[----:B--2---:R-:W-:Y:S01]  /*10340*/  FADD.FTZ R16, R25, -UR5 ;  /* 0x8000000519107e21 */ /* 0x004fe20008010000 */
[----:B-----5:R-:W-:Y:S01]  /*10350*/  FFMA.FTZ R28, R12, R28, R14 ;  /* 0x0000001c0c1c7223 */ /* 0x020fe2000001000e */
[----:B0-----:R-:W-:Y:S02]  /*10360*/  LEA R24, P1, R22, UR16, 0x2 ;  /* 0x0000001016187c11 */ /* 0x001fe4000f8210ff */
[----:B------:R-:W-:Y:S01]  /*10370*/  FMUL.FTZ R16, R16, UR6 ;  /* 0x0000000610107c20 */ /* 0x000fe20008410000 */
[----:B------:R-:W-:-:S03]  /*10380*/  IADD3 R21, PT, PT, R23, R21, RZ ;  /* 0x0000001517157210 */ /* 0x000fc60007ffe0ff */
[----:B------:R-:W-:Y:S01]  /*10390*/  FFMA.FTZ R29, R13, R16, R15 ;  /* 0x000000100d1d7223 */ /* 0x000fe2000001000f */
[----:B------:R-:W-:-:S05]  /*103a0*/  LEA.HI.X R25, R22, UR17, R21, 0x2, P1 ;  /* 0x0000001116197c11 */ /* 0x000fca00088f1415 */
[----:B------:R3:W-:Y:S02]  /*103b0*/  STG.E.64 desc[UR14][R24.64], R28 ;  /* 0x0000001c18007986 */ /* 0x0007e4000c101b0e */
.L_x_4003:
[----:B------:R-:W-:Y:S05]  /*103c0*/  BSYNC.RECONVERGENT B0 ;  /* 0x0000000000007941 */ /* 0x000fea0003800200 */
.L_x_4002:
[----:B------:R-:W-:Y:S04]  /*103d0*/  BSSY.RECONVERGENT B0, `(.L_x_4004) ;  /* 0x0000015000007945 */ /* 0x000fe80003800200 */
[----:B------:R-:W-:Y:S05]  /*103e0*/  @P3 BRA `(.L_x_4005) ;  /* 0x00000000004c3947 */ /* 0x000fea0003800000 */
[----:B------:R-:W4:Y:S01]  /*103f0*/  LDL.LU R16, [R1+0x2d4] ;  /* 0x0002d40001107983 */ /* 0x000f220000300800 */
[----:B------:R-:W0:Y:S03]  /*10400*/  LDCU.64 UR12, c[0x0][0x3e0] ;  /* 0x00007c00ff0c77ac */ /* 0x000e260008000a00 */
[----:B------:R-:W2:Y:S01]  /*10410*/  LDL.LU R21, [R1+0x2d0] ;  /* 0x0002d00001157983 */ /* 0x000ea20000300800 */
[----:B------:R-:W1:Y:S01]  /*10420*/  LDCU.64 UR16, c[0x0][0x380] ;  /* 0x00007000ff1077ac */ /* 0x000e620008000a00 */
[----:B------:R-:W-:Y:S01]  /*10430*/  MOV R22, R8 ;  /* 0x0000000800167202 */ /* 0x000fe20000000f00 */
[----:B------:R-:W-:Y:S02]  /*10440*/  IMAD.MOV.U32 R23, RZ, RZ, R11 ;  /* 0x000000ffff177224 */ /* 0x000fe400078e000b */
[----:B0-----:R-:W-:Y:S02]  /*10450*/  IMAD R27, R27, UR12, RZ ;  /* 0x0000000c1b1b7c24 */ /* 0x001fe4000f8e02ff */
[----:B------:R-:W-:-:S04]  /*10460*/  IMAD.WIDE.U32 R22, R17, UR12, R22 ;  /* 0x0000000c11167c25 */ /* 0x000fc8000f8e0016 */
[----:B------:R-:W-:-:S05]  /*10470*/  IMAD R27, R17, UR13, R27 ;  /* 0x0000000d111b7c24 */ /* 0x000fca000f8e021b */
[----:B------:R-:W-:Y:S01]  /*10480*/  IADD3 R27, PT, PT, R23, R27, RZ ;  /* 0x0000001b171b7210 */ /* 0x000fe20007ffe0ff */
[----:B----4-:R-:W-:Y:S01]  /*10490*/  FADD.FTZ R16, R16, -UR5 ;  /* 0x8000000510107e21 */ /* 0x010fe20008010000 */
[----:B--2---:R-:W-:-:S03]  /*104a0*/  FADD.FTZ R17, R21, -UR5 ;  /* 0x8000000515117e21 */ /* 0x004fc60008010000 */
[----:B-1-3--:R-:W-:Y:S01]  /*104b0*/  FMUL.FTZ R24, R16, UR6 ;  /* 0x0000000610187c20 */ /* 0x00afe20008410000 */
[----:B------:R-:W-:Y:S01]  /*104c0*/  LEA R16, P1, R22, UR16, 0x2 ;  /* 0x0000001016107c11 */ /* 0x000fe2000f8210ff */
[----:B------:R-:W-:Y:S02]  /*104d0*/  FMUL.FTZ R25, R17, UR6 ;  /* 0x0000000611197c20 */ /* 0x000fe40008410000 */
[----:B-----5:R-:W-:Y:S01]  /*104e0*/  FFMA.FTZ R24, R12, R24, R14 ;  /* 0x000000180c187223 */ /* 0x020fe2000001000e */
[----:B------:R-:W-:Y:S01]  /*104f0*/  LEA.HI.X R17, R22, UR17, R27, 0x2, P1 ;  /* 0x0000001116117c11 */ /* 0x000fe200088f141b */
[----:B------:R-:W-:-:S05]  /*10500*/  FFMA.FTZ R25, R13, R25, R15 ;  /* 0x000000190d197223 */ /* 0x000fca000001000f */
[----:B------:R4:W-:Y:S03]  /*10510*/  STG.E.64 desc[UR14][R16.64], R24 ;  /* 0x0000001810007986 */ /* 0x0009e6000c101b0e */
.L_x_4005:
[----:B------:R-:W-:Y:S05]  /*10520*/  BSYNC.RECONVERGENT B0 ;  /* 0x0000000000007941 */ /* 0x000fea0003800200 */
.L_x_4004:
[----:B------:R-:W-:Y:S01]  /*10530*/  ISETP.GE.U32.AND P4, PT, R26, UR10, PT ;  /* 0x0000000a1a007c0c */ /* 0x000fe2000bf86070 */
[C---:B----4-:R-:W-:Y:S01]  /*10540*/  VIADD R16, R0.reuse, 0x178 ;  /* 0x0000017800107836 */ /* 0x050fe20000000000 */
[----:B------:R-:W-:Y:S01]  /*10550*/  SHF.R.S32.HI R27, RZ, 0x1f, R26 ;  /* 0x0000001fff1b7819 */ /* 0x000fe2000001141a */
[----:B------:R-:W-:Y:S01]  /*10560*/  BSSY.RECONVERGENT B0, `(.L_x_4006) ;  /* 0x0000026000007945 */ /* 0x000fe20003800200 */
[C---:B------:R-:W-:Y:S01]  /*10570*/  IADD3 R30, PT, PT, R0.reuse, 0x170, RZ ;  /* 0x00000170001e7810 */ /* 0x040fe20007ffe0ff */
[C---:B------:R-:W-:Y:S01]  /*10580*/  VIADD R31, R0.reuse, 0x190 ;  /* 0x00000190001f7836 */ /* 0x040fe20000000000 */
        /* <DEDUP_REMOVED lines=9> */
[----:B0123--:R-:W-:Y:S02]  /*10620*/  SHF.R.S32.HI R25, RZ, 0x1f, R17 ;  /* 0x0000001fff197819 */ /* 0x00ffe40000011411 */
        /* <DEDUP_REMOVED lines=20> */
[----:B------:R-:W-:Y:S01]  /*10770*/  IMAD.IADD R27, R23, 0x1, R27 ;  /* 0x00000001171b7824 */ /* 0x000fe200078e021b */
[----:B-1----:R-:W-:Y:S01]  /*10780*/  LEA R26, P4, R22, UR16, 0x2 ;  /* 0x00000010161a7c11 */ /* 0x002fe2000f8810ff */
[----:B------:R-:W-:-:S03]  /*10790*/  FFMA.FTZ R29, R13, R29, R15 ;  /* 0x0000001d0d1d7223 */ /* 0x000fc6000001000f */
[----:B------:R-:W-:-:S05]  /*107a0*/  LEA.HI.X R27, R22, UR17, R27, 0x2, P4 ;  /* 0x00000011161b7c11 */ /* 0x000fca000a0f141b */
[----:B------:R0:W-:Y:S04]  /*107b0*/  STG.E.64 desc[UR14][R26.64], R28 ;  /* 0x0000001c1a007986 */ /* 0x0001e8000c101b0e */
.L_x_4007:
[----:B------:R-:W-:Y:S05]  /*107c0*/  BSYNC.RECONVERGENT B0 ;  /* 0x0000000000007941 */ /* 0x000fea0003800200 */
.L_x_4006:
[----:B------:R-:W-:Y:S04]  /*107d0*/  BSSY.RECONVERGENT B0, `(.L_x_4008) ;  /* 0x0000015000007945 */ /* 0x000fe80003800200 */
[----:B------:R-:W-:Y:S05]  /*107e0*/  @P1 BRA `(.L_x_4009) ;  /* 0x00000000004c1947 */ /* 0x000fea0003800000 */
[----:B------:R-:W2:Y:S01]  /*107f0*/  LDL.LU R22, [R1+0x2ac] ;  /* 0x0002ac0001167983 */ /* 0x000ea20000300800 */
[----:B------:R-:W1:Y:S03]  /*10800*/  LDCU.64 UR12, c[0x0][0x3e0] ;  /* 0x00007c00ff0c77ac */ /* 0x000e660008000a00 */
[----:B0-----:R-:W3:Y:S01]  /*10810*/  LDL.LU R27, [R1+0x2a8] ;  /* 0x0002a800011b7983 */ /* 0x001ee20000300800 */
[----:B------:R-:W0:Y:S01]  /*10820*/  LDCU.64 UR16, c[0x0][0x380] ;  /* 0x00007000ff1077ac */ /* 0x000e220008000a00 */
[----:B------:R-:W-:Y:S01]  /*10830*/  MOV R23, R11 ;  /* 0x0000000b00177202 */ /* 0x000fe20000000f00 */
        /* <DEDUP_REMOVED lines=10> */
[----:B0-----:R-:W-:Y:S01]  /*108e0*/  LEA R26, P1, R22, UR16, 0x2 ;  /* 0x00000010161a7c11 */ /* 0x001fe2000f8210ff */
[----:B------:R-:W-:-:S03]  /*108f0*/  FFMA.FTZ R29, R13, R29, R15 ;  /* 0x0000001d0d1d7223 */ /* 0x000fc6000001000f */
[----:B------:R-:W-:-:S05]  /*10900*/  LEA.HI.X R27, R22, UR17, R34, 0x2, P1 ;  /* 0x00000011161b7c11 */ /* 0x000fca00088f1422 */
[----:B------:R1:W-:Y:S04]  /*10910*/  STG.E.64 desc[UR14][R26.64], R28 ;  /* 0x0000001c1a007986 */ /* 0x0003e8000c101b0e */
.L_x_4009:
[----:B------:R-:W-:Y:S05]  /*10920*/  BSYNC.RECONVERGENT B0 ;  /* 0x0000000000007941 */ /* 0x000fea0003800200 */
.L_x_4008:
[----:B------:R-:W-:Y:S04]  /*10930*/  BSSY.RECONVERGENT B0, `(.L_x_4010) ;  /* 0x0000015000007945 */ /* 0x000fe80003800200 */
[----:B------:R-:W-:Y:S05]  /*10940*/  @P5 BRA `(.L_x_4011) ;  /* 0x00000000004c5947 */ /* 0x000fea0003800000 */
[----:B------:R-:W2:Y:S01]  /*10950*/  LDL.LU R22, [R1+0x294] ;  /* 0x0002940001167983 */ /* 0x000ea20000300800 */
[----:B------:R-:W3:Y:S03]  /*10960*/  LDCU.64 UR12, c[0x0][0x3e0] ;  /* 0x00007c00ff0c77ac */ /* 0x000ee60008000a00 */
[----:B01----:R-:W4:Y:S01]  /*10970*/  LDL.LU R27, [R1+0x290] ;  /* 0x00029000011b7983 */ /* 0x003f220000300800 */
[----:B------:R-:W0:Y:S01]  /*10980*/  LDCU.64 UR16, c[0x0][0x380] ;  /* 0x00007000ff1077ac */ /* 0x000e220008000a00 */
[----:B------:R-:W-:Y:S01]  /*10990*/  MOV R23, R11 ;  /* 0x0000000b00177202 */ /* 0x000fe20000000f00 */
        /* <DEDUP_REMOVED lines=14> */
.L_x_4011:
[----:B------:R-:W-:Y:S05]  /*10a80*/  BSYNC.RECONVERGENT B0 ;  /* 0x0000000000007941 */ /* 0x000fea0003800200 */
.L_x_4010:
[----:B------:R-:W-:Y:S04]  /*10a90*/  BSSY.RECONVERGENT B0, `(.L_x_4012) ;  /* 0x0000015000007945 */ /* 0x000fe80003800200 */
[----:B------:R-:W-:Y:S05]  /*10aa0*/  @P2 BRA `(.L_x_4013) ;  /* 0x00000000004c2947 */ /* 0x000fea0003800000 */
[----:B------:R-:W3:Y:S01]  /*10ab0*/  LDL.LU R22, [R1+0x28c] ;  /* 0x00028c0001167983 */ /* 0x000ee20000300800 */
[----:B------:R-:W4:Y:S03]  /*10ac0*/  LDCU.64 UR12, c[0x0][0x3e0] ;  /* 0x00007c00ff0c77ac */ /* 0x000f260008000a00 */
[----:B012---:R-:W2:Y:S01]  /*10ad0*/  LDL.LU R27, [R1+0x288] ;  /* 0x00028800011b7983 */ /* 0x007ea20000300800 */
[----:B------:R-:W0:Y:S01]  /*10ae0*/  LDCU.64 UR16, c[0x0][0x380] ;  /* 0x00007000ff1077ac */ /* 0x000e220008000a00 */
[----:B------:R-:W-:Y:S01]  /*10af0*/  MOV R23, R11 ;  /* 0x0000000b00177202 */ /* 0x000fe20000000f00 */
        /* <DEDUP_REMOVED lines=8> */
[----:B------:R-:W-:Y:S01]  /*10b80*/  IMAD.IADD R21, R23, 0x1, R21 ;  /* 0x0000000117157824 */ /* 0x000fe200078e0215 */
[----:B0-----:R-:W-:Y:S01]  /*10b90*/  LEA R26, P1, R22, UR16, 0x2 ;  /* 0x00000010161a7c11 */ /* 0x001fe2000f8210ff */
[----:B------:R-:W-:-:S03]  /*10ba0*/  FMUL.FTZ R16, R16, UR6 ;  /* 0x0000000610107c20 */ /* 0x000fc60008410000 */
[----:B------:R-:W-:Y:S01]  /*10bb0*/  LEA.HI.X R27, R22, UR17, R21, 0x2, P1 ;  /* 0x00000011161b7c11 */ /* 0x000fe200088f1415 */
[----:B------:R-:W-:-:S05]  /*10bc0*/  FFMA.FTZ R29, R13, R16, R15 ;  /* 0x000000100d1d7223 */ /* 0x000fca000001000f */
[----:B------:R3:W-:Y:S03]  /*10bd0*/  STG.E.64 desc[UR14][R26.64], R28 ;  /* 0x0000001c1a007986 */ /* 0x0007e6000c101b0e */
.L_x_4013:
[----:B------:R-:W-:Y:S05]  /*10be0*/  BSYNC.RECONVERGENT B0 ;  /* 0x0000000000007941 */ /* 0x000fea0003800200 */
.L_x_4012:
[----:B------:R-:W-:Y:S04]  /*10bf0*/  BSSY.RECONVERGENT B0, `(.L_x_4014) ;  /* 0x0000015000007945 */ /* 0x000fe80003800200 */
[----:B------:R-:W-:Y:S05]  /*10c00*/  @P3 BRA `(.L_x_4015) ;  /* 0x00000000004c3947 */ /* 0x000fea0003800000 */
[----:B------:R-:W4:Y:S01]  /*10c10*/  LDL.LU R16, [R1+0x284] ;  /* 0x0002840001107983 */ /* 0x000f220000300800 */
[----:B------:R-:W0:Y:S03]  /*10c20*/  LDCU.64 UR12, c[0x0][0x3e0] ;  /* 0x00007c00ff0c77ac */ /* 0x000e260008000a00 */
[----:B------:R-:W2:Y:S01]  /*10c30*/  LDL.LU R21, [R1+0x280] ;  /* 0x0002800001157983 */ /* 0x000ea20000300800 */
[----:B------:R-:W1:Y:S01]  /*10c40*/  LDCU.64 UR16, c[0x0][0x380] ;  /* 0x00007000ff1077ac */ /* 0x000e620008000a00 */
[----:B------:R-:W-:Y:S02]  /*10c50*/  MOV R22, R8 ;  /* 0x0000000800167202 */ /* 0x000fe40000000f00 */
[----:B------:R-:W-:Y:S01]  /*10c60*/  MOV R23, R11 ;  /* 0x0000000b00177202 */ /* 0x000fe20000000f00 */
[----:B0-----:R-:W-:Y:S02]  /*10c70*/  IMAD R25, R25, UR12, RZ ;  /* 0x0000000c19197c24 */ /* 0x001fe4000f8e02ff */
[----:B------:R-:W-:-:S04]  /*10c80*/  IMAD.WIDE.U32 R22, R17, UR12, R22 ;  /* 0x0000000c11167c25 */ /* 0x000fc8000f8e0016 */
[----:B------:R-:W-:-:S04]  /*10c90*/  IMAD R25, R17, UR13, R25 ;  /* 0x0000000d11197c24 */ /* 0x000fc8000f8e0219 */
[----:B------:R-:W-:Y:S02]  /*10ca0*/  IMAD.IADD R25, R23, 0x1, R25 ;  /* 0x0000000117197824 */ /* 0x000fe400078e0219 */
        /* <DEDUP_REMOVED lines=9> */
.L_x_4015:
[----:B------:R-:W-:Y:S05]  /*10d40*/  BSYNC.RECONVERGENT B0 ;  /* 0x0000000000007941 */ /* 0x000fea0003800200 */
.L_x_4014:
[----:B------:R-:W-:Y:S01]  /*10d50*/  ISETP.GE.U32.AND P4, PT, R24, UR10, PT ;  /* 0x0000000a18007c0c */ /* 0x000fe2000bf86070 */
[C---:B----4-:R-:W-:Y:S01]  /*10d60*/  VIADD R17, R0.reuse, 0x1a8 ;  /* 0x000001a800117836 */ /* 0x050fe20000000000 */
[----:B------:R-:W-:Y:S01]  /*10d70*/  SHF.R.S32.HI R25, RZ, 0x1f, R24 ;  /* 0x0000001fff197819 */ /* 0x000fe20000011418 */
[----:B------:R-:W-:Y:S01]  /*10d80*/  BSSY.RECONVERGENT B0, `(.L_x_4016) ;  /* 0x0000026000007945 */ /* 0x000fe20003800200 */
[C---:B------:R-:W-:Y:S02]  /*10d90*/  IADD3 R30, PT, PT, R0.reuse, 0x198, RZ ;  /* 0x00000198001e7810 */ /* 0x040fe40007ffe0ff */
        /* <DEDUP_REMOVED lines=36> */
.L_x_4017:
[----:B------:R-:W-:Y:S05]  /*10fe0*/  BSYNC.RECONVERGENT B0 ;  /* 0x0000000000007941 */ /* 0x000fea0003800200 */
.L_x_4016:
        /* <DEDUP_REMOVED lines=21> */
.L_x_4019:
[----:B------:R-:W-:Y:S05]  /*11140*/  BSYNC.RECONVERGENT B0 ;  /* 0x0000000000007941 */ /* 0x000fea0003800200 */
.L_x_4018:
        /* <DEDUP_REMOVED lines=21> */
.L_x_4021:
[----:B------:R-:W-:Y:S05]  /*112a0*/  BSYNC.RECONVERGENT B0 ;  /* 0x0000000000007941 */ /* 0x000fea0003800200 */
.L_x_4020:
        /* <DEDUP_REMOVED lines=21> */
.L_x_4023:
[----:B------:R-:W-:Y:S05]  /*11400*/  BSYNC.RECONVERGENT B0 ;  /* 0x0000000000007941 */ /* 0x000fea0003800200 */
.L_x_4022:
[----:B------:R-:W-:Y:S04]  /*11410*/  BSSY.RECONVERGENT B0, `(.L_x_4024) ;  /* 0x0000015000007945 */ /* 0x000fe80003800200 */
[----:B------:R-:W-:Y:S05]  /*11420*/  @P3 BRA `(.L_x_4025) ;  /* 0x00000000004c3947 */ /* 0x000fea0003800000 */
[----:B------:R-:W4:Y:S01]  /*11430*/  LDL.LU R16, [R1+0x254] ;  /* 0x0002540001107983 */ /* 0x000f220000300800 */
[----:B------:R-:W0:Y:S03]  /*11440*/  LDCU.64 UR12, c[0x0][0x3e0] ;  /* 0x00007c00ff0c77ac */ /* 0x000e260008000a00 */
[----:B------:R-:W4:Y:S01]  /*11450*/  LDL.LU R21, [R1+0x250] ;  /* 0x0002500001157983 */ /* 0x000f220000300800 */
[----:B------:R-:W4:Y:S01]  /*11460*/  LDCU.64 UR16, c[0x0][0x380] ;  /* 0x00007000ff1077ac */ /* 0x000f220008000a00 */
[----:B------:R-:W-:Y:S01]  /*11470*/  MOV R23, R11 ;  /* 0x0000000b00177202 */ /* 0x000fe20000000f00 */
[----:B------:R-:W-:Y:S02]  /*11480*/  IMAD.MOV.U32 R22, RZ, RZ, R8 ;  /* 0x000000ffff167224 */ /* 0x000fe400078e0008 */
[----:B0123--:R-:W-:Y:S02]  /*11490*/  IMAD R24, R27, UR12, RZ ;  /* 0x0000000c1b187c24 */ /* 0x00ffe4000f8e02ff */
[----:B------:R-:W-:-:S04]  /*114a0*/  IMAD.WIDE.U32 R22, R17, UR12, R22 ;  /* 0x0000000c11167c25 */ /* 0x000fc8000f8e0016 */
[----:B------:R-:W-:-:S05]  /*114b0*/  IMAD R25, R17, UR13, R24 ;  /* 0x0000000d11197c24 */ /* 0x000fca000f8e0218 */
[----:B------:R-:W-:Y:S01]  /*114c0*/  IADD3 R25, PT, PT, R23, R25, RZ ;  /* 0x0000001917197210 */ /* 0x000fe20007ffe0ff */
[----:B----4-:R-:W-:Y:S01]  /*114d0*/  FADD.FTZ R16, R16, -UR5 ;  /* 0x8000000510107e21 */ /* 0x010fe20008010000 */
[----:B------:R-:W-:-:S03]  /*114e0*/  FADD.FTZ R21, R21, -UR5 ;  /* 0x8000000515157e21 */ /* 0x000fc60008010000 */
[----:B------:R-:W-:Y:S01]  /*114f0*/  FMUL.FTZ R17, R16, UR6 ;  /* 0x0000000610117c20 */ /* 0x000fe20008410000 */
[----:B------:R-:W-:Y:S01]  /*11500*/  LEA R16, P1, R22, UR16, 0x2 ;  /* 0x0000001016107c11 */ /* 0x000fe2000f8210ff */
[----:B------:R-:W-:Y:S02]  /*11510*/  FMUL.FTZ R28, R21, UR6 ;  /* 0x00000006151c7c20 */ /* 0x000fe40008410000 */
[----:B-----5:R-:W-:Y:S01]  /*11520*/  FFMA.FTZ R24, R12, R17, R14 ;  /* 0x000000110c187223 */ /* 0x020fe2000001000e */
[----:B------:R-:W-:Y:S01]  /*11530*/  LEA.HI.X R17, R22, UR17, R25, 0x2, P1 ;  /* 0x0000001116117c11 */ /* 0x000fe200088f1419 */
[----:B------:R-:W-:-:S05]  /*11540*/  FFMA.FTZ R25, R13, R28, R15 ;  /* 0x0000001c0d197223 */ /* 0x000fca000001000f */
[----:B------:R4:W-:Y:S03]  /*11550*/  STG.E.64 desc[UR14][R16.64], R24 ;  /* 0x0000001810007986 */ /* 0x0009e6000c101b0e */
.L_x_4025:
[----:B------:R-:W-:Y:S05]  /*11560*/  BSYNC.RECONVERGENT B0 ;  /* 0x0000000000007941 */ /* 0x000fea0003800200 */
.L_x_4024:
        /* <DEDUP_REMOVED lines=22> */
[----:B0123--:R-:W2:Y:S01]  /*116d0*/  LDL.LU R24, [R1+0x24c] ;  /* 0x00024c0001187983 */ /* 0x00fea20000300800 */
        /* <DEDUP_REMOVED lines=18> */
.L_x_4027:
[----:B------:R-:W-:Y:S05]  /*11800*/  BSYNC.RECONVERGENT B0 ;  /* 0x0000000000007941 */ /* 0x000fea0003800200 */
.L_x_4026:
[----:B------:R-:W-:Y:S04]  /*11810*/  BSSY.RECONVERGENT B0, `(.L_x_4028) ;  /* 0x0000015000007945 */ /* 0x000fe80003800200 */
[----:B------:R-:W-:Y:S05]  /*11820*/  @P1 BRA `(.L_x_4029) ;  /* 0x00000000004c1947 */ /* 0x000fea0003800000 */
[----:B0123--:R-:W2:Y:S01]  /*11830*/  LDL.LU R24, [R1+0x244] ;  /* 0x0002440001187983 */ /* 0x00fea20000300800 */
[----:B------:R-:W0:Y:S03]  /*11840*/  LDCU.64 UR12, c[0x0][0x3e0] ;  /* 0x00007c00ff0c77ac */ /* 0x000e260008000a00 */
[----:B----4-:R-:W3:Y:S01]  /*11850*/  LDL.LU R28, [R1+0x240] ;  /* 0x00024000011c7983 */ /* 0x010ee20000300800 */
        /* <DEDUP_REMOVED lines=16> */
.L_x_4029:
[----:B------:R-:W-:Y:S05]  /*11960*/  BSYNC.RECONVERGENT B0 ;  /* 0x0000000000007941 */ /* 0x000fea0003800200 */
.L_x_4028:
[----:B------:R-:W-:Y:S04]  /*11970*/  BSSY.RECONVERGENT B0, `(.L_x_4030) ;  /* 0x0000015000007945 */ /* 0x000fe80003800200 */
[----:B------:R-:W-:Y:S05]  /*11980*/  @P5 BRA `(.L_x_4031) ;  /* 0x00000000004c5947 */ /* 0x000fea0003800000 */
[----:B0123--:R-:W2:Y:S01]  /*11990*/  LDL.LU R24, [R1+0x234] ;  /* 0x0002340001187983 */ /* 0x00fea20000300800 */
[----:B------:R-:W0:Y:S03]  /*119a0*/  LDCU.64 UR12, c[0x0][0x3e0] ;  /* 0x00007c00ff0c77ac */ /* 0x000e260008000a00 */
[----:B----4-:R-:W3:Y:S01]  /*119b0*/  LDL.LU R27, [R1+0x230] ;  /* 0x00023000011b7983 */ /* 0x010ee20000300800 */
[----:B------:R-:W1:Y:S01]  /*119c0*/  LDCU.64 UR16, c[0x0][0x380] ;  /* 0x00007000ff1077ac */ /* 0x000e620008000a00 */
[----:B------:R-:W-:Y:S01]  /*119d0*/  MOV R25, R11 ;  /* 0x0000000b00197202 */ /* 0x000fe20000000f00 */
[----:B0-----:R-:W-:Y:S02]  /*119e0*/  IMAD R28, R33, UR12, RZ ;  /* 0x0000000c211c7c24 */ /* 0x001fe4000f8e02ff */
[----:B--2---:R-:W-:Y:S01]  /*119f0*/  FADD.FTZ R26, R24, -UR5 ;  /* 0x80000005181a7e21 */ /* 0x004fe20008010000 */
[----:B------:R-:W-:-:S05]  /*11a00*/  MOV R24, R8 ;  /* 0x0000000800187202 */ /* 0x000fca0000000f00 */
[----:B------:R-:W-:-:S04]  /*11a10*/  IMAD.WIDE.U32 R24, R31, UR12, R24 ;  /* 0x0000000c1f187c25 */ /* 0x000fc8000f8e0018 */
[----:B------:R-:W-:Y:S02]  /*11a20*/  IMAD R31, R31, UR13, R28 ;  /* 0x0000000d1f1f7c24 */ /* 0x000fe4000f8e021c */
[----:B---3--:R-:W-:Y:S01]  /*11a30*/  FADD.FTZ R28, R27, -UR5 ;  /* 0x800000051b1c7e21 */ /* 0x008fe20008010000 */
[----:B------:R-:W-:Y:S01]  /*11a40*/  FMUL.FTZ R27, R26, UR6 ;  /* 0x000000061a1b7c20 */ /* 0x000fe20008410000 */
[----:B-1----:R-:W-:Y:S01]  /*11a50*/  LEA R26, P1, R24, UR16, 0x2 ;  /* 0x00000010181a7c11 */ /* 0x002fe2000f8210ff */
[----:B------:R-:W-:Y:S02]  /*11a60*/  IMAD.IADD R31, R25, 0x1, R31 ;  /* 0x00000001191f7824 */ /* 0x000fe400078e021f */
[----:B------:R-:W-:Y:S01]  /*11a70*/  FMUL.FTZ R32, R28, UR6 ;  /* 0x000000061c207c20 */ /* 0x000fe20008410000 */
[----:B-----5:R-:W-:Y:S02]  /*11a80*/  FFMA.FTZ R28, R12, R27, R14 ;  /* 0x0000001b0c1c7223 */ /* 0x020fe4000001000e */
[----:B------:R-:W-:Y:S01]  /*11a90*/  LEA.HI.X R27, R24, UR17, R31, 0x2, P1 ;  /* 0x00000011181b7c11 */ /* 0x000fe200088f141f */
[----:B------:R-:W-:-:S05]  /*11aa0*/  FFMA.FTZ R29, R13, R32, R15 ;  /* 0x000000200d1d7223 */ /* 0x000fca000001000f */
[----:B------:R0:W-:Y:S02]  /*11ab0*/  STG.E.64 desc[UR14][R26.64], R28 ;  /* 0x0000001c1a007986 */ /* 0x0001e4000c101b0e */
.L_x_4031:
[----:B------:R-:W-:Y:S05]  /*11ac0*/  BSYNC.RECONVERGENT B0 ;  /* 0x0000000000007941 */ /* 0x000fea0003800200 */
.L_x_4030:
[----:B------:R-:W-:Y:S04]  /*11ad0*/  BSSY.RECONVERGENT B0, `(.L_x_4032) ;  /* 0x0000015000007945 */ /* 0x000fe80003800200 */
[----:B------:R-:W-:Y:S05]  /*11ae0*/  @P2 BRA `(.L_x_4033) ;  /* 0x00000000004c2947 */ /* 0x000fea0003800000 */
[----:B0123--:R-:W2:Y:S01]  /*11af0*/  LDL.LU R24, [R1+0x22c] ;  /* 0x00022c0001187983 */ /* 0x00fea20000300800 */
[----:B------:R-:W0:Y:S03]  /*11b00*/  LDCU.64 UR12, c[0x0][0x3e0] ;  /* 0x00007c00ff0c77ac */ /* 0x000e260008000a00 */
[----:B----4-:R-:W3:Y:S01]  /*11b10*/  LDL.LU R26, [R1+0x228] ;  /* 0x00022800011a7983 */ /* 0x010ee20000300800 */
[----:B------:R-:W1:Y:S01]  /*11b20*/  LDCU.64 UR16, c[0x0][0x380] ;  /* 0x00007000ff1077ac */ /* 0x000e620008000a00 */
[----:B------:R-:W-:Y:S01]  /*11b30*/  MOV R25, R11 ;  /* 0x0000000b00197202 */ /* 0x000fe20000000f00 */
[----:B0-----:R-:W-:-:S04]  /*11b40*/  IMAD R27, R21, UR12, RZ ;  /* 0x0000000c151b7c24 */ /* 0x001fc8000f8e02ff */
[----:B------:R-:W-:Y:S02]  /*11b50*/  IMAD R27, R16, UR13, R27 ;  /* 0x0000000d101b7c24 */ /* 0x000fe4000f8e021b */
[----:B--2---:R-:W-:Y:S01]  /*11b60*/  FADD.FTZ R21, R24, -UR5 ;  /* 0x8000000518157e21 */ /* 0x004fe20008010000 */
[----:B------:R-:W-:-:S03]  /*11b70*/  MOV R24, R8 ;  /* 0x0000000800187202 */ /* 0x000fc60000000f00 */
[----:B------:R-:W-:Y:S02]  /*11b80*/  FMUL.FTZ R21, R21, UR6 ;  /* 0x0000000615157c20 */ /* 0x000fe40008410000 */
[----:B------:R-:W-:-:S04]  /*11b90*/  IMAD.WIDE.U32 R24, R16, UR12, R24 ;  /* 0x0000000c10187c25 */ /* 0x000fc8000f8e0018 */
[----:B---3--:R-:W-:Y:S01]  /*11ba0*/  FADD.FTZ R16, R26, -UR5 ;  /* 0x800000051a107e21 */ /* 0x008fe20008010000 */
[----:B-----5:R-:W-:Y:S01]  /*11bb0*/  FFMA.FTZ R28, R12, R21, R14 ;  /* 0x000000150c1c7223 */ /* 0x020fe2000001000e */
[----:B-1----:R-:W-:Y:S02]  /*11bc0*/  LEA R26, P1, R24, UR16, 0x2 ;  /* 0x00000010181a7c11 */ /* 0x002fe4000f8210ff */
[----:B------:R-:W-:Y:S01]  /*11bd0*/  FMUL.FTZ R16, R16, UR6 ;  /* 0x0000000610107c20 */ /* 0x000fe20008410000 */
[----:B------:R-:W-:-:S03]  /*11be0*/  IADD3 R27, PT, PT, R25, R27, RZ ;  /* 0x0000001b191b7210 */ /* 0x000fc60007ffe0ff */
[----:B------:R-:W-:Y:S01]  /*11bf0*/  FFMA.FTZ R29, R13, R16, R15 ;  /* 0x000000100d1d7223 */ /* 0x000fe2000001000f */
[----:B------:R-:W-:-:S05]  /*11c00*/  LEA.HI.X R27, R24, UR17, R27, 0x2, P1 ;  /* 0x00000011181b7c11 */ /* 0x000fca00088f141b */
[----:B------:R0:W-:Y:S02]  /*11c10*/  STG.E.64 desc[UR14][R26.64], R28 ;  /* 0x0000001c1a007986 */ /* 0x0001e4000c101b0e */
.L_x_4033:
[----:B------:R-:W-:Y:S05]  /*11c20*/  BSYNC.RECONVERGENT B0 ;  /* 0x0000000000007941 */ /* 0x000fea0003800200 */
.L_x_4032:
[----:B------:R-:W-:Y:S04]  /*11c30*/  BSSY.RECONVERGENT B0, `(.L_x_4034) ;  /* 0x0000015000007945 */ /* 0x000fe80003800200 */
[----:B------:R-:W-:Y:S05]  /*11c40*/  @P3 BRA `(.L_x_4035) ;  /* 0x00000000004c3947 */ /* 0x000fea0003800000 */
[----:B------:R-:W4:Y:S01]  /*11c50*/  LDL.LU R16, [R1+0x224] ;  /* 0x0002240001107983 */ /* 0x000f220000300800 */
[----:B------:R-:W4:Y:S03]  /*11c60*/  LDCU.64 UR12, c[0x0][0x3e0] ;  /* 0x00007c00ff0c77ac */ /* 0x000f260008000a00 */
[----:B------:R-:W4:Y:S01]  /*11c70*/  LDL.LU R21, [R1+0x220] ;  /* 0x0002200001157983 */ /* 0x000f220000300800 */
[----:B------:R-:W4:Y:S01]  /*11c80*/  LDCU.64 UR16, c[0x0][0x380] ;  /* 0x00007000ff1077ac */ /* 0x000f220008000a00 */
[----:B0123--:R-:W-:Y:S01]  /*11c90*/  MOV R25, R11 ;  /* 0x0000000b00197202 */ /* 0x00ffe20000000f00 */
[----:B------:R-:W-:Y:S02]  /*11ca0*/  IMAD.MOV.U32 R24, RZ, RZ, R8 ;  /* 0x000000ffff187224 */ /* 0x000fe400078e0008 */
[----:B----4-:R-:W-:Y:S02]  /*11cb0*/  IMAD R22, R22, UR12, RZ ;  /* 0x0000000c16167c24 */ /* 0x010fe4000f8e02ff */
[----:B------:R-:W-:-:S04]  /*11cc0*/  IMAD.WIDE.U32 R24, R17, UR12, R24 ;  /* 0x0000000c11187c25 */ /* 0x000fc8000f8e0018 */
[----:B------:R-:W-:-:S05]  /*11cd0*/  IMAD R27, R17, UR13, R22 ;  /* 0x0000000d111b7c24 */ /* 0x000fca000f8e0216 */
[----:B------:R-:W-:Y:S01]  /*11ce0*/  IADD3 R27, PT, PT, R25, R27, RZ ;  /* 0x0000001b191b7210 */ /* 0x000fe20007ffe0ff */
[----:B------:R-:W-:Y:S01]  /*11cf0*/  FADD.FTZ R16, R16, -UR5 ;  /* 0x8000000510107e21 */ /* 0x000fe20008010000 */
        /* <DEDUP_REMOVED lines=8> */
.L_x_4035:
[----:B------:R-:W-:Y:S05]  /*11d80*/  BSYNC.RECONVERGENT B0 ;  /* 0x0000000000007941 */ /* 0x000fea0003800200 */
.L_x_4034:
[----:B------:R-:W-:Y:S01]  /*11d90*/  ISETP.GE.U32.AND P4, PT, R23, UR10, PT ;  /* 0x0000000a17007c0c */ /* 0x000fe2000bf86070 */
[C---:B0-----:R-:W-:Y:S01]  /*11da0*/  VIADD R17, R0.reuse, 0x1f0 ;  /* 0x000001f000117836 */ /* 0x041fe20000000000 */
[----:B------:R-:W-:Y:S01]  /*11db0*/  SHF.R.S32.HI R22, RZ, 0x1f, R23 ;  /* 0x0000001fff167819 */ /* 0x000fe20000011417 */
        /* <DEDUP_REMOVED lines=9> */
[----:B-1234-:R-:W-:Y:S02]  /*11e50*/  SHF.R.S32.HI R28, RZ, 0x1f, R16 ;  /* 0x0000001fff1c7819 */ /* 0x01efe40000011410 */
[----:B------:R-:W-:-:S02]  /*11e60*/  SHF.R.S32.HI R29, RZ, 0x1f, R17 ;  /* 0x0000001fff1d7819 */ /* 0x000fc40000011411 */
[----:B------:R-:W-:Y:S02]  /*11e70*/  SHF.R.S32.HI R31, RZ, 0x1f, R21 ;  /* 0x0000001fff1f7819 */ /* 0x000fe40000011415 */
        /* <DEDUP_REMOVED lines=10> */
[----:B0-----:R-:W-:Y:S02]  /*11f20*/  IMAD R22, R22, UR12, RZ ;  /* 0x0000000c16167c24 */ /* 0x001fe4000f8e02ff */
[----:B------:R-:W-:-:S04]  /*11f30*/  IMAD.WIDE.U32 R24, R23, UR12, R24 ;  /* 0x0000000c17187c25 */ /* 0x000fc8000f8e0018 */
[----:B------:R-:W-:Y:S02]  /*11f40*/  IMAD R27, R23, UR13, R22 ;  /* 0x0000000d171b7c24 */ /* 0x000fe4000f8e0216 */
[----:B------:R-:W-:Y:S01]  /*11f50*/  FADD.FTZ R23, R3, -UR5 ;  /* 0x8000000503177e21 */ /* 0x000fe20008010000 */
[----:B-1----:R-:W-:Y:S01]  /*11f60*/  LEA R22, P4, R24, UR16, 0x2 ;  /* 0x0000001018167c11 */ /* 0x002fe2000f8810ff */
[----:B------:R-:W-:Y:S01]  /*11f70*/  FMUL.FTZ R3, R38, UR6 ;  /* 0x0000000626037c20 */ /* 0x000fe20008410000 */
[----:B------:R-:W-:Y:S02]  /*11f80*/  IMAD.IADD R27, R25, 0x1, R27 ;  /* 0x00000001191b7824 */ /* 0x000fe400078e021b */
[----:B------:R-:W-:Y:S01]  /*11f90*/  FMUL.FTZ R34, R23, UR6 ;  /* 0x0000000617227c20 */ /* 0x000fe20008410000 */
[----:B-----5:R-:W-:Y:S02]  /*11fa0*/  FFMA.FTZ R26, R12, R3, R14 ;  /* 0x000000030c1a7223 */ /* 0x020fe4000001000e */
[----:B------:R-:W-:Y:S01]  /*11fb0*/  LEA.HI.X R23, R24, UR17, R27, 0x2, P4 ;  /* 0x0000001118177c11 */ /* 0x000fe2000a0f141b */
[----:B------:R-:W-:-:S05]  /*11fc0*/  FFMA.FTZ R27, R13, R34, R15 ;  /* 0x000000220d1b7223 */ /* 0x000fca000001000f */
[----:B------:R0:W-:Y:S02]  /*11fd0*/  STG.E.64 desc[UR14][R22.64], R26 ;  /* 0x0000001a16007986 */ /* 0x0001e4000c101b0e */
.L_x_4037:
[----:B------:R-:W-:Y:S05]  /*11fe0*/  BSYNC.RECONVERGENT B0 ;  /* 0x0000000000007941 */ /* 0x000fea0003800200 */
.L_x_4036:
        /* <DEDUP_REMOVED lines=16> */
[----:B------:R-:W-:-:S04]  /*120f0*/  IADD3 R3, PT, PT, R23, R3, RZ ;  /* 0x0000000317037210 */ /* 0x000fc80007ffe0ff */
[----:B------:R-:W-:-:S05]  /*12100*/  LEA.HI.X R25, R22, UR17, R3, 0x2, P1 ;  /* 0x0000001116197c11 */ /* 0x000fca00088f1403 */
[----:B------:R1:W-:Y:S02]  /*12110*/  STG.E.64 desc[UR14][R24.64], R26 ;  /* 0x0000001a18007986 */ /* 0x0003e4000c101b0e */
.L_x_4039:
[----:B------:R-:W-:Y:S05]  /*12120*/  BSYNC.RECONVERGENT B0 ;  /* 0x0000000000007941 */ /* 0x000fea0003800200 */
.L_x_4038:
[----:B------:R-:W-:Y:S04]  /*12130*/  BSSY.RECONVERGENT B0, `(.L_x_4040) ;  /* 0x0000013000007945 */ /* 0x000fe80003800200 */
[----:B------:R-:W-:Y:S05]  /*12140*/  @P5 BRA `(.L_x_4041) ;  /* 0x0000000000445947 */ /* 0x000fea0003800000 */
[----:B------:R-:W2:Y:S01]  /*12150*/  LDCU.64 UR12, c[0x0][0x3e0] ;  /* 0x00007c00ff0c77ac */ /* 0x000ea20008000a00 */
[----:B0-----:R-:W-:Y:S01]  /*12160*/  MOV R23, R11 ;  /* 0x0000000b00177202 */ /* 0x001fe20000000f00 */
[----:B------:R-:W-:Y:S02]  /*12170*/  IMAD.MOV.U32 R22, RZ, RZ, R8 ;  /* 0x000000ffff167224 */ /* 0x000fe400078e0008 */
[----:B------:R-:W-:Y:S01]  /*12180*/  FADD.FTZ R20, R20, -UR5 ;  /* 0x8000000514147e21 */ /* 0x000fe20008010000 */
[----:B------:R-:W0:Y:S01]  /*12190*/  LDCU.64 UR16, c[0x0][0x380] ;  /* 0x00007000ff1077ac */ /* 0x000e220008000a00 */
[----:B------:R-:W-:Y:S01]  /*121a0*/  FADD.FTZ R5, R5, -UR5 ;  /* 0x8000000505057e21 */ /* 0x000fe20008010000 */
[----:B--2---:R-:W-:Y:S02]  /*121b0*/  IMAD R3, R28, UR12, RZ ;  /* 0x0000000c1c037c24 */ /* 0x004fe4000f8e02ff */
[----:B------:R-:W-:-:S04]  /*121c0*/  IMAD.WIDE.U32 R22, R16, UR12, R22 ;  /* 0x0000000c10167c25 */ /* 0x000fc8000f8e0016 */
[----:B-1----:R-:W-:Y:S01]  /*121d0*/  IMAD R25, R16, UR13, R3 ;  /* 0x0000000d10197c24 */ /* 0x002fe2000f8e0203 */
[----:B0-----:R-:W-:Y:S01]  /*121e0*/  LEA R4, P1, R22, UR16, 0x2 ;  /* 0x0000001016047c11 */ /* 0x001fe2000f8210ff */
[----:B------:R-:W-:Y:S01]  /*121f0*/  FMUL.FTZ R3, R20, UR6 ;  /* 0x0000000614037c20 */ /* 0x000fe20008410000 */
[----:B------:R-:W-:Y:S02]  /*12200*/  FMUL.FTZ R16, R5, UR6 ;  /* 0x0000000605107c20 */ /* 0x000fe40008410000 */
[----:B------:R-:W-:Y:S01]  /*12210*/  IADD3 R25, PT, PT, R23, R25, RZ ;  /* 0x0000001917197210 */ /* 0x000fe20007ffe0ff */
[----:B-----5:R-:W-:-:S03]  /*12220*/  FFMA.FTZ R24, R12, R3, R14 ;  /* 0x000000030c187223 */ /* 0x020fc6000001000e */
[----:B------:R-:W-:Y:S01]  /*12230*/  LEA.HI.X R5, R22, UR17, R25, 0x2, P1 ;  /* 0x0000001116057c11 */ /* 0x000fe200088f1419 */
[----:B------:R-:W-:-:S05]  /*12240*/  FFMA.FTZ R25, R13, R16, R15 ;  /* 0x000000100d197223 */ /* 0x000fca000001000f */
[----:B------:R2:W-:Y:S02]  /*12250*/  STG.E.64 desc[UR14][R4.64], R24 ;  /* 0x0000001804007986 */ /* 0x0005e4000c101b0e */
.L_x_4041:
[----:B------:R-:W-:Y:S05]  /*12260*/  BSYNC.RECONVERGENT B0 ;  /* 0x0000000000007941 */ /* 0x000fea0003800200 */
.L_x_4040:
[----:B------:R-:W-:Y:S04]  /*12270*/  BSSY.RECONVERGENT B0, `(.L_x_4042) ;  /* 0x0000013000007945 */ /* 0x000fe80003800200 */
[----:B------:R-:W-:Y:S05]  /*12280*/  @P2 BRA `(.L_x_4043) ;  /* 0x0000000000442947 */ /* 0x000fea0003800000 */
[----:B------:R-:W3:Y:S01]  /*12290*/  LDCU.64 UR12, c[0x0][0x3e0] ;  /* 0x00007c00ff0c77ac */ /* 0x000ee20008000a00 */
[----:B--2---:R-:W-:Y:S01]  /*122a0*/  MOV R4, R8 ;  /* 0x0000000800047202 */ /* 0x004fe20000000f00 */
[----:B------:R-:W-:Y:S02]  /*122b0*/  IMAD.MOV.U32 R5, RZ, RZ, R11 ;  /* 0x000000ffff057224 */ /* 0x000fe400078e000b */
[----:B------:R-:W-:Y:S01]  /*122c0*/  FADD.FTZ R19, R19, -UR5 ;  /* 0x8000000513137e21 */ /* 0x000fe20008010000 */
[----:B------:R-:W2:Y:S01]  /*122d0*/  LDCU.64 UR16, c[0x0][0x380] ;  /* 0x00007000ff1077ac */ /* 0x000ea20008000a00 */
[----:B------:R-:W-:Y:S02]  /*122e0*/  FADD.FTZ R6, R6, -UR5 ;  /* 0x8000000506067e21 */ /* 0x000fe40008010000 */
[----:B------:R-:W-:Y:S02]  /*122f0*/  FMUL.FTZ R19, R19, UR6 ;  /* 0x0000000613137c20 */ /* 0x000fe40008410000 */
[----:B------:R-:W-:-:S02]  /*12300*/  FMUL.FTZ R6, R6, UR6 ;  /* 0x0000000606067c20 */ /* 0x000fc40008410000 */
[----:B0----5:R-:W-:Y:S02]  /*12310*/  FFMA.FTZ R22, R12, R19, R14 ;  /* 0x000000130c167223 */ /* 0x021fe4000001000e */
[----:B------:R-:W-:Y:S01]  /*12320*/  FFMA.FTZ R23, R13, R6, R15 ;  /* 0x000000060d177223 */ /* 0x000fe2000001000f */
[----:B---3--:R-:W-:Y:S02]  /*12330*/  IMAD R16, R29, UR12, RZ ;  /* 0x0000000c1d107c24 */ /* 0x008fe4000f8e02ff */
[----:B------:R-:W-:-:S04]  /*12340*/  IMAD.WIDE.U32 R4, R17, UR12, R4 ;  /* 0x0000000c11047c25 */ /* 0x000fc8000f8e0004 */
[----:B------:R-:W-:Y:S01]  /*12350*/  IMAD R17, R17, UR13, R16 ;  /* 0x0000000d11117c24 */ /* 0x000fe2000f8e0210 */
[----:B--2---:R-:W-:-:S04]  /*12360*/  LEA R16, P1, R4, UR16, 0x2 ;  /* 0x0000001004107c11 */ /* 0x004fc8000f8210ff */
[----:B------:R-:W-:-:S04]  /*12370*/  IADD3 R17, PT, PT, R5, R17, RZ ;  /* 0x0000001105117210 */ /* 0x000fc80007ffe0ff */
[----:B------:R-:W-:-:S05]  /*12380*/  LEA.HI.X R17, R4, UR17, R17, 0x2, P1 ;  /* 0x0000001104117c11 */ /* 0x000fca00088f1411 */
[----:B------:R3:W-:Y:S02]  /*12390*/  STG.E.64 desc[UR14][R16.64], R22 ;  /* 0x0000001610007986 */ /* 0x0007e4000c101b0e */
.L_x_4043:
[----:B------:R-:W-:Y:S05]  /*123a0*/  BSYNC.RECONVERGENT B0 ;  /* 0x0000000000007941 */ /* 0x000fea0003800200 */
.L_x_4042:
[----:B------:R-:W-:Y:S04]  /*123b0*/  BSSY.RECONVERGENT B0, `(.L_x_3917) ;  /* 0x0000012000007945 */ /* 0x000fe80003800200 */
[----:B------:R-:W-:Y:S05]  /*123c0*/  @P3 BRA `(.L_x_4044) ;  /* 0x0000000000403947 */ /* 0x000fea0003800000 */
[----:B------:R-:W2:Y:S01]  /*123d0*/  LDCU.64 UR10, c[0x0][0x3e0] ;  /* 0x00007c00ff0a77ac */ /* 0x000ea20008000a00 */
[----:B------:R-:W-:Y:S01]  /*123e0*/  MOV R9, R11 ;  /* 0x0000000b00097202 */ /* 0x000fe20000000f00 */
[----:B------:R-:W-:Y:S01]  /*123f0*/  FADD.FTZ R18, R18, -UR5 ;  /* 0x8000000512127e21 */ /* 0x000fe20008010000 */
[----:B------:R-:W-:Y:S01]  /*12400*/  FADD.FTZ R7, R7, -UR5 ;  /* 0x8000000507077e21 */ /* 0x000fe20008010000 */
[----:B------:R-:W4:Y:S02]  /*12410*/  LDCU.64 UR12, c[0x0][0x380] ;  /* 0x00007000ff0c77ac */ /* 0x000f240008000a00 */
[----:B------:R-:W-:Y:S01]  /*12420*/  FMUL.FTZ R3, R18, UR6 ;  /* 0x0000000612037c20 */ /* 0x000fe20008410000 */
[----:B------:R-:W-:-:S03]  /*12430*/  FMUL.FTZ R6, R7, UR6 ;  /* 0x0000000607067c20 */ /* 0x000fc60008410000 */
[----:B-----5:R-:W-:Y:S01]  /*12440*/  FFMA.FTZ R12, R12, R3, R14 ;  /* 0x000000030c0c7223 */ /* 0x020fe2000001000e */
[----:B------:R-:W-:Y:S01]  /*12450*/  FFMA.FTZ R13, R13, R6, R15 ;  /* 0x000000060d0d7223 */ /* 0x000fe2000001000f */
[----:B--2---:R-:W-:Y:S02]  /*12460*/  IMAD R4, R31, UR10, RZ ;  /* 0x0000000a1f047c24 */ /* 0x004fe4000f8e02ff */
[----:B------:R-:W-:-:S04]  /*12470*/  IMAD.WIDE.U32 R8, R21, UR10, R8 ;  /* 0x0000000a15087c25 */ /* 0x000fc8000f8e0008 */
[----:B------:R-:W-:Y:S01]  /*12480*/  IMAD R21, R21, UR11, R4 ;  /* 0x0000000b15157c24 */ /* 0x000fe2000f8e0204 */
[----:B----4-:R-:W-:-:S04]  /*12490*/  LEA R4, P1, R8, UR12, 0x2 ;  /* 0x0000000c08047c11 */ /* 0x010fc8000f8210ff */
[----:B------:R-:W-:-:S04]  /*124a0*/  IADD3 R21, PT, PT, R9, R21, RZ ;  /* 0x0000001509157210 */ /* 0x000fc80007ffe0ff */
[----:B------:R-:W-:-:S05]  /*124b0*/  LEA.HI.X R5, R8, UR13, R21, 0x2, P1 ;  /* 0x0000000d08057c11 */ /* 0x000fca00088f1415 */
[----:B------:R4:W-:Y:S02]  /*124c0*/  STG.E.64 desc[UR14][R4.64], R12 ;  /* 0x0000000c04007986 */ /* 0x0009e4000c101b0e */
.L_x_4044:
[----:B------:R-:W-:Y:S05]  /*124d0*/  BSYNC.RECONVERGENT B0 ;  /* 0x0000000000007941 */ /* 0x000fea0003800200 */
.L_x_3917:
[----:B------:R-:W0:Y:S01]  /*124e0*/  LDCU UR5, c[0x0][0x374] ;  /* 0x00006e80ff0577ac */ /* 0x000e220008000800 */
[----:B------:R-:W1:Y:S01]  /*124f0*/  LDCU UR6, c[0x0][0x3f8] ;  /* 0x00007f00ff0677ac */ /* 0x000e620008000800 */
[----:B------:R-:W1:Y:S01]  /*12500*/  LDCU UR7, c[0x0][0x3c8] ;  /* 0x00007900ff0777ac */ /* 0x000e620008000800 */
[----:B------:R-:W-:Y:S02]  /*12510*/  UIADD3 UR4, UPT, UPT, UR4, 0x1, URZ ;  /* 0x0000000104047890 */ /* 0x000fe4000fffe0ff */
[----:B0-----:R-:W-:Y:S02]  /*12520*/  UIADD3 UR9, UPT, UPT, UR5, UR9, URZ ;  /* 0x0000000905097290 */ /* 0x001fe4000fffe0ff */
[----:B-1----:R-:W-:-:S04]  /*12530*/  UIMAD UR6, UR6, UR7, URZ ;  /* 0x00000007060672a4 */ /* 0x002fc8000f8e02ff */
[----:B------:R-:W-:-:S09]  /*12540*/  UISETP.GE.AND UP0, UPT, UR9, UR6, UPT ;  /* 0x000000060900728c */ /* 0x000fd2000bf06270 */
[----:B------:R-:W-:Y:S05]  /*12550*/  BRA.U !UP0, `(.L_x_4045) ;  /* 0xfffffedd083c7547 */ /* 0x000fea000b83ffff */
[----:B------:R-:W-:Y:S05]  /*12560*/  EXIT ;  /* 0x000000000000794d */ /* 0x000fea0003800000 */
.L_x_4046:
        /* <DEDUP_REMOVED lines=9> */
.L_x_4943:


//--------------------- .text._Z35group_norm_nhwc_fwd_one_pass_kernelI11Fp32IOBf16WLi64ELi160ELi640EEv26Group_norm_nhwc_fwd_params --------------------------
	.section	.text._Z35group_norm_nhwc_fwd_one_pass_kernelI11Fp32IOBf16WLi64ELi160ELi640EEv26Group_norm_nhwc_fwd_params,"ax",@progbits
	.align	128
        .global         _Z35group_norm_nhwc_fwd_one_pass_kernelI11Fp32IOBf16WLi64ELi160ELi640EEv26Group_norm_nhwc_fwd_params
        .type           _Z35group_norm_nhwc_fwd_one_pass_kernelI11Fp32IOBf16WLi64ELi160ELi640EEv26Group_norm_nhwc_fwd_params,@function
        .size           _Z35group_norm_nhwc_fwd_one_pass_kernelI11Fp32IOBf16WLi64ELi160ELi640EEv26Group_norm_nhwc_fwd_params,(.L_x_4944 - _Z35group_norm_nhwc_fwd_one_pass_kernelI11Fp32IOBf16WLi64ELi160ELi640EEv26Group_norm_nhwc_fwd_params)
        .other          _Z35group_norm_nhwc_fwd_one_pass_kernelI11Fp32IOBf16WLi64ELi160ELi640EEv26Group_norm_nhwc_fwd_params,@"STO_CUDA_ENTRY STV_DEFAULT"
_Z35group_norm_nhwc_fwd_one_pass_kernelI11Fp32IOBf16WLi64ELi160ELi640EEv26Group_norm_nhwc_fwd_params:
.text._Z35group_norm_nhwc_fwd_one_pass_kernelI11Fp32IOBf16WLi64ELi160ELi640EEv26Group_norm_nhwc_fwd_params:
        /* <DEDUP_REMOVED lines=46> */
.L_x_4090:
[----:B0-----:R-:W0:Y:S01]  /*02e0*/  LDCU UR5, c[0x0][0x3f8] ;  /* 0x00007f00ff0577ac */ /* 0x001e220008000800 */
[----:B-1234-:R-:W-:Y:S02]  /*02f0*/  IABS R8, UR7 ;  /* 0x0000000700087c13 */ /* 0x01efe40008000000 */
[----:B------:R-:W-:Y:S01]  /*0300*/  SHF.R.S32.HI R10, RZ, 0x1f, R42 ;  /* 0x0000001fff0a7819 */ /* 0x000fe2000001142a */
[----:B------:R-:W1:Y:S01]  /*0310*/  LDCU.64 UR12, c[0x0][0x3f0] ;  /* 0x00007e00ff0c77ac */ /* 0x000e620008000a00 */
[----:B------:R-:W-:Y:S02]  /*0320*/  SHF.R.S32.HI R16, RZ, 0x1f, R39 ;  /* 0x0000001fff107819 */ /* 0x000fe40000011427 */
[----:B------:R-:W-:Y:S02]  /*0330*/  SHF.R.S32.HI R18, RZ, 0x1f, R38 ;  /* 0x0000001fff127819 */ /* 0x000fe40000011426 */
[----:B------:R-:W-:Y:S02]  /*0340*/  SHF.R.S32.HI R22, RZ, 0x1f, R37 ;  /* 0x0000001fff167819 */ /* 0x000fe40000011425 */
        /* <DEDUP_REMOVED lines=236> */
.L_x_4048:
[----:B------:R-:W-:Y:S05]  /*1210*/  BSYNC.RECONVERGENT B0 ;  /* 0x0000000000007941 */ /* 0x000fea0003800200 */
.L_x_4047:
        /* <DEDUP_REMOVED lines=56> */
.L_x_4050:
[----:B------:R-:W-:Y:S05]  /*15a0*/  BSYNC.RECONVERGENT B0 ;  /* 0x0000000000007941 */ /* 0x000fea0003800200 */
.L_x_4049:
        /* <DEDUP_REMOVED lines=33> */
.L_x_4053:
[----:B------:R-:W2:Y:S04]  /*17c0*/  LDG.E.STRONG.GPU R23, desc[UR16][R20.64] ;  /* 0x0000001014177981 */ /* 0x000ea8000c1ef900 */
[----:B--2---:R-:W-:Y:S01]  /*17d0*/  CCTL.IVALL ;  /* 0x00000000ff00798f */ /* 0x004fe20002000000 */
[----:B------:R-:W-:Y:S05]  /*17e0*/  YIELD ;  /* 0x0000000000007946 */ /* 0x000fea0003800000 */
[----:B------:R-:W-:-:S13]  /*17f0*/  ISETP.NE.AND P4, PT, R23, R22, PT ;  /* 0x000000161700720c */ /* 0x000fda0003f85270 */
[----:B------:R-:W-:Y:S05]  /*1800*/  @P4 BRA `(.L_x_4053) ;  /* 0xfffffffc00ec4947 */ /* 0x000fea000383ffff */
.L_x_4052:
        /* <DEDUP_REMOVED lines=15> */
.L_x_4055:
        /* <DEDUP_REMOVED lines=91> */
.L_x_4054:
        /* <DEDUP_REMOVED lines=52> */
.L_x_4056:
        /* <DEDUP_REMOVED lines=28> */
.L_x_4057:
        /* <DEDUP_REMOVED lines=13> */
.L_x_4058:
[----:B------:R-:W-:Y:S05]  /*2480*/  BSYNC.RECONVERGENT B0 ;  /* 0x0000000000007941 */ /* 0x000fea0003800200 */
.L_x_4051:
        /* <DEDUP_REMOVED lines=17> */
[----:B---3--:R-:W-:-:S05]  /*25a0*/  IMAD.WIDE R22, R22, 0x2, R26 ;  /* 0x0000000216167825 */ /* 0x008fca00078e021a */
[----:B------:R-:W2:Y:S04]  /*25b0*/  LDG.E.U16 R24, desc[UR16][R22.64] ;  /* 0x0000001016187981 */ /* 0x000ea8000c1e1500 */
[----:B------:R-:W3:Y:S04]  /*25c0*/  LDG.E.U16 R25, desc[UR16][R20.64] ;  /* 0x0000001014197981 */ /* 0x000ee8000c1e1500 */
[----:B------:R1:W4:Y:S04]  /*25d0*/  LDG.E.U16 R26, desc[UR16][R20.64+0x2] ;  /* 0x00000210141a7981 */ /* 0x000328000c1e1500 */
[----:B------:R2:W5:Y:S04]  /*25e0*/  LDG.E.U16 R23, desc[UR16][R22.64+0x2] ;  /* 0x0000021016177981 */ /* 0x000568000c1e1500 */
[----:B-1----:R-:W1:Y:S02]  /*25f0*/  LDS.64 R20, [UR5+0xc0] ;  /* 0x0000c005ff147984 */ /* 0x002e640008000a00 */
[----:B-1----:R-:W-:-:S05]  /*2600*/  FMUL.FTZ R20, R20, UR10 ;  /* 0x0000000a14147c20 */ /* 0x002fca0008410000 */
[----:B------:R-:W-:-:S13]  /*2610*/  R2UR UR5, R20 ;  /* 0x00000000140572ca */ /* 0x000fda00000e0000 */
[----:B------:R-:W-:-:S05]  /*2620*/  MOV R20, UR5 ;  /* 0x0000000500147c02 */ /* 0x000fca0008000f00 */
[----:B------:R-:W-:-:S04]  /*2630*/  FMUL.FTZ R20, R20, UR5 ;  /* 0x0000000514147c20 */ /* 0x000fc80008410000 */
[----:B------:R-:W-:Y:S01]  /*2640*/  FFMA.FTZ R27, R21, UR10, -R20 ;  /* 0x0000000a151b7c23 */ /* 0x000fe20008010814 */
[----:B------:R-:W1:Y:S04]  /*2650*/  LDCU.U8 UR10, c[0x0][0x3fc] ;  /* 0x00007f80ff0a77ac */ /* 0x000e680008000000 */
[----:B------:R-:W-:-:S13]  /*2660*/  FSETP.GTU.FTZ.AND P2, PT, R27, RZ, PT ;  /* 0x000000ff1b00720b */ /* 0x000fda0003f5c000 */
[----:B------:R-:W-:-:S05]  /*2670*/  VOTEU.ANY UP0, P2 ;  /* 0x0000000000ff7886 */ /* 0x000fca0001000100 */
[----:B------:R-:W0:Y:S01]  /*2680*/  @UP0 LDCU UR8, c[0x0][0x3a8] ;  /* 0x00007500ff0807ac */ /* 0x000e220008000800 */
[----:B------:R-:W-:-:S13]  /*2690*/  PLOP3.LUT P2, PT, PT, PT, UP0, 0x80, 0x8 ;  /* 0x000000000008781c */ /* 0x000fda0003f4f008 */
[----:B0-----:R-:W-:-:S06]  /*26a0*/  @P2 FADD.FTZ R27, R27, UR8 ;  /* 0x000000081b1b2e21 */ /* 0x001fcc0008010000 */
[----:B------:R-:W0:Y:S01]  /*26b0*/  @P2 MUFU.RSQ R27, R27 ;  /* 0x0000001b001b2308 */ /* 0x000e220000001400 */
[----:B-1----:R-:W-:Y:S01]  /*26c0*/  UISETP.NE.AND UP1, UPT, UR10, URZ, UPT ;  /* 0x000000ff0a00728c */ /* 0x002fe2000bf25270 */
[----:B------:R-:W-:Y:S01]  /*26d0*/  BSSY.RECONVERGENT B0, `(.L_x_4059) ;  /* 0x00001be000007945 */ /* 0x000fe20003800200 */
[----:B------:R-:W-:Y:S01]  /*26e0*/  UMOV UR8, 0x3f800000 ;  /* 0x3f80000000087882 */ /* 0x000fe20000000000 */
        /* <DEDUP_REMOVED lines=27> */
[----:B-1----:R-:W-:Y:S02]  /*28a0*/  LEA R12, P2, R24, UR10, 0x2 ;  /* 0x0000000a180c7c11 */ /* 0x002fe4000f8410ff */
[----:B------:R-:W-:Y:S01]  /*28b0*/  IADD3 R13, PT, PT, R25, R32, RZ ;  /* 0x00000020190d7210 */ /* 0x000fe20007ffe0ff */
[----:B------:R-:W-:Y:S01]  /*28c0*/  FMUL.FTZ R26, R26, UR8 ;  /* 0x000000081a1a7c20 */ /* 0x000fe20008410000 */
[----:B------:R-:W-:Y:S02]  /*28d0*/  FMUL.FTZ R25, R27, UR8 ;  /* 0x000000081b197c20 */ /* 0x000fe40008410000 */
[----:B------:R-:W-:Y:S01]  /*28e0*/  LEA.HI.X R13, R24, UR11, R13, 0x2, P2 ;  /* 0x0000000b180d7c11 */ /* 0x000fe200090f140d */
[----:B------:R-:W-:Y:S01]  /*28f0*/  FFMA.FTZ R24, R20, R26, R22 ;  /* 0x0000001a14187223 */ /* 0x000fe20000010016 */
[----:B------:R-:W-:-:S05]  /*2900*/  FFMA.FTZ R25, R21, R25, R23 ;  /* 0x0000001915197223 */ /* 0x000fca0000010017 */
[----:B------:R0:W-:Y:S02]  /*2910*/  STG.E.64 desc[UR16][R12.64], R24 ;  /* 0x000000180c007986 */ /* 0x0001e4000c101b10 */
.L_x_4062:
[----:B------:R-:W-:Y:S05]  /*2920*/  BSYNC.RECONVERGENT B1 ;  /* 0x0000000000017941 */ /* 0x000fea0003800200 */
.L_x_4061:
        /* <DEDUP_REMOVED lines=13> */
[----:B0-----:R-:W-:-:S04]  /*2a00*/  LEA R6, P2, R12, UR18, 0x2 ;  /* 0x000000120c067c11 */ /* 0x001fc8000f8410ff */
[----:B------:R-:W-:Y:S01]  /*2a10*/  IADD3 R13, PT, PT, R13, R24, RZ ;  /* 0x000000180d0d7210 */ /* 0x000fe20007ffe0ff */
[----:B------:R-:W-:Y:S01]  /*2a20*/  FFMA.FTZ R24, R20, R25, R22 ;  /* 0x0000001914187223 */ /* 0x000fe20000010016 */
[----:B------:R-:W-:Y:S02]  /*2a30*/  FFMA.FTZ R25, R21, R26, R23 ;  /* 0x0000001a15197223 */ /* 0x000fe40000010017 */
[----:B------:R-:W-:-:S05]  /*2a40*/  LEA.HI.X R7, R12, UR19, R13, 0x2, P2 ;  /* 0x000000130c077c11 */ /* 0x000fca00090f140d */
[----:B------:R1:W-:Y:S02]  /*2a50*/  STG.E.64 desc[UR16][R6.64], R24 ;  /* 0x0000001806007986 */ /* 0x0003e4000c101b10 */
.L_x_4064:
[----:B------:R-:W-:Y:S05]  /*2a60*/  BSYNC.RECONVERGENT B1 ;  /* 0x0000000000017941 */ /* 0x000fea0003800200 */
.L_x_4063:
[----:B-1----:R-:W-:Y:S01]  /*2a70*/  SHF.R.S32.HI R6, RZ, 0x1f, R39 ;  /* 0x0000001fff067819 */ /* 0x002fe20000011427 */
[----:B------:R-:W-:Y:S01]  /*2a80*/  BSSY.RECONVERGENT B1, `(.L_x_4065) ;  /* 0x000001f000017945 */ /* 0x000fe20003800200 */
[----:B------:R-:W-:Y:S02]  /*2a90*/  ISETP.GE.U32.AND P6, PT, R37, UR12, PT ;  /* 0x0000000c25007c0c */ /* 0x000fe4000bfc6070 */
[----:B------:R-:W-:Y:S02]  /*2aa0*/  ISETP.GE.AND.EX P5, PT, R6, UR13, PT, P5 ;  /* 0x0000000d06007c0c */ /* 0x000fe4000bfa6350 */
[----:B------:R-:W-:Y:S02]  /*2ab0*/  ISETP.GE.U32.AND P2, PT, R36, UR12, PT ;  /* 0x0000000c24007c0c */ /* 0x000fe4000bf46070 */
[----:B------:R-:W-:Y:S02]  /*2ac0*/  ISETP.GE.U32.AND P3, PT, R31, UR12, PT ;  /* 0x0000000c1f007c0c */ /* 0x000fe4000bf66070 */
[----:B------:R-:W-:-:S02]  /*2ad0*/  SHF.R.S32.HI R26, RZ, 0x1f, R38 ;  /* 0x0000001fff1a7819 */ /* 0x000fc40000011426 */
[----:B0-----:R-:W-:Y:S02]  /*2ae0*/  SHF.R.S32.HI R25, RZ, 0x1f, R37 ;  /* 0x0000001fff197819 */ /* 0x001fe40000011425 */
        /* <DEDUP_REMOVED lines=13> */
[----:B------:R-:W-:Y:S01]  /*2bc0*/  FMUL.FTZ R24, R9, UR8 ;  /* 0x0000000809187c20 */ /* 0x000fe20008410000 */
[----:B0-----:R-:W-:Y:S01]  /*2bd0*/  IMAD R12, R6, UR10, RZ ;  /* 0x0000000a060c7c24 */ /* 0x001fe2000f8e02ff */
[----:B------:R-:W-:-:S03]  /*2be0*/  MOV R6, R2 ;  /* 0x0000000200067202 */ /* 0x000fc60000000f00 */
[C---:B------:R-:W-:Y:S02]  /*2bf0*/  IMAD R12, R39.reuse, UR11, R12 ;  /* 0x0000000b270c7c24 */ /* 0x040fe4000f8e020c */
[----:B------:R-:W-:-:S03]  /*2c00*/  IMAD.WIDE.U32 R6, R39, UR10, R6 ;  /* 0x0000000a27067c25 */ /* 0x000fc6000f8e0006 */
[----:B-1----:R-:W-:Y:S02]  /*2c10*/  LEA R8, P5, R6, UR18, 0x2 ;  /* 0x0000001206087c11 */ /* 0x002fe4000f8a10ff */
[----:B------:R-:W-:Y:S01]  /*2c20*/  IADD3 R7, PT, PT, R7, R12, RZ ;  /* 0x0000000c07077210 */ /* 0x000fe20007ffe0ff */
[----:B------:R-:W-:Y:S01]  /*2c30*/  FFMA.FTZ R12, R20, R13, R22 ;  /* 0x0000000d140c7223 */ /* 0x000fe20000010016 */
[----:B------:R-:W-:Y:S02]  /*2c40*/  FFMA.FTZ R13, R21, R24, R23 ;  /* 0x00000018150d7223 */ /* 0x000fe40000010017 */
[----:B------:R-:W-:-:S05]  /*2c50*/  LEA.HI.X R9, R6, UR19, R7, 0x2, P5 ;  /* 0x0000001306097c11 */ /* 0x000fca000a8f1407 */
[----:B------:R0:W-:Y:S02]  /*2c60*/  STG.E.64 desc[UR16][R8.64], R12 ;  /* 0x0000000c08007986 */ /* 0x0001e4000c101b10 */
.L_x_4066:
[----:B------:R-:W-:Y:S05]  /*2c70*/  BSYNC.RECONVERGENT B1 ;  /* 0x0000000000017941 */ /* 0x000fea0003800200 */
.L_x_4065:
[----:B------:R-:W-:Y:S04]  /*2c80*/  BSSY.RECONVERGENT B1, `(.L_x_4067) ;  /* 0x0000013000017945 */ /* 0x000fe80003800200 */
[----:B------:R-:W-:Y:S05]  /*2c90*/  @P1 BRA `(.L_x_4068) ;  /* 0x0000000000441947 */ /* 0x000fea0003800000 */
[----:B------:R-:W1:Y:S01]  /*2ca0*/  LDCU.64 UR10, c[0x0][0x3e0] ;  /* 0x00007c00ff0a77ac */ /* 0x000e620008000a00 */
[----:B------:R-:W-:Y:S01]  /*2cb0*/  MOV R6, R2 ;  /* 0x0000000200067202 */ /* 0x000fe20000000f00 */
[----:B------:R-:W-:Y:S01]  /*2cc0*/  FADD.FTZ R10, R10, -UR5 ;  /* 0x800000050a0a7e21 */ /* 0x000fe20008010000 */
[----:B------:R-:W-:Y:S01]  /*2cd0*/  MOV R7, R5 ;  /* 0x0000000500077202 */ /* 0x000fe20000000f00 */
[----:B------:R-:W2:Y:S01]  /*2ce0*/  LDCU.64 UR18, c[0x0][0x380] ;  /* 0x00007000ff1277ac */ /* 0x000ea20008000a00 */
[----:B------:R-:W-:-:S04]  /*2cf0*/  FADD.FTZ R11, R11, -UR5 ;  /* 0x800000050b0b7e21 */ /* 0x000fc80008010000 */
[----:B0-----:R-:W-:-:S04]  /*2d00*/  FMUL.FTZ R12, R11, UR8 ;  /* 0x000000080b0c7c20 */ /* 0x001fc80008410000 */
[----:B------:R-:W-:Y:S01]  /*2d10*/  FFMA.FTZ R11, R21, R12, R23 ;  /* 0x0000000c150b7223 */ /* 0x000fe20000010017 */
[----:B-1----:R-:W-:Y:S02]  /*2d20*/  IMAD R9, R26, UR10, RZ ;  /* 0x0000000a1a097c24 */ /* 0x002fe4000f8e02ff */
[----:B------:R-:W-:-:S04]  /*2d30*/  IMAD.WIDE.U32 R6, R38, UR10, R6 ;  /* 0x0000000a26067c25 */ /* 0x000fc8000f8e0006 */
[----:B------:R-:W-:Y:S02]  /*2d40*/  IMAD R13, R38, UR11, R9 ;  /* 0x0000000b260d7c24 */ /* 0x000fe4000f8e0209 */
[----:B------:R-:W-:Y:S01]  /*2d50*/  FMUL.FTZ R9, R10, UR8 ;  /* 0x000000080a097c20 */ /* 0x000fe20008410000 */
[----:B--2---:R-:W-:Y:S02]  /*2d60*/  LEA R8, P1, R6, UR18, 0x2 ;  /* 0x0000001206087c11 */ /* 0x004fe4000f8210ff */
[----:B------:R-:W-:Y:S01]  /*2d70*/  IADD3 R13, PT, PT, R7, R13, RZ ;  /* 0x0000000d070d7210 */ /* 0x000fe20007ffe0ff */
[----:B------:R-:W-:-:S03]  /*2d80*/  FFMA.FTZ R10, R20, R9, R22 ;  /* 0x00000009140a7223 */ /* 0x000fc60000010016 */
[----:B------:R-:W-:-:S05]  /*2d90*/  LEA.HI.X R9, R6, UR19, R13, 0x2, P1 ;  /* 0x0000001306097c11 */ /* 0x000fca00088f140d */
[----:B------:R1:W-:Y:S02]  /*2da0*/  STG.E.64 desc[UR16][R8.64], R10 ;  /* 0x0000000a08007986 */ /* 0x0003e4000c101b10 */
.L_x_4068:
[----:B------:R-:W-:Y:S05]  /*2db0*/  BSYNC.RECONVERGENT B1 ;  /* 0x0000000000017941 */ /* 0x000fea0003800200 */
.L_x_4067:
        /* <DEDUP_REMOVED lines=10> */
[----:B------:R-:W-:Y:S01]  /*2e60*/  FFMA.FTZ R10, R20, R9, R22 ;  /* 0x00000009140a7223 */ /* 0x000fe20000010016 */
[----:B--2---:R-:W-:Y:S02]  /*2e70*/  IMAD R8, R25, UR10, RZ ;  /* 0x0000000a19087c24 */ /* 0x004fe4000f8e02ff */
[----:B------:R-:W-:-:S04]  /*2e80*/  IMAD.WIDE.U32 R6, R37, UR10, R6 ;  /* 0x0000000a25067c25 */ /* 0x000fc8000f8e0006 */
[----:B------:R-:W-:Y:S01]  /*2e90*/  IMAD R11, R37, UR11, R8 ;  /* 0x0000000b250b7c24 */ /* 0x000fe2000f8e0208 */
[----:B---3--:R-:W-:-:S04]  /*2ea0*/  LEA R8, P1, R6, UR18, 0x2 ;  /* 0x0000001206087c11 */ /* 0x008fc8000f8210ff */
[----:B------:R-:W-:-:S04]  /*2eb0*/  IADD3 R11, PT, PT, R7, R11, RZ ;  /* 0x0000000b070b7210 */ /* 0x000fc80007ffe0ff */
[----:B------:R-:W-:Y:S01]  /*2ec0*/  LEA.HI.X R9, R6, UR19, R11, 0x2, P1 ;  /* 0x0000001306097c11 */ /* 0x000fe200088f140b */
[----:B------:R-:W-:-:S05]  /*2ed0*/  FFMA.FTZ R11, R21, R12, R23 ;  /* 0x0000000c150b7223 */ /* 0x000fca0000010017 */
[----:B------:R2:W-:Y:S02]  /*2ee0*/  STG.E.64 desc[UR16][R8.64], R10 ;  /* 0x0000000a08007986 */ /* 0x0005e4000c101b10 */
.L_x_4070:
[----:B------:R-:W-:Y:S05]  /*2ef0*/  BSYNC.RECONVERGENT B1 ;  /* 0x0000000000017941 */ /* 0x000fea0003800200 */
.L_x_4069:
[----:B------:R-:W-:Y:S04]  /*2f00*/  BSSY.RECONVERGENT B1, `(.L_x_4071) ;  /* 0x0000013000017945 */ /* 0x000fe80003800200 */
[----:B------:R-:W-:Y:S05]  /*2f10*/  @P2 BRA `(.L_x_4072) ;  /* 0x0000000000442947 */ /* 0x000fea0003800000 */
[----:B------:R-:W1:Y:S01]  /*2f20*/  LDCU.64 UR10, c[0x0][0x3e0] ;  /* 0x00007c00ff0a77ac */ /* 0x000e620008000a00 */
[----:B------:R-:W-:Y:S01]  /*2f30*/  MOV R6, R2 ;  /* 0x0000000200067202 */ /* 0x000fe20000000f00 */
[----:B------:R-:W-:Y:S01]  /*2f40*/  FADD.FTZ R16, R16, -UR5 ;  /* 0x8000000510107e21 */ /* 0x000fe20008010000 */
[----:B------:R-:W-:Y:S01]  /*2f50*/  MOV R7, R5 ;  /* 0x0000000500077202 */ /* 0x000fe20000000f00 */
[----:B------:R-:W3:Y:S01]  /*2f60*/  LDCU.64 UR18, c[0x0][0x380] ;  /* 0x00007000ff1277ac */ /* 0x000ee20008000a00 */
[----:B------:R-:W-:-:S04]  /*2f70*/  FADD.FTZ R17, R17, -UR5 ;  /* 0x8000000511117e21 */ /* 0x000fc80008010000 */
[----:B0-----:R-:W-:Y:S01]  /*2f80*/  FMUL.FTZ R12, R17, UR8 ;  /* 0x00000008110c7c20 */ /* 0x001fe20008410000 */
[----:B-12---:R-:W-:Y:S02]  /*2f90*/  IMAD R9, R45, UR10, RZ ;  /* 0x0000000a2d097c24 */ /* 0x006fe4000f8e02ff */
[----:B------:R-:W-:-:S04]  /*2fa0*/  IMAD.WIDE.U32 R6, R36, UR10, R6 ;  /* 0x0000000a24067c25 */ /* 0x000fc8000f8e0006 */
[----:B------:R-:W-:Y:S02]  /*2fb0*/  IMAD R11, R36, UR11, R9 ;  /* 0x0000000b240b7c24 */ /* 0x000fe4000f8e0209 */
[----:B------:R-:W-:Y:S01]  /*2fc0*/  FMUL.FTZ R9, R16, UR8 ;  /* 0x0000000810097c20 */ /* 0x000fe20008410000 */
[----:B---3--:R-:W-:Y:S02]  /*2fd0*/  LEA R8, P1, R6, UR18, 0x2 ;  /* 0x0000001206087c11 */ /* 0x008fe4000f8210ff */
[----:B------:R-:W-:Y:S01]  /*2fe0*/  IADD3 R11, PT, PT, R7, R11, RZ ;  /* 0x0000000b070b7210 */ /* 0x000fe20007ffe0ff */
[----:B------:R-:W-:-:S03]  /*2ff0*/  FFMA.FTZ R10, R20, R9, R22 ;  /* 0x00000009140a7223 */ /* 0x000fc60000010016 */
[----:B------:R-:W-:Y:S01]  /*3000*/  LEA.HI.X R9, R6, UR19, R11, 0x2, P1 ;  /* 0x0000001306097c11 */ /* 0x000fe200088f140b */
[----:B------:R-:W-:-:S05]  /*3010*/  FFMA.FTZ R11, R21, R12, R23 ;  /* 0x0000000c150b7223 */ /* 0x000fca0000010017 */
[----:B------:R3:W-:Y:S02]  /*3020*/  STG.E.64 desc[UR16][R8.64], R10 ;  /* 0x0000000a08007986 */ /* 0x0007e4000c101b10 */
.L_x_4072:
[----:B------:R-:W-:Y:S05]  /*3030*/  BSYNC.RECONVERGENT B1 ;  /* 0x0000000000017941 */ /* 0x000fea0003800200 */
.L_x_4071:
[----:B------:R-:W-:Y:S04]  /*3040*/  BSSY.RECONVERGENT B1, `(.L_x_4073) ;  /* 0x0000013000017945 */ /* 0x000fe80003800200 */
[----:B------:R-:W-:Y:S05]  /*3050*/  @P3 BRA `(.L_x_4074) ;  /* 0x0000000000443947 */ /* 0x000fea0003800000 */
[----:B------:R-:W4:Y:S01]  /*3060*/  LDCU.64 UR10, c[0x0][0x3e0] ;  /* 0x00007c00ff0a77ac */ /* 0x000f220008000a00 */
[----:B------:R-:W-:Y:S01]  /*3070*/  MOV R6, R2 ;  /* 0x0000000200067202 */ /* 0x000fe20000000f00 */
[----:B------:R-:W-:Y:S01]  /*3080*/  FADD.FTZ R18, R18, -UR5 ;  /* 0x8000000512127e21 */ /* 0x000fe20008010000 */
[----:B------:R-:W-:Y:S01]  /*3090*/  MOV R7, R5 ;  /* 0x0000000500077202 */ /* 0x000fe20000000f00 */
[----:B------:R-:W5:Y:S01]  /*30a0*/  LDCU.64 UR18, c[0x0][0x380] ;  /* 0x00007000ff1277ac */ /* 0x000f620008000a00 */
[----:B------:R-:W-:Y:S01]  /*30b0*/  FADD.FTZ R19, R19, -UR5 ;  /* 0x8000000513137e21 */ /* 0x000fe20008010000 */
[----:B0123--:R-:W-:-:S03]  /*30c0*/  FMUL.FTZ R9, R18, UR8 ;  /* 0x0000000812097c20 */ /* 0x00ffc60008410000 */
[----:B------:R-:W-:Y:S01]  /*30d0*/  FMUL.FTZ R12, R19, UR8 ;  /* 0x00000008130c7c20 */ /* 0x000fe20008410000 */
[----:B------:R-:W-:Y:S01]  /*30e0*/  FFMA.FTZ R10, R20, R9, R22 ;  /* 0x00000009140a7223 */ /* 0x000fe20000010016 */
[----:B----4-:R-:W-:Y:S02]  /*30f0*/  IMAD R8, R44, UR10, RZ ;  /* 0x0000000a2c087c24 */ /* 0x010fe4000f8e02ff */
[----:B------:R-:W-:-:S04]  /*3100*/  IMAD.WIDE.U32 R6, R31, UR10, R6 ;  /* 0x0000000a1f067c25 */ /* 0x000fc8000f8e0006 */
[----:B------:R-:W-:Y:S01]  /*3110*/  IMAD R11, R31, UR11, R8 ;  /* 0x0000000b1f0b7c24 */ /* 0x000fe2000f8e0208 */
[----:B-----5:R-:W-:-:S04]  /*3120*/  LEA R8, P1, R6, UR18, 0x2 ;  /* 0x0000001206087c11 */ /* 0x020fc8000f8210ff */
[----:B------:R-:W-:-:S04]  /*3130*/  IADD3 R11, PT, PT, R7, R11, RZ ;  /* 0x0000000b070b7210 */ /* 0x000fc80007ffe0ff */
[----:B------:R-:W-:Y:S01]  /*3140*/  LEA.HI.X R9, R6, UR19, R11, 0x2, P1 ;  /* 0x0000001306097c11 */ /* 0x000fe200088f140b */
[----:B------:R-:W-:-:S05]  /*3150*/  FFMA.FTZ R11, R21, R12, R23 ;  /* 0x0000000c150b7223 */ /* 0x000fca0000010017 */
[----:B------:R4:W-:Y:S02]  /*3160*/  STG.E.64 desc[UR16][R8.64], R10 ;  /* 0x0000000a08007986 */ /* 0x0009e4000c101b10 */
.L_x_4074:
[----:B------:R-:W-:Y:S05]  /*3170*/  BSYNC.RECONVERGENT B1 ;  /* 0x0000000000017941 */ /* 0x000fea0003800200 */
.L_x_4073:
        /* <DEDUP_REMOVED lines=8> */
[----:B------:R-:W-:Y:S01]  /*3200*/  FFMA.FTZ R20, R20, R5, R22 ;  /* 0x0000000514147223 */ /* 0x000fe20000010016 */
[----:B------:R-:W-:Y:S01]  /*3210*/  FFMA.FTZ R21, R21, R6, R23 ;  /* 0x0000000615157223 */ /* 0x000fe20000010017 */
[----:B-----5:R-:W-:Y:S02]  /*3220*/  IMAD R7, R43, UR10, RZ ;  /* 0x0000000a2b077c24 */ /* 0x020fe4000f8e02ff */
[----:B------:R-:W-:-:S04]  /*3230*/  IMAD.WIDE.U32 R2, R40, UR10, R2 ;  /* 0x0000000a28027c25 */ /* 0x000fc8000f8e0002 */
[----:B------:R-:W-:Y:S01]  /*3240*/  IMAD R7, R40, UR11, R7 ;  /* 0x0000000b28077c24 */ /* 0x000fe2000f8e0207 */
[----:B0-----:R-:W-:-:S04]  /*3250*/  LEA R4, P1, R2, UR12, 0x2 ;  /* 0x0000000c02047c11 */ /* 0x001fc8000f8210ff */
[----:B------:R-:W-:-:S04]  /*3260*/  IADD3 R7, PT, PT, R3, R7, RZ ;  /* 0x0000000703077210 */ /* 0x000fc80007ffe0ff */
[----:B------:R-:W-:-:S05]  /*3270*/  LEA.HI.X R5, R2, UR13, R7, 0x2, P1 ;  /* 0x0000000d02057c11 */ /* 0x000fca00088f1407 */
[----:B------:R0:W-:Y:S01]  /*3280*/  STG.E.64 desc[UR16][R4.64], R20 ;  /* 0x0000001404007986 */ /* 0x0001e2000c101b10 */
[----:B------:R-:W-:Y:S05]  /*3290*/  BRA `(.L_x_4075) ;  /* 0x0000001000047947 */ /* 0x000fea0003800000 */
.L_x_4060:
        /* <DEDUP_REMOVED lines=16> */
[----:B------:R-:W-:Y:S01]  /*33a0*/  FFMA.FTZ R32, R20, R25, R22 ;  /* 0x0000001914207223 */ /* 0x000fe20000010016 */
[----:B------:R-:W-:-:S02]  /*33b0*/  MOV R25, R5 ;  /* 0x0000000500197202 */ /* 0x000fc40000000f00 */
[----:B------:R-:W-:Y:S01]  /*33c0*/  FMUL.FTZ R12, R26, -1.4426950216293334961 ;  /* 0xbfb8aa3b1a0c7820 */ /* 0x000fe20000410000 */
[----:B------:R-:W-:-:S04]  /*33d0*/  FMUL.FTZ R24, R32, -1.4426950216293334961 ;  /* 0xbfb8aa3b20187820 */ /* 0x000fc80000410000 */
[----:B------:R2:W3:Y:S08]  /*33e0*/  MUFU.EX2 R13, R24 ;  /* 0x00000018000d7308 */ /* 0x0004f00000000800 */
[----:B------:R-:W4:Y:S01]  /*33f0*/  MUFU.EX2 R12, R12 ;  /* 0x0000000c000c7308 */ /* 0x000f220000000800 */
[----:B--2---:R-:W-:-:S05]  /*3400*/  MOV R24, R2 ;  /* 0x0000000200187202 */ /* 0x004fca0000000f00 */
[----:B0-----:R-:W-:-:S04]  /*3410*/  IMAD.WIDE.U32 R24, R0, UR10, R24 ;  /* 0x0000000a00187c25 */ /* 0x001fc8000f8e0018 */
[----:B---3--:R-:W-:-:S04]  /*3420*/  FADD.FTZ R13, R13, 1 ;  /* 0x3f8000000d0d7421 */ /* 0x008fc80000010000 */
[----:B------:R-:W-:Y:S01]  /*3430*/  MUFU.RCP R33, R13 ;  /* 0x0000000d00217308 */ /* 0x000fe20000001000 */
[----:B----4-:R-:W-:-:S07]  /*3440*/  FADD.FTZ R12, R12, 1 ;  /* 0x3f8000000c0c7421 */ /* 0x010fce0000010000 */
[----:B------:R0:W2:Y:S02]  /*3450*/  MUFU.RCP R27, R12 ;  /* 0x0000000c001b7308 */ /* 0x0000a40000001000 */
[----:B0-----:R-:W-:-:S04]  /*3460*/  IMAD R12, R35, UR10, RZ ;  /* 0x0000000a230c7c24 */ /* 0x001fc8000f8e02ff */
[----:B------:R-:W-:-:S05]  /*3470*/  IMAD R12, R0, UR11, R12 ;  /* 0x0000000b000c7c24 */ /* 0x000fca000f8e020c */
[----:B------:R-:W-:Y:S01]  /*3480*/  IADD3 R13, PT, PT, R25, R12, RZ ;  /* 0x0000000c190d7210 */ /* 0x000fe20007ffe0ff */
[----:B--2---:R-:W-:Y:S01]  /*3490*/  FMUL.FTZ R25, R26, R27 ;  /* 0x0000001b1a197220 */ /* 0x004fe20000410000 */
[----:B-1----:R-:W-:-:S04]  /*34a0*/  LEA R12, P1, R24, UR12, 0x2 ;  /* 0x0000000c180c7c11 */ /* 0x002fc8000f8210ff */
[----:B------:R-:W-:Y:S01]  /*34b0*/  LEA.HI.X R13, R24, UR13, R13, 0x2, P1 ;  /* 0x0000000d180d7c11 */ /* 0x000fe200088f140d */
[----:B------:R-:W-:-:S05]  /*34c0*/  FMUL.FTZ R24, R32, R33 ;  /* 0x0000002120187220 */ /* 0x000fca0000410000 */
[----:B------:R0:W-:Y:S03]  /*34d0*/  STG.E.64 desc[UR16][R12.64], R24 ;  /* 0x000000180c007986 */ /* 0x0001e6000c101b10 */
.L_x_4077:
[----:B------:R-:W-:Y:S05]  /*34e0*/  BSYNC.RECONVERGENT B1 ;  /* 0x0000000000017941 */ /* 0x000fea0003800200 */
.L_x_4076:
        /* <DEDUP_REMOVED lines=9> */
[----:B------:R-:W-:Y:S01]  /*3580*/  FFMA.FTZ R26, R20, R13, R22 ;  /* 0x0000000d141a7223 */ /* 0x000fe20000010016 */
[----:B------:R-:W-:Y:S01]  /*3590*/  FFMA.FTZ R24, R21, R24, R23 ;  /* 0x0000001815187223 */ /* 0x000fe20000010017 */
[----:B------:R-:W-:-:S02]  /*35a0*/  MOV R13, R5 ;  /* 0x00000005000d7202 */ /* 0x000fc40000000f00 */
[----:B------:R-:W-:Y:S01]  /*35b0*/  FMUL.FTZ R7, R26, -1.4426950216293334961 ;  /* 0xbfb8aa3b1a077820 */ /* 0x000fe20000410000 */
[----:B------:R-:W-:-:S04]  /*35c0*/  FMUL.FTZ R32, R24, -1.4426950216293334961 ;  /* 0xbfb8aa3b18207820 */ /* 0x000fc80000410000 */
[----:B------:R-:W2:Y:S01]  /*35d0*/  MUFU.EX2 R6, R32 ;  /* 0x0000002000067308 */ /* 0x000ea20000000800 */
[----:B-1----:R-:W-:-:S07]  /*35e0*/  IMAD.WIDE.U32 R12, R42, UR10, R12 ;  /* 0x0000000a2a0c7c25 */ /* 0x002fce000f8e000c */
[----:B------:R-:W1:Y:S01]  /*35f0*/  MUFU.EX2 R7, R7 ;  /* 0x0000000700077308 */ /* 0x000e620000000800 */
[----:B--2---:R-:W-:Y:S01]  /*3600*/  FADD.FTZ R25, R6, 1 ;  /* 0x3f80000006197421 */ /* 0x004fe20000010000 */
[----:B------:R-:W-:-:S04]  /*3610*/  IMAD R6, R34, UR10, RZ ;  /* 0x0000000a22067c24 */ /* 0x000fc8000f8e02ff */
[----:B------:R-:W-:Y:S02]  /*3620*/  IMAD R6, R42, UR11, R6 ;  /* 0x0000000b2a067c24 */ /* 0x000fe4000f8e0206 */
[----:B------:R-:W2:Y:S01]  /*3630*/  MUFU.RCP R25, R25 ;  /* 0x0000001900197308 */ /* 0x000ea20000001000 */
[----:B-1----:R-:W-:Y:S02]  /*3640*/  FADD.FTZ R27, R7, 1 ;  /* 0x3f800000071b7421 */ /* 0x002fe40000010000 */
[----:B------:R-:W-:Y:S02]  /*3650*/  IADD3 R7, PT, PT, R13, R6, RZ ;  /* 0x000000060d077210 */ /* 0x000fe40007ffe0ff */
[----:B0-----:R-:W-:-:S03]  /*3660*/  LEA R6, P1, R12, UR12, 0x2 ;  /* 0x0000000c0c067c11 */ /* 0x001fc6000f8210ff */
[----:B------:R-:W0:Y:S01]  /*3670*/  MUFU.RCP R27, R27 ;  /* 0x0000001b001b7308 */ /* 0x000e220000001000 */
[----:B------:R-:W-:Y:S01]  /*3680*/  LEA.HI.X R7, R12, UR13, R7, 0x2, P1 ;  /* 0x0000000d0c077c11 */ /* 0x000fe200088f1407 */
[----:B--2---:R-:W-:Y:S01]  /*3690*/  FMUL.FTZ R13, R24, R25 ;  /* 0x00000019180d7220 */ /* 0x004fe20000410000 */
[----:B0-----:R-:W-:-:S05]  /*36a0*/  FMUL.FTZ R12, R26, R27 ;  /* 0x0000001b1a0c7220 */ /* 0x001fca0000410000 */
[----:B------:R1:W-:Y:S02]  /*36b0*/  STG.E.64 desc[UR16][R6.64], R12 ;  /* 0x0000000c06007986 */ /* 0x0003e4000c101b10 */
.L_x_4079:
[----:B------:R-:W-:Y:S05]  /*36c0*/  BSYNC.RECONVERGENT B1 ;  /* 0x0000000000017941 */ /* 0x000fea0003800200 */
.L_x_4078:
[----:B-1----:R-:W-:Y:S01]  /*36d0*/  SHF.R.S32.HI R6, RZ, 0x1f, R39 ;  /* 0x0000001fff067819 */ /* 0x002fe20000011427 */
        /* <DEDUP_REMOVED lines=16> */
[----:B------:R-:W1:Y:S02]  /*37e0*/  LDCU.64 UR10, c[0x0][0x3e0] ;  /* 0x00007c00ff0a77ac */ /* 0x000e640008000a00 */
[----:B------:R-:W-:Y:S01]  /*37f0*/  FMUL.FTZ R7, R8, UR8 ;  /* 0x0000000808077c20 */ /* 0x000fe20008410000 */
[----:B0-----:R-:W-:Y:S01]  /*3800*/  FMUL.FTZ R12, R9, UR8 ;  /* 0x00000008090c7c20 */ /* 0x001fe20008410000 */
[----:B------:R-:W0:Y:S01]  /*3810*/  LDCU.64 UR12, c[0x0][0x380] ;  /* 0x00007000ff0c77ac */ /* 0x000e220008000a00 */
[----:B------:R-:W-:Y:S01]  /*3820*/  MOV R8, R2 ;  /* 0x0000000200087202 */ /* 0x000fe20000000f00 */
[----:B------:R-:W-:Y:S01]  /*3830*/  FFMA.FTZ R24, R20, R7, R22 ;  /* 0x0000000714187223 */ /* 0x000fe20000010016 */
        /* <DEDUP_REMOVED lines=8> */
[----:B--2---:R-:W-:Y:S01]  /*38c0*/  FADD.FTZ R25, R7, 1 ;  /* 0x3f80000007197421 */ /* 0x004fe20000010000 */
[----:B------:R-:W-:Y:S01]  /*38d0*/  IMAD R7, R39, UR11, R6 ;  /* 0x0000000b27077c24 */ /* 0x000fe2000f8e0206 */
[----:B0-----:R-:W-:-:S05]  /*38e0*/  LEA R6, P5, R8, UR12, 0x2 ;  /* 0x0000000c08067c11 */ /* 0x001fca000f8a10ff */
[----:B------:R-:W0:Y:S01]  /*38f0*/  MUFU.RCP R25, R25 ;  /* 0x0000001900197308 */ /* 0x000e220000001000 */
[----:B------:R-:W-:Y:S01]  /*3900*/  IADD3 R7, PT, PT, R9, R7, RZ ;  /* 0x0000000709077210 */ /* 0x000fe20007ffe0ff */
[----:B-1----:R-:W-:-:S03]  /*3910*/  FADD.FTZ R13, R26, 1 ;  /* 0x3f8000001a0d7421 */ /* 0x002fc60000010000 */
[----:B------:R-:W-:-:S03]  /*3920*/  LEA.HI.X R7, R8, UR13, R7, 0x2, P5 ;  /* 0x0000000d08077c11 */ /* 0x000fc6000a8f1407 */
[----:B------:R-:W1:Y:S01]  /*3930*/  MUFU.RCP R13, R13 ;  /* 0x0000000d000d7308 */ /* 0x000e620000001000 */
[----:B0-----:R-:W-:Y:S01]  /*3940*/  FMUL.FTZ R8, R24, R25 ;  /* 0x0000001918087220 */ /* 0x001fe20000410000 */
[----:B-1----:R-:W-:-:S05]  /*3950*/  FMUL.FTZ R9, R12, R13 ;  /* 0x0000000d0c097220 */ /* 0x002fca0000410000 */
[----:B------:R1:W-:Y:S02]  /*3960*/  STG.E.64 desc[UR16][R6.64], R8 ;  /* 0x0000000806007986 */ /* 0x0003e4000c101b10 */
.L_x_4081:
[----:B------:R-:W-:Y:S05]  /*3970*/  BSYNC.RECONVERGENT B1 ;  /* 0x0000000000017941 */ /* 0x000fea0003800200 */
.L_x_4080:
[----:B------:R-:W-:Y:S04]  /*3980*/  BSSY.RECONVERGENT B1, `(.L_x_4082) ;  /* 0x000001d000017945 */ /* 0x000fe80003800200 */
[----:B------:R-:W-:Y:S05]  /*3990*/  @P6 BRA `(.L_x_4083) ;  /* 0x00000000006c6947 */ /* 0x000fea0003800000 */
[----:B------:R-:W-:Y:S01]  /*39a0*/  FADD.FTZ R10, R10, -UR5 ;  /* 0x800000050a0a7e21 */ /* 0x000fe20008010000 */
[----:B------:R-:W-:Y:S01]  /*39b0*/  FADD.FTZ R11, R11, -UR5 ;  /* 0x800000050b0b7e21 */ /* 0x000fe20008010000 */
[----:B------:R-:W0:Y:S01]  /*39c0*/  LDCU.64 UR10, c[0x0][0x3e0] ;  /* 0x00007c00ff0a77ac */ /* 0x000e220008000a00 */
[----:B-1----:R-:W-:Y:S01]  /*39d0*/  MOV R9, R5 ;  /* 0x0000000500097202 */ /* 0x002fe20000000f00 */
[----:B------:R-:W-:Y:S01]  /*39e0*/  FMUL.FTZ R7, R10, UR8 ;  /* 0x000000080a077c20 */ /* 0x000fe20008410000 */
[----:B------:R-:W-:Y:S01]  /*39f0*/  FMUL.FTZ R8, R11, UR8 ;  /* 0x000000080b087c20 */ /* 0x000fe20008410000 */
[----:B------:R-:W1:Y:S02]  /*3a00*/  LDCU.64 UR12, c[0x0][0x380] ;  /* 0x00007000ff0c77ac */ /* 0x000e640008000a00 */
[----:B------:R-:W-:Y:S01]  /*3a10*/  FFMA.FTZ R10, R20, R7, R22 ;  /* 0x00000007140a7223 */ /* 0x000fe20000010016 */
        /* <DEDUP_REMOVED lines=19> */
.L_x_4083:
[----:B------:R-:W-:Y:S05]  /*3b50*/  BSYNC.RECONVERGENT B1 ;  /* 0x0000000000017941 */ /* 0x000fea0003800200 */
.L_x_4082:
[----:B------:R-:W-:Y:S04]  /*3b60*/  BSSY.RECONVERGENT B1, `(.L_x_4084) ;  /* 0x000001d000017945 */ /* 0x000fe80003800200 */
[----:B------:R-:W-:Y:S05]  /*3b70*/  @P1 BRA `(.L_x_4085) ;  /* 0x00000000006c1947 */ /* 0x000fea0003800000 */
[----:B------:R-:W-:Y:S01]  /*3b80*/  FADD.FTZ R14, R14, -UR5 ;  /* 0x800000050e0e7e21 */ /* 0x000fe20008010000 */
[----:B------:R-:W-:Y:S01]  /*3b90*/  FADD.FTZ R15, R15, -UR5 ;  /* 0x800000050f0f7e21 */ /* 0x000fe20008010000 */
[----:B------:R-:W3:Y:S01]  /*3ba0*/  LDCU.64 UR10, c[0x0][0x3e0] ;  /* 0x00007c00ff0a77ac */ /* 0x000ee20008000a00 */
[----:B-12---:R-:W-:Y:S01]  /*3bb0*/  MOV R8, R2 ;  /* 0x0000000200087202 */ /* 0x006fe20000000f00 */
[----:B------:R-:W-:Y:S01]  /*3bc0*/  FMUL.FTZ R11, R14, UR8 ;  /* 0x000000080e0b7c20 */ /* 0x000fe20008410000 */
[----:B------:R-:W-:Y:S01]  /*3bd0*/  FMUL.FTZ R10, R15, UR8 ;  /* 0x000000080f0a7c20 */ /* 0x000fe20008410000 */
[----:B------:R-:W1:Y:S01]  /*3be0*/  LDCU.64 UR12, c[0x0][0x380] ;  /* 0x00007000ff0c77ac */ /* 0x000e620008000a00 */
[----:B------:R-:W-:Y:S01]  /*3bf0*/  MOV R9, R5 ;  /* 0x0000000500097202 */ /* 0x000fe20000000f00 */
[----:B------:R-:W-:Y:S01]  /*3c00*/  FFMA.FTZ R11, R20, R11, R22 ;  /* 0x0000000b140b7223 */ /* 0x000fe20000010016 */
[----:B------:R-:W-:-:S03]  /*3c10*/  FFMA.FTZ R10, R21, R10, R23 ;  /* 0x0000000a150a7223 */ /* 0x000fc60000010017 */
[----:B------:R-:W-:Y:S01]  /*3c20*/  FMUL.FTZ R6, R11, -1.4426950216293334961 ;  /* 0xbfb8aa3b0b067820 */ /* 0x000fe20000410000 */
[----:B------:R-:W-:-:S05]  /*3c30*/  FMUL.FTZ R7, R10, -1.4426950216293334961 ;  /* 0xbfb8aa3b0a077820 */ /* 0x000fca0000410000 */
[----:B------:R-:W0:Y:S01]  /*3c40*/  MUFU.EX2 R6, R6 ;  /* 0x0000000600067308 */ /* 0x000e220000000800 */
[----:B---3--:R-:W-:Y:S02]  /*3c50*/  IMAD R14, R27, UR10, RZ ;  /* 0x0000000a1b0e7c24 */ /* 0x008fe4000f8e02ff */
[----:B------:R-:W-:-:S05]  /*3c60*/  IMAD.WIDE.U32 R8, R37, UR10, R8 ;  /* 0x0000000a25087c25 */ /* 0x000fca000f8e0008 */
[----:B------:R-:W2:Y:S01]  /*3c70*/  MUFU.EX2 R7, R7 ;  /* 0x0000000700077308 */ /* 0x000ea20000000800 */
[----:B------:R-:W-:-:S05]  /*3c80*/  IMAD R15, R37, UR11, R14 ;  /* 0x0000000b250f7c24 */ /* 0x000fca000f8e020e */
[----:B------:R-:W-:Y:S01]  /*3c90*/  IADD3 R15, PT, PT, R9, R15, RZ ;  /* 0x0000000f090f7210 */ /* 0x000fe20007ffe0ff */
[----:B0-----:R-:W-:Y:S01]  /*3ca0*/  FADD.FTZ R12, R6, 1 ;  /* 0x3f800000060c7421 */ /* 0x001fe20000010000 */
[----:B-1----:R-:W-:-:S05]  /*3cb0*/  LEA R6, P1, R8, UR12, 0x2 ;  /* 0x0000000c08067c11 */ /* 0x002fca000f8210ff */
[----:B------:R-:W0:Y:S01]  /*3cc0*/  MUFU.RCP R12, R12 ;  /* 0x0000000c000c7308 */ /* 0x000e220000001000 */
[----:B--2---:R-:W-:Y:S01]  /*3cd0*/  FADD.FTZ R13, R7, 1 ;  /* 0x3f800000070d7421 */ /* 0x004fe20000010000 */
[----:B------:R-:W-:-:S06]  /*3ce0*/  LEA.HI.X R7, R8, UR13, R15, 0x2, P1 ;  /* 0x0000000d08077c11 */ /* 0x000fcc00088f140f */
[----:B------:R-:W1:Y:S01]  /*3cf0*/  MUFU.RCP R13, R13 ;  /* 0x0000000d000d7308 */ /* 0x000e620000001000 */
[----:B0-----:R-:W-:Y:S01]  /*3d00*/  FMUL.FTZ R8, R11, R12 ;  /* 0x0000000c0b087220 */ /* 0x001fe20000410000 */
[----:B-1----:R-:W-:-:S05]  /*3d10*/  FMUL.FTZ R9, R10, R13 ;  /* 0x0000000d0a097220 */ /* 0x002fca0000410000 */
[----:B------:R3:W-:Y:S02]  /*3d20*/  STG.E.64 desc[UR16][R6.64], R8 ;  /* 0x0000000806007986 */ /* 0x0007e4000c101b10 */
.L_x_4085:
[----:B------:R-:W-:Y:S05]  /*3d30*/  BSYNC.RECONVERGENT B1 ;  /* 0x0000000000017941 */ /* 0x000fea0003800200 */
.L_x_4084:
[----:B------:R-:W-:Y:S04]  /*3d40*/  BSSY.RECONVERGENT B1, `(.L_x_4086) ;  /* 0x000001d000017945 */ /* 0x000fe80003800200 */
[----:B------:R-:W-:Y:S05]  /*3d50*/  @P2 BRA `(.L_x_4087) ;  /* 0x00000000006c2947 */ /* 0x000fea0003800000 */
[----:B------:R-:W-:Y:S01]  /*3d60*/  FADD.FTZ R16, R16, -UR5 ;  /* 0x8000000510107e21 */ /* 0x000fe20008010000 */
[----:B------:R-:W-:Y:S01]  /*3d70*/  FADD.FTZ R17, R17, -UR5 ;  /* 0x8000000511117e21 */ /* 0x000fe20008010000 */
[----:B------:R-:W4:Y:S01]  /*3d80*/  LDCU.64 UR10, c[0x0][0x3e0] ;  /* 0x00007c00ff0a77ac */ /* 0x000f220008000a00 */
[----:B-123--:R-:W-:Y:S01]  /*3d90*/  MOV R8, R2 ;  /* 0x0000000200087202 */ /* 0x00efe20000000f00 */
        /* <DEDUP_REMOVED lines=9> */
[----:B----4-:R-:W-:Y:S02]  /*3e30*/  IMAD R15, R45, UR10, RZ ;  /* 0x0000000a2d0f7c24 */ /* 0x010fe4000f8e02ff */
        /* <DEDUP_REMOVED lines=13> */
.L_x_4087:
[----:B------:R-:W-:Y:S05]  /*3f10*/  BSYNC.RECONVERGENT B1 ;  /* 0x0000000000017941 */ /* 0x000fea0003800200 */
.L_x_4086:
[----:B------:R-:W-:Y:S04]  /*3f20*/  BSSY.RECONVERGENT B1, `(.L_x_4088) ;  /* 0x000001d000017945 */ /* 0x000fe80003800200 */
[----:B------:R-:W-:Y:S05]  /*3f30*/  @P3 BRA `(.L_x_4089) ;  /* 0x00000000006c3947 */ /* 0x000fea0003800000 */
[----:B------:R-:W-:Y:S01]  /*3f40*/  FADD.FTZ R18, R18, -UR5 ;  /* 0x8000000512127e21 */ /* 0x000fe20008010000 */
[----:B------:R-:W-:Y:S01]  /*3f50*/  FADD.FTZ R19, R19, -UR5 ;  /* 0x8000000513137e21 */ /* 0x000fe20008010000 */
[----:B------:R-:W5:Y:S01]  /*3f60*/  LDCU.64 UR10, c[0x0][0x3e0] ;  /* 0x00007c00ff0a77ac */ /* 0x000f620008000a00 */
[----:B-1234-:R-:W-:Y:S01]  /*3f70*/  MOV R8, R2 ;  /* 0x0000000200087202 */ /* 0x01efe20000000f00 */
        /* <DEDUP_REMOVED lines=9> */
[----:B-----5:R-:W-:Y:S02]  /*4010*/  IMAD R14, R44, UR10, RZ ;  /* 0x0000000a2c0e7c24 */ /* 0x020fe4000f8e02ff */
        /* <DEDUP_REMOVED lines=13> */
.L_x_4089:
[----:B------:R-:W-:Y:S05]  /*40f0*/  BSYNC.RECONVERGENT B1 ;  /* 0x0000000000017941 */ /* 0x000fea0003800200 */
.L_x_4088:
[----:B------:R-:W-:Y:S05]  /*4100*/  @P4 BRA `(.L_x_4075) ;  /* 0x0000000000684947 */ /* 0x000fea0003800000 */
[----:B------:R-:W-:Y:S01]  /*4110*/  FADD.FTZ R29, R29, -UR5 ;  /* 0x800000051d1d7e21 */ /* 0x000fe20008010000 */
[----:B------:R-:W-:Y:S01]  /*4120*/  FADD.FTZ R28, R28, -UR5 ;  /* 0x800000051c1c7e21 */ /* 0x000fe20008010000 */
[----:B------:R-:W5:Y:S02]  /*4130*/  LDCU.64 UR10, c[0x0][0x3e0] ;  /* 0x00007c00ff0a77ac */ /* 0x000f640008000a00 */
[----:B------:R-:W-:Y:S01]  /*4140*/  FMUL.FTZ R4, R29, UR8 ;  /* 0x000000081d047c20 */ /* 0x000fe20008410000 */
[----:B------:R-:W-:Y:S01]  /*4150*/  FMUL.FTZ R3, R28, UR8 ;  /* 0x000000081c037c20 */ /* 0x000fe20008410000 */
[----:B------:R-:W5:Y:S02]  /*4160*/  LDCU.64 UR12, c[0x0][0x380] ;  /* 0x00007000ff0c77ac */ /* 0x000f640008000a00 */
[----:B------:R-:W-:Y:S01]  /*4170*/  FFMA.FTZ R10, R21, R4, R23 ;  /* 0x00000004150a7223 */ /* 0x000fe20000010017 */
[----:B------:R-:W-:Y:S01]  /*4180*/  FFMA.FTZ R20, R20, R3, R22 ;  /* 0x0000000314147223 */ /* 0x000fe20000010016 */
[----:B------:R-:W-:-:S02]  /*4190*/  MOV R4, R2 ;  /* 0x0000000200047202 */ /* 0x000fc40000000f00 */
[----:B01234-:R-:W-:Y:S01]  /*41a0*/  FMUL.FTZ R8, R10, -1.4426950216293334961 ;  /* 0xbfb8aa3b0a087820 */ /* 0x01ffe20000410000 */
[----:B------:R-:W-:-:S05]  /*41b0*/  FMUL.FTZ R3, R20, -1.4426950216293334961 ;  /* 0xbfb8aa3b14037820 */ /* 0x000fca0000410000 */
[----:B------:R-:W0:Y:S01]  /*41c0*/  MUFU.EX2 R8, R8 ;  /* 0x0000000800087308 */ /* 0x000e220000000800 */
[----:B-----5:R-:W-:Y:S02]  /*41d0*/  IMAD R11, R43, UR10, RZ ;  /* 0x0000000a2b0b7c24 */ /* 0x020fe4000f8e02ff */
        /* <DEDUP_REMOVED lines=13> */
.L_x_4075:
[----:B------:R-:W-:Y:S05]  /*42b0*/  BSYNC.RECONVERGENT B0 ;  /* 0x0000000000007941 */ /* 0x000fea0003800200 */
.L_x_4059:
        /* <DEDUP_REMOVED lines=8> */
.L_x_4091:
        /* <DEDUP_REMOVED lines=12> */
.L_x_4944:


//--------------------- .text._Z35group_norm_nhwc_fwd_one_pass_kernelI11Fp32IOBf16WLi128ELi160ELi640EEv26Group_norm_nhwc_fwd_params --------------------------
	.section	.text._Z35group_norm_nhwc_fwd_one_pass_kernelI11Fp32IOBf16WLi128ELi160ELi640EEv26Group_norm_nhwc_fwd_params,"ax",@progbits
	.align	128
        .global         _Z35group_norm_nhwc_fwd_one_pass_kernelI11Fp32IOBf16WLi128ELi160ELi640EEv26Group_norm_nhwc_fwd_params
        .type           _Z35group_norm_nhwc_fwd_one_pass_kernelI11Fp32IOBf16WLi128ELi160ELi640EEv26Group_norm_nhwc_fwd_params,@function
        .size           _Z35group_norm_nhwc_fwd_one_pass_kernelI11Fp32IOBf16WLi128ELi160ELi640EEv26Group_norm_nhwc_fwd_params,(.L_x_4945 - _Z35group_norm_nhwc_fwd_one_pass_kernelI11Fp32IOBf16WLi128ELi160ELi640EEv26Group_norm_nhwc_fwd_params)
        .other          _Z35group_norm_nhwc_fwd_one_pass_kernelI11Fp32IOBf16WLi128ELi160ELi640EEv26Group_norm_nhwc_fwd_params,@"STO_CUDA_ENTRY STV_DEFAULT"
_Z35group_norm_nhwc_fwd_one_pass_kernelI11Fp32IOBf16WLi128ELi160ELi640EEv26Group_norm_nhwc_fwd_params:
.text._Z35group_norm_nhwc_fwd_one_pass_kernelI11Fp32IOBf16WLi128ELi160ELi640EEv26Group_norm_nhwc_fwd_params:
        /* <DEDUP_REMOVED lines=43> */
.L_x_4167:
[----:B0-----:R-:W0:Y:S01]  /*02b0*/  LDC R21, c[0x0][0x3f8] ;  /* 0x0000fe00ff157b82 */ /* 0x001e220000000800 */
[----:B-1----:R-:W1:Y:S01]  /*02c0*/  LDCU UR8, c[0x0][0x404] ;  /* 0x00008080ff0877ac */ /* 0x002e620008000800 */
[----:B------:R-:W-:Y:S01]  /*02d0*/  LOP3.LUT R75, R60, 0xffff, RZ, 0xc0, !PT ;  /* 0x0000ffff3c4b7812 */ /* 0x000fe200078ec0ff */
[----:B--2---:R-:W2:Y:S01]  /*02e0*/  LDCU.64 UR4, c[0x0][0x3e8] ;  /* 0x00007d00ff0477ac */ /* 0x004ea20008000a00 */
[----:B-1----:R-:W-:Y:S01]  /*02f0*/  IMAD R37, R3, UR8, R4 ;  /* 0x0000000803257c24 */ /* 0x002fe2000f8e0204 */
[----:B------:R-:W1:Y:S01]  /*0300*/  LDCU.64 UR8, c[0x0][0x3f0] ;  /* 0x00007e00ff0877ac */ /* 0x000e620008000a00 */
[----:B0--34-:R-:W-:Y:S02]  /*0310*/  IABS R17, R21 ;  /* 0x0000001500117213 */ /* 0x019fe40000000000 */
[----:B------:R-:W-:Y:S02]  /*0320*/  ISETP.NE.AND P4, PT, R21, RZ, PT ;  /* 0x000000ff1500720c */ /* 0x000fe40003f85270 */
[----:B------:R-:W0:Y:S01]  /*0330*/  I2F.RP R16, R17 ;  /* 0x0000001100107306 */ /* 0x000e220000209400 */
[----:B------:R-:W-:-:S02]  /*0340*/  IADD3 R25, PT, PT, R37, 0x8, RZ ;  /* 0x0000000825197810 */ /* 0x000fc40007ffe0ff */
[----:B------:R-:W-:Y:S02]  /*0350*/  IADD3 R31, PT, PT, R37, 0x28, RZ ;  /* 0x00000028251f7810 */ /* 0x000fe40007ffe0ff */
[----:B------:R-:W-:Y:S02]  /*0360*/  SHF.R.S32.HI R27, RZ, 0x1f, R25 ;  /* 0x0000001fff1b7819 */ /* 0x000fe40000011419 */
[----:B--2---:R-:W-:Y:S02]  /*0370*/  ISETP.GE.U32.AND P6, PT, R31, UR4, PT ;  /* 0x000000041f007c0c */ /* 0x004fe4000bfc6070 */
[----:B------:R-:W-:Y:S02]  /*0380*/  SHF.R.S32.HI R33, RZ, 0x1f, R31 ;  /* 0x0000001fff217819 */ /* 0x000fe4000001141f */
[----:B------:R-:W-:Y:S02]  /*0390*/  IADD3 R32, PT, PT, R37, 0x40, RZ ;  /* 0x0000004025207810 */ /* 0x000fe40007ffe0ff */
[----:B------:R-:W-:Y:S01]  /*03a0*/  ISETP.GE.AND.EX P6, PT, R33, UR5, PT, P6 ;  /* 0x0000000521007c0c */ /* 0x000fe2000bfc6360 */
[----:B0-----:R-:W0:Y:S01]  /*03b0*/  MUFU.RCP R16, R16 ;  /* 0x0000001000107308 */ /* 0x001e220000001000 */
[----:B------:R-:W-:-:S02]  /*03c0*/  SHF.R.S32.HI R35, RZ, 0x1f, R32 ;  /* 0x0000001fff237819 */ /* 0x000fc40000011420 */
[----:B------:R-:W-:-:S04]  /*03d0*/  IADD3 R30, PT, PT, R37, 0x48, RZ ;  /* 0x00000048251e7810 */ /* 0x000fc80007ffe0ff */
[----:B------:R-:W-:Y:S02]  /*03e0*/  SHF.R.S32.HI R41, RZ, 0x1f, R30 ;  /* 0x0000001fff297819 */ /* 0x000fe4000001141e */
        /* <DEDUP_REMOVED lines=15> */
[----:B------:R-:W-:Y:S02]  /*04e0*/  ISETP.GE.U32.AND P2, PT, R16, R17, PT ;  /* 0x000000111000720c */ /* 0x000fe40003f46070 */
[----:B------:R-:W-:Y:S02]  /*04f0*/  ISETP.GE.U32.AND P3, PT, R37, UR4, PT ;  /* 0x0000000425007c0c */ /* 0x000fe4000bf66070 */
[----:B------:R-:W-:-:S04]  /*0500*/  SHF.R.S32.HI R17, RZ, 0x1f, R37 ;  /* 0x0000001fff117819 */ /* 0x000fc80000011425 */
[----:B------:R-:W-:-:S05]  /*0510*/  ISETP.GE.AND.EX P3, PT, R17, UR5, PT, P3 ;  /* 0x0000000511007c0c */ /* 0x000fca000bf66330 */
[----:B------:R-:W-:Y:S02]  /*0520*/  @P2 IADD3 R15, PT, PT, R15, 0x1, RZ ;  /* 0x000000010f0f2810 */ /* 0x000fe40007ffe0ff */
[----:B------:R-:W-:Y:S02]  /*0530*/  ISETP.GE.U32.AND P2, PT, R25, UR4, PT ;  /* 0x0000000419007c0c */ /* 0x000fe4000bf46070 */
[----:B------:R-:W-:Y:S02]  /*0540*/  @!P1 IADD3 R15, PT, PT, -R15, RZ, RZ ;  /* 0x000000ff0f0f9210 */ /* 0x000fe40007ffe1ff */
[----:B------:R-:W-:Y:S02]  /*0550*/  ISETP.GE.AND.EX P2, PT, R27, UR5, PT, P2 ;  /* 0x000000051b007c0c */ /* 0x000fe4000bf46320 */
[----:B------:R-:W-:Y:S01]  /*0560*/  @!P4 LOP3.LUT R15, RZ, R21, RZ, 0x33, !PT ;  /* 0x00000015ff0fc212 */ /* 0x000fe200078e33ff */
[----:B------:R-:W0:Y:S01]  /*0570*/  @!P3 LDC.64 R22, c[0x0][0x3e0] ;  /* 0x0000f800ff16bb82 */ /* 0x000e220000000a00 */
[----:B------:R-:W-:-:S02]  /*0580*/  ISETP.GE.U32.AND P4, PT, R32, UR4, PT ;  /* 0x0000000420007c0c */ /* 0x000fc4000bf86070 */
[----:B------:R-:W-:Y:S02]  /*0590*/  IADD3 R19, PT, PT, -R15, RZ, RZ ;  /* 0x000000ff0f137210 */ /* 0x000fe40007ffe1ff */
[----:B------:R-:W-:Y:S02]  /*05a0*/  SHF.R.S32.HI R14, RZ, 0x1f, R15 ;  /* 0x0000001fff0e7819 */ /* 0x000fe4000001140f */
[----:B------:R-:W-:Y:S01]  /*05b0*/  ISETP.GE.AND.EX P4, PT, R35, UR5, PT, P4 ;  /* 0x0000000523007c0c */ /* 0x000fe2000bf86340 */
[----:B------:R-:W-:Y:S02]  /*05c0*/  IMAD R62, R21, R19, R8 ;  /* 0x00000013153e7224 */ /* 0x000fe400078e0208 */
[----:B------:R-:W2:Y:S01]  /*05d0*/  @!P2 LDC.64 R18, c[0x0][0x3e0] ;  /* 0x0000f800ff12ab82 */ /* 0x000ea20000000a00 */
[----:B-1----:R-:W-:Y:S02]  /*05e0*/  IMAD R14, R14, UR8, RZ ;  /* 0x000000080e0e7c24 */ /* 0x002fe4000f8e02ff */
[----:B------:R-:W-:-:S02]  /*05f0*/  IMAD R62, R62, 0xa0, RZ ;  /* 0x000000a03e3e7824 */ /* 0x000fc400078e02ff */
[----:B------:R-:W-:-:S03]  /*0600*/  IMAD R77, R15, UR9, R14 ;  /* 0x000000090f4d7c24 */ /* 0x000fc6000f8e020e */
[C---:B------:R-:W-:Y:S01]  /*0610*/  IADD3 R74, P1, PT, R62.reuse, R75, RZ ;  /* 0x0000004b3e4a7210 */ /* 0x040fe20007f3e0ff */
[----:B------:R-:W1:Y:S03]  /*0620*/  @!P3 LDC.64 R20, c[0x0][0x390] ;  /* 0x0000e400ff14bb82 */ /* 0x000e660000000a00 */
[----:B------:R-:W-:Y:S01]  /*0630*/  LEA.HI.X.SX32 R75, R62, RZ, 0x1, P1 ;  /* 0x000000ff3e4b7211 */ /* 0x000fe200008f0eff */
[----:B0-----:R-:W-:Y:S01]  /*0640*/  @!P3 IMAD R24, R17, R22, RZ ;  /* 0x000000161118b224 */ /* 0x001fe200078e02ff */
[----:B------:R-:W-:-:S03]  /*0650*/  ISETP.GE.U32.AND P1, PT, R30, UR4, PT ;  /* 0x000000041e007c0c */ /* 0x000fc6000bf26070 */
[----:B------:R-:W0:Y:S01]  /*0660*/  @!P2 LDC.64 R28, c[0x0][0x390] ;  /* 0x0000e400ff1cab82 */ /* 0x000e220000000a00 */
[----:B------:R-:W-:Y:S01]  /*0670*/  IMAD.WIDE.U32 R74, R15, UR8, R74 ;  /* 0x000000080f4a7c25 */ /* 0x000fe2000f8e004a */
[----:B------:R-:W-:-:S03]  /*0680*/  ISETP.GE.AND.EX P1, PT, R41, UR5, PT, P1 ;  /* 0x0000000529007c0c */ /* 0x000fc6000bf26310 */
[----:B------:R-:W-:Y:S01]  /*0690*/  @!P3 IMAD R39, R37, R23, R24 ;  /* 0x000000172527b224 */ /* 0x000fe200078e0218 */
[----:B------:R-:W-:Y:S01]  /*06a0*/  IADD3 R77, PT, PT, R75, R77, RZ ;  /* 0x0000004d4b4d7210 */ /* 0x000fe20007ffe0ff */
[----:B--2---:R-:W-:Y:S01]  /*06b0*/  @!P2 IMAD R24, R27, R18, RZ ;  /* 0x000000121b18a224 */ /* 0x004fe200078e02ff */
[----:B------:R-:W2:Y:S01]  /*06c0*/  @!P6 LDC.64 R14, c[0x0][0x3e0] ;  /* 0x0000f800ff0eeb82 */ /* 0x000ea20000000a00 */
[-C--:B------:R-:W-:Y:S02]  /*06d0*/  @!P3 MOV R76, R74.reuse ;  /* 0x0000004a004cb202 */ /* 0x080fe40000000f00 */
[----:B------:R-:W-:Y:S01]  /*06e0*/  @!P2 MOV R26, R74 ;  /* 0x0000004a001aa202 */ /* 0x000fe20000000f00 */
[----:B------:R-:W-:Y:S01]  /*06f0*/  @!P2 IMAD R43, R25, R19, R24 ;  /* 0x00000013192ba224 */ /* 0x000fe200078e0218 */
[----:B------:R-:W-:Y:S01]  /*0700*/  @!P2 MOV R27, R77 ;  /* 0x0000004d001ba202 */ /* 0x000fe20000000f00 */
[----:B------:R-:W-:Y:S02]  /*0710*/  @!P3 IMAD.WIDE.U32 R22, R37, R22, R76 ;  /* 0x000000162516b225 */ /* 0x000fe400078e004c */
[----:B------:R-:W3:Y:S02]  /*0720*/  @!P4 LDC.64 R16, c[0x0][0x3e0] ;  /* 0x0000f800ff10cb82 */ /* 0x000ee40000000a00 */
[----:B------:R-:W-:Y:S01]  /*0730*/  @!P2 IMAD.WIDE.U32 R26, R25, R18, R26 ;  /* 0x00000012191aa225 */ /* 0x000fe200078e001a */
[----:B------:R-:W-:-:S02]  /*0740*/  @!P3 IADD3 R23, PT, PT, R23, R39, RZ ;  /* 0x000000271717b210 */ /* 0x000fc40007ffe0ff */
[C---:B-1----:R-:W-:Y:S02]  /*0750*/  @!P3 LEA R20, P5, R22.reuse, R20, 0x2 ;  /* 0x000000141614b211 */ /* 0x042fe400078a10ff */
[----:B------:R-:W-:Y:S01]  /*0760*/  @!P2 IADD3 R27, PT, PT, R27, R43, RZ ;  /* 0x0000002b1b1ba210 */ /* 0x000fe20007ffe0ff */
[----:B------:R-:W1:Y:S01]  /*0770*/  @!P6 LDC.64 R18, c[0x0][0x390] ;  /* 0x0000e400ff12eb82 */ /* 0x000e620000000a00 */
[----:B------:R-:W-:Y:S02]  /*0780*/  @!P3 LEA.HI.X R21, R22, R21, R23, 0x2, P5 ;  /* 0x000000151615b211 */ /* 0x000fe400028f1417 */
[----:B0-----:R-:W-:-:S04]  /*0790*/  @!P2 LEA R28, P5, R26, R28, 0x2 ;  /* 0x0000001c1a1ca211 */ /* 0x001fc800078a10ff */
[----:B------:R-:W-:Y:S01]  /*07a0*/  @!P2 LEA.HI.X R29, R26, R29, R27, 0x2, P5 ;  /* 0x0000001d1a1da211 */ /* 0x000fe200028f141b */
[----:B--2---:R-:W-:Y:S01]  /*07b0*/  @!P6 IMAD R34, R33, R14, RZ ;  /* 0x0000000e2122e224 */ /* 0x004fe200078e02ff */
[-C--:B------:R-:W-:Y:S01]  /*07c0*/  @!P6 MOV R26, R74.reuse ;  /* 0x0000004a001ae202 */ /* 0x080fe20000000f00 */
[----:B------:R-:W0:Y:S01]  /*07d0*/  @!P4 LDC.64 R24, c[0x0][0x390] ;  /* 0x0000e400ff18cb82 */ /* 0x000e220000000a00 */
[----:B------:R-:W-:Y:S01]  /*07e0*/  @!P6 MOV R27, R77 ;  /* 0x0000004d001be202 */ /* 0x000fe20000000f00 */
[C---:B------:R-:W-:Y:S01]  /*07f0*/  @!P6 IMAD R33, R31.reuse, R15, R34 ;  /* 0x0000000f1f21e224 */ /* 0x040fe200078e0222 */
[----:B------:R-:W-:Y:S02]  /*0800*/  MOV R15, RZ ;  /* 0x000000ff000f7202 */ /* 0x000fe40000000f00 */
[----:B------:R-:W-:Y:S01]  /*0810*/  @!P4 MOV R34, R74 ;  /* 0x0000004a0022c202 */ /* 0x000fe20000000f00 */
[----:B------:R-:W-:Y:S01]  /*0820*/  @!P6 IMAD.WIDE.U32 R26, R31, R14, R26 ;  /* 0x0000000e1f1ae225 */ /* 0x000fe200078e001a */
[----:B------:R-:W-:Y:S01]  /*0830*/  IADD3 R31, PT, PT, R37, 0x50, RZ ;  /* 0x00000050251f7810 */ /* 0x000fe20007ffe0ff */
[----:B------:R-:W2:Y:S01]  /*0840*/  @!P1 LDC.64 R22, c[0x0][0x3e0] ;  /* 0x0000f800ff169b82 */ /* 0x000ea20000000a00 */
[----:B------:R-:W-:Y:S01]  /*0850*/  MOV R14, RZ ;  /* 0x000000ff000e7202 */ /* 0x000fe20000000f00 */
[----:B---3--:R-:W-:Y:S01]  /*0860*/  @!P4 IMAD R35, R35, R16, RZ ;  /* 0x000000102323c224 */ /* 0x008fe200078e02ff */
[----:B------:R-:W-:-:S02]  /*0870*/  ISETP.GE.U32.AND P5, PT, R31, UR4, PT ;  /* 0x000000041f007c0c */ /* 0x000fc4000bfa6070 */
[----:B------:R-:W-:Y:S01]  /*0880*/  SHF.R.S32.HI R43, RZ, 0x1f, R31 ;  /* 0x0000001fff2b7819 */ /* 0x000fe2000001141f */
[C---:B------:R-:W-:Y:S01]  /*0890*/  @!P4 IMAD R45, R32.reuse, R17, R35 ;  /* 0x00000011202dc224 */ /* 0x040fe200078e0223 */
[----:B------:R-:W-:Y:S01]  /*08a0*/  @!P4 MOV R35, R77 ;  /* 0x0000004d0023c202 */ /* 0x000fe20000000f00 */
[----:B------:R3:W4:Y:S01]  /*08b0*/  @!P3 LDG.E.64 R14, desc[UR6][R20.64] ;  /* 0x00000006140eb981 */ /* 0x000722000c1e1b00 */
[----:B------:R-:W-:Y:S02]  /*08c0*/  ISETP.GE.AND.EX P5, PT, R43, UR5, PT, P5 ;  /* 0x000000052b007c0c */ /* 0x000fe4000bfa6350 */
[----:B------:R-:W-:Y:S01]  /*08d0*/  @!P6 IADD3 R27, PT, PT, R27, R33, RZ ;  /* 0x000000211b1be210 */ /* 0x000fe20007ffe0ff */
[----:B------:R-:W-:Y:S01]  /*08e0*/  @!P4 IMAD.WIDE.U32 R16, R32, R16, R34 ;  /* 0x000000102010c225 */ /* 0x000fe200078e0022 */
[C---:B-1----:R-:W-:Y:S01]  /*08f0*/  @!P6 LEA R38, P3, R26.reuse, R18, 0x2 ;  /* 0x000000121a26e211 */ /* 0x042fe200078610ff */
[----:B------:R-:W1:Y:S03]  /*0900*/  @!P1 LDC.64 R34, c[0x0][0x390] ;  /* 0x0000e400ff229b82 */ /* 0x000e660000000a00 */
[----:B------:R-:W-:-:S02]  /*0910*/  @!P6 LEA.HI.X R39, R26, R19, R27, 0x2, P3 ;  /* 0x000000131a27e211 */ /* 0x000fc400018f141b */
[----:B------:R-:W-:Y:S02]  /*0920*/  @!P4 IADD3 R17, PT, PT, R17, R45, RZ ;  /* 0x0000002d1111c210 */ /* 0x000fe40007ffe0ff */
[C---:B0-----:R-:W-:Y:S01]  /*0930*/  @!P4 LEA R32, P3, R16.reuse, R24, 0x2 ;  /* 0x000000181020c211 */ /* 0x041fe200078610ff */
[----:B------:R-:W0:Y:S03]  /*0940*/  @!P5 LDC.64 R26, c[0x0][0x3e0] ;  /* 0x0000f800ff1adb82 */ /* 0x000e260000000a00 */
[----:B------:R-:W-:Y:S02]  /*0950*/  @!P4 LEA.HI.X R33, R16, R25, R17, 0x2, P3 ;  /* 0x000000191021c211 */ /* 0x000fe400018f1411 */
[----:B------:R-:W-:Y:S02]  /*0960*/  CS2R R16, SRZ ;  /* 0x0000000000107805 */ /* 0x000fe4000001ff00 */
[----:B------:R-:W-:-:S02]  /*0970*/  IADD3 R46, PT, PT, R37, 0x70, RZ ;  /* 0x00000070252e7810 */ /* 0x000fc40007ffe0ff */
[----:B------:R-:W-:Y:S01]  /*0980*/  IADD3 R42, PT, PT, R37, 0x68, RZ ;  /* 0x00000068252a7810 */ /* 0x000fe20007ffe0ff */
[----:B--2---:R-:W-:Y:S01]  /*0990*/  @!P1 IMAD R41, R41, R22, RZ ;  /* 0x0000001629299224 */ /* 0x004fe200078e02ff */
[----:B------:R-:W-:Y:S01]  /*09a0*/  SHF.R.S32.HI R49, RZ, 0x1f, R46 ;  /* 0x0000001fff317819 */ /* 0x000fe2000001142e */
[----:B------:R2:W5:Y:S01]  /*09b0*/  @!P2 LDG.E.64 R16, desc[UR6][R28.64] ;  /* 0x000000061c10a981 */ /* 0x000562000c1e1b00 */
[----:B------:R-:W-:Y:S02]  /*09c0*/  ISETP.GE.U32.AND P2, PT, R46, UR4, PT ;  /* 0x000000042e007c0c */ /* 0x000fe4000bf46070 */
[----:B------:R-:W-:Y:S02]  /*09d0*/  CS2R R18, SRZ ;  /* 0x0000000000127805 */ /* 0x000fe4000001ff00 */
[----:B------:R-:W-:Y:S02]  /*09e0*/  ISETP.GE.U32.AND P3, PT, R42, UR4, PT ;  /* 0x000000042a007c0c */ /* 0x000fe4000bf66070 */
[----:B---3--:R-:W-:-:S02]  /*09f0*/  CS2R R20, SRZ ;  /* 0x0000000000147805 */ /* 0x008fc4000001ff00 */
[----:B------:R-:W-:Y:S01]  /*0a00*/  SHF.R.S32.HI R47, RZ, 0x1f, R42 ;  /* 0x0000001fff2f7819 */ /* 0x000fe2000001142a */
[C---:B------:R-:W-:Y:S01]  /*0a10*/  @!P1 IMAD R41, R30.reuse, R23, R41 ;  /* 0x000000171e299224 */ /* 0x040fe200078e0229 */
[----:B------:R-:W-:Y:S01]  /*0a20*/  ISETP.GE.AND.EX P2, PT, R49, UR5, PT, P2 ;  /* 0x0000000531007c0c */ /* 0x000fe2000bf46320 */
[----:B------:R-:W3:Y:S01]  /*0a30*/  @!P5 LDC.64 R24, c[0x0][0x390] ;  /* 0x0000e400ff18db82 */ /* 0x000ee20000000a00 */
[----:B--2---:R-:W-:Y:S01]  /*0a40*/  @!P1 MOV R28, R74 ;  /* 0x0000004a001c9202 */ /* 0x004fe20000000f00 */
[----:B------:R1:W2:Y:S01]  /*0a50*/  @!P6 LDG.E.64 R18, desc[UR6][R38.64] ;  /* 0x000000062612e981 */ /* 0x0002a2000c1e1b00 */
[----:B------:R-:W-:Y:S02]  /*0a60*/  @!P1 MOV R29, R77 ;  /* 0x0000004d001d9202 */ /* 0x000fe40000000f00 */
[----:B------:R-:W-:Y:S01]  /*0a70*/  ISETP.GE.AND.EX P3, PT, R47, UR5, PT, P3 ;  /* 0x000000052f007c0c */ /* 0x000fe2000bf66330 */
[----:B------:R1:W2:Y:S01]  /*0a80*/  @!P4 LDG.E.64 R20, desc[UR6][R32.64] ;  /* 0x000000062014c981 */ /* 0x0002a2000c1e1b00 */
[----:B------:R-:W-:-:S04]  /*0a90*/  @!P1 IMAD.WIDE.U32 R22, R30, R22, R28 ;  /* 0x000000161e169225 */ /* 0x000fc800078e001c */
[----:B0-----:R-:W-:Y:S01]  /*0aa0*/  @!P5 IMAD R28, R43, R26, RZ ;  /* 0x0000001a2b1cd224 */ /* 0x001fe200078e02ff */
[----:B------:R-:W-:Y:S02]  /*0ab0*/  @!P1 IADD3 R23, PT, PT, R23, R41, RZ ;  /* 0x0000002917179210 */ /* 0x000fe40007ffe0ff */
[----:B-1----:R-:W-:Y:S02]  /*0ac0*/  @!P1 LEA R38, P4, R22, R34, 0x2 ;  /* 0x0000002216269211 */ /* 0x002fe400078810ff */
[----:B------:R-:W-:Y:S02]  /*0ad0*/  ISETP.GE.U32.AND P6, PT, R10, UR4, PT ;  /* 0x000000040a007c0c */ /* 0x000fe4000bfc6070 */
[----:B------:R-:W0:Y:S01]  /*0ae0*/  @!P3 LDC.64 R40, c[0x0][0x3e0] ;  /* 0x0000f800ff28bb82 */ /* 0x000e220000000a00 */
[----:B------:R-:W-:Y:S01]  /*0af0*/  @!P1 LEA.HI.X R39, R22, R35, R23, 0x2, P4 ;  /* 0x0000002316279211 */ /* 0x000fe200020f1417 */
[----:B------:R-:W-:Y:S01]  /*0b00*/  @!P5 IMAD R35, R31, R27, R28 ;  /* 0x0000001b1f23d224 */ /* 0x000fe200078e021c */
[----:B------:R-:W-:-:S05]  /*0b10*/  ISETP.GE.AND.EX P6, PT, R63, UR5, PT, P6 ;  /* 0x000000053f007c0c */ /* 0x000fca000bfc6360 */
[----:B------:R-:W1:Y:S01]  /*0b20*/  @!P2 LDC.64 R28, c[0x0][0x3e0] ;  /* 0x0000f800ff1cab82 */ /* 0x000e620000000a00 */
[----:B------:R-:W-:Y:S02]  /*0b30*/  @!P5 MOV R32, R74 ;  /* 0x0000004a0020d202 */ /* 0x000fe40000000f00 */
[----:B------:R-:W-:Y:S02]  /*0b40*/  @!P5 MOV R33, R77 ;  /* 0x0000004d0021d202 */ /* 0x000fe40000000f00 */
[----:B------:R-:W-:Y:S02]  /*0b50*/  CS2R R22, SRZ ;  /* 0x0000000000167805 */ /* 0x000fe4000001ff00 */
[----:B------:R-:W-:Y:S01]  /*0b60*/  ISETP.GE.U32.AND P4, PT, R11, UR4, PT ;  /* 0x000000040b007c0c */ /* 0x000fe2000bf86070 */
[----:B------:R-:W-:Y:S02]  /*0b70*/  @!P5 IMAD.WIDE.U32 R26, R31, R26, R32 ;  /* 0x0000001a1f1ad225 */ /* 0x000fe400078e0020 */
[----:B------:R-:W0:Y:S01]  /*0b80*/  @!P3 LDC.64 R30, c[0x0][0x390] ;  /* 0x0000e400ff1ebb82 */ /* 0x000e220000000a00 */
[----:B------:R3:W2:Y:S01]  /*0b90*/  @!P1 LDG.E.64 R22, desc[UR6][R38.64] ;  /* 0x0000000626169981 */ /* 0x0006a2000c1e1b00 */
[----:B------:R-:W-:-:S02]  /*0ba0*/  ISETP.GE.AND.EX P4, PT, R65, UR5, PT, P4 ;  /* 0x0000000541007c0c */ /* 0x000fc4000bf86340 */
[----:B------:R-:W-:Y:S02]  /*0bb0*/  @!P5 IADD3 R27, PT, PT, R27, R35, RZ ;  /* 0x000000231b1bd210 */ /* 0x000fe40007ffe0ff */
[C---:B---3--:R-:W-:Y:S02]  /*0bc0*/  @!P5 LEA R44, P1, R26.reuse, R24, 0x2 ;  /* 0x000000181a2cd211 */ /* 0x048fe400078210ff */
[----:B------:R-:W3:Y:S02]  /*0bd0*/  @!P6 LDC.64 R34, c[0x0][0x3e0] ;  /* 0x0000f800ff22eb82 */ /* 0x000ee40000000a00 */
[----:B------:R-:W-:Y:S02]  /*0be0*/  @!P5 LEA.HI.X R45, R26, R25, R27, 0x2, P1 ;  /* 0x000000191a2dd211 */ /* 0x000fe400008f141b */
[----:B------:R-:W-:-:S04]  /*0bf0*/  ISETP.GE.U32.AND P1, PT, R12, UR4, PT ;  /* 0x000000040c007c0c */ /* 0x000fc8000bf26070 */
[----:B------:R-:W3:Y:S01]  /*0c00*/  @!P2 LDC.64 R38, c[0x0][0x390] ;  /* 0x0000e400ff26ab82 */ /* 0x000ee20000000a00 */
[----:B------:R-:W-:Y:S01]  /*0c10*/  ISETP.GE.AND.EX P1, PT, R67, UR5, PT, P1 ;  /* 0x0000000543007c0c */ /* 0x000fe2000bf26310 */
[----:B-1----:R-:W-:Y:S01]  /*0c20*/  @!P2 IMAD R36, R49, R28, RZ ;  /* 0x0000001c3124a224 */ /* 0x002fe200078e02ff */
[----:B------:R-:W-:Y:S01]  /*0c30*/  @!P3 MOV R48, R74 ;  /* 0x0000004a0030b202 */ /* 0x000fe20000000f00 */
[-C--:B0-----:R-:W-:Y:S01]  /*0c40*/  @!P3 IMAD R47, R47, R40.reuse, RZ ;  /* 0x000000282f2fb224 */ /* 0x081fe200078e02ff */
[----:B------:R-:W-:Y:S02]  /*0c50*/  @!P3 MOV R49, R77 ;  /* 0x0000004d0031b202 */ /* 0x000fe40000000f00 */
[----:B------:R-:W-:Y:S01]  /*0c60*/  CS2R R24, SRZ ;  /* 0x0000000000187805 */ /* 0x000fe2000001ff00 */
[----:B------:R-:W0:Y:S01]  /*0c70*/  @!P6 LDC.64 R26, c[0x0][0x390] ;  /* 0x0000e400ff1aeb82 */ /* 0x000e220000000a00 */
[C---:B------:R-:W-:Y:S02]  /*0c80*/  @!P3 IMAD R47, R42.reuse, R41, R47 ;  /* 0x000000292a2fb224 */ /* 0x040fe400078e022f */
[----:B------:R-:W-:-:S02]  /*0c90*/  @!P3 IMAD.WIDE.U32 R42, R42, R40, R48 ;  /* 0x000000282a2ab225 */ /* 0x000fc400078e0030 */
[----:B------:R1:W2:Y:S03]  /*0ca0*/  @!P5 LDG.E.64 R24, desc[UR6][R44.64] ;  /* 0x000000062c18d981 */ /* 0x0002a6000c1e1b00 */
[----:B------:R-:W0:Y:S01]  /*0cb0*/  @!P4 LDC.64 R32, c[0x0][0x3e0] ;  /* 0x0000f800ff20cb82 */ /* 0x000e220000000a00 */
[----:B------:R-:W-:Y:S01]  /*0cc0*/  @!P2 IMAD R51, R46, R29, R36 ;  /* 0x0000001d2e33a224 */ /* 0x000fe200078e0224 */
[----:B------:R-:W-:Y:S02]  /*0cd0*/  @!P3 IADD3 R29, PT, PT, R43, R47, RZ ;  /* 0x0000002f2b1db210 */ /* 0x000fe40007ffe0ff */
[C---:B------:R-:W-:Y:S02]  /*0ce0*/  @!P3 LEA R30, P5, R42.reuse, R30, 0x2 ;  /* 0x0000001e2a1eb211 */ /* 0x040fe400078a10ff */
[----:B-1----:R-:W-:Y:S02]  /*0cf0*/  @!P2 MOV R44, R74 ;  /* 0x0000004a002ca202 */ /* 0x002fe40000000f00 */
[----:B------:R-:W-:Y:S01]  /*0d00*/  @!P2 MOV R45, R77 ;  /* 0x0000004d002da202 */ /* 0x000fe20000000f00 */
[----:B------:R-:W1:Y:S01]  /*0d10*/  @!P1 LDC.64 R40, c[0x0][0x3e0] ;  /* 0x0000f800ff289b82 */ /* 0x000e620000000a00 */
[----:B------:R-:W-:Y:S01]  /*0d20*/  @!P3 LEA.HI.X R31, R42, R31, R29, 0x2, P5 ;  /* 0x0000001f2a1fb211 */ /* 0x000fe200028f141d */
[----:B---3--:R-:W-:-:S02]  /*0d30*/  @!P6 IMAD R36, R63, R34, RZ ;  /* 0x000000223f24e224 */ /* 0x008fc400078e02ff */
[----:B------:R-:W-:Y:S01]  /*0d40*/  @!P2 IMAD.WIDE.U32 R46, R46, R28, R44 ;  /* 0x0000001c2e2ea225 */ /* 0x000fe200078e002c */
[----:B------:R-:W-:Y:S02]  /*0d50*/  @!P6 MOV R44, R74 ;  /* 0x0000004a002ce202 */ /* 0x000fe40000000f00 */
[----:B------:R-:W-:Y:S01]  /*0d60*/  @!P6 MOV R45, R77 ;  /* 0x0000004d002de202 */ /* 0x000fe20000000f00 */
[----:B------:R-:W3:Y:S01]  /*0d70*/  @!P4 LDC.64 R42, c[0x0][0x390] ;  /* 0x0000e400ff2acb82 */ /* 0x000ee20000000a00 */
[----:B------:R-:W-:Y:S01]  /*0d80*/  @!P6 IMAD R49, R10, R35, R36 ;  /* 0x000000230a31e224 */ /* 0x000fe200078e0224 */
[----:B------:R-:W-:Y:S02]  /*0d90*/  @!P2 IADD3 R29, PT, PT, R47, R51, RZ ;  /* 0x000000332f1da210 */ /* 0x000fe40007ffe0ff */
[----:B------:R-:W-:Y:S01]  /*0da0*/  @!P2 LEA R28, P5, R46, R38, 0x2 ;  /* 0x000000262e1ca211 */ /* 0x000fe200078a10ff */
[----:B------:R-:W-:-:S03]  /*0db0*/  @!P6 IMAD.WIDE.U32 R44, R10, R34, R44 ;  /* 0x000000220a2ce225 */ /* 0x000fc600078e002c */
[----:B------:R-:W3:Y:S01]  /*0dc0*/  @!P1 LDC.64 R34, c[0x0][0x390] ;  /* 0x0000e400ff229b82 */ /* 0x000ee20000000a00 */
[----:B------:R-:W-:Y:S02]  /*0dd0*/  @!P2 LEA.HI.X R29, R46, R39, R29, 0x2, P5 ;  /* 0x000000272e1da211 */ /* 0x000fe400028f141d */
[----:B------:R-:W-:Y:S02]  /*0de0*/  @!P6 IADD3 R36, PT, PT, R45, R49, RZ ;  /* 0x000000312d24e210 */ /* 0x000fe40007ffe0ff */
[C---:B0-----:R-:W-:Y:S01]  /*0df0*/  @!P6 LEA R38, P5, R44.reuse, R26, 0x2 ;  /* 0x0000001a2c26e211 */ /* 0x041fe200078a10ff */
[----:B------:R-:W-:Y:S01]  /*0e00*/  @!P4 IMAD R26, R65, R32, RZ ;  /* 0x00000020411ac224 */ /* 0x000fe200078e02ff */
[----:B------:R-:W-:Y:S02]  /*0e10*/  @!P4 MOV R45, R77 ;  /* 0x0000004d002dc202 */ /* 0x000fe40000000f00 */
[----:B------:R-:W-:Y:S02]  /*0e20*/  @!P6 LEA.HI.X R39, R44, R27, R36, 0x2, P5 ;  /* 0x0000001b2c27e211 */ /* 0x000fe400028f1424 */
[----:B------:R-:W-:Y:S01]  /*0e30*/  @!P4 MOV R44, R74 ;  /* 0x0000004a002cc202 */ /* 0x000fe20000000f00 */
[----:B------:R-:W-:Y:S01]  /*0e40*/  @!P4 IMAD R49, R11, R33, R26 ;  /* 0x000000210b31c224 */ /* 0x000fe200078e021a */
[----:B------:R-:W-:-:S02]  /*0e50*/  CS2R R26, SRZ ;  /* 0x00000000001a7805 */ /* 0x000fc4000001ff00 */
[----:B------:R-:W-:Y:S01]  /*0e60*/  ISETP.GE.U32.AND P5, PT, R13, UR4, PT ;  /* 0x000000040d007c0c */ /* 0x000fe2000bfa6070 */
[----:B-1----:R-:W-:Y:S01]  /*0e70*/  @!P1 IMAD R36, R67, R40, RZ ;  /* 0x0000002843249224 */ /* 0x002fe200078e02ff */
[----:B------:R-:W-:Y:S01]  /*0e80*/  @!P1 MOV R46, R74 ;  /* 0x0000004a002e9202 */ /* 0x000fe20000000f00 */
[----:B------:R-:W-:Y:S01]  /*0e90*/  @!P4 IMAD.WIDE.U32 R32, R11, R32, R44 ;  /* 0x000000200b20c225 */ /* 0x000fe200078e002c */
[----:B------:R-:W-:Y:S01]  /*0ea0*/  @!P1 MOV R47, R77 ;  /* 0x0000004d002f9202 */ /* 0x000fe20000000f00 */
[----:B------:R0:W2:Y:S01]  /*0eb0*/  @!P6 LDG.E.64 R26, desc[UR6][R38.64] ;  /* 0x00000006261ae981 */ /* 0x0000a2000c1e1b00 */
[----:B------:R-:W-:Y:S01]  /*0ec0*/  ISETP.GE.AND.EX P5, PT, R69, UR5, PT, P5 ;  /* 0x0000000545007c0c */ /* 0x000fe2000bfa6350 */
[C---:B------:R-:W-:Y:S01]  /*0ed0*/  @!P1 IMAD R45, R12.reuse, R41, R36 ;  /* 0x000000290c2d9224 */ /* 0x040fe200078e0224 */
[----:B------:R-:W-:Y:S01]  /*0ee0*/  @!P4 IADD3 R33, PT, PT, R33, R49, RZ ;  /* 0x000000312121c210 */ /* 0x000fe20007ffe0ff */
[----:B------:R-:W-:Y:S01]  /*0ef0*/  @!P1 IMAD.WIDE.U32 R46, R12, R40, R46 ;  /* 0x000000280c2e9225 */ /* 0x000fe200078e002e */
[----:B---3--:R-:W-:-:S02]  /*0f00*/  @!P4 LEA R42, P6, R32, R42, 0x2 ;  /* 0x0000002a202ac211 */ /* 0x008fc400078c10ff */
[----:B------:R-:W-:Y:S02]  /*0f10*/  CS2R R40, SRZ ;  /* 0x0000000000287805 */ /* 0x000fe4000001ff00 */
[----:B------:R-:W-:Y:S02]  /*0f20*/  @!P4 LEA.HI.X R43, R32, R43, R33, 0x2, P6 ;  /* 0x0000002b202bc211 */ /* 0x000fe400030f1421 */
[----:B------:R-:W-:Y:S02]  /*0f30*/  @!P1 IADD3 R32, PT, PT, R47, R45, RZ ;  /* 0x0000002d2f209210 */ /* 0x000fe40007ffe0ff */
[----:B------:R-:W-:Y:S01]  /*0f40*/  @!P1 LEA R44, P6, R46, R34, 0x2 ;  /* 0x000000222e2c9211 */ /* 0x000fe200078c10ff */
[----:B------:R1:W3:Y:S01]  /*0f50*/  @!P4 LDG.E.64 R40, desc[UR6][R42.64] ;  /* 0x000000062a28c981 */ /* 0x0002e2000c1e1b00 */
[----:B------:R-:W-:Y:S01]  /*0f60*/  ISETP.GE.U32.AND P4, PT, R58, UR4, PT ;  /* 0x000000043a007c0c */ /* 0x000fe2000bf86070 */
[----:B------:R-:W1:Y:S01]  /*0f70*/  @!P5 LDC.64 R50, c[0x0][0x3e0] ;  /* 0x0000f800ff32db82 */ /* 0x000e620000000a00 */
[----:B------:R-:W-:-:S02]  /*0f80*/  @!P1 LEA.HI.X R45, R46, R35, R32, 0x2, P6 ;  /* 0x000000232e2d9211 */ /* 0x000fc400030f1420 */
[----:B------:R-:W-:Y:S02]  /*0f90*/  ISETP.GE.U32.AND P6, PT, R9, UR4, PT ;  /* 0x0000000409007c0c */ /* 0x000fe4000bfc6070 */
[----:B------:R-:W-:Y:S02]  /*0fa0*/  ISETP.GE.AND.EX P4, PT, R71, UR5, PT, P4 ;  /* 0x0000000547007c0c */ /* 0x000fe4000bf86340 */
[----:B------:R-:W-:Y:S01]  /*0fb0*/  ISETP.GE.AND.EX P6, PT, R61, UR5, PT, P6 ;  /* 0x000000053d007c0c */ /* 0x000fe2000bfc6360 */
[----:B------:R-:W4:Y:S10]  /*0fc0*/  @!P5 LDC.64 R48, c[0x0][0x390] ;  /* 0x0000e400ff30db82 */ /* 0x000f340000000a00 */
[----:B0-----:R-:W0:Y:S08]  /*0fd0*/  @!P4 LDC.64 R38, c[0x0][0x3e0] ;  /* 0x0000f800ff26cb82 */ /* 0x001e300000000a00 */
[----:B------:R-:W4:Y:S01]  /*0fe0*/  @!P6 LDC.64 R46, c[0x0][0x3e0] ;  /* 0x0000f800ff2eeb82 */ /* 0x000f220000000a00 */
[----:B-1----:R-:W-:Y:S01]  /*0ff0*/  @!P5 IMAD R32, R69, R50, RZ ;  /* 0x000000324520d224 */ /* 0x002fe200078e02ff */
[----:B------:R-:W-:-:S03]  /*1000*/  @!P5 MOV R33, R77 ;  /* 0x0000004d0021d202 */ /* 0x000fc60000000f00 */
[C---:B------:R-:W-:Y:S01]  /*1010*/  @!P5 IMAD R53, R13.reuse, R51, R32 ;  /* 0x000000330d35d224 */ /* 0x040fe200078e0220 */
[----:B------:R-:W-:Y:S02]  /*1020*/  @!P5 MOV R32, R74 ;  /* 0x0000004a0020d202 */ /* 0x000fe40000000f00 */
[----:B------:R-:W1:Y:S01]  /*1030*/  @!P6 LDC.64 R34, c[0x0][0x390] ;  /* 0x0000e400ff22eb82 */ /* 0x000e620000000a00 */
[----:B------:R-:W-:Y:S02]  /*1040*/  CS2R R42, SRZ ;  /* 0x00000000002a7805 */ /* 0x000fe4000001ff00 */
[----:B------:R-:W-:-:S04]  /*1050*/  @!P5 IMAD.WIDE.U32 R50, R13, R50, R32 ;  /* 0x000000320d32d225 */ /* 0x000fc800078e0020 */
[----:B------:R4:W3:Y:S01]  /*1060*/  @!P1 LDG.E.64 R42, desc[UR6][R44.64] ;  /* 0x000000062c2a9981 */ /* 0x0008e2000c1e1b00 */
[----:B------:R-:W-:Y:S01]  /*1070*/  @!P5 IADD3 R36, PT, PT, R51, R53, RZ ;  /* 0x000000353324d210 */ /* 0x000fe20007ffe0ff */
[----:B0-----:R-:W-:Y:S01]  /*1080*/  @!P4 IMAD R51, R71, R38, RZ ;  /* 0x000000264733c224 */ /* 0x001fe200078e02ff */
[C---:B----4-:R-:W-:Y:S01]  /*1090*/  @!P5 LEA R48, P1, R50.reuse, R48, 0x2 ;  /* 0x000000303230d211 */ /* 0x050fe200078210ff */
[----:B------:R-:W0:Y:S01]  /*10a0*/  @!P4 LDC.64 R32, c[0x0][0x390] ;  /* 0x0000e400ff20cb82 */ /* 0x000e220000000a00 */
[----:B------:R-:W-:Y:S01]  /*10b0*/  @!P6 IMAD R52, R61, R46, RZ ;  /* 0x0000002e3d34e224 */ /* 0x000fe200078e02ff */
[-C--:B------:R-:W-:Y:S02]  /*10c0*/  @!P6 MOV R44, R74.reuse ;  /* 0x0000004a002ce202 */ /* 0x080fe40000000f00 */
[----:B------:R-:W-:Y:S01]  /*10d0*/  @!P6 MOV R45, R77 ;  /* 0x0000004d002de202 */ /* 0x000fe20000000f00 */
[C---:B------:R-:W-:Y:S01]  /*10e0*/  @!P6 IMAD R53, R9.reuse, R47, R52 ;  /* 0x0000002f0935e224 */ /* 0x040fe200078e0234 */
[----:B------:R-:W-:Y:S01]  /*10f0*/  @!P5 LEA.HI.X R49, R50, R49, R36, 0x2, P1 ;  /* 0x000000313231d211 */ /* 0x000fe200008f1424 */
[----:B------:R-:W-:Y:S01]  /*1100*/  @!P4 IMAD R55, R58, R39, R51 ;  /* 0x000000273a37c224 */ /* 0x000fe200078e0233 */
[----:B------:R-:W-:Y:S01]  /*1110*/  @!P4 MOV R50, R74 ;  /* 0x0000004a0032c202 */ /* 0x000fe20000000f00 */
[----:B------:R-:W-:Y:S01]  /*1120*/  @!P6 IMAD.WIDE.U32 R46, R9, R46, R44 ;  /* 0x0000002e092ee225 */ /* 0x000fe200078e002c */
[----:B------:R-:W-:-:S02]  /*1130*/  CS2R R44, SRZ ;  /* 0x00000000002c7805 */ /* 0x000fc4000001ff00 */
[----:B------:R-:W-:Y:S02]  /*1140*/  @!P4 MOV R51, R77 ;  /* 0x0000004d0033c202 */ /* 0x000fe40000000f00 */
[----:B------:R-:W-:Y:S01]  /*1150*/  @!P6 IADD3 R36, PT, PT, R47, R53, RZ ;  /* 0x000000352f24e210 */ /* 0x000fe20007ffe0ff */
[----:B------:R-:W-:Y:S01]  /*1160*/  @!P4 IMAD.WIDE.U32 R38, R58, R38, R50 ;  /* 0x000000263a26c225 */ /* 0x000fe200078e0032 */
[C---:B-1----:R-:W-:Y:S01]  /*1170*/  @!P6 LEA R50, P1, R46.reuse, R34, 0x2 ;  /* 0x000000222e32e211 */ /* 0x042fe200078210ff */
[----:B------:R-:W4:Y:S01]  /*1180*/  @!P5 LDG.E.64 R44, desc[UR6][R48.64] ;  /* 0x00000006302cd981 */ /* 0x000f22000c1e1b00 */
[----:B------:R-:W-:Y:S02]  /*1190*/  ISETP.GE.U32.AND P5, PT, R59, UR4, PT ;  /* 0x000000043b007c0c */ /* 0x000fe4000bfa6070 */
[----:B------:R-:W-:Y:S02]  /*11a0*/  @!P6 LEA.HI.X R51, R46, R35, R36, 0x2, P1 ;  /* 0x000000232e33e211 */ /* 0x000fe400008f1424 */
[----:B------:R-:W-:-:S02]  /*11b0*/  ISETP.GE.AND.EX P1, PT, R73, UR5, PT, P5 ;  /* 0x0000000549007c0c */ /* 0x000fc4000bf26350 */
[----:B------:R-:W-:Y:S02]  /*11c0*/  CS2R R46, SRZ ;  /* 0x00000000002e7805 */ /* 0x000fe4000001ff00 */
[----:B------:R-:W-:Y:S02]  /*11d0*/  @!P4 IADD3 R34, PT, PT, R39, R55, RZ ;  /* 0x000000372722c210 */ /* 0x000fe40007ffe0ff */
[C---:B0-----:R-:W-:Y:S02]  /*11e0*/  @!P4 LEA R36, P5, R38.reuse, R32, 0x2 ;  /* 0x000000202624c211 */ /* 0x041fe400078a10ff */
[----:B------:R-:W-:Y:S01]  /*11f0*/  IADD3 R55, PT, PT, R37, 0x78, RZ ;  /* 0x0000007825377810 */ /* 0x000fe20007ffe0ff */
[----:B------:R0:W4:Y:S01]  /*1200*/  @!P6 LDG.E.64 R46, desc[UR6][R50.64] ;  /* 0x00000006322ee981 */ /* 0x000122000c1e1b00 */
[----:B------:R-:W-:Y:S02]  /*1210*/  @!P4 LEA.HI.X R37, R38, R33, R34, 0x2, P5 ;  /* 0x000000212625c211 */ /* 0x000fe400028f1422 */
[----:B------:R-:W-:-:S02]  /*1220*/  ISETP.GE.U32.AND P5, PT, R55, UR4, PT ;  /* 0x0000000437007c0c */ /* 0x000fc4000bfa6070 */
[----:B------:R-:W-:Y:S01]  /*1230*/  SHF.R.S32.HI R53, RZ, 0x1f, R55 ;  /* 0x0000001fff357819 */ /* 0x000fe20000011437 */
[----:B------:R-:W1:Y:S03]  /*1240*/  @!P1 LDC.64 R32, c[0x0][0x3e0] ;  /* 0x0000f800ff209b82 */ /* 0x000e660000000a00 */
[----:B------:R-:W-:-:S05]  /*1250*/  ISETP.GE.AND.EX P5, PT, R53, UR5, PT, P5 ;  /* 0x0000000535007c0c */ /* 0x000fca000bfa6350 */
[----:B------:R-:W5:Y:S01]  /*1260*/  @!P1 LDC.64 R34, c[0x0][0x390] ;  /* 0x0000e400ff229b82 */ /* 0x000f620000000a00 */
[----:B0-----:R-:W-:Y:S02]  /*1270*/  @!P1 MOV R50, R74 ;  /* 0x0000004a00329202 */ /* 0x001fe40000000f00 */
[----:B------:R-:W-:-:S05]  /*1280*/  @!P1 MOV R51, R77 ;  /* 0x0000004d00339202 */ /* 0x000fca0000000f00 */
[----:B------:R-:W0:Y:S01]  /*1290*/  @!P5 LDC.64 R38, c[0x0][0x3e0] ;  /* 0x0000f800ff26db82 */ /* 0x000e220000000a00 */
[-C--:B-1----:R-:W-:Y:S02]  /*12a0*/  @!P1 IMAD R48, R73, R32.reuse, RZ ;  /* 0x0000002049309224 */ /* 0x082fe400078e02ff */
[----:B------:R-:W-:-:S04]  /*12b0*/  @!P1 IMAD.WIDE.U32 R50, R59, R32, R50 ;  /* 0x000000203b329225 */ /* 0x000fc800078e0032 */
[----:B------:R-:W-:Y:S02]  /*12c0*/  @!P1 IMAD R57, R59, R33, R48 ;  /* 0x000000213b399224 */ /* 0x000fe400078e0230 */
[----:B------:R-:W1:Y:S01]  /*12d0*/  @!P5 LDC.64 R32, c[0x0][0x390] ;  /* 0x0000e400ff20db82 */ /* 0x000e620000000a00 */
[----:B------:R-:W-:Y:S02]  /*12e0*/  CS2R R48, SRZ ;  /* 0x0000000000307805 */ /* 0x000fe4000001ff00 */
[----:B------:R-:W-:-:S04]  /*12f0*/  @!P1 IADD3 R51, PT, PT, R51, R57, RZ ;  /* 0x0000003933339210 */ /* 0x000fc80007ffe0ff */
[----:B------:R0:W4:Y:S01]  /*1300*/  @!P4 LDG.E.64 R48, desc[UR6][R36.64] ;  /* 0x000000062430c981 */ /* 0x000122000c1e1b00 */
[----:B-----5:R-:W-:Y:S01]  /*1310*/  @!P1 LEA R34, P4, R50, R34, 0x2 ;  /* 0x0000002232229211 */ /* 0x020fe200078810ff */
[----:B0-----:R-:W-:-:S03]  /*1320*/  @!P5 IMAD R52, R53, R38, RZ ;  /* 0x000000263534d224 */ /* 0x001fc600078e02ff */
[----:B------:R-:W-:Y:S02]  /*1330*/  @!P1 LEA.HI.X R35, R50, R35, R51, 0x2, P4 ;  /* 0x0000002332239211 */ /* 0x000fe400020f1433 */
[----:B------:R-:W-:Y:S01]  /*1340*/  CS2R R50, SRZ ;  /* 0x0000000000327805 */ /* 0x000fe2000001ff00 */
[C---:B------:R-:W-:Y:S01]  /*1350*/  @!P5 IMAD R57, R55.reuse, R39, R52 ;  /* 0x000000273739d224 */ /* 0x040fe200078e0234 */
[----:B------:R-:W-:Y:S02]  /*1360*/  @!P5 MOV R36, R74 ;  /* 0x0000004a0024d202 */ /* 0x000fe40000000f00 */
[----:B------:R-:W-:Y:S02]  /*1370*/  @!P5 MOV R37, R77 ;  /* 0x0000004d0025d202 */ /* 0x000fe40000000f00 */
[----:B------:R-:W-:Y:S01]  /*1380*/  CS2R R52, SRZ ;  /* 0x0000000000347805 */ /* 0x000fe2000001ff00 */
[----:B------:R-:W5:Y:S01]  /*1390*/  @!P1 LDG.E.64 R50, desc[UR6][R34.64] ;  /* 0x0000000622329981 */ /* 0x000f62000c1e1b00 */
[----:B------:R-:W-:Y:S01]  /*13a0*/  @!P5 IMAD.WIDE.U32 R38, R55, R38, R36 ;  /* 0x000000263726d225 */ /* 0x000fe200078e0024 */
[----:B------:R-:W-:-:S03]  /*13b0*/  CS2R R54, SRZ ;  /* 0x0000000000367805 */ /* 0x000fc6000001ff00 */
[----:B------:R0:W5:Y:S01]  /*13c0*/  @!P3 LDG.E.64 R52, desc[UR6][R30.64] ;  /* 0x000000061e34b981 */ /* 0x000162000c1e1b00 */
[----:B------:R-:W-:Y:S02]  /*13d0*/  @!P5 IADD3 R36, PT, PT, R39, R57, RZ ;  /* 0x000000392724d210 */ /* 0x000fe40007ffe0ff */
[C---:B-1----:R-:W-:Y:S02]  /*13e0*/  @!P5 LEA R32, P1, R38.reuse, R32, 0x2 ;  /* 0x000000202620d211 */ /* 0x042fe400078210ff */
[----:B------:R-:W-:Y:S01]  /*13f0*/  CS2R R56, SRZ ;  /* 0x0000000000387805 */ /* 0x000fe2000001ff00 */
[----:B------:R2:W5:Y:S01]  /*1400*/  @!P2 LDG.E.64 R54, desc[UR6][R28.64] ;  /* 0x000000061c36a981 */ /* 0x000562000c1e1b00 */
[----:B------:R-:W-:-:S05]  /*1410*/  @!P5 LEA.HI.X R33, R38, R33, R36, 0x2, P1 ;  /* 0x000000212621d211 */ /* 0x000fca00008f1424 */
[----:B------:R3:W5:Y:S01]  /*1420*/  @!P5 LDG.E.64 R56, desc[UR6][R32.64] ;  /* 0x000000062038d981 */ /* 0x000762000c1e1b00 */
[----:B0-----:R-:W-:Y:S01]  /*1430*/  FADD.FTZ R30, R14, R15 ;  /* 0x0000000f0e1e7221 */ /* 0x001fe20000010000 */
[----:B------:R-:W-:-:S03]  /*1440*/  FMUL.FTZ R35, R15, R15 ;  /* 0x0000000f0f237220 */ /* 0x000fc60000410000 */
[----:B------:R-:W-:Y:S01]  /*1450*/  FADD.FTZ R30, RZ, R30 ;  /* 0x0000001eff1e7221 */ /* 0x000fe20000010000 */
[----:B------:R-:W-:Y:S01]  /*1460*/  FADD.FTZ R31, R16, R17 ;  /* 0x00000011101f7221 */ /* 0x000fe20000010000 */
[----:B------:R-:W-:Y:S01]  /*1470*/  FMUL.FTZ R37, R17, R17 ;  /* 0x0000001111257220 */ /* 0x000fe20000410000 */
[----:B------:R-:W-:Y:S02]  /*1480*/  FFMA.FTZ R35, R14, R14, R35 ;  /* 0x0000000e0e237223 */ /* 0x000fe40000010023 */
[----:B------:R-:W-:Y:S01]  /*1490*/  FADD.FTZ R30, R30, R31 ;  /* 0x0000001f1e1e7221 */ /* 0x000fe20000010000 */
[----:B------:R-:W-:Y:S01]  /*14a0*/  FFMA.FTZ R34, R16, R16, R37 ;  /* 0x0000001010227223 */ /* 0x000fe20000010025 */
[----:B------:R-:W-:-:S04]  /*14b0*/  FADD.FTZ R35, RZ, R35 ;  /* 0x00000023ff237221 */ /* 0x000fc80000010000 */
[----:B------:R-:W-:Y:S01]  /*14c0*/  FADD.FTZ R34, R35, R34 ;  /* 0x0000002223227221 */ /* 0x000fe20000010000 */
[----:B------:R-:W-:Y:S01]  /*14d0*/  ISETP.GT.AND P1, PT, R5, 0x1e, PT ;  /* 0x0000001e0500780c */ /* 0x000fe20003f24270 */
[----:B--2---:R-:W-:Y:S01]  /*14e0*/  FADD.FTZ R28, R26, R27 ;  /* 0x0000001b1a1c7221 */ /* 0x004fe20000010000 */
[----:B------:R-:W-:-:S04]  /*14f0*/  FMUL.FTZ R31, R27, R27 ;  /* 0x0000001b1b1f7220 */ /* 0x000fc80000410000 */
[----:B------:R-:W-:Y:S01]  /*1500*/  FFMA.FTZ R31, R26, R26, R31 ;  /* 0x0000001a1a1f7223 */ /* 0x000fe2000001001f */
[----:B---3--:R-:W-:Y:S01]  /*1510*/  FMUL.FTZ R33, R41, R41 ;  /* 0x0000002929217220 */ /* 0x008fe20000410000 */
[----:B----4-:R-:W-:Y:S01]  /*1520*/  FADD.FTZ R29, R46, R47 ;  /* 0x0000002f2e1d7221 */ /* 0x010fe20000010000 */
[----:B------:R-:W-:-:S03]  /*1530*/  FMUL.FTZ R37, R47, R47 ;  /* 0x0000002f2f257220 */ /* 0x000fc60000410000 */
[----:B------:R-:W-:Y:S01]  /*1540*/  FADD.FTZ R29, R30, R29 ;  /* 0x0000001d1e1d7221 */ /* 0x000fe20000010000 */
[----:B------:R-:W-:-:S03]  /*1550*/  FFMA.FTZ R37, R46, R46, R37 ;  /* 0x0000002e2e257223 */ /* 0x000fc60000010025 */
[----:B------:R-:W-:Y:S01]  /*1560*/  FADD.FTZ R28, R29, R28 ;  /* 0x0000001c1d1c7221 */ /* 0x000fe20000010000 */
[----:B------:R-:W-:Y:S01]  /*1570*/  FADD.FTZ R29, R40, R41 ;  /* 0x00000029281d7221 */ /* 0x000fe20000010000 */
[----:B------:R-:W-:Y:S01]  /*1580*/  FADD.FTZ R34, R34, R37 ;  /* 0x0000002522227221 */ /* 0x000fe20000010000 */
[----:B------:R-:W-:Y:S02]  /*1590*/  FFMA.FTZ R30, R40, R40, R33 ;  /* 0x00000028281e7223 */ /* 0x000fe40000010021 */
[----:B------:R-:W-:Y:S01]  /*15a0*/  FADD.FTZ R28, R28, R29 ;  /* 0x0000001d1c1c7221 */ /* 0x000fe20000010000 */
[----:B------:R-:W-:Y:S01]  /*15b0*/  FADD.FTZ R29, R18, R19 ;  /* 0x00000013121d7221 */ /* 0x000fe20000010000 */
[----:B------:R-:W-:Y:S01]  /*15c0*/  FADD.FTZ R31, R34, R31 ;  /* 0x0000001f221f7221 */ /* 0x000fe20000010000 */
[----:B------:R-:W-:Y:S02]  /*15d0*/  FMUL.FTZ R33, R19, R19 ;  /* 0x0000001313217220 */ /* 0x000fe40000410000 */
[----:B------:R-:W-:Y:S01]  /*15e0*/  FADD.FTZ R28, R28, R29 ;  /* 0x0000001d1c1c7221 */ /* 0x000fe20000010000 */
[----:B------:R-:W-:Y:S01]  /*15f0*/  FADD.FTZ R30, R31, R30 ;  /* 0x0000001e1f1e7221 */ /* 0x000fe20000010000 */
[----:B------:R-:W-:Y:S01]  /*1600*/  FFMA.FTZ R33, R18, R18, R33 ;  /* 0x0000001212217223 */ /* 0x000fe20000010021 */
[----:B------:R-:W-:Y:S01]  /*1610*/  FADD.FTZ R29, R42, R43 ;  /* 0x0000002b2a1d7221 */ /* 0x000fe20000010000 */
[----:B------:R-:W-:-:S02]  /*1620*/  FMUL.FTZ R31, R43, R43 ;  /* 0x0000002b2b1f7220 */ /* 0x000fc40000410000 */
[----:B------:R-:W-:Y:S01]  /*1630*/  FADD.FTZ R30, R30, R33 ;  /* 0x000000211e1e7221 */ /* 0x000fe20000010000 */
[----:B------:R-:W-:Y:S01]  /*1640*/  FADD.FTZ R28, R28, R29 ;  /* 0x0000001d1c1c7221 */ /* 0x000fe20000010000 */
[----:B------:R-:W-:Y:S01]  /*1650*/  FFMA.FTZ R31, R42, R42, R31 ;  /* 0x0000002a2a1f7223 */ /* 0x000fe2000001001f */
[----:B------:R-:W-:Y:S01]  /*1660*/  FMUL.FTZ R33, R45, R45 ;  /* 0x0000002d2d217220 */ /* 0x000fe20000410000 */
[----:B------:R-:W-:Y:S02]  /*1670*/  FADD.FTZ R29, R44, R45 ;  /* 0x0000002d2c1d7221 */ /* 0x000fe40000010000 */
        /* <DEDUP_REMOVED lines=24> */
[----:B-----5:R-:W-:Y:S01]  /*1800*/  FMUL.FTZ R31, R51, R51 ;  /* 0x00000033331f7220 */ /* 0x020fe20000410000 */
        /* <DEDUP_REMOVED lines=8> */
[----:B------:R-:W-:Y:S02]  /*1890*/  FADD.FTZ R28, R28, R29 ;  /* 0x0000001d1c1c7221 */ /* 0x000fe40000010000 */
[----:B------:R-:W-:Y:S01]  /*18a0*/  FADD.FTZ R30, R30, R33 ;  /* 0x000000211e1e7221 */ /* 0x000fe20000010000 */
        /* <DEDUP_REMOVED lines=46> */
.L_x_4093:
[----:B------:R-:W-:Y:S05]  /*1b90*/  BSYNC.RECONVERGENT B0 ;  /* 0x0000000000007941 */ /* 0x000fea0003800200 */
.L_x_4092:
        /* <DEDUP_REMOVED lines=54> */
.L_x_4095:
[----:B------:R-:W-:Y:S05]  /*1f00*/  BSYNC.RECONVERGENT B0 ;  /* 0x0000000000007941 */ /* 0x000fea0003800200 */
.L_x_4094:
        /* <DEDUP_REMOVED lines=27> */
.L_x_4098:
[----:B------:R-:W3:Y:S04]  /*20c0*/  LDG.E.STRONG.GPU R30, desc[UR6][R28.64] ;  /* 0x000000061c1e7981 */ /* 0x000ee8000c1ef900 */
[----:B---3--:R-:W-:Y:S01]  /*20d0*/  CCTL.IVALL ;  /* 0x00000000ff00798f */ /* 0x008fe20002000000 */
[----:B------:R-:W-:Y:S05]  /*20e0*/  YIELD ;  /* 0x0000000000007946 */ /* 0x000fea0003800000 */
[----:B------:R-:W-:-:S13]  /*20f0*/  ISETP.NE.AND P1, PT, R30, R37, PT ;  /* 0x000000251e00720c */ /* 0x000fda0003f25270 */
[----:B------:R-:W-:Y:S05]  /*2100*/  @P1 BRA `(.L_x_4098) ;  /* 0xfffffffc00ec1947 */ /* 0x000fea000383ffff */
.L_x_4097:
        /* <DEDUP_REMOVED lines=16> */
.L_x_4100:
        /* <DEDUP_REMOVED lines=62> */
.L_x_4099:
        /* <DEDUP_REMOVED lines=38> */
.L_x_4101:
        /* <DEDUP_REMOVED lines=19> */
.L_x_4102:
        /* <DEDUP_REMOVED lines=9> */
.L_x_4103:
[----:B------:R-:W-:Y:S05]  /*2a10*/  BSYNC.RECONVERGENT B0 ;  /* 0x0000000000007941 */ /* 0x000fea0003800200 */
.L_x_4096:
[----:B------:R-:W4:Y:S01]  /*2a20*/  S2UR UR5, SR_CgaCtaId ;  /* 0x00000000000579c3 */ /* 0x000f220000008800 */
[----:B------:R-:W2:Y:S01]  /*2a30*/  LDCU UR8, c[0x0][0x414] ;  /* 0x00008280ff0877ac */ /* 0x000ea20008000800 */
[----:B------:R-:W-:Y:S01]  /*2a40*/  LOP3.LUT R79, R60, 0xffff, RZ, 0xc0, !PT ;  /* 0x0000ffff3c4f7812 */ /* 0x000fe200078ec0ff */
[----:B------:R-:W-:-:S03]  /*2a50*/  UMOV UR4, 0x400 ;  /* 0x0000040000047882 */ /* 0x000fc60000000000 */
[----:B------:R-:W-:Y:S02]  /*2a60*/  IADD3 R79, PT, PT, R62, R79, RZ ;  /* 0x0000004f3e4f7210 */ /* 0x000fe40007ffe0ff */
[----:B-1----:R-:W1:Y:S08]  /*2a70*/  @P0 LDC.64 R34, c[0x0][0x388] ;  /* 0x0000e200ff220b82 */ /* 0x002e700000000a00 */
[----:B---3--:R-:W3:Y:S01]  /*2a80*/  LDC.64 R28, c[0x0][0x398] ;  /* 0x0000e600ff1c7b82 */ /* 0x008ee20000000a00 */
[----:B--2---:R-:W-:Y:S01]  /*2a90*/  @P0 FMUL.FTZ R36, R32, UR8 ;  /* 0x0000000820240c20 */ /* 0x004fe20008410000 */
[----:B------:R-:W-:Y:S01]  /*2aa0*/  @P0 FMUL.FTZ R37, R33, UR8 ;  /* 0x0000000821250c20 */ /* 0x000fe20008410000 */
[----:B----4-:R-:W-:-:S05]  /*2ab0*/  ULEA UR4, UR5, UR4, 0x18 ;  /* 0x0000000405047291 */ /* 0x010fca000f8ec0ff */
[----:B------:R-:W2:Y:S01]  /*2ac0*/  LDC.64 R30, c[0x0][0x3a0] ;  /* 0x0000e800ff1e7b82 */ /* 0x000ea20000000a00 */
[----:B------:R-:W4:Y:S01]  /*2ad0*/  LDCU UR5, c[0x0][0x404] ;  /* 0x00008080ff0577ac */ /* 0x000f220008000800 */
[----:B-1----:R-:W-:Y:S02]  /*2ae0*/  @P0 IMAD.WIDE R34, R8, 0x8, R34 ;  /* 0x0000000808220825 */ /* 0x002fe400078e0222 */
[----:B------:R-:W-:Y:S04]  /*2af0*/  @!P2 STS.64 [UR4+0xc0], R32 ;  /* 0x0000c020ff00a988 */ /* 0x000fe80008000a04 */
[----:B------:R-:W-:Y:S01]  /*2b00*/  @P0 STG.E.64 desc[UR6][R34.64], R36 ;  /* 0x0000002422000986 */ /* 0x000fe2000c101b06 */
[C---:B---3--:R-:W-:Y:S01]  /*2b10*/  IMAD.WIDE R38, R79.reuse, 0x2, R28 ;  /* 0x000000024f267825 */ /* 0x048fe200078e021c */
[----:B------:R-:W-:Y:S03]  /*2b20*/  BAR.SYNC.DEFER_BLOCKING 0x0 ;  /* 0x0000000000007b1d */ /* 0x000fe60000010000 */
[----:B--2---:R-:W-:-:S03]  /*2b30*/  IMAD.WIDE R30, R79, 0x2, R30 ;  /* 0x000000024f1e7825 */ /* 0x004fc600078e021e */
[----:B------:R-:W2:Y:S04]  /*2b40*/  LDG.E.U16 R64, desc[UR6][R38.64] ;  /* 0x0000000626407981 */ /* 0x000ea8000c1e1500 */
[----:B------:R-:W3:Y:S04]  /*2b50*/  LDG.E.U16 R66, desc[UR6][R38.64+0x2] ;  /* 0x0000020626427981 */ /* 0x000ee8000c1e1500 */
[----:B------:R-:W5:Y:S04]  /*2b60*/  LDG.E.U16 R68, desc[UR6][R30.64] ;  /* 0x000000061e447981 */ /* 0x000f68000c1e1500 */
[----:B------:R1:W5:Y:S01]  /*2b70*/  LDG.E.U16 R70, desc[UR6][R30.64+0x2] ;  /* 0x000002061e467981 */ /* 0x000362000c1e1500 */
[----:B------:R-:W-:Y:S03]  /*2b80*/  BSSY.RECONVERGENT B0, `(.L_x_4104) ;  /* 0x0000387000007945 */ /* 0x000fe60003800200 */
[----:B------:R-:W0:Y:S01]  /*2b90*/  LDS.64 R28, [UR4+0xc0] ;  /* 0x0000c004ff1c7984 */ /* 0x000e220008000a00 */
[----:B------:R-:W4:Y:S02]  /*2ba0*/  LDCU.U8 UR4, c[0x0][0x3fc] ;  /* 0x00007f80ff0477ac */ /* 0x000f240008000000 */
[----:B----4-:R-:W-:Y:S01]  /*2bb0*/  UISETP.NE.AND UP0, UPT, UR4, URZ, UPT ;  /* 0x000000ff0400728c */ /* 0x010fe2000bf05270 */
[----:B0-----:R-:W-:-:S04]  /*2bc0*/  FMUL.FTZ R28, R28, UR8 ;  /* 0x000000081c1c7c20 */ /* 0x001fc80008410000 */
[----:B------:R-:W-:-:S04]  /*2bd0*/  FMUL.FTZ R62, R28, R28 ;  /* 0x0000001c1c3e7220 */ /* 0x000fc80000410000 */
[----:B------:R-:W-:Y:S01]  /*2be0*/  FFMA.FTZ R29, R29, UR8, -R62 ;  /* 0x000000081d1d7c23 */ /* 0x000fe2000801083e */
[----:B------:R-:W-:-:S04]  /*2bf0*/  IMAD R62, R3, UR5, R4 ;  /* 0x00000005033e7c24 */ /* 0x000fc8000f8e0204 */
[----:B------:R-:W-:Y:S02]  /*2c00*/  FSETP.GTU.FTZ.AND P1, PT, R29, RZ, PT ;  /* 0x000000ff1d00720b */ /* 0x000fe40003f3c000 */
[C---:B-1----:R-:W-:Y:S02]  /*2c10*/  IADD3 R30, PT, PT, R62.reuse, 0x68, RZ ;  /* 0x000000683e1e7810 */ /* 0x042fe40007ffe0ff */
[C---:B------:R-:W-:Y:S02]  /*2c20*/  IADD3 R31, PT, PT, R62.reuse, 0x40, RZ ;  /* 0x000000403e1f7810 */ /* 0x040fe40007ffe0ff */
[C---:B------:R-:W-:Y:S02]  /*2c30*/  IADD3 R83, PT, PT, R62.reuse, 0x8, RZ ;  /* 0x000000083e537810 */ /* 0x040fe40007ffe0ff */
[----:B------:R-:W-:Y:S02]  /*2c40*/  IADD3 R36, PT, PT, R62, 0x70, RZ ;  /* 0x000000703e247810 */ /* 0x000fe40007ffe0ff */
[----:B------:R-:W-:-:S02]  /*2c50*/  SHF.R.S32.HI R37, RZ, 0x1f, R30 ;  /* 0x0000001fff257819 */ /* 0x000fc4000001141e */
[----:B------:R-:W-:Y:S01]  /*2c60*/  SHF.R.S32.HI R39, RZ, 0x1f, R36 ;  /* 0x0000001fff277819 */ /* 0x000fe20000011424 */
[----:B------:R-:W0:Y:S02]  /*2c70*/  @P1 LDC R32, c[0x0][0x3a8] ;  /* 0x0000ea00ff201b82 */ /* 0x000e240000000800 */
[----:B0-----:R-:W-:Y:S01]  /*2c80*/  @P1 FADD.FTZ R38, R29, R32 ;  /* 0x000000201d261221 */ /* 0x001fe20000010000 */
[----:B------:R-:W-:-:S06]  /*2c90*/  HFMA2 R29, -RZ, RZ, 1.875, 0 ;  /* 0x3f800000ff1d7431 */ /* 0x000fcc00000001ff */
[----:B------:R0:W1:Y:S02]  /*2ca0*/  @P1 MUFU.RSQ R29, R38 ;  /* 0x00000026001d1308 */ /* 0x0000640000001400 */
[----:B0-----:R-:W-:Y:S02]  /*2cb0*/  SHF.R.S32.HI R38, RZ, 0x1f, R31 ;  /* 0x0000001fff267819 */ /* 0x001fe4000001141f */
[----:B--2---:R-:W-:Y:S02]  /*2cc0*/  SHF.L.U32 R32, R64, 0x10, RZ ;  /* 0x0000001040207819 */ /* 0x004fe400000006ff */
[----:B------:R-:W-:Y:S02]  /*2cd0*/  SHF.R.S32.HI R64, RZ, 0x1f, R83 ;  /* 0x0000001fff407819 */ /* 0x000fe40000011453 */
[----:B---3--:R-:W-:Y:S02]  /*2ce0*/  SHF.L.U32 R33, R66, 0x10, RZ ;  /* 0x0000001042217819 */ /* 0x008fe400000006ff */
[----:B-----5:R-:W-:-:S02]  /*2cf0*/  SHF.L.U32 R35, R68, 0x10, RZ ;  /* 0x0000001044237819 */ /* 0x020fc400000006ff */
[----:B------:R-:W-:Y:S01]  /*2d00*/  SHF.L.U32 R34, R70, 0x10, RZ ;  /* 0x0000001046227819 */ /* 0x000fe200000006ff */
[----:B-1----:R-:W-:Y:S06]  /*2d10*/  BRA.U UP0, `(.L_x_4105) ;  /* 0x0000001500a07547 */ /* 0x002fec000b800000 */
        /* <DEDUP_REMOVED lines=10> */
[----:B------:R-:W1:Y:S02]  /*2dc0*/  LDCU.64 UR4, c[0x0][0x380] ;  /* 0x00007000ff0477ac */ /* 0x000e640008000a00 */
[----:B------:R-:W-:-:S04]  /*2dd0*/  FMUL.FTZ R14, R14, R29 ;  /* 0x0000001d0e0e7220 */ /* 0x000fc80000410000 */
[----:B------:R-:W-:Y:S01]  /*2de0*/  FFMA.FTZ R14, R32, R14, R35 ;  /* 0x0000000e200e7223 */ /* 0x000fe20000010023 */
[----:B0-----:R-:W-:Y:S02]  /*2df0*/  IMAD R79, R66, UR10, RZ ;  /* 0x0000000a424f7c24 */ /* 0x001fe4000f8e02ff */
[----:B------:R-:W-:Y:S01]  /*2e00*/  FADD.FTZ R66, -R28, R15 ;  /* 0x0000000f1c427221 */ /* 0x000fe20000010100 */
[----:B------:R-:W-:-:S04]  /*2e10*/  IMAD.WIDE.U32 R80, R62, UR10, R80 ;  /* 0x0000000a3e507c25 */ /* 0x000fc8000f8e0050 */
[----:B------:R-:W-:Y:S01]  /*2e20*/  FMUL.FTZ R15, R66, R29 ;  /* 0x0000001d420f7220 */ /* 0x000fe20000410000 */
[----:B------:R-:W-:Y:S01]  /*2e30*/  IMAD R79, R62, UR11, R79 ;  /* 0x0000000b3e4f7c24 */ /* 0x000fe2000f8e024f */
[----:B-1----:R-:W-:Y:S02]  /*2e40*/  LEA R78, P1, R80, UR4, 0x2 ;  /* 0x00000004504e7c11 */ /* 0x002fe4000f8210ff */
[----:B------:R-:W-:Y:S02]  /*2e50*/  FFMA.FTZ R15, R33, R15, R34 ;  /* 0x0000000f210f7223 */ /* 0x000fe40000010022 */
[----:B------:R-:W-:-:S04]  /*2e60*/  IADD3 R79, PT, PT, R81, R79, RZ ;  /* 0x0000004f514f7210 */ /* 0x000fc80007ffe0ff */
[----:B------:R-:W-:-:S05]  /*2e70*/  LEA.HI.X R79, R80, UR5, R79, 0x2, P1 ;  /* 0x00000005504f7c11 */ /* 0x000fca00088f144f */
[----:B------:R0:W-:Y:S02]  /*2e80*/  STG.E.64 desc[UR6][R78.64], R14 ;  /* 0x0000000e4e007986 */ /* 0x0001e4000c101b06 */
.L_x_4107:
[----:B------:R-:W-:Y:S05]  /*2e90*/  BSYNC.RECONVERGENT B1 ;  /* 0x0000000000017941 */ /* 0x000fea0003800200 */
.L_x_4106:
[----:B------:R-:W-:Y:S01]  /*2ea0*/  ISETP.GE.U32.AND P2, PT, R83, UR8, PT ;  /* 0x0000000853007c0c */ /* 0x000fe2000bf46070 */
[----:B------:R-:W-:Y:S01]  /*2eb0*/  BSSY.RECONVERGENT B1, `(.L_x_4108) ;  /* 0x000001a000017945 */ /* 0x000fe20003800200 */
[----:B------:R-:W-:Y:S02]  /*2ec0*/  ISETP.GE.U32.AND P3, PT, R9, UR8, PT ;  /* 0x0000000809007c0c */ /* 0x000fe4000bf66070 */
[----:B------:R-:W-:Y:S02]  /*2ed0*/  ISETP.GE.AND.EX P2, PT, R64, UR9, PT, P2 ;  /* 0x0000000940007c0c */ /* 0x000fe4000bf46320 */
[----:B------:R-:W-:Y:S02]  /*2ee0*/  ISETP.GE.U32.AND P4, PT, R10, UR8, PT ;  /* 0x000000080a007c0c */ /* 0x000fe4000bf86070 */
[----:B------:R-:W-:Y:S02]  /*2ef0*/  ISETP.GE.U32.AND P1, PT, R11, UR8, PT ;  /* 0x000000080b007c0c */ /* 0x000fe4000bf26070 */
[----:B------:R-:W-:-:S02]  /*2f00*/  ISETP.GE.AND.EX P3, PT, R61, UR9, PT, P3 ;  /* 0x000000093d007c0c */ /* 0x000fc4000bf66330 */
[----:B------:R-:W-:Y:S02]  /*2f10*/  ISETP.GE.AND.EX P4, PT, R63, UR9, PT, P4 ;  /* 0x000000093f007c0c */ /* 0x000fe4000bf86340 */
[----:B------:R-:W-:-:S03]  /*2f20*/  ISETP.GE.AND.EX P1, PT, R65, UR9, PT, P1 ;  /* 0x0000000941007c0c */ /* 0x000fc6000bf26310 */
[----:B------:R-:W-:Y:S10]  /*2f30*/  @P2 BRA `(.L_x_4109) ;  /* 0x0000000000442947 */ /* 0x000ff40003800000 */
[----:B------:R-:W1:Y:S01]  /*2f40*/  LDCU.64 UR4, c[0x0][0x3e0] ;  /* 0x00007c00ff0477ac */ /* 0x000e620008000a00 */
[----:B0-----:R-:W-:Y:S01]  /*2f50*/  MOV R14, R74 ;  /* 0x0000004a000e7202 */ /* 0x001fe20000000f00 */
[----:B------:R-:W-:Y:S01]  /*2f60*/  FADD.FTZ R16, -R28, R16 ;  /* 0x000000101c107221 */ /* 0x000fe20000010100 */
[----:B------:R-:W-:Y:S01]  /*2f70*/  MOV R15, R77 ;  /* 0x0000004d000f7202 */ /* 0x000fe20000000f00 */
[----:B------:R-:W0:Y:S01]  /*2f80*/  LDCU.64 UR10, c[0x0][0x380] ;  /* 0x00007000ff0a77ac */ /* 0x000e220008000a00 */
[----:B-1----:R-:W-:Y:S02]  /*2f90*/  IMAD R64, R64, UR4, RZ ;  /* 0x0000000440407c24 */ /* 0x002fe4000f8e02ff */
[----:B------:R-:W-:-:S04]  /*2fa0*/  IMAD.WIDE.U32 R14, R83, UR4, R14 ;  /* 0x00000004530e7c25 */ /* 0x000fc8000f8e000e */
[----:B------:R-:W-:Y:S01]  /*2fb0*/  IMAD R79, R83, UR5, R64 ;  /* 0x00000005534f7c24 */ /* 0x000fe2000f8e0240 */
[----:B0-----:R-:W-:Y:S01]  /*2fc0*/  LEA R78, P2, R14, UR10, 0x2 ;  /* 0x0000000a0e4e7c11 */ /* 0x001fe2000f8410ff */
[----:B------:R-:W-:-:S03]  /*2fd0*/  FADD.FTZ R64, -R28, R17 ;  /* 0x000000111c407221 */ /* 0x000fc60000010100 */
[----:B------:R-:W-:Y:S01]  /*2fe0*/  IADD3 R79, PT, PT, R15, R79, RZ ;  /* 0x0000004f0f4f7210 */ /* 0x000fe20007ffe0ff */
[----:B------:R-:W-:-:S03]  /*2ff0*/  FMUL.FTZ R15, R64, R29 ;  /* 0x0000001d400f7220 */ /* 0x000fc60000410000 */
[----:B------:R-:W-:Y:S01]  /*3000*/  LEA.HI.X R79, R14, UR11, R79, 0x2, P2 ;  /* 0x0000000b0e4f7c11 */ /* 0x000fe200090f144f */
[----:B------:R-:W-:Y:S01]  /*3010*/  FMUL.FTZ R14, R16, R29 ;  /* 0x0000001d100e7220 */ /* 0x000fe20000410000 */
[----:B------:R-:W-:-:S03]  /*3020*/  FFMA.FTZ R15, R33, R15, R34 ;  /* 0x0000000f210f7223 */ /* 0x000fc60000010022 */
[----:B------:R-:W-:-:S05]  /*3030*/  FFMA.FTZ R14, R32, R14, R35 ;  /* 0x0000000e200e7223 */ /* 0x000fca0000010023 */
[----:B------:R1:W-:Y:S02]  /*3040*/  STG.E.64 desc[UR6][R78.64], R14 ;  /* 0x0000000e4e007986 */ /* 0x0003e4000c101b06 */
.L_x_4109:
[----:B------:R-:W-:Y:S05]  /*3050*/  BSYNC.RECONVERGENT B1 ;  /* 0x0000000000017941 */ /* 0x000fea0003800200 */
.L_x_4108:
[----:B------:R-:W-:Y:S04]  /*3060*/  BSSY.RECONVERGENT B1, `(.L_x_4110) ;  /* 0x0000013000017945 */ /* 0x000fe80003800200 */
[----:B------:R-:W-:Y:S05]  /*3070*/  @P3 BRA `(.L_x_4111) ;  /* 0x0000000000443947 */ /* 0x000fea0003800000 */
[----:B------:R-:W2:Y:S01]  /*3080*/  LDCU.64 UR4, c[0x0][0x3e0] ;  /* 0x00007c00ff0477ac */ /* 0x000ea20008000a00 */
[----:B01----:R-:W-:Y:S01]  /*3090*/  MOV R14, R74 ;  /* 0x0000004a000e7202 */ /* 0x003fe20000000f00 */
[C---:B------:R-:W-:Y:S01]  /*30a0*/  FADD.FTZ R46, -R28.reuse, R46 ;  /* 0x0000002e1c2e7221 */ /* 0x040fe20000010100 */
[----:B------:R-:W-:Y:S01]  /*30b0*/  MOV R15, R77 ;  /* 0x0000004d000f7202 */ /* 0x000fe20000000f00 */
[----:B------:R-:W0:Y:S01]  /*30c0*/  LDCU.64 UR10, c[0x0][0x380] ;  /* 0x00007000ff0a77ac */ /* 0x000e220008000a00 */
[----:B------:R-:W-:Y:S01]  /*30d0*/  FADD.FTZ R64, -R28, R47 ;  /* 0x0000002f1c407221 */ /* 0x000fe20000010100 */
[----:B--2---:R-:W-:Y:S02]  /*30e0*/  IMAD R16, R61, UR4, RZ ;  /* 0x000000043d107c24 */ /* 0x004fe4000f8e02ff */
[----:B------:R-:W-:-:S04]  /*30f0*/  IMAD.WIDE.U32 R14, R9, UR4, R14 ;  /* 0x00000004090e7c25 */ /* 0x000fc8000f8e000e */
[----:B------:R-:W-:Y:S01]  /*3100*/  IMAD R17, R9, UR5, R16 ;  /* 0x0000000509117c24 */ /* 0x000fe2000f8e0210 */
[----:B0-----:R-:W-:-:S04]  /*3110*/  LEA R16, P2, R14, UR10, 0x2 ;  /* 0x0000000a0e107c11 */ /* 0x001fc8000f8410ff */
[----:B------:R-:W-:Y:S01]  /*3120*/  IADD3 R17, PT, PT, R15, R17, RZ ;  /* 0x000000110f117210 */ /* 0x000fe20007ffe0ff */
[----:B------:R-:W-:-:S03]  /*3130*/  FMUL.FTZ R15, R64, R29 ;  /* 0x0000001d400f7220 */ /* 0x000fc60000410000 */
[----:B------:R-:W-:Y:S01]  /*3140*/  LEA.HI.X R17, R14, UR11, R17, 0x2, P2 ;  /* 0x0000000b0e117c11 */ /* 0x000fe200090f1411 */
[----:B------:R-:W-:Y:S01]  /*3150*/  FMUL.FTZ R14, R46, R29 ;  /* 0x0000001d2e0e7220 */ /* 0x000fe20000410000 */
[----:B------:R-:W-:-:S03]  /*3160*/  FFMA.FTZ R15, R33, R15, R34 ;  /* 0x0000000f210f7223 */ /* 0x000fc60000010022 */
[----:B------:R-:W-:-:S05]  /*3170*/  FFMA.FTZ R14, R32, R14, R35 ;  /* 0x0000000e200e7223 */ /* 0x000fca0000010023 */
[----:B------:R2:W-:Y:S02]  /*3180*/  STG.E.64 desc[UR6][R16.64], R14 ;  /* 0x0000000e10007986 */ /* 0x0005e4000c101b06 */
.L_x_4111:
[----:B------:R-:W-:Y:S05]  /*3190*/  BSYNC.RECONVERGENT B1 ;  /* 0x0000000000017941 */ /* 0x000fea0003800200 */
.L_x_4110:
[----:B------:R-:W-:Y:S01]  /*31a0*/  BSSY.RECONVERGENT B1, `(.L_x_4112) ;  /* 0x0000015000017945 */ /* 0x000fe20003800200 */
[C---:B------:R-:W-:Y:S02]  /*31b0*/  IADD3 R47, PT, PT, R62.reuse, 0x28, RZ ;  /* 0x000000283e2f7810 */ /* 0x040fe40007ffe0ff */
[----:B------:R-:W-:Y:S01]  /*31c0*/  IADD3 R46, PT, PT, R62, 0x48, RZ ;  /* 0x000000483e2e7810 */ /* 0x000fe20007ffe0ff */
[----:B------:R-:W-:Y:S06]  /*31d0*/  @P4 BRA `(.L_x_4113) ;  /* 0x0000000000444947 */ /* 0x000fec0003800000 */
[----:B------:R-:W3:Y:S01]  /*31e0*/  LDCU.64 UR4, c[0x0][0x3e0] ;  /* 0x00007c00ff0477ac */ /* 0x000ee20008000a00 */
[----:B012---:R-:W-:Y:S01]  /*31f0*/  MOV R14, R74 ;  /* 0x0000004a000e7202 */ /* 0x007fe20000000f00 */
[C---:B------:R-:W-:Y:S01]  /*3200*/  FADD.FTZ R26, -R28.reuse, R26 ;  /* 0x0000001a1c1a7221 */ /* 0x040fe20000010100 */
[----:B------:R-:W-:Y:S01]  /*3210*/  MOV R15, R77 ;  /* 0x0000004d000f7202 */ /* 0x000fe20000000f00 */
[----:B------:R-:W0:Y:S01]  /*3220*/  LDCU.64 UR10, c[0x0][0x380] ;  /* 0x00007000ff0a77ac */ /* 0x000e220008000a00 */
[----:B------:R-:W-:Y:S01]  /*3230*/  FADD.FTZ R64, -R28, R27 ;  /* 0x0000001b1c407221 */ /* 0x000fe20000010100 */
[----:B---3--:R-:W-:Y:S02]  /*3240*/  IMAD R17, R63, UR4, RZ ;  /* 0x000000043f117c24 */ /* 0x008fe4000f8e02ff */
        /* <DEDUP_REMOVED lines=10> */
.L_x_4113:
[----:B------:R-:W-:Y:S05]  /*32f0*/  BSYNC.RECONVERGENT B1 ;  /* 0x0000000000017941 */ /* 0x000fea0003800200 */
.L_x_4112:
[----:B------:R-:W-:Y:S04]  /*3300*/  BSSY.RECONVERGENT B1, `(.L_x_4114) ;  /* 0x0000013000017945 */ /* 0x000fe80003800200 */
[----:B------:R-:W-:Y:S05]  /*3310*/  @P1 BRA `(.L_x_4115) ;  /* 0x0000000000441947 */ /* 0x000fea0003800000 */
[----:B------:R-:W4:Y:S01]  /*3320*/  LDCU.64 UR4, c[0x0][0x3e0] ;  /* 0x00007c00ff0477ac */ /* 0x000f220008000a00 */
[----:B0123--:R-:W-:Y:S01]  /*3330*/  MOV R14, R74 ;  /* 0x0000004a000e7202 */ /* 0x00ffe20000000f00 */
[C---:B------:R-:W-:Y:S01]  /*3340*/  FADD.FTZ R40, -R28.reuse, R40 ;  /* 0x000000281c287221 */ /* 0x040fe20000010100 */
[----:B------:R-:W-:Y:S01]  /*3350*/  MOV R15, R77 ;  /* 0x0000004d000f7202 */ /* 0x000fe20000000f00 */
[----:B------:R-:W0:Y:S01]  /*3360*/  LDCU.64 UR10, c[0x0][0x380] ;  /* 0x00007000ff0a77ac */ /* 0x000e220008000a00 */
[----:B------:R-:W-:Y:S01]  /*3370*/  FADD.FTZ R26, -R28, R41 ;  /* 0x000000291c1a7221 */ /* 0x000fe20000010100 */
[----:B------:R-:W-:Y:S01]  /*3380*/  FMUL.FTZ R40, R40, R29 ;  /* 0x0000001d28287220 */ /* 0x000fe20000410000 */
[----:B----4-:R-:W-:Y:S02]  /*3390*/  IMAD R16, R65, UR4, RZ ;  /* 0x0000000441107c24 */ /* 0x010fe4000f8e02ff */
[----:B------:R-:W-:-:S04]  /*33a0*/  IMAD.WIDE.U32 R14, R11, UR4, R14 ;  /* 0x000000040b0e7c25 */ /* 0x000fc8000f8e000e */
[----:B------:R-:W-:Y:S01]  /*33b0*/  IMAD R17, R11, UR5, R16 ;  /* 0x000000050b117c24 */ /* 0x000fe2000f8e0210 */
[----:B0-----:R-:W-:-:S04]  /*33c0*/  LEA R16, P1, R14, UR10, 0x2 ;  /* 0x0000000a0e107c11 */ /* 0x001fc8000f8210ff */
[----:B------:R-:W-:Y:S01]  /*33d0*/  IADD3 R17, PT, PT, R15, R17, RZ ;  /* 0x000000110f117210 */ /* 0x000fe20007ffe0ff */
[----:B------:R-:W-:-:S03]  /*33e0*/  FMUL.FTZ R15, R26, R29 ;  /* 0x0000001d1a0f7220 */ /* 0x000fc60000410000 */
[----:B------:R-:W-:Y:S01]  /*33f0*/  LEA.HI.X R17, R14, UR11, R17, 0x2, P1 ;  /* 0x0000000b0e117c11 */ /* 0x000fe200088f1411 */
[----:B------:R-:W-:Y:S01]  /*3400*/  FFMA.FTZ R14, R32, R40, R35 ;  /* 0x00000028200e7223 */ /* 0x000fe20000010023 */
[----:B------:R-:W-:-:S05]  /*3410*/  FFMA.FTZ R15, R33, R15, R34 ;  /* 0x0000000f210f7223 */ /* 0x000fca0000010022 */
[----:B------:R4:W-:Y:S02]  /*3420*/  STG.E.64 desc[UR6][R16.64], R14 ;  /* 0x0000000e10007986 */ /* 0x0009e4000c101b06 */
.L_x_4115:
[----:B------:R-:W-:Y:S05]  /*3430*/  BSYNC.RECONVERGENT B1 ;  /* 0x0000000000017941 */ /* 0x000fea0003800200 */
.L_x_4114:
[----:B------:R-:W-:Y:S01]  /*3440*/  ISETP.GE.U32.AND P4, PT, R47, UR8, PT ;  /* 0x000000082f007c0c */ /* 0x000fe2000bf86070 */
[----:B------:R-:W-:Y:S01]  /*3450*/  BSSY.RECONVERGENT B1, `(.L_x_4116) ;  /* 0x0000021000017945 */ /* 0x000fe20003800200 */
[----:B01234-:R-:W-:Y:S02]  /*3460*/  SHF.R.S32.HI R14, RZ, 0x1f, R47 ;  /* 0x0000001fff0e7819 */ /* 0x01ffe4000001142f */
[----:B------:R-:W-:Y:S02]  /*3470*/  IADD3 R27, PT, PT, R62, 0x50, RZ ;  /* 0x000000503e1b7810 */ /* 0x000fe40007ffe0ff */
[----:B------:R-:W-:Y:S02]  /*3480*/  ISETP.GE.AND.EX P4, PT, R14, UR9, PT, P4 ;  /* 0x000000090e007c0c */ /* 0x000fe4000bf86340 */
[----:B------:R-:W-:Y:S02]  /*3490*/  ISETP.GE.U32.AND P1, PT, R12, UR8, PT ;  /* 0x000000080c007c0c */ /* 0x000fe4000bf26070 */
[----:B------:R-:W-:-:S02]  /*34a0*/  ISETP.GE.U32.AND P6, PT, R13, UR8, PT ;  /* 0x000000080d007c0c */ /* 0x000fc4000bfc6070 */
[----:B------:R-:W-:Y:S02]  /*34b0*/  ISETP.GE.U32.AND P2, PT, R31, UR8, PT ;  /* 0x000000081f007c0c */ /* 0x000fe4000bf46070 */
[----:B------:R-:W-:Y:S02]  /*34c0*/  ISETP.GE.U32.AND P3, PT, R46, UR8, PT ;  /* 0x000000082e007c0c */ /* 0x000fe4000bf66070 */
[----:B------:R-:W-:Y:S02]  /*34d0*/  SHF.R.S32.HI R26, RZ, 0x1f, R46 ;  /* 0x0000001fff1a7819 */ /* 0x000fe4000001142e */
[----:B------:R-:W-:Y:S02]  /*34e0*/  ISETP.GE.U32.AND P5, PT, R27, UR8, PT ;  /* 0x000000081b007c0c */ /* 0x000fe4000bfa6070 */
[----:B------:R-:W-:Y:S02]  /*34f0*/  ISETP.GE.AND.EX P1, PT, R67, UR9, PT, P1 ;  /* 0x0000000943007c0c */ /* 0x000fe4000bf26310 */
[----:B------:R-:W-:-:S02]  /*3500*/  ISETP.GE.AND.EX P6, PT, R69, UR9, PT, P6 ;  /* 0x0000000945007c0c */ /* 0x000fc4000bfc6360 */
[----:B------:R-:W-:Y:S02]  /*3510*/  ISETP.GE.AND.EX P2, PT, R38, UR9, PT, P2 ;  /* 0x0000000926007c0c */ /* 0x000fe4000bf46320 */
[----:B------:R-:W-:Y:S02]  /*3520*/  ISETP.GE.AND.EX P3, PT, R26, UR9, PT, P3 ;  /* 0x000000091a007c0c */ /* 0x000fe4000bf66330 */
[----:B------:R-:W-:Y:S01]  /*3530*/  IADD3 R62, PT, PT, R62, 0x78, RZ ;  /* 0x000000783e3e7810 */ /* 0x000fe20007ffe0ff */
[----:B------:R-:W-:Y:S10]  /*3540*/  @P4 BRA `(.L_x_4117) ;  /* 0x0000000000444947 */ /* 0x000ff40003800000 */
[----:B------:R-:W0:Y:S01]  /*3550*/  LDCU.64 UR4, c[0x0][0x3e0] ;  /* 0x00007c00ff0477ac */ /* 0x000e220008000a00 */
[----:B------:R-:W-:Y:S01]  /*3560*/  MOV R16, R74 ;  /* 0x0000004a00107202 */ /* 0x000fe20000000f00 */
[C---:B------:R-:W-:Y:S01]  /*3570*/  FADD.FTZ R18, -R28.reuse, R18 ;  /* 0x000000121c127221 */ /* 0x040fe20000010100 */
[----:B------:R-:W-:Y:S01]  /*3580*/  MOV R17, R77 ;  /* 0x0000004d00117202 */ /* 0x000fe20000000f00 */
[----:B------:R-:W1:Y:S01]  /*3590*/  LDCU.64 UR10, c[0x0][0x380] ;  /* 0x00007000ff0a77ac */ /* 0x000e620008000a00 */
[----:B------:R-:W-:-:S04]  /*35a0*/  FADD.FTZ R40, -R28, R19 ;  /* 0x000000131c287221 */ /* 0x000fc80000010100 */
[----:B------:R-:W-:-:S04]  /*35b0*/  FMUL.FTZ R15, R40, R29 ;  /* 0x0000001d280f7220 */ /* 0x000fc80000410000 */
[----:B------:R-:W-:Y:S01]  /*35c0*/  FFMA.FTZ R15, R33, R15, R34 ;  /* 0x0000000f210f7223 */ /* 0x000fe20000010022 */
[----:B0-----:R-:W-:Y:S02]  /*35d0*/  IMAD R14, R14, UR4, RZ ;  /* 0x000000040e0e7c24 */ /* 0x001fe4000f8e02ff */
[----:B------:R-:W-:-:S04]  /*35e0*/  IMAD.WIDE.U32 R16, R47, UR4, R16 ;  /* 0x000000042f107c25 */ /* 0x000fc8000f8e0010 */
[----:B------:R-:W-:Y:S02]  /*35f0*/  IMAD R47, R47, UR5, R14 ;  /* 0x000000052f2f7c24 */ /* 0x000fe4000f8e020e */
[----:B------:R-:W-:Y:S01]  /*3600*/  FMUL.FTZ R14, R18, R29 ;  /* 0x0000001d120e7220 */ /* 0x000fe20000410000 */
[----:B-1----:R-:W-:Y:S02]  /*3610*/  LEA R18, P4, R16, UR10, 0x2 ;  /* 0x0000000a10127c11 */ /* 0x002fe4000f8810ff */
[----:B------:R-:W-:Y:S01]  /*3620*/  IADD3 R47, PT, PT, R17, R47, RZ ;  /* 0x0000002f112f7210 */ /* 0x000fe20007ffe0ff */
[----:B------:R-:W-:-:S03]  /*3630*/  FFMA.FTZ R14, R32, R14, R35 ;  /* 0x0000000e200e7223 */ /* 0x000fc60000010023 */
[----:B------:R-:W-:-:S05]  /*3640*/  LEA.HI.X R19, R16, UR11, R47, 0x2, P4 ;  /* 0x0000000b10137c11 */ /* 0x000fca000a0f142f */
[----:B------:R0:W-:Y:S02]  /*3650*/  STG.E.64 desc[UR6][R18.64], R14 ;  /* 0x0000000e12007986 */ /* 0x0001e4000c101b06 */
.L_x_4117:
[----:B------:R-:W-:Y:S05]  /*3660*/  BSYNC.RECONVERGENT B1 ;  /* 0x0000000000017941 */ /* 0x000fea0003800200 */
.L_x_4116:
[----:B------:R-:W-:Y:S04]  /*3670*/  BSSY.RECONVERGENT B1, `(.L_x_4118) ;  /* 0x0000013000017945 */ /* 0x000fe80003800200 */
[----:B------:R-:W-:Y:S05]  /*3680*/  @P1 BRA `(.L_x_4119) ;  /* 0x0000000000441947 */ /* 0x000fea0003800000 */
[----:B------:R-:W1:Y:S01]  /*3690*/  LDCU.64 UR4, c[0x0][0x3e0] ;  /* 0x00007c00ff0477ac */ /* 0x000e620008000a00 */
[----:B------:R-:W-:Y:S01]  /*36a0*/  MOV R16, R74 ;  /* 0x0000004a00107202 */ /* 0x000fe20000000f00 */
[C---:B------:R-:W-:Y:S01]  /*36b0*/  FADD.FTZ R42, -R28.reuse, R42 ;  /* 0x0000002a1c2a7221 */ /* 0x040fe20000010100 */
[----:B------:R-:W-:Y:S01]  /*36c0*/  MOV R17, R77 ;  /* 0x0000004d00117202 */ /* 0x000fe20000000f00 */
[----:B------:R-:W2:Y:S01]  /*36d0*/  LDCU.64 UR10, c[0x0][0x380] ;  /* 0x00007000ff0a77ac */ /* 0x000ea20008000a00 */
[----:B------:R-:W-:Y:S01]  /*36e0*/  FADD.FTZ R40, -R28, R43 ;  /* 0x0000002b1c287221 */ /* 0x000fe20000010100 */
[----:B0-----:R-:W-:-:S04]  /*36f0*/  FMUL.FTZ R14, R42, R29 ;  /* 0x0000001d2a0e7220 */ /* 0x001fc80000410000 */
[----:B------:R-:W-:Y:S01]  /*3700*/  FFMA.FTZ R14, R32, R14, R35 ;  /* 0x0000000e200e7223 */ /* 0x000fe20000010023 */
[----:B-1----:R-:W-:Y:S02]  /*3710*/  IMAD R15, R67, UR4, RZ ;  /* 0x00000004430f7c24 */ /* 0x002fe4000f8e02ff */
[----:B------:R-:W-:-:S04]  /*3720*/  IMAD.WIDE.U32 R16, R12, UR4, R16 ;  /* 0x000000040c107c25 */ /* 0x000fc8000f8e0010 */
[----:B------:R-:W-:Y:S01]  /*3730*/  IMAD R15, R12, UR5, R15 ;  /* 0x000000050c0f7c24 */ /* 0x000fe2000f8e020f */
[----:B--2---:R-:W-:-:S04]  /*3740*/  LEA R18, P1, R16, UR10, 0x2 ;  /* 0x0000000a10127c11 */ /* 0x004fc8000f8210ff */
[----:B------:R-:W-:Y:S01]  /*3750*/  IADD3 R17, PT, PT, R17, R15, RZ ;  /* 0x0000000f11117210 */ /* 0x000fe20007ffe0ff */
[----:B------:R-:W-:-:S03]  /*3760*/  FMUL.FTZ R15, R40, R29 ;  /* 0x0000001d280f7220 */ /* 0x000fc60000410000 */
[----:B------:R-:W-:Y:S01]  /*3770*/  LEA.HI.X R19, R16, UR11, R17, 0x2, P1 ;  /* 0x0000000b10137c11 */ /* 0x000fe200088f1411 */
[----:B------:R-:W-:-:S05]  /*3780*/  FFMA.FTZ R15, R33, R15, R34 ;  /* 0x0000000f210f7223 */ /* 0x000fca0000010022 */
[----:B------:R1:W-:Y:S02]  /*3790*/  STG.E.64 desc[UR6][R18.64], R14 ;  /* 0x0000000e12007986 */ /* 0x0003e4000c101b06 */
.L_x_4119:
[----:B------:R-:W-:Y:S05]  /*37a0*/  BSYNC.RECONVERGENT B1 ;  /* 0x0000000000017941 */ /* 0x000fea0003800200 */
.L_x_4118:
[----:B------:R-:W-:Y:S04]  /*37b0*/  BSSY.RECONVERGENT B1, `(.L_x_4120) ;  /* 0x0000013000017945 */ /* 0x000fe80003800200 */
[----:B------:R-:W-:Y:S05]  /*37c0*/  @P6 BRA `(.L_x_4121) ;  /* 0x0000000000446947 */ /* 0x000fea0003800000 */
[----:B------:R-:W0:Y:S01]  /*37d0*/  LDCU.64 UR4, c[0x0][0x3e0] ;  /* 0x00007c00ff0477ac */ /* 0x000e220008000a00 */
[----:B------:R-:W-:Y:S01]  /*37e0*/  MOV R16, R74 ;  /* 0x0000004a00107202 */ /* 0x000fe20000000f00 */
[C---:B------:R-:W-:Y:S01]  /*37f0*/  FADD.FTZ R44, -R28.reuse, R44 ;  /* 0x0000002c1c2c7221 */ /* 0x040fe20000010100 */
[----:B------:R-:W-:Y:S01]  /*3800*/  MOV R17, R77 ;  /* 0x0000004d00117202 */ /* 0x000fe20000000f00 */
[----:B------:R-:W2:Y:S01]  /*3810*/  LDCU.64 UR10, c[0x0][0x380] ;  /* 0x00007000ff0a77ac */ /* 0x000ea20008000a00 */
[----:B------:R-:W-:Y:S01]  /*3820*/  FADD.FTZ R40, -R28, R45 ;  /* 0x0000002d1c287221 */ /* 0x000fe20000010100 */
[----:B01----:R-:W-:Y:S02]  /*3830*/  IMAD R14, R69, UR4, RZ ;  /* 0x00000004450e7c24 */ /* 0x003fe4000f8e02ff */
[----:B------:R-:W-:-:S04]  /*3840*/  IMAD.WIDE.U32 R16, R13, UR4, R16 ;  /* 0x000000040d107c25 */ /* 0x000fc8000f8e0010 */
[----:B------:R-:W-:Y:S02]  /*3850*/  IMAD R15, R13, UR5, R14 ;  /* 0x000000050d0f7c24 */ /* 0x000fe4000f8e020e */
[----:B------:R-:W-:Y:S01]  /*3860*/  FMUL.FTZ R14, R44, R29 ;  /* 0x0000001d2c0e7220 */ /* 0x000fe20000410000 */
[----:B--2---:R-:W-:Y:S02]  /*3870*/  LEA R18, P1, R16, UR10, 0x2 ;  /* 0x0000000a10127c11 */ /* 0x004fe4000f8210ff */
[----:B------:R-:W-:Y:S01]  /*3880*/  IADD3 R17, PT, PT, R17, R15, RZ ;  /* 0x0000000f11117210 */ /* 0x000fe20007ffe0ff */
[----:B------:R-:W-:Y:S01]  /*3890*/  FMUL.FTZ R15, R40, R29 ;  /* 0x0000001d280f7220 */ /* 0x000fe20000410000 */
[----:B------:R-:W-:Y:S02]  /*38a0*/  FFMA.FTZ R14, R32, R14, R35 ;  /* 0x0000000e200e7223 */ /* 0x000fe40000010023 */
[----:B------:R-:W-:Y:S01]  /*38b0*/  LEA.HI.X R19, R16, UR11, R17, 0x2, P1 ;  /* 0x0000000b10137c11 */ /* 0x000fe200088f1411 */
[----:B------:R-:W-:-:S05]  /*38c0*/  FFMA.FTZ R15, R33, R15, R34 ;  /* 0x0000000f210f7223 */ /* 0x000fca0000010022 */
[----:B------:R2:W-:Y:S02]  /*38d0*/  STG.E.64 desc[UR6][R18.64], R14 ;  /* 0x0000000e12007986 */ /* 0x0005e4000c101b06 */
.L_x_4121:
[----:B------:R-:W-:Y:S05]  /*38e0*/  BSYNC.RECONVERGENT B1 ;  /* 0x0000000000017941 */ /* 0x000fea0003800200 */
.L_x_4120:
[----:B------:R-:W-:Y:S04]  /*38f0*/  BSSY.RECONVERGENT B1, `(.L_x_4122) ;  /* 0x0000013000017945 */ /* 0x000fe80003800200 */
[----:B------:R-:W-:Y:S05]  /*3900*/  @P2 BRA `(.L_x_4123) ;  /* 0x0000000000442947 */ /* 0x000fea0003800000 */
[----:B------:R-:W3:Y:S01]  /*3910*/  LDCU.64 UR4, c[0x0][0x3e0] ;  /* 0x00007c00ff0477ac */ /* 0x000ee20008000a00 */
[----:B012---:R-:W-:Y:S01]  /*3920*/  MOV R14, R74 ;  /* 0x0000004a000e7202 */ /* 0x007fe20000000f00 */
[----:B------:R-:W-:Y:S01]  /*3930*/  FADD.FTZ R20, -R28, R20 ;  /* 0x000000141c147221 */ /* 0x000fe20000010100 */
[----:B------:R-:W-:Y:S01]  /*3940*/  MOV R15, R77 ;  /* 0x0000004d000f7202 */ /* 0x000fe20000000f00 */
[----:B------:R-:W0:Y:S02]  /*3950*/  LDCU.64 UR10, c[0x0][0x380] ;  /* 0x00007000ff0a77ac */ /* 0x000e240008000a00 */
[----:B------:R-:W-:-:S04]  /*3960*/  FMUL.FTZ R16, R20, R29 ;  /* 0x0000001d14107220 */ /* 0x000fc80000410000 */
[----:B------:R-:W-:Y:S01]  /*3970*/  FFMA.FTZ R16, R32, R16, R35 ;  /* 0x0000001020107223 */ /* 0x000fe20000010023 */
[----:B---3--:R-:W-:Y:S02]  /*3980*/  IMAD R38, R38, UR4, RZ ;  /* 0x0000000426267c24 */ /* 0x008fe4000f8e02ff */
[----:B------:R-:W-:-:S04]  /*3990*/  IMAD.WIDE.U32 R14, R31, UR4, R14 ;  /* 0x000000041f0e7c25 */ /* 0x000fc8000f8e000e */
[----:B------:R-:W-:Y:S02]  /*39a0*/  IMAD R31, R31, UR5, R38 ;  /* 0x000000051f1f7c24 */ /* 0x000fe4000f8e0226 */
[----:B------:R-:W-:Y:S01]  /*39b0*/  FADD.FTZ R38, -R28, R21 ;  /* 0x000000151c267221 */ /* 0x000fe20000010100 */
[----:B0-----:R-:W-:Y:S02]  /*39c0*/  LEA R18, P1, R14, UR10, 0x2 ;  /* 0x0000000a0e127c11 */ /* 0x001fe4000f8210ff */
[----:B------:R-:W-:Y:S01]  /*39d0*/  IADD3 R31, PT, PT, R15, R31, RZ ;  /* 0x0000001f0f1f7210 */ /* 0x000fe20007ffe0ff */
[----:B------:R-:W-:-:S03]  /*39e0*/  FMUL.FTZ R17, R38, R29 ;  /* 0x0000001d26117220 */ /* 0x000fc60000410000 */
[----:B------:R-:W-:Y:S01]  /*39f0*/  LEA.HI.X R19, R14, UR11, R31, 0x2, P1 ;  /* 0x0000000b0e137c11 */ /* 0x000fe200088f141f */
[----:B------:R-:W-:-:S05]  /*3a00*/  FFMA.FTZ R17, R33, R17, R34 ;  /* 0x0000001121117223 */ /* 0x000fca0000010022 */
[----:B------:R3:W-:Y:S02]  /*3a10*/  STG.E.64 desc[UR6][R18.64], R16 ;  /* 0x0000001012007986 */ /* 0x0007e4000c101b06 */
.L_x_4123:
[----:B------:R-:W-:Y:S05]  /*3a20*/  BSYNC.RECONVERGENT B1 ;  /* 0x0000000000017941 */ /* 0x000fea0003800200 */
.L_x_4122:
[----:B------:R-:W-:Y:S04]  /*3a30*/  BSSY.RECONVERGENT B1, `(.L_x_4124) ;  /* 0x0000013000017945 */ /* 0x000fe80003800200 */
[----:B------:R-:W-:Y:S05]  /*3a40*/  @P3 BRA `(.L_x_4125) ;  /* 0x0000000000443947 */ /* 0x000fea0003800000 */
[----:B------:R-:W4:Y:S01]  /*3a50*/  LDCU.64 UR4, c[0x0][0x3e0] ;  /* 0x00007c00ff0477ac */ /* 0x000f220008000a00 */
[----:B012---:R-:W-:Y:S01]  /*3a60*/  MOV R14, R74 ;  /* 0x0000004a000e7202 */ /* 0x007fe20000000f00 */
[C---:B------:R-:W-:Y:S01]  /*3a70*/  FADD.FTZ R22, -R28.reuse, R22 ;  /* 0x000000161c167221 */ /* 0x040fe20000010100 */
[----:B------:R-:W-:Y:S01]  /*3a80*/  MOV R15, R77 ;  /* 0x0000004d000f7202 */ /* 0x000fe20000000f00 */
[----:B------:R-:W0:Y:S01]  /*3a90*/  LDCU.64 UR10, c[0x0][0x380] ;  /* 0x00007000ff0a77ac */ /* 0x000e220008000a00 */
[----:B------:R-:W-:Y:S01]  /*3aa0*/  FADD.FTZ R20, -R28, R23 ;  /* 0x000000171c147221 */ /* 0x000fe20000010100 */
[----:B---3--:R-:W-:-:S03]  /*3ab0*/  FMUL.FTZ R18, R22, R29 ;  /* 0x0000001d16127220 */ /* 0x008fc60000410000 */
[----:B------:R-:W-:Y:S01]  /*3ac0*/  FMUL.FTZ R19, R20, R29 ;  /* 0x0000001d14137220 */ /* 0x000fe20000410000 */
[----:B------:R-:W-:-:S03]  /*3ad0*/  FFMA.FTZ R18, R32, R18, R35 ;  /* 0x0000001220127223 */ /* 0x000fc60000010023 */
[----:B------:R-:W-:Y:S01]  /*3ae0*/  FFMA.FTZ R19, R33, R19, R34 ;  /* 0x0000001321137223 */ /* 0x000fe20000010022 */
[----:B----4-:R-:W-:Y:S02]  /*3af0*/  IMAD R17, R26, UR4, RZ ;  /* 0x000000041a117c24 */ /* 0x010fe4000f8e02ff */
[----:B------:R-:W-:-:S04]  /*3b00*/  IMAD.WIDE.U32 R14, R46, UR4, R14 ;  /* 0x000000042e0e7c25 */ /* 0x000fc8000f8e000e */
[----:B------:R-:W-:Y:S01]  /*3b10*/  IMAD R17, R46, UR5, R17 ;  /* 0x000000052e117c24 */ /* 0x000fe2000f8e0211 */
[----:B0-----:R-:W-:-:S04]  /*3b20*/  LEA R16, P1, R14, UR10, 0x2 ;  /* 0x0000000a0e107c11 */ /* 0x001fc8000f8210ff */
[----:B------:R-:W-:-:S04]  /*3b30*/  IADD3 R17, PT, PT, R15, R17, RZ ;  /* 0x000000110f117210 */ /* 0x000fc80007ffe0ff */
[----:B------:R-:W-:-:S05]  /*3b40*/  LEA.HI.X R17, R14, UR11, R17, 0x2, P1 ;  /* 0x0000000b0e117c11 */ /* 0x000fca00088f1411 */
[----:B------:R4:W-:Y:S02]  /*3b50*/  STG.E.64 desc[UR6][R16.64], R18 ;  /* 0x0000001210007986 */ /* 0x0009e4000c101b06 */
.L_x_4125:
[----:B------:R-:W-:Y:S05]  /*3b60*/  BSYNC.RECONVERGENT B1 ;  /* 0x0000000000017941 */ /* 0x000fea0003800200 */
.L_x_4124:
[----:B012---:R-:W-:Y:S01]  /*3b70*/  SHF.R.S32.HI R14, RZ, 0x1f, R27 ;  /* 0x0000001fff0e7819 */ /* 0x007fe2000001141b */
[----:B------:R-:W-:Y:S01]  /*3b80*/  BSSY.RECONVERGENT B1, `(.L_x_4126) ;  /* 0x000001f000017945 */ /* 0x000fe20003800200 */
[----:B------:R-:W-:Y:S02]  /*3b90*/  ISETP.GE.U32.AND P6, PT, R58, UR8, PT ;  /* 0x000000083a007c0c */ /* 0x000fe4000bfc6070 */
[----:B------:R-:W-:Y:S02]  /*3ba0*/  ISETP.GE.AND.EX P5, PT, R14, UR9, PT, P5 ;  /* 0x000000090e007c0c */ /* 0x000fe4000bfa6350 */
[----:B------:R-:W-:Y:S02]  /*3bb0*/  ISETP.GE.U32.AND P1, PT, R59, UR8, PT ;  /* 0x000000083b007c0c */ /* 0x000fe4000bf26070 */
[----:B------:R-:W-:Y:S02]  /*3bc0*/  ISETP.GE.U32.AND P2, PT, R30, UR8, PT ;  /* 0x000000081e007c0c */ /* 0x000fe4000bf46070 */
[----:B------:R-:W-:-:S02]  /*3bd0*/  ISETP.GE.U32.AND P3, PT, R36, UR8, PT ;  /* 0x0000000824007c0c */ /* 0x000fc4000bf66070 */
[----:B------:R-:W-:Y:S02]  /*3be0*/  ISETP.GE.U32.AND P4, PT, R62, UR8, PT ;  /* 0x000000083e007c0c */ /* 0x000fe4000bf86070 */
[----:B---34-:R-:W-:Y:S02]  /*3bf0*/  SHF.R.S32.HI R18, RZ, 0x1f, R62 ;  /* 0x0000001fff127819 */ /* 0x018fe4000001143e */
        /* <DEDUP_REMOVED lines=8> */
[C---:B------:R-:W-:Y:S01]  /*3c80*/  FADD.FTZ R24, -R28.reuse, R24 ;  /* 0x000000181c187221 */ /* 0x040fe20000010100 */
[----:B------:R-:W-:Y:S01]  /*3c90*/  FADD.FTZ R22, -R28, R25 ;  /* 0x000000191c167221 */ /* 0x000fe20000010100 */
[----:B------:R-:W1:Y:S02]  /*3ca0*/  LDCU.64 UR10, c[0x0][0x380] ;  /* 0x00007000ff0a77ac */ /* 0x000e640008000a00 */
[-C--:B------:R-:W-:Y:S01]  /*3cb0*/  FMUL.FTZ R20, R24, R29.reuse ;  /* 0x0000001d18147220 */ /* 0x080fe20000410000 */
[----:B------:R-:W-:-:S03]  /*3cc0*/  FMUL.FTZ R21, R22, R29 ;  /* 0x0000001d16157220 */ /* 0x000fc60000410000 */
[----:B------:R-:W-:Y:S01]  /*3cd0*/  FFMA.FTZ R20, R32, R20, R35 ;  /* 0x0000001420147223 */ /* 0x000fe20000010023 */
[----:B------:R-:W-:Y:S01]  /*3ce0*/  FFMA.FTZ R21, R33, R21, R34 ;  /* 0x0000001521157223 */ /* 0x000fe20000010022 */
[----:B0-----:R-:W-:Y:S01]  /*3cf0*/  IMAD R16, R14, UR4, RZ ;  /* 0x000000040e107c24 */ /* 0x001fe2000f8e02ff */
[----:B------:R-:W-:-:S05]  /*3d00*/  MOV R14, R74 ;  /* 0x0000004a000e7202 */ /* 0x000fca0000000f00 */
[----:B------:R-:W-:-:S04]  /*3d10*/  IMAD.WIDE.U32 R14, R27, UR4, R14 ;  /* 0x000000041b0e7c25 */ /* 0x000fc8000f8e000e */
[----:B------:R-:W-:Y:S01]  /*3d20*/  IMAD R27, R27, UR5, R16 ;  /* 0x000000051b1b7c24 */ /* 0x000fe2000f8e0210 */
[----:B-1----:R-:W-:-:S04]  /*3d30*/  LEA R16, P5, R14, UR10, 0x2 ;  /* 0x0000000a0e107c11 */ /* 0x002fc8000f8a10ff */
[----:B------:R-:W-:-:S04]  /*3d40*/  IADD3 R27, PT, PT, R15, R27, RZ ;  /* 0x0000001b0f1b7210 */ /* 0x000fc80007ffe0ff */
[----:B------:R-:W-:-:S05]  /*3d50*/  LEA.HI.X R17, R14, UR11, R27, 0x2, P5 ;  /* 0x0000000b0e117c11 */ /* 0x000fca000a8f141b */
[----:B------:R0:W-:Y:S02]  /*3d60*/  STG.E.64 desc[UR6][R16.64], R20 ;  /* 0x0000001410007986 */ /* 0x0001e4000c101b06 */
.L_x_4127:
[----:B------:R-:W-:Y:S05]  /*3d70*/  BSYNC.RECONVERGENT B1 ;  /* 0x0000000000017941 */ /* 0x000fea0003800200 */
.L_x_4126:
[----:B------:R-:W-:Y:S04]  /*3d80*/  BSSY.RECONVERGENT B1, `(.L_x_4128) ;  /* 0x0000013000017945 */ /* 0x000fe80003800200 */
[----:B------:R-:W-:Y:S05]  /*3d90*/  @P6 BRA `(.L_x_4129) ;  /* 0x0000000000446947 */ /* 0x000fea0003800000 */
[----:B------:R-:W1:Y:S01]  /*3da0*/  LDCU.64 UR4, c[0x0][0x3e0] ;  /* 0x00007c00ff0477ac */ /* 0x000e620008000a00 */
[----:B------:R-:W-:Y:S01]  /*3db0*/  MOV R14, R74 ;  /* 0x0000004a000e7202 */ /* 0x000fe20000000f00 */
[C---:B------:R-:W-:Y:S01]  /*3dc0*/  FADD.FTZ R48, -R28.reuse, R48 ;  /* 0x000000301c307221 */ /* 0x040fe20000010100 */
[----:B------:R-:W-:Y:S01]  /*3dd0*/  MOV R15, R77 ;  /* 0x0000004d000f7202 */ /* 0x000fe20000000f00 */
[----:B------:R-:W2:Y:S01]  /*3de0*/  LDCU.64 UR10, c[0x0][0x380] ;  /* 0x00007000ff0a77ac */ /* 0x000ea20008000a00 */
[----:B0-----:R-:W-:Y:S01]  /*3df0*/  FADD.FTZ R20, -R28, R49 ;  /* 0x000000311c147221 */ /* 0x001fe20000010100 */
[----:B------:R-:W-:-:S03]  /*3e00*/  FMUL.FTZ R48, R48, R29 ;  /* 0x0000001d30307220 */ /* 0x000fc60000410000 */
[----:B------:R-:W-:Y:S01]  /*3e10*/  FMUL.FTZ R20, R20, R29 ;  /* 0x0000001d14147220 */ /* 0x000fe20000410000 */
[----:B------:R-:W-:-:S03]  /*3e20*/  FFMA.FTZ R48, R32, R48, R35 ;  /* 0x0000003020307223 */ /* 0x000fc60000010023 */
        /* <DEDUP_REMOVED lines=8> */
.L_x_4129:
[----:B------:R-:W-:Y:S05]  /*3eb0*/  BSYNC.RECONVERGENT B1 ;  /* 0x0000000000017941 */ /* 0x000fea0003800200 */
.L_x_4128:
        /* <DEDUP_REMOVED lines=19> */
.L_x_4131:
[----:B------:R-:W-:Y:S05]  /*3ff0*/  BSYNC.RECONVERGENT B1 ;  /* 0x0000000000017941 */ /* 0x000fea0003800200 */
.L_x_4130:
[----:B------:R-:W-:Y:S04]  /*4000*/  BSSY.RECONVERGENT B1, `(.L_x_4132) ;  /* 0x0000013000017945 */ /* 0x000fe80003800200 */
[----:B------:R-:W-:Y:S05]  /*4010*/  @P2 BRA `(.L_x_4133) ;  /* 0x0000000000442947 */ /* 0x000fea0003800000 */
[----:B------:R-:W3:Y:S01]  /*4020*/  LDCU.64 UR4, c[0x0][0x3e0] ;  /* 0x00007c00ff0477ac */ /* 0x000ee20008000a00 */
[----:B------:R-:W-:Y:S01]  /*4030*/  MOV R14, R74 ;  /* 0x0000004a000e7202 */ /* 0x000fe20000000f00 */
[C---:B------:R-:W-:Y:S01]  /*4040*/  FADD.FTZ R52, -R28.reuse, R52 ;  /* 0x000000341c347221 */ /* 0x040fe20000010100 */
[----:B------:R-:W-:Y:S01]  /*4050*/  MOV R15, R77 ;  /* 0x0000004d000f7202 */ /* 0x000fe20000000f00 */
[----:B------:R-:W1:Y:S01]  /*4060*/  LDCU.64 UR10, c[0x0][0x380] ;  /* 0x00007000ff0a77ac */ /* 0x000e620008000a00 */
[----:B0-----:R-:W-:Y:S01]  /*4070*/  FADD.FTZ R20, -R28, R53 ;  /* 0x000000351c147221 */ /* 0x001fe20000010100 */
[----:B------:R-:W-:-:S03]  /*4080*/  FMUL.FTZ R52, R52, R29 ;  /* 0x0000001d34347220 */ /* 0x000fc60000410000 */
[----:B------:R-:W-:Y:S01]  /*4090*/  FMUL.FTZ R20, R20, R29 ;  /* 0x0000001d14147220 */ /* 0x000fe20000410000 */
[----:B------:R-:W-:-:S03]  /*40a0*/  FFMA.FTZ R52, R32, R52, R35 ;  /* 0x0000003420347223 */ /* 0x000fc60000010023 */
[----:B------:R-:W-:Y:S01]  /*40b0*/  FFMA.FTZ R53, R33, R20, R34 ;  /* 0x0000001421357223 */ /* 0x000fe20000010022 */
[----:B---3--:R-:W-:Y:S02]  /*40c0*/  IMAD R37, R37, UR4, RZ ;  /* 0x0000000425257c24 */ /* 0x008fe4000f8e02ff */
[----:B------:R-:W-:-:S04]  /*40d0*/  IMAD.WIDE.U32 R14, R30, UR4, R14 ;  /* 0x000000041e0e7c25 */ /* 0x000fc8000f8e000e */
[----:B------:R-:W-:Y:S01]  /*40e0*/  IMAD R37, R30, UR5, R37 ;  /* 0x000000051e257c24 */ /* 0x000fe2000f8e0225 */
[----:B-12---:R-:W-:-:S04]  /*40f0*/  LEA R16, P1, R14, UR10, 0x2 ;  /* 0x0000000a0e107c11 */ /* 0x006fc8000f8210ff */
[----:B------:R-:W-:-:S04]  /*4100*/  IADD3 R37, PT, PT, R15, R37, RZ ;  /* 0x000000250f257210 */ /* 0x000fc80007ffe0ff */
[----:B------:R-:W-:-:S05]  /*4110*/  LEA.HI.X R17, R14, UR11, R37, 0x2, P1 ;  /* 0x0000000b0e117c11 */ /* 0x000fca00088f1425 */
[----:B------:R3:W-:Y:S02]  /*4120*/  STG.E.64 desc[UR6][R16.64], R52 ;  /* 0x0000003410007986 */ /* 0x0007e4000c101b06 */
.L_x_4133:
[----:B------:R-:W-:Y:S05]  /*4130*/  BSYNC.RECONVERGENT B1 ;  /* 0x0000000000017941 */ /* 0x000fea0003800200 */
.L_x_4132:
[----:B------:R-:W-:Y:S04]  /*4140*/  BSSY.RECONVERGENT B1, `(.L_x_4134) ;  /* 0x0000013000017945 */ /* 0x000fe80003800200 */
[----:B------:R-:W-:Y:S05]  /*4150*/  @P3 BRA `(.L_x_4135) ;  /* 0x0000000000443947 */ /* 0x000fea0003800000 */
[----:B------:R-:W4:Y:S01]  /*4160*/  LDCU.64 UR4, c[0x0][0x3e0] ;  /* 0x00007c00ff0477ac */ /* 0x000f220008000a00 */
[----:B------:R-:W-:Y:S01]  /*4170*/  MOV R14, R74 ;  /* 0x0000004a000e7202 */ /* 0x000fe20000000f00 */
[C---:B------:R-:W-:Y:S01]  /*4180*/  FADD.FTZ R54, -R28.reuse, R54 ;  /* 0x000000361c367221 */ /* 0x040fe20000010100 */
[----:B------:R-:W-:Y:S01]  /*4190*/  MOV R15, R77 ;  /* 0x0000004d000f7202 */ /* 0x000fe20000000f00 */
[----:B------:R-:W5:Y:S01]  /*41a0*/  LDCU.64 UR10, c[0x0][0x380] ;  /* 0x00007000ff0a77ac */ /* 0x000f620008000a00 */
[----:B0-----:R-:W-:Y:S01]  /*41b0*/  FADD.FTZ R20, -R28, R55 ;  /* 0x000000371c147221 */ /* 0x001fe20000010100 */
[----:B------:R-:W-:-:S03]  /*41c0*/  FMUL.FTZ R54, R54, R29 ;  /* 0x0000001d36367220 */ /* 0x000fc60000410000 */
[----:B------:R-:W-:Y:S01]  /*41d0*/  FMUL.FTZ R20, R20, R29 ;  /* 0x0000001d14147220 */ /* 0x000fe20000410000 */
[----:B------:R-:W-:-:S03]  /*41e0*/  FFMA.FTZ R54, R32, R54, R35 ;  /* 0x0000003620367223 */ /* 0x000fc60000010023 */
[----:B------:R-:W-:Y:S01]  /*41f0*/  FFMA.FTZ R55, R33, R20, R34 ;  /* 0x0000001421377223 */ /* 0x000fe20000010022 */
[----:B----4-:R-:W-:Y:S02]  /*4200*/  IMAD R39, R39, UR4, RZ ;  /* 0x0000000427277c24 */ /* 0x010fe4000f8e02ff */
[----:B-123--:R-:W-:-:S04]  /*4210*/  IMAD.WIDE.U32 R16, R36, UR4, R14 ;  /* 0x0000000424107c25 */ /* 0x00efc8000f8e000e */
[----:B------:R-:W-:Y:S01]  /*4220*/  IMAD R39, R36, UR5, R39 ;  /* 0x0000000524277c24 */ /* 0x000fe2000f8e0227 */
[----:B-----5:R-:W-:-:S04]  /*4230*/  LEA R14, P1, R16, UR10, 0x2 ;  /* 0x0000000a100e7c11 */ /* 0x020fc8000f8210ff */
[----:B------:R-:W-:-:S04]  /*4240*/  IADD3 R39, PT, PT, R17, R39, RZ ;  /* 0x0000002711277210 */ /* 0x000fc80007ffe0ff */
[----:B------:R-:W-:-:S05]  /*4250*/  LEA.HI.X R15, R16, UR11, R39, 0x2, P1 ;  /* 0x0000000b100f7c11 */ /* 0x000fca00088f1427 */
[----:B------:R4:W-:Y:S02]  /*4260*/  STG.E.64 desc[UR6][R14.64], R54 ;  /* 0x000000360e007986 */ /* 0x0009e4000c101b06 */
.L_x_4135:
[----:B------:R-:W-:Y:S05]  /*4270*/  BSYNC.RECONVERGENT B1 ;  /* 0x0000000000017941 */ /* 0x000fea0003800200 */
.L_x_4134:
[----:B------:R-:W-:Y:S05]  /*4280*/  @P4 BRA `(.L_x_4136) ;  /* 0x0000002000584947 */ /* 0x000fea0003800000 */
[----:B------:R-:W4:Y:S01]  /*4290*/  LDCU.64 UR4, c[0x0][0x3e0] ;  /* 0x00007c00ff0477ac */ /* 0x000f220008000a00 */
[----:B------:R-:W-:Y:S01]  /*42a0*/  MOV R75, R77 ;  /* 0x0000004d004b7202 */ /* 0x000fe20000000f00 */
[C---:B------:R-:W-:Y:S01]  /*42b0*/  FADD.FTZ R56, -R28.reuse, R56 ;  /* 0x000000381c387221 */ /* 0x040fe20000010100 */
[----:B------:R-:W-:Y:S01]  /*42c0*/  FADD.FTZ R28, -R28, R57 ;  /* 0x000000391c1c7221 */ /* 0x000fe20000010100 */
[----:B------:R-:W5:Y:S02]  /*42d0*/  LDCU.64 UR8, c[0x0][0x380] ;  /* 0x00007000ff0877ac */ /* 0x000f640008000a00 */
[-C--:B------:R-:W-:Y:S01]  /*42e0*/  FMUL.FTZ R56, R56, R29.reuse ;  /* 0x0000001d38387220 */ /* 0x080fe20000410000 */
[----:B------:R-:W-:-:S03]  /*42f0*/  FMUL.FTZ R28, R28, R29 ;  /* 0x0000001d1c1c7220 */ /* 0x000fc60000410000 */
[----:B------:R-:W-:Y:S01]  /*4300*/  FFMA.FTZ R32, R32, R56, R35 ;  /* 0x0000003820207223 */ /* 0x000fe20000010023 */
[----:B------:R-:W-:Y:S01]  /*4310*/  FFMA.FTZ R33, R33, R28, R34 ;  /* 0x0000001c21217223 */ /* 0x000fe20000010022 */
[----:B----4-:R-:W-:Y:S02]  /*4320*/  IMAD R15, R18, UR4, RZ ;  /* 0x00000004120f7c24 */ /* 0x010fe4000f8e02ff */
[----:B------:R-:W-:-:S04]  /*4330*/  IMAD.WIDE.U32 R74, R62, UR4, R74 ;  /* 0x000000043e4a7c25 */ /* 0x000fc8000f8e004a */
[----:B------:R-:W-:Y:S01]  /*4340*/  IMAD R15, R62, UR5, R15 ;  /* 0x000000053e0f7c24 */ /* 0x000fe2000f8e020f */
[----:B-----5:R-:W-:-:S04]  /*4350*/  LEA R14, P1, R74, UR8, 0x2 ;  /* 0x000000084a0e7c11 */ /* 0x020fc8000f8210ff */
[----:B------:R-:W-:-:S04]  /*4360*/  IADD3 R15, PT, PT, R75, R15, RZ ;  /* 0x0000000f4b0f7210 */ /* 0x000fc80007ffe0ff */
[----:B------:R-:W-:-:S05]  /*4370*/  LEA.HI.X R15, R74, UR9, R15, 0x2, P1 ;  /* 0x000000094a0f7c11 */ /* 0x000fca00088f140f */
[----:B------:R4:W-:Y:S01]  /*4380*/  STG.E.64 desc[UR6][R14.64], R32 ;  /* 0x000000200e007986 */ /* 0x0009e2000c101b06 */
[----:B------:R-:W-:Y:S05]  /*4390*/  BRA `(.L_x_4136) ;  /* 0x0000002000147947 */ /* 0x000fea0003800000 */
.L_x_4105:
        /* <DEDUP_REMOVED lines=10> */
[----:B------:R-:W1:Y:S01]  /*4440*/  LDCU.64 UR10, c[0x0][0x380] ;  /* 0x00007000ff0a77ac */ /* 0x000e620008000a00 */
[----:B------:R-:W-:Y:S01]  /*4450*/  FADD.FTZ R70, -R28, R15 ;  /* 0x0000000f1c467221 */ /* 0x000fe20000010100 */
[----:B------:R-:W-:-:S03]  /*4460*/  FMUL.FTZ R14, R14, R29 ;  /* 0x0000001d0e0e7220 */ /* 0x000fc60000410000 */
[----:B------:R-:W-:Y:S01]  /*4470*/  FMUL.FTZ R70, R70, R29 ;  /* 0x0000001d46467220 */ /* 0x000fe20000410000 */
[----:B0-----:R-:W-:Y:S02]  /*4480*/  IMAD R79, R66, UR8, RZ ;  /* 0x00000008424f7c24 */ /* 0x001fe4000f8e02ff */
[----:B------:R-:W-:-:S04]  /*4490*/  IMAD.WIDE.U32 R80, R62, UR8, R80 ;  /* 0x000000083e507c25 */ /* 0x000fc8000f8e0050 */
[----:B------:R-:W-:Y:S01]  /*44a0*/  IMAD R79, R62, UR9, R79 ;  /* 0x000000093e4f7c24 */ /* 0x000fe2000f8e024f */
[----:B-1----:R-:W-:-:S04]  /*44b0*/  LEA R78, P1, R80, UR10, 0x2 ;  /* 0x0000000a504e7c11 */ /* 0x002fc8000f8210ff */
[----:B------:R-:W-:Y:S01]  /*44c0*/  IADD3 R79, PT, PT, R81, R79, RZ ;  /* 0x0000004f514f7210 */ /* 0x000fe20007ffe0ff */
[----:B------:R-:W-:-:S03]  /*44d0*/  FFMA.FTZ R81, R32, R14, R35 ;  /* 0x0000000e20517223 */ /* 0x000fc60000010023 */
[----:B------:R-:W-:Y:S01]  /*44e0*/  LEA.HI.X R79, R80, UR11, R79, 0x2, P1 ;  /* 0x0000000b504f7c11 */ /* 0x000fe200088f144f */
[----:B------:R-:W-:Y:S01]  /*44f0*/  FFMA.FTZ R80, R33, R70, R34 ;  /* 0x0000004621507223 */ /* 0x000fe20000010022 */
[----:B------:R-:W-:-:S03]  /*4500*/  FMUL.FTZ R66, R81, -1.4426950216293334961 ;  /* 0xbfb8aa3b51427820 */ /* 0x000fc60000410000 */
[----:B------:R-:W-:-:S03]  /*4510*/  FMUL.FTZ R70, R80, -1.4426950216293334961 ;  /* 0xbfb8aa3b50467820 */ /* 0x000fc60000410000 */
        /* <DEDUP_REMOVED lines=9> */
.L_x_4138:
[----:B------:R-:W-:Y:S05]  /*45b0*/  BSYNC.RECONVERGENT B1 ;  /* 0x0000000000017941 */ /* 0x000fea0003800200 */
.L_x_4137:
[----:B------:R-:W-:Y:S01]  /*45c0*/  ISETP.GE.U32.AND P1, PT, R83, UR4, PT ;  /* 0x0000000453007c0c */ /* 0x000fe2000bf26070 */
[----:B------:R-:W-:Y:S01]  /*45d0*/  BSSY.RECONVERGENT B1, `(.L_x_4139) ;  /* 0x0000022000017945 */ /* 0x000fe20003800200 */
[----:B------:R-:W-:Y:S02]  /*45e0*/  ISETP.GE.U32.AND P2, PT, R10, UR4, PT ;  /* 0x000000040a007c0c */ /* 0x000fe4000bf46070 */
[----:B------:R-:W-:Y:S02]  /*45f0*/  ISETP.GE.AND.EX P3, PT, R64, UR5, PT, P1 ;  /* 0x0000000540007c0c */ /* 0x000fe4000bf66310 */
[----:B------:R-:W-:Y:S02]  /*4600*/  ISETP.GE.U32.AND P4, PT, R11, UR4, PT ;  /* 0x000000040b007c0c */ /* 0x000fe4000bf86070 */
[----:B------:R-:W-:Y:S02]  /*4610*/  ISETP.GE.AND.EX P1, PT, R63, UR5, PT, P2 ;  /* 0x000000053f007c0c */ /* 0x000fe4000bf26320 */
[----:B------:R-:W-:-:S07]  /*4620*/  ISETP.GE.AND.EX P2, PT, R65, UR5, PT, P4 ;  /* 0x0000000541007c0c */ /* 0x000fce000bf46340 */
[----:B------:R-:W-:Y:S06]  /*4630*/  @P3 BRA `(.L_x_4140) ;  /* 0x00000000006c3947 */ /* 0x000fec0003800000 */
[----:B------:R-:W1:Y:S01]  /*4640*/  LDCU.64 UR8, c[0x0][0x3e0] ;  /* 0x00007c00ff0877ac */ /* 0x000e620008000a00 */
[----:B0-----:R-:W-:Y:S01]  /*4650*/  MOV R14, R74 ;  /* 0x0000004a000e7202 */ /* 0x001fe20000000f00 */
[----:B------:R-:W-:Y:S01]  /*4660*/  FADD.FTZ R16, -R28, R16 ;  /* 0x000000101c107221 */ /* 0x000fe20000010100 */
[----:B------:R-:W-:Y:S01]  /*4670*/  MOV R15, R77 ;  /* 0x0000004d000f7202 */ /* 0x000fe20000000f00 */
[----:B------:R-:W0:Y:S02]  /*4680*/  LDCU.64 UR10, c[0x0][0x380] ;  /* 0x00007000ff0a77ac */ /* 0x000e240008000a00 */
[----:B------:R-:W-:-:S04]  /*4690*/  FMUL.FTZ R16, R16, R29 ;  /* 0x0000001d10107220 */ /* 0x000fc80000410000 */
[----:B------:R-:W-:-:S04]  /*46a0*/  FFMA.FTZ R81, R32, R16, R35 ;  /* 0x0000001020517223 */ /* 0x000fc80000010023 */
[----:B------:R-:W-:Y:S01]  /*46b0*/  FMUL.FTZ R16, R81, -1.4426950216293334961 ;  /* 0xbfb8aa3b51107820 */ /* 0x000fe20000410000 */
[----:B-1----:R-:W-:Y:S02]  /*46c0*/  IMAD R64, R64, UR8, RZ ;  /* 0x0000000840407c24 */ /* 0x002fe4000f8e02ff */
[----:B------:R-:W-:-:S03]  /*46d0*/  IMAD.WIDE.U32 R14, R83, UR8, R14 ;  /* 0x00000008530e7c25 */ /* 0x000fc6000f8e000e */
[----:B------:R-:W1:Y:S01]  /*46e0*/  MUFU.EX2 R16, R16 ;  /* 0x0000001000107308 */ /* 0x000e620000000800 */
[----:B------:R-:W-:Y:S01]  /*46f0*/  IMAD R79, R83, UR9, R64 ;  /* 0x00000009534f7c24 */ /* 0x000fe2000f8e0240 */
[----:B0-----:R-:W-:-:S04]  /*4700*/  LEA R78, P3, R14, UR10, 0x2 ;  /* 0x0000000a0e4e7c11 */ /* 0x001fc8000f8610ff */
[----:B------:R-:W-:-:S04]  /*4710*/  IADD3 R79, PT, PT, R15, R79, RZ ;  /* 0x0000004f0f4f7210 */ /* 0x000fc80007ffe0ff */
[----:B------:R-:W-:Y:S01]  /*4720*/  LEA.HI.X R79, R14, UR11, R79, 0x2, P3 ;  /* 0x0000000b0e4f7c11 */ /* 0x000fe200098f144f */
[----:B------:R-:W-:-:S04]  /*4730*/  FADD.FTZ R14, -R28, R17 ;  /* 0x000000111c0e7221 */ /* 0x000fc80000010100 */
[----:B------:R-:W-:Y:S01]  /*4740*/  FMUL.FTZ R14, R14, R29 ;  /* 0x0000001d0e0e7220 */ /* 0x000fe20000410000 */
[----:B-1----:R-:W-:-:S03]  /*4750*/  FADD.FTZ R17, R16, 1 ;  /* 0x3f80000010117421 */ /* 0x002fc60000010000 */
[----:B------:R-:W-:Y:S02]  /*4760*/  FFMA.FTZ R68, R33, R14, R34 ;  /* 0x0000000e21447223 */ /* 0x000fe40000010022 */
[----:B------:R-:W0:Y:S02]  /*4770*/  MUFU.RCP R14, R17 ;  /* 0x00000011000e7308 */ /* 0x000e240000001000 */
[----:B------:R-:W-:-:S06]  /*4780*/  FMUL.FTZ R64, R68, -1.4426950216293334961 ;  /* 0xbfb8aa3b44407820 */ /* 0x000fcc0000410000 */
[----:B------:R-:W1:Y:S01]  /*4790*/  MUFU.EX2 R64, R64 ;  /* 0x0000004000407308 */ /* 0x000e620000000800 */
[----:B0-----:R-:W-:Y:S01]  /*47a0*/  FMUL.FTZ R14, R81, R14 ;  /* 0x0000000e510e7220 */ /* 0x001fe20000410000 */
[----:B-1----:R-:W-:-:S06]  /*47b0*/  FADD.FTZ R66, R64, 1 ;  /* 0x3f80000040427421 */ /* 0x002fcc0000010000 */
[----:B------:R-:W0:Y:S02]  /*47c0*/  MUFU.RCP R15, R66 ;  /* 0x00000042000f7308 */ /* 0x000e240000001000 */
[----:B0-----:R-:W-:-:S05]  /*47d0*/  FMUL.FTZ R15, R68, R15 ;  /* 0x0000000f440f7220 */ /* 0x001fca0000410000 */
[----:B------:R1:W-:Y:S02]  /*47e0*/  STG.E.64 desc[UR6][R78.64], R14 ;  /* 0x0000000e4e007986 */ /* 0x0003e4000c101b06 */
.L_x_4140:
[----:B------:R-:W-:Y:S05]  /*47f0*/  BSYNC.RECONVERGENT B1 ;  /* 0x0000000000017941 */ /* 0x000fea0003800200 */
.L_x_4139:
[----:B------:R-:W-:Y:S04]  /*4800*/  BSSY.RECONVERGENT B1, `(.L_x_4141) ;  /* 0x000001d000017945 */ /* 0x000fe80003800200 */
[----:B------:R-:W-:Y:S05]  /*4810*/  @P6 BRA `(.L_x_4142) ;  /* 0x00000000006c6947 */ /* 0x000fea0003800000 */
[C---:B------:R-:W-:Y:S01]  /*4820*/  FADD.FTZ R46, -R28.reuse, R46 ;  /* 0x0000002e1c2e7221 */ /* 0x040fe20000010100 */
[----:B01----:R-:W-:Y:S01]  /*4830*/  FADD.FTZ R14, -R28, R47 ;  /* 0x0000002f1c0e7221 */ /* 0x003fe20000010100 */
[----:B------:R-:W0:Y:S02]  /*4840*/  LDCU.64 UR8, c[0x0][0x3e0] ;  /* 0x00007c00ff0877ac */ /* 0x000e240008000a00 */
[-C--:B------:R-:W-:Y:S01]  /*4850*/  FMUL.FTZ R46, R46, R29.reuse ;  /* 0x0000001d2e2e7220 */ /* 0x080fe20000410000 */
[----:B------:R-:W-:Y:S01]  /*4860*/  FMUL.FTZ R15, R14, R29 ;  /* 0x0000001d0e0f7220 */ /* 0x000fe20000410000 */
[----:B------:R-:W1:Y:S02]  /*4870*/  LDCU.64 UR10, c[0x0][0x380] ;  /* 0x00007000ff0a77ac */ /* 0x000e640008000a00 */
[----:B------:R-:W-:Y:S01]  /*4880*/  FFMA.FTZ R79, R32, R46, R35 ;  /* 0x0000002e204f7223 */ /* 0x000fe20000010023 */
        /* <DEDUP_REMOVED lines=20> */
.L_x_4142:
[----:B------:R-:W-:Y:S05]  /*49d0*/  BSYNC.RECONVERGENT B1 ;  /* 0x0000000000017941 */ /* 0x000fea0003800200 */
.L_x_4141:
[----:B------:R-:W-:Y:S01]  /*49e0*/  BSSY.RECONVERGENT B1, `(.L_x_4143) ;  /* 0x000001f000017945 */ /* 0x000fe20003800200 */
[C---:B------:R-:W-:Y:S02]  /*49f0*/  IADD3 R47, PT, PT, R62.reuse, 0x28, RZ ;  /* 0x000000283e2f7810 */ /* 0x040fe40007ffe0ff */
[----:B------:R-:W-:Y:S01]  /*4a00*/  IADD3 R46, PT, PT, R62, 0x48, RZ ;  /* 0x000000483e2e7810 */ /* 0x000fe20007ffe0ff */
[----:B------:R-:W-:Y:S06]  /*4a10*/  @P1 BRA `(.L_x_4144) ;  /* 0x00000000006c1947 */ /* 0x000fec0003800000 */
[C---:B------:R-:W-:Y:S01]  /*4a20*/  FADD.FTZ R26, -R28.reuse, R26 ;  /* 0x0000001a1c1a7221 */ /* 0x040fe20000010100 */
[----:B012---:R-:W-:Y:S01]  /*4a30*/  FADD.FTZ R14, -R28, R27 ;  /* 0x0000001b1c0e7221 */ /* 0x007fe20000010100 */
        /* <DEDUP_REMOVED lines=25> */
.L_x_4144:
[----:B------:R-:W-:Y:S05]  /*4bd0*/  BSYNC.RECONVERGENT B1 ;  /* 0x0000000000017941 */ /* 0x000fea0003800200 */
.L_x_4143:
[----:B------:R-:W-:Y:S04]  /*4be0*/  BSSY.RECONVERGENT B1, `(.L_x_4145) ;  /* 0x000001d000017945 */ /* 0x000fe80003800200 */
[----:B------:R-:W-:Y:S05]  /*4bf0*/  @P2 BRA `(.L_x_4146) ;  /* 0x00000000006c2947 */ /* 0x000fea0003800000 */
[C---:B------:R-:W-:Y:S01]  /*4c00*/  FADD.FTZ R40, -R28.reuse, R40 ;  /* 0x000000281c287221 */ /* 0x040fe20000010100 */
[----:B0123--:R-:W-:Y:S01]  /*4c10*/  FADD.FTZ R14, -R28, R41 ;  /* 0x000000291c0e7221 */ /* 0x00ffe20000010100 */
        /* <DEDUP_REMOVED lines=25> */
.L_x_4146:
[----:B------:R-:W-:Y:S05]  /*4db0*/  BSYNC.RECONVERGENT B1 ;  /* 0x0000000000017941 */ /* 0x000fea0003800200 */
.L_x_4145:
        /* <DEDUP_REMOVED lines=17> */
[C---:B------:R-:W-:Y:S01]  /*4ed0*/  FADD.FTZ R18, -R28.reuse, R18 ;  /* 0x000000121c127221 */ /* 0x040fe20000010100 */
[----:B------:R-:W-:Y:S01]  /*4ee0*/  FADD.FTZ R14, -R28, R19 ;  /* 0x000000131c0e7221 */ /* 0x000fe20000010100 */
        /* <DEDUP_REMOVED lines=25> */
.L_x_4148:
[----:B------:R-:W-:Y:S05]  /*5080*/  BSYNC.RECONVERGENT B1 ;  /* 0x0000000000017941 */ /* 0x000fea0003800200 */
.L_x_4147:
[----:B------:R-:W-:Y:S04]  /*5090*/  BSSY.RECONVERGENT B1, `(.L_x_4149) ;  /* 0x000001d000017945 */ /* 0x000fe80003800200 */
[----:B------:R-:W-:Y:S05]  /*50a0*/  @P1 BRA `(.L_x_4150) ;  /* 0x00000000006c1947 */ /* 0x000fea0003800000 */
[C---:B------:R-:W-:Y:S01]  /*50b0*/  FADD.FTZ R42, -R28.reuse, R42 ;  /* 0x0000002a1c2a7221 */ /* 0x040fe20000010100 */
[----:B0-----:R-:W-:Y:S01]  /*50c0*/  FADD.FTZ R14, -R28, R43 ;  /* 0x0000002b1c0e7221 */ /* 0x001fe20000010100 */
        /* <DEDUP_REMOVED lines=25> */
.L_x_4150:
[----:B------:R-:W-:Y:S05]  /*5260*/  BSYNC.RECONVERGENT B1 ;  /* 0x0000000000017941 */ /* 0x000fea0003800200 */
.L_x_4149:
        /* <DEDUP_REMOVED lines=29> */
.L_x_4152:
[----:B------:R-:W-:Y:S05]  /*5440*/  BSYNC.RECONVERGENT B1 ;  /* 0x0000000000017941 */ /* 0x000fea0003800200 */
.L_x_4151:
[----:B------:R-:W-:Y:S04]  /*5450*/  BSSY.RECONVERGENT B1, `(.L_x_4153) ;  /* 0x000001d000017945 */ /* 0x000fe80003800200 */
[----:B------:R-:W-:Y:S05]  /*5460*/  @P2 BRA `(.L_x_4154) ;  /* 0x00000000006c2947 */ /* 0x000fea0003800000 */
[C---:B------:R-:W-:Y:S01]  /*5470*/  FADD.FTZ R20, -R28.reuse, R20 ;  /* 0x000000141c147221 */ /* 0x040fe20000010100 */
[----:B012---:R-:W-:Y:S01]  /*5480*/  FADD.FTZ R14, -R28, R21 ;  /* 0x000000151c0e7221 */ /* 0x007fe20000010100 */
        /* <DEDUP_REMOVED lines=25> */
.L_x_4154:
[----:B------:R-:W-:Y:S05]  /*5620*/  BSYNC.RECONVERGENT B1 ;  /* 0x0000000000017941 */ /* 0x000fea0003800200 */
.L_x_4153:
        /* <DEDUP_REMOVED lines=29> */
.L_x_4156:
[----:B------:R-:W-:Y:S05]  /*5800*/  BSYNC.RECONVERGENT B1 ;  /* 0x0000000000017941 */ /* 0x000fea0003800200 */
.L_x_4155:
[----:B01234-:R-:W-:Y:S01]  /*5810*/  SHF.R.S32.HI R15, RZ, 0x1f, R27 ;  /* 0x0000001fff0f7819 */ /* 0x01ffe2000001141b */
[----:B------:R-:W-:Y:S01]  /*5820*/  BSSY.RECONVERGENT B1, `(.L_x_4157) ;  /* 0x0000029000017945 */ /* 0x000fe20003800200 */
[----:B------:R-:W-:Y:S02]  /*5830*/  ISETP.GE.U32.AND P6, PT, R58, UR4, PT ;  /* 0x000000043a007c0c */ /* 0x000fe4000bfc6070 */
[----:B------:R-:W-:Y:S02]  /*5840*/  ISETP.GE.AND.EX P5, PT, R15, UR5, PT, P5 ;  /* 0x000000050f007c0c */ /* 0x000fe4000bfa6350 */
[----:B------:R-:W-:Y:S02]  /*5850*/  ISETP.GE.U32.AND P1, PT, R59, UR4, PT ;  /* 0x000000043b007c0c */ /* 0x000fe4000bf26070 */
[----:B------:R-:W-:Y:S02]  /*5860*/  ISETP.GE.U32.AND P2, PT, R30, UR4, PT ;  /* 0x000000041e007c0c */ /* 0x000fe4000bf46070 */
[----:B------:R-:W-:-:S02]  /*5870*/  ISETP.GE.U32.AND P3, PT, R36, UR4, PT ;  /* 0x0000000424007c0c */ /* 0x000fc4000bf66070 */
[----:B------:R-:W-:Y:S02]  /*5880*/  ISETP.GE.U32.AND P4, PT, R62, UR4, PT ;  /* 0x000000043e007c0c */ /* 0x000fe4000bf86070 */
[----:B------:R-:W-:Y:S02]  /*5890*/  SHF.R.S32.HI R18, RZ, 0x1f, R62 ;  /* 0x0000001fff127819 */ /* 0x000fe4000001143e */
[----:B------:R-:W-:Y:S02]  /*58a0*/  ISETP.GE.AND.EX P6, PT, R71, UR5, PT, P6 ;  /* 0x0000000547007c0c */ /* 0x000fe4000bfc6360 */
[----:B------:R-:W-:Y:S02]  /*58b0*/  ISETP.GE.AND.EX P1, PT, R73, UR5, PT, P1 ;  /* 0x0000000549007c0c */ /* 0x000fe4000bf26310 */
[----:B------:R-:W-:Y:S02]  /*58c0*/  ISETP.GE.AND.EX P2, PT, R37, UR5, PT, P2 ;  /* 0x0000000525007c0c */ /* 0x000fe4000bf46320 */
[----:B------:R-:W-:-:S02]  /*58d0*/  ISETP.GE.AND.EX P3, PT, R39, UR5, PT, P3 ;  /* 0x0000000527007c0c */ /* 0x000fc4000bf66330 */
[----:B------:R-:W-:Y:S01]  /*58e0*/  ISETP.GE.AND.EX P4, PT, R18, UR5, PT, P4 ;  /* 0x0000000512007c0c */ /* 0x000fe2000bf86340 */
[----:B------:R-:W-:-:S12]  /*58f0*/  @P5 BRA `(.L_x_4158) ;  /* 0x00000000006c5947 */ /* 0x000fd80003800000 */
        /* <DEDUP_REMOVED lines=27> */
.L_x_4158:
[----:B------:R-:W-:Y:S05]  /*5ab0*/  BSYNC.RECONVERGENT B1 ;  /* 0x0000000000017941 */ /* 0x000fea0003800200 */
.L_x_4157:
[----:B------:R-:W-:Y:S04]  /*5ac0*/  BSSY.RECONVERGENT B1, `(.L_x_4159) ;  /* 0x000001d000017945 */ /* 0x000fe80003800200 */
[----:B------:R-:W-:Y:S05]  /*5ad0*/  @P6 BRA `(.L_x_4160) ;  /* 0x00000000006c6947 */ /* 0x000fea0003800000 */
[C---:B------:R-:W-:Y:S01]  /*5ae0*/  FADD.FTZ R48, -R28.reuse, R48 ;  /* 0x000000301c307221 */ /* 0x040fe20000010100 */
[----:B0-----:R-:W-:Y:S01]  /*5af0*/  FADD.FTZ R14, -R28, R49 ;  /* 0x000000311c0e7221 */ /* 0x001fe20000010100 */
        /* <DEDUP_REMOVED lines=25> */
.L_x_4160:
[----:B------:R-:W-:Y:S05]  /*5c90*/  BSYNC.RECONVERGENT B1 ;  /* 0x0000000000017941 */ /* 0x000fea0003800200 */
.L_x_4159:
[----:B------:R-:W-:Y:S04]  /*5ca0*/  BSSY.RECONVERGENT B1, `(.L_x_4161) ;  /* 0x000001d000017945 */ /* 0x000fe80003800200 */
[----:B------:R-:W-:Y:S05]  /*5cb0*/  @P1 BRA `(.L_x_4162) ;  /* 0x00000000006c1947 */ /* 0x000fea0003800000 */
[C---:B------:R-:W-:Y:S01]  /*5cc0*/  FADD.FTZ R50, -R28.reuse, R50 ;  /* 0x000000321c327221 */ /* 0x040fe20000010100 */
[----:B01----:R-:W-:Y:S01]  /*5cd0*/  FADD.FTZ R14, -R28, R51 ;  /* 0x000000331c0e7221 */ /* 0x003fe20000010100 */
        /* <DEDUP_REMOVED lines=25> */
.L_x_4162:
[----:B------:R-:W-:Y:S05]  /*5e70*/  BSYNC.RECONVERGENT B1 ;  /* 0x0000000000017941 */ /* 0x000fea0003800200 */
.L_x_4161:
[----:B------:R-:W-:Y:S04]  /*5e80*/  BSSY.RECONVERGENT B1, `(.L_x_4163) ;  /* 0x000001d000017945 */ /* 0x000fe80003800200 */
[----:B------:R-:W-:Y:S05]  /*5e90*/  @P2 BRA `(.L_x_4164) ;  /* 0x00000000006c2947 */ /* 0x000fea0003800000 */
        /* <DEDUP_REMOVED lines=27> */
.L_x_4164:
[----:B------:R-:W-:Y:S05]  /*6050*/  BSYNC.RECONVERGENT B1 ;  /* 0x0000000000017941 */ /* 0x000fea0003800200 */
.L_x_4163:
        /* <DEDUP_REMOVED lines=29> */
.L_x_4166:
[----:B------:R-:W-:Y:S05]  /*6230*/  BSYNC.RECONVERGENT B1 ;  /* 0x0000000000017941 */ /* 0x000fea0003800200 */
.L_x_4165:
[----:B------:R-:W-:Y:S05]  /*6240*/  @P4 BRA `(.L_x_4136) ;  /* 0x0000000000684947 */ /* 0x000fea0003800000 */
[C---:B------:R-:W-:Y:S01]  /*6250*/  FADD.FTZ R56, -R28.reuse, R56 ;  /* 0x000000381c387221 */ /* 0x040fe20000010100 */
[----:B------:R-:W-:Y:S01]  /*6260*/  FADD.FTZ R28, -R28, R57 ;  /* 0x000000391c1c7221 */ /* 0x000fe20000010100 */
[----:B------:R-:W5:Y:S01]  /*6270*/  LDCU.64 UR4, c[0x0][0x3e0] ;  /* 0x00007c00ff0477ac */ /* 0x000f620008000a00 */
[----:B------:R-:W-:Y:S01]  /*6280*/  MOV R75, R77 ;  /* 0x0000004d004b7202 */ /* 0x000fe20000000f00 */
[-C--:B------:R-:W-:Y:S01]  /*6290*/  FMUL.FTZ R56, R56, R29.reuse ;  /* 0x0000001d38387220 */ /* 0x080fe20000410000 */
[----:B------:R-:W-:Y:S01]  /*62a0*/  FMUL.FTZ R28, R28, R29 ;  /* 0x0000001d1c1c7220 */ /* 0x000fe20000410000 */
[----:B------:R-:W5:Y:S02]  /*62b0*/  LDCU.64 UR8, c[0x0][0x380] ;  /* 0x00007000ff0877ac */ /* 0x000f640008000a00 */
[----:B------:R-:W-:Y:S01]  /*62c0*/  FFMA.FTZ R35, R32, R56, R35 ;  /* 0x0000003820237223 */ /* 0x000fe20000010023 */
[----:B------:R-:W-:-:S03]  /*62d0*/  FFMA.FTZ R28, R33, R28, R34 ;  /* 0x0000001c211c7223 */ /* 0x000fc60000010022 */
[----:B01234-:R-:W-:Y:S01]  /*62e0*/  FMUL.FTZ R14, R35, -1.4426950216293334961 ;  /* 0xbfb8aa3b230e7820 */ /* 0x01ffe20000410000 */
[----:B------:R-:W-:-:S05]  /*62f0*/  FMUL.FTZ R15, R28, -1.4426950216293334961 ;  /* 0xbfb8aa3b1c0f7820 */ /* 0x000fca0000410000 */
[----:B------:R-:W0:Y:S01]  /*6300*/  MUFU.EX2 R14, R14 ;  /* 0x0000000e000e7308 */ /* 0x000e220000000800 */
[----:B-----5:R-:W-:Y:S02]  /*6310*/  IMAD R19, R18, UR4, RZ ;  /* 0x0000000412137c24 */ /* 0x020fe4000f8e02ff */
[----:B------:R-:W-:-:S05]  /*6320*/  IMAD.WIDE.U32 R74, R62, UR4, R74 ;  /* 0x000000043e4a7c25 */ /* 0x000fca000f8e004a */
[----:B------:R-:W1:Y:S01]  /*6330*/  MUFU.EX2 R15, R15 ;  /* 0x0000000f000f7308 */ /* 0x000e620000000800 */
[----:B------:R-:W-:-:S05]  /*6340*/  IMAD R19, R62, UR5, R19 ;  /* 0x000000053e137c24 */ /* 0x000fca000f8e0213 */
[----:B------:R-:W-:Y:S01]  /*6350*/  IADD3 R19, PT, PT, R75, R19, RZ ;  /* 0x000000134b137210 */ /* 0x000fe20007ffe0ff */
[----:B0-----:R-:W-:Y:S01]  /*6360*/  FADD.FTZ R16, R14, 1 ;  /* 0x3f8000000e107421 */ /* 0x001fe20000010000 */
[----:B------:R-:W-:-:S05]  /*6370*/  LEA R14, P1, R74, UR8, 0x2 ;  /* 0x000000084a0e7c11 */ /* 0x000fca000f8210ff */
[----:B------:R-:W0:Y:S01]  /*6380*/  MUFU.RCP R16, R16 ;  /* 0x0000001000107308 */ /* 0x000e220000001000 */
[----:B-1----:R-:W-:Y:S01]  /*6390*/  FADD.FTZ R17, R15, 1 ;  /* 0x3f8000000f117421 */ /* 0x002fe20000010000 */
[----:B------:R-:W-:-:S06]  /*63a0*/  LEA.HI.X R15, R74, UR9, R19, 0x2, P1 ;  /* 0x000000094a0f7c11 */ /* 0x000fcc00088f1413 */
[----:B------:R-:W1:Y:S01]  /*63b0*/  MUFU.RCP R17, R17 ;  /* 0x0000001100117308 */ /* 0x000e620000001000 */
[----:B0-----:R-:W-:Y:S01]  /*63c0*/  FMUL.FTZ R18, R35, R16 ;  /* 0x0000001023127220 */ /* 0x001fe20000410000 */
[----:B-1----:R-:W-:-:S05]  /*63d0*/  FMUL.FTZ R19, R28, R17 ;  /* 0x000000111c137220 */ /* 0x002fca0000410000 */
[----:B------:R0:W-:Y:S02]  /*63e0*/  STG.E.64 desc[UR6][R14.64], R18 ;  /* 0x000000120e007986 */ /* 0x0001e4000c101b06 */
.L_x_4136:
[----:B------:R-:W-:Y:S05]  /*63f0*/  BSYNC.RECONVERGENT B0 ;  /* 0x0000000000007941 */ /* 0x000fea0003800200 */
.L_x_4104:
        /* <DEDUP_REMOVED lines=8> */
.L_x_4168:
        /* <DEDUP_REMOVED lines=16> */
.L_x_4945:


//--------------------- .text._Z35group_norm_nhwc_fwd_one_pass_kernelI11Fp32IOBf16WLi256ELi160ELi640EEv26Group_norm_nhwc_fwd_params --------------------------
	.section	.text._Z35group_norm_nhwc_fwd_one_pass_kernelI11Fp32IOBf16WLi256ELi160ELi640EEv26Group_norm_nhwc_fwd_params,"ax",@progbits
	.align	128
        .global         _Z35group_norm_nhwc_fwd_one_pass_kernelI11Fp32IOBf16WLi256ELi160ELi640EEv26Group_norm_nhwc_fwd_params
        .type           _Z35group_norm_nhwc_fwd_one_pass_kernelI11Fp32IOBf16WLi256ELi160ELi640EEv26Group_norm_nhwc_fwd_params,@function
        .size           _Z35group_norm_nhwc_fwd_one_pass_kernelI11Fp32IOBf16WLi256ELi160ELi640EEv26Group_norm_nhwc_fwd_params,(.L_x_4946 - _Z35group_norm_nhwc_fwd_one_pass_kernelI11Fp32IOBf16WLi256ELi160ELi640EEv26Group_norm_nhwc_fwd_params)
        .other          _Z35group_norm_nhwc_fwd_one_pass_kernelI11Fp32IOBf16WLi256ELi160ELi640EEv26Group_norm_nhwc_fwd_params,@"STO_CUDA_ENTRY STV_DEFAULT"
_Z35group_norm_nhwc_fwd_one_pass_kernelI11Fp32IOBf16WLi256ELi160ELi640EEv26Group_norm_nhwc_fwd_params:
.text._Z35group_norm_nhwc_fwd_one_pass_kernelI11Fp32IOBf16WLi256ELi160ELi640EEv26Group_norm_nhwc_fwd_params:
        /* <DEDUP_REMOVED lines=26> */
.L_x_4308:
[----:B0-----:R-:W0:Y:S01]  /*01a0*/  LDCU UR10, c[0x0][0x3f8] ;  /* 0x00007f00ff0a77ac */ /* 0x001e220008000800 */
[----:B----4-:R-:W-:Y:S02]  /*01b0*/  IABS R8, UR5 ;  /* 0x0000000500087c13 */ /* 0x010fe40008000000 */
[----:B------:R-:W-:Y:S01]  /*01c0*/  CS2R R80, SRZ ;  /* 0x0000000000507805 */ /* 0x000fe2000001ff00 */
[----:B------:R-:W1:Y:S01]  /*01d0*/  LDCU.64 UR14, c[0x0][0x3e8] ;  /* 0x00007d00ff0e77ac */ /* 0x000e620008000a00 */
[----:B0-----:R-:W-:-:S04]  /*01e0*/  MOV R2, UR10 ;  /* 0x0000000a00027c02 */ /* 0x001fc80008000f00 */
[----:B--23--:R-:W-:-:S04]  /*01f0*/  IABS R5, R2 ;  /* 0x0000000200057213 */ /* 0x00cfc80000000000 */
        /* <DEDUP_REMOVED lines=11> */
[----:B0-----:R-:W-:Y:S01]  /*02b0*/  IMAD R51, R4, UR8, R85 ;  /* 0x0000000804337c24 */ /* 0x001fe2000f8e0255 */
        /* <DEDUP_REMOVED lines=742> */
.L_x_4170:
[----:B------:R-:W-:Y:S05]  /*3120*/  BSYNC.RECONVERGENT B0 ;  /* 0x0000000000007941 */ /* 0x000fea0003800200 */
.L_x_4169:
        /* <DEDUP_REMOVED lines=54> */
.L_x_4172:
[----:B------:R-:W-:Y:S05]  /*3490*/  BSYNC.RECONVERGENT B0 ;  /* 0x0000000000007941 */ /* 0x000fea0003800200 */
.L_x_4171:
        /* <DEDUP_REMOVED lines=30> */
.L_x_4175:
        /* <DEDUP_REMOVED lines=10> */
.L_x_4174:
        /* <DEDUP_REMOVED lines=18> */
.L_x_4177:
        /* <DEDUP_REMOVED lines=145> */
.L_x_4176:
        /* <DEDUP_REMOVED lines=78> */
.L_x_4178:
        /* <DEDUP_REMOVED lines=42> */
.L_x_4179:
        /* <DEDUP_REMOVED lines=21> */
.L_x_4180:
[----:B------:R-:W-:Y:S05]  /*4a20*/  BSYNC.RECONVERGENT B0 ;  /* 0x0000000000007941 */ /* 0x000fea0003800200 */
.L_x_4173:
[----:B------:R-:W5:Y:S01]  /*4a30*/  S2UR UR6, SR_CgaCtaId ;  /* 0x00000000000679c3 */ /* 0x000f620000008800 */
[----:B------:R-:W2:Y:S01]  /*4a40*/  LDCU UR7, c[0x0][0x414] ;  /* 0x00008280ff0777ac */ /* 0x000ea20008000800 */
[----:B------:R-:W-:Y:S02]  /*4a50*/  ISETP.NE.AND P1, PT, R0, RZ, PT ;  /* 0x000000ff0000720c */ /* 0x000fe40003f25270 */
[----:B----4-:R-:W-:Y:S01]  /*4a60*/  MOV R47, UR5 ;  /* 0x00000005002f7c02 */ /* 0x010fe20008000f00 */
[----:B------:R-:W-:Y:S01]  /*4a70*/  UMOV UR4, 0x400 ;  /* 0x0000040000047882 */ /* 0x000fe20000000000 */
[----:B------:R-:W-:Y:S01]  /*4a80*/  LOP3.LUT R0, R84, 0xffff, RZ, 0xc0, !PT ;  /* 0x0000ffff54007812 */ /* 0x000fe200078ec0ff */
[----:B------:R-:W4:Y:S01]  /*4a90*/  LDCU.U8 UR8, c[0x0][0x3fc] ;  /* 0x00007f80ff0877ac */ /* 0x000f220008000000 */
[----:B-1----:R-:W1:Y:S02]  /*4aa0*/  @P0 LDC.64 R44, c[0x0][0x388] ;  /* 0x0000e200ff2c0b82 */ /* 0x002e640000000a00 */
[----:B------:R-:W-:-:S06]  /*4ab0*/  IADD3 R51, PT, PT, R0, UR11, RZ ;  /* 0x0000000b00337c10 */ /* 0x000fcc000fffe0ff */
[----:B------:R-:W0:Y:S01]  /*4ac0*/  LDC.64 R42, c[0x0][0x398] ;  /* 0x0000e600ff2a7b82 */ /* 0x000e220000000a00 */
[----:B--2---:R-:W-:Y:S01]  /*4ad0*/  @P0 FMUL.FTZ R46, R48, UR7 ;  /* 0x00000007302e0c20 */ /* 0x004fe20008410000 */
[----:B-----5:R-:W-:-:S06]  /*4ae0*/  ULEA UR4, UR6, UR4, 0x18 ;  /* 0x0000000406047291 */ /* 0x020fcc000f8ec0ff */
[----:B---3--:R-:W2:Y:S01]  /*4af0*/  LDC.64 R40, c[0x0][0x3a0] ;  /* 0x0000e800ff287b82 */ /* 0x008ea20000000a00 */
[----:B-1----:R-:W-:-:S04]  /*4b00*/  @P0 IMAD.WIDE R44, R47, 0x8, R44 ;  /* 0x000000082f2c0825 */ /* 0x002fc800078e022c */
[----:B------:R-:W-:Y:S01]  /*4b10*/  @P0 FMUL.FTZ R47, R49, UR7 ;  /* 0x00000007312f0c20 */ /* 0x000fe20008410000 */
[----:B------:R-:W-:Y:S04]  /*4b20*/  @!P1 STS.64 [UR4+0xc0], R48 ;  /* 0x0000c030ff009988 */ /* 0x000fe80008000a04 */
[----:B------:R-:W-:Y:S01]  /*4b30*/  @P0 STG.E.64 desc[UR12][R44.64], R46 ;  /* 0x0000002e2c000986 */ /* 0x000fe2000c101b0c */
[C---:B0-----:R-:W-:Y:S01]  /*4b40*/  IMAD.WIDE R42, R51.reuse, 0x2, R42 ;  /* 0x00000002332a7825 */ /* 0x041fe200078e022a */
[----:B------:R-:W-:Y:S03]  /*4b50*/  BAR.SYNC.DEFER_BLOCKING 0x0 ;  /* 0x0000000000007b1d */ /* 0x000fe60000010000 */
[----:B--2---:R-:W-:-:S03]  /*4b60*/  IMAD.WIDE R50, R51, 0x2, R40 ;  /* 0x0000000233327825 */ /* 0x004fc600078e0228 */
[----:B------:R-:W2:Y:S04]  /*4b70*/  LDG.E.U16 R52, desc[UR12][R42.64] ;  /* 0x0000000c2a347981 */ /* 0x000ea8000c1e1500 */
        /* <DEDUP_REMOVED lines=46> */
[----:B0-----:R-:W-:Y:S01]  /*4e60*/  IMAD R49, R46, UR16, RZ ;  /* 0x000000102e317c24 */ /* 0x001fe2000f8e02ff */
[----:B------:R-:W-:-:S03]  /*4e70*/  MOV R46, R86 ;  /* 0x00000056002e7202 */ /* 0x000fc60000000f00 */
[C---:B------:R-:W-:Y:S02]  /*4e80*/  IMAD R49, R44.reuse, UR17, R49 ;  /* 0x000000112c317c24 */ /* 0x040fe4000f8e0231 */
[----:B------:R-:W-:-:S05]  /*4e90*/  IMAD.WIDE.U32 R46, R44, UR16, R46 ;  /* 0x000000102c2e7c25 */ /* 0x000fca000f8e002e */
[----:B------:R-:W-:Y:S01]  /*4ea0*/  IADD3 R49, PT, PT, R47, R49, RZ ;  /* 0x000000312f317210 */ /* 0x000fe20007ffe0ff */
[----:B------:R-:W-:Y:S01]  /*4eb0*/  FMUL.FTZ R47, R81, UR6 ;  /* 0x00000006512f7c20 */ /* 0x000fe20008410000 */
[----:B-1----:R-:W-:-:S03]  /*4ec0*/  LEA R48, P1, R46, UR14, 0x2 ;  /* 0x0000000e2e307c11 */ /* 0x002fc6000f8210ff */
[----:B------:R-:W-:Y:S01]  /*4ed0*/  FFMA.FTZ R47, R41, R47, R42 ;  /* 0x0000002f292f7223 */ /* 0x000fe2000001002a */
[----:B------:R-:W-:Y:S01]  /*4ee0*/  LEA.HI.X R49, R46, UR15, R49, 0x2, P1 ;  /* 0x0000000f2e317c11 */ /* 0x000fe200088f1431 */
[----:B------:R-:W-:-:S05]  /*4ef0*/  FFMA.FTZ R46, R40, R80, R43 ;  /* 0x00000050282e7223 */ /* 0x000fca000001002b */
[----:B------:R0:W-:Y:S03]  /*4f00*/  STG.E.64 desc[UR12][R48.64], R46 ;  /* 0x0000002e30007986 */ /* 0x0001e6000c101b0c */
.L_x_4184:
[----:B------:R-:W-:Y:S05]  /*4f10*/  BSYNC.RECONVERGENT B1 ;  /* 0x0000000000017941 */ /* 0x000fea0003800200 */
.L_x_4183:
        /* <DEDUP_REMOVED lines=19> */
.L_x_4186:
[----:B------:R-:W-:Y:S05]  /*5050*/  BSYNC.RECONVERGENT B1 ;  /* 0x0000000000017941 */ /* 0x000fea0003800200 */
.L_x_4185:
[----:B------:R-:W-:Y:S01]  /*5060*/  ISETP.GE.U32.AND P5, PT, R51, UR10, PT ;  /* 0x0000000a33007c0c */ /* 0x000fe2000bfa6070 */
[----:B------:R-:W-:Y:S01]  /*5070*/  BSSY.RECONVERGENT B1, `(.L_x_4187) ;  /* 0x0000028000017945 */ /* 0x000fe20003800200 */
[----:B01----:R-:W-:Y:S02]  /*5080*/  SHF.R.S32.HI R48, RZ, 0x1f, R51 ;  /* 0x0000001fff307819 */ /* 0x003fe40000011433 */
        /* <DEDUP_REMOVED lines=32> */
[----:B-1----:R-:W-:-:S03]  /*5290*/  LEA R50, P5, R48, UR16, 0x2 ;  /* 0x0000001030327c11 */ /* 0x002fc6000f8a10ff */
[----:B------:R-:W-:Y:S01]  /*52a0*/  FFMA.FTZ R49, R41, R49, R42 ;  /* 0x0000003129317223 */ /* 0x000fe2000001002a */
[----:B------:R-:W-:Y:S01]  /*52b0*/  LEA.HI.X R51, R48, UR17, R81, 0x2, P5 ;  /* 0x0000001130337c11 */ /* 0x000fe2000a8f1451 */
[----:B------:R-:W-:-:S04]  /*52c0*/  FMUL.FTZ R48, R76, UR6 ;  /* 0x000000064c307c20 */ /* 0x000fc80008410000 */
[----:B------:R-:W-:-:S05]  /*52d0*/  FFMA.FTZ R48, R40, R48, R43 ;  /* 0x0000003028307223 */ /* 0x000fca000001002b */
[----:B------:R0:W-:Y:S02]  /*52e0*/  STG.E.64 desc[UR12][R50.64], R48 ;  /* 0x0000003032007986 */ /* 0x0001e4000c101b0c */
.L_x_4188:
[----:B------:R-:W-:Y:S05]  /*52f0*/  BSYNC.RECONVERGENT B1 ;  /* 0x0000000000017941 */ /* 0x000fea0003800200 */
.L_x_4187:
[----:B------:R-:W-:Y:S01]  /*5300*/  BSSY.RECONVERGENT B1, `(.L_x_4189) ;  /* 0x0000015000017945 */ /* 0x000fe20003800200 */
[C---:B0-----:R-:W-:Y:S02]  /*5310*/  IADD3 R50, PT, PT, R44.reuse, 0x40, RZ ;  /* 0x000000402c327810 */ /* 0x041fe40007ffe0ff */
[----:B------:R-:W-:Y:S01]  /*5320*/  IADD3 R51, PT, PT, R44, 0x48, RZ ;  /* 0x000000482c337810 */ /* 0x000fe20007ffe0ff */
        /* <DEDUP_REMOVED lines=10> */
[C---:B-1----:R-:W-:Y:S02]  /*53d0*/  LEA R74, P2, R48.reuse, UR16, 0x2 ;  /* 0x00000010304a7c11 */ /* 0x042fe4000f8410ff */
[----:B------:R-:W-:Y:S01]  /*53e0*/  IADD3 R77, PT, PT, R49, R77, RZ ;  /* 0x0000004d314d7210 */ /* 0x000fe20007ffe0ff */
[----:B------:R-:W-:Y:S01]  /*53f0*/  FMUL.FTZ R45, R45, UR6 ;  /* 0x000000062d2d7c20 */ /* 0x000fe20008410000 */
[----:B------:R-:W-:Y:S02]  /*5400*/  FMUL.FTZ R49, R75, UR6 ;  /* 0x000000064b317c20 */ /* 0x000fe40008410000 */
[----:B------:R-:W-:Y:S01]  /*5410*/  LEA.HI.X R75, R48, UR17, R77, 0x2, P2 ;  /* 0x00000011304b7c11 */ /* 0x000fe200090f144d */
[----:B------:R-:W-:Y:S01]  /*5420*/  FFMA.FTZ R48, R40, R45, R43 ;  /* 0x0000002d28307223 */ /* 0x000fe2000001002b */
[----:B------:R-:W-:-:S05]  /*5430*/  FFMA.FTZ R49, R41, R49, R42 ;  /* 0x0000003129317223 */ /* 0x000fca000001002a */
[----:B------:R0:W-:Y:S02]  /*5440*/  STG.E.64 desc[UR12][R74.64], R48 ;  /* 0x000000304a007986 */ /* 0x0001e4000c101b0c */
.L_x_4190:
[----:B------:R-:W-:Y:S05]  /*5450*/  BSYNC.RECONVERGENT B1 ;  /* 0x0000000000017941 */ /* 0x000fea0003800200 */
.L_x_4189:
        /* <DEDUP_REMOVED lines=19> */
.L_x_4192:
[----:B------:R-:W-:Y:S05]  /*5590*/  BSYNC.RECONVERGENT B1 ;  /* 0x0000000000017941 */ /* 0x000fea0003800200 */
.L_x_4191:
        /* <DEDUP_REMOVED lines=15> */
[----:B-1----:R-:W-:-:S04]  /*5690*/  LEA R46, P1, R2, UR16, 0x2 ;  /* 0x00000010022e7c11 */ /* 0x002fc8000f8210ff */
[----:B------:R-:W-:-:S04]  /*56a0*/  IADD3 R47, PT, PT, R3, R47, RZ ;  /* 0x0000002f032f7210 */ /* 0x000fc80007ffe0ff */
[----:B------:R-:W-:-:S05]  /*56b0*/  LEA.HI.X R47, R2, UR17, R47, 0x2, P1 ;  /* 0x00000011022f7c11 */ /* 0x000fca00088f142f */
[----:B------:R2:W-:Y:S02]  /*56c0*/  STG.E.64 desc[UR12][R46.64], R4 ;  /* 0x000000042e007986 */ /* 0x0005e4000c101b0c */
.L_x_4194:
[----:B------:R-:W-:Y:S05]  /*56d0*/  BSYNC.RECONVERGENT B1 ;  /* 0x0000000000017941 */ /* 0x000fea0003800200 */
.L_x_4193:
        /* <DEDUP_REMOVED lines=19> */
.L_x_4196:
[----:B------:R-:W-:Y:S05]  /*5810*/  BSYNC.RECONVERGENT B1 ;  /* 0x0000000000017941 */ /* 0x000fea0003800200 */
.L_x_4195:
        /* <DEDUP_REMOVED lines=12> */
[----:B--23--:R-:W-:Y:S02]  /*58e0*/  IMAD R4, R79, UR14, RZ ;  /* 0x0000000e4f047c24 */ /* 0x00cfe4000f8e02ff */
[----:B------:R-:W-:-:S04]  /*58f0*/  IMAD.WIDE.U32 R2, R53, UR14, R2 ;  /* 0x0000000e35027c25 */ /* 0x000fc8000f8e0002 */
[----:B------:R-:W-:Y:S01]  /*5900*/  IMAD R53, R53, UR15, R4 ;  /* 0x0000000f35357c24 */ /* 0x000fe2000f8e0204 */
[----:B-1----:R-:W-:-:S04]  /*5910*/  LEA R4, P1, R2, UR16, 0x2 ;  /* 0x0000001002047c11 */ /* 0x002fc8000f8210ff */
[----:B------:R-:W-:-:S04]  /*5920*/  IADD3 R53, PT, PT, R3, R53, RZ ;  /* 0x0000003503357210 */ /* 0x000fc80007ffe0ff */
[----:B------:R-:W-:-:S05]  /*5930*/  LEA.HI.X R5, R2, UR17, R53, 0x2, P1 ;  /* 0x0000001102057c11 */ /* 0x000fca00088f1435 */
[----:B------:R4:W-:Y:S02]  /*5940*/  STG.E.64 desc[UR12][R4.64], R8 ;  /* 0x0000000804007986 */ /* 0x0009e4000c101b0c */
.L_x_4198:
[----:B------:R-:W-:Y:S05]  /*5950*/  BSYNC.RECONVERGENT B1 ;  /* 0x0000000000017941 */ /* 0x000fea0003800200 */
.L_x_4197:
[----:B------:R-:W-:Y:S01]  /*5960*/  ISETP.GE.U32.AND P5, PT, R50, UR10, PT ;  /* 0x0000000a32007c0c */ /* 0x000fe2000bfa6070 */
[----:B------:R-:W-:Y:S01]  /*5970*/  BSSY.RECONVERGENT B1, `(.L_x_4199) ;  /* 0x000002a000017945 */ /* 0x000fe20003800200 */
[----:B-1----:R-:W-:Y:S02]  /*5980*/  SHF.R.S32.HI R2, RZ, 0x1f, R50 ;  /* 0x0000001fff027819 */ /* 0x002fe40000011432 */
[----:B------:R-:W-:Y:S02]  /*5990*/  IADD3 R53, PT, PT, R44, 0x50, RZ ;  /* 0x000000502c357810 */ /* 0x000fe40007ffe0ff */
[----:B------:R-:W-:Y:S02]  /*59a0*/  ISETP.GE.AND.EX P5, PT, R2, UR11, PT, P5 ;  /* 0x0000000b02007c0c */ /* 0x000fe4000bfa6350 */
[C---:B------:R-:W-:Y:S02]  /*59b0*/  IADD3 R45, PT, PT, R44.reuse, 0x58, RZ ;  /* 0x000000582c2d7810 */ /* 0x040fe40007ffe0ff */
[----:B--2---:R-:W-:-:S02]  /*59c0*/  IADD3 R46, PT, PT, R44, 0x60, RZ ;  /* 0x000000602c2e7810 */ /* 0x004fc40007ffe0ff */
        /* <DEDUP_REMOVED lines=8> */
[----:B0-----:R-:W-:Y:S02]  /*5a50*/  SHF.R.S32.HI R48, RZ, 0x1f, R45 ;  /* 0x0000001fff307819 */ /* 0x001fe4000001142d */
[----:B------:R-:W-:Y:S02]  /*5a60*/  SHF.R.S32.HI R49, RZ, 0x1f, R46 ;  /* 0x0000001fff317819 */ /* 0x000fe4000001142e */
[----:B------:R-:W-:Y:S02]  /*5a70*/  SHF.R.S32.HI R52, RZ, 0x1f, R47 ;  /* 0x0000001fff347819 */ /* 0x000fe4000001142f */
[----:B------:R-:W-:-:S02]  /*5a80*/  ISETP.GE.AND.EX P2, PT, R55, UR11, PT, P2 ;  /* 0x0000000b37007c0c */ /* 0x000fc4000bf46320 */
[----:B------:R-:W-:Y:S02]  /*5a90*/  ISETP.GE.AND.EX P1, PT, R54, UR11, PT, P1 ;  /* 0x0000000b36007c0c */ /* 0x000fe4000bf26310 */
[----:B------:R-:W-:Y:S02]  /*5aa0*/  ISETP.GE.AND.EX P6, PT, R48, UR11, PT, P6 ;  /* 0x0000000b30007c0c */ /* 0x000fe4000bfc6360 */
[----:B------:R-:W-:Y:S02]  /*5ab0*/  ISETP.GE.AND.EX P3, PT, R49, UR11, PT, P3 ;  /* 0x0000000b31007c0c */ /* 0x000fe4000bf66330 */
[----:B------:R-:W-:Y:S02]  /*5ac0*/  ISETP.GE.AND.EX P4, PT, R52, UR11, PT, P4 ;  /* 0x0000000b34007c0c */ /* 0x000fe4000bf86340 */
[C---:B----4-:R-:W-:Y:S02]  /*5ad0*/  IADD3 R8, PT, PT, R44.reuse, 0x70, RZ ;  /* 0x000000702c087810 */ /* 0x050fe40007ffe0ff */
[----:B------:R-:W-:Y:S01]  /*5ae0*/  IADD3 R9, PT, PT, R44, 0x78, RZ ;  /* 0x000000782c097810 */ /* 0x000fe20007ffe0ff */
[----:B------:R-:W-:Y:S08]  /*5af0*/  @P5 BRA `(.L_x_4200) ;  /* 0x0000000000445947 */ /* 0x000ff00003800000 */
[----:B------:R-:W0:Y:S01]  /*5b00*/  LDCU.64 UR14, c[0x0][0x3e0] ;  /* 0x00007c00ff0e77ac */ /* 0x000e220008000a00 */
[----:B------:R-:W-:Y:S01]  /*5b10*/  MOV R3, R89 ;  /* 0x0000005900037202 */ /* 0x000fe20000000f00 */
[----:B------:R-:W-:Y:S01]  /*5b20*/  FADD.FTZ R10, R10, -UR4 ;  /* 0x800000040a0a7e21 */ /* 0x000fe20008010000 */
[----:B------:R-:W-:Y:S01]  /*5b30*/  FADD.FTZ R11, R11, -UR4 ;  /* 0x800000040b0b7e21 */ /* 0x000fe20008010000 */
[----:B------:R-:W1:Y:S02]  /*5b40*/  LDCU.64 UR16, c[0x0][0x380] ;  /* 0x00007000ff1077ac */ /* 0x000e640008000a00 */
[----:B---3--:R-:W-:Y:S01]  /*5b50*/  FMUL.FTZ R6, R10, UR6 ;  /* 0x000000060a067c20 */ /* 0x008fe20008410000 */
[----:B------:R-:W-:-:S03]  /*5b60*/  FMUL.FTZ R7, R11, UR6 ;  /* 0x000000060b077c20 */ /* 0x000fc60008410000 */
[----:B------:R-:W-:Y:S01]  /*5b70*/  FFMA.FTZ R6, R40, R6, R43 ;  /* 0x0000000628067223 */ /* 0x000fe2000001002b */
[----:B------:R-:W-:Y:S01]  /*5b80*/  FFMA.FTZ R7, R41, R7, R42 ;  /* 0x0000000729077223 */ /* 0x000fe2000001002a */
        /* <DEDUP_REMOVED lines=8> */
.L_x_4200:
[----:B------:R-:W-:Y:S05]  /*5c10*/  BSYNC.RECONVERGENT B1 ;  /* 0x0000000000017941 */ /* 0x000fea0003800200 */
.L_x_4199:
        /* <DEDUP_REMOVED lines=8> */
[----:B0--3--:R-:W-:-:S03]  /*5ca0*/  FMUL.FTZ R6, R12, UR6 ;  /* 0x000000060c067c20 */ /* 0x009fc60008410000 */
[----:B------:R-:W-:Y:S01]  /*5cb0*/  FMUL.FTZ R7, R13, UR6 ;  /* 0x000000060d077c20 */ /* 0x000fe20008410000 */
        /* <DEDUP_REMOVED lines=9> */
.L_x_4202:
[----:B------:R-:W-:Y:S05]  /*5d50*/  BSYNC.RECONVERGENT B1 ;  /* 0x0000000000017941 */ /* 0x000fea0003800200 */
.L_x_4201:
        /* <DEDUP_REMOVED lines=15> */
[----:B01-3--:R-:W-:-:S04]  /*5e50*/  LEA R4, P1, R2, UR16, 0x2 ;  /* 0x0000001002047c11 */ /* 0x00bfc8000f8210ff */
[----:B------:R-:W-:-:S04]  /*5e60*/  IADD3 R53, PT, PT, R3, R53, RZ ;  /* 0x0000003503357210 */ /* 0x000fc80007ffe0ff */
[----:B------:R-:W-:-:S05]  /*5e70*/  LEA.HI.X R5, R2, UR17, R53, 0x2, P1 ;  /* 0x0000001102057c11 */ /* 0x000fca00088f1435 */
[----:B------:R2:W-:Y:S02]  /*5e80*/  STG.E.64 desc[UR12][R4.64], R14 ;  /* 0x0000000e04007986 */ /* 0x0005e4000c101b0c */
.L_x_4204:
[----:B------:R-:W-:Y:S05]  /*5e90*/  BSYNC.RECONVERGENT B1 ;  /* 0x0000000000017941 */ /* 0x000fea0003800200 */
.L_x_4203:
[----:B------:R-:W-:Y:S04]  /*5ea0*/  BSSY.RECONVERGENT B1, `(.L_x_4205) ;  /* 0x0000013000017945 */ /* 0x000fe80003800200 */
[----:B------:R-:W-:Y:S05]  /*5eb0*/  @P6 BRA `(.L_x_4206) ;  /* 0x0000000000446947 */ /* 0x000fea0003800000 */
[----:B------:R-:W4:Y:S01]  /*5ec0*/  LDCU.64 UR14, c[0x0][0x3e0] ;  /* 0x00007c00ff0e77ac */ /* 0x000f220008000a00 */
        /* <DEDUP_REMOVED lines=12> */
[----:B0123--:R-:W-:-:S04]  /*5f90*/  LEA R4, P1, R2, UR16, 0x2 ;  /* 0x0000001002047c11 */ /* 0x00ffc8000f8210ff */
[----:B------:R-:W-:-:S04]  /*5fa0*/  IADD3 R45, PT, PT, R3, R45, RZ ;  /* 0x0000002d032d7210 */ /* 0x000fc80007ffe0ff */
[----:B------:R-:W-:-:S05]  /*5fb0*/  LEA.HI.X R5, R2, UR17, R45, 0x2, P1 ;  /* 0x0000001102057c11 */ /* 0x000fca00088f142d */
[----:B------:R4:W-:Y:S02]  /*5fc0*/  STG.E.64 desc[UR12][R4.64], R16 ;  /* 0x0000001004007986 */ /* 0x0009e4000c101b0c */
.L_x_4206:
[----:B------:R-:W-:Y:S05]  /*5fd0*/  BSYNC.RECONVERGENT B1 ;  /* 0x0000000000017941 */ /* 0x000fea0003800200 */
.L_x_4205:
[----:B------:R-:W-:Y:S04]  /*5fe0*/  BSSY.RECONVERGENT B1, `(.L_x_4207) ;  /* 0x0000013000017945 */ /* 0x000fe80003800200 */
[----:B------:R-:W-:Y:S05]  /*5ff0*/  @P3 BRA `(.L_x_4208) ;  /* 0x0000000000443947 */ /* 0x000fea0003800000 */
[----:B------:R-:W5:Y:S01]  /*6000*/  LDCU.64 UR14, c[0x0][0x3e0] ;  /* 0x00007c00ff0e77ac */ /* 0x000f620008000a00 */
        /* <DEDUP_REMOVED lines=12> */
[----:B01234-:R-:W-:-:S04]  /*60d0*/  LEA R4, P1, R2, UR16, 0x2 ;  /* 0x0000001002047c11 */ /* 0x01ffc8000f8210ff */
[----:B------:R-:W-:-:S04]  /*60e0*/  IADD3 R49, PT, PT, R3, R49, RZ ;  /* 0x0000003103317210 */ /* 0x000fc80007ffe0ff */
[----:B------:R-:W-:-:S05]  /*60f0*/  LEA.HI.X R5, R2, UR17, R49, 0x2, P1 ;  /* 0x0000001102057c11 */ /* 0x000fca00088f1431 */
[----:B------:R0:W-:Y:S02]  /*6100*/  STG.E.64 desc[UR12][R4.64], R18 ;  /* 0x0000001204007986 */ /* 0x0001e4000c101b0c */
.L_x_4208:
[----:B------:R-:W-:Y:S05]  /*6110*/  BSYNC.RECONVERGENT B1 ;  /* 0x0000000000017941 */ /* 0x000fea0003800200 */
.L_x_4207:
        /* <DEDUP_REMOVED lines=13> */
[----:B01234-:R-:W-:-:S04]  /*61f0*/  IMAD.WIDE.U32 R4, R47, UR14, R2 ;  /* 0x0000000e2f047c25 */ /* 0x01ffc8000f8e0002 */
[----:B------:R-:W-:Y:S01]  /*6200*/  IMAD R47, R47, UR15, R52 ;  /* 0x0000000f2f2f7c24 */ /* 0x000fe2000f8e0234 */
[----:B------:R-:W-:-:S04]  /*6210*/  LEA R2, P1, R4, UR16, 0x2 ;  /* 0x0000001004027c11 */ /* 0x000fc8000f8210ff */
[----:B------:R-:W-:-:S04]  /*6220*/  IADD3 R47, PT, PT, R5, R47, RZ ;  /* 0x0000002f052f7210 */ /* 0x000fc80007ffe0ff */
[----:B------:R-:W-:-:S05]  /*6230*/  LEA.HI.X R3, R4, UR17, R47, 0x2, P1 ;  /* 0x0000001104037c11 */ /* 0x000fca00088f142f */
[----:B------:R0:W-:Y:S02]  /*6240*/  STG.E.64 desc[UR12][R2.64], R20 ;  /* 0x0000001402007986 */ /* 0x0001e4000c101b0c */
.L_x_4210:
[----:B------:R-:W-:Y:S05]  /*6250*/  BSYNC.RECONVERGENT B1 ;  /* 0x0000000000017941 */ /* 0x000fea0003800200 */
.L_x_4209:
[----:B------:R-:W-:Y:S01]  /*6260*/  ISETP.GE.U32.AND P5, PT, R8, UR10, PT ;  /* 0x0000000a08007c0c */ /* 0x000fe2000bfa6070 */
[----:B------:R-:W-:Y:S01]  /*6270*/  BSSY.RECONVERGENT B1, `(.L_x_4211) ;  /* 0x000002a000017945 */ /* 0x000fe20003800200 */
[----:B01-3--:R-:W-:Y:S02]  /*6280*/  SHF.R.S32.HI R6, RZ, 0x1f, R8 ;  /* 0x0000001fff067819 */ /* 0x00bfe40000011408 */
[----:B--2---:R-:W-:Y:S02]  /*6290*/  IADD3 R14, PT, PT, R44, 0x80, RZ ;  /* 0x000000802c0e7810 */ /* 0x004fe40007ffe0ff */
[----:B------:R-:W-:Y:S02]  /*62a0*/  ISETP.GE.AND.EX P5, PT, R6, UR11, PT, P5 ;  /* 0x0000000b06007c0c */ /* 0x000fe4000bfa6350 */
[C---:B------:R-:W-:Y:S02]  /*62b0*/  IADD3 R12, PT, PT, R44.reuse, 0x88, RZ ;  /* 0x000000882c0c7810 */ /* 0x040fe40007ffe0ff */
[----:B------:R-:W-:-:S02]  /*62c0*/  IADD3 R10, PT, PT, R44, 0x90, RZ ;  /* 0x000000902c0a7810 */ /* 0x000fc40007ffe0ff */
        /* <DEDUP_REMOVED lines=36> */
.L_x_4212:
[----:B------:R-:W-:Y:S05]  /*6510*/  BSYNC.RECONVERGENT B1 ;  /* 0x0000000000017941 */ /* 0x000fea0003800200 */
.L_x_4211:
        /* <DEDUP_REMOVED lines=19> */
.L_x_4214:
[----:B------:R-:W-:Y:S05]  /*6650*/  BSYNC.RECONVERGENT B1 ;  /* 0x0000000000017941 */ /* 0x000fea0003800200 */
.L_x_4213:
[----:B------:R-:W-:Y:S04]  /*6660*/  BSSY.RECONVERGENT B1, `(.L_x_4215) ;  /* 0x0000013000017945 */ /* 0x000fe80003800200 */
[----:B------:R-:W-:Y:S05]  /*6670*/  @P1 BRA `(.L_x_4216) ;  /* 0x0000000000441947 */ /* 0x000fea0003800000 */
[----:B------:R-:W2:Y:S01]  /*6680*/  LDCU.64 UR14, c[0x0][0x3e0] ;  /* 0x00007c00ff0e77ac */ /* 0x000ea20008000a00 */
        /* <DEDUP_REMOVED lines=16> */
.L_x_4216:
[----:B------:R-:W-:Y:S05]  /*6790*/  BSYNC.RECONVERGENT B1 ;  /* 0x0000000000017941 */ /* 0x000fea0003800200 */
.L_x_4215:
        /* <DEDUP_REMOVED lines=8> */
[----:B------:R-:W-:-:S03]  /*6820*/  FMUL.FTZ R28, R28, UR6 ;  /* 0x000000061c1c7c20 */ /* 0x000fc60008410000 */
[----:B------:R-:W-:Y:S01]  /*6830*/  FMUL.FTZ R29, R29, UR6 ;  /* 0x000000061d1d7c20 */ /* 0x000fe20008410000 */
[----:B------:R-:W-:-:S03]  /*6840*/  FFMA.FTZ R28, R40, R28, R43 ;  /* 0x0000001c281c7223 */ /* 0x000fc6000001002b */
[----:B------:R-:W-:Y:S01]  /*6850*/  FFMA.FTZ R29, R41, R29, R42 ;  /* 0x0000001d291d7223 */ /* 0x000fe2000001002a */
[----:B---3--:R-:W-:Y:S02]  /*6860*/  IMAD R13, R13, UR14, RZ ;  /* 0x0000000e0d0d7c24 */ /* 0x008fe4000f8e02ff */
[----:B-12---:R-:W-:-:S04]  /*6870*/  IMAD.WIDE.U32 R8, R12, UR14, R6 ;  /* 0x0000000e0c087c25 */ /* 0x006fc8000f8e0006 */
[----:B------:R-:W-:Y:S01]  /*6880*/  IMAD R13, R12, UR15, R13 ;  /* 0x0000000f0c0d7c24 */ /* 0x000fe2000f8e020d */
[----:B----4-:R-:W-:-:S04]  /*6890*/  LEA R6, P1, R8, UR16, 0x2 ;  /* 0x0000001008067c11 */ /* 0x010fc8000f8210ff */
[----:B------:R-:W-:-:S04]  /*68a0*/  IADD3 R13, PT, PT, R9, R13, RZ ;  /* 0x0000000d090d7210 */ /* 0x000fc80007ffe0ff */
[----:B------:R-:W-:-:S05]  /*68b0*/  LEA.HI.X R7, R8, UR17, R13, 0x2, P1 ;  /* 0x0000001108077c11 */ /* 0x000fca00088f140d */
[----:B------:R3:W-:Y:S02]  /*68c0*/  STG.E.64 desc[UR12][R6.64], R28 ;  /* 0x0000001c06007986 */ /* 0x0007e4000c101b0c */
.L_x_4218:
[----:B------:R-:W-:Y:S05]  /*68d0*/  BSYNC.RECONVERGENT B1 ;  /* 0x0000000000017941 */ /* 0x000fea0003800200 */
.L_x_4217:
[----:B------:R-:W-:Y:S04]  /*68e0*/  BSSY.RECONVERGENT B1, `(.L_x_4219) ;  /* 0x0000013000017945 */ /* 0x000fe80003800200 */
[----:B------:R-:W-:Y:S05]  /*68f0*/  @P3 BRA `(.L_x_4220) ;  /* 0x0000000000443947 */ /* 0x000fea0003800000 */
[----:B------:R-:W4:Y:S01]  /*6900*/  LDCU.64 UR14, c[0x0][0x3e0] ;  /* 0x00007c00ff0e77ac */ /* 0x000f220008000a00 */
[----:B---3--:R-:W-:Y:S01]  /*6910*/  MOV R6, R86 ;  /* 0x0000005600067202 */ /* 0x008fe20000000f00 */
[----:B------:R-:W-:Y:S01]  /*6920*/  FADD.FTZ R30, R30, -UR4 ;  /* 0x800000041e1e7e21 */ /* 0x000fe20008010000 */
[----:B------:R-:W-:Y:S01]  /*6930*/  MOV R7, R89 ;  /* 0x0000005900077202 */ /* 0x000fe20000000f00 */
[----:B------:R-:W3:Y:S01]  /*6940*/  LDCU.64 UR16, c[0x0][0x380] ;  /* 0x00007000ff1077ac */ /* 0x000ee20008000a00 */
[----:B------:R-:W-:Y:S01]  /*6950*/  FADD.FTZ R31, R31, -UR4 ;  /* 0x800000041f1f7e21 */ /* 0x000fe20008010000 */
[----:B------:R-:W-:-:S03]  /*6960*/  FMUL.FTZ R30, R30, UR6 ;  /* 0x000000061e1e7c20 */ /* 0x000fc60008410000 */
[----:B------:R-:W-:Y:S01]  /*6970*/  FMUL.FTZ R31, R31, UR6 ;  /* 0x000000061f1f7c20 */ /* 0x000fe20008410000 */
[----:B------:R-:W-:-:S03]  /*6980*/  FFMA.FTZ R30, R40, R30, R43 ;  /* 0x0000001e281e7223 */ /* 0x000fc6000001002b */
[----:B------:R-:W-:Y:S01]  /*6990*/  FFMA.FTZ R31, R41, R31, R42 ;  /* 0x0000001f291f7223 */ /* 0x000fe2000001002a */
[----:B----4-:R-:W-:Y:S02]  /*69a0*/  IMAD R11, R11, UR14, RZ ;  /* 0x0000000e0b0b7c24 */ /* 0x010fe4000f8e02ff */
[----:B-12---:R-:W-:-:S04]  /*69b0*/  IMAD.WIDE.U32 R8, R10, UR14, R6 ;  /* 0x0000000e0a087c25 */ /* 0x006fc8000f8e0006 */
[----:B------:R-:W-:Y:S01]  /*69c0*/  IMAD R11, R10, UR15, R11 ;  /* 0x0000000f0a0b7c24 */ /* 0x000fe2000f8e020b */
[----:B---3--:R-:W-:-:S04]  /*69d0*/  LEA R6, P1, R8, UR16, 0x2 ;  /* 0x0000001008067c11 */ /* 0x008fc8000f8210ff */
[----:B------:R-:W-:-:S04]  /*69e0*/  IADD3 R11, PT, PT, R9, R11, RZ ;  /* 0x0000000b090b7210 */ /* 0x000fc80007ffe0ff */
[----:B------:R-:W-:-:S05]  /*69f0*/  LEA.HI.X R7, R8, UR17, R11, 0x2, P1 ;  /* 0x0000001108077c11 */ /* 0x000fca00088f140b */
[----:B------:R4:W-:Y:S02]  /*6a00*/  STG.E.64 desc[UR12][R6.64], R30 ;  /* 0x0000001e06007986 */ /* 0x0009e4000c101b0c */
.L_x_4220:
[----:B------:R-:W-:Y:S05]  /*6a10*/  BSYNC.RECONVERGENT B1 ;  /* 0x0000000000017941 */ /* 0x000fea0003800200 */
.L_x_4219:
[----:B------:R-:W-:Y:S04]  /*6a20*/  BSSY.RECONVERGENT B1, `(.L_x_4221) ;  /* 0x0000013000017945 */ /* 0x000fe80003800200 */
[----:B------:R-:W-:Y:S05]  /*6a30*/  @P4 BRA `(.L_x_4222) ;  /* 0x0000000000444947 */ /* 0x000fea0003800000 */
[----:B------:R-:W5:Y:S01]  /*6a40*/  LDCU.64 UR14, c[0x0][0x3e0] ;  /* 0x00007c00ff0e77ac */ /* 0x000f620008000a00 */
[----:B---34-:R-:W-:Y:S01]  /*6a50*/  MOV R6, R86 ;  /* 0x0000005600067202 */ /* 0x018fe20000000f00 */
        /* <DEDUP_REMOVED lines=11> */
[----:B---3--:R-:W-:-:S04]  /*6b10*/  LEA R4, P1, R6, UR16, 0x2 ;  /* 0x0000001006047c11 */ /* 0x008fc8000f8210ff */
[----:B------:R-:W-:-:S04]  /*6b20*/  IADD3 R5, PT, PT, R7, R5, RZ ;  /* 0x0000000507057210 */ /* 0x000fc80007ffe0ff */
[----:B------:R-:W-:-:S05]  /*6b30*/  LEA.HI.X R5, R6, UR17, R5, 0x2, P1 ;  /* 0x0000001106057c11 */ /* 0x000fca00088f1405 */
[----:B------:R3:W-:Y:S02]  /*6b40*/  STG.E.64 desc[UR12][R4.64], R32 ;  /* 0x0000002004007986 */ /* 0x0007e4000c101b0c */
.L_x_4222:
[----:B------:R-:W-:Y:S05]  /*6b50*/  BSYNC.RECONVERGENT B1 ;  /* 0x0000000000017941 */ /* 0x000fea0003800200 */
.L_x_4221:
[----:B------:R-:W-:Y:S01]  /*6b60*/  ISETP.GE.U32.AND P5, PT, R3, UR10, PT ;  /* 0x0000000a03007c0c */ /* 0x000fe2000bfa6070 */
[----:B------:R-:W-:Y:S01]  /*6b70*/  BSSY.RECONVERGENT B1, `(.L_x_4223) ;  /* 0x000002a000017945 */ /* 0x000fe20003800200 */
[----:B------:R-:W-:Y:S02]  /*6b80*/  SHF.R.S32.HI R12, RZ, 0x1f, R3 ;  /* 0x0000001fff0c7819 */ /* 0x000fe40000011403 */
[----:B0-----:R-:W-:Y:S02]  /*6b90*/  IADD3 R17, PT, PT, R44, 0xb0, RZ ;  /* 0x000000b02c117810 */ /* 0x001fe40007ffe0ff */
[----:B------:R-:W-:Y:S02]  /*6ba0*/  ISETP.GE.AND.EX P5, PT, R12, UR11, PT, P5 ;  /* 0x0000000b0c007c0c */ /* 0x000fe4000bfa6350 */
[C---:B------:R-:W-:Y:S02]  /*6bb0*/  IADD3 R10, PT, PT, R44.reuse, 0xb8, RZ ;  /* 0x000000b82c0a7810 */ /* 0x040fe40007ffe0ff */
[----:B-12---:R-:W-:-:S02]  /*6bc0*/  IADD3 R8, PT, PT, R44, 0xc0, RZ ;  /* 0x000000c02c087810 */ /* 0x006fc40007ffe0ff */
        /* <DEDUP_REMOVED lines=36> */
.L_x_4224:
[----:B------:R-:W-:Y:S05]  /*6e10*/  BSYNC.RECONVERGENT B1 ;  /* 0x0000000000017941 */ /* 0x000fea0003800200 */
.L_x_4223:
        /* <DEDUP_REMOVED lines=19> */
.L_x_4226:
[----:B------:R-:W-:Y:S05]  /*6f50*/  BSYNC.RECONVERGENT B1 ;  /* 0x0000000000017941 */ /* 0x000fea0003800200 */
.L_x_4225:
        /* <DEDUP_REMOVED lines=19> */
.L_x_4228:
[----:B------:R-:W-:Y:S05]  /*7090*/  BSYNC.RECONVERGENT B1 ;  /* 0x0000000000017941 */ /* 0x000fea0003800200 */
.L_x_4227:
        /* <DEDUP_REMOVED lines=15> */
[----:B-1----:R-:W-:-:S04]  /*7190*/  LEA R2, P1, R12, UR16, 0x2 ;  /* 0x000000100c027c11 */ /* 0x002fc8000f8210ff */
[----:B------:R-:W-:-:S04]  /*71a0*/  IADD3 R11, PT, PT, R13, R11, RZ ;  /* 0x0000000b0d0b7210 */ /* 0x000fc80007ffe0ff */
[----:B------:R-:W-:-:S05]  /*71b0*/  LEA.HI.X R3, R12, UR17, R11, 0x2, P1 ;  /* 0x000000110c037c11 */ /* 0x000fca00088f140b */
[----:B------:R3:W-:Y:S02]  /*71c0*/  STG.E.64 desc[UR12][R2.64], R56 ;  /* 0x0000003802007986 */ /* 0x0007e4000c101b0c */
.L_x_4230:
[----:B------:R-:W-:Y:S05]  /*71d0*/  BSYNC.RECONVERGENT B1 ;  /* 0x0000000000017941 */ /* 0x000fea0003800200 */
.L_x_4229:
        /* <DEDUP_REMOVED lines=15> */
[----:B-1----:R-:W-:-:S04]  /*72d0*/  LEA R2, P1, R10, UR16, 0x2 ;  /* 0x000000100a027c11 */ /* 0x002fc8000f8210ff */
[----:B------:R-:W-:-:S04]  /*72e0*/  IADD3 R9, PT, PT, R11, R9, RZ ;  /* 0x000000090b097210 */ /* 0x000fc80007ffe0ff */
[----:B------:R-:W-:-:S05]  /*72f0*/  LEA.HI.X R3, R10, UR17, R9, 0x2, P1 ;  /* 0x000000110a037c11 */ /* 0x000fca00088f1409 */
[----:B------:R4:W-:Y:S02]  /*7300*/  STG.E.64 desc[UR12][R2.64], R58 ;  /* 0x0000003a02007986 */ /* 0x0009e4000c101b0c */
.L_x_4232:
[----:B------:R-:W-:Y:S05]  /*7310*/  BSYNC.RECONVERGENT B1 ;  /* 0x0000000000017941 */ /* 0x000fea0003800200 */
.L_x_4231:
[----:B------:R-:W-:Y:S04]  /*7320*/  BSSY.RECONVERGENT B1, `(.L_x_4233) ;  /* 0x0000013000017945 */ /* 0x000fe80003800200 */
[----:B------:R-:W-:Y:S05]  /*7330*/  @P4 BRA `(.L_x_4234) ;  /* 0x0000000000444947 */ /* 0x000fea0003800000 */
[----:B------:R-:W5:Y:S01]  /*7340*/  LDCU.64 UR14, c[0x0][0x3e0] ;  /* 0x00007c00ff0e77ac */ /* 0x000f620008000a00 */
[----:B-1234-:R-:W-:Y:S01]  /*7350*/  MOV R2, R86 ;  /* 0x0000005600027202 */ /* 0x01efe20000000f00 */
        /* <DEDUP_REMOVED lines=11> */
[----:B-1----:R-:W-:-:S04]  /*7410*/  LEA R2, P1, R8, UR16, 0x2 ;  /* 0x0000001008027c11 */ /* 0x002fc8000f8210ff */
[----:B------:R-:W-:-:S04]  /*7420*/  IADD3 R7, PT, PT, R9, R7, RZ ;  /* 0x0000000709077210 */ /* 0x000fc80007ffe0ff */
[----:B------:R-:W-:-:S05]  /*7430*/  LEA.HI.X R3, R8, UR17, R7, 0x2, P1 ;  /* 0x0000001108037c11 */ /* 0x000fca00088f1407 */
[----:B------:R1:W-:Y:S02]  /*7440*/  STG.E.64 desc[UR12][R2.64], R60 ;  /* 0x0000003c02007986 */ /* 0x0003e4000c101b0c */
.L_x_4234:
[----:B------:R-:W-:Y:S05]  /*7450*/  BSYNC.RECONVERGENT B1 ;  /* 0x0000000000017941 */ /* 0x000fea0003800200 */
.L_x_4233:
[----:B------:R-:W-:Y:S01]  /*7460*/  ISETP.GE.U32.AND P5, PT, R5, UR10, PT ;  /* 0x0000000a05007c0c */ /* 0x000fe2000bfa6070 */
[----:B------:R-:W-:Y:S01]  /*7470*/  BSSY.RECONVERGENT B1, `(.L_x_4235) ;  /* 0x0000028000017945 */ /* 0x000fe20003800200 */
[----:B------:R-:W-:Y:S02]  /*7480*/  SHF.R.S32.HI R7, RZ, 0x1f, R5 ;  /* 0x0000001fff077819 */ /* 0x000fe40000011405 */
[C---:B0-----:R-:W-:Y:S02]  /*7490*/  IADD3 R15, PT, PT, R44.reuse, 0xe0, RZ ;  /* 0x000000e02c0f7810 */ /* 0x041fe40007ffe0ff */
[----:B------:R-:W-:Y:S02]  /*74a0*/  ISETP.GE.AND.EX P5, PT, R7, UR11, PT, P5 ;  /* 0x0000000b07007c0c */ /* 0x000fe4000bfa6350 */
[C---:B------:R-:W-:Y:S02]  /*74b0*/  IADD3 R17, PT, PT, R44.reuse, 0xe8, RZ ;  /* 0x000000e82c117810 */ /* 0x040fe40007ffe0ff */
[----:B-1234-:R-:W-:-:S02]  /*74c0*/  IADD3 R3, PT, PT, R44, 0xf0, RZ ;  /* 0x000000f02c037810 */ /* 0x01efc40007ffe0ff */
        /* <DEDUP_REMOVED lines=31> */
[----:B------:R-:W-:-:S04]  /*76c0*/  IADD3 R5, PT, PT, R11, R5, RZ ;  /* 0x000000050b057210 */ /* 0x000fc80007ffe0ff */
[----:B------:R-:W-:-:S05]  /*76d0*/  LEA.HI.X R9, R10, UR17, R5, 0x2, P5 ;  /* 0x000000110a097c11 */ /* 0x000fca000a8f1405 */
[----:B------:R0:W-:Y:S02]  /*76e0*/  STG.E.64 desc[UR12][R8.64], R62 ;  /* 0x0000003e08007986 */ /* 0x0001e4000c101b0c */
.L_x_4236:
[----:B------:R-:W-:Y:S05]  /*76f0*/  BSYNC.RECONVERGENT B1 ;  /* 0x0000000000017941 */ /* 0x000fea0003800200 */
.L_x_4235:
        /* <DEDUP_REMOVED lines=19> */
.L_x_4238:
[----:B------:R-:W-:Y:S05]  /*7830*/  BSYNC.RECONVERGENT B1 ;  /* 0x0000000000017941 */ /* 0x000fea0003800200 */
.L_x_4237:
        /* <DEDUP_REMOVED lines=13> */
[----:B0-----:R-:W-:-:S04]  /*7910*/  IMAD.WIDE.U32 R8, R15, UR14, R4 ;  /* 0x0000000e0f087c25 */ /* 0x001fc8000f8e0004 */
[----:B------:R-:W-:Y:S01]  /*7920*/  IMAD R15, R15, UR15, R14 ;  /* 0x0000000f0f0f7c24 */ /* 0x000fe2000f8e020e */
[----:B-1----:R-:W-:-:S04]  /*7930*/  LEA R4, P1, R8, UR16, 0x2 ;  /* 0x0000001008047c11 */ /* 0x002fc8000f8210ff */
[----:B------:R-:W-:-:S04]  /*7940*/  IADD3 R15, PT, PT, R9, R15, RZ ;  /* 0x0000000f090f7210 */ /* 0x000fc80007ffe0ff */
[----:B------:R-:W-:-:S05]  /*7950*/  LEA.HI.X R5, R8, UR17, R15, 0x2, P1 ;  /* 0x0000001108057c11 */ /* 0x000fca00088f140f */
[----:B------:R2:W-:Y:S02]  /*7960*/  STG.E.64 desc[UR12][R4.64], R66 ;  /* 0x0000004204007986 */ /* 0x0005e4000c101b0c */
.L_x_4240:
[----:B------:R-:W-:Y:S05]  /*7970*/  BSYNC.RECONVERGENT B1 ;  /* 0x0000000000017941 */ /* 0x000fea0003800200 */
.L_x_4239:
        /* <DEDUP_REMOVED lines=13> */
[----:B0-----:R-:W-:-:S04]  /*7a50*/  IMAD.WIDE.U32 R8, R17, UR14, R4 ;  /* 0x0000000e11087c25 */ /* 0x001fc8000f8e0004 */
[----:B------:R-:W-:Y:S01]  /*7a60*/  IMAD R17, R17, UR15, R16 ;  /* 0x0000000f11117c24 */ /* 0x000fe2000f8e0210 */
[----:B-1----:R-:W-:-:S04]  /*7a70*/  LEA R4, P1, R8, UR16, 0x2 ;  /* 0x0000001008047c11 */ /* 0x002fc8000f8210ff */
[----:B------:R-:W-:-:S04]  /*7a80*/  IADD3 R17, PT, PT, R9, R17, RZ ;  /* 0x0000001109117210 */ /* 0x000fc80007ffe0ff */
[----:B------:R-:W-:-:S05]  /*7a90*/  LEA.HI.X R5, R8, UR17, R17, 0x2, P1 ;  /* 0x0000001108057c11 */ /* 0x000fca00088f1411 */
[----:B------:R3:W-:Y:S02]  /*7aa0*/  STG.E.64 desc[UR12][R4.64], R68 ;  /* 0x0000004404007986 */ /* 0x0007e4000c101b0c */
.L_x_4242:
[----:B------:R-:W-:Y:S05]  /*7ab0*/  BSYNC.RECONVERGENT B1 ;  /* 0x0000000000017941 */ /* 0x000fea0003800200 */
.L_x_4241:
        /* <DEDUP_REMOVED lines=19> */
.L_x_4244:
[----:B------:R-:W-:Y:S05]  /*7bf0*/  BSYNC.RECONVERGENT B1 ;  /* 0x0000000000017941 */ /* 0x000fea0003800200 */
.L_x_4243:
        /* <DEDUP_REMOVED lines=18> */
.L_x_4182:
        /* <DEDUP_REMOVED lines=42> */
.L_x_4247:
[----:B------:R-:W-:Y:S05]  /*7fc0*/  BSYNC.RECONVERGENT B1 ;  /* 0x0000000000017941 */ /* 0x000fea0003800200 */
.L_x_4246:
        /* <DEDUP_REMOVED lines=29> */
.L_x_4249:
[----:B------:R-:W-:Y:S05]  /*81a0*/  BSYNC.RECONVERGENT B1 ;  /* 0x0000000000017941 */ /* 0x000fea0003800200 */
.L_x_4248:
[----:B------:R-:W-:Y:S01]  /*81b0*/  ISETP.GE.U32.AND P5, PT, R49, UR10, PT ;  /* 0x0000000a31007c0c */ /* 0x000fe2000bfa6070 */
[----:B------:R-:W-:Y:S01]  /*81c0*/  BSSY.RECONVERGENT B1, `(.L_x_4250) ;  /* 0x0000032000017945 */ /* 0x000fe20003800200 */
[----:B------:R-:W-:Y:S02]  /*81d0*/  SHF.R.S32.HI R48, RZ, 0x1f, R49 ;  /* 0x0000001fff307819 */ /* 0x000fe40000011431 */
[----:B------:R-:W-:Y:S02]  /*81e0*/  IADD3 R45, PT, PT, R44, 0x20, RZ ;  /* 0x000000202c2d7810 */ /* 0x000fe40007ffe0ff */
        /* <DEDUP_REMOVED lines=25> */
[----:B------:R-:W1:Y:S03]  /*8380*/  LDCU.64 UR16, c[0x0][0x380] ;  /* 0x00007000ff1077ac */ /* 0x000e660008000a00 */
[----:B------:R-:W-:Y:S01]  /*8390*/  FFMA.FTZ R80, R40, R76, R43 ;  /* 0x0000004c28507223 */ /* 0x000fe2000001002b */
[----:B------:R-:W-:-:S03]  /*83a0*/  FMUL.FTZ R76, R77, UR6 ;  /* 0x000000064d4c7c20 */ /* 0x000fc60008410000 */
[----:B------:R-:W-:Y:S01]  /*83b0*/  FMUL.FTZ R50, R80, -1.4426950216293334961 ;  /* 0xbfb8aa3b50327820 */ /* 0x000fe20000410000 */
[----:B------:R-:W-:-:S04]  /*83c0*/  FFMA.FTZ R76, R41, R76, R42 ;  /* 0x0000004c294c7223 */ /* 0x000fc8000001002a */
[----:B------:R-:W-:Y:S01]  /*83d0*/  FMUL.FTZ R91, R76, -1.4426950216293334961 ;  /* 0xbfb8aa3b4c5b7820 */ /* 0x000fe20000410000 */
        /* <DEDUP_REMOVED lines=16> */
.L_x_4251:
[----:B------:R-:W-:Y:S05]  /*84e0*/  BSYNC.RECONVERGENT B1 ;  /* 0x0000000000017941 */ /* 0x000fea0003800200 */
.L_x_4250:
[----:B------:R-:W-:Y:S01]  /*84f0*/  BSSY.RECONVERGENT B1, `(.L_x_4252) ;  /* 0x000001f000017945 */ /* 0x000fe20003800200 */
[C---:B------:R-:W-:Y:S02]  /*8500*/  IADD3 R76, PT, PT, R44.reuse, 0x40, RZ ;  /* 0x000000402c4c7810 */ /* 0x040fe40007ffe0ff */
[----:B------:R-:W-:Y:S01]  /*8510*/  IADD3 R77, PT, PT, R44, 0x48, RZ ;  /* 0x000000482c4d7810 */ /* 0x000fe20007ffe0ff */
[----:B------:R-:W-:Y:S06]  /*8520*/  @P2 BRA `(.L_x_4253) ;  /* 0x00000000006c2947 */ /* 0x000fec0003800000 */
[----:B------:R-:W-:Y:S01]  /*8530*/  FADD.FTZ R74, R74, -UR4 ;  /* 0x800000044a4a7e21 */ /* 0x000fe20008010000 */
[----:B0-----:R-:W-:Y:S01]  /*8540*/  FADD.FTZ R48, R75, -UR4 ;  /* 0x800000044b307e21 */ /* 0x001fe20008010000 */
        /* <DEDUP_REMOVED lines=11> */
[C---:B------:R-:W-:Y:S01]  /*8600*/  IMAD R91, R90.reuse, UR15, R51 ;  /* 0x0000000f5a5b7c24 */ /* 0x040fe2000f8e0233 */
[----:B------:R-:W-:Y:S02]  /*8610*/  MOV R51, R89 ;  /* 0x0000005900337202 */ /* 0x000fe40000000f00 */
[----:B------:R-:W0:Y:S01]  /*8620*/  MUFU.EX2 R49, R49 ;  /* 0x0000003100317308 */ /* 0x000e220000000800 */
[----:B------:R-:W-:-:S04]  /*8630*/  IMAD.WIDE.U32 R50, R90, UR14, R50 ;  /* 0x0000000e5a327c25 */ /* 0x000fc8000f8e0032 */
[----:B--2---:R-:W-:Y:S01]  /*8640*/  FADD.FTZ R80, R48, 1 ;  /* 0x3f80000030507421 */ /* 0x004fe20000010000 */
[----:B------:R-:W-:Y:S02]  /*8650*/  IADD3 R91, PT, PT, R51, R91, RZ ;  /* 0x0000005b335b7210 */ /* 0x000fe40007ffe0ff */
[----:B-1----:R-:W-:-:S03]  /*8660*/  LEA R48, P2, R50, UR16, 0x2 ;  /* 0x0000001032307c11 */ /* 0x002fc6000f8410ff */
[----:B------:R-:W1:Y:S01]  /*8670*/  MUFU.RCP R80, R80 ;  /* 0x0000005000507308 */ /* 0x000e620000001000 */
[----:B0-----:R-:W-:Y:S01]  /*8680*/  FADD.FTZ R81, R49, 1 ;  /* 0x3f80000031517421 */ /* 0x001fe20000010000 */
[----:B------:R-:W-:-:S06]  /*8690*/  LEA.HI.X R49, R50, UR17, R91, 0x2, P2 ;  /* 0x0000001132317c11 */ /* 0x000fcc00090f145b */
[----:B------:R-:W0:Y:S01]  /*86a0*/  MUFU.RCP R79, R81 ;  /* 0x00000051004f7308 */ /* 0x000e220000001000 */
[----:B-1----:R-:W-:Y:S01]  /*86b0*/  FMUL.FTZ R50, R75, R80 ;  /* 0x000000504b327220 */ /* 0x002fe20000410000 */
[----:B0-----:R-:W-:-:S05]  /*86c0*/  FMUL.FTZ R51, R74, R79 ;  /* 0x0000004f4a337220 */ /* 0x001fca0000410000 */
[----:B------:R1:W-:Y:S02]  /*86d0*/  STG.E.64 desc[UR12][R48.64], R50 ;  /* 0x0000003230007986 */ /* 0x0003e4000c101b0c */
.L_x_4253:
[----:B------:R-:W-:Y:S05]  /*86e0*/  BSYNC.RECONVERGENT B1 ;  /* 0x0000000000017941 */ /* 0x000fea0003800200 */
.L_x_4252:
        /* <DEDUP_REMOVED lines=8> */
[----:B01----:R-:W-:Y:S01]  /*8770*/  FFMA.FTZ R51, R40, R2, R43 ;  /* 0x0000000228337223 */ /* 0x003fe2000001002b */
[----:B------:R-:W-:Y:S01]  /*8780*/  FFMA.FTZ R50, R41, R3, R42 ;  /* 0x0000000329327223 */ /* 0x000fe2000001002a */
[----:B------:R-:W-:-:S02]  /*8790*/  MOV R3, R89 ;  /* 0x0000005900037202 */ /* 0x000fc40000000f00 */
        /* <DEDUP_REMOVED lines=17> */
[----:B------:R2:W-:Y:S02]  /*88b0*/  STG.E.64 desc[UR12][R48.64], R2 ;  /* 0x0000000230007986 */ /* 0x0005e4000c101b0c */
.L_x_4255:
[----:B------:R-:W-:Y:S05]  /*88c0*/  BSYNC.RECONVERGENT B1 ;  /* 0x0000000000017941 */ /* 0x000fea0003800200 */
.L_x_4254:
[----:B------:R-:W-:Y:S04]  /*88d0*/  BSSY.RECONVERGENT B1, `(.L_x_4256) ;  /* 0x000001d000017945 */ /* 0x000fe80003800200 */
[----:B------:R-:W-:Y:S05]  /*88e0*/  @P6 BRA `(.L_x_4257) ;  /* 0x00000000006c6947 */ /* 0x000fea0003800000 */
[----:B------:R-:W-:Y:S01]  /*88f0*/  FADD.FTZ R5, R5, -UR4 ;  /* 0x8000000405057e21 */ /* 0x000fe20008010000 */
[----:B------:R-:W-:Y:S01]  /*8900*/  FADD.FTZ R4, R4, -UR4 ;  /* 0x8000000404047e21 */ /* 0x000fe20008010000 */
[----:B------:R-:W3:Y:S01]  /*8910*/  LDCU.64 UR14, c[0x0][0x3e0] ;  /* 0x00007c00ff0e77ac */ /* 0x000ee20008000a00 */
[----:B--2---:R-:W-:Y:S01]  /*8920*/  MOV R3, R89 ;  /* 0x0000005900037202 */ /* 0x004fe20000000f00 */
[----:B------:R-:W-:Y:S01]  /*8930*/  FMUL.FTZ R5, R5, UR6 ;  /* 0x0000000605057c20 */ /* 0x000fe20008410000 */
[----:B------:R-:W-:Y:S01]  /*8940*/  FMUL.FTZ R4, R4, UR6 ;  /* 0x0000000604047c20 */ /* 0x000fe20008410000 */
[----:B------:R-:W2:Y:S02]  /*8950*/  LDCU.64 UR16, c[0x0][0x380] ;  /* 0x00007000ff1077ac */ /* 0x000ea40008000a00 */
[----:B01----:R-:W-:Y:S01]  /*8960*/  FFMA.FTZ R48, R41, R5, R42 ;  /* 0x0000000529307223 */ /* 0x003fe2000001002a */
[----:B------:R-:W-:-:S03]  /*8970*/  FFMA.FTZ R45, R40, R4, R43 ;  /* 0x00000004282d7223 */ /* 0x000fc6000001002b */
[----:B------:R-:W-:Y:S01]  /*8980*/  FMUL.FTZ R4, R48, -1.4426950216293334961 ;  /* 0xbfb8aa3b30047820 */ /* 0x000fe20000410000 */
[----:B------:R-:W-:-:S05]  /*8990*/  FMUL.FTZ R2, R45, -1.4426950216293334961 ;  /* 0xbfb8aa3b2d027820 */ /* 0x000fca0000410000 */
[----:B------:R-:W0:Y:S01]  /*89a0*/  MUFU.EX2 R4, R4 ;  /* 0x0000000400047308 */ /* 0x000e220000000800 */
[----:B---3--:R-:W-:-:S04]  /*89b0*/  IMAD R5, R54, UR14, RZ ;  /* 0x0000000e36057c24 */ /* 0x008fc8000f8e02ff */
[----:B------:R-:W-:-:S03]  /*89c0*/  IMAD R5, R46, UR15, R5 ;  /* 0x0000000f2e057c24 */ /* 0x000fc6000f8e0205 */
[----:B------:R-:W1:Y:S01]  /*89d0*/  MUFU.EX2 R2, R2 ;  /* 0x0000000200027308 */ /* 0x000e620000000800 */
[----:B0-----:R-:W-:-:S07]  /*89e0*/  FADD.FTZ R51, R4, 1 ;  /* 0x3f80000004337421 */ /* 0x001fce0000010000 */
[----:B------:R-:W0:Y:S01]  /*89f0*/  MUFU.RCP R51, R51 ;  /* 0x0000003300337308 */ /* 0x000e220000001000 */
[----:B-1----:R-:W-:Y:S01]  /*8a00*/  FADD.FTZ R49, R2, 1 ;  /* 0x3f80000002317421 */ /* 0x002fe20000010000 */
[----:B------:R-:W-:-:S06]  /*8a10*/  MOV R2, R86 ;  /* 0x0000005600027202 */ /* 0x000fcc0000000f00 */
[----:B------:R-:W1:Y:S01]  /*8a20*/  MUFU.RCP R50, R49 ;  /* 0x0000003100327308 */ /* 0x000e620000001000 */
[----:B------:R-:W-:-:S03]  /*8a30*/  IMAD.WIDE.U32 R2, R46, UR14, R2 ;  /* 0x0000000e2e027c25 */ /* 0x000fc6000f8e0002 */
[----:B--2---:R-:W-:Y:S02]  /*8a40*/  LEA R4, P1, R2, UR16, 0x2 ;  /* 0x0000001002047c11 */ /* 0x004fe4000f8210ff */
[----:B------:R-:W-:Y:S01]  /*8a50*/  IADD3 R5, PT, PT, R3, R5, RZ ;  /* 0x0000000503057210 */ /* 0x000fe20007ffe0ff */
[----:B0-----:R-:W-:-:S03]  /*8a60*/  FMUL.FTZ R3, R48, R51 ;  /* 0x0000003330037220 */ /* 0x001fc60000410000 */
[----:B------:R-:W-:Y:S01]  /*8a70*/  LEA.HI.X R5, R2, UR17, R5, 0x2, P1 ;  /* 0x0000001102057c11 */ /* 0x000fe200088f1405 */
[----:B-1----:R-:W-:-:S05]  /*8a80*/  FMUL.FTZ R2, R45, R50 ;  /* 0x000000322d027220 */ /* 0x002fca0000410000 */
[----:B------:R3:W-:Y:S02]  /*8a90*/  STG.E.64 desc[UR12][R4.64], R2 ;  /* 0x0000000204007986 */ /* 0x0007e4000c101b0c */
.L_x_4257:
[----:B------:R-:W-:Y:S05]  /*8aa0*/  BSYNC.RECONVERGENT B1 ;  /* 0x0000000000017941 */ /* 0x000fea0003800200 */
.L_x_4256:
[----:B------:R-:W-:Y:S04]  /*8ab0*/  BSSY.RECONVERGENT B1, `(.L_x_4258) ;  /* 0x000001d000017945 */ /* 0x000fe80003800200 */
[----:B------:R-:W-:Y:S05]  /*8ac0*/  @P3 BRA `(.L_x_4259) ;  /* 0x00000000006c3947 */ /* 0x000fea0003800000 */
[----:B------:R-:W-:Y:S01]  /*8ad0*/  FADD.FTZ R6, R6, -UR4 ;  /* 0x8000000406067e21 */ /* 0x000fe20008010000 */
[----:B------:R-:W-:Y:S01]  /*8ae0*/  FADD.FTZ R7, R7, -UR4 ;  /* 0x8000000407077e21 */ /* 0x000fe20008010000 */
[----:B------:R-:W0:Y:S01]  /*8af0*/  LDCU.64 UR14, c[0x0][0x3e0] ;  /* 0x00007c00ff0e77ac */ /* 0x000e220008000a00 */
[----:B--23--:R-:W-:Y:S01]  /*8b00*/  MOV R3, R89 ;  /* 0x0000005900037202 */ /* 0x00cfe20000000f00 */
[----:B------:R-:W-:Y:S01]  /*8b10*/  FMUL.FTZ R6, R6, UR6 ;  /* 0x0000000606067c20 */ /* 0x000fe20008410000 */
[----:B------:R-:W-:Y:S01]  /*8b20*/  FMUL.FTZ R7, R7, UR6 ;  /* 0x0000000607077c20 */ /* 0x000fe20008410000 */
[----:B------:R-:W2:Y:S02]  /*8b30*/  LDCU.64 UR16, c[0x0][0x380] ;  /* 0x00007000ff1077ac */ /* 0x000ea40008000a00 */
[----:B------:R-:W-:Y:S01]  /*8b40*/  FFMA.FTZ R45, R40, R6, R43 ;  /* 0x00000006282d7223 */ /* 0x000fe2000001002b */
[----:B------:R-:W-:-:S03]  /*8b50*/  FFMA.FTZ R46, R41, R7, R42 ;  /* 0x00000007292e7223 */ /* 0x000fc6000001002a */
[----:B------:R-:W-:Y:S01]  /*8b60*/  FMUL.FTZ R2, R45, -1.4426950216293334961 ;  /* 0xbfb8aa3b2d027820 */ /* 0x000fe20000410000 */
[----:B------:R-:W-:-:S05]  /*8b70*/  FMUL.FTZ R4, R46, -1.4426950216293334961 ;  /* 0xbfb8aa3b2e047820 */ /* 0x000fca0000410000 */
[----:B------:R-:W3:Y:S01]  /*8b80*/  MUFU.EX2 R2, R2 ;  /* 0x0000000200027308 */ /* 0x000ee20000000800 */
[----:B01----:R-:W-:-:S07]  /*8b90*/  IMAD R48, R55, UR14, RZ ;  /* 0x0000000e37307c24 */ /* 0x003fce000f8e02ff */
[----:B------:R-:W0:Y:S01]  /*8ba0*/  MUFU.EX2 R4, R4 ;  /* 0x0000000400047308 */ /* 0x000e220000000800 */
[----:B---3--:R-:W-:Y:S01]  /*8bb0*/  FADD.FTZ R6, R2, 1 ;  /* 0x3f80000002067421 */ /* 0x008fe20000010000 */
[----:B------:R-:W-:-:S06]  /*8bc0*/  MOV R2, R86 ;  /* 0x0000005600027202 */ /* 0x000fcc0000000f00 */
[----:B------:R-:W1:Y:S01]  /*8bd0*/  MUFU.RCP R6, R6 ;  /* 0x0000000600067308 */ /* 0x000e620000001000 */
[----:B------:R-:W-:-:S04]  /*8be0*/  IMAD.WIDE.U32 R2, R47, UR14, R2 ;  /* 0x0000000e2f027c25 */ /* 0x000fc8000f8e0002 */
[----:B0-----:R-:W-:Y:S01]  /*8bf0*/  FADD.FTZ R7, R4, 1 ;  /* 0x3f80000004077421 */ /* 0x001fe20000010000 */
[----:B------:R-:W-:Y:S01]  /*8c00*/  IMAD R47, R47, UR15, R48 ;  /* 0x0000000f2f2f7c24 */ /* 0x000fe2000f8e0230 */
[----:B--2---:R-:W-:-:S04]  /*8c10*/  LEA R4, P1, R2, UR16, 0x2 ;  /* 0x0000001002047c11 */ /* 0x004fc8000f8210ff */
[----:B------:R-:W0:Y:S01]  /*8c20*/  MUFU.RCP R7, R7 ;  /* 0x0000000700077308 */ /* 0x000e220000001000 */
[----:B------:R-:W-:-:S04]  /*8c30*/  IADD3 R47, PT, PT, R3, R47, RZ ;  /* 0x0000002f032f7210 */ /* 0x000fc80007ffe0ff */
[----:B------:R-:W-:Y:S01]  /*8c40*/  LEA.HI.X R5, R2, UR17, R47, 0x2, P1 ;  /* 0x0000001102057c11 */ /* 0x000fe200088f142f */
[----:B-1----:R-:W-:Y:S01]  /*8c50*/  FMUL.FTZ R2, R45, R6 ;  /* 0x000000062d027220 */ /* 0x002fe20000410000 */
[----:B0-----:R-:W-:-:S05]  /*8c60*/  FMUL.FTZ R3, R46, R7 ;  /* 0x000000072e037220 */ /* 0x001fca0000410000 */
[----:B------:R4:W-:Y:S02]  /*8c70*/  STG.E.64 desc[UR12][R4.64], R2 ;  /* 0x0000000204007986 */ /* 0x0009e4000c101b0c */
.L_x_4259:
[----:B------:R-:W-:Y:S05]  /*8c80*/  BSYNC.RECONVERGENT B1 ;  /* 0x0000000000017941 */ /* 0x000fea0003800200 */
.L_x_4258:
[----:B------:R-:W-:Y:S04]  /*8c90*/  BSSY.RECONVERGENT B1, `(.L_x_4260) ;  /* 0x000001d000017945 */ /* 0x000fe80003800200 */
[----:B------:R-:W-:Y:S05]  /*8ca0*/  @P4 BRA `(.L_x_4261) ;  /* 0x00000000006c4947 */ /* 0x000fea0003800000 */
[----:B------:R-:W-:Y:S01]  /*8cb0*/  FADD.FTZ R8, R8, -UR4 ;  /* 0x8000000408087e21 */ /* 0x000fe20008010000 */
[----:B------:R-:W-:Y:S01]  /*8cc0*/  FADD.FTZ R9, R9, -UR4 ;  /* 0x8000000409097e21 */ /* 0x000fe20008010000 */
[----:B------:R-:W5:Y:S01]  /*8cd0*/  LDCU.64 UR14, c[0x0][0x3e0] ;  /* 0x00007c00ff0e77ac */ /* 0x000f620008000a00 */
[----:B--234-:R-:W-:Y:S01]  /*8ce0*/  MOV R3, R89 ;  /* 0x0000005900037202 */ /* 0x01cfe20000000f00 */
        /* <DEDUP_REMOVED lines=8> */
[----:B-----5:R-:W-:-:S04]  /*8d70*/  IMAD R5, R78, UR14, RZ ;  /* 0x0000000e4e057c24 */ /* 0x020fc8000f8e02ff */
        /* <DEDUP_REMOVED lines=14> */
.L_x_4261:
[----:B------:R-:W-:Y:S05]  /*8e60*/  BSYNC.RECONVERGENT B1 ;  /* 0x0000000000017941 */ /* 0x000fea0003800200 */
.L_x_4260:
[----:B------:R-:W-:Y:S01]  /*8e70*/  ISETP.GE.U32.AND P5, PT, R76, UR10, PT ;  /* 0x0000000a4c007c0c */ /* 0x000fe2000bfa6070 */
[----:B------:R-:W-:Y:S01]  /*8e80*/  BSSY.RECONVERGENT B1, `(.L_x_4262) ;  /* 0x0000034000017945 */ /* 0x000fe20003800200 */
[----:B--234-:R-:W-:Y:S02]  /*8e90*/  SHF.R.S32.HI R3, RZ, 0x1f, R76 ;  /* 0x0000001fff037819 */ /* 0x01cfe4000001144c */
[C---:B01----:R-:W-:Y:S02]  /*8ea0*/  IADD3 R49, PT, PT, R44.reuse, 0x50, RZ ;  /* 0x000000502c317810 */ /* 0x043fe40007ffe0ff */
        /* <DEDUP_REMOVED lines=49> */
.L_x_4263:
[----:B------:R-:W-:Y:S05]  /*91c0*/  BSYNC.RECONVERGENT B1 ;  /* 0x0000000000017941 */ /* 0x000fea0003800200 */
.L_x_4262:
        /* <DEDUP_REMOVED lines=29> */
.L_x_4265:
[----:B------:R-:W-:Y:S05]  /*93a0*/  BSYNC.RECONVERGENT B1 ;  /* 0x0000000000017941 */ /* 0x000fea0003800200 */
.L_x_4264:
        /* <DEDUP_REMOVED lines=29> */
.L_x_4267:
[----:B------:R-:W-:Y:S05]  /*9580*/  BSYNC.RECONVERGENT B1 ;  /* 0x0000000000017941 */ /* 0x000fea0003800200 */
.L_x_4266:
        /* <DEDUP_REMOVED lines=29> */
.L_x_4269:
[----:B------:R-:W-:Y:S05]  /*9760*/  BSYNC.RECONVERGENT B1 ;  /* 0x0000000000017941 */ /* 0x000fea0003800200 */
.L_x_4268:
[----:B------:R-:W-:Y:S04]  /*9770*/  BSSY.RECONVERGENT B1, `(.L_x_4270) ;  /* 0x000001d000017945 */ /* 0x000fe80003800200 */
[----:B------:R-:W-:Y:S05]  /*9780*/  @P3 BRA `(.L_x_4271) ;  /* 0x00000000006c3947 */ /* 0x000fea0003800000 */
[----:B------:R-:W-:Y:S01]  /*9790*/  FADD.FTZ R18, R18, -UR4 ;  /* 0x8000000412127e21 */ /* 0x000fe20008010000 */
[----:B------:R-:W-:Y:S01]  /*97a0*/  FADD.FTZ R19, R19, -UR4 ;  /* 0x8000000413137e21 */ /* 0x000fe20008010000 */
[----:B------:R-:W4:Y:S01]  /*97b0*/  LDCU.64 UR14, c[0x0][0x3e0] ;  /* 0x00007c00ff0e77ac */ /* 0x000f220008000a00 */
[----:B0123--:R-:W-:Y:S01]  /*97c0*/  MOV R3, R89 ;  /* 0x0000005900037202 */ /* 0x00ffe20000000f00 */
        /* <DEDUP_REMOVED lines=23> */
.L_x_4271:
[----:B------:R-:W-:Y:S05]  /*9940*/  BSYNC.RECONVERGENT B1 ;  /* 0x0000000000017941 */ /* 0x000fea0003800200 */
.L_x_4270:
[----:B------:R-:W-:Y:S04]  /*9950*/  BSSY.RECONVERGENT B1, `(.L_x_4272) ;  /* 0x000001d000017945 */ /* 0x000fe80003800200 */
[----:B------:R-:W-:Y:S05]  /*9960*/  @P4 BRA `(.L_x_4273) ;  /* 0x00000000006c4947 */ /* 0x000fea0003800000 */
[----:B------:R-:W-:Y:S01]  /*9970*/  FADD.FTZ R20, R20, -UR4 ;  /* 0x8000000414147e21 */ /* 0x000fe20008010000 */
[----:B------:R-:W-:Y:S01]  /*9980*/  FADD.FTZ R21, R21, -UR4 ;  /* 0x8000000415157e21 */ /* 0x000fe20008010000 */
[----:B------:R-:W5:Y:S01]  /*9990*/  LDCU.64 UR14, c[0x0][0x3e0] ;  /* 0x00007c00ff0e77ac */ /* 0x000f620008000a00 */
[----:B01234-:R-:W-:Y:S01]  /*99a0*/  MOV R3, R89 ;  /* 0x0000005900037202 */ /* 0x01ffe20000000f00 */
        /* <DEDUP_REMOVED lines=23> */
.L_x_4273:
[----:B------:R-:W-:Y:S05]  /*9b20*/  BSYNC.RECONVERGENT B1 ;  /* 0x0000000000017941 */ /* 0x000fea0003800200 */
.L_x_4272:
        /* <DEDUP_REMOVED lines=53> */
.L_x_4275:
[----:B------:R-:W-:Y:S05]  /*9e80*/  BSYNC.RECONVERGENT B1 ;  /* 0x0000000000017941 */ /* 0x000fea0003800200 */
.L_x_4274:
        /* <DEDUP_REMOVED lines=29> */
.L_x_4277:
[----:B------:R-:W-:Y:S05]  /*a060*/  BSYNC.RECONVERGENT B1 ;  /* 0x0000000000017941 */ /* 0x000fea0003800200 */
.L_x_4276:
        /* <DEDUP_REMOVED lines=29> */
.L_x_4279:
[----:B------:R-:W-:Y:S05]  /*a240*/  BSYNC.RECONVERGENT B1 ;  /* 0x0000000000017941 */ /* 0x000fea0003800200 */
.L_x_4278:
        /* <DEDUP_REMOVED lines=29> */
.L_x_4281:
[----:B------:R-:W-:Y:S05]  /*a420*/  BSYNC.RECONVERGENT B1 ;  /* 0x0000000000017941 */ /* 0x000fea0003800200 */
.L_x_4280:
        /* <DEDUP_REMOVED lines=29> */
.L_x_4283:
[----:B------:R-:W-:Y:S05]  /*a600*/  BSYNC.RECONVERGENT B1 ;  /* 0x0000000000017941 */ /* 0x000fea0003800200 */
.L_x_4282:
        /* <DEDUP_REMOVED lines=14> */
[----:B-----5:R-:W-:-:S04]  /*a6f0*/  IMAD R5, R5, UR14, RZ ;  /* 0x0000000e05057c24 */ /* 0x020fc8000f8e02ff */
        /* <DEDUP_REMOVED lines=14> */
.L_x_4285:
[----:B------:R-:W-:Y:S05]  /*a7e0*/  BSYNC.RECONVERGENT B1 ;  /* 0x0000000000017941 */ /* 0x000fea0003800200 */
.L_x_4284:
[----:B------:R-:W-:Y:S01]  /*a7f0*/  ISETP.GE.U32.AND P5, PT, R2, UR10, PT ;  /* 0x0000000a02007c0c */ /* 0x000fe2000bfa6070 */
[----:B------:R-:W-:Y:S01]  /*a800*/  BSSY.RECONVERGENT B1, `(.L_x_4286) ;  /* 0x0000034000017945 */ /* 0x000fe20003800200 */
[----:B01----:R-:W-:Y:S02]  /*a810*/  SHF.R.S32.HI R15, RZ, 0x1f, R2 ;  /* 0x0000001fff0f7819 */ /* 0x003fe40000011402 */
[C---:B--2---:R-:W-:Y:S02]  /*a820*/  IADD3 R12, PT, PT, R44.reuse, 0xb0, RZ ;  /* 0x000000b02c0c7810 */ /* 0x044fe40007ffe0ff */
[----:B------:R-:W-:Y:S02]  /*a830*/  ISETP.GE.AND.EX P5, PT, R15, UR11, PT, P5 ;  /* 0x0000000b0f007c0c */ /* 0x000fe4000bfa6350 */
[C---:B---3--:R-:W-:Y:S02]  /*a840*/  IADD3 R10, PT, PT, R44.reuse, 0xb8, RZ ;  /* 0x000000b82c0a7810 */ /* 0x048fe40007ffe0ff */
[----:B----4-:R-:W-:-:S02]  /*a850*/  IADD3 R8, PT, PT, R44, 0xc0, RZ ;  /* 0x000000c02c087810 */ /* 0x010fc40007ffe0ff */
        /* <DEDUP_REMOVED lines=46> */
.L_x_4287:
[----:B------:R-:W-:Y:S05]  /*ab40*/  BSYNC.RECONVERGENT B1 ;  /* 0x0000000000017941 */ /* 0x000fea0003800200 */
.L_x_4286:
        /* <DEDUP_REMOVED lines=29> */
.L_x_4289:
[----:B------:R-:W-:Y:S05]  /*ad20*/  BSYNC.RECONVERGENT B1 ;  /* 0x0000000000017941 */ /* 0x000fea0003800200 */
.L_x_4288:
        /* <DEDUP_REMOVED lines=29> */
.L_x_4291:
[----:B------:R-:W-:Y:S05]  /*af00*/  BSYNC.RECONVERGENT B1 ;  /* 0x0000000000017941 */ /* 0x000fea0003800200 */
.L_x_4290:
        /* <DEDUP_REMOVED lines=29> */
.L_x_4293:
[----:B------:R-:W-:Y:S05]  /*b0e0*/  BSYNC.RECONVERGENT B1 ;  /* 0x0000000000017941 */ /* 0x000fea0003800200 */
.L_x_4292:
        /* <DEDUP_REMOVED lines=29> */
.L_x_4295:
[----:B------:R-:W-:Y:S05]  /*b2c0*/  BSYNC.RECONVERGENT B1 ;  /* 0x0000000000017941 */ /* 0x000fea0003800200 */
.L_x_4294:
        /* <DEDUP_REMOVED lines=29> */
.L_x_4297:
[----:B------:R-:W-:Y:S05]  /*b4a0*/  BSYNC.RECONVERGENT B1 ;  /* 0x0000000000017941 */ /* 0x000fea0003800200 */
.L_x_4296:
[----:B------:R-:W-:Y:S01]  /*b4b0*/  ISETP.GE.U32.AND P5, PT, R4, UR10, PT ;  /* 0x0000000a04007c0c */ /* 0x000fe2000bfa6070 */
[----:B------:R-:W-:Y:S01]  /*b4c0*/  BSSY.RECONVERGENT B1, `(.L_x_4298) ;  /* 0x0000032000017945 */ /* 0x000fe20003800200 */
[----:B--2---:R-:W-:Y:S02]  /*b4d0*/  SHF.R.S32.HI R12, RZ, 0x1f, R4 ;  /* 0x0000001fff0c7819 */ /* 0x004fe40000011404 */
[----:B----4-:R-:W-:Y:S02]  /*b4e0*/  IADD3 R9, PT, PT, R44, 0xe0, RZ ;  /* 0x000000e02c097810 */ /* 0x010fe40007ffe0ff */
[----:B------:R-:W-:Y:S02]  /*b4f0*/  ISETP.GE.AND.EX P5, PT, R12, UR11, PT, P5 ;  /* 0x0000000b0c007c0c */ /* 0x000fe4000bfa6350 */
[C---:B-1----:R-:W-:Y:S02]  /*b500*/  IADD3 R7, PT, PT, R44.reuse, 0xe8, RZ ;  /* 0x000000e82c077810 */ /* 0x042fe40007ffe0ff */
[----:B---3--:R-:W-:-:S02]  /*b510*/  IADD3 R3, PT, PT, R44, 0xf0, RZ ;  /* 0x000000f02c037810 */ /* 0x008fc40007ffe0ff */
        /* <DEDUP_REMOVED lines=25> */
[----:B------:R-:W-:-:S03]  /*b6b0*/  FFMA.FTZ R18, R41, R63, R42 ;  /* 0x0000003f29127223 */ /* 0x000fc6000001002a */
[----:B------:R-:W-:Y:S01]  /*b6c0*/  FMUL.FTZ R11, R19, -1.4426950216293334961 ;  /* 0xbfb8aa3b130b7820 */ /* 0x000fe20000410000 */
[----:B0-----:R-:W-:-:S05]  /*b6d0*/  FMUL.FTZ R14, R18, -1.4426950216293334961 ;  /* 0xbfb8aa3b120e7820 */ /* 0x001fca0000410000 */
[----:B------:R-:W0:Y:S01]  /*b6e0*/  MUFU.EX2 R11, R11 ;  /* 0x0000000b000b7308 */ /* 0x000e220000000800 */
[----:B-1----:R-:W-:Y:S01]  /*b6f0*/  IMAD R15, R12, UR14, RZ ;  /* 0x0000000e0c0f7c24 */ /* 0x002fe2000f8e02ff */
[----:B------:R-:W-:-:S03]  /*b700*/  MOV R12, R86 ;  /* 0x00000056000c7202 */ /* 0x000fc60000000f00 */
[----:B------:R-:W-:-:S03]  /*b710*/  IMAD R15, R4, UR15, R15 ;  /* 0x0000000f040f7c24 */ /* 0x000fc6000f8e020f */
[----:B------:R-:W1:Y:S01]  /*b720*/  MUFU.EX2 R14, R14 ;  /* 0x0000000e000e7308 */ /* 0x000e620000000800 */
[----:B------:R-:W-:-:S05]  /*b730*/  IMAD.WIDE.U32 R12, R4, UR14, R12 ;  /* 0x0000000e040c7c25 */ /* 0x000fca000f8e000c */
[----:B------:R-:W-:Y:S01]  /*b740*/  IADD3 R15, PT, PT, R13, R15, RZ ;  /* 0x0000000f0d0f7210 */ /* 0x000fe20007ffe0ff */
[----:B0-----:R-:W-:-:S06]  /*b750*/  FADD.FTZ R16, R11, 1 ;  /* 0x3f8000000b107421 */ /* 0x001fcc0000010000 */
[----:B------:R-:W0:Y:S01]  /*b760*/  MUFU.RCP R16, R16 ;  /* 0x0000001000107308 */ /* 0x000e220000001000 */
[----:B-1----:R-:W-:Y:S01]  /*b770*/  FADD.FTZ R17, R14, 1 ;  /* 0x3f8000000e117421 */ /* 0x002fe20000010000 */
[----:B--2---:R-:W-:-:S04]  /*b780*/  LEA R14, P5, R12, UR16, 0x2 ;  /* 0x000000100c0e7c11 */ /* 0x004fc8000f8a10ff */
[----:B------:R-:W-:Y:S02]  /*b790*/  LEA.HI.X R15, R12, UR17, R15, 0x2, P5 ;  /* 0x000000110c0f7c11 */ /* 0x000fe4000a8f140f */
[----:B------:R-:W1:Y:S01]  /*b7a0*/  MUFU.RCP R17, R17 ;  /* 0x0000001100117308 */ /* 0x000e620000001000 */
[----:B0-----:R-:W-:Y:S01]  /*b7b0*/  FMUL.FTZ R12, R19, R16 ;  /* 0x00000010130c7220 */ /* 0x001fe20000410000 */
[----:B-1----:R-:W-:-:S05]  /*b7c0*/  FMUL.FTZ R13, R18, R17 ;  /* 0x00000011120d7220 */ /* 0x002fca0000410000 */
[----:B------:R1:W-:Y:S02]  /*b7d0*/  STG.E.64 desc[UR12][R14.64], R12 ;  /* 0x0000000c0e007986 */ /* 0x0003e4000c101b0c */
.L_x_4299:
[----:B------:R-:W-:Y:S05]  /*b7e0*/  BSYNC.RECONVERGENT B1 ;  /* 0x0000000000017941 */ /* 0x000fea0003800200 */
.L_x_4298:
        /* <DEDUP_REMOVED lines=8> */
[----:B------:R-:W1:Y:S01]  /*b870*/  LDCU.64 UR16, c[0x0][0x380] ;  /* 0x00007000ff1077ac */ /* 0x000e620008000a00 */
[----:B------:R-:W-:Y:S01]  /*b880*/  MOV R13, R89 ;  /* 0x00000059000d7202 */ /* 0x000fe20000000f00 */
[----:B------:R-:W-:Y:S01]  /*b890*/  FFMA.FTZ R64, R40, R64, R43 ;  /* 0x0000004028407223 */ /* 0x000fe2000001002b */
[----:B0-----:R-:W-:-:S03]  /*b8a0*/  FFMA.FTZ R16, R41, R65, R42 ;  /* 0x0000004129107223 */ /* 0x001fc6000001002a */
[----:B------:R-:W-:Y:S01]  /*b8b0*/  FMUL.FTZ R4, R64, -1.4426950216293334961 ;  /* 0xbfb8aa3b40047820 */ /* 0x000fe20000410000 */
[----:B------:R-:W-:-:S05]  /*b8c0*/  FMUL.FTZ R14, R16, -1.4426950216293334961 ;  /* 0xbfb8aa3b100e7820 */ /* 0x000fca0000410000 */
[----:B------:R-:W0:Y:S01]  /*b8d0*/  MUFU.EX2 R4, R4 ;  /* 0x0000000400047308 */ /* 0x000e220000000800 */
[----:B--2---:R-:W-:Y:S02]  /*b8e0*/  IMAD R20, R20, UR14, RZ ;  /* 0x0000000e14147c24 */ /* 0x004fe4000f8e02ff */
[----:B------:R-:W-:-:S05]  /*b8f0*/  IMAD.WIDE.U32 R12, R5, UR14, R12 ;  /* 0x0000000e050c7c25 */ /* 0x000fca000f8e000c */
[----:B------:R-:W2:Y:S01]  /*b900*/  MUFU.EX2 R14, R14 ;  /* 0x0000000e000e7308 */ /* 0x000ea20000000800 */
[----:B------:R-:W-:-:S05]  /*b910*/  IMAD R5, R5, UR15, R20 ;  /* 0x0000000f05057c24 */ /* 0x000fca000f8e0214 */
[----:B------:R-:W-:Y:S01]  /*b920*/  IADD3 R5, PT, PT, R13, R5, RZ ;  /* 0x000000050d057210 */ /* 0x000fe20007ffe0ff */
[----:B0-----:R-:W-:Y:S01]  /*b930*/  FADD.FTZ R11, R4, 1 ;  /* 0x3f800000040b7421 */ /* 0x001fe20000010000 */
[----:B-1----:R-:W-:-:S04]  /*b940*/  LEA R4, P2, R12, UR16, 0x2 ;  /* 0x000000100c047c11 */ /* 0x002fc8000f8410ff */
[----:B------:R-:W-:Y:S01]  /*b950*/  LEA.HI.X R5, R12, UR17, R5, 0x2, P2 ;  /* 0x000000110c057c11 */ /* 0x000fe200090f1405 */
[----:B------:R-:W0:Y:S01]  /*b960*/  MUFU.RCP R11, R11 ;  /* 0x0000000b000b7308 */ /* 0x000e220000001000 */
[----:B--2---:R-:W-:-:S07]  /*b970*/  FADD.FTZ R15, R14, 1 ;  /* 0x3f8000000e0f7421 */ /* 0x004fce0000010000 */
[----:B------:R-:W1:Y:S01]  /*b980*/  MUFU.RCP R15, R15 ;  /* 0x0000000f000f7308 */ /* 0x000e620000001000 */
[----:B0-----:R-:W-:Y:S01]  /*b990*/  FMUL.FTZ R12, R64, R11 ;  /* 0x0000000b400c7220 */ /* 0x001fe20000410000 */
[----:B-1----:R-:W-:-:S05]  /*b9a0*/  FMUL.FTZ R13, R16, R15 ;  /* 0x0000000f100d7220 */ /* 0x002fca0000410000 */
[----:B------:R2:W-:Y:S02]  /*b9b0*/  STG.E.64 desc[UR12][R4.64], R12 ;  /* 0x0000000c04007986 */ /* 0x0005e4000c101b0c */
.L_x_4301:
[----:B------:R-:W-:Y:S05]  /*b9c0*/  BSYNC.RECONVERGENT B1 ;  /* 0x0000000000017941 */ /* 0x000fea0003800200 */
.L_x_4300:
        /* <DEDUP_REMOVED lines=28> */
[----:B------:R3:W-:Y:S02]  /*bb90*/  STG.E.64 desc[UR12][R10.64], R4 ;  /* 0x000000040a007986 */ /* 0x0007e4000c101b0c */
.L_x_4303:
[----:B------:R-:W-:Y:S05]  /*bba0*/  BSYNC.RECONVERGENT B1 ;  /* 0x0000000000017941 */ /* 0x000fea0003800200 */
.L_x_4302:
[----:B------:R-:W-:Y:S04]  /*bbb0*/  BSSY.RECONVERGENT B1, `(.L_x_4304) ;  /* 0x000001d000017945 */ /* 0x000fe80003800200 */
[----:B------:R-:W-:Y:S05]  /*bbc0*/  @P6 BRA `(.L_x_4305) ;  /* 0x00000000006c6947 */ /* 0x000fea0003800000 */
[----:B------:R-:W-:Y:S01]  /*bbd0*/  FADD.FTZ R68, R68, -UR4 ;  /* 0x8000000444447e21 */ /* 0x000fe20008010000 */
[----:B------:R-:W-:Y:S01]  /*bbe0*/  FADD.FTZ R69, R69, -UR4 ;  /* 0x8000000445457e21 */ /* 0x000fe20008010000 */
[----:B------:R-:W4:Y:S01]  /*bbf0*/  LDCU.64 UR14, c[0x0][0x3e0] ;  /* 0x00007c00ff0e77ac */ /* 0x000f220008000a00 */
[----:B--23--:R-:W-:Y:S01]  /*bc00*/  MOV R5, R89 ;  /* 0x0000005900057202 */ /* 0x00cfe20000000f00 */
[----:B------:R-:W-:Y:S01]  /*bc10*/  FMUL.FTZ R68, R68, UR6 ;  /* 0x0000000644447c20 */ /* 0x000fe20008410000 */
[----:B------:R-:W-:Y:S01]  /*bc20*/  FMUL.FTZ R69, R69, UR6 ;  /* 0x0000000645457c20 */ /* 0x000fe20008410000 */
[----:B------:R-:W2:Y:S02]  /*bc30*/  LDCU.64 UR16, c[0x0][0x380] ;  /* 0x00007000ff1077ac */ /* 0x000ea40008000a00 */
[----:B-1----:R-:W-:Y:S01]  /*bc40*/  FFMA.FTZ R13, R40, R68, R43 ;  /* 0x00000044280d7223 */ /* 0x002fe2000001002b */
[----:B------:R-:W-:-:S03]  /*bc50*/  FFMA.FTZ R12, R41, R69, R42 ;  /* 0x00000045290c7223 */ /* 0x000fc6000001002a */
[----:B------:R-:W-:Y:S01]  /*bc60*/  FMUL.FTZ R4, R13, -1.4426950216293334961 ;  /* 0xbfb8aa3b0d047820 */ /* 0x000fe20000410000 */
[----:B------:R-:W-:-:S05]  /*bc70*/  FMUL.FTZ R9, R12, -1.4426950216293334961 ;  /* 0xbfb8aa3b0c097820 */ /* 0x000fca0000410000 */
[----:B------:R-:W1:Y:S01]  /*bc80*/  MUFU.EX2 R4, R4 ;  /* 0x0000000400047308 */ /* 0x000e620000000800 */
[----:B----4-:R-:W-:-:S07]  /*bc90*/  IMAD R8, R8, UR14, RZ ;  /* 0x0000000e08087c24 */ /* 0x010fce000f8e02ff */
[----:B------:R-:W3:Y:S01]  /*bca0*/  MUFU.EX2 R9, R9 ;  /* 0x0000000900097308 */ /* 0x000ee20000000800 */
[----:B-1----:R-:W-:Y:S01]  /*bcb0*/  FADD.FTZ R10, R4, 1 ;  /* 0x3f800000040a7421 */ /* 0x002fe20000010000 */
[----:B------:R-:W-:-:S06]  /*bcc0*/  MOV R4, R86 ;  /* 0x0000005600047202 */ /* 0x000fcc0000000f00 */
[----:B------:R-:W1:Y:S01]  /*bcd0*/  MUFU.RCP R10, R10 ;  /* 0x0000000a000a7308 */ /* 0x000e620000001000 */
[----:B------:R-:W-:-:S04]  /*bce0*/  IMAD.WIDE.U32 R4, R7, UR14, R4 ;  /* 0x0000000e07047c25 */ /* 0x000fc8000f8e0004 */
[----:B---3--:R-:W-:Y:S01]  /*bcf0*/  FADD.FTZ R11, R9, 1 ;  /* 0x3f800000090b7421 */ /* 0x008fe20000010000 */
[----:B------:R-:W-:Y:S01]  /*bd00*/  IMAD R7, R7, UR15, R8 ;  /* 0x0000000f07077c24 */ /* 0x000fe2000f8e0208 */
[----:B--2---:R-:W-:-:S04]  /*bd10*/  LEA R8, P1, R4, UR16, 0x2 ;  /* 0x0000001004087c11 */ /* 0x004fc8000f8210ff */
[----:B------:R-:W2:Y:S01]  /*bd20*/  MUFU.RCP R11, R11 ;  /* 0x0000000b000b7308 */ /* 0x000ea20000001000 */
[----:B------:R-:W-:-:S04]  /*bd30*/  IADD3 R7, PT, PT, R5, R7, RZ ;  /* 0x0000000705077210 */ /* 0x000fc80007ffe0ff */
[----:B------:R-:W-:Y:S01]  /*bd40*/  LEA.HI.X R9, R4, UR17, R7, 0x2, P1 ;  /* 0x0000001104097c11 */ /* 0x000fe200088f1407 */
[----:B-1----:R-:W-:Y:S01]  /*bd50*/  FMUL.FTZ R4, R13, R10 ;  /* 0x0000000a0d047220 */ /* 0x002fe20000410000 */
[----:B--2---:R-:W-:-:S05]  /*bd60*/  FMUL.FTZ R5, R12, R11 ;  /* 0x0000000b0c057220 */ /* 0x004fca0000410000 */
[----:B------:R4:W-:Y:S02]  /*bd70*/  STG.E.64 desc[UR12][R8.64], R4 ;  /* 0x0000000408007986 */ /* 0x0009e4000c101b0c */
.L_x_4305:
[----:B------:R-:W-:Y:S05]  /*bd80*/  BSYNC.RECONVERGENT B1 ;  /* 0x0000000000017941 */ /* 0x000fea0003800200 */
.L_x_4304:
        /* <DEDUP_REMOVED lines=14> */
[----:B-----5:R-:W-:-:S07]  /*be70*/  IMAD R6, R6, UR14, RZ ;  /* 0x0000000e06067c24 */ /* 0x020fce000f8e02ff */
[----:B------:R-:W4:Y:S01]  /*be80*/  MUFU.EX2 R7, R7 ;  /* 0x0000000700077308 */ /* 0x000f220000000800 */
[----:B---3--:R-:W-:Y:S01]  /*be90*/  FADD.FTZ R8, R4, 1 ;  /* 0x3f80000004087421 */ /* 0x008fe20000010000 */
[----:B------:R-:W-:-:S06]  /*bea0*/  MOV R4, R86 ;  /* 0x0000005600047202 */ /* 0x000fcc0000000f00 */
[----:B------:R-:W3:Y:S01]  /*beb0*/  MUFU.RCP R8, R8 ;  /* 0x0000000800087308 */ /* 0x000ee20000001000 */
[----:B------:R-:W-:-:S04]  /*bec0*/  IMAD.WIDE.U32 R4, R3, UR14, R4 ;  /* 0x0000000e03047c25 */ /* 0x000fc8000f8e0004 */
[----:B----4-:R-:W-:Y:S01]  /*bed0*/  FADD.FTZ R9, R7, 1 ;  /* 0x3f80000007097421 */ /* 0x010fe20000010000 */
[----:B------:R-:W-:Y:S01]  /*bee0*/  IMAD R3, R3, UR15, R6 ;  /* 0x0000000f03037c24 */ /* 0x000fe2000f8e0206 */
[----:B--2---:R-:W-:-:S04]  /*bef0*/  LEA R6, P1, R4, UR16, 0x2 ;  /* 0x0000001004067c11 */ /* 0x004fc8000f8210ff */
[----:B------:R-:W2:Y:S01]  /*bf00*/  MUFU.RCP R9, R9 ;  /* 0x0000000900097308 */ /* 0x000ea20000001000 */
[----:B------:R-:W-:-:S04]  /*bf10*/  IADD3 R3, PT, PT, R5, R3, RZ ;  /* 0x0000000305037210 */ /* 0x000fc80007ffe0ff */
[----:B------:R-:W-:Y:S01]  /*bf20*/  LEA.HI.X R7, R4, UR17, R3, 0x2, P1 ;  /* 0x0000001104077c11 */ /* 0x000fe200088f1403 */
[----:B---3--:R-:W-:Y:S01]  /*bf30*/  FMUL.FTZ R4, R11, R8 ;  /* 0x000000080b047220 */ /* 0x008fe20000410000 */
[----:B--2---:R-:W-:-:S05]  /*bf40*/  FMUL.FTZ R5, R10, R9 ;  /* 0x000000090a057220 */ /* 0x004fca0000410000 */
[----:B------:R2:W-:Y:S02]  /*bf50*/  STG.E.64 desc[UR12][R6.64], R4 ;  /* 0x0000000406007986 */ /* 0x0005e4000c101b0c */
.L_x_4307:
[----:B------:R-:W-:Y:S05]  /*bf60*/  BSYNC.RECONVERGENT B1 ;  /* 0x0000000000017941 */ /* 0x000fea0003800200 */
.L_x_4306:
        /* <DEDUP_REMOVED lines=10> */
[----:B------:R-:W-:Y:S01]  /*c010*/  FMUL.FTZ R3, R43, -1.4426950216293334961 ;  /* 0xbfb8aa3b2b037820 */ /* 0x000fe20000410000 */
[----:B--234-:R-:W-:-:S05]  /*c020*/  FMUL.FTZ R5, R42, -1.4426950216293334961 ;  /* 0xbfb8aa3b2a057820 */ /* 0x01cfca0000410000 */
[----:B------:R-:W2:Y:S01]  /*c030*/  MUFU.EX2 R3, R3 ;  /* 0x0000000300037308 */ /* 0x000ea20000000800 */
[----:B-----5:R-:W-:Y:S02]  /*c040*/  IMAD R9, R2, UR10, RZ ;  /* 0x0000000a02097c24 */ /* 0x020fe4000f8e02ff */
[----:B------:R-:W-:-:S05]  /*c050*/  IMAD.WIDE.U32 R86, R44, UR10, R86 ;  /* 0x0000000a2c567c25 */ /* 0x000fca000f8e0056 */
[----:B------:R-:W3:Y:S01]  /*c060*/  MUFU.EX2 R5, R5 ;  /* 0x0000000500057308 */ /* 0x000ee20000000800 */
[----:B------:R-:W-:Y:S01]  /*c070*/  IMAD R9, R44, UR11, R9 ;  /* 0x0000000b2c097c24 */ /* 0x000fe2000f8e0209 */
[----:B0-----:R-:W-:-:S04]  /*c080*/  LEA R2, P1, R86, UR14, 0x2 ;  /* 0x0000000e56027c11 */ /* 0x001fc8000f8210ff */
[----:B------:R-:W-:Y:S01]  /*c090*/  IADD3 R9, PT, PT, R87, R9, RZ ;  /* 0x0000000957097210 */ /* 0x000fe20007ffe0ff */
[----:B--2---:R-:W-:-:S03]  /*c0a0*/  FADD.FTZ R4, R3, 1 ;  /* 0x3f80000003047421 */ /* 0x004fc60000010000 */
[----:B------:R-:W-:-:S03]  /*c0b0*/  LEA.HI.X R3, R86, UR15, R9, 0x2, P1 ;  /* 0x0000000f56037c11 */ /* 0x000fc600088f1409 */
[----:B------:R-:W0:Y:S01]  /*c0c0*/  MUFU.RCP R4, R4 ;  /* 0x0000000400047308 */ /* 0x000e220000001000 */
[----:B---3--:R-:W-:-:S07]  /*c0d0*/  FADD.FTZ R8, R5, 1 ;  /* 0x3f80000005087421 */ /* 0x008fce0000010000 */
[----:B------:R-:W2:Y:S01]  /*c0e0*/  MUFU.RCP R7, R8 ;  /* 0x0000000800077308 */ /* 0x000ea20000001000 */
[----:B0-----:R-:W-:Y:S01]  /*c0f0*/  FMUL.FTZ R6, R43, R4 ;  /* 0x000000042b067220 */ /* 0x001fe20000410000 */
[----:B--2---:R-:W-:-:S05]  /*c100*/  FMUL.FTZ R7, R42, R7 ;  /* 0x000000072a077220 */ /* 0x004fca0000410000 */
[----:B------:R0:W-:Y:S02]  /*c110*/  STG.E.64 desc[UR12][R2.64], R6 ;  /* 0x0000000602007986 */ /* 0x0001e4000c101b0c */
.L_x_4245:
[----:B------:R-:W-:Y:S05]  /*c120*/  BSYNC.RECONVERGENT B0 ;  /* 0x0000000000007941 */ /* 0x000fea0003800200 */
.L_x_4181:
        /* <DEDUP_REMOVED lines=9> */
.L_x_4309:
        /* <DEDUP_REMOVED lines=12> */
.L_x_4946:


//--------------------- .text._Z35group_norm_nhwc_fwd_one_pass_kernelI11Fp32IOBf16WLi512ELi160ELi640EEv26Group_norm_nhwc_fwd_params --------------------------
	.section	.text._Z35group_norm_nhwc_fwd_one_pass_kernelI11Fp32IOBf16WLi512ELi160ELi640EEv26Group_norm_nhwc_fwd_params,"ax",@progbits
	.align	128
        .global         _Z35group_norm_nhwc_fwd_one_pass_kernelI11Fp32IOBf16WLi512ELi160ELi640EEv26Group_norm_nhwc_fwd_params
        .type           _Z35group_norm_nhwc_fwd_one_pass_kernelI11Fp32IOBf16WLi512ELi160ELi640EEv26Group_norm_nhwc_fwd_params,@function
        .size           _Z35group_norm_nhwc_fwd_one_pass_kernelI11Fp32IOBf16WLi512ELi160ELi640EEv26Group_norm_nhwc_fwd_params,(.L_x_4947 - _Z35group_norm_nhwc_fwd_one_pass_kernelI11Fp32IOBf16WLi512ELi160ELi640EEv26Group_norm_nhwc_fwd_params)
        .other          _Z35group_norm_nhwc_fwd_one_pass_kernelI11Fp32IOBf16WLi512ELi160ELi640EEv26Group_norm_nhwc_fwd_params,@"STO_CUDA_ENTRY STV_DEFAULT"
_Z35group_norm_nhwc_fwd_one_pass_kernelI11Fp32IOBf16WLi512ELi160ELi640EEv26Group_norm_nhwc_fwd_params:
.text._Z35group_norm_nhwc_fwd_one_pass_kernelI11Fp32IOBf16WLi512ELi160ELi640EEv26Group_norm_nhwc_fwd_params:
        /* <DEDUP_REMOVED lines=37> */
.L_x_4461:
[----:B------:R-:W1:Y:S01]  /*0250*/  LDCU UR11, c[0x0][0x3f8] ;  /* 0x00007f00ff0b77ac */ /* 0x000e620008000800 */
[----:B--2345:R-:W-:Y:S01]  /*0260*/  IABS R5, UR9 ;  /* 0x0000000900057c13 */ /* 0x03cfe20008000000 */
[----:B------:R-:W2:Y:S01]  /*0270*/  @!P0 LDC.64 R18, c[0x0][0x3e0] ;  /* 0x0000f800ff128b82 */ /* 0x000ea20000000a00 */
[C---:B------:R-:W-:Y:S01]  /*0280*/  IADD3 R31, PT, PT, R2.reuse, 0x8, RZ ;  /* 0x00000008021f7810 */ /* 0x040fe20007ffe0ff */
[----:B------:R-:W-:Y:S01]  /*0290*/  UMOV UR6, URZ ;  /* 0x000000ff00067c82 */ /* 0x000fe20008000000 */
[----:B------:R-:W-:Y:S01]  /*02a0*/  R2UR UR10, R5 ;  /* 0x00000000050a72ca */ /* 0x000fe200000e0000 */
[----:B------:R-:W3:Y:S01]  /*02b0*/  LDCU.64 UR16, c[0x0][0x3e8] ;  /* 0x00007d00ff1077ac */ /* 0x000ee20008000a00 */
[----:B------:R-:W-:Y:S02]  /*02c0*/  SHF.R.S32.HI R35, RZ, 0x1f, R31 ;  /* 0x0000001fff237819 */ /* 0x000fe4000001141f */
[C---:B------:R-:W-:Y:S01]  /*02d0*/  IADD3 R26, PT, PT, R2.reuse, 0x10, RZ ;  /* 0x00000010021a7810 */ /* 0x040fe20007ffe0ff */
[----:B------:R-:W4:Y:S01]  /*02e0*/  @!P0 LDC.64 R16, c[0x0][0x390] ;  /* 0x0000e400ff108b82 */ /* 0x000f220000000a00 */
[----:B------:R-:W-:-:S02]  /*02f0*/  IADD3 R23, PT, PT, R2, 0x18, RZ ;  /* 0x0000001802177810 */ /* 0x000fc40007ffe0ff */
[----:B------:R-:W-:Y:S02]  /*0300*/  SHF.R.S32.HI R33, RZ, 0x1f, R26 ;  /* 0x0000001fff217819 */ /* 0x000fe4000001141a */
[----:B------:R-:W-:Y:S02]  /*0310*/  SHF.R.S32.HI R29, RZ, 0x1f, R23 ;  /* 0x0000001fff1d7819 */ /* 0x000fe40000011417 */
[----:B------:R-:W-:Y:S01]  /*0320*/  @!P0 SHF.R.S32.HI R5, RZ, 0x1f, R2 ;  /* 0x0000001fff058819 */ /* 0x000fe20000011402 */
[----:B-1----:R-:W-:Y:S02]  /*0330*/  UISETP.NE.AND UP0, UPT, UR11, URZ, UPT ;  /* 0x000000ff0b00728c */ /* 0x002fe4000bf05270 */
[----:B------:R-:W-:Y:S02]  /*0340*/  MOV R0, UR11 ;  /* 0x0000000b00007c02 */ /* 0x000fe40008000f00 */
[----:B------:R-:W-:Y:S02]  /*0350*/  LOP3.LUT R3, R3, 0xfeffffff, RZ, 0xc0, !PT ;  /* 0xfeffffff03037812 */ /* 0x000fe400078ec0ff */
[----:B------:R-:W-:-:S02]  /*0360*/  IABS R0, R0 ;  /* 0x0000000000007213 */ /* 0x000fc40000000000 */
[----:B---3--:R-:W-:Y:S02]  /*0370*/  ISETP.GE.U32.AND P1, PT, R31, UR16, PT ;  /* 0x000000101f007c0c */ /* 0x008fe4000bf26070 */
[----:B------:R-:W-:Y:S02]  /*0380*/  R2UR UR12, R0 ;  /* 0x00000000000c72ca */ /* 0x000fe400000e0000 */
[----:B------:R-:W-:Y:S02]  /*0390*/  ISETP.GE.AND.EX P6, PT, R35, UR17, PT, P1 ;  /* 0x0000001123007c0c */ /* 0x000fe4000bfc6310 */
[----:B------:R-:W-:Y:S02]  /*03a0*/  ISETP.GE.U32.AND P2, PT, R26, UR16, PT ;  /* 0x000000101a007c0c */ /* 0x000fe4000bf46070 */
[----:B------:R-:W-:Y:S02]  /*03b0*/  ISETP.GE.U32.AND P1, PT, R23, UR16, PT ;  /* 0x0000001017007c0c */ /* 0x000fe4000bf26070 */
[----:B------:R-:W-:-:S02]  /*03c0*/  ISETP.GE.AND.EX P5, PT, R33, UR17, PT, P2 ;  /* 0x0000001121007c0c */ /* 0x000fc4000bfa6320 */
[----:B------:R-:W-:Y:S02]  /*03d0*/  ISETP.GE.AND.EX P4, PT, R29, UR17, PT, P1 ;  /* 0x000000111d007c0c */ /* 0x000fe4000bf86310 */
[----:B------:R-:W-:Y:S01]  /*03e0*/  LOP3.LUT R22, R22, 0x7fffffff, RZ, 0xc0, !PT ;  /* 0x7fffffff16167812 */ /* 0x000fe200078ec0ff */
[----:B------:R-:W1:Y:S02]  /*03f0*/  I2F.RP R0, UR12 ;  /* 0x0000000c00007d06 */ /* 0x000e640008209400 */
[----:B------:R-:W3:Y:S01]  /*0400*/  @!P6 LDC.64 R20, c[0x0][0x3e0] ;  /* 0x0000f800ff14eb82 */ /* 0x000ee20000000a00 */
[----:B------:R-:W-:-:S04]  /*0410*/  @P6 LOP3.LUT R3, R3, 0x1000000, RZ, 0xfc, !PT ;  /* 0x0100000003036812 */ /* 0x000fc800078efcff */
[----:B------:R-:W-:-:S03]  /*0420*/  LOP3.LUT R3, R3, 0xff7fffff, RZ, 0xc0, !PT ;  /* 0xff7fffff03037812 */ /* 0x000fc600078ec0ff */
[----:B------:R-:W0:Y:S01]  /*0430*/  @!P5 LDC.64 R24, c[0x0][0x3e0] ;  /* 0x0000f800ff18db82 */ /* 0x000e220000000a00 */
[----:B------:R-:W-:Y:S01]  /*0440*/  @P5 LOP3.LUT R3, R3, 0x800000, RZ, 0xfc, !PT ;  /* 0x0080000003035812 */ /* 0x000fe200078efcff */
[----:B-1----:R-:W1:Y:S03]  /*0450*/  MUFU.RCP R0, R0 ;  /* 0x0000000000007308 */ /* 0x002e660000001000 */
[----:B------:R-:W-:-:S03]  /*0460*/  LOP3.LUT R3, R3, 0xffbfffff, RZ, 0xc0, !PT ;  /* 0xffbfffff03037812 */ /* 0x000fc600078ec0ff */
[----:B------:R-:W3:Y:S01]  /*0470*/  @!P6 LDC.64 R12, c[0x0][0x390] ;  /* 0x0000e400ff0ceb82 */ /* 0x000ee20000000a00 */
[----:B------:R-:W-:-:S04]  /*0480*/  @P4 LOP3.LUT R3, R3, 0x400000, RZ, 0xfc, !PT ;  /* 0x0040000003034812 */ /* 0x000fc800078efcff */
[----:B------:R-:W-:-:S03]  /*0490*/  LOP3.LUT R3, R3, 0xffdfffff, RZ, 0xc0, !PT ;  /* 0xffdfffff03037812 */ /* 0x000fc600078ec0ff */
[----:B------:R-:W3:Y:S01]  /*04a0*/  @!P5 LDC.64 R14, c[0x0][0x390] ;  /* 0x0000e400ff0edb82 */ /* 0x000ee20000000a00 */
[----:B-1----:R-:W-:Y:S01]  /*04b0*/  VIADD R4, R0, 0xffffffe ;  /* 0x0ffffffe00047836 */ /* 0x002fe20000000000 */
[----:B------:R-:W-:Y:S01]  /*04c0*/  IADD3 R0, PT, PT, R2, 0x20, RZ ;  /* 0x0000002002007810 */ /* 0x000fe20007ffe0ff */
[----:B0-----:R-:W-:-:S03]  /*04d0*/  @!P5 IMAD R33, R33, R24, RZ ;  /* 0x000000182121d224 */ /* 0x001fc600078e02ff */
[----:B------:R-:W-:Y:S01]  /*04e0*/  SHF.R.S32.HI R27, RZ, 0x1f, R0 ;  /* 0x0000001fff1b7819 */ /* 0x000fe20000011400 */
[----:B------:R-:W0:Y:S01]  /*04f0*/  F2I.FTZ.U32.TRUNC.NTZ R4, R4 ;  /* 0x0000000400047305 */ /* 0x000e22000021f000 */
[----:B------:R-:W-:Y:S01]  /*0500*/  @!P5 IMAD R33, R26, R25, R33 ;  /* 0x000000191a21d224 */ /* 0x000fe200078e0221 */
[----:B0-----:R-:W-:-:S13]  /*0510*/  R2UR UR7, R4 ;  /* 0x00000000040772ca */ /* 0x001fda00000e0000 */
        /* <DEDUP_REMOVED lines=11> */
[----:B------:R-:W0:Y:S03]  /*05d0*/  LDCU.64 UR12, c[0x0][0x3f0] ;  /* 0x00007e00ff0c77ac */ /* 0x000e260008000a00 */
[----:B------:R-:W-:-:S05]  /*05e0*/  UISETP.GE.AND UP2, UPT, UR5, URZ, UPT ;  /* 0x000000ff0500728c */ /* 0x000fca000bf46270 */
[----:B------:R-:W-:-:S06]  /*05f0*/  @UP1 UIADD3 UR7, UPT, UPT, UR7, 0x1, URZ ;  /* 0x0000000107071890 */ /* 0x000fcc000fffe0ff */
[----:B------:R-:W-:Y:S02]  /*0600*/  @!UP2 UIADD3 UR7, UPT, UPT, -UR7, URZ, URZ ;  /* 0x000000ff0707a290 */ /* 0x000fe4000fffe1ff */
[----:B------:R-:W-:Y:S01]  /*0610*/  @!UP0 ULOP3.LUT UR7, URZ, UR11, URZ, 0x33, !UPT ;  /* 0x0000000bff078292 */ /* 0x000fe2000f8e33ff */
[----:B0-----:R-:W-:-:S03]  /*0620*/  IMAD.U32 R7, RZ, RZ, UR12 ;  /* 0x0000000cff077e24 */ /* 0x001fc6000f8e00ff */
[----:B------:R-:W-:Y:S02]  /*0630*/  UIADD3 UR6, UPT, UPT, -UR7, URZ, URZ ;  /* 0x000000ff07067290 */ /* 0x000fe4000fffe1ff */
[----:B------:R-:W-:Y:S02]  /*0640*/  USHF.R.S32.HI UR5, URZ, 0x1f, UR7 ;  /* 0x0000001fff057899 */ /* 0x000fe40008011407 */
[----:B------:R-:W-:Y:S02]  /*0650*/  UIMAD UR6, UR11, UR6, UR9 ;  /* 0x000000060b0672a4 */ /* 0x000fe4000f8e0209 */
[----:B------:R-:W-:Y:S02]  /*0660*/  UIMAD UR5, UR5, UR12, URZ ;  /* 0x0000000c050572a4 */ /* 0x000fe4000f8e02ff */
[----:B------:R-:W-:Y:S02]  /*0670*/  UIMAD UR6, UR6, 0xa0, URZ ;  /* 0x000000a0060678a4 */ /* 0x000fe4000f8e02ff */
[----:B------:R-:W-:-:S04]  /*0680*/  UIMAD UR5, UR7, UR13, UR5 ;  /* 0x0000000d070572a4 */ /* 0x000fc8000f8e0205 */
[----:B------:R-:W-:Y:S01]  /*0690*/  IMAD.U32 R4, RZ, RZ, UR6 ;  /* 0x00000006ff047e24 */ /* 0x000fe2000f8e00ff */
[----:B------:R-:W-:-:S04]  /*06a0*/  IADD3 R8, P2, PT, R45, UR6, RZ ;  /* 0x000000062d087c10 */ /* 0x000fc8000ff5e0ff */
[----:B------:R-:W-:Y:S01]  /*06b0*/  LEA.HI.X.SX32 R9, R4, RZ, 0x1, P2 ;  /* 0x000000ff04097211 */ /* 0x000fe200010f0eff */
[----:B--2---:R-:W-:Y:S01]  /*06c0*/  @!P0 IMAD R4, R5, R18, RZ ;  /* 0x0000001205048224 */ /* 0x004fe200078e02ff */
        /* <DEDUP_REMOVED lines=11> */
[C---:B----4-:R-:W-:Y:S01]  /*0780*/  @!P0 LEA R28, P1, R18.reuse, R16, 0x2 ;  /* 0x00000010121c8211 */ /* 0x050fe200078210ff */
[----:B---3--:R-:W-:Y:S01]  /*0790*/  @!P6 IMAD R16, R35, R20, RZ ;  /* 0x000000142310e224 */ /* 0x008fe200078e02ff */
        /* <DEDUP_REMOVED lines=23> */
[----:B------:R-:W-:Y:S01]  /*0910*/  STL.64 [R1+0x468], R12 ;  /* 0x0004680c01007387 */ /* 0x000fe20000100a00 */
[----:B------:R-:W-:Y:S01]  /*0920*/  @!P4 IMAD.WIDE.U32 R4, R23, R4, R20 ;  /* 0x000000041704c225 */ /* 0x000fe200078e0014 */
[----:B------:R-:W-:-:S02]  /*0930*/  @!P3 MOV R21, R11 ;  /* 0x0000000b0015b202 */ /* 0x000fc40000000f00 */
[----:B------:R-:W-:Y:S01]  /*0940*/  @!P5 LEA.HI.X R15, R24, R15, R25, 0x2, P1 ;  /* 0x0000000f180fd211 */ /* 0x000fe200008f1419 */
[----:B------:R-:W-:Y:S02]  /*0950*/  @!P3 IMAD.MOV.U32 R20, RZ, RZ, R8 ;  /* 0x000000ffff14b224 */ /* 0x000fe400078e0008 */
[C---:B------:R-:W-:Y:S02]  /*0960*/  @!P3 IMAD R27, R0.reuse, R7, R27 ;  /* 0x00000007001bb224 */ /* 0x040fe400078e021b */
[----:B------:R-:W-:Y:S01]  /*0970*/  @!P3 IMAD.WIDE.U32 R6, R0, R6, R20 ;  /* 0x000000060006b225 */ /* 0x000fe200078e0014 */
[----:B------:R-:W-:Y:S01]  /*0980*/  @!P4 IADD3 R0, PT, PT, R5, R29, RZ ;  /* 0x0000001d0500c210 */ /* 0x000fe20007ffe0ff */
[----:B------:R-:W-:Y:S01]  /*0990*/  STL.64 [R1+0x460], R14 ;  /* 0x0004600e01007387 */ /* 0x000fe20000100a00 */
[----:B--2---:R-:W-:Y:S02]  /*09a0*/  @!P4 LEA R16, P1, R4, R16, 0x2 ;  /* 0x000000100410c211 */ /* 0x004fe400078210ff */
[----:B------:R-:W-:-:S02]  /*09b0*/  IADD3 R21, PT, PT, R2, 0x28, RZ ;  /* 0x0000002802157810 */ /* 0x000fc40007ffe0ff */
        /* <DEDUP_REMOVED lines=10> */
[----:B------:R-:W-:Y:S02]  /*0a60*/  @!P2 MOV R6, R8 ;  /* 0x000000080006a202 */ /* 0x000fe40000000f00 */
[----:B------:R-:W-:-:S04]  /*0a70*/  @P2 LOP3.LUT R3, R3, 0x100000, RZ, 0xfc, !PT ;  /* 0x0010000003032812 */ /* 0x000fc800078efcff */
[----:B------:R-:W-:Y:S01]  /*0a80*/  LOP3.LUT R3, R3, 0xfff7ffff, RZ, 0xc0, !PT ;  /* 0xfff7ffff03037812 */ /* 0x000fe200078ec0ff */
[----:B------:R-:W1:Y:S01]  /*0a90*/  @!P2 LDC.64 R4, c[0x0][0x390] ;  /* 0x0000e400ff04ab82 */ /* 0x000e620000000a00 */
[-C--:B0-----:R-:W-:Y:S02]  /*0aa0*/  @!P2 IMAD R0, R7, R24.reuse, RZ ;  /* 0x000000180700a224 */ /* 0x081fe400078e02ff */
[----:B------:R-:W-:Y:S02]  /*0ab0*/  @!P2 IMAD.MOV.U32 R7, RZ, RZ, R11 ;  /* 0x000000ffff07a224 */ /* 0x000fe400078e000b */
[C---:B------:R-:W-:Y:S02]  /*0ac0*/  @!P2 IMAD R23, R21.reuse, R25, R0 ;  /* 0x000000191517a224 */ /* 0x040fe400078e0200 */
[----:B------:R-:W-:Y:S01]  /*0ad0*/  @!P2 IMAD.WIDE.U32 R6, R21, R24, R6 ;  /* 0x000000181506a225 */ /* 0x000fe200078e0006 */
[----:B------:R-:W-:-:S04]  /*0ae0*/  IADD3 R21, PT, PT, R2, 0x30, RZ ;  /* 0x0000003002157810 */ /* 0x000fc80007ffe0ff */
[----:B------:R-:W-:Y:S02]  /*0af0*/  @!P2 IADD3 R0, PT, PT, R7, R23, RZ ;  /* 0x000000170700a210 */ /* 0x000fe40007ffe0ff */
[C---:B-1----:R-:W-:Y:S02]  /*0b00*/  @!P2 LEA R4, P1, R6.reuse, R4, 0x2 ;  /* 0x000000040604a211 */ /* 0x042fe400078210ff */
[----:B------:R-:W-:Y:S02]  /*0b10*/  SHF.R.S32.HI R7, RZ, 0x1f, R21 ;  /* 0x0000001fff077819 */ /* 0x000fe40000011415 */
[----:B------:R-:W-:Y:S02]  /*0b20*/  @!P2 LEA.HI.X R5, R6, R5, R0, 0x2, P1 ;  /* 0x000000050605a211 */ /* 0x000fe400008f1400 */
[----:B------:R-:W-:-:S04]  /*0b30*/  ISETP.GE.U32.AND P1, PT, R21, UR16, PT ;  /* 0x0000001015007c0c */ /* 0x000fc8000bf26070 */
[----:B------:R-:W-:-:S13]  /*0b40*/  ISETP.GE.AND.EX P2, PT, R7, UR17, PT, P1 ;  /* 0x0000001107007c0c */ /* 0x000fda000bf46310 */
[----:B------:R-:W0:Y:S01]  /*0b50*/  @!P2 LDC.64 R24, c[0x0][0x3e0] ;  /* 0x0000f800ff18ab82 */ /* 0x000e220000000a00 */
[----:B------:R-:W-:Y:S01]  /*0b60*/  @!P2 IMAD.MOV.U32 R6, RZ, RZ, R8 ;  /* 0x000000ffff06a224 */ /* 0x000fe200078e0008 */
[----:B------:R-:W-:-:S04]  /*0b70*/  @P2 LOP3.LUT R3, R3, 0x80000, RZ, 0xfc, !PT ;  /* 0x0008000003032812 */ /* 0x000fc800078efcff */
[----:B------:R-:W-:Y:S02]  /*0b80*/  LOP3.LUT R3, R3, 0xfffbffff, RZ, 0xc0, !PT ;  /* 0xfffbffff03037812 */ /* 0x000fe400078ec0ff */
[----:B------:R-:W1:Y:S01]  /*0b90*/  @!P2 LDC.64 R28, c[0x0][0x390] ;  /* 0x0000e400ff1cab82 */ /* 0x000e620000000a00 */
[----:B0-----:R-:W-:Y:S01]  /*0ba0*/  @!P2 IMAD R0, R7, R24, RZ ;  /* 0x000000180700a224 */ /* 0x001fe200078e02ff */
[----:B------:R-:W-:-:S03]  /*0bb0*/  @!P2 MOV R7, R11 ;  /* 0x0000000b0007a202 */ /* 0x000fc60000000f00 */
[C---:B------:R-:W-:Y:S02]  /*0bc0*/  @!P2 IMAD R23, R21.reuse, R25, R0 ;  /* 0x000000191517a224 */ /* 0x040fe400078e0200 */
[----:B------:R-:W-:-:S04]  /*0bd0*/  @!P2 IMAD.WIDE.U32 R6, R21, R24, R6 ;  /* 0x000000181506a225 */ /* 0x000fc800078e0006 */
[----:B------:R-:W-:Y:S01]  /*0be0*/  VIADD R21, R2, 0x38 ;  /* 0x0000003802157836 */ /* 0x000fe20000000000 */
[----:B------:R-:W-:Y:S02]  /*0bf0*/  @!P2 IADD3 R0, PT, PT, R7, R23, RZ ;  /* 0x000000170700a210 */ /* 0x000fe40007ffe0ff */
[C---:B-1----:R-:W-:Y:S02]  /*0c00*/  @!P2 LEA R28, P1, R6.reuse, R28, 0x2 ;  /* 0x0000001c061ca211 */ /* 0x042fe400078210ff */
[----:B------:R-:W-:Y:S02]  /*0c10*/  SHF.R.S32.HI R7, RZ, 0x1f, R21 ;  /* 0x0000001fff077819 */ /* 0x000fe40000011415 */
[----:B------:R-:W-:Y:S02]  /*0c20*/  @!P2 LEA.HI.X R29, R6, R29, R0, 0x2, P1 ;  /* 0x0000001d061da211 */ /* 0x000fe400008f1400 */
[----:B------:R-:W-:-:S04]  /*0c30*/  ISETP.GE.U32.AND P1, PT, R21, UR16, PT ;  /* 0x0000001015007c0c */ /* 0x000fc8000bf26070 */
[----:B------:R-:W-:-:S13]  /*0c40*/  ISETP.GE.AND.EX P2, PT, R7, UR17, PT, P1 ;  /* 0x0000001107007c0c */ /* 0x000fda000bf46310 */
[----:B------:R-:W0:Y:S01]  /*0c50*/  @!P2 LDC.64 R24, c[0x0][0x3e0] ;  /* 0x0000f800ff18ab82 */ /* 0x000e220000000a00 */
[----:B------:R-:W-:Y:S02]  /*0c60*/  @!P2 MOV R6, R8 ;  /* 0x000000080006a202 */ /* 0x000fe40000000f00 */
[----:B------:R-:W-:-:S04]  /*0c70*/  @P2 LOP3.LUT R3, R3, 0x40000, RZ, 0xfc, !PT ;  /* 0x0004000003032812 */ /* 0x000fc800078efcff */
[----:B------:R-:W-:Y:S01]  /*0c80*/  LOP3.LUT R3, R3, 0xfffdffff, RZ, 0xc0, !PT ;  /* 0xfffdffff03037812 */ /* 0x000fe200078ec0ff */
[----:B------:R-:W1:Y:S01]  /*0c90*/  @!P2 LDC.64 R30, c[0x0][0x390] ;  /* 0x0000e400ff1eab82 */ /* 0x000e620000000a00 */
[----:B0-----:R-:W-:Y:S01]  /*0ca0*/  @!P2 IMAD R0, R7, R24, RZ ;  /* 0x000000180700a224 */ /* 0x001fe200078e02ff */
[----:B------:R-:W-:-:S03]  /*0cb0*/  @!P2 MOV R7, R11 ;  /* 0x0000000b0007a202 */ /* 0x000fc60000000f00 */
[C---:B------:R-:W-:Y:S02]  /*0cc0*/  @!P2 IMAD R23, R21.reuse, R25, R0 ;  /* 0x000000191517a224 */ /* 0x040fe400078e0200 */
[----:B------:R-:W-:-:S04]  /*0cd0*/  @!P2 IMAD.WIDE.U32 R6, R21, R24, R6 ;  /* 0x000000181506a225 */ /* 0x000fc800078e0006 */
[----:B------:R-:W-:Y:S01]  /*0ce0*/  @!P2 IMAD.IADD R0, R7, 0x1, R23 ;  /* 0x000000010700a824 */ /* 0x000fe200078e0217 */
[----:B-1----:R-:W-:Y:S02]  /*0cf0*/  @!P2 LEA R30, P1, R6, R30, 0x2 ;  /* 0x0000001e061ea211 */ /* 0x002fe400078210ff */
[----:B------:R-:W-:Y:S02]  /*0d00*/  IADD3 R23, PT, PT, R2, 0x40, RZ ;  /* 0x0000004002177810 */ /* 0x000fe40007ffe0ff */
[----:B------:R-:W-:Y:S02]  /*0d10*/  @!P2 LEA.HI.X R31, R6, R31, R0, 0x2, P1 ;  /* 0x0000001f061fa211 */ /* 0x000fe400008f1400 */
[----:B------:R-:W-:Y:S02]  /*0d20*/  SHF.R.S32.HI R21, RZ, 0x1f, R23 ;  /* 0x0000001fff157819 */ /* 0x000fe40000011417 */
[----:B------:R-:W-:Y:S01]  /*0d30*/  ISETP.GE.U32.AND P1, PT, R23, UR16, PT ;  /* 0x0000001017007c0c */ /* 0x000fe2000bf26070 */
[----:B------:R-:W-:Y:S03]  /*0d40*/  STL.64 [R1+0x450], R30 ;  /* 0x0004501e01007387 */ /* 0x000fe60000100a00 */
        /* <DEDUP_REMOVED lines=15> */
[----:B------:R-:W-:-:S03]  /*0e40*/  ISETP.GE.U32.AND P1, PT, R23, UR16, PT ;  /* 0x0000001017007c0c */ /* 0x000fc6000bf26070 */
[----:B------:R0:W-:Y:S01]  /*0e50*/  STL.64 [R1+0x458], R32 ;  /* 0x0004582001007387 */ /* 0x0001e20000100a00 */
[----:B------:R-:W-:-:S13]  /*0e60*/  ISETP.GE.AND.EX P2, PT, R21, UR17, PT, P1 ;  /* 0x0000001115007c0c */ /* 0x000fda000bf46310 */
[----:B------:R-:W1:Y:S01]  /*0e70*/  @!P2 LDC.64 R6, c[0x0][0x3e0] ;  /* 0x0000f800ff06ab82 */ /* 0x000e620000000a00 */
[----:B------:R-:W-:Y:S01]  /*0e80*/  @!P2 IMAD.MOV.U32 R20, RZ, RZ, R8 ;  /* 0x000000ffff14a224 */ /* 0x000fe200078e0008 */
[----:B------:R-:W-:-:S04]  /*0e90*/  @P2 LOP3.LUT R3, R3, 0x10000, RZ, 0xfc, !PT ;  /* 0x0001000003032812 */ /* 0x000fc800078efcff */
[----:B------:R-:W-:Y:S02]  /*0ea0*/  LOP3.LUT R3, R3, 0xffff7fff, RZ, 0xc0, !PT ;  /* 0xffff7fff03037812 */ /* 0x000fe400078ec0ff */
[----:B------:R-:W2:Y:S01]  /*0eb0*/  @!P2 LDC.64 R34, c[0x0][0x390] ;  /* 0x0000e400ff22ab82 */ /* 0x000ea20000000a00 */
[----:B-1----:R-:W-:Y:S01]  /*0ec0*/  @!P2 IMAD R0, R21, R6, RZ ;  /* 0x000000061500a224 */ /* 0x002fe200078e02ff */
[----:B------:R-:W-:-:S03]  /*0ed0*/  @!P2 MOV R21, R11 ;  /* 0x0000000b0015a202 */ /* 0x000fc60000000f00 */
[C---:B------:R-:W-:Y:S02]  /*0ee0*/  @!P2 IMAD R25, R23.reuse, R7, R0 ;  /* 0x000000071719a224 */ /* 0x040fe400078e0200 */
        /* <DEDUP_REMOVED lines=8> */
[----:B------:R-:W1:Y:S01]  /*0f70*/  @!P2 LDC.64 R6, c[0x0][0x3e0] ;  /* 0x0000f800ff06ab82 */ /* 0x000e620000000a00 */
[----:B------:R-:W-:Y:S02]  /*0f80*/  @!P2 MOV R20, R8 ;  /* 0x000000080014a202 */ /* 0x000fe40000000f00 */
[----:B------:R-:W-:-:S04]  /*0f90*/  @P2 LOP3.LUT R3, R3, 0x8000, RZ, 0xfc, !PT ;  /* 0x0000800003032812 */ /* 0x000fc800078efcff */
[----:B------:R-:W-:Y:S01]  /*0fa0*/  LOP3.LUT R3, R3, 0xffffbfff, RZ, 0xc0, !PT ;  /* 0xffffbfff03037812 */ /* 0x000fe200078ec0ff */
[----:B------:R-:W2:Y:S01]  /*0fb0*/  @!P2 LDC.64 R36, c[0x0][0x390] ;  /* 0x0000e400ff24ab82 */ /* 0x000ea20000000a00 */
[----:B-1----:R-:W-:Y:S01]  /*0fc0*/  @!P2 IMAD R0, R21, R6, RZ ;  /* 0x000000061500a224 */ /* 0x002fe200078e02ff */
[----:B------:R-:W-:-:S03]  /*0fd0*/  @!P2 MOV R21, R11 ;  /* 0x0000000b0015a202 */ /* 0x000fc60000000f00 */
[C---:B------:R-:W-:Y:S02]  /*0fe0*/  @!P2 IMAD R7, R23.reuse, R7, R0 ;  /* 0x000000071707a224 */ /* 0x040fe400078e0200 */
        /* <DEDUP_REMOVED lines=13> */
[-C--:B-1----:R-:W-:Y:S02]  /*10c0*/  @!P2 IMAD R0, R21, R6.reuse, RZ ;  /* 0x000000061500a224 */ /* 0x082fe400078e02ff */
[----:B------:R-:W-:Y:S02]  /*10d0*/  @!P2 IMAD.MOV.U32 R21, RZ, RZ, R11 ;  /* 0x000000ffff15a224 */ /* 0x000fe400078e000b */
[C---:B------:R-:W-:Y:S02]  /*10e0*/  @!P2 IMAD R7, R23.reuse, R7, R0 ;  /* 0x000000071707a224 */ /* 0x040fe400078e0200 */
        /* <DEDUP_REMOVED lines=47> */
[C---:B------:R-:W-:Y:S01]  /*13e0*/  @!P2 IMAD R7, R23.reuse, R7, R0 ;  /* 0x000000071707a224 */ /* 0x040fe200078e0200 */
[----:B------:R-:W-:Y:S01]  /*13f0*/  IADD3 R0, PT, PT, R2, 0x78, RZ ;  /* 0x0000007802007810 */ /* 0x000fe20007ffe0ff */
[----:B------:R-:W-:-:S03]  /*1400*/  @!P2 IMAD.WIDE.U32 R20, R23, R6, R20 ;  /* 0x000000061714a225 */ /* 0x000fc600078e0014 */
[----:B------:R-:W-:Y:S02]  /*1410*/  SHF.R.S32.HI R23, RZ, 0x1f, R0 ;  /* 0x0000001fff177819 */ /* 0x000fe40000011400 */
[----:B------:R-:W-:Y:S02]  /*1420*/  @!P2 IADD3 R7, PT, PT, R21, R7, RZ ;  /* 0x000000071507a210 */ /* 0x000fe40007ffe0ff */
[----:B--2---:R-:W-:-:S04]  /*1430*/  @!P2 LEA R26, P1, R20, R26, 0x2 ;  /* 0x0000001a141aa211 */ /* 0x004fc800078210ff */
[----:B------:R-:W-:Y:S02]  /*1440*/  @!P2 LEA.HI.X R27, R20, R27, R7, 0x2, P1 ;  /* 0x0000001b141ba211 */ /* 0x000fe400008f1407 */
[----:B------:R-:W-:-:S04]  /*1450*/  ISETP.GE.U32.AND P1, PT, R0, UR16, PT ;  /* 0x0000001000007c0c */ /* 0x000fc8000bf26070 */
[----:B------:R-:W-:-:S13]  /*1460*/  ISETP.GE.AND.EX P2, PT, R23, UR17, PT, P1 ;  /* 0x0000001117007c0c */ /* 0x000fda000bf46310 */
[----:B------:R-:W1:Y:S01]  /*1470*/  @!P2 LDC.64 R20, c[0x0][0x3e0] ;  /* 0x0000f800ff14ab82 */ /* 0x000e620000000a00 */
[----:B------:R-:W-:Y:S01]  /*1480*/  @!P2 MOV R25, R11 ;  /* 0x0000000b0019a202 */ /* 0x000fe20000000f00 */
[----:B------:R-:W-:Y:S01]  /*1490*/  @!P2 IMAD.MOV.U32 R24, RZ, RZ, R8 ;  /* 0x000000ffff18a224 */ /* 0x000fe200078e0008 */
[----:B------:R-:W-:-:S04]  /*14a0*/  @P2 LOP3.LUT R3, R3, 0x400, RZ, 0xfc, !PT ;  /* 0x0000040003032812 */ /* 0x000fc800078efcff */
[----:B------:R-:W-:Y:S01]  /*14b0*/  LOP3.LUT R3, R3, 0xfffffdff, RZ, 0xc0, !PT ;  /* 0xfffffdff03037812 */ /* 0x000fe200078ec0ff */
[----:B------:R-:W0:Y:S01]  /*14c0*/  @!P2 LDC.64 R6, c[0x0][0x390] ;  /* 0x0000e400ff06ab82 */ /* 0x000e220000000a00 */
[-C--:B-1----:R-:W-:Y:S02]  /*14d0*/  @!P2 IMAD R23, R23, R20.reuse, RZ ;  /* 0x000000141717a224 */ /* 0x082fe400078e02ff */
[----:B------:R-:W-:-:S04]  /*14e0*/  @!P2 IMAD.WIDE.U32 R24, R0, R20, R24 ;  /* 0x000000140018a225 */ /* 0x000fc800078e0018 */
[----:B------:R-:W-:Y:S01]  /*14f0*/  @!P2 IMAD R21, R0, R21, R23 ;  /* 0x000000150015a224 */ /* 0x000fe200078e0217 */
[----:B0-----:R-:W-:Y:S01]  /*1500*/  @!P2 LEA R32, P1, R24, R6, 0x2 ;  /* 0x000000061820a211 */ /* 0x001fe200078210ff */
[----:B------:R-:W-:-:S03]  /*1510*/  VIADD R0, R2, 0x80 ;  /* 0x0000008002007836 */ /* 0x000fc60000000000 */
[----:B------:R-:W-:Y:S02]  /*1520*/  @!P2 IADD3 R21, PT, PT, R25, R21, RZ ;  /* 0x000000151915a210 */ /* 0x000fe40007ffe0ff */
[----:B------:R-:W-:Y:S02]  /*1530*/  SHF.R.S32.HI R23, RZ, 0x1f, R0 ;  /* 0x0000001fff177819 */ /* 0x000fe40000011400 */
[----:B------:R-:W-:Y:S02]  /*1540*/  @!P2 LEA.HI.X R33, R24, R7, R21, 0x2, P1 ;  /* 0x000000071821a211 */ /* 0x000fe400008f1415 */
[----:B------:R-:W-:-:S04]  /*1550*/  ISETP.GE.U32.AND P1, PT, R0, UR16, PT ;  /* 0x0000001000007c0c */ /* 0x000fc8000bf26070 */
[----:B------:R-:W-:-:S13]  /*1560*/  ISETP.GE.AND.EX P2, PT, R23, UR17, PT, P1 ;  /* 0x0000001117007c0c */ /* 0x000fda000bf46310 */
[----:B------:R-:W0:Y:S01]  /*1570*/  @!P2 LDC.64 R20, c[0x0][0x3e0] ;  /* 0x0000f800ff14ab82 */ /* 0x000e220000000a00 */
[----:B------:R-:W-:Y:S02]  /*1580*/  @!P2 MOV R24, R8 ;  /* 0x000000080018a202 */ /* 0x000fe40000000f00 */
[----:B------:R-:W-:Y:S02]  /*1590*/  @!P2 MOV R25, R11 ;  /* 0x0000000b0019a202 */ /* 0x000fe40000000f00 */
[----:B------:R-:W-:-:S03]  /*15a0*/  @P2 LOP3.LUT R3, R3, 0x200, RZ, 0xfc, !PT ;  /* 0x0000020003032812 */ /* 0x000fc600078efcff */
[----:B------:R-:W1:Y:S01]  /*15b0*/  @!P2 LDC.64 R6, c[0x0][0x390] ;  /* 0x0000e400ff06ab82 */ /* 0x000e620000000a00 */
[----:B------:R-:W-:Y:S01]  /*15c0*/  LOP3.LUT R3, R3, 0xfffffeff, RZ, 0xc0, !PT ;  /* 0xfffffeff03037812 */ /* 0x000fe200078ec0ff */
[-C--:B0-----:R-:W-:Y:S02]  /*15d0*/  @!P2 IMAD R23, R23, R20.reuse, RZ ;  /* 0x000000141717a224 */ /* 0x081fe400078e02ff */
[----:B------:R-:W-:-:S04]  /*15e0*/  @!P2 IMAD.WIDE.U32 R24, R0, R20, R24 ;  /* 0x000000140018a225 */ /* 0x000fc800078e0018 */
[----:B------:R-:W-:Y:S01]  /*15f0*/  @!P2 IMAD R21, R0, R21, R23 ;  /* 0x000000150015a224 */ /* 0x000fe200078e0217 */
[----:B------:R-:W-:Y:S02]  /*1600*/  IADD3 R0, PT, PT, R2, 0x88, RZ ;  /* 0x0000008802007810 */ /* 0x000fe40007ffe0ff */
[----:B-1----:R-:W-:Y:S01]  /*1610*/  @!P2 LEA R44, P1, R24, R6, 0x2 ;  /* 0x00000006182ca211 */ /* 0x002fe200078210ff */
[----:B------:R-:W-:Y:S01]  /*1620*/  @!P2 IMAD.IADD R21, R25, 0x1, R21 ;  /* 0x000000011915a824 */ /* 0x000fe200078e0215 */
[----:B------:R-:W-:-:S04]  /*1630*/  SHF.R.S32.HI R23, RZ, 0x1f, R0 ;  /* 0x0000001fff177819 */ /* 0x000fc80000011400 */
[----:B------:R-:W-:Y:S02]  /*1640*/  @!P2 LEA.HI.X R45, R24, R7, R21, 0x2, P1 ;  /* 0x00000007182da211 */ /* 0x000fe400008f1415 */
[----:B------:R-:W-:-:S03]  /*1650*/  ISETP.GE.U32.AND P1, PT, R0, UR16, PT ;  /* 0x0000001000007c0c */ /* 0x000fc6000bf26070 */
[----:B------:R-:W-:Y:S01]  /*1660*/  @!P2 STL.64 [R1+0x3b8], R44 ;  /* 0x0003b82c0100a387 */ /* 0x000fe20000100a00 */
[----:B------:R-:W-:-:S13]  /*1670*/  ISETP.GE.AND.EX P2, PT, R23, UR17, PT, P1 ;  /* 0x0000001117007c0c */ /* 0x000fda000bf46310 */
[----:B------:R-:W0:Y:S01]  /*1680*/  @!P2 LDC.64 R20, c[0x0][0x3e0] ;  /* 0x0000f800ff14ab82 */ /* 0x000e220000000a00 */
[----:B------:R-:W-:Y:S01]  /*1690*/  @!P2 MOV R24, R8 ;  /* 0x000000080018a202 */ /* 0x000fe20000000f00 */
[----:B------:R-:W-:Y:S01]  /*16a0*/  @!P2 IMAD.MOV.U32 R25, RZ, RZ, R11 ;  /* 0x000000ffff19a224 */ /* 0x000fe200078e000b */
[----:B------:R-:W-:-:S04]  /*16b0*/  @P2 LOP3.LUT R3, R3, 0x100, RZ, 0xfc, !PT ;  /* 0x0000010003032812 */ /* 0x000fc800078efcff */
[----:B------:R-:W-:Y:S01]  /*16c0*/  LOP3.LUT R3, R3, 0xffffff7f, RZ, 0xc0, !PT ;  /* 0xffffff7f03037812 */ /* 0x000fe200078ec0ff */
[----:B------:R-:W1:Y:S01]  /*16d0*/  @!P2 LDC.64 R6, c[0x0][0x390] ;  /* 0x0000e400ff06ab82 */ /* 0x000e620000000a00 */
[-C--:B0-----:R-:W-:Y:S02]  /*16e0*/  @!P2 IMAD R23, R23, R20.reuse, RZ ;  /* 0x000000141717a224 */ /* 0x081fe400078e02ff */
[----:B------:R-:W-:-:S04]  /*16f0*/  @!P2 IMAD.WIDE.U32 R24, R0, R20, R24 ;  /* 0x000000140018a225 */ /* 0x000fc800078e0018 */
[----:B------:R-:W-:Y:S01]  /*1700*/  @!P2 IMAD R21, R0, R21, R23 ;  /* 0x000000150015a224 */ /* 0x000fe200078e0217 */
[----:B------:R-:W-:Y:S02]  /*1710*/  IADD3 R0, PT, PT, R2, 0x90, RZ ;  /* 0x0000009002007810 */ /* 0x000fe40007ffe0ff */
[C---:B-1----:R-:W-:Y:S02]  /*1720*/  @!P2 LEA R12, P1, R24.reuse, R6, 0x2 ;  /* 0x00000006180ca211 */ /* 0x042fe400078210ff */
[----:B------:R-:W-:Y:S02]  /*1730*/  @!P2 IADD3 R21, PT, PT, R25, R21, RZ ;  /* 0x000000151915a210 */ /* 0x000fe40007ffe0ff */
[----:B------:R-:W-:Y:S02]  /*1740*/  SHF.R.S32.HI R23, RZ, 0x1f, R0 ;  /* 0x0000001fff177819 */ /* 0x000fe40000011400 */
[----:B------:R-:W-:Y:S02]  /*1750*/  @!P2 LEA.HI.X R13, R24, R7, R21, 0x2, P1 ;  /* 0x00000007180da211 */ /* 0x000fe400008f1415 */
[----:B------:R-:W-:-:S03]  /*1760*/  ISETP.GE.U32.AND P1, PT, R0, UR16, PT ;  /* 0x0000001000007c0c */ /* 0x000fc6000bf26070 */
[----:B------:R0:W-:Y:S01]  /*1770*/  @!P2 STL.64 [R1+0x3b0], R12 ;  /* 0x0003b00c0100a387 */ /* 0x0001e20000100a00 */
        /* <DEDUP_REMOVED lines=15> */
[----:B------:R-:W-:-:S03]  /*1870*/  ISETP.GE.U32.AND P1, PT, R0, UR16, PT ;  /* 0x0000001000007c0c */ /* 0x000fc6000bf26070 */
[----:B------:R0:W-:Y:S01]  /*1880*/  @!P2 STL.64 [R1+0x3a8], R12 ;  /* 0x0003a80c0100a387 */ /* 0x0001e20000100a00 */
[----:B------:R-:W-:-:S13]  /*1890*/  ISETP.GE.AND.EX P2, PT, R23, UR17, PT, P1 ;  /* 0x0000001117007c0c */ /* 0x000fda000bf46310 */
[----:B------:R-:W1:Y:S01]  /*18a0*/  @!P2 LDC.64 R20, c[0x0][0x3e0] ;  /* 0x0000f800ff14ab82 */ /* 0x000e620000000a00 */
[----:B------:R-:W-:Y:S02]  /*18b0*/  @!P2 MOV R24, R8 ;  /* 0x000000080018a202 */ /* 0x000fe40000000f00 */
[----:B------:R-:W-:Y:S02]  /*18c0*/  @!P2 MOV R25, R11 ;  /* 0x0000000b0019a202 */ /* 0x000fe40000000f00 */
[----:B------:R-:W-:-:S03]  /*18d0*/  @P2 LOP3.LUT R3, R3, 0x40, RZ, 0xfc, !PT ;  /* 0x0000004003032812 */ /* 0x000fc600078efcff */
[----:B------:R-:W0:Y:S01]  /*18e0*/  @!P2 LDC.64 R6, c[0x0][0x390] ;  /* 0x0000e400ff06ab82 */ /* 0x000e220000000a00 */
[----:B------:R-:W-:Y:S01]  /*18f0*/  LOP3.LUT R3, R3, 0xffffffdf, RZ, 0xc0, !PT ;  /* 0xffffffdf03037812 */ /* 0x000fe200078ec0ff */
[-C--:B-1----:R-:W-:Y:S02]  /*1900*/  @!P2 IMAD R23, R23, R20.reuse, RZ ;  /* 0x000000141717a224 */ /* 0x082fe400078e02ff */
[----:B------:R-:W-:-:S04]  /*1910*/  @!P2 IMAD.WIDE.U32 R24, R0, R20, R24 ;  /* 0x000000140018a225 */ /* 0x000fc800078e0018 */
[----:B------:R-:W-:Y:S01]  /*1920*/  @!P2 IMAD R21, R0, R21, R23 ;  /* 0x000000150015a224 */ /* 0x000fe200078e0217 */
[----:B------:R-:W-:Y:S02]  /*1930*/  IADD3 R0, PT, PT, R2, 0xa0, RZ ;  /* 0x000000a002007810 */ /* 0x000fe40007ffe0ff */
[----:B0-----:R-:W-:Y:S01]  /*1940*/  @!P2 LEA R12, P1, R24, R6, 0x2 ;  /* 0x00000006180ca211 */ /* 0x001fe200078210ff */
[----:B------:R-:W-:Y:S01]  /*1950*/  @!P2 IMAD.IADD R21, R25, 0x1, R21 ;  /* 0x000000011915a824 */ /* 0x000fe200078e0215 */
[----:B------:R-:W-:-:S04]  /*1960*/  SHF.R.S32.HI R23, RZ, 0x1f, R0 ;  /* 0x0000001fff177819 */ /* 0x000fc80000011400 */
        /* <DEDUP_REMOVED lines=13> */
[----:B------:R-:W-:Y:S02]  /*1a40*/  IADD3 R0, PT, PT, R2, 0xa8, RZ ;  /* 0x000000a802007810 */ /* 0x000fe40007ffe0ff */
[C---:B0-----:R-:W-:Y:S02]  /*1a50*/  @!P2 LEA R12, P1, R24.reuse, R6, 0x2 ;  /* 0x00000006180ca211 */ /* 0x041fe400078210ff */
        /* <DEDUP_REMOVED lines=79> */
[----:B------:R-:W-:Y:S01]  /*1f50*/  STL [R1+0x3e0], R10 ;  /* 0x0003e00a01007387 */ /* 0x000fe20000100800 */
        /* <DEDUP_REMOVED lines=407> */
[----:B------:R-:W2:Y:S01]  /*38d0*/  @!P2 LDC.64 R6, c[0x0][0x390] ;  /* 0x0000e400ff06ab82 */ /* 0x000ea20000000a00 */
[----:B------:R-:W-:Y:S01]  /*38e0*/  LOP3.LUT R22, R22, 0xffffff7f, RZ, 0xc0, !PT ;  /* 0xffffff7f16167812 */ /* 0x000fe200078ec0ff */
[-C--:B-1----:R-:W-:Y:S02]  /*38f0*/  @!P2 IMAD R23, R23, R20.reuse, RZ ;  /* 0x000000141717a224 */ /* 0x082fe400078e02ff */
[----:B------:R-:W-:-:S04]  /*3900*/  @!P2 IMAD.WIDE.U32 R24, R0, R20, R24 ;  /* 0x000000140018a225 */ /* 0x000fc800078e0018 */
[----:B------:R-:W-:Y:S01]  /*3910*/  @!P2 IMAD R21, R0, R21, R23 ;  /* 0x000000150015a224 */ /* 0x000fe200078e0217 */
[----:B------:R-:W-:Y:S02]  /*3920*/  IADD3 R0, PT, PT, R2, 0x190, RZ ;  /* 0x0000019002007810 */ /* 0x000fe40007ffe0ff */
[----:B--2---:R-:W-:Y:S01]  /*3930*/  @!P2 LEA R14, P1, R24, R6, 0x2 ;  /* 0x00000006180ea211 */ /* 0x004fe200078210ff */
[----:B------:R-:W-:Y:S01]  /*3940*/  @!P2 IMAD.IADD R21, R25, 0x1, R21 ;  /* 0x000000011915a824 */ /* 0x000fe200078e0215 */
[----:B------:R-:W-:-:S04]  /*3950*/  SHF.R.S32.HI R23, RZ, 0x1f, R0 ;  /* 0x0000001fff177819 */ /* 0x000fc80000011400 */
        /* <DEDUP_REMOVED lines=8> */
[----:B------:R-:W2:Y:S01]  /*39e0*/  @!P2 LDC.64 R6, c[0x0][0x390] ;  /* 0x0000e400ff06ab82 */ /* 0x000ea20000000a00 */
[-C--:B-1----:R-:W-:Y:S02]  /*39f0*/  @!P2 IMAD R23, R23, R20.reuse, RZ ;  /* 0x000000141717a224 */ /* 0x082fe400078e02ff */
[----:B------:R-:W-:-:S04]  /*3a00*/  @!P2 IMAD.WIDE.U32 R24, R0, R20, R24 ;  /* 0x000000140018a225 */ /* 0x000fc800078e0018 */
[----:B------:R-:W-:Y:S01]  /*3a10*/  @!P2 IMAD R21, R0, R21, R23 ;  /* 0x000000150015a224 */ /* 0x000fe200078e0217 */
[----:B------:R-:W-:Y:S02]  /*3a20*/  IADD3 R0, PT, PT, R2, 0x198, RZ ;  /* 0x0000019802007810 */ /* 0x000fe40007ffe0ff */
[C---:B--2---:R-:W-:Y:S02]  /*3a30*/  @!P2 LEA R30, P1, R24.reuse, R6, 0x2 ;  /* 0x00000006181ea211 */ /* 0x044fe400078210ff */
[----:B------:R-:W-:Y:S02]  /*3a40*/  @!P2 IADD3 R21, PT, PT, R25, R21, RZ ;  /* 0x000000151915a210 */ /* 0x000fe40007ffe0ff */
[----:B------:R-:W-:Y:S02]  /*3a50*/  SHF.R.S32.HI R23, RZ, 0x1f, R0 ;  /* 0x0000001fff177819 */ /* 0x000fe40000011400 */
        /* <DEDUP_REMOVED lines=12> */
[----:B--2---:R-:W-:Y:S01]  /*3b20*/  @!P2 LEA R44, P1, R24, R6, 0x2 ;  /* 0x00000006182ca211 */ /* 0x004fe200078210ff */
[----:B------:R-:W-:-:S03]  /*3b30*/  VIADD R0, R2, 0x1a0 ;  /* 0x000001a002007836 */ /* 0x000fc60000000000 */
[----:B------:R-:W-:Y:S02]  /*3b40*/  @!P2 IADD3 R21, PT, PT, R25, R21, RZ ;  /* 0x000000151915a210 */ /* 0x000fe40007ffe0ff */
[----:B------:R-:W-:Y:S02]  /*3b50*/  SHF.R.S32.HI R23, RZ, 0x1f, R0 ;  /* 0x0000001fff177819 */ /* 0x000fe40000011400 */
[----:B------:R-:W-:Y:S02]  /*3b60*/  @!P2 LEA.HI.X R45, R24, R7, R21, 0x2, P1 ;  /* 0x00000007182da211 */ /* 0x000fe400008f1415 */
[----:B------:R-:W-:-:S04]  /*3b70*/  ISETP.GE.U32.AND P1, PT, R0, UR16, PT ;  /* 0x0000001000007c0c */ /* 0x000fc8000bf26070 */
        /* <DEDUP_REMOVED lines=31> */
[----:B------:R-:W-:-:S04]  /*3d70*/  ISETP.GE.U32.AND P1, PT, R0, UR16, PT ;  /* 0x0000001000007c0c */ /* 0x000fc8000bf26070 */
        /* <DEDUP_REMOVED lines=10> */
[----:B-1----:R-:W-:Y:S01]  /*3e20*/  @!P2 LEA R18, P1, R24, R6, 0x2 ;  /* 0x000000061812a211 */ /* 0x002fe200078210ff */
        /* <DEDUP_REMOVED lines=44> */
[----:B------:R-:W-:-:S05]  /*40f0*/  @P2 LOP3.LUT R22, R22, 0x1, RZ, 0xfc, !PT ;  /* 0x0000000116162812 */ /* 0x000fca00078efcff */
        /* <DEDUP_REMOVED lines=14> */
[----:B------:R-:W-:Y:S01]  /*41e0*/  @!P1 MOV R25, R11 ;  /* 0x0000000b00199202 */ /* 0x000fe20000000f00 */
[----:B------:R-:W-:Y:S01]  /*41f0*/  STL [R1+0x3dc], R11 ;  /* 0x0003dc0b01007387 */ /* 0x000fe20000100800 */
[----:B------:R-:W-:Y:S02]  /*4200*/  MOV R10, R12 ;  /* 0x0000000c000a7202 */ /* 0x000fe40000000f00 */
[----:B------:R-:W-:Y:S01]  /*4210*/  @P1 LOP3.LUT R3, R3, 0x8000000, RZ, 0xfc, !PT ;  /* 0x0800000003031812 */ /* 0x000fe200078efcff */
[----:B------:R-:W0:Y:S01]  /*4220*/  @!P1 LDC.64 R6, c[0x0][0x390] ;  /* 0x0000e400ff069b82 */ /* 0x000e220000000a00 */
        /* <DEDUP_REMOVED lines=10> */
[----:B------:R-:W-:Y:S02]  /*42d0*/  ISETP.GE.AND.EX P2, PT, R23, UR17, PT, P2 ;  /* 0x0000001117007c0c */ /* 0x000fe4000bf46320 */
[----:B------:R-:W-:-:S11]  /*42e0*/  LOP3.LUT P1, RZ, R3, 0x200000, RZ, 0xc0, !PT ;  /* 0x0020000003ff7812 */ /* 0x000fd6000782c0ff */
[----:B------:R-:W1:Y:S01]  /*42f0*/  @!P2 LDC.64 R20, c[0x0][0x3e0] ;  /* 0x0000f800ff14ab82 */ /* 0x000e620000000a00 */
[----:B------:R-:W-:Y:S01]  /*4300*/  @!P2 MOV R24, R8 ;  /* 0x000000080018a202 */ /* 0x000fe20000000f00 */
[----:B------:R-:W-:-:S06]  /*4310*/  @!P2 IMAD.MOV.U32 R25, RZ, RZ, R11 ;  /* 0x000000ffff19a224 */ /* 0x000fcc00078e000b */
        /* <DEDUP_REMOVED lines=9> */
[----:B------:R-:W-:-:S02]  /*43b0*/  ISETP.GE.U32.AND P3, PT, R0, UR16, PT ;  /* 0x0000001000007c0c */ /* 0x000fc4000bf66070 */
[----:B------:R-:W-:Y:S01]  /*43c0*/  LOP3.LUT R3, R3, 0xefffffff, RZ, 0xc0, !PT ;  /* 0xefffffff03037812 */ /* 0x000fe200078ec0ff */
[----:B------:R0:W-:Y:S01]  /*43d0*/  @!P2 STL.64 [R1+0x220], R18 ;  /* 0x000220120100a387 */ /* 0x0001e20000100a00 */
[----:B------:R-:W-:Y:S02]  /*43e0*/  ISETP.GE.AND.EX P3, PT, R23, UR17, PT, P3 ;  /* 0x0000001117007c0c */ /* 0x000fe4000bf66330 */
[----:B------:R-:W-:Y:S01]  /*43f0*/  @P2 LOP3.LUT R3, R3, 0x10000000, RZ, 0xfc, !PT ;  /* 0x1000000003032812 */ /* 0x000fe200078efcff */
[----:B------:R-:W-:Y:S04]  /*4400*/  STL [R1+0x3e8], R8 ;  /* 0x0003e80801007387 */ /* 0x000fe80000100800 */
[----:B------:R1:W-:Y:S04]  /*4410*/  STL [R1+0x3e4], R9 ;  /* 0x0003e40901007387 */ /* 0x0003e80000100800 */
[----:B0-----:R-:W2:Y:S01]  /*4420*/  LDL.LU.64 R18, [R1+0x478] ;  /* 0x0004780001127983 */ /* 0x001ea20000300a00 */
[C---:B------:R-:W-:Y:S01]  /*4430*/  LOP3.LUT P2, RZ, R3.reuse, 0x400000, RZ, 0xc0, !PT ;  /* 0x0040000003ff7812 */ /* 0x040fe2000784c0ff */
[----:B------:R-:W0:Y:S01]  /*4440*/  @!P3 LDC.64 R20, c[0x0][0x3e0] ;  /* 0x0000f800ff14bb82 */ /* 0x000e220000000a00 */
[----:B------:R-:W-:Y:S01]  /*4450*/  @!P3 MOV R25, R11 ;  /* 0x0000000b0019b202 */ /* 0x000fe20000000f00 */
[----:B------:R-:W-:Y:S01]  /*4460*/  @!P3 IMAD.MOV.U32 R24, RZ, RZ, R8 ;  /* 0x000000ffff18b224 */ /* 0x000fe200078e0008 */
[----:B------:R-:W-:Y:S01]  /*4470*/  LOP3.LUT R3, R3, 0xdfffffff, RZ, 0xc0, !PT ;  /* 0xdfffffff03037812 */ /* 0x000fe200078ec0ff */
[----:B------:R-:W-:Y:S01]  /*4480*/  STL [R1+0x3d8], R2 ;  /* 0x0003d80201007387 */ /* 0x000fe20000100800 */
[----:B-1----:R-:W-:-:S02]  /*4490*/  MOV R9, R17 ;  /* 0x0000001100097202 */ /* 0x002fc40000000f00 */
[----:B------:R-:W-:Y:S01]  /*44a0*/  @P3 LOP3.LUT R3, R3, 0x20000000, RZ, 0xfc, !PT ;  /* 0x2000000003033812 */ /* 0x000fe200078efcff */
[----:B------:R-:W1:Y:S01]  /*44b0*/  @!P3 LDC.64 R6, c[0x0][0x390] ;  /* 0x0000e400ff06bb82 */ /* 0x000e620000000a00 */
[-C--:B0-----:R-:W-:Y:S02]  /*44c0*/  @!P3 IMAD R23, R23, R20.reuse, RZ ;  /* 0x000000141717b224 */ /* 0x081fe400078e02ff */
[----:B------:R-:W-:-:S04]  /*44d0*/  @!P3 IMAD.WIDE.U32 R24, R0, R20, R24 ;  /* 0x000000140018b225 */ /* 0x000fc800078e0018 */
[----:B------:R-:W-:Y:S01]  /*44e0*/  @!P3 IMAD R21, R0, R21, R23 ;  /* 0x000000150015b224 */ /* 0x000fe200078e0217 */
[----:B-1----:R-:W-:Y:S01]  /*44f0*/  @!P3 LEA R20, P4, R24, R6, 0x2 ;  /* 0x000000061814b211 */ /* 0x002fe200078810ff */
[----:B------:R-:W-:-:S03]  /*4500*/  VIADD R23, R2, 0x1e8 ;  /* 0x000001e802177836 */ /* 0x000fc60000000000 */
[----:B------:R-:W-:-:S04]  /*4510*/  @!P3 IADD3 R0, PT, PT, R25, R21, RZ ;  /* 0x000000151900b210 */ /* 0x000fc80007ffe0ff */
[----:B------:R-:W-:Y:S02]  /*4520*/  @!P3 LEA.HI.X R21, R24, R7, R0, 0x2, P4 ;  /* 0x000000071815b211 */ /* 0x000fe400020f1400 */
[----:B------:R-:W-:Y:S02]  /*4530*/  SHF.R.S32.HI R0, RZ, 0x1f, R23 ;  /* 0x0000001fff007819 */ /* 0x000fe40000011417 */
[----:B------:R-:W-:Y:S01]  /*4540*/  ISETP.GE.U32.AND P4, PT, R23, UR16, PT ;  /* 0x0000001017007c0c */ /* 0x000fe2000bf86070 */
[----:B------:R0:W-:Y:S01]  /*4550*/  @!P3 STL.64 [R1+0x218], R20 ;  /* 0x000218140100b387 */ /* 0x0001e20000100a00 */
[C---:B------:R-:W-:Y:S02]  /*4560*/  LOP3.LUT P3, RZ, R3.reuse, 0x800000, RZ, 0xc0, !PT ;  /* 0x0080000003ff7812 */ /* 0x040fe4000786c0ff */
[----:B------:R-:W-:Y:S02]  /*4570*/  ISETP.GE.AND.EX P4, PT, R0, UR17, PT, P4 ;  /* 0x0000001100007c0c */ /* 0x000fe4000bf86340 */
[----:B------:R-:W-:-:S11]  /*4580*/  LOP3.LUT R3, R3, 0xbfffffff, RZ, 0xc0, !PT ;  /* 0xbfffffff03037812 */ /* 0x000fd600078ec0ff */
[----:B0-----:R-:W0:Y:S01]  /*4590*/  @!P4 LDC.64 R20, c[0x0][0x3e0] ;  /* 0x0000f800ff14cb82 */ /* 0x001e220000000a00 */
        /* <DEDUP_REMOVED lines=8> */
[----:B-1----:R-:W-:Y:S01]  /*4620*/  @!P4 LEA R20, P5, R24, R6, 0x2 ;  /* 0x000000061814c211 */ /* 0x002fe200078a10ff */
[----:B------:R-:W-:Y:S02]  /*4630*/  VIADD R23, R2, 0x1f0 ;  /* 0x000001f002177836 */ /* 0x000fe40000000000 */
[----:B------:R-:W-:Y:S01]  /*4640*/  @!P4 IMAD.IADD R0, R25, 0x1, R0 ;  /* 0x000000011900c824 */ /* 0x000fe200078e0200 */
[----:B------:R-:W-:-:S04]  /*4650*/  MOV R25, R45 ;  /* 0x0000002d00197202 */ /* 0x000fc80000000f00 */
[----:B------:R-:W-:Y:S02]  /*4660*/  @!P4 LEA.HI.X R21, R24, R7, R0, 0x2, P5 ;  /* 0x000000071815c211 */ /* 0x000fe400028f1400 */
[----:B------:R-:W-:Y:S02]  /*4670*/  SHF.R.S32.HI R0, RZ, 0x1f, R23 ;  /* 0x0000001fff007819 */ /* 0x000fe40000011417 */
[----:B------:R-:W-:Y:S01]  /*4680*/  ISETP.GE.U32.AND P5, PT, R23, UR16, PT ;  /* 0x0000001017007c0c */ /* 0x000fe2000bfa6070 */
[----:B------:R0:W-:Y:S01]  /*4690*/  @!P4 STL.64 [R1+0x210], R20 ;  /* 0x000210140100c387 */ /* 0x0001e20000100a00 */
[----:B------:R-:W-:Y:S02]  /*46a0*/  MOV R24, R44 ;  /* 0x0000002c00187202 */ /* 0x000fe40000000f00 */
[----:B------:R-:W-:-:S13]  /*46b0*/  ISETP.GE.AND.EX P5, PT, R0, UR17, PT, P5 ;  /* 0x0000001100007c0c */ /* 0x000fda000bfa6350 */
[----:B------:R-:W1:Y:S01]  /*46c0*/  @!P5 LDC.64 R6, c[0x0][0x3e0] ;  /* 0x0000f800ff06db82 */ /* 0x000e620000000a00 */
[----:B0-----:R-:W-:Y:S02]  /*46d0*/  @!P5 MOV R20, R8 ;  /* 0x000000080014d202 */ /* 0x001fe40000000f00 */
[----:B------:R-:W-:Y:S02]  /*46e0*/  @!P5 MOV R21, R11 ;  /* 0x0000000b0015d202 */ /* 0x000fe40000000f00 */
[----:B------:R-:W-:-:S03]  /*46f0*/  @P5 LOP3.LUT R3, R3, 0x80000000, RZ, 0xfc, !PT ;  /* 0x8000000003035812 */ /* 0x000fc600078efcff */
[----:B------:R-:W0:Y:S01]  /*4700*/  @!P5 LDC.64 R44, c[0x0][0x390] ;  /* 0x0000e400ff2cdb82 */ /* 0x000e220000000a00 */
[-C--:B-1----:R-:W-:Y:S02]  /*4710*/  @!P5 IMAD R0, R0, R6.reuse, RZ ;  /* 0x000000060000d224 */ /* 0x082fe400078e02ff */
[----:B------:R-:W-:-:S04]  /*4720*/  @!P5 IMAD.WIDE.U32 R20, R23, R6, R20 ;  /* 0x000000061714d225 */ /* 0x000fc800078e0014 */
[----:B------:R-:W-:Y:S01]  /*4730*/  @!P5 IMAD R0, R23, R7, R0 ;  /* 0x000000071700d224 */ /* 0x000fe200078e0200 */
[----:B0-----:R-:W-:Y:S01]  /*4740*/  @!P5 LEA R44, P6, R20, R44, 0x2 ;  /* 0x0000002c142cd211 */ /* 0x001fe200078c10ff */
[----:B------:R-:W-:Y:S02]  /*4750*/  VIADD R23, R2, 0x1f8 ;  /* 0x000001f802177836 */ /* 0x000fe40000000000 */
[----:B------:R-:W-:-:S05]  /*4760*/  @!P5 IMAD.IADD R0, R21, 0x1, R0 ;  /* 0x000000011500d824 */ /* 0x000fca00078e0200 */
[----:B------:R-:W-:Y:S02]  /*4770*/  @!P5 LEA.HI.X R45, R20, R45, R0, 0x2, P6 ;  /* 0x0000002d142dd211 */ /* 0x000fe400030f1400 */
[----:B------:R-:W-:Y:S02]  /*4780*/  SHF.R.S32.HI R0, RZ, 0x1f, R23 ;  /* 0x0000001fff007819 */ /* 0x000fe40000011417 */
[----:B------:R-:W-:Y:S01]  /*4790*/  ISETP.GE.U32.AND P6, PT, R23, UR16, PT ;  /* 0x0000001017007c0c */ /* 0x000fe2000bfc6070 */
[----:B------:R0:W-:Y:S01]  /*47a0*/  STL.64 [R1+0x440], R44 ;  /* 0x0004402c01007387 */ /* 0x0001e20000100a00 */
[----:B------:R-:W-:Y:S02]  /*47b0*/  LOP3.LUT P5, RZ, R3, 0x1000000, RZ, 0xc0, !PT ;  /* 0x0100000003ff7812 */ /* 0x000fe400078ac0ff */
[----:B------:R-:W-:Y:S02]  /*47c0*/  ISETP.GE.AND.EX P6, PT, R0, UR17, PT, P6 ;  /* 0x0000001100007c0c */ /* 0x000fe4000bfc6360 */
[----:B0-----:R-:W-:-:S02]  /*47d0*/  MOV R44, R24 ;  /* 0x00000018002c7202 */ /* 0x001fc40000000f00 */
[----:B------:R-:W-:-:S09]  /*47e0*/  MOV R45, R25 ;  /* 0x00000019002d7202 */ /* 0x000fd20000000f00 */
[----:B------:R-:W0:Y:S01]  /*47f0*/  @!P6 LDC.64 R6, c[0x0][0x3e0] ;  /* 0x0000f800ff06eb82 */ /* 0x000e220000000a00 */
[----:B------:R-:W-:Y:S01]  /*4800*/  @!P6 MOV R21, R11 ;  /* 0x0000000b0015e202 */ /* 0x000fe20000000f00 */
[----:B------:R-:W-:Y:S01]  /*4810*/  IMAD.MOV.U32 R11, RZ, RZ, R13 ;  /* 0x000000ffff0b7224 */ /* 0x000fe200078e000d */
[----:B------:R-:W-:Y:S01]  /*4820*/  @!P6 MOV R20, R8 ;  /* 0x000000080014e202 */ /* 0x000fe20000000f00 */
[----:B------:R-:W3:Y:S01]  /*4830*/  LDL.LU.64 R12, [R1+0x468] ;  /* 0x00046800010c7983 */ /* 0x000ee20000300a00 */
[----:B------:R-:W-:-:S03]  /*4840*/  IMAD.MOV.U32 R8, RZ, RZ, R16 ;  /* 0x000000ffff087224 */ /* 0x000fc600078e0010 */
[----:B------:R-:W1:Y:S01]  /*4850*/  @!P6 LDC.64 R24, c[0x0][0x390] ;  /* 0x0000e400ff18eb82 */ /* 0x000e620000000a00 */
[----:B------:R-:W4:Y:S01]  /*4860*/  LDL.LU.64 R16, [R1+0x470] ;  /* 0x0004700001107983 */ /* 0x000f220000300a00 */
[-C--:B0-----:R-:W-:Y:S02]  /*4870*/  @!P6 IMAD R0, R0, R6.reuse, RZ ;  /* 0x000000060000e224 */ /* 0x081fe400078e02ff */
[----:B------:R-:W-:Y:S01]  /*4880*/  @!P6 IMAD.WIDE.U32 R20, R23, R6, R20 ;  /* 0x000000061714e225 */ /* 0x000fe200078e0014 */
[----:B------:R-:W-:-:S03]  /*4890*/  MOV R6, R14 ;  /* 0x0000000e00067202 */ /* 0x000fc60000000f00 */
[----:B------:R-:W-:Y:S01]  /*48a0*/  @!P6 IMAD R0, R23, R7, R0 ;  /* 0x000000071700e224 */ /* 0x000fe200078e0200 */
[----:B------:R-:W-:Y:S01]  /*48b0*/  MOV R7, R15 ;  /* 0x0000000f00077202 */ /* 0x000fe20000000f00 */
[----:B------:R-:W-:Y:S01]  /*48c0*/  IMAD.MOV.U32 R2, RZ, RZ, RZ ;  /* 0x000000ffff027224 */ /* 0x000fe200078e00ff */
[----:B------:R-:W2:Y:S01]  /*48d0*/  LDL.LU.64 R14, [R1+0x460] ;  /* 0x00046000010e7983 */ /* 0x000ea20000300a00 */
[----:B------:R-:W-:Y:S01]  /*48e0*/  @!P6 IMAD.IADD R0, R21, 0x1, R0 ;  /* 0x000000011500e824 */ /* 0x000fe200078e0200 */
[C---:B-1----:R-:W-:Y:S02]  /*48f0*/  @!P6 LEA R24, P4, R20.reuse, R24, 0x2 ;  /* 0x000000181418e211 */ /* 0x042fe400078810ff */
[----:B------:R-:W-:Y:S01]  /*4900*/  MOV R21, R7 ;  /* 0x0000000700157202 */ /* 0x000fe20000000f00 */
[----:B------:R-:W4:Y:S01]  /*4910*/  LDL.LU R23, [R1+0x248] ;  /* 0x0002480001177983 */ /* 0x000f220000300800 */
[----:B------:R-:W-:Y:S02]  /*4920*/  @!P6 LEA.HI.X R25, R20, R25, R0, 0x2, P4 ;  /* 0x000000191419e211 */ /* 0x000fe400020f1400 */
[----:B------:R-:W-:-:S02]  /*4930*/  MOV R20, R6 ;  /* 0x0000000600147202 */ /* 0x000fc40000000f00 */
[----:B------:R-:W-:-:S06]  /*4940*/  CS2R R6, SRZ ;  /* 0x0000000000067805 */ /* 0x000fcc000001ff00 */
[----:B---3--:R0:W3:Y:S02]  /*4950*/  @!P5 LDG.E.64 R6, desc[UR14][R12.64] ;  /* 0x0000000e0c06d981 */ /* 0x0080e4000c1e1b00 */
[----:B0-----:R-:W-:-:S06]  /*4960*/  CS2R R12, SRZ ;  /* 0x00000000000c7805 */ /* 0x001fcc000001ff00 */
[----:B--2---:R0:W2:Y:S02]  /*4970*/  @!P3 LDG.E.64 R12, desc[UR14][R14.64] ;  /* 0x0000000e0e0cb981 */ /* 0x0040a4000c1e1b00 */
[----:B0-----:R-:W-:-:S06]  /*4980*/  CS2R R14, SRZ ;  /* 0x00000000000e7805 */ /* 0x001fcc000001ff00 */
[----:B----4-:R0:W4:Y:S01]  /*4990*/  @!P2 LDG.E.64 R14, desc[UR14][R16.64] ;  /* 0x0000000e100ea981 */ /* 0x010122000c1e1b00 */
[----:B------:R-:W-:Y:S02]  /*49a0*/  LOP3.LUT P4, RZ, R3, 0x100000, RZ, 0xc0, !PT ;  /* 0x0010000003ff7812 */ /* 0x000fe4000788c0ff */
[----:B0-----:R-:W-:-:S06]  /*49b0*/  CS2R R16, SRZ ;  /* 0x0000000000107805 */ /* 0x001fcc000001ff00 */
[----:B------:R0:W4:Y:S02]  /*49c0*/  @!P1 LDG.E.64 R16, desc[UR14][R18.64] ;  /* 0x0000000e12109981 */ /* 0x000124000c1e1b00 */
[----:B0-----:R-:W-:-:S06]  /*49d0*/  CS2R R18, SRZ ;  /* 0x0000000000127805 */ /* 0x001fcc000001ff00 */
[----:B------:R0:W4:Y:S01]  /*49e0*/  @!P4 LDG.E.64 R18, desc[UR14][R4.64] ;  /* 0x0000000e0412c981 */ /* 0x000122000c1e1b00 */
[----:B---3--:R-:W-:-:S05]  /*49f0*/  @!P5 MOV R2, R6 ;  /* 0x000000060002d202 */ /* 0x008fca0000000f00 */
[----:B------:R1:W-:Y:S02]  /*4a00*/  STL [R1+0x2a0], R2 ;  /* 0x0002a00201007387 */ /* 0x0003e40000100800 */
[----:B-1----:R-:W-:Y:S02]  /*4a10*/  HFMA2 R2, -RZ, RZ, 0, 0 ;  /* 0x00000000ff027431 */ /* 0x002fe400000001ff */
[----:B--2---:R-:W-:-:S05]  /*4a20*/  @!P3 IMAD.MOV.U32 R2, RZ, RZ, R12 ;  /* 0x000000ffff02b224 */ /* 0x004fca00078e000c */
[----:B------:R1:W-:Y:S04]  /*4a30*/  STL [R1+0x2a8], R2 ;  /* 0x0002a80201007387 */ /* 0x0003e80000100800 */
[----:B-1----:R-:W2:Y:S04]  /*4a40*/  LDL.LU R2, [R1+0x2bc] ;  /* 0x0002bc0001027983 */ /* 0x002ea80000300800 */
[----:B------:R1:W-:Y:S02]  /*4a50*/  STL [R1+0x438], R24 ;  /* 0x0004381801007387 */ /* 0x0003e40000100800 */
[----:B-1----:R-:W-:Y:S01]  /*4a60*/  HFMA2 R24, -RZ, RZ, 0, 0 ;  /* 0x00000000ff187431 */ /* 0x002fe200000001ff */
[----:B----4-:R-:W-:-:S05]  /*4a70*/  @!P2 MOV R24, R14 ;  /* 0x0000000e0018a202 */ /* 0x010fca0000000f00 */
[----:B------:R1:W-:Y:S02]  /*4a80*/  STL [R1+0x2b8], R24 ;  /* 0x0002b81801007387 */ /* 0x0003e40000100800 */
[----:B-1----:R-:W-:Y:S02]  /*4a90*/  IMAD.MOV.U32 R24, RZ, RZ, R20 ;  /* 0x000000ffff187224 */ /* 0x002fe400078e0014 */
[----:B------:R-:W-:Y:S01]  /*4aa0*/  HFMA2 R20, -RZ, RZ, 0, 0 ;  /* 0x00000000ff147431 */ /* 0x000fe200000001ff */
[----:B------:R-:W-:-:S05]  /*4ab0*/  @!P1 MOV R20, R16 ;  /* 0x0000001000149202 */ /* 0x000fca0000000f00 */
[----:B------:R1:W-:Y:S01]  /*4ac0*/  STL [R1+0x2c0], R20 ;  /* 0x0002c01401007387 */ /* 0x0003e20000100800 */
[----:B0-----:R-:W-:-:S03]  /*4ad0*/  CS2R R4, SRZ ;  /* 0x0000000000047805 */ /* 0x001fc6000001ff00 */
[----:B------:R0:W-:Y:S01]  /*4ae0*/  STL [R1+0x434], R25 ;  /* 0x0004341901007387 */ /* 0x0001e20000100800 */
[----:B-1----:R-:W-:Y:S01]  /*4af0*/  IMAD.MOV.U32 R20, RZ, RZ, RZ ;  /* 0x000000ffff147224 */ /* 0x002fe200078e00ff */
[----:B------:R-:W-:Y:S02]  /*4b00*/  @!P4 MOV R20, R18 ;  /* 0x000000120014c202 */ /* 0x000fe40000000f00 */
[----:B0-----:R-:W-:-:S03]  /*4b10*/  MOV R25, R21 ;  /* 0x0000001500197202 */ /* 0x001fc60000000f00 */
[----:B------:R2:W-:Y:S01]  /*4b20*/  STL [R1+0x2c4], R20 ;  /* 0x0002c41401007387 */ /* 0x0005e20000100800 */
[----:B------:R-:W-:Y:S02]  /*4b30*/  @!P0 MOV R21, R23 ;  /* 0x0000001700158202 */ /* 0x000fe40000000f00 */
[----:B--2---:R-:W-:-:S05]  /*4b40*/  @!P0 MOV R20, R2 ;  /* 0x0000000200148202 */ /* 0x004fca0000000f00 */
[----:B------:R0:W2:Y:S01]  /*4b50*/  @!P0 LDG.E.64 R4, desc[UR14][R20.64] ;  /* 0x0000000e14048981 */ /* 0x0000a2000c1e1b00 */
[----:B------:R-:W-:Y:S02]  /*4b60*/  HFMA2 R0, -RZ, RZ, 0, 0 ;  /* 0x00000000ff007431 */ /* 0x000fe400000001ff */
[----:B------:R-:W-:-:S05]  /*4b70*/  @!P5 IMAD.MOV.U32 R0, RZ, RZ, R7 ;  /* 0x000000ffff00d224 */ /* 0x000fca00078e0007 */
[----:B------:R1:W-:Y:S01]  /*4b80*/  STL [R1+0x24c], R0 ;  /* 0x00024c0001007387 */ /* 0x0003e20000100800 */
[----:B0-----:R-:W-:Y:S02]  /*4b90*/  CS2R R20, SRZ ;  /* 0x0000000000147805 */ /* 0x001fe4000001ff00 */
[----:B-1----:R-:W-:Y:S02]  /*4ba0*/  MOV R0, RZ ;  /* 0x000000ff00007202 */ /* 0x002fe40000000f00 */
[----:B------:R-:W-:Y:S02]  /*4bb0*/  @!P3 MOV R0, R13 ;  /* 0x0000000d0000b202 */ /* 0x000fe40000000f00 */
[----:B------:R-:W-:-:S13]  /*4bc0*/  LOP3.LUT P3, RZ, R3, 0x80000, RZ, 0xc0, !PT ;  /* 0x0008000003ff7812 */ /* 0x000fda000786c0ff */
[----:B------:R0:W3:Y:S02]  /*4bd0*/  @!P3 LDG.E.64 R20, desc[UR14][R28.64] ;  /* 0x0000000e1c14b981 */ /* 0x0000e4000c1e1b00 */
[----:B0-----:R-:W-:Y:S01]  /*4be0*/  MOV R28, R30 ;  /* 0x0000001e001c7202 */ /* 0x001fe20000000f00 */
[----:B------:R-:W-:Y:S02]  /*4bf0*/  IMAD.MOV.U32 R29, RZ, RZ, R31 ;  /* 0x000000ffff1d7224 */ /* 0x000fe400078e001f */
[----:B------:R-:W4:Y:S04]  /*4c00*/  LDL.LU.64 R30, [R1+0x450] ;  /* 0x00045000011e7983 */ /* 0x000f280000300a00 */
[----:B--2---:R0:W-:Y:S02]  /*4c10*/  STL.64 [R1+0x448], R4 ;  /* 0x0004480401007387 */ /* 0x0041e40000100a00 */
[----:B0-----:R-:W-:Y:S01]  /*4c20*/  IMAD.MOV.U32 R4, RZ, RZ, R32 ;  /* 0x000000ffff047224 */ /* 0x001fe200078e0020 */
[----:B------:R-:W-:-:S02]  /*4c30*/  MOV R5, R33 ;  /* 0x0000002100057202 */ /* 0x000fc40000000f00 */
[----:B------:R-:W2:Y:S04]  /*4c40*/  LDL.LU.64 R32, [R1+0x458] ;  /* 0x0004580001207983 */ /* 0x000ea80000300a00 */
[----:B------:R0:W-:Y:S02]  /*4c50*/  STL [R1+0x290], R0 ;  /* 0x0002900001007387 */ /* 0x0001e40000100800 */
[----:B0-----:R-:W-:Y:S01]  /*4c60*/  IMAD.MOV.U32 R0, RZ, RZ, RZ ;  /* 0x000000ffff007224 */ /* 0x001fe200078e00ff */
[----:B------:R-:W-:Y:S02]  /*4c70*/  @!P2 MOV R0, R15 ;  /* 0x0000000f0000a202 */ /* 0x000fe40000000f00 */
[----:B------:R-:W-:Y:S01]  /*4c80*/  LOP3.LUT P2, RZ, R3, 0x40000, RZ, 0xc0, !PT ;  /* 0x0004000003ff7812 */ /* 0x000fe2000784c0ff */
[----:B------:R0:W-:Y:S04]  /*4c90*/  STL.64 [R1+0x18], R6 ;  /* 0x0000180601007387 */ /* 0x0001e80000100a00 */
[----:B------:R1:W-:Y:S01]  /*4ca0*/  STL [R1+0x294], R0 ;  /* 0x0002940001007387 */ /* 0x0003e20000100800 */
[----:B0-----:R-:W-:Y:S01]  /*4cb0*/  CS2R R6, SRZ ;  /* 0x0000000000067805 */ /* 0x001fe2000001ff00 */
[----:B-1----:R-:W-:Y:S01]  /*4cc0*/  IMAD.MOV.U32 R0, RZ, RZ, RZ ;  /* 0x000000ffff007224 */ /* 0x002fe200078e00ff */
[----:B------:R-:W-:-:S02]  /*4cd0*/  @!P1 MOV R0, R17 ;  /* 0x0000001100009202 */ /* 0x000fc40000000f00 */
[----:B------:R-:W-:-:S03]  /*4ce0*/  LOP3.LUT P1, RZ, R3, 0x20000, RZ, 0xc0, !PT ;  /* 0x0002000003ff7812 */ /* 0x000fc6000782c0ff */
[----:B----4-:R0:W4:Y:S04]  /*4cf0*/  @!P2 LDG.E.64 R6, desc[UR14][R30.64] ;  /* 0x0000000e1e06a981 */ /* 0x010128000c1e1b00 */
[----:B------:R1:W-:Y:S02]  /*4d00*/  STL.64 [R1+0x20], R12 ;  /* 0x0000200c01007387 */ /* 0x0003e40000100a00 */
[----:B-1----:R-:W-:-:S06]  /*4d10*/  CS2R R12, SRZ ;  /* 0x00000000000c7805 */ /* 0x002fcc000001ff00 */
[----:B--2---:R1:W2:Y:S04]  /*4d20*/  @!P1 LDG.E.64 R12, desc[UR14][R32.64] ;  /* 0x0000000e200c9981 */ /* 0x0042a8000c1e1b00 */
[----:B------:R3:W-:Y:S01]  /*4d30*/  STL [R1+0x2a4], R0 ;  /* 0x0002a40001007387 */ /* 0x0007e20000100800 */
[----:B------:R-:W-:Y:S02]  /*4d40*/  HFMA2 R2, -RZ, RZ, 0, 0 ;  /* 0x00000000ff027431 */ /* 0x000fe400000001ff */
[----:B---3--:R-:W-:Y:S02]  /*4d50*/  HFMA2 R0, -RZ, RZ, 0, 0 ;  /* 0x00000000ff007431 */ /* 0x008fe400000001ff */
[----:B------:R-:W-:Y:S01]  /*4d60*/  @!P4 IMAD.MOV.U32 R0, RZ, RZ, R19 ;  /* 0x000000ffff00c224 */ /* 0x000fe200078e0013 */
[----:B------:R-:W-:Y:S01]  /*4d70*/  LOP3.LUT P4, RZ, R3, 0x10000, RZ, 0xc0, !PT ;  /* 0x0001000003ff7812 */ /* 0x000fe2000788c0ff */
[----:B------:R-:W-:-:S03]  /*4d80*/  @!P3 IMAD.MOV.U32 R2, RZ, RZ, R20 ;  /* 0x000000ffff02b224 */ /* 0x000fc600078e0014 */
[----:B------:R3:W-:Y:S01]  /*4d90*/  STL [R1+0x2ac], R0 ;  /* 0x0002ac0001007387 */ /* 0x0007e20000100800 */
[----:B0-----:R-:W-:Y:S01]  /*4da0*/  MOV R30, R28 ;  /* 0x0000001c001e7202 */ /* 0x001fe20000000f00 */
[----:B------:R-:W-:Y:S02]  /*4db0*/  IMAD.MOV.U32 R31, RZ, RZ, R29 ;  /* 0x000000ffff1f7224 */ /* 0x000fe400078e001d */
[----:B------:R0:W-:Y:S01]  /*4dc0*/  STL [R1+0x2e0], R2 ;  /* 0x0002e00201007387 */ /* 0x0001e20000100800 */
[----:B---3--:R-:W-:Y:S02]  /*4dd0*/  MOV R0, RZ ;  /* 0x000000ff00007202 */ /* 0x008fe40000000f00 */
[----:B------:R-:W-:Y:S02]  /*4de0*/  @!P3 MOV R0, R21 ;  /* 0x000000150000b202 */ /* 0x000fe40000000f00 */
[----:B------:R-:W-:Y:S01]  /*4df0*/  LOP3.LUT P3, RZ, R3, 0x8000, RZ, 0xc0, !PT ;  /* 0x0000800003ff7812 */ /* 0x000fe2000786c0ff */
[----:B0-----:R-:W-:Y:S01]  /*4e00*/  HFMA2 R2, -RZ, RZ, 0, 0 ;  /* 0x00000000ff027431 */ /* 0x001fe200000001ff */
[----:B------:R0:W-:Y:S01]  /*4e10*/  STL.64 [R1+0x28], R14 ;  /* 0x0000280e01007387 */ /* 0x0001e20000100a00 */
[----:B------:R-:W-:-:S03]  /*4e20*/  CS2R R28, SRZ ;  /* 0x00000000001c7805 */ /* 0x000fc6000001ff00 */
[----:B------:R3:W-:Y:S01]  /*4e30*/  STL [R1+0x2bc], R0 ;  /* 0x0002bc0001007387 */ /* 0x0007e20000100800 */
[----:B----4-:R-:W-:-:S06]  /*4e40*/  @!P2 MOV R2, R6 ;  /* 0x000000060002a202 */ /* 0x010fcc0000000f00 */
[----:B------:R-:W4:Y:S01]  /*4e50*/  @!P3 LDG.E.64 R28, desc[UR14][R36.64] ;  /* 0x0000000e241cb981 */ /* 0x000f22000c1e1b00 */
[----:B0-----:R-:W-:Y:S01]  /*4e60*/  CS2R R14, SRZ ;  /* 0x00000000000e7805 */ /* 0x001fe2000001ff00 */
[----:B---3--:R-:W-:Y:S01]  /*4e70*/  IMAD.MOV.U32 R0, RZ, RZ, RZ ;  /* 0x000000ffff007224 */ /* 0x008fe200078e00ff */
[----:B------:R-:W-:Y:S02]  /*4e80*/  @!P2 MOV R0, R7 ;  /* 0x000000070000a202 */ /* 0x000fe40000000f00 */
[----:B------:R-:W-:Y:S02]  /*4e90*/  LOP3.LUT P2, RZ, R3, 0x4000, RZ, 0xc0, !PT ;  /* 0x0000400003ff7812 */ /* 0x000fe4000784c0ff */
[----:B------:R-:W3:Y:S04]  /*4ea0*/  @!P4 LDG.E.64 R14, desc[UR14][R34.64] ;  /* 0x0000000e220ec981 */ /* 0x000ee8000c1e1b00 */
[----:B------:R0:W-:Y:S01]  /*4eb0*/  STL.64 [R1+0x38], R18 ;  /* 0x0000381201007387 */ /* 0x0001e20000100a00 */
[----:B-1----:R-:W-:-:S03]  /*4ec0*/  CS2R R32, SRZ ;  /* 0x0000000000207805 */ /* 0x002fc6000001ff00 */
[----:B------:R1:W-:Y:S01]  /*4ed0*/  STL [R1+0x248], R0 ;  /* 0x0002480001007387 */ /* 0x0003e20000100800 */
[----:B0-----:R-:W-:Y:S01]  /*4ee0*/  CS2R R18, SRZ ;  /* 0x0000000000127805 */ /* 0x001fe2000001ff00 */
[----:B-1----:R-:W-:-:S05]  /*4ef0*/  IMAD.MOV.U32 R0, RZ, RZ, RZ ;  /* 0x000000ffff007224 */ /* 0x002fca00078e00ff */
[----:B------:R0:W3:Y:S04]  /*4f00*/  @!P2 LDG.E.64 R18, desc[UR14][R38.64] ;  /* 0x0000000e2612a981 */ /* 0x0000e8000c1e1b00 */
[----:B------:R1:W-:Y:S02]  /*4f10*/  STL.64 [R1+0x40], R20 ;  /* 0x0000401401007387 */ /* 0x0003e40000100a00 */
[----:B-1----:R-:W-:Y:S02]  /*4f20*/  CS2R R20, SRZ ;  /* 0x0000000000147805 */ /* 0x002fe4000001ff00 */
[----:B0-----:R-:W-:Y:S02]  /*4f30*/  MOV R38, R4 ;  /* 0x0000000400267202 */ /* 0x001fe40000000f00 */
[----:B------:R-:W-:-:S02]  /*4f40*/  MOV R39, R5 ;  /* 0x0000000500277202 */ /* 0x000fc40000000f00 */
[----:B------:R-:W3:Y:S01]  /*4f50*/  LDL.LU.64 R4, [R1+0x3b8] ;  /* 0x0003b80001047983 */ /* 0x000ee20000300a00 */
[----:B--2---:R-:W-:Y:S02]  /*4f60*/  @!P1 MOV R0, R12 ;  /* 0x0000000c00009202 */ /* 0x004fe40000000f00 */
[----:B------:R-:W-:Y:S02]  /*4f70*/  @!P1 MOV R33, R13 ;  /* 0x0000000d00219202 */ /* 0x000fe40000000f00 */
[----:B------:R-:W-:-:S13]  /*4f80*/  LOP3.LUT P1, RZ, R3, 0x2000, RZ, 0xc0, !PT ;  /* 0x0000200003ff7812 */ /* 0x000fda000782c0ff */
[----:B------:R-:W2:Y:S04]  /*4f90*/  @!P1 LDG.E.64 R20, desc[UR14][R40.64] ;  /* 0x0000000e28149981 */ /* 0x000ea8000c1e1b00 */
[----:B------:R0:W-:Y:S01]  /*4fa0*/  STL [R1+0x308], R0 ;  /* 0x0003080001007387 */ /* 0x0001e20000100800 */
[----:B------:R-:W-:Y:S02]  /*4fb0*/  CS2R R36, SRZ ;  /* 0x0000000000247805 */ /* 0x000fe4000001ff00 */
[----:B------:R-:W-:Y:S01]  /*4fc0*/  CS2R R34, SRZ ;  /* 0x0000000000227805 */ /* 0x000fe2000001ff00 */
[----:B0-----:R-:W-:Y:S01]  /*4fd0*/  HFMA2 R0, -RZ, RZ, 0, 0 ;  /* 0x00000000ff007431 */ /* 0x001fe200000001ff */
[----:B------:R0:W-:Y:S02]  /*4fe0*/  STL.64 [R1+0x50], R12 ;  /* 0x0000500c01007387 */ /* 0x0001e40000100a00 */
[----:B0-----:R-:W-:-:S02]  /*4ff0*/  CS2R R12, SRZ ;  /* 0x00000000000c7805 */ /* 0x001fc4000001ff00 */
[----:B----4-:R-:W-:Y:S01]  /*5000*/  @!P3 MOV R36, R28 ;  /* 0x0000001c0024b202 */ /* 0x010fe20000000f00 */
[----:B------:R-:W-:Y:S01]  /*5010*/  @!P3 IMAD.MOV.U32 R34, RZ, RZ, R29 ;  /* 0x000000ffff22b224 */ /* 0x000fe200078e001d */
[----:B------:R-:W-:Y:S01]  /*5020*/  LOP3.LUT P3, RZ, R3, 0x800, RZ, 0xc0, !PT ;  /* 0x0000080003ff7812 */ /* 0x000fe2000786c0ff */
[----:B---3--:R-:W-:-:S05]  /*5030*/  @!P4 IMAD.MOV.U32 R0, RZ, RZ, R14 ;  /* 0x000000ffff00c224 */ /* 0x008fca00078e000e */
[----:B------:R0:W-:Y:S07]  /*5040*/  STL [R1+0x30c], R0 ;  /* 0x00030c0001007387 */ /* 0x0001ee0000100800 */
[----:B------:R1:W3:Y:S01]  /*5050*/  @!P3 LDG.E.64 R12, desc[UR14][R26.64] ;  /* 0x0000000e1a0cb981 */ /* 0x0002e2000c1e1b00 */
[----:B0-----:R-:W-:Y:S01]  /*5060*/  HFMA2 R0, -RZ, RZ, 0, 0 ;  /* 0x00000000ff007431 */ /* 0x001fe200000001ff */
[----:B------:R-:W-:Y:S01]  /*5070*/  @!P2 MOV R0, R18 ;  /* 0x000000120000a202 */ /* 0x000fe20000000f00 */
[----:B------:R-:W-:Y:S01]  /*5080*/  @!P2 IMAD.MOV.U32 R35, RZ, RZ, R19 ;  /* 0x000000ffff23a224 */ /* 0x000fe200078e0013 */
[----:B------:R-:W-:Y:S01]  /*5090*/  LOP3.LUT P2, RZ, R3, 0x400, RZ, 0xc0, !PT ;  /* 0x0000040003ff7812 */ /* 0x000fe2000784c0ff */
[----:B------:R0:W-:Y:S01]  /*50a0*/  STL.64 [R1+0x58], R14 ;  /* 0x0000580e01007387 */ /* 0x0001e20000100a00 */
[----:B------:R-:W-:-:S03]  /*50b0*/  @!P4 MOV R32, R15 ;  /* 0x0000000f0020c202 */ /* 0x000fc60000000f00 */
[----:B------:R4:W-:Y:S01]  /*50c0*/  STL [R1+0x3c4], R0 ;  /* 0x0003c40001007387 */ /* 0x0009e20000100800 */
[----:B------:R-:W-:Y:S02]  /*50d0*/  LOP3.LUT P4, RZ, R3, 0x1000, RZ, 0xc0, !PT ;  /* 0x0000100003ff7812 */ /* 0x000fe4000788c0ff */
[----:B------:R-:W-:Y:S02]  /*50e0*/  MOV R23, RZ ;  /* 0x000000ff00177202 */ /* 0x000fe40000000f00 */
[----:B0-----:R-:W-:Y:S01]  /*50f0*/  CS2R R14, SRZ ;  /* 0x00000000000e7805 */ /* 0x001fe2000001ff00 */
[----:B----4-:R-:W-:Y:S01]  /*5100*/  HFMA2 R0, -RZ, RZ, 0, 0 ;  /* 0x00000000ff007431 */ /* 0x010fe200000001ff */
[----:B------:R0:W-:Y:S04]  /*5110*/  STL.64 [R1+0x48], R6 ;  /* 0x0000480601007387 */ /* 0x0001e80000100a00 */
[----:B------:R-:W4:Y:S01]  /*5120*/  @!P2 LDG.E.64 R14, desc[UR14][R38.64] ;  /* 0x0000000e260ea981 */ /* 0x000f22000c1e1b00 */
[----:B-1----:R-:W-:-:S02]  /*5130*/  CS2R R26, SRZ ;  /* 0x00000000001a7805 */ /* 0x002fc4000001ff00 */
[----:B0-----:R-:W-:Y:S01]  /*5140*/  CS2R R6, SRZ ;  /* 0x0000000000067805 */ /* 0x001fe2000001ff00 */
[----:B------:R0:W-:Y:S01]  /*5150*/  STL [R1+0x2e4], R2 ;  /* 0x0002e40201007387 */ /* 0x0001e20000100800 */
[----:B------:R-:W-:-:S03]  /*5160*/  CS2R R40, SRZ ;  /* 0x0000000000287805 */ /* 0x000fc6000001ff00 */
[----:B------:R1:W-:Y:S04]  /*5170*/  STL.64 [R1+0x30], R16 ;  /* 0x0000301001007387 */ /* 0x0003e80000100a00 */
[----:B------:R-:W4:Y:S01]  /*5180*/  @!P4 LDG.E.64 R6, desc[UR14][R42.64] ;  /* 0x0000000e2a06c981 */ /* 0x000f22000c1e1b00 */
[----:B--2---:R-:W-:Y:S02]  /*5190*/  @!P1 IMAD.MOV.U32 R0, RZ, RZ, R20 ;  /* 0x000000ffff009224 */ /* 0x004fe400078e0014 */
[----:B------:R-:W-:Y:S01]  /*51a0*/  @!P1 IMAD.MOV.U32 R23, RZ, RZ, R21 ;  /* 0x000000ffff179224 */ /* 0x000fe200078e0015 */
[----:B------:R-:W-:Y:S01]  /*51b0*/  LOP3.LUT P1, RZ, R3, 0x200, RZ, 0xc0, !PT ;  /* 0x0000020003ff7812 */ /* 0x000fe2000782c0ff */
[----:B0-----:R-:W-:Y:S01]  /*51c0*/  HFMA2 R2, -RZ, RZ, 0, 0 ;  /* 0x00000000ff027431 */ /* 0x001fe200000001ff */
[----:B------:R-:W2:Y:S04]  /*51d0*/  LDL.LU.64 R42, [R1+0x3b0] ;  /* 0x0003b000012a7983 */ /* 0x000ea80000300a00 */
[----:B------:R-:W2:Y:S07]  /*51e0*/  LDL.LU.64 R38, [R1+0x3a8] ;  /* 0x0003a80001267983 */ /* 0x000eae0000300a00 */
[----:B------:R-:W2:Y:S04]  /*51f0*/  @!P1 LDG.E.64 R26, desc[UR14][R4.64] ;  /* 0x0000000e041a9981 */ /* 0x000ea8000c1e1b00 */
[----:B------:R-:W2:Y:S04]  /*5200*/  LDL.LU.64 R4, [R1+0x3a0] ;  /* 0x0003a00001047983 */ /* 0x000ea80000300a00 */
[----:B------:R0:W-:Y:S01]  /*5210*/  STL [R1+0x3c8], R0 ;  /* 0x0003c80001007387 */ /* 0x0001e20000100800 */
[----:B-1----:R-:W-:Y:S01]  /*5220*/  CS2R R16, SRZ ;  /* 0x0000000000107805 */ /* 0x002fe2000001ff00 */
[----:B---3--:R-:W-:-:S05]  /*5230*/  @!P3 IMAD.MOV.U32 R2, RZ, RZ, R12 ;  /* 0x000000ffff02b224 */ /* 0x008fca00078e000c */
[----:B------:R1:W-:Y:S01]  /*5240*/  STL [R1+0x3d0], R2 ;  /* 0x0003d00201007387 */ /* 0x0003e20000100800 */
[----:B0-----:R-:W-:Y:S02]  /*5250*/  HFMA2 R0, -RZ, RZ, 0, 0 ;  /* 0x00000000ff007431 */ /* 0x001fe400000001ff */
[----:B-1----:R-:W-:Y:S02]  /*5260*/  HFMA2 R2, -RZ, RZ, 0, 0 ;  /* 0x00000000ff027431 */ /* 0x002fe400000001ff */
[----:B----4-:R-:W-:Y:S01]  /*5270*/  @!P2 IMAD.MOV.U32 R2, RZ, RZ, R14 ;  /* 0x000000ffff02a224 */ /* 0x010fe200078e000e */
[----:B------:R-:W-:Y:S02]  /*5280*/  @!P2 MOV R40, R15 ;  /* 0x0000000f0028a202 */ /* 0x000fe40000000f00 */
[----:B------:R-:W-:Y:S02]  /*5290*/  LOP3.LUT P2, RZ, R3, 0x40, RZ, 0xc0, !PT ;  /* 0x0000004003ff7812 */ /* 0x000fe4000784c0ff */
[----:B------:R-:W-:Y:S01]  /*52a0*/  @!P4 MOV R0, R6 ;  /* 0x000000060000c202 */ /* 0x000fe20000000f00 */
[----:B------:R-:W-:Y:S01]  /*52b0*/  @!P4 IMAD.MOV.U32 R16, RZ, RZ, R7 ;  /* 0x000000ffff10c224 */ /* 0x000fe200078e0007 */
[----:B------:R0:W-:Y:S02]  /*52c0*/  STL.64 [R1+0x78], R6 ;  /* 0x0000780601007387 */ /* 0x0001e40000100a00 */
[----:B0-----:R-:W-:-:S07]  /*52d0*/  CS2R R6, SRZ ;  /* 0x0000000000067805 */ /* 0x001fce000001ff00 */
[----:B--2---:R0:W2:Y:S01]  /*52e0*/  @!P2 LDG.E.64 R6, desc[UR14][R4.64] ;  /* 0x0000000e0406a981 */ /* 0x0040a2000c1e1b00 */
[----:B------:R-:W-:-:S03]  /*52f0*/  LOP3.LUT P4, RZ, R3, 0x100, RZ, 0xc0, !PT ;  /* 0x0000010003ff7812 */ /* 0x000fc6000788c0ff */
[----:B------:R1:W-:Y:S04]  /*5300*/  STL.64 [R1+0x68], R18 ;  /* 0x0000681201007387 */ /* 0x0003e80000100a00 */
[----:B------:R3:W-:Y:S01]  /*5310*/  STL [R1+0x3cc], R0 ;  /* 0x0003cc0001007387 */ /* 0x0007e20000100800 */
[----:B-1----:R-:W-:Y:S02]  /*5320*/  CS2R R18, SRZ ;  /* 0x0000000000127805 */ /* 0x002fe4000001ff00 */
[----:B---3--:R-:W-:Y:S02]  /*5330*/  MOV R0, RZ ;  /* 0x000000ff00007202 */ /* 0x008fe40000000f00 */
[----:B------:R-:W-:Y:S02]  /*5340*/  @!P3 MOV R0, R13 ;  /* 0x0000000d0000b202 */ /* 0x000fe40000000f00 */
[----:B------:R-:W-:Y:S01]  /*5350*/  LOP3.LUT P3, RZ, R3, 0x80, RZ, 0xc0, !PT ;  /* 0x0000008003ff7812 */ /* 0x000fe2000786c0ff */
[----:B------:R1:W3:Y:S04]  /*5360*/  @!P4 LDG.E.64 R18, desc[UR14][R42.64] ;  /* 0x0000000e2a12c981 */ /* 0x0002e8000c1e1b00 */
[----:B------:R4:W-:Y:S01]  /*5370*/  STL.64 [R1+0x70], R20 ;  /* 0x0000701401007387 */ /* 0x0009e20000100a00 */
[----:B0-----:R-:W-:Y:S01]  /*5380*/  HFMA2 R4, -RZ, RZ, 0, 0 ;  /* 0x00000000ff047431 */ /* 0x001fe200000001ff */
[----:B----4-:R-:W-:-:S06]  /*5390*/  CS2R R20, SRZ ;  /* 0x0000000000147805 */ /* 0x010fcc000001ff00 */
[----:B------:R-:W4:Y:S04]  /*53a0*/  @!P3 LDG.E.64 R20, desc[UR14][R38.64] ;  /* 0x0000000e2614b981 */ /* 0x000f28000c1e1b00 */
[----:B------:R0:W-:Y:S04]  /*53b0*/  STL [R1+0x3c0], R2 ;  /* 0x0003c00201007387 */ /* 0x0001e80000100800 */
[----:B------:R0:W-:Y:S01]  /*53c0*/  STL.64 [R1+0x60], R28 ;  /* 0x0000601c01007387 */ /* 0x0001e20000100a00 */
[----:B-1----:R-:W-:Y:S02]  /*53d0*/  CS2R R42, SRZ ;  /* 0x00000000002a7805 */ /* 0x002fe4000001ff00 */
[----:B------:R-:W-:Y:S01]  /*53e0*/  @!P1 MOV R41, R27 ;  /* 0x0000001b00299202 */ /* 0x000fe20000000f00 */
[----:B------:R-:W4:Y:S01]  /*53f0*/  LDL.LU.64 R38, [R1+0x390] ;  /* 0x0003900001267983 */ /* 0x000f220000300a00 */
[----:B--2---:R-:W-:Y:S01]  /*5400*/  @!P2 MOV R4, R6 ;  /* 0x000000060004a202 */ /* 0x004fe20000000f00 */
[----:B0-----:R-:W-:-:S02]  /*5410*/  HFMA2 R2, -RZ, RZ, 0, 0 ;  /* 0x00000000ff027431 */ /* 0x001fc400000001ff */
[----:B------:R-:W2:Y:S04]  /*5420*/  LDL.LU.64 R28, [R1+0x398] ;  /* 0x00039800011c7983 */ /* 0x000ea80000300a00 */
[----:B------:R0:W-:Y:S04]  /*5430*/  STL [R1+0x3a4], R4 ;  /* 0x0003a40401007387 */ /* 0x0001e80000100800 */
[----:B0-----:R-:W2:Y:S01]  /*5440*/  LDL.LU.64 R4, [R1+0x388] ;  /* 0x0003880001047983 */ /* 0x001ea20000300a00 */
[----:B------:R-:W-:-:S05]  /*5450*/  @!P1 IMAD.MOV.U32 R2, RZ, RZ, R26 ;  /* 0x000000ffff029224 */ /* 0x000fca00078e001a */
[----:B------:R0:W-:Y:S02]  /*5460*/  STL [R1+0x3b8], R2 ;  /* 0x0003b80201007387 */ /* 0x0001e40000100800 */
[----:B0-----:R-:W-:Y:S02]  /*5470*/  HFMA2 R2, -RZ, RZ, 0, 0 ;  /* 0x00000000ff027431 */ /* 0x001fe400000001ff */
[----:B---3--:R-:W-:-:S05]  /*5480*/  @!P4 IMAD.MOV.U32 R2, RZ, RZ, R18 ;  /* 0x000000ffff02c224 */ /* 0x008fca00078e0012 */
[----:B------:R0:W-:Y:S01]  /*5490*/  STL [R1+0x3b0], R2 ;  /* 0x0003b00201007387 */ /* 0x0001e20000100800 */
[----:B----4-:R-:W-:Y:S01]  /*54a0*/  @!P3 MOV R42, R21 ;  /* 0x00000015002ab202 */ /* 0x010fe20000000f00 */
[----:B0-----:R-:W-:Y:S02]  /*54b0*/  HFMA2 R2, -RZ, RZ, 0, 0 ;  /* 0x00000000ff027431 */ /* 0x001fe400000001ff */
[----:B------:R-:W-:Y:S01]  /*54c0*/  @!P3 IMAD.MOV.U32 R2, RZ, RZ, R20 ;  /* 0x000000ffff02b224 */ /* 0x000fe200078e0014 */
[----:B------:R-:W-:Y:S01]  /*54d0*/  LOP3.LUT P3, RZ, R3, 0x8, RZ, 0xc0, !PT ;  /* 0x0000000803ff7812 */ /* 0x000fe2000786c0ff */
[----:B------:R0:W-:Y:S02]  /*54e0*/  STL.64 [R1+0x90], R26 ;  /* 0x0000901a01007387 */ /* 0x0001e40000100a00 */
[----:B0-----:R-:W-:-:S10]  /*54f0*/  CS2R R26, SRZ ;  /* 0x00000000001a7805 */ /* 0x001fd4000001ff00 */
[----:B--2---:R0:W2:Y:S01]  /*5500*/  @!P3 LDG.E.64 R26, desc[UR14][R4.64] ;  /* 0x0000000e041ab981 */ /* 0x0040a2000c1e1b00 */
[----:B------:R-:W-:-:S03]  /*5510*/  LOP3.LUT P1, RZ, R3, 0x20, RZ, 0xc0, !PT ;  /* 0x0000002003ff7812 */ /* 0x000fc6000782c0ff */
[----:B------:R1:W-:Y:S01]  /*5520*/  STL.64 [R1+0x80], R12 ;  /* 0x0000800c01007387 */ /* 0x0003e20000100a00 */
[----:B------:R-:W-:Y:S02]  /*5530*/  @!P4 MOV R43, R19 ;  /* 0x00000013002bc202 */ /* 0x000fe40000000f00 */
[----:B------:R-:W-:Y:S02]  /*5540*/  LOP3.LUT P4, RZ, R3, 0x10, RZ, 0xc0, !PT ;  /* 0x0000001003ff7812 */ /* 0x000fe4000788c0ff */
[----:B-1----:R-:W-:Y:S01]  /*5550*/  CS2R R12, SRZ ;  /* 0x00000000000c7805 */ /* 0x002fe2000001ff00 */
[----:B------:R1:W-:Y:S05]  /*5560*/  STL.64 [R1+0x88], R14 ;  /* 0x0000880e01007387 */ /* 0x0003ea0000100a00 */
[----:B------:R-:W3:Y:S01]  /*5570*/  @!P1 LDG.E.64 R12, desc[UR14][R28.64] ;  /* 0x0000000e1c0c9981 */ /* 0x000ee2000c1e1b00 */
[----:B-1----:R-:W-:Y:S01]  /*5580*/  CS2R R14, SRZ ;  /* 0x00000000000e7805 */ /* 0x002fe2000001ff00 */
[----:B0-----:R-:W-:-:S02]  /*5590*/  HFMA2 R4, -RZ, RZ, 0, 0 ;  /* 0x00000000ff047431 */ /* 0x001fc400000001ff */
[----:B------:R-:W-:Y:S04]  /*55a0*/  STL [R1+0x3a8], R2 ;  /* 0x0003a80201007387 */ /* 0x000fe80000100800 */
[----:B------:R-:W4:Y:S04]  /*55b0*/  @!P4 LDG.E.64 R14, desc[UR14][R38.64] ;  /* 0x0000000e260ec981 */ /* 0x000f28000c1e1b00 */
[----:B------:R-:W4:Y:S01]  /*55c0*/  LDL.LU.64 R28, [R1+0x380] ;  /* 0x00038000011c7983 */ /* 0x000f220000300a00 */
[----:B--2---:R-:W-:-:S03]  /*55d0*/  @!P3 IMAD.MOV.U32 R4, RZ, RZ, R26 ;  /* 0x000000ffff04b224 */ /* 0x004fc600078e001a */
[----:B------:R-:W2:Y:S04]  /*55e0*/  LDL.LU.64 R38, [R1+0x378] ;  /* 0x0003780001267983 */ /* 0x000ea80000300a00 */
[----:B------:R0:W-:Y:S04]  /*55f0*/  STL [R1+0x38c], R4 ;  /* 0x00038c0401007387 */ /* 0x0001e80000100800 */
[----:B0-----:R-:W2:Y:S01]  /*5600*/  LDL.LU.64 R4, [R1+0x370] ;  /* 0x0003700001047983 */ /* 0x001ea20000300a00 */
[----:B------:R-:W-:Y:S01]  /*5610*/  IMAD.MOV.U32 R2, RZ, RZ, RZ ;  /* 0x000000ffff027224 */ /* 0x000fe200078e00ff */
[----:B------:R-:W-:-:S05]  /*5620*/  @!P2 MOV R2, R7 ;  /* 0x000000070002a202 */ /* 0x000fca0000000f00 */
[----:B------:R0:W-:Y:S01]  /*5630*/  STL [R1+0x3a0], R2 ;  /* 0x0003a00201007387 */ /* 0x0001e20000100800 */
[----:B---3--:R-:W-:Y:S01]  /*5640*/  @!P1 MOV R17, R12 ;  /* 0x0000000c00119202 */ /* 0x008fe20000000f00 */
[----:B0-----:R-:W-:Y:S01]  /*5650*/  IMAD.MOV.U32 R2, RZ, RZ, RZ ;  /* 0x000000ffff027224 */ /* 0x001fe200078e00ff */
[----:B------:R-:W-:-:S05]  /*5660*/  @!P1 MOV R2, R13 ;  /* 0x0000000d00029202 */ /* 0x000fca0000000f00 */
[----:B------:R0:W-:Y:S04]  /*5670*/  STL [R1+0x398], R2 ;  /* 0x0003980201007387 */ /* 0x0001e80000100800 */
[----:B------:R1:W-:Y:S01]  /*5680*/  STL [R1+0x39c], R17 ;  /* 0x00039c1101007387 */ /* 0x0003e20000100800 */
[----:B0-----:R-:W-:Y:S02]  /*5690*/  HFMA2 R2, -RZ, RZ, 0, 0 ;  /* 0x00000000ff027431 */ /* 0x001fe400000001ff */
[----:B-1----:R-:W-:Y:S01]  /*56a0*/  IMAD.MOV.U32 R17, RZ, RZ, RZ ;  /* 0x000000ffff117224 */ /* 0x002fe200078e00ff */
[----:B----4-:R-:W-:Y:S01]  /*56b0*/  @!P4 MOV R17, R14 ;  /* 0x0000000e0011c202 */ /* 0x010fe20000000f00 */
[----:B------:R-:W-:Y:S01]  /*56c0*/  @!P4 IMAD.MOV.U32 R2, RZ, RZ, R15 ;  /* 0x000000ffff02c224 */ /* 0x000fe200078e000f */
[----:B------:R-:W-:Y:S01]  /*56d0*/  LOP3.LUT P4, RZ, R3, 0x1, RZ, 0xc0, !PT ;  /* 0x0000000103ff7812 */ /* 0x000fe2000788c0ff */
[----:B------:R0:W-:Y:S02]  /*56e0*/  STL.64 [R1+0xa8], R6 ;  /* 0x0000a80601007387 */ /* 0x0001e40000100a00 */
[----:B0-----:R-:W-:-:S10]  /*56f0*/  CS2R R6, SRZ ;  /* 0x0000000000067805 */ /* 0x001fd4000001ff00 */
[----:B--2---:R0:W2:Y:S01]  /*5700*/  @!P4 LDG.E.64 R6, desc[UR14][R4.64] ;  /* 0x0000000e0406c981 */ /* 0x0040a2000c1e1b00 */
[----:B------:R-:W-:-:S03]  /*5710*/  LOP3.LUT P2, RZ, R3, 0x4, RZ, 0xc0, !PT ;  /* 0x0000000403ff7812 */ /* 0x000fc6000784c0ff */
[----:B------:R1:W-:Y:S01]  /*5720*/  STL.64 [R1+0x98], R18 ;  /* 0x0000981201007387 */ /* 0x0003e20000100a00 */
[----:B------:R-:W-:Y:S02]  /*5730*/  LOP3.LUT P1, RZ, R3, 0x2, RZ, 0xc0, !PT ;  /* 0x0000000203ff7812 */ /* 0x000fe4000782c0ff */
[----:B-1----:R-:W-:Y:S01]  /*5740*/  CS2R R18, SRZ ;  /* 0x0000000000127805 */ /* 0x002fe2000001ff00 */
[----:B------:R1:W-:Y:S06]  /*5750*/  STL.64 [R1+0xa0], R20 ;  /* 0x0000a01401007387 */ /* 0x0003ec0000100a00 */
[----:B------:R-:W3:Y:S01]  /*5760*/  @!P2 LDG.E.64 R18, desc[UR14][R28.64] ;  /* 0x0000000e1c12a981 */ /* 0x000ee2000c1e1b00 */
[----:B-1----:R-:W-:Y:S01]  /*5770*/  CS2R R20, SRZ ;  /* 0x0000000000147805 */ /* 0x002fe2000001ff00 */
[----:B0-----:R-:W-:-:S02]  /*5780*/  HFMA2 R4, -RZ, RZ, 0, 0 ;  /* 0x00000000ff047431 */ /* 0x001fc400000001ff */
[----:B------:R0:W-:Y:S04]  /*5790*/  STL [R1+0x390], R2 ;  /* 0x0003900201007387 */ /* 0x0001e80000100800 */
[----:B------:R-:W4:Y:S04]  /*57a0*/  @!P1 LDG.E.64 R20, desc[UR14][R38.64] ;  /* 0x0000000e26149981 */ /* 0x000f28000c1e1b00 */
[----:B------:R-:W-:Y:S04]  /*57b0*/  STL [R1+0x394], R17 ;  /* 0x0003941101007387 */ /* 0x000fe80000100800 */
[----:B------:R-:W4:Y:S01]  /*57c0*/  LDL.LU.64 R28, [R1+0x368] ;  /* 0x00036800011c7983 */ /* 0x000f220000300a00 */
[----:B--2---:R-:W-:Y:S01]  /*57d0*/  @!P4 IMAD.MOV.U32 R4, RZ, RZ, R6 ;  /* 0x000000ffff04c224 */ /* 0x004fe200078e0006 */
[----:B0-----:R-:W-:-:S02]  /*57e0*/  MOV R2, RZ ;  /* 0x000000ff00027202 */ /* 0x001fc40000000f00 */
[----:B------:R-:W2:Y:S04]  /*57f0*/  LDL.LU.64 R38, [R1+0x360] ;  /* 0x0003600001267983 */ /* 0x000ea80000300a00 */
[----:B------:R0:W-:Y:S04]  /*5800*/  STL [R1+0x374], R4 ;  /* 0x0003740401007387 */ /* 0x0001e80000100800 */
[----:B0-----:R-:W2:Y:S01]  /*5810*/  LDL.LU.64 R4, [R1+0x358] ;  /* 0x0003580001047983 */ /* 0x001ea20000300a00 */
[----:B------:R-:W-:Y:S01]  /*5820*/  @!P3 MOV R2, R27 ;  /* 0x0000001b0002b202 */ /* 0x000fe20000000f00 */
[----:B------:R-:W-:-:S04]  /*5830*/  HFMA2 R17, -RZ, RZ, 0, 0 ;  /* 0x00000000ff117431 */ /* 0x000fc800000001ff */
        /* <DEDUP_REMOVED lines=154> */
[----:B------:R-:W4:Y:S04]  /*61e0*/  LDL.LU.64 R28, [R1+0x2e8] ;  /* 0x0002e800011c7983 */ /* 0x000f280000300a00 */
[----:B------:R-:W4:Y:S04]  /*61f0*/  @!P2 LDG.E.64 R14, desc[UR14][R38.64] ;  /* 0x0000000e260ea981 */ /* 0x000f28000c1e1b00 */
[----:B------:R-:W-:Y:S04]  /*6200*/  STL [R1+0x318], R2 ;  /* 0x0003180201007387 */ /* 0x000fe80000100800 */
[----:B------:R-:W-:Y:S04]  /*6210*/  STL [R1+0x31c], R17 ;  /* 0x00031c1101007387 */ /* 0x000fe80000100800 */
[----:B------:R-:W4:Y:S01]  /*6220*/  LDL.LU.64 R38, [R1+0x2d8] ;  /* 0x0002d80001267983 */ /* 0x000f220000300a00 */
[----:B--2---:R-:W-:-:S05]  /*6230*/  @!P1 IMAD.MOV.U32 R4, RZ, RZ, R26 ;  /* 0x000000ffff049224 */ /* 0x004fca00078e001a */
[----:B------:R0:W-:Y:S04]  /*6240*/  STL [R1+0x2f4], R4 ;  /* 0x0002f40401007387 */ /* 0x0001e80000100800 */
[----:B0-----:R-:W2:Y:S01]  /*6250*/  LDL.LU.64 R4, [R1+0x2d0] ;  /* 0x0002d00001047983 */ /* 0x001ea20000300a00 */
[----:B------:R-:W-:Y:S02]  /*6260*/  MOV R2, RZ ;  /* 0x000000ff00027202 */ /* 0x000fe40000000f00 */
        /* <DEDUP_REMOVED lines=12> */
[C---:B------:R-:W-:Y:S01]  /*6330*/  LOP3.LUT P2, RZ, R22.reuse, 0x4000, RZ, 0xc0, !PT ;  /* 0x0000400016ff7812 */ /* 0x040fe2000784c0ff */
[----:B------:R0:W-:Y:S01]  /*6340*/  STL.64 [R1+0x138], R6 ;  /* 0x0001380601007387 */ /* 0x0001e20000100a00 */
[----:B------:R-:W-:-:S02]  /*6350*/  LOP3.LUT P4, RZ, R22, 0x10000, RZ, 0xc0, !PT ;  /* 0x0001000016ff7812 */ /* 0x000fc4000788c0ff */
[----:B0-----:R-:W-:Y:S01]  /*6360*/  CS2R R6, SRZ ;  /* 0x0000000000067805 */ /* 0x001fe2000001ff00 */
[----:B------:R0:W-:Y:S02]  /*6370*/  STL.64 [R1+0x128], R18 ;  /* 0x0001281201007387 */ /* 0x0001e40000100a00 */
[----:B0-----:R-:W-:-:S08]  /*6380*/  CS2R R18, SRZ ;  /* 0x0000000000127805 */ /* 0x001fd0000001ff00 */
[----:B------:R-:W3:Y:S04]  /*6390*/  @!P4 LDG.E.64 R18, desc[UR14][R28.64] ;  /* 0x0000000e1c12c981 */ /* 0x000ee8000c1e1b00 */
[----:B------:R-:W4:Y:S04]  /*63a0*/  LDL.LU.64 R28, [R1+0x2c8] ;  /* 0x0002c800011c7983 */ /* 0x000f280000300a00 */
[----:B--2---:R0:W2:Y:S01]  /*63b0*/  @!P2 LDG.E.64 R6, desc[UR14][R4.64] ;  /* 0x0000000e0406a981 */ /* 0x0040a2000c1e1b00 */
[----:B------:R-:W-:-:S03]  /*63c0*/  LOP3.LUT P3, RZ, R22, 0x8000, RZ, 0xc0, !PT ;  /* 0x0000800016ff7812 */ /* 0x000fc6000786c0ff */
[----:B------:R1:W-:Y:S02]  /*63d0*/  STL.64 [R1+0x130], R20 ;  /* 0x0001301401007387 */ /* 0x0003e40000100a00 */
[----:B-1----:R-:W-:Y:S01]  /*63e0*/  CS2R R20, SRZ ;  /* 0x0000000000147805 */ /* 0x002fe2000001ff00 */
[----:B0-----:R-:W-:-:S07]  /*63f0*/  HFMA2 R4, -RZ, RZ, 0, 0 ;  /* 0x00000000ff047431 */ /* 0x001fce00000001ff */
[----:B------:R-:W3:Y:S04]  /*6400*/  @!P3 LDG.E.64 R20, desc[UR14][R38.64] ;  /* 0x0000000e2614b981 */ /* 0x000ee8000c1e1b00 */
[----:B------:R-:W3:Y:S04]  /*6410*/  LDL.LU.64 R38, [R1+0x2b0] ;  /* 0x0002b00001267983 */ /* 0x000ee80000300a00 */
[----:B------:R0:W-:Y:S02]  /*6420*/  STL [R1+0x2f8], R2 ;  /* 0x0002f80201007387 */ /* 0x0001e40000100800 */
[----:B0-----:R-:W-:-:S02]  /*6430*/  MOV R2, RZ ;  /* 0x000000ff00027202 */ /* 0x001fc40000000f00 */
[----:B------:R-:W-:Y:S02]  /*6440*/  @!P1 MOV R2, R27 ;  /* 0x0000001b00029202 */ /* 0x000fe40000000f00 */
[----:B------:R-:W-:Y:S01]  /*6450*/  LOP3.LUT P1, RZ, R22, 0x2000, RZ, 0xc0, !PT ;  /* 0x0000200016ff7812 */ /* 0x000fe2000782c0ff */
[----:B------:R0:W-:Y:S02]  /*6460*/  STL.64 [R1+0x140], R12 ;  /* 0x0001400c01007387 */ /* 0x0001e40000100a00 */
[----:B0-----:R-:W-:-:S10]  /*6470*/  CS2R R12, SRZ ;  /* 0x00000000000c7805 */ /* 0x001fd4000001ff00 */
[----:B----4-:R-:W4:Y:S04]  /*6480*/  @!P1 LDG.E.64 R12, desc[UR14][R28.64] ;  /* 0x0000000e1c0c9981 */ /* 0x010f28000c1e1b00 */
[----:B------:R-:W4:Y:S01]  /*6490*/  LDL.LU.64 R28, [R1+0x288] ;  /* 0x00028800011c7983 */ /* 0x000f220000300a00 */
[----:B--2---:R-:W-:-:S05]  /*64a0*/  @!P2 IMAD.MOV.U32 R4, RZ, RZ, R6 ;  /* 0x000000ffff04a224 */ /* 0x004fca00078e0006 */
[----:B------:R0:W-:Y:S04]  /*64b0*/  STL [R1+0x2d4], R4 ;  /* 0x0002d40401007387 */ /* 0x0001e80000100800 */
[----:B0-----:R-:W2:Y:S04]  /*64c0*/  LDL.LU.64 R4, [R1+0x298] ;  /* 0x0002980001047983 */ /* 0x001ea80000300a00 */
[----:B------:R0:W-:Y:S04]  /*64d0*/  STL [R1+0x2fc], R17 ;  /* 0x0002fc1101007387 */ /* 0x0001e80000100800 */
[----:B------:R1:W-:Y:S01]  /*64e0*/  STL [R1+0x2f0], R2 ;  /* 0x0002f00201007387 */ /* 0x0003e20000100800 */
[----:B0-----:R-:W-:-:S02]  /*64f0*/  HFMA2 R17, -RZ, RZ, 0, 0 ;  /* 0x00000000ff117431 */ /* 0x001fc400000001ff */
[----:B-1----:R-:W-:Y:S01]  /*6500*/  IMAD.MOV.U32 R2, RZ, RZ, RZ ;  /* 0x000000ffff027224 */ /* 0x002fe200078e00ff */
[----:B---3--:R-:W-:Y:S02]  /*6510*/  @!P4 MOV R2, R19 ;  /* 0x000000130002c202 */ /* 0x008fe40000000f00 */
[----:B------:R-:W-:Y:S02]  /*6520*/  @!P4 MOV R17, R18 ;  /* 0x000000120011c202 */ /* 0x000fe40000000f00 */
[----:B------:R-:W-:Y:S01]  /*6530*/  LOP3.LUT P4, RZ, R22, 0x1000, RZ, 0xc0, !PT ;  /* 0x0000100016ff7812 */ /* 0x000fe2000788c0ff */
[----:B------:R0:W-:Y:S04]  /*6540*/  STL [R1+0x2e8], R2 ;  /* 0x0002e80201007387 */ /* 0x0001e80000100800 */
[----:B------:R1:W-:Y:S01]  /*6550*/  STL.64 [R1+0x148], R14 ;  /* 0x0001480e01007387 */ /* 0x0003e20000100a00 */
[----:B0-----:R-:W-:-:S03]  /*6560*/  HFMA2 R2, -RZ, RZ, 0, 0 ;  /* 0x00000000ff027431 */ /* 0x001fc600000001ff */
[----:B------:R0:W-:Y:S01]  /*6570*/  STL [R1+0x2ec], R17 ;  /* 0x0002ec1101007387 */ /* 0x0001e20000100800 */
[----:B-1----:R-:W-:Y:S01]  /*6580*/  CS2R R14, SRZ ;  /* 0x00000000000e7805 */ /* 0x002fe2000001ff00 */
[----:B------:R-:W-:Y:S02]  /*6590*/  @!P3 IMAD.MOV.U32 R2, RZ, RZ, R21 ;  /* 0x000000ffff02b224 */ /* 0x000fe400078e0015 */
[----:B0-----:R-:W-:Y:S01]  /*65a0*/  IMAD.MOV.U32 R17, RZ, RZ, RZ ;  /* 0x000000ffff117224 */ /* 0x001fe200078e00ff */
[----:B------:R-:W-:Y:S02]  /*65b0*/  @!P3 MOV R17, R20 ;  /* 0x000000140011b202 */ /* 0x000fe40000000f00 */
[----:B------:R-:W3:Y:S01]  /*65c0*/  @!P4 LDG.E.64 R14, desc[UR14][R38.64] ;  /* 0x0000000e260ec981 */ /* 0x000ee2000c1e1b00 */
[----:B------:R-:W-:-:S03]  /*65d0*/  LOP3.LUT P3, RZ, R22, 0x800, RZ, 0xc0, !PT ;  /* 0x0000080016ff7812 */ /* 0x000fc6000786c0ff */
[----:B------:R0:W-:Y:S04]  /*65e0*/  STL.64 [R1+0x150], R26 ;  /* 0x0001501a01007387 */ /* 0x0001e80000100a00 */
[----:B------:R1:W-:Y:S04]  /*65f0*/  STL [R1+0x2d8], R2 ;  /* 0x0002d80201007387 */ /* 0x0003e80000100800 */
[----:B------:R-:W3:Y:S01]  /*6600*/  LDL.LU.64 R38, [R1+0x280] ;  /* 0x0002800001267983 */ /* 0x000ee20000300a00 */
[----:B0-----:R-:W-:Y:S02]  /*6610*/  CS2R R26, SRZ ;  /* 0x00000000001a7805 */ /* 0x001fe4000001ff00 */
[----:B-1----:R-:W-:-:S02]  /*6620*/  MOV R2, RZ ;  /* 0x000000ff00027202 */ /* 0x002fc40000000f00 */
[----:B------:R-:W-:Y:S02]  /*6630*/  @!P2 MOV R2, R7 ;  /* 0x000000070002a202 */ /* 0x000fe40000000f00 */
[----:B------:R-:W-:Y:S01]  /*6640*/  LOP3.LUT P2, RZ, R22, 0x400, RZ, 0xc0, !PT ;  /* 0x0000040016ff7812 */ /* 0x000fe2000784c0ff */
[----:B------:R0:W-:Y:S02]  /*6650*/  STL.64 [R1+0x158], R18 ;  /* 0x0001581201007387 */ /* 0x0001e40000100a00 */
[----:B0-----:R-:W-:-:S10]  /*6660*/  CS2R R18, SRZ ;  /* 0x0000000000127805 */ /* 0x001fd4000001ff00 */
[----:B----4-:R-:W4:Y:S04]  /*6670*/  @!P2 LDG.E.64 R18, desc[UR14][R28.64] ;  /* 0x0000000e1c12a981 */ /* 0x010f28000c1e1b00 */
[----:B--2---:R-:W2:Y:S04]  /*6680*/  @!P3 LDG.E.64 R26, desc[UR14][R4.64] ;  /* 0x0000000e041ab981 */ /* 0x004ea8000c1e1b00 */
[----:B------:R0:W-:Y:S04]  /*6690*/  STL [R1+0x2dc], R17 ;  /* 0x0002dc1101007387 */ /* 0x0001e80000100800 */
[----:B------:R1:W-:Y:S04]  /*66a0*/  STL [R1+0x2d0], R2 ;  /* 0x0002d00201007387 */ /* 0x0003e80000100800 */
[----:B------:R1:W-:Y:S01]  /*66b0*/  STL.64 [R1+0x160], R20 ;  /* 0x0001601401007387 */ /* 0x0003e20000100a00 */
[----:B0-----:R-:W-:-:S03]  /*66c0*/  HFMA2 R17, -RZ, RZ, 0, 0 ;  /* 0x00000000ff117431 */ /* 0x001fc600000001ff */
[----:B------:R-:W-:Y:S01]  /*66d0*/  STL.64 [R1+0x168], R6 ;  /* 0x0001680601007387 */ /* 0x000fe20000100a00 */
[----:B------:R-:W-:Y:S01]  /*66e0*/  @!P1 MOV R17, R12 ;  /* 0x0000000c00119202 */ /* 0x000fe20000000f00 */
[----:B-1----:R-:W-:Y:S01]  /*66f0*/  IMAD.MOV.U32 R2, RZ, RZ, RZ ;  /* 0x000000ffff027224 */ /* 0x002fe200078e00ff */
[----:B------:R-:W-:Y:S01]  /*6700*/  @!P1 MOV R2, R13 ;  /* 0x0000000d00029202 */ /* 0x000fe20000000f00 */
[----:B------:R-:W-:Y:S01]  /*6710*/  STL.64 [R1+0x170], R12 ;  /* 0x0001700c01007387 */ /* 0x000fe20000100a00 */
[----:B------:R-:W-:-:S03]  /*6720*/  LOP3.LUT P1, RZ, R22, 0x200, RZ, 0xc0, !PT ;  /* 0x0000020016ff7812 */ /* 0x000fc6000782c0ff */
[----:B------:R0:W-:Y:S01]  /*6730*/  STL [R1+0x2cc], R17 ;  /* 0x0002cc1101007387 */ /* 0x0001e20000100800 */
[----:B------:R-:W-:-:S03]  /*6740*/  CS2R R20, SRZ ;  /* 0x0000000000147805 */ /* 0x000fc6000001ff00 */
[----:B------:R1:W-:Y:S04]  /*6750*/  STL [R1+0x2c8], R2 ;  /* 0x0002c80201007387 */ /* 0x0003e80000100800 */
[----:B------:R-:W4:Y:S01]  /*6760*/  LDL.LU.64 R28, [R1+0x240] ;  /* 0x00024000011c7983 */ /* 0x000f220000300a00 */
[----:B0-----:R-:W-:-:S03]  /*6770*/  IMAD.MOV.U32 R17, RZ, RZ, RZ ;  /* 0x000000ffff117224 */ /* 0x001fc600078e00ff */
[----:B------:R-:W4:Y:S01]  /*6780*/  LDL.LU.64 R4, [R1+0x448] ;  /* 0x0004480001047983 */ /* 0x000f220000300a00 */
[----:B-1----:R-:W-:Y:S01]  /*6790*/  HFMA2 R2, -RZ, RZ, 0, 0 ;  /* 0x00000000ff027431 */ /* 0x002fe200000001ff */
[----:B---3--:R-:W-:-:S05]  /*67a0*/  @!P4 MOV R17, R14 ;  /* 0x0000000e0011c202 */ /* 0x008fca0000000f00 */
[----:B------:R0:W-:Y:S01]  /*67b0*/  STL [R1+0x2b4], R17 ;  /* 0x0002b41101007387 */ /* 0x0001e20000100800 */
[----:B------:R-:W-:Y:S01]  /*67c0*/  @!P4 IMAD.MOV.U32 R2, RZ, RZ, R15 ;  /* 0x000000ffff02c224 */ /* 0x000fe200078e000f */
[----:B------:R-:W-:Y:S02]  /*67d0*/  LOP3.LUT P4, RZ, R22, 0x100, RZ, 0xc0, !PT ;  /* 0x0000010016ff7812 */ /* 0x000fe4000788c0ff */
[----:B------:R-:W3:Y:S01]  /*67e0*/  @!P1 LDG.E.64 R20, desc[UR14][R38.64] ;  /* 0x0000000e26149981 */ /* 0x000ee2000c1e1b00 */
[----:B0-----:R-:W-:-:S03]  /*67f0*/  HFMA2 R17, -RZ, RZ, 0, 0 ;  /* 0x00000000ff117431 */ /* 0x001fc600000001ff */
[----:B------:R0:W-:Y:S01]  /*6800*/  STL [R1+0x2b0], R2 ;  /* 0x0002b00201007387 */ /* 0x0001e20000100800 */
[----:B------:R-:W-:-:S06]  /*6810*/  CS2R R6, SRZ ;  /* 0x0000000000067805 */ /* 0x000fcc000001ff00 */
[----:B------:R1:W3:Y:S01]  /*6820*/  @!P4 LDG.E.64 R6, desc[UR14][R24.64] ;  /* 0x0000000e1806c981 */ /* 0x0002e2000c1e1b00 */
[----:B0-----:R-:W-:-:S03]  /*6830*/  MOV R2, RZ ;  /* 0x000000ff00027202 */ /* 0x001fc60000000f00 */
[----:B------:R0:W-:Y:S02]  /*6840*/  STL.64 [R1+0x178], R14 ;  /* 0x0001780e01007387 */ /* 0x0001e40000100a00 */
[----:B0-----:R-:W-:Y:S01]  /*6850*/  CS2R R14, SRZ ;  /* 0x00000000000e7805 */ /* 0x001fe2000001ff00 */
[----:B--2---:R-:W-:Y:S01]  /*6860*/  @!P3 IMAD.MOV.U32 R17, RZ, RZ, R26 ;  /* 0x000000ffff11b224 */ /* 0x004fe200078e001a */
[----:B------:R-:W-:-:S04]  /*6870*/  @!P3 MOV R2, R27 ;  /* 0x0000001b0002b202 */ /* 0x000fc80000000f00 */
[----:B------:R0:W-:Y:S04]  /*6880*/  STL [R1+0x29c], R17 ;  /* 0x00029c1101007387 */ /* 0x0001e80000100800 */
[----:B------:R2:W-:Y:S01]  /*6890*/  STL [R1+0x298], R2 ;  /* 0x0002980201007387 */ /* 0x0005e20000100800 */
[----:B0-----:R-:W-:Y:S02]  /*68a0*/  HFMA2 R17, -RZ, RZ, 0, 0 ;  /* 0x00000000ff117431 */ /* 0x001fe400000001ff */
[----:B--2---:R-:W-:Y:S01]  /*68b0*/  IMAD.MOV.U32 R2, RZ, RZ, RZ ;  /* 0x000000ffff027224 */ /* 0x004fe200078e00ff */
[----:B----4-:R-:W-:Y:S02]  /*68c0*/  @!P2 MOV R2, R19 ;  /* 0x000000130002a202 */ /* 0x010fe40000000f00 */
[----:B------:R-:W-:-:S02]  /*68d0*/  @!P2 MOV R17, R18 ;  /* 0x000000120011a202 */ /* 0x000fc40000000f00 */
[----:B------:R-:W-:-:S13]  /*68e0*/  LOP3.LUT P2, RZ, R22, 0x40, RZ, 0xc0, !PT ;  /* 0x0000004016ff7812 */ /* 0x000fda000784c0ff */
[----:B------:R-:W2:Y:S04]  /*68f0*/  @!P2 LDG.E.64 R14, desc[UR14][R44.64] ;  /* 0x0000000e2c0ea981 */ /* 0x000ea8000c1e1b00 */
[----:B------:R-:W4:Y:S01]  /*6900*/  LDL.LU.64 R44, [R1+0x250] ;  /* 0x00025000012c7983 */ /* 0x000f220000300a00 */
[----:B------:R-:W-:Y:S02]  /*6910*/  LOP3.LUT P3, RZ, R22, 0x80, RZ, 0xc0, !PT ;  /* 0x0000008016ff7812 */ /* 0x000fe4000786c0ff */
[----:B------:R-:W-:Y:S01]  /*6920*/  CS2R R12, SRZ ;  /* 0x00000000000c7805 */ /* 0x000fe2000001ff00 */
[----:B------:R0:W-:Y:S10]  /*6930*/  STL [R1+0x288], R2 ;  /* 0x0002880201007387 */ /* 0x0001f40000100800 */
[----:B------:R-:W2:Y:S01]  /*6940*/  @!P3 LDG.E.64 R12, desc[UR14][R30.64] ;  /* 0x0000000e1e0cb981 */ /* 0x000ea2000c1e1b00 */
[----:B0-----:R-:W-:-:S03]  /*6950*/  HFMA2 R2, -RZ, RZ, 0, 0 ;  /* 0x00000000ff027431 */ /* 0x001fc600000001ff */
[----:B------:R0:W-:Y:S01]  /*6960*/  STL [R1+0x28c], R17 ;  /* 0x00028c1101007387 */ /* 0x0001e20000100800 */
[----:B---3--:R-:W-:Y:S02]  /*6970*/  @!P1 IMAD.MOV.U32 R2, RZ, RZ, R21 ;  /* 0x000000ffff029224 */ /* 0x008fe400078e0015 */
[----:B0-----:R-:W-:Y:S01]  /*6980*/  IMAD.MOV.U32 R17, RZ, RZ, RZ ;  /* 0x000000ffff117224 */ /* 0x001fe200078e00ff */
[----:B------:R-:W-:Y:S02]  /*6990*/  @!P1 MOV R17, R20 ;  /* 0x0000001400119202 */ /* 0x000fe40000000f00 */
[----:B------:R-:W-:Y:S01]  /*69a0*/  LOP3.LUT P1, RZ, R22, 0x20, RZ, 0xc0, !PT ;  /* 0x0000002016ff7812 */ /* 0x000fe2000782c0ff */
[----:B------:R0:W-:Y:S01]  /*69b0*/  STL.64 [R1+0x180], R26 ;  /* 0x0001801a01007387 */ /* 0x0001e20000100a00 */
[----:B-1----:R-:W-:Y:S01]  /*69c0*/  HFMA2 R25, -RZ, RZ, 0, 0 ;  /* 0x00000000ff197431 */ /* 0x002fe200000001ff */
[----:B------:R-:W-:Y:S02]  /*69d0*/  MOV R24, RZ ;  /* 0x000000ff00187202 */ /* 0x000fe40000000f00 */
[----:B------:R-:W-:-:S02]  /*69e0*/  @!P4 MOV R24, R7 ;  /* 0x000000070018c202 */ /* 0x000fc40000000f00 */
[----:B0-----:R-:W-:Y:S01]  /*69f0*/  CS2R R26, SRZ ;  /* 0x00000000001a7805 */ /* 0x001fe2000001ff00 */
[----:B------:R-:W-:Y:S01]  /*6a00*/  @!P4 IMAD.MOV.U32 R25, RZ, RZ, R6 ;  /* 0x000000ffff19c224 */ /* 0x000fe200078e0006 */
[----:B------:R-:W-:-:S04]  /*6a10*/  LOP3.LUT P4, RZ, R22, 0x8, RZ, 0xc0, !PT ;  /* 0x0000000816ff7812 */ /* 0x000fc8000788c0ff */
[----:B------:R-:W3:Y:S04]  /*6a20*/  @!P1 LDG.E.64 R26, desc[UR14][R8.64] ;  /* 0x0000000e081a9981 */ /* 0x000ee8000c1e1b00 */
[----:B------:R0:W-:Y:S04]  /*6a30*/  STL.64 [R1+0x190], R20 ;  /* 0x0001901401007387 */ /* 0x0001e80000100a00 */
[----:B------:R-:W3:Y:S01]  /*6a40*/  LDL.LU.64 R8, [R1+0x238] ;  /* 0x0002380001087983 */ /* 0x000ee20000300a00 */
[----:B0-----:R-:W-:-:S06]  /*6a50*/  CS2R R20, SRZ ;  /* 0x0000000000147805 */ /* 0x001fcc000001ff00 */
[----:B----4-:R-:W4:Y:S04]  /*6a60*/  @!P4 LDG.E.64 R20, desc[UR14][R44.64] ;  /* 0x0000000e2c14c981 */ /* 0x010f28000c1e1b00 */
[----:B------:R0:W-:Y:S01]  /*6a70*/  STL [R1+0x280], R2 ;  /* 0x0002800201007387 */ /* 0x0001e20000100800 */
[----:B------:R-:W-:-:S03]  /*6a80*/  CS2R R38, SRZ ;  /* 0x0000000000267805 */ /* 0x000fc6000001ff00 */
[----:B--2---:R-:W-:Y:S01]  /*6a90*/  STL.64 [R1+0x1a0], R12 ;  /* 0x0001a00c01007387 */ /* 0x004fe20000100a00 */
[----:B0-----:R-:W-:-:S03]  /*6aa0*/  HFMA2 R2, -RZ, RZ, 0, 0 ;  /* 0x00000000ff027431 */ /* 0x001fc600000001ff */
[----:B------:R-:W-:Y:S01]  /*6ab0*/  STL [R1+0x284], R17 ;  /* 0x0002841101007387 */ /* 0x000fe20000100800 */
[----:B------:R-:W-:-:S03]  /*6ac0*/  @!P3 MOV R2, R13 ;  /* 0x0000000d0002b202 */ /* 0x000fc60000000f00 */
[----:B------:R-:W-:Y:S04]  /*6ad0*/  STL.64 [R1+0x198], R6 ;  /* 0x0001980601007387 */ /* 0x000fe80000100a00 */
[----:B------:R0:W-:Y:S01]  /*6ae0*/  STL [R1+0x270], R2 ;  /* 0x0002700201007387 */ /* 0x0001e20000100800 */
[----:B------:R-:W-:Y:S01]  /*6af0*/  @!P2 IMAD.MOV.U32 R38, RZ, RZ, R14 ;  /* 0x000000ffff26a224 */ /* 0x000fe200078e000e */
[----:B------:R-:W-:Y:S02]  /*6b00*/  LOP3.LUT P5, RZ, R22, 0x10, RZ, 0xc0, !PT ;  /* 0x0000001016ff7812 */ /* 0x000fe400078ac0ff */
[----:B------:R-:W-:Y:S04]  /*6b10*/  STL.64 [R1+0x10], R4 ;  /* 0x0000100401007387 */ /* 0x000fe80000100a00 */
[----:B------:R-:W-:Y:S01]  /*6b20*/  STL.64 [R1+0x188], R18 ;  /* 0x0001881201007387 */ /* 0x000fe20000100a00 */
[----:B0-----:R-:W-:-:S03]  /*6b30*/  HFMA2 R2, -RZ, RZ, 0, 0 ;  /* 0x00000000ff027431 */ /* 0x001fc600000001ff */
[----:B------:R-:W-:Y:S01]  /*6b40*/  STL [R1+0x43c], R33 ;  /* 0x00043c2101007387 */ /* 0x000fe20000100800 */
[----:B------:R-:W-:-:S03]  /*6b50*/  @!P2 MOV R2, R15 ;  /* 0x0000000f0002a202 */ /* 0x000fc60000000f00 */
[----:B------:R-:W-:Y:S01]  /*6b60*/  STL.64 [R1+0x1a8], R14 ;  /* 0x0001a80e01007387 */ /* 0x000fe20000100a00 */
[C---:B------:R-:W-:Y:S01]  /*6b70*/  LOP3.LUT P2, RZ, R22.reuse, 0x2, RZ, 0xc0, !PT ;  /* 0x0000000216ff7812 */ /* 0x040fe2000784c0ff */
[----:B------:R-:W-:Y:S01]  /*6b80*/  @!P3 IMAD.MOV.U32 R39, RZ, RZ, R12 ;  /* 0x000000ffff27b224 */ /* 0x000fe200078e000c */
[----:B------:R-:W-:Y:S01]  /*6b90*/  CS2R R12, SRZ ;  /* 0x00000000000c7805 */ /* 0x000fe2000001ff00 */
[----:B------:R0:W-:Y:S01]  /*6ba0*/  STL [R1+0x268], R2 ;  /* 0x0002680201007387 */ /* 0x0001e20000100800 */
[----:B------:R-:W-:Y:S01]  /*6bb0*/  LOP3.LUT P3, RZ, R22, 0x4, RZ, 0xc0, !PT ;  /* 0x0000000416ff7812 */ /* 0x000fe2000786c0ff */
[----:B------:R-:W-:Y:S01]  /*6bc0*/  HFMA2 R17, -RZ, RZ, 0, 0 ;  /* 0x00000000ff117431 */ /* 0x000fe200000001ff */
[----:B------:R-:W-:Y:S01]  /*6bd0*/  CS2R R6, SRZ ;  /* 0x0000000000067805 */ /* 0x000fe2000001ff00 */
[----:B---3--:R-:W-:Y:S01]  /*6be0*/  @!P1 IMAD.MOV.U32 R37, RZ, RZ, R26 ;  /* 0x000000ffff259224 */ /* 0x008fe200078e001a */
[----:B------:R-:W-:Y:S01]  /*6bf0*/  CS2R R30, SRZ ;  /* 0x00000000001e7805 */ /* 0x000fe2000001ff00 */
[----:B------:R-:W-:Y:S01]  /*6c00*/  STL [R1+0x3ec], R3 ;  /* 0x0003ec0301007387 */ /* 0x000fe20000100800 */
[----:B0-----:R-:W-:-:S03]  /*6c10*/  HFMA2 R2, -RZ, RZ, 0, 0 ;  /* 0x00000000ff027431 */ /* 0x001fc600000001ff */
[----:B------:R-:W-:Y:S04]  /*6c20*/  STL.64 [R1+0x1b0], R26 ;  /* 0x0001b01a01007387 */ /* 0x000fe80000100a00 */
[----:B------:R0:W2:Y:S01]  /*6c30*/  @!P2 LDG.E.64 R12, desc[UR14][R8.64] ;  /* 0x0000000e080ca981 */ /* 0x0000a2000c1e1b00 */
[----:B------:R-:W-:-:S03]  /*6c40*/  @!P1 MOV R2, R27 ;  /* 0x0000001b00029202 */ /* 0x000fc60000000f00 */
[----:B------:R-:W3:Y:S04]  /*6c50*/  @!P3 LDG.E.64 R6, desc[UR14][R28.64] ;  /* 0x0000000e1c06b981 */ /* 0x000ee8000c1e1b00 */
[----:B------:R1:W-:Y:S04]  /*6c60*/  STL [R1+0x260], R2 ;  /* 0x0002600201007387 */ /* 0x0003e80000100800 */
[----:B------:R-:W3:Y:S04]  /*6c70*/  LDL.LU.64 R44, [R1+0x440] ;  /* 0x00044000012c7983 */ /* 0x000ee80000300a00 */
[----:B----4-:R4:W-:Y:S01]  /*6c80*/  STL.64 [R1+0x1c0], R20 ;  /* 0x0001c01401007387 */ /* 0x0109e20000100a00 */
[----:B-1----:R-:W-:Y:S01]  /*6c90*/  MOV R2, RZ ;  /* 0x000000ff00027202 */ /* 0x002fe20000000f00 */
[----:B------:R-:W-:Y:S01]  /*6ca0*/  @!P4 IMAD.MOV.U32 R17, RZ, RZ, R20 ;  /* 0x000000ffff11c224 */ /* 0x000fe200078e0014 */
[----:B------:R-:W-:-:S02]  /*6cb0*/  @!P4 MOV R2, R21 ;  /* 0x000000150002c202 */ /* 0x000fc40000000f00 */
[----:B0-----:R-:W-:Y:S02]  /*6cc0*/  CS2R R8, SRZ ;  /* 0x0000000000087805 */ /* 0x001fe4000001ff00 */
[----:B------:R-:W-:Y:S01]  /*6cd0*/  CS2R R18, SRZ ;  /* 0x0000000000127805 */ /* 0x000fe2000001ff00 */
[----:B------:R-:W3:Y:S04]  /*6ce0*/  LDL R33, [R1+0x2a8] ;  /* 0x0002a80001217983 */ /* 0x000ee80000100800 */
[----:B--2---:R0:W-:Y:S04]  /*6cf0*/  STL.64 [R1+0x1d0], R12 ;  /* 0x0001d00c01007387 */ /* 0x0041e80000100a00 */
[----:B----4-:R-:W2:Y:S01]  /*6d00*/  LDL.LU.64 R20, [R1+0x220] ;  /* 0x0002200001147983 */ /* 0x010ea20000300a00 */
[----:B------:R-:W-:Y:S01]  /*6d10*/  @!P2 IMAD.MOV.U32 R9, RZ, RZ, R12 ;  /* 0x000000ffff09a224 */ /* 0x000fe200078e000c */
[----:B------:R-:W-:-:S02]  /*6d20*/  @!P2 MOV R8, R13 ;  /* 0x0000000d0008a202 */ /* 0x000fc40000000f00 */
[----:B------:R-:W-:Y:S01]  /*6d30*/  LOP3.LUT P2, RZ, R3, 0x10000000, RZ, 0xc0, !PT ;  /* 0x1000000003ff7812 */ /* 0x000fe2000784c0ff */
[----:B------:R1:W-:Y:S01]  /*6d40*/  STL [R1+0x254], R17 ;  /* 0x0002541101007387 */ /* 0x0003e20000100800 */
[----:B0-----:R-:W-:-:S03]  /*6d50*/  CS2R R12, SRZ ;  /* 0x00000000000c7805 */ /* 0x001fc6000001ff00 */
[----:B------:R0:W-:Y:S04]  /*6d60*/  STL [R1+0x250], R2 ;  /* 0x0002500201007387 */ /* 0x0001e80000100800 */
[----:B---3--:R3:W-:Y:S01]  /*6d70*/  STL.64 [R1+0x1c8], R6 ;  /* 0x0001c80601007387 */ /* 0x0087e20000100a00 */
[----:B-1----:R-:W-:-:S03]  /*6d80*/  HFMA2 R17, -RZ, RZ, 0, 0 ;  /* 0x00000000ff117431 */ /* 0x002fc600000001ff */
[----:B------:R-:W4:Y:S01]  /*6d90*/  @!P5 LDG.E.64 R18, desc[UR14][R10.64] ;  /* 0x0000000e0a12d981 */ /* 0x000f22000c1e1b00 */
[----:B0-----:R-:W-:Y:S01]  /*6da0*/  IMAD.MOV.U32 R2, RZ, RZ, RZ ;  /* 0x000000ffff027224 */ /* 0x001fe200078e00ff */
[----:B------:R-:W-:Y:S02]  /*6db0*/  @!P3 MOV R2, R7 ;  /* 0x000000070002b202 */ /* 0x000fe40000000f00 */
[----:B------:R-:W-:Y:S02]  /*6dc0*/  CS2R R14, SRZ ;  /* 0x00000000000e7805 */ /* 0x000fe4000001ff00 */
[----:B------:R-:W-:Y:S02]  /*6dd0*/  @!P3 MOV R17, R6 ;  /* 0x000000060011b202 */ /* 0x000fe40000000f00 */
[----:B------:R-:W-:Y:S02]  /*6de0*/  CS2R R26, SRZ ;  /* 0x00000000001a7805 */ /* 0x000fe4000001ff00 */
[----:B------:R-:W-:Y:S01]  /*6df0*/  LOP3.LUT P1, RZ, R22, 0x1, RZ, 0xc0, !PT ;  /* 0x0000000116ff7812 */ /* 0x000fe2000782c0ff */
[----:B---3--:R-:W3:Y:S04]  /*6e00*/  LDL R6, [R1+0x290] ;  /* 0x0002900001067983 */ /* 0x008ee80000100800 */
[----:B------:R-:W3:Y:S04]  /*6e10*/  LDL R7, [R1+0x2a0] ;  /* 0x0002a00001077983 */ /* 0x000ee80000100800 */
[----:B------:R-:W3:Y:S04]  /*6e20*/  LDL.LU.64 R10, [R1+0x230] ;  /* 0x00023000010a7983 */ /* 0x000ee80000300a00 */
[----:B------:R-:W3:Y:S04]  /*6e30*/  LDL.LU.64 R28, [R1+0x210] ;  /* 0x00021000011c7983 */ /* 0x000ee80000300a00 */
[----:B--2---:R0:W2:Y:S02]  /*6e40*/  @!P2 LDG.E.64 R12, desc[UR14][R20.64] ;  /* 0x0000000e140ca981 */ /* 0x0040a4000c1e1b00 */
[----:B0-----:R-:W-:Y:S01]  /*6e50*/  IMAD.MOV.U32 R20, RZ, RZ, RZ ;  /* 0x000000ffff147224 */ /* 0x001fe200078e00ff */
[----:B------:R-:W-:Y:S01]  /*6e60*/  @!P0 MOV R20, R4 ;  /* 0x0000000400148202 */ /* 0x000fe20000000f00 */
[----:B------:R0:W-:Y:S04]  /*6e70*/  STL [R1+0x244], R17 ;  /* 0x0002441101007387 */ /* 0x0001e80000100800 */
[----:B------:R-:W2:Y:S01]  /*6e80*/  LDL R4, [R1+0x24c] ;  /* 0x00024c0001047983 */ /* 0x000ea20000100800 */
[----:B----4-:R-:W-:Y:S01]  /*6e90*/  @!P5 MOV R30, R18 ;  /* 0x00000012001ed202 */ /* 0x010fe20000000f00 */
[----:B------:R-:W-:Y:S01]  /*6ea0*/  @!P5 IMAD.MOV.U32 R31, RZ, RZ, R19 ;  /* 0x000000ffff1fd224 */ /* 0x000fe200078e0013 */
[C---:B------:R-:W-:Y:S01]  /*6eb0*/  LOP3.LUT P4, RZ, R3.reuse, 0x40000000, RZ, 0xc0, !PT ;  /* 0x4000000003ff7812 */ /* 0x040fe2000788c0ff */
[----:B------:R-:W-:Y:S01]  /*6ec0*/  STL [R1+0x240], R2 ;  /* 0x0002400201007387 */ /* 0x000fe20000100800 */
[----:B0-----:R-:W-:Y:S01]  /*6ed0*/  HFMA2 R17, -RZ, RZ, 0, 0 ;  /* 0x00000000ff117431 */ /* 0x001fe200000001ff */
[----:B------:R-:W-:Y:S01]  /*6ee0*/  LOP3.LUT P3, RZ, R3, 0x20000000, RZ, 0xc0, !PT ;  /* 0x2000000003ff7812 */ /* 0x000fe2000786c0ff */
[----:B------:R-:W-:-:S02]  /*6ef0*/  HFMA2 R22, -RZ, RZ, 0, 0 ;  /* 0x00000000ff167431 */ /* 0x000fc400000001ff */
[----:B---3--:R-:W-:Y:S01]  /*6f00*/  FMUL.FTZ R6, R6, R6 ;  /* 0x0000000606067220 */ /* 0x008fe20000410000 */
[----:B------:R0:W-:Y:S01]  /*6f10*/  STL.64 [R1+0x1b8], R18 ;  /* 0x0001b81201007387 */ /* 0x0001e20000100a00 */
[----:B------:R-:W-:-:S03]  /*6f20*/  @!P0 MOV R17, R5 ;  /* 0x0000000500118202 */ /* 0x000fc60000000f00 */
[----:B------:R-:W-:Y:S02]  /*6f30*/  STL [R1+0x27c], R25 ;  /* 0x00027c1901007387 */ /* 0x000fe40000100800 */
[----:B------:R-:W-:Y:S02]  /*6f40*/  FMUL.FTZ R5, R17, R17 ;  /* 0x0000001111057220 */ /* 0x000fe40000410000 */
[----:B------:R1:W3:Y:S02]  /*6f50*/  @!P1 LDG.E.64 R14, desc[UR14][R10.64] ;  /* 0x0000000e0a0e9981 */ /* 0x0002e4000c1e1b00 */
[----:B------:R-:W-:Y:S01]  /*6f60*/  FFMA.FTZ R5, R20, R20, R5 ;  /* 0x0000001414057223 */ /* 0x000fe20000010005 */
[----:B------:R-:W-:Y:S01]  /*6f70*/  FFMA.FTZ R6, R33, R33, R6 ;  /* 0x0000002121067223 */ /* 0x000fe20000010006 */
[----:B------:R-:W-:Y:S02]  /*6f80*/  STL [R1+0x278], R24 ;  /* 0x0002781801007387 */ /* 0x000fe40000100800 */
[----:B------:R-:W-:-:S02]  /*6f90*/  FADD.FTZ R5, RZ, R5 ;  /* 0x00000005ff057221 */ /* 0x000fc40000010000 */
[----:B------:R-:W4:Y:S01]  /*6fa0*/  LDL R21, [R1+0x254] ;  /* 0x0002540001157983 */ /* 0x000f220000100800 */
[----:B--2---:R-:W-:Y:S01]  /*6fb0*/  FMUL.FTZ R4, R4, R4 ;  /* 0x0000000404047220 */ /* 0x004fe20000410000 */
[----:B-1----:R-:W-:Y:S02]  /*6fc0*/  CS2R R10, SRZ ;  /* 0x00000000000a7805 */ /* 0x002fe4000001ff00 */
[----:B------:R-:W-:Y:S01]  /*6fd0*/  LOP3.LUT P5, RZ, R3, 0x80000000, RZ, 0xc0, !PT ;  /* 0x8000000003ff7812 */ /* 0x000fe200078ac0ff */
[----:B------:R-:W2:Y:S01]  /*6fe0*/  LDL.LU R33, [R1+0x43c] ;  /* 0x00043c0001217983 */ /* 0x000ea20000300800 */
[----:B------:R-:W-:-:S03]  /*6ff0*/  FFMA.FTZ R4, R7, R7, R4 ;  /* 0x0000000707047223 */ /* 0x000fc60000010004 */
[----:B0-----:R-:W4:Y:S01]  /*7000*/  LDL.LU.64 R18, [R1+0x218] ;  /* 0x0002180001127983 */ /* 0x001f220000300a00 */
[----:B------:R-:W-:-:S03]  /*7010*/  FADD.FTZ R4, R5, R4 ;  /* 0x0000000405047221 */ /* 0x000fc60000010000 */
[----:B------:R-:W2:Y:S01]  /*7020*/  LDL R5, [R1+0x294] ;  /* 0x0002940001057983 */ /* 0x000ea20000100800 */
[----:B------:R-:W-:-:S03]  /*7030*/  FADD.FTZ R4, R4, R6 ;  /* 0x0000000604047221 */ /* 0x000fc60000010000 */
[----:B------:R-:W4:Y:S01]  /*7040*/  LDL R6, [R1+0x2b8] ;  /* 0x0002b80001067983 */ /* 0x000f220000100800 */
[----:B---3--:R-:W-:Y:S01]  /*7050*/  @!P1 MOV R11, R14 ;  /* 0x0000000e000b9202 */ /* 0x008fe20000000f00 */
[----:B------:R-:W-:Y:S01]  /*7060*/  @!P1 IMAD.MOV.U32 R10, RZ, RZ, R15 ;  /* 0x000000ffff0a9224 */ /* 0x000fe200078e000f */
[----:B------:R-:W-:Y:S02]  /*7070*/  LOP3.LUT P1, RZ, R3, 0x8000000, RZ, 0xc0, !PT ;  /* 0x0800000003ff7812 */ /* 0x000fe4000782c0ff */
[----:B------:R-:W3:Y:S01]  /*7080*/  LDL.LU.64 R2, [R1+0x228] ;  /* 0x0002280001027983 */ /* 0x000ee20000300a00 */
[----:B--2---:R-:W-:-:S04]  /*7090*/  FMUL.FTZ R5, R5, R5 ;  /* 0x0000000505057220 */ /* 0x004fc80000410000 */
[----:B----4-:R-:W-:Y:S02]  /*70a0*/  FFMA.FTZ R6, R6, R6, R5 ;  /* 0x0000000606067223 */ /* 0x010fe40000010005 */
[----:B------:R-:W2:Y:S02]  /*70b0*/  LDL R5, [R1+0x2a4] ;  /* 0x0002a40001057983 */ /* 0x000ea40000100800 */
[----:B------:R-:W-:Y:S02]  /*70c0*/  FADD.FTZ R4, R4, R6 ;  /* 0x0000000604047221 */ /* 0x000fe40000010000 */
[----:B------:R-:W4:Y:S04]  /*70d0*/  LDL R6, [R1+0x2c0] ;  /* 0x0002c00001067983 */ /* 0x000f280000100800 */
[----:B---3--:R0:W3:Y:S01]  /*70e0*/  @!P1 LDG.E.64 R26, desc[UR14][R2.64] ;  /* 0x0000000e021a9981 */ /* 0x0080e2000c1e1b00 */
[----:B--2---:R-:W-:-:S03]  /*70f0*/  FMUL.FTZ R5, R5, R5 ;  /* 0x0000000505057220 */ /* 0x004fc60000410000 */
[----:B------:R-:W2:Y:S01]  /*7100*/  LDL R3, [R1+0x260] ;  /* 0x0002600001037983 */ /* 0x000ea20000100800 */
[----:B----4-:R-:W-:-:S03]  /*7110*/  FFMA.FTZ R6, R6, R6, R5 ;  /* 0x0000000606067223 */ /* 0x010fc60000010005 */
[----:B------:R-:W4:Y:S01]  /*7120*/  LDL R5, [R1+0x2ac] ;  /* 0x0002ac0001057983 */ /* 0x000f220000100800 */
[----:B------:R-:W-:-:S03]  /*7130*/  FADD.FTZ R4, R4, R6 ;  /* 0x0000000604047221 */ /* 0x000fc60000010000 */
[----:B------:R-:W2:Y:S01]  /*7140*/  LDL R6, [R1+0x2c4] ;  /* 0x0002c40001067983 */ /* 0x000ea20000100800 */
[----:B0-----:R-:W-:Y:S01]  /*7150*/  MOV R2, RZ ;  /* 0x000000ff00027202 */ /* 0x001fe20000000f00 */
[----:B---3--:R-:W-:Y:S01]  /*7160*/  @!P1 IMAD.MOV.U32 R22, RZ, RZ, R26 ;  /* 0x000000ffff169224 */ /* 0x008fe200078e001a */
[----:B------:R-:W-:Y:S01]  /*7170*/  @!P1 MOV R2, R27 ;  /* 0x0000001b00029202 */ /* 0x000fe20000000f00 */
[----:B------:R0:W-:Y:S02]  /*7180*/  STL.64 [R1+0x1e0], R26 ;  /* 0x0001e01a01007387 */ /* 0x0001e40000100a00 */
[----:B0-----:R-:W-:-:S06]  /*7190*/  CS2R R26, SRZ ;  /* 0x00000000001a7805 */ /* 0x001fcc000001ff00 */
[----:B------:R0:W3:Y:S02]  /*71a0*/  @!P4 LDG.E.64 R26, desc[UR14][R28.64] ;  /* 0x0000000e1c1ac981 */ /* 0x0000e4000c1e1b00 */
[----:B0-----:R-:W-:-:S06]  /*71b0*/  CS2R R28, SRZ ;  /* 0x00000000001c7805 */ /* 0x001fcc000001ff00 */
[----:B------:R-:W3:Y:S04]  /*71c0*/  @!P5 LDG.E.64 R28, desc[UR14][R44.64] ;  /* 0x0000000e2c1cd981 */ /* 0x000ee8000c1e1b00 */
[----:B------:R-:W3:Y:S04]  /*71d0*/  LDL R44, [R1+0x2bc] ;  /* 0x0002bc00012c7983 */ /* 0x000ee80000100800 */
[----:B------:R-:W-:Y:S04]  /*71e0*/  STL.64 [R1+0x1d8], R14 ;  /* 0x0001d80e01007387 */ /* 0x000fe80000100a00 */
[----:B------:R-:W3:Y:S01]  /*71f0*/  LDL R45, [R1+0x250] ;  /* 0x00025000012d7983 */ /* 0x000ee20000100800 */
[----:B----4-:R-:W-:-:S04]  /*7200*/  FMUL.FTZ R5, R5, R5 ;  /* 0x0000000505057220 */ /* 0x010fc80000410000 */
[----:B--2---:R-:W-:-:S04]  /*7210*/  FFMA.FTZ R6, R6, R6, R5 ;  /* 0x0000000606067223 */ /* 0x004fc80000010005 */
[----:B------:R-:W-:Y:S02]  /*7220*/  FADD.FTZ R4, R4, R6 ;  /* 0x0000000604047221 */ /* 0x000fe40000010000 */
[----:B------:R-:W2:Y:S01]  /*7230*/  LDL R6, [R1+0x2e0] ;  /* 0x0002e00001067983 */ /* 0x000ea20000100800 */
[----:B---3--:R-:W-:-:S03]  /*7240*/  FMUL.FTZ R5, R44, R44 ;  /* 0x0000002c2c057220 */ /* 0x008fc60000410000 */
[----:B------:R-:W3:Y:S01]  /*7250*/  LDL R44, [R1+0x3b8] ;  /* 0x0003b800012c7983 */ /* 0x000ee20000100800 */
[----:B--2---:R-:W-:-:S03]  /*7260*/  FFMA.FTZ R6, R6, R6, R5 ;  /* 0x0000000606067223 */ /* 0x004fc60000010005 */
[----:B------:R-:W2:Y:S01]  /*7270*/  LDL R5, [R1+0x248] ;  /* 0x0002480001057983 */ /* 0x000ea20000100800 */
[----:B------:R-:W-:-:S03]  /*7280*/  FADD.FTZ R4, R4, R6 ;  /* 0x0000000604047221 */ /* 0x000fc60000010000 */
[----:B------:R-:W4:Y:S01]  /*7290*/  LDL R6, [R1+0x2e4] ;  /* 0x0002e40001067983 */ /* 0x000f220000100800 */
[----:B--2---:R-:W-:-:S04]  /*72a0*/  FMUL.FTZ R5, R5, R5 ;  /* 0x0000000505057220 */ /* 0x004fc80000410000 */
[----:B----4-:R-:W-:-:S04]  /*72b0*/  FFMA.FTZ R6, R6, R6, R5 ;  /* 0x0000000606067223 */ /* 0x010fc80000010005 */
[----:B------:R-:W-:Y:S02]  /*72c0*/  FADD.FTZ R4, R4, R6 ;  /* 0x0000000604047221 */ /* 0x000fe40000010000 */
[----:B------:R-:W2:Y:S01]  /*72d0*/  LDL R6, [R1+0x308] ;  /* 0x0003080001067983 */ /* 0x000ea20000100800 */
[----:B------:R-:W-:-:S04]  /*72e0*/  FMUL.FTZ R5, R33, R33 ;  /* 0x0000002121057220 */ /* 0x000fc80000410000 */
[----:B--2---:R-:W-:-:S04]  /*72f0*/  FFMA.FTZ R6, R6, R6, R5 ;  /* 0x0000000606067223 */ /* 0x004fc80000010005 */
[----:B------:R-:W-:Y:S02]  /*7300*/  FADD.FTZ R4, R4, R6 ;  /* 0x0000000604047221 */ /* 0x000fe40000010000 */
[----:B------:R-:W2:Y:S01]  /*7310*/  LDL R6, [R1+0x30c] ;  /* 0x00030c0001067983 */ /* 0x000ea20000100800 */
[----:B------:R-:W-:-:S04]  /*7320*/  FMUL.FTZ R5, R32, R32 ;  /* 0x0000002020057220 */ /* 0x000fc80000410000 */
[----:B--2---:R-:W-:Y:S01]  /*7330*/  FFMA.FTZ R6, R6, R6, R5 ;  /* 0x0000000606067223 */ /* 0x004fe20000010005 */
[----:B------:R-:W-:-:S03]  /*7340*/  FMUL.FTZ R5, R34, R34 ;  /* 0x0000002222057220 */ /* 0x000fc60000410000 */
[----:B------:R-:W-:Y:S01]  /*7350*/  FADD.FTZ R4, R4, R6 ;  /* 0x0000000604047221 */ /* 0x000fe20000010000 */
[----:B------:R-:W-:-:S04]  /*7360*/  FFMA.FTZ R6, R36, R36, R5 ;  /* 0x0000002424067223 */ /* 0x000fc80000010005 */
[----:B------:R-:W-:Y:S02]  /*7370*/  FADD.FTZ R4, R4, R6 ;  /* 0x0000000604047221 */ /* 0x000fe40000010000 */
[----:B------:R-:W2:Y:S01]  /*7380*/  LDL R6, [R1+0x3c4] ;  /* 0x0003c40001067983 */ /* 0x000ea20000100800 */
[----:B------:R-:W-:-:S04]  /*7390*/  FMUL.FTZ R5, R35, R35 ;  /* 0x0000002323057220 */ /* 0x000fc80000410000 */
[----:B--2---:R-:W-:-:S04]  /*73a0*/  FFMA.FTZ R6, R6, R6, R5 ;  /* 0x0000000606067223 */ /* 0x004fc80000010005 */
        /* <DEDUP_REMOVED lines=18> */
[----:B---3--:R-:W-:Y:S02]  /*74d0*/  FFMA.FTZ R6, R44, R44, R5 ;  /* 0x0000002c2c067223 */ /* 0x008fe40000010005 */
[----:B------:R-:W2:Y:S02]  /*74e0*/  LDL R44, [R1+0x364] ;  /* 0x00036400012c7983 */ /* 0x000ea40000100800 */
[----:B------:R-:W-:Y:S02]  /*74f0*/  FADD.FTZ R4, R4, R6 ;  /* 0x0000000604047221 */ /* 0x000fe40000010000 */
[----:B------:R-:W3:Y:S01]  /*7500*/  LDL R6, [R1+0x3b0] ;  /* 0x0003b00001067983 */ /* 0x000ee20000100800 */
[----:B------:R-:W-:-:S04]  /*7510*/  FMUL.FTZ R5, R43, R43 ;  /* 0x0000002b2b057220 */ /* 0x000fc80000410000 */
[----:B---3--:R-:W-:-:S04]  /*7520*/  FFMA.FTZ R6, R6, R6, R5 ;  /* 0x0000000606067223 */ /* 0x008fc80000010005 */
[----:B------:R-:W-:Y:S02]  /*7530*/  FADD.FTZ R4, R4, R6 ;  /* 0x0000000604047221 */ /* 0x000fe40000010000 */
[----:B------:R-:W3:Y:S01]  /*7540*/  LDL R6, [R1+0x3a8] ;  /* 0x0003a80001067983 */ /* 0x000ee20000100800 */
[----:B------:R-:W-:-:S04]  /*7550*/  FMUL.FTZ R5, R42, R42 ;  /* 0x0000002a2a057220 */ /* 0x000fc80000410000 */
        /* <DEDUP_REMOVED lines=44> */
[----:B--2---:R-:W-:Y:S02]  /*7820*/  FFMA.FTZ R6, R44, R44, R5 ;  /* 0x0000002c2c067223 */ /* 0x004fe40000010005 */
[----:B------:R-:W2:Y:S02]  /*7830*/  LDL R5, [R1+0x358] ;  /* 0x0003580001057983 */ /* 0x000ea40000100800 */
[----:B------:R-:W-:Y:S02]  /*7840*/  FADD.FTZ R4, R4, R6 ;  /* 0x0000000604047221 */ /* 0x000fe40000010000 */
[----:B------:R-:W3:Y:S04]  /*7850*/  LDL R6, [R1+0x35c] ;  /* 0x00035c0001067983 */ /* 0x000ee80000100800 */
[----:B------:R-:W4:Y:S01]  /*7860*/  LDL R44, [R1+0x300] ;  /* 0x00030000012c7983 */ /* 0x000f220000100800 */
[----:B--2---:R-:W-:-:S04]  /*7870*/  FMUL.FTZ R5, R5, R5 ;  /* 0x0000000505057220 */ /* 0x004fc80000410000 */
[----:B---3--:R-:W-:Y:S02]  /*7880*/  FFMA.FTZ R6, R6, R6, R5 ;  /* 0x0000000606067223 */ /* 0x008fe40000010005 */
[----:B------:R-:W2:Y:S02]  /*7890*/  LDL R5, [R1+0x350] ;  /* 0x0003500001057983 */ /* 0x000ea40000100800 */
[----:B------:R-:W-:Y:S02]  /*78a0*/  FADD.FTZ R4, R4, R6 ;  /* 0x0000000604047221 */ /* 0x000fe40000010000 */
[----:B------:R-:W3:Y:S01]  /*78b0*/  LDL R6, [R1+0x354] ;  /* 0x0003540001067983 */ /* 0x000ee20000100800 */
        /* <DEDUP_REMOVED lines=41> */
[----:B---3--:R-:W-:-:S04]  /*7b50*/  FFMA.FTZ R6, R6, R6, R5 ;  /* 0x0000000606067223 */ /* 0x008fc80000010005 */
[----:B------:R-:W-:Y:S02]  /*7b60*/  FADD.FTZ R4, R4, R6 ;  /* 0x0000000604047221 */ /* 0x000fe40000010000 */
[----:B------:R-:W2:Y:S01]  /*7b70*/  LDL R6, [R1+0x304] ;  /* 0x0003040001067983 */ /* 0x000ea20000100800 */
[----:B----4-:R-:W-:-:S03]  /*7b80*/  FMUL.FTZ R5, R44, R44 ;  /* 0x0000002c2c057220 */ /* 0x010fc60000410000 */
[----:B------:R-:W3:Y:S01]  /*7b90*/  LDL R44, [R1+0x284] ;  /* 0x00028400012c7983 */ /* 0x000ee20000100800 */
[----:B--2---:R-:W-:-:S03]  /*7ba0*/  FFMA.FTZ R6, R6, R6, R5 ;  /* 0x0000000606067223 */ /* 0x004fc60000010005 */
[----:B------:R-:W2:Y:S01]  /*7bb0*/  LDL R5, [R1+0x2f8] ;  /* 0x0002f80001057983 */ /* 0x000ea20000100800 */
[----:B------:R-:W-:-:S03]  /*7bc0*/  FADD.FTZ R4, R4, R6 ;  /* 0x0000000604047221 */ /* 0x000fc60000010000 */
        /* <DEDUP_REMOVED lines=40> */
[----:B------:R-:W4:Y:S04]  /*7e50*/  LDL R6, [R1+0x28c] ;  /* 0x00028c0001067983 */ /* 0x000f280000100800 */
[----:B------:R0:W-:Y:S04]  /*7e60*/  STL [R1+0x3f4], R28 ;  /* 0x0003f41c01007387 */ /* 0x0001e80000100800 */
[----:B------:R1:W-:Y:S04]  /*7e70*/  STL [R1+0x3f0], R29 ;  /* 0x0003f01d01007387 */ /* 0x0003e80000100800 */
[----:B0-----:R-:W3:Y:S04]  /*7e80*/  LDL R28, [R1+0x270] ;  /* 0x00027000011c7983 */ /* 0x001ee80000100800 */
[----:B-1----:R-:W3:Y:S01]  /*7e90*/  LDL R29, [R1+0x268] ;  /* 0x00026800011d7983 */ /* 0x002ee20000100800 */
[----:B--2---:R-:W-:-:S04]  /*7ea0*/  FMUL.FTZ R5, R5, R5 ;  /* 0x0000000505057220 */ /* 0x004fc80000410000 */
[----:B----4-:R-:W-:Y:S02]  /*7eb0*/  FFMA.FTZ R6, R6, R6, R5 ;  /* 0x0000000606067223 */ /* 0x010fe40000010005 */
[----:B------:R-:W2:Y:S02]  /*7ec0*/  LDL R5, [R1+0x280] ;  /* 0x0002800001057983 */ /* 0x000ea40000100800 */
[----:B------:R-:W-:Y:S01]  /*7ed0*/  FADD.FTZ R4, R4, R6 ;  /* 0x0000000604047221 */ /* 0x000fe20000010000 */
[----:B------:R-:W-:-:S06]  /*7ee0*/  CS2R R14, SRZ ;  /* 0x00000000000e7805 */ /* 0x000fcc000001ff00 */
[----:B------:R-:W4:Y:S04]  /*7ef0*/  @!P3 LDG.E.64 R14, desc[UR14][R18.64] ;  /* 0x0000000e120eb981 */ /* 0x000f28000c1e1b00 */
[----:B------:R-:W4:Y:S04]  /*7f00*/  LDL R18, [R1+0x240] ;  /* 0x0002400001127983 */ /* 0x000f280000100800 */
[----:B------:R-:W4:Y:S01]  /*7f10*/  LDL R19, [R1+0x244] ;  /* 0x0002440001137983 */ /* 0x000f220000100800 */
[----:B--2---:R-:W-:-:S04]  /*7f20*/  FMUL.FTZ R5, R5, R5 ;  /* 0x0000000505057220 */ /* 0x004fc80000410000 */
[----:B---3--:R-:W-:Y:S01]  /*7f30*/  FFMA.FTZ R6, R44, R44, R5 ;  /* 0x0000002c2c067223 */ /* 0x008fe20000010005 */
[----:B------:R-:W-:Y:S02]  /*7f40*/  FMUL.FTZ R5, R24, R24 ;  /* 0x0000001818057220 */ /* 0x000fe40000410000 */
[----:B------:R-:W2:Y:S01]  /*7f50*/  LDL.LU R24, [R1+0x438] ;  /* 0x0004380001187983 */ /* 0x000ea20000300800 */
[----:B------:R-:W-:Y:S01]  /*7f60*/  FADD.FTZ R4, R4, R6 ;  /* 0x0000000604047221 */ /* 0x000fe20000010000 */
[----:B------:R-:W-:Y:S02]  /*7f70*/  FFMA.FTZ R6, R25, R25, R5 ;  /* 0x0000001919067223 */ /* 0x000fe40000010005 */
[----:B------:R-:W2:Y:S01]  /*7f80*/  LDL.LU R25, [R1+0x434] ;  /* 0x0004340001197983 */ /* 0x000ea20000300800 */
[----:B------:R-:W-:Y:S01]  /*7f90*/  FMUL.FTZ R5, R28, R28 ;  /* 0x0000001c1c057220 */ /* 0x000fe20000410000 */
        /* <DEDUP_REMOVED lines=8> */
[----:B------:R-:W-:Y:S01]  /*8020*/  FMUL.FTZ R5, R31, R31 ;  /* 0x0000001f1f057220 */ /* 0x000fe20000410000 */
[----:B------:R-:W-:Y:S02]  /*8030*/  STL [R1+0x25c], R30 ;  /* 0x00025c1e01007387 */ /* 0x000fe40000100800 */
[----:B------:R-:W-:Y:S01]  /*8040*/  FADD.FTZ R4, R4, R6 ;  /* 0x0000000604047221 */ /* 0x000fe20000010000 */
[----:B------:R-:W-:Y:S01]  /*8050*/  FFMA.FTZ R6, R30, R30, R5 ;  /* 0x0000001e1e067223 */ /* 0x000fe20000010005 */
[----:B------:R0:W-:Y:S02]  /*8060*/  STL [R1+0x258], R31 ;  /* 0x0002581f01007387 */ /* 0x0001e40000100800 */
[----:B0-----:R-:W-:-:S06]  /*8070*/  CS2R R30, SRZ ;  /* 0x00000000001e7805 */ /* 0x001fcc000001ff00 */
[----:B--2---:R-:W2:Y:S01]  /*8080*/  @!P6 LDG.E.64 R30, desc[UR14][R24.64] ;  /* 0x0000000e181ee981 */ /* 0x004ea2000c1e1b00 */
[----:B------:R-:W-:Y:S01]  /*8090*/  FMUL.FTZ R5, R45, R45 ;  /* 0x0000002d2d057220 */ /* 0x000fe20000410000 */
[----:B------:R-:W-:-:S03]  /*80a0*/  FADD.FTZ R4, R4, R6 ;  /* 0x0000000604047221 */ /* 0x000fc60000010000 */
[----:B------:R-:W-:Y:S01]  /*80b0*/  FFMA.FTZ R6, R21, R21, R5 ;  /* 0x0000001515067223 */ /* 0x000fe20000010005 */
[----:B----4-:R-:W-:-:S03]  /*80c0*/  FMUL.FTZ R5, R18, R18 ;  /* 0x0000001212057220 */ /* 0x010fc60000410000 */
[----:B------:R-:W-:Y:S01]  /*80d0*/  FADD.FTZ R4, R4, R6 ;  /* 0x0000000604047221 */ /* 0x000fe20000010000 */
[----:B------:R-:W-:Y:S01]  /*80e0*/  FFMA.FTZ R6, R19, R19, R5 ;  /* 0x0000001313067223 */ /* 0x000fe20000010005 */
[----:B------:R-:W-:Y:S01]  /*80f0*/  FMUL.FTZ R5, R8, R8 ;  /* 0x0000000808057220 */ /* 0x000fe20000410000 */
[----:B------:R0:W-:Y:S02]  /*8100*/  STL [R1+0x408], R21 ;  /* 0x0004081501007387 */ /* 0x0001e40000100800 */
[----:B------:R-:W-:Y:S01]  /*8110*/  FADD.FTZ R4, R4, R6 ;  /* 0x0000000604047221 */ /* 0x000fe20000010000 */
[----:B------:R-:W-:Y:S01]  /*8120*/  FFMA.FTZ R6, R9, R9, R5 ;  /* 0x0000000909067223 */ /* 0x000fe20000010005 */
[----:B------:R-:W-:Y:S01]  /*8130*/  FMUL.FTZ R5, R10, R10 ;  /* 0x0000000a0a057220 */ /* 0x000fe20000410000 */
[----:B------:R-:W-:Y:S01]  /*8140*/  IMAD.MOV.U32 R44, RZ, RZ, RZ ;  /* 0x000000ffff2c7224 */ /* 0x000fe200078e00ff */
[----:B------:R1:W-:Y:S04]  /*8150*/  STL [R1+0x404], R45 ;  /* 0x0004042d01007387 */ /* 0x0003e80000100800 */
[----:B0-----:R-:W3:Y:S01]  /*8160*/  LDL R21, [R1+0x24c] ;  /* 0x00024c0001157983 */ /* 0x001ee20000100800 */
[----:B------:R-:W-:Y:S01]  /*8170*/  FADD.FTZ R4, R4, R6 ;  /* 0x0000000604047221 */ /* 0x000fe20000010000 */
[----:B------:R-:W-:Y:S01]  /*8180*/  FFMA.FTZ R5, R11, R11, R5 ;  /* 0x0000000b0b057223 */ /* 0x000fe20000010005 */
[----:B------:R-:W-:Y:S01]  /*8190*/  @!P2 MOV R44, R12 ;  /* 0x0000000c002ca202 */ /* 0x000fe20000000f00 */
[----:B------:R0:W-:Y:S04]  /*81a0*/  STL [R1+0x430], R12 ;  /* 0x0004300c01007387 */ /* 0x0001e80000100800 */
[----:B-1----:R-:W4:Y:S01]  /*81b0*/  LDL R45, [R1+0x2a8] ;  /* 0x0002a800012d7983 */ /* 0x002f220000100800 */
[----:B------:R-:W-:Y:S01]  /*81c0*/  FADD.FTZ R4, R4, R5 ;  /* 0x0000000504047221 */ /* 0x000fe20000010000 */
[----:B------:R-:W-:-:S02]  /*81d0*/  FMUL.FTZ R5, R2, R2 ;  /* 0x0000000202057220 */ /* 0x000fc40000410000 */
[----:B------:R-:W-:Y:S04]  /*81e0*/  STL [R1+0x228], R2 ;  /* 0x0002280201007387 */ /* 0x000fe80000100800 */
[----:B0-----:R-:W4:Y:S04]  /*81f0*/  LDL R12, [R1+0x290] ;  /* 0x00029000010c7983 */ /* 0x001f280000100800 */
[----:B------:R0:W-:Y:S04]  /*8200*/  STL [R1+0x42c], R2 ;  /* 0x00042c0201007387 */ /* 0x0001e80000100800 */
[----:B------:R1:W-:Y:S04]  /*8210*/  STL [R1+0x400], R3 ;  /* 0x0004000301007387 */ /* 0x0003e80000100800 */
[----:B------:R1:W-:Y:S04]  /*8220*/  STL [R1+0x3fc], R29 ;  /* 0x0003fc1d01007387 */ /* 0x0003e80000100800 */
[----:B0-----:R-:W4:Y:S04]  /*8230*/  LDL R2, [R1+0x294] ;  /* 0x0002940001027983 */ /* 0x001f280000100800 */
[----:B-1----:R-:W4:Y:S04]  /*8240*/  LDL R3, [R1+0x2c0] ;  /* 0x0002c00001037983 */ /* 0x002f280000100800 */
[----:B------:R-:W4:Y:S04]  /*8250*/  LDL R29, [R1+0x2c4] ;  /* 0x0002c400011d7983 */ /* 0x000f280000100800 */
[----:B------:R-:W4:Y:S04]  /*8260*/  LDL R24, [R1+0x2ac] ;  /* 0x0002ac0001187983 */ /* 0x000f280000100800 */
[----:B------:R-:W-:Y:S04]  /*8270*/  STL [R1+0x234], R11 ;  /* 0x0002340b01007387 */ /* 0x000fe80000100800 */
[----:B------:R-:W-:Y:S04]  /*8280*/  STL [R1+0x230], R10 ;  /* 0x0002300a01007387 */ /* 0x000fe80000100800 */
[----:B------:R0:W-:Y:S04]  /*8290*/  STL [R1+0x41c], R10 ;  /* 0x00041c0a01007387 */ /* 0x0001e80000100800 */
[----:B------:R1:W-:Y:S04]  /*82a0*/  STL [R1+0x420], R11 ;  /* 0x0004200b01007387 */ /* 0x0003e80000100800 */
[----:B0-----:R-:W4:Y:S04]  /*82b0*/  LDL R10, [R1+0x2e0] ;  /* 0x0002e000010a7983 */ /* 0x001f280000100800 */
[----:B-1----:R-:W4:Y:S04]  /*82c0*/  LDL R11, [R1+0x2bc] ;  /* 0x0002bc00010b7983 */ /* 0x002f280000100800 */
[----:B------:R-:W-:Y:S04]  /*82d0*/  STL [R1+0x23c], R9 ;  /* 0x00023c0901007387 */ /* 0x000fe80000100800 */
[----:B------:R0:W-:Y:S04]  /*82e0*/  STL [R1+0x3f8], R28 ;  /* 0x0003f81c01007387 */ /* 0x0001e80000100800 */
[----:B------:R1:W-:Y:S04]  /*82f0*/  STL [R1+0x418], R9 ;  /* 0x0004180901007387 */ /* 0x0003e80000100800 */
[----:B0-----:R-:W4:Y:S04]  /*8300*/  LDL R28, [R1+0x2e4] ;  /* 0x0002e400011c7983 */ /* 0x001f280000100800 */
[----:B-1----:R-:W4:Y:S04]  /*8310*/  LDL R9, [R1+0x248] ;  /* 0x0002480001097983 */ /* 0x002f280000100800 */
[----:B--2---:R0:W-:Y:S04]  /*8320*/  STL [R1+0x424], R31 ;  /* 0x0004241f01007387 */ /* 0x0041e80000100800 */
[----:B------:R1:W-:Y:S04]  /*8330*/  STL [R1+0x428], R30 ;  /* 0x0004281e01007387 */ /* 0x0003e80000100800 */
[----:B0-----:R-:W2:Y:S04]  /*8340*/  LDL R31, [R1+0x2b8] ;  /* 0x0002b800011f7983 */ /* 0x001ea80000100800 */
[----:B-1----:R-:W2:Y:S04]  /*8350*/  LDL R30, [R1+0x2a4] ;  /* 0x0002a400011e7983 */ /* 0x002ea80000100800 */
[----:B------:R0:W-:Y:S01]  /*8360*/  STL [R1+0x264], R37 ;  /* 0x0002642501007387 */ /* 0x0001e20000100800 */
[----:B------:R-:W-:Y:S01]  /*8370*/  FFMA.FTZ R5, R22, R22, R5 ;  /* 0x0000001616057223 */ /* 0x000fe20000010005 */
[----:B0-----:R-:W-:-:S03]  /*8380*/  HFMA2 R37, -RZ, RZ, 0, 0 ;  /* 0x00000000ff257431 */ /* 0x001fc600000001ff */
[----:B------:R-:W-:Y:S01]  /*8390*/  FADD.FTZ R4, R4, R5 ;  /* 0x0000000504047221 */ /* 0x000fe20000010000 */
[----:B------:R-:W-:-:S04]  /*83a0*/  @!P2 IMAD.MOV.U32 R37, RZ, RZ, R13 ;  /* 0x000000ffff25a224 */ /* 0x000fc800078e000d */
[----:B------:R-:W-:-:S04]  /*83b0*/  FMUL.FTZ R5, R37, R37 ;  /* 0x0000002525057220 */ /* 0x000fc80000410000 */
[----:B------:R-:W-:-:S04]  /*83c0*/  FFMA.FTZ R5, R44, R44, R5 ;  /* 0x0000002c2c057223 */ /* 0x000fc80000010005 */
[----:B------:R-:W-:Y:S01]  /*83d0*/  FADD.FTZ R25, R4, R5 ;  /* 0x0000000504197221 */ /* 0x000fe20000010000 */
[----:B------:R-:W-:Y:S01]  /*83e0*/  HFMA2 R4, -RZ, RZ, 0, 0 ;  /* 0x00000000ff047431 */ /* 0x000fe200000001ff */
[----:B------:R-:W-:Y:S01]  /*83f0*/  STL [R1+0x274], R39 ;  /* 0x0002742701007387 */ /* 0x000fe20000100800 */
[----:B------:R-:W-:-:S03]  /*8400*/  @!P3 MOV R4, R15 ;  /* 0x0000000f0004b202 */ /* 0x000fc60000000f00 */
[----:B------:R0:W-:Y:S02]  /*8410*/  STL [R1+0x26c], R38 ;  /* 0x00026c2601007387 */ /* 0x0001e40000100800 */
[----:B------:R-:W-:Y:S01]  /*8420*/  FMUL.FTZ R5, R4, R4 ;  /* 0x0000000404057220 */ /* 0x000fe20000410000 */
[----:B0-----:R-:W-:Y:S02]  /*8430*/  CS2R R38, SRZ ;  /* 0x0000000000267805 */ /* 0x001fe4000001ff00 */
[----:B------:R-:W-:-:S04]  /*8440*/  @!P3 IMAD.MOV.U32 R39, RZ, RZ, R14 ;  /* 0x000000ffff27b224 */ /* 0x000fc800078e000e */
[----:B------:R-:W-:-:S04]  /*8450*/  FFMA.FTZ R5, R39, R39, R5 ;  /* 0x0000002727057223 */ /* 0x000fc80000010005 */
[----:B------:R-:W-:Y:S01]  /*8460*/  FADD.FTZ R25, R25, R5 ;  /* 0x0000000519197221 */ /* 0x000fe20000010000 */
[----:B------:R-:W-:Y:S02]  /*8470*/  HFMA2 R5, -RZ, RZ, 0, 0 ;  /* 0x00000000ff057431 */ /* 0x000fe400000001ff */
[----:B------:R-:W-:Y:S01]  /*8480*/  @!P4 IMAD.MOV.U32 R38, RZ, RZ, R26 ;  /* 0x000000ffff26c224 */ /* 0x000fe200078e001a */
[----:B------:R-:W-:Y:S01]  /*8490*/  @!P4 MOV R5, R27 ;  /* 0x0000001b0005c202 */ /* 0x000fe20000000f00 */
[----:B------:R-:W-:Y:S04]  /*84a0*/  STL [R1+0x238], R8 ;  /* 0x0002380801007387 */ /* 0x000fe80000100800 */
[----:B------:R-:W-:Y:S01]  /*84b0*/  FMUL.FTZ R6, R5, R5 ;  /* 0x0000000505067220 */ /* 0x000fe20000410000 */
[----:B------:R0:W-:Y:S03]  /*84c0*/  STL [R1+0x414], R8 ;  /* 0x0004140801007387 */ /* 0x0001e60000100800 */
[----:B------:R-:W-:Y:S01]  /*84d0*/  FFMA.FTZ R6, R38, R38, R6 ;  /* 0x0000002626067223 */ /* 0x000fe20000010006 */
[----:B------:R1:W-:Y:S04]  /*84e0*/  STL [R1+0x410], R19 ;  /* 0x0004101301007387 */ /* 0x0003e80000100800 */
[----:B0-----:R-:W2:Y:S01]  /*84f0*/  LDL R8, [R1+0x308] ;  /* 0x0003080001087983 */ /* 0x001ea20000100800 */
[----:B------:R-:W-:Y:S01]  /*8500*/  FADD.FTZ R25, R25, R6 ;  /* 0x0000000619197221 */ /* 0x000fe20000010000 */
[----:B------:R-:W-:-:S02]  /*8510*/  FADD.FTZ R6, R20, R17 ;  /* 0x0000001114067221 */ /* 0x000fc40000010000 */
[----:B-1----:R-:W2:Y:S01]  /*8520*/  LDL R19, [R1+0x30c] ;  /* 0x00030c0001137983 */ /* 0x002ea20000100800 */
[----:B---3--:R-:W-:Y:S01]  /*8530*/  FADD.FTZ R7, R7, R21 ;  /* 0x0000001507077221 */ /* 0x008fe20000010000 */
[----:B------:R-:W-:Y:S02]  /*8540*/  FADD.FTZ R6, RZ, R6 ;  /* 0x00000006ff067221 */ /* 0x000fe40000010000 */
[----:B------:R0:W-:Y:S02]  /*8550*/  STL [R1+0x40c], R18 ;  /* 0x00040c1201007387 */ /* 0x0001e40000100800 */
[----:B------:R-:W-:Y:S01]  /*8560*/  FADD.FTZ R6, R6, R7 ;  /* 0x0000000706067221 */ /* 0x000fe20000010000 */
[----:B----4-:R-:W-:Y:S01]  /*8570*/  FADD.FTZ R7, R45, R12 ;  /* 0x0000000c2d077221 */ /* 0x010fe20000010000 */
[----:B------:R-:W3:Y:S03]  /*8580*/  LDL R21, [R1+0x3c8] ;  /* 0x0003c80001157983 */ /* 0x000ee60000100800 */
[----:B------:R-:W-:Y:S01]  /*8590*/  FADD.FTZ R6, R6, R7 ;  /* 0x0000000706067221 */ /* 0x000fe20000010000 */
[----:B------:R-:W4:Y:S04]  /*85a0*/  LDL R45, [R1+0x3cc] ;  /* 0x0003cc00012d7983 */ /* 0x000f280000100800 */
[----:B0-----:R-:W3:Y:S04]  /*85b0*/  LDL R18, [R1+0x3c4] ;  /* 0x0003c40001127983 */ /* 0x001ee80000100800 */
[----:B------:R-:W4:Y:S01]  /*85c0*/  LDL R12, [R1+0x3a4] ;  /* 0x0003a400010c7983 */ /* 0x000f220000100800 */
[----:B--2---:R-:W-:-:S03]  /*85d0*/  FADD.FTZ R7, R31, R2 ;  /* 0x000000021f077221 */ /* 0x004fc60000010000 */
[----:B------:R-:W2:Y:S01]  /*85e0*/  LDL R31, [R1+0x398] ;  /* 0x00039800011f7983 */ /* 0x000ea20000100800 */
[----:B------:R-:W-:Y:S01]  /*85f0*/  FADD.FTZ R6, R6, R7 ;  /* 0x0000000706067221 */ /* 0x000fe20000010000 */
[----:B------:R-:W-:Y:S02]  /*8600*/  FADD.FTZ R7, R3, R30 ;  /* 0x0000001e03077221 */ /* 0x000fe40000010000 */
[----:B------:R-:W2:Y:S02]  /*8610*/  LDL R2, [R1+0x36c] ;  /* 0x00036c0001027983 */ /* 0x000ea40000100800 */
[----:B------:R-:W-:Y:S01]  /*8620*/  FADD.FTZ R6, R6, R7 ;  /* 0x0000000706067221 */ /* 0x000fe20000010000 */
[----:B------:R-:W-:Y:S01]  /*8630*/  FADD.FTZ R7, R29, R24 ;  /* 0x000000181d077221 */ /* 0x000fe20000010000 */
[----:B------:R-:W2:Y:S03]  /*8640*/  LDL R3, [R1+0x3d0] ;  /* 0x0003d00001037983 */ /* 0x000ea60000100800 */
[----:B------:R-:W-:Y:S01]  /*8650*/  FADD.FTZ R6, R6, R7 ;  /* 0x0000000706067221 */ /* 0x000fe20000010000 */
[----:B------:R-:W-:Y:S01]  /*8660*/  FADD.FTZ R7, R10, R11 ;  /* 0x0000000b0a077221 */ /* 0x000fe20000010000 */
[----:B------:R-:W2:Y:S03]  /*8670*/  LDL R29, [R1+0x3c0] ;  /* 0x0003c000011d7983 */ /* 0x000ea60000100800 */
[----:B------:R-:W-:Y:S01]  /*8680*/  FADD.FTZ R6, R6, R7 ;  /* 0x0000000706067221 */ /* 0x000fe20000010000 */
[----:B------:R-:W-:Y:S01]  /*8690*/  FADD.FTZ R7, R28, R9 ;  /* 0x000000091c077221 */ /* 0x000fe20000010000 */
[----:B------:R-:W2:Y:S04]  /*86a0*/  LDL R30, [R1+0x3b0] ;  /* 0x0003b000011e7983 */ /* 0x000ea80000100800 */
[----:B------:R-:W2:Y:S04]  /*86b0*/  LDL R28, [R1+0x3b8] ;  /* 0x0003b800011c7983 */ /* 0x000ea80000100800 */
[----:B------:R-:W2:Y:S01]  /*86c0*/  LDL R24, [R1+0x3a8] ;  /* 0x0003a80001187983 */ /* 0x000ea20000100800 */
[----:B------:R-:W-:-:S03]  /*86d0*/  FADD.FTZ R6, R6, R7 ;  /* 0x0000000706067221 */ /* 0x000fc60000010000 */
[----:B------:R-:W2:Y:S04]  /*86e0*/  LDL R11, [R1+0x39c] ;  /* 0x00039c00010b7983 */ /* 0x000ea80000100800 */
[----:B------:R-:W2:Y:S04]  /*86f0*/  LDL R10, [R1+0x390] ;  /* 0x00039000010a7983 */ /* 0x000ea80000100800 */
[----:B------:R-:W2:Y:S01]  /*8700*/  LDL R9, [R1+0x394] ;  /* 0x0003940001097983 */ /* 0x000ea20000100800 */
[----:B------:R-:W-:-:S03]  /*8710*/  FADD.FTZ R7, R8, R33 ;  /* 0x0000002108077221 */ /* 0x000fc60000010000 */
[----:B------:R-:W2:Y:S01]  /*8720*/  LDL R8, [R1+0x388] ;  /* 0x0003880001087983 */ /* 0x000ea20000100800 */
[----:B------:R-:W-:Y:S01]  /*8730*/  FADD.FTZ R6, R6, R7 ;  /* 0x0000000706067221 */ /* 0x000fe20000010000 */
[----:B------:R-:W-:Y:S02]  /*8740*/  FADD.FTZ R7, R19, R32 ;  /* 0x0000002013077221 */ /* 0x000fe40000010000 */
[----:B------:R-:W2:Y:S02]  /*8750*/  LDL R19, [R1+0x38c] ;  /* 0x00038c0001137983 */ /* 0x000ea40000100800 */
[----:B------:R-:W-:Y:S01]  /*8760*/  FADD.FTZ R6, R6, R7 ;  /* 0x0000000706067221 */ /* 0x000fe20000010000 */
[----:B------:R-:W-:-:S04]  /*8770*/  FADD.FTZ R7, R36, R34 ;  /* 0x0000002224077221 */ /* 0x000fc80000010000 */
[----:B------:R-:W-:Y:S01]  /*8780*/  FADD.FTZ R6, R6, R7 ;  /* 0x0000000706067221 */ /* 0x000fe20000010000 */
[----:B---3--:R-:W-:Y:S02]  /*8790*/  FADD.FTZ R7, R18, R35 ;  /* 0x0000002312077221 */ /* 0x008fe40000010000 */
[----:B------:R-:W3:Y:S02]  /*87a0*/  LDL R18, [R1+0x380] ;  /* 0x0003800001127983 */ /* 0x000ee40000100800 */
[----:B------:R-:W-:Y:S01]  /*87b0*/  FADD.FTZ R6, R6, R7 ;  /* 0x0000000706067221 */ /* 0x000fe20000010000 */
[----:B------:R-:W-:Y:S02]  /*87c0*/  FADD.FTZ R7, R21, R23 ;  /* 0x0000001715077221 */ /* 0x000fe40000010000 */
[----:B------:R-:W3:Y:S02]  /*87d0*/  LDL R21, [R1+0x384] ;  /* 0x0003840001157983 */ /* 0x000ee40000100800 */
[----:B------:R-:W-:Y:S01]  /*87e0*/  FADD.FTZ R6, R6, R7 ;  /* 0x0000000706067221 */ /* 0x000fe20000010000 */
[----:B----4-:R-:W-:-:S02]  /*87f0*/  FADD.FTZ R7, R45, R16 ;  /* 0x000000102d077221 */ /* 0x010fc40000010000 */
[----:B------:R-:W4:Y:S02]  /*8800*/  LDL R45, [R1+0x378] ;  /* 0x00037800012d7983 */ /* 0x000f240000100800 */
[----:B------:R-:W-:Y:S01]  /*8810*/  FADD.FTZ R6, R6, R7 ;  /* 0x0000000706067221 */ /* 0x000fe20000010000 */
[----:B--2---:R-:W-:Y:S02]  /*8820*/  FADD.FTZ R7, R3, R0 ;  /* 0x0000000003077221 */ /* 0x004fe40000010000 */
[----:B------:R-:W4:Y:S02]  /*8830*/  LDL R3, [R1+0x37c] ;  /* 0x00037c0001037983 */ /* 0x000f240000100800 */
[----:B------:R-:W-:Y:S01]  /*8840*/  FADD.FTZ R6, R6, R7 ;  /* 0x0000000706067221 */ /* 0x000fe20000010000 */
[----:B------:R-:W-:Y:S02]  /*8850*/  FADD.FTZ R7, R29, R40 ;  /* 0x000000281d077221 */ /* 0x000fe40000010000 */
[----:B------:R-:W2:Y:S02]  /*8860*/  LDL R29, [R1+0x370] ;  /* 0x00037000011d7983 */ /* 0x000ea40000100800 */
[----:B------:R-:W-:Y:S01]  /*8870*/  FADD.FTZ R6, R6, R7 ;  /* 0x0000000706067221 */ /* 0x000fe20000010000 */
[----:B------:R-:W-:-:S02]  /*8880*/  FADD.FTZ R7, R28, R41 ;  /* 0x000000291c077221 */ /* 0x000fc40000010000 */
[----:B------:R-:W2:Y:S02]  /*8890*/  LDL R28, [R1+0x374] ;  /* 0x00037400011c7983 */ /* 0x000ea40000100800 */
[----:B------:R-:W-:Y:S01]  /*88a0*/  FADD.FTZ R6, R6, R7 ;  /* 0x0000000706067221 */ /* 0x000fe20000010000 */
[----:B------:R-:W-:Y:S02]  /*88b0*/  FADD.FTZ R7, R30, R43 ;  /* 0x0000002b1e077221 */ /* 0x000fe40000010000 */
[----:B------:R-:W2:Y:S02]  /*88c0*/  LDL R30, [R1+0x360] ;  /* 0x00036000011e7983 */ /* 0x000ea40000100800 */
[----:B------:R-:W-:Y:S01]  /*88d0*/  FADD.FTZ R6, R6, R7 ;  /* 0x0000000706067221 */ /* 0x000fe20000010000 */
[----:B------:R-:W-:Y:S02]  /*88e0*/  FADD.FTZ R7, R24, R42 ;  /* 0x0000002a18077221 */ /* 0x000fe40000010000 */
[----:B------:R-:W2:Y:S02]  /*88f0*/  LDL R24, [R1+0x364] ;  /* 0x0003640001187983 */ /* 0x000ea40000100800 */
[----:B------:R-:W-:-:S02]  /*8900*/  FADD.FTZ R6, R6, R7 ;  /* 0x0000000706067221 */ /* 0x000fc40000010000 */
[----:B------:R-:W3:Y:S02]  /*8910*/  LDL R7, [R1+0x3a0] ;  /* 0x0003a00001077983 */ /* 0x000ee40000100800 */
[----:B---3--:R-:W-:Y:S02]  /*8920*/  FADD.FTZ R7, R12, R7 ;  /* 0x000000070c077221 */ /* 0x008fe40000010000 */
[----:B------:R-:W3:Y:S02]  /*8930*/  LDL R12, [R1+0x358] ;  /* 0x00035800010c7983 */ /* 0x000ee40000100800 */
        /* <DEDUP_REMOVED lines=13> */
[----:B----4-:R-:W-:Y:S01]  /*8a10*/  FADD.FTZ R7, R3, R45 ;  /* 0x0000002d03077221 */ /* 0x010fe20000010000 */
[----:B------:R-:W4:Y:S03]  /*8a20*/  LDL R8, [R1+0x340] ;  /* 0x0003400001087983 */ /* 0x000f260000100800 */
[----:B------:R-:W-:Y:S01]  /*8a30*/  FADD.FTZ R6, R6, R7 ;  /* 0x0000000706067221 */ /* 0x000fe20000010000 */
[----:B--2---:R-:W-:Y:S01]  /*8a40*/  FADD.FTZ R7, R28, R29 ;  /* 0x0000001d1c077221 */ /* 0x004fe20000010000 */
[----:B------:R-:W4:Y:S03]  /*8a50*/  LDL R19, [R1+0x344] ;  /* 0x0003440001137983 */ /* 0x000f260000100800 */
[----:B------:R-:W-:Y:S01]  /*8a60*/  FADD.FTZ R6, R6, R7 ;  /* 0x0000000706067221 */ /* 0x000fe20000010000 */
[----:B------:R-:W2:Y:S04]  /*8a70*/  LDL R18, [R1+0x338] ;  /* 0x0003380001127983 */ /* 0x000ea80000100800 */
[----:B------:R-:W3:Y:S04]  /*8a80*/  LDL R7, [R1+0x368] ;  /* 0x0003680001077983 */ /* 0x000ee80000100800 */
[----:B------:R-:W2:Y:S04]  /*8a90*/  LDL R21, [R1+0x33c] ;  /* 0x00033c0001157983 */ /* 0x000ea80000100800 */
[----:B------:R-:W2:Y:S04]  /*8aa0*/  LDL R45, [R1+0x330] ;  /* 0x00033000012d7983 */ /* 0x000ea80000100800 */
[----:B------:R-:W2:Y:S04]  /*8ab0*/  LDL R3, [R1+0x334] ;  /* 0x0003340001037983 */ /* 0x000ea80000100800 */
[----:B------:R-:W2:Y:S04]  /*8ac0*/  LDL R29, [R1+0x328] ;  /* 0x00032800011d7983 */ /* 0x000ea80000100800 */
[----:B------:R-:W2:Y:S01]  /*8ad0*/  LDL R28, [R1+0x32c] ;  /* 0x00032c00011c7983 */ /* 0x000ea20000100800 */
[----:B---3--:R-:W-:-:S03]  /*8ae0*/  FADD.FTZ R7, R2, R7 ;  /* 0x0000000702077221 */ /* 0x008fc60000010000 */
[----:B------:R-:W3:Y:S01]  /*8af0*/  LDL R2, [R1+0x320] ;  /* 0x0003200001027983 */ /* 0x000ee20000100800 */
[----:B------:R-:W-:Y:S01]  /*8b00*/  FADD.FTZ R6, R6, R7 ;  /* 0x0000000706067221 */ /* 0x000fe20000010000 */
[----:B------:R-:W-:Y:S02]  /*8b10*/  FADD.FTZ R7, R24, R30 ;  /* 0x0000001e18077221 */ /* 0x000fe40000010000 */
[----:B------:R-:W3:Y:S02]  /*8b20*/  LDL R30, [R1+0x318] ;  /* 0x00031800011e7983 */ /* 0x000ee40000100800 */
[----:B------:R-:W-:Y:S02]  /*8b30*/  FADD.FTZ R6, R6, R7 ;  /* 0x0000000706067221 */ /* 0x000fe40000010000 */
[----:B------:R-:W4:Y:S04]  /*8b40*/  LDL R7, [R1+0x35c] ;  /* 0x00035c0001077983 */ /* 0x000f280000100800 */
[----:B------:R-:W3:Y:S01]  /*8b50*/  LDL R24, [R1+0x314] ;  /* 0x0003140001187983 */ /* 0x000ee20000100800 */
[----:B----4-:R-:W-:-:S03]  /*8b60*/  FADD.FTZ R7, R7, R12 ;  /* 0x0000000c07077221 */ /* 0x010fc60000010000 */
[----:B------:R-:W4:Y:S01]  /*8b70*/  LDL.LU R12, [R1+0x430] ;  /* 0x00043000010c7983 */ /* 0x000f220000300800 */
[----:B------:R-:W-:Y:S01]  /*8b80*/  FADD.FTZ R6, R6, R7 ;  /* 0x0000000706067221 */ /* 0x000fe20000010000 */
[----:B------:R-:W-:Y:S02]  /*8b90*/  FADD.FTZ R7, R11, R31 ;  /* 0x0000001f0b077221 */ /* 0x000fe40000010000 */
        /* <DEDUP_REMOVED lines=8> */
[----:B--2---:R-:W-:Y:S01]  /*8c20*/  FADD.FTZ R7, R21, R18 ;  /* 0x0000001215077221 */ /* 0x004fe20000010000 */
[----:B------:R-:W2:Y:S03]  /*8c30*/  LDL R9, [R1+0x2e8] ;  /* 0x0002e80001097983 */ /* 0x000ea60000100800 */
[----:B------:R-:W-:Y:S01]  /*8c40*/  FADD.FTZ R6, R6, R7 ;  /* 0x0000000706067221 */ /* 0x000fe20000010000 */
[----:B------:R-:W-:Y:S01]  /*8c50*/  FADD.FTZ R7, R3, R45 ;  /* 0x0000002d03077221 */ /* 0x000fe20000010000 */
[----:B------:R-:W2:Y:S03]  /*8c60*/  LDL R8, [R1+0x2d8] ;  /* 0x0002d80001087983 */ /* 0x000ea60000100800 */
[----:B------:R-:W-:Y:S01]  /*8c70*/  FADD.FTZ R6, R6, R7 ;  /* 0x0000000706067221 */ /* 0x000fe20000010000 */
[----:B------:R-:W-:Y:S01]  /*8c80*/  FADD.FTZ R7, R28, R29 ;  /* 0x0000001d1c077221 */ /* 0x000fe20000010000 */
[----:B------:R-:W2:Y:S03]  /*8c90*/  LDL R19, [R1+0x2d0] ;  /* 0x0002d00001137983 */ /* 0x000ea60000100800 */
        /* <DEDUP_REMOVED lines=9> */
[----:B------:R-:W3:Y:S01]  /*8d30*/  LDL.LU R2, [R1+0x42c] ;  /* 0x00042c0001027983 */ /* 0x000ee20000300800 */
[----:B------:R-:W-:-:S03]  /*8d40*/  FADD.FTZ R6, R6, R7 ;  /* 0x0000000706067221 */ /* 0x000fc60000010000 */
[----:B------:R-:W4:Y:S02]  /*8d50*/  LDL R7, [R1+0x31c] ;  /* 0x00031c0001077983 */ /* 0x000f240000100800 */
[----:B----4-:R-:W-:Y:S02]  /*8d60*/  FADD.FTZ R7, R7, R30 ;  /* 0x0000001e07077221 */ /* 0x010fe40000010000 */
[----:B------:R-:W4:Y:S02]  /*8d70*/  LDL.LU R30, [R1+0x428] ;  /* 0x00042800011e7983 */ /* 0x000f240000300800 */
[----:B------:R-:W-:Y:S02]  /*8d80*/  FADD.FTZ R6, R6, R7 ;  /* 0x0000000706067221 */ /* 0x000fe40000010000 */
[----:B------:R-:W2:Y:S02]  /*8d90*/  LDL R7, [R1+0x310] ;  /* 0x0003100001077983 */ /* 0x000ea40000100800 */
[----:B--2---:R-:W-:-:S02]  /*8da0*/  FADD.FTZ R7, R24, R7 ;  /* 0x0000000718077221 */ /* 0x004fc40000010000 */
[----:B------:R-:W2:Y:S02]  /*8db0*/  LDL R24, [R1+0x25c] ;  /* 0x00025c0001187983 */ /* 0x000ea40000100800 */
[----:B------:R-:W-:Y:S02]  /*8dc0*/  FADD.FTZ R6, R6, R7 ;  /* 0x0000000706067221 */ /* 0x000fe40000010000 */
[----:B------:R-:W3:Y:S02]  /*8dd0*/  LDL R7, [R1+0x304] ;  /* 0x0003040001077983 */ /* 0x000ee40000100800 */
[----:B---3--:R-:W-:Y:S02]  /*8de0*/  FADD.FTZ R7, R7, R31 ;  /* 0x0000001f07077221 */ /* 0x008fe40000010000 */
        /* <DEDUP_REMOVED lines=78> */
[----:B------:R-:W-:Y:S01]  /*92d0*/  FADD.FTZ R7, R44, R37 ;  /* 0x000000252c077221 */ /* 0x000fe20000010000 */
[----:B------:R-:W-:-:S03]  /*92e0*/  HFMA2 R19, -RZ, RZ, 0, 0 ;  /* 0x00000000ff137431 */ /* 0x000fc600000001ff */
[----:B------:R-:W-:Y:S01]  /*92f0*/  FADD.FTZ R7, R6, R7 ;  /* 0x0000000706077221 */ /* 0x000fe20000010000 */
[----:B------:R-:W-:Y:S01]  /*9300*/  FADD.FTZ R6, R39, R4 ;  /* 0x0000000427067221 */ /* 0x000fe20000010000 */
[----:B------:R-:W-:-:S03]  /*9310*/  FADD.FTZ R18, R38, R5 ;  /* 0x0000000526127221 */ /* 0x000fc60000010000 */
[----:B------:R-:W-:Y:S01]  /*9320*/  FADD.FTZ R7, R7, R6 ;  /* 0x0000000607077221 */ /* 0x000fe20000010000 */
[----:B------:R-:W-:Y:S01]  /*9330*/  MOV R6, RZ ;  /* 0x000000ff00067202 */ /* 0x000fe20000000f00 */
[----:B----4-:R-:W-:Y:S01]  /*9340*/  @!P5 IMAD.MOV.U32 R19, RZ, RZ, R28 ;  /* 0x000000ffff13d224 */ /* 0x010fe200078e001c */
[----:B---3--:R-:W-:Y:S01]  /*9350*/  @!P5 MOV R6, R29 ;  /* 0x0000001d0006d202 */ /* 0x008fe20000000f00 */
[----:B------:R-:W-:Y:S01]  /*9360*/  FADD.FTZ R7, R7, R18 ;  /* 0x0000001207077221 */ /* 0x000fe20000010000 */
[----:B------:R-:W-:-:S03]  /*9370*/  HFMA2 R18, -RZ, RZ, 0, 0 ;  /* 0x00000000ff127431 */ /* 0x000fc600000001ff */
[----:B------:R-:W-:Y:S01]  /*9380*/  FADD.FTZ R24, R19, R6 ;  /* 0x0000000613187221 */ /* 0x000fe20000010000 */
[----:B------:R-:W-:Y:S01]  /*9390*/  FMUL.FTZ R21, R6, R6 ;  /* 0x0000000606157220 */ /* 0x000fe20000410000 */
[----:B-1----:R-:W1:Y:S02]  /*93a0*/  S2R R22, SR_LANEID ;  /* 0x0000000000167919 */ /* 0x002e640000000000 */
[----:B------:R-:W-:Y:S01]  /*93b0*/  FADD.FTZ R24, R7, R24 ;  /* 0x0000001807187221 */ /* 0x000fe20000010000 */
[----:B------:R-:W-:Y:S01]  /*93c0*/  IMAD.MOV.U32 R7, RZ, RZ, RZ ;  /* 0x000000ffff077224 */ /* 0x000fe200078e00ff */
[----:B------:R-:W-:Y:S01]  /*93d0*/  @!P6 MOV R18, R30 ;  /* 0x0000001e0012e202 */ /* 0x000fe20000000f00 */
[----:B------:R-:W-:Y:S01]  /*93e0*/  FFMA.FTZ R21, R19, R19, R21 ;  /* 0x0000001313157223 */ /* 0x000fe20000010015 */
[----:B------:R-:W-:-:S03]  /*93f0*/  @!P6 MOV R7, R31 ;  /* 0x0000001f0007e202 */ /* 0x000fc60000000f00 */
[----:B------:R-:W-:Y:S02]  /*9400*/  FADD.FTZ R25, R25, R21 ;  /* 0x0000001519197221 */ /* 0x000fe40000010000 */
[----:B------:R-:W-:-:S04]  /*9410*/  FADD.FTZ R21, R18, R7 ;  /* 0x0000000712157221 */ /* 0x000fc80000010000 */
[----:B------:R-:W-:Y:S01]  /*9420*/  FADD.FTZ R24, R24, R21 ;  /* 0x0000001518187221 */ /* 0x000fe20000010000 */
[----:B------:R-:W-:-:S04]  /*9430*/  FMUL.FTZ R21, R7, R7 ;  /* 0x0000000707157220 */ /* 0x000fc80000410000 */
[----:B------:R-:W-:-:S04]  /*9440*/  FFMA.FTZ R21, R18, R18, R21 ;  /* 0x0000001212157223 */ /* 0x000fc80000010015 */
[----:B------:R-:W-:Y:S02]  /*9450*/  FADD.FTZ R25, R25, R21 ;  /* 0x0000001519197221 */ /* 0x000fe40000010000 */
[----:B------:R-:W2:Y:S01]  /*9460*/  SHFL.DOWN PT, R21, R24, 0x1, 0x1f ;  /* 0x08201f0018157f89 */ /* 0x000ea200000e0000 */
[----:B-1----:R-:W-:-:S13]  /*9470*/  ISETP.GT.AND P1, PT, R22, 0x1e, PT ;  /* 0x0000001e1600780c */ /* 0x002fda0003f24270 */
[----:B--2---:R-:W-:Y:S02]  /*9480*/  @!P1 FADD.FTZ R24, R24, R21 ;  /* 0x0000001518189221 */ /* 0x004fe40000010000 */
[----:B------:R-:W1:Y:S02]  /*9490*/  SHFL.DOWN PT, R21, R25, 0x1, 0x1f ;  /* 0x08201f0019157f89 */ /* 0x000e6400000e0000 */
[----:B-1----:R-:W-:Y:S02]  /*94a0*/  @!P1 FADD.FTZ R25, R25, R21 ;  /* 0x0000001519199221 */ /* 0x002fe40000010000 */
[----:B------:R-:W1:Y:S01]  /*94b0*/  SHFL.DOWN PT, R21, R24, 0x2, 0x1f ;  /* 0x08401f0018157f89 */ /* 0x000e6200000e0000 */
[----:B------:R-:W-:-:S13]  /*94c0*/  ISETP.GT.AND P1, PT, R22, 0x1d, PT ;  /* 0x0000001d1600780c */ /* 0x000fda0003f24270 */
[----:B-1----:R-:W-:Y:S02]  /*94d0*/  @!P1 FADD.FTZ R24, R24, R21 ;  /* 0x0000001518189221 */ /* 0x002fe40000010000 */
[----:B------:R-:W1:Y:S04]  /*94e0*/  SHFL.DOWN PT, R21, R25, 0x2, 0x1f ;  /* 0x08401f0019157f89 */ /* 0x000e6800000e0000 */
[----:B------:R-:W2:Y:S01]  /*94f0*/  SHFL.DOWN PT, R12, R24, 0x4, 0x1f ;  /* 0x08801f00180c7f89 */ /* 0x000ea200000e0000 */
[----:B-1----:R-:W-:-:S05]  /*9500*/  @!P1 FADD.FTZ R25, R25, R21 ;  /* 0x0000001519199221 */ /* 0x002fca0000010000 */
[----:B------:R-:W1:Y:S01]  /*9510*/  SHFL.DOWN PT, R13, R25, 0x4, 0x1f ;  /* 0x08801f00190d7f89 */ /* 0x000e6200000e0000 */
[----:B------:R-:W-:-:S13]  /*9520*/  ISETP.GT.AND P1, PT, R22, 0x1b, PT ;  /* 0x0000001b1600780c */ /* 0x000fda0003f24270 */
[----:B--2---:R-:W-:-:S05]  /*9530*/  @!P1 FADD.FTZ R24, R24, R12 ;  /* 0x0000000c18189221 */ /* 0x004fca0000010000 */
[----:B------:R-:W2:Y:S01]  /*9540*/  SHFL.DOWN PT, R12, R24, 0x8, 0x1f ;  /* 0x09001f00180c7f89 */ /* 0x000ea200000e0000 */
[----:B-1----:R-:W-:-:S05]  /*9550*/  @!P1 FADD.FTZ R25, R25, R13 ;  /* 0x0000000d19199221 */ /* 0x002fca0000010000 */
[----:B------:R-:W1:Y:S04]  /*9560*/  SHFL.DOWN PT, R13, R25, 0x8, 0x1f ;  /* 0x09001f00190d7f89 */ /* 0x000e6800000e0000 */
[----:B------:R0:W-:Y:S01]  /*9570*/  STL.64 [R1+0x1f8], R26 ;  /* 0x0001f81a01007387 */ /* 0x0001e20000100a00 */
[----:B------:R-:W3:Y:S03]  /*9580*/  S2R R21, SR_TID.X ;  /* 0x0000000000157919 */ /* 0x000ee60000002100 */
[----:B------:R0:W-:Y:S04]  /*9590*/  STL.64 [R1+0x200], R28 ;  /* 0x0002001c01007387 */ /* 0x0001e80000100a00 */
[----:B------:R0:W-:Y:S01]  /*95a0*/  STL.64 [R1+0x208], R30 ;  /* 0x0002081e01007387 */ /* 0x0001e20000100a00 */
[----:B------:R-:W-:Y:S01]  /*95b0*/  ISETP.GT.AND P2, PT, R22, 0xf, PT ;  /* 0x0000000f1600780c */ /* 0x000fe20003f44270 */
[----:B--2---:R-:W-:Y:S01]  /*95c0*/  FADD.FTZ R12, R24, R12 ;  /* 0x0000000c180c7221 */ /* 0x004fe20000010000 */
[----:B------:R-:W-:Y:S01]  /*95d0*/  ISETP.GT.AND P1, PT, R22, 0x17, PT ;  /* 0x000000171600780c */ /* 0x000fe20003f24270 */
[----:B-1----:R-:W-:-:S03]  /*95e0*/  FADD.FTZ R13, R25, R13 ;  /* 0x0000000d190d7221 */ /* 0x002fc60000010000 */
[----:B------:R-:W-:Y:S02]  /*95f0*/  FSEL R24, R24, R12, P1 ;  /* 0x0000000c18187208 */ /* 0x000fe40000800000 */
[----:B------:R-:W-:Y:S01]  /*9600*/  FSEL R25, R25, R13, P1 ;  /* 0x0000000d19197208 */ /* 0x000fe20000800000 */
[----:B------:R0:W-:Y:S01]  /*9610*/  STL.64 [R1+0x1f0], R14 ;  /* 0x0001f00e01007387 */ /* 0x0001e20000100a00 */
[----:B------:R-:W-:Y:S03]  /*9620*/  BSSY.RECONVERGENT B0, `(.L_x_4310) ;  /* 0x000000f000007945 */ /* 0x000fe60003800200 */
[----:B------:R0:W1:Y:S04]  /*9630*/  SHFL.DOWN PT, R14, R24, 0x10, 0x1f ;  /* 0x0a001f00180e7f89 */ /* 0x00006800000e0000 */
[----:B------:R0:W2:Y:S01]  /*9640*/  SHFL.DOWN PT, R15, R25, 0x10, 0x1f ;  /* 0x0a001f00190f7f89 */ /* 0x0000a200000e0000 */
[----:B---3--:R-:W-:Y:S05]  /*9650*/  @P2 BRA `(.L_x_4311) ;  /* 0x00000000002c2947 */ /* 0x008fea0003800000 */
[----:B------:R-:W-:Y:S01]  /*9660*/  ISETP.NE.AND P1, PT, R22, RZ, PT ;  /* 0x000000ff1600720c */ /* 0x000fe20003f25270 */
[----:B01----:R-:W-:Y:S01]  /*9670*/  FADD.FTZ R24, R12, R14 ;  /* 0x0000000e0c187221 */ /* 0x003fe20000010000 */
[----:B--2---:R-:W-:-:S11]  /*9680*/  FADD.FTZ R25, R13, R15 ;  /* 0x0000000f0d197221 */ /* 0x004fd60000010000 */
[----:B------:R-:W0:Y:S01]  /*9690*/  @!P1 S2R R12, SR_CgaCtaId ;  /* 0x00000000000c9919 */ /* 0x000e220000008800 */
[----:B------:R-:W-:-:S04]  /*96a0*/  @!P1 MOV R13, 0x400 ;  /* 0x00000400000d9802 */ /* 0x000fc80000000f00 */
[----:B0-----:R-:W-:Y:S02]  /*96b0*/  @!P1 LEA R12, R12, R13, 0x18 ;  /* 0x0000000d0c0c9211 */ /* 0x001fe400078ec0ff */
[----:B------:R-:W0:Y:S02]  /*96c0*/  @!P1 S2R R13, SR_TID.X ;  /* 0x00000000000d9919 */ /* 0x000e240000002100 */
[----:B0-----:R-:W-:-:S04]  /*96d0*/  @!P1 SHF.R.U32.HI R13, RZ, 0x2, R13 ;  /* 0x00000002ff0d9819 */ /* 0x001fc8000001160d */
[----:B------:R-:W-:-:S05]  /*96e0*/  @!P1 LOP3.LUT R13, R13, 0xf8, RZ, 0xc0, !PT ;  /* 0x000000f80d0d9812 */ /* 0x000fca00078ec0ff */
[----:B------:R-:W-:-:S05]  /*96f0*/  @!P1 IMAD.IADD R12, R13, 0x1, R12 ;  /* 0x000000010d0c9824 */ /* 0x000fca00078e020c */
[----:B------:R3:W-:Y:S02]  /*9700*/  @!P1 STS.64 [R12+0x18], R24 ;  /* 0x000018180c009388 */ /* 0x0007e40000000a00 */
.L_x_4311:
[----:B------:R-:W-:Y:S05]  /*9710*/  BSYNC.RECONVERGENT B0 ;  /* 0x0000000000007941 */ /* 0x000fea0003800200 */
.L_x_4310:
        /* <DEDUP_REMOVED lines=55> */
.L_x_4313:
[----:B------:R-:W-:Y:S05]  /*9a90*/  BSYNC.RECONVERGENT B0 ;  /* 0x0000000000007941 */ /* 0x000fea0003800200 */
.L_x_4312:
        /* <DEDUP_REMOVED lines=21> */
[----:B---3--:R-:W-:Y:S02]  /*9bf0*/  MOV R12, UR12 ;  /* 0x0000000c000c7c02 */ /* 0x008fe40008000f00 */
[----:B------:R-:W-:Y:S01]  /*9c00*/  MOV R13, UR13 ;  /* 0x0000000d000d7c02 */ /* 0x000fe20008000f00 */
[----:B------:R-:W-:-:S04]  /*9c10*/  IMAD.U32 R14, RZ, RZ, UR7 ;  /* 0x00000007ff0e7e24 */ /* 0x000fc8000f8e00ff */
[----:B------:R0:W-:Y:S02]  /*9c20*/  STG.E.64 desc[UR14][R12.64], R24 ;  /* 0x000000180c007986 */ /* 0x0001e4000c101b0e */
[----:B0-----:R-:W-:Y:S02]  /*9c30*/  MOV R12, UR10 ;  /* 0x0000000a000c7c02 */ /* 0x001fe40008000f00 */
        /* <DEDUP_REMOVED lines=8> */
[----:B0-----:R-:W-:-:S05]  /*9cc0*/  IMAD.MOV.U32 R12, RZ, RZ, -0x1 ;  /* 0xffffffffff0c7424 */ /* 0x001fca00078e00ff */
[----:B------:R4:W-:Y:S03]  /*9cd0*/  STL [R1], R12 ;  /* 0x0000000c01007387 */ /* 0x0009e60000100800 */
[----:B------:R-:W-:Y:S05]  /*9ce0*/  BRA.U !UP0, `(.L_x_4316) ;  /* 0x0000000108347547 */ /* 0x000fea000b800000 */
[----:B------:R-:W-:-:S11]  /*9cf0*/  ULOP3.LUT UP0, URZ, UR4, 0x2, URZ, 0xc0, !UPT ;  /* 0x0000000204ff7892 */ /* 0x000fd6000f80c0ff */
.L_x_4317:
[----:B------:R-:W0:Y:S02]  /*9d00*/  LDCU UR10, c[0x0][0x374] ;  /* 0x00006e80ff0a77ac */ /* 0x000e240008000800 */
[----:B0-----:R-:W-:-:S04]  /*9d10*/  UIMAD UR10, UR21, UR10, UR22 ;  /* 0x0000000a150a72a4 */ /* 0x001fc8000f8e0216 */
[----:B------:R-:W-:-:S06]  /*9d20*/  UIMAD.WIDE.U32 UR10, UR10, 0x4, UR16 ;  /* 0x000000040a0a78a5 */ /* 0x000fcc000f8e0010 */
[----:B----4-:R-:W-:Y:S02]  /*9d30*/  MOV R12, UR10 ;  /* 0x0000000a000c7c02 */ /* 0x010fe40008000f00 */
        /* <DEDUP_REMOVED lines=8> */
.L_x_4316:
[----:B------:R-:W-:Y:S05]  /*9dc0*/  BSYNC.RECONVERGENT B0 ;  /* 0x0000000000007941 */ /* 0x000fea0003800200 */
.L_x_4315:
        /* <DEDUP_REMOVED lines=17> */
.L_x_4319:
[----:B------:R-:W-:-:S04]  /*9ee0*/  ISETP.NE.AND P2, PT, RZ, UR11, PT ;  /* 0x0000000bff007c0c */ /* 0x000fc8000bf45270 */
[----:B------:R-:W-:Y:S01]  /*9ef0*/  ISETP.NE.OR P2, PT, R21, RZ, !P2 ;  /* 0x000000ff1500720c */ /* 0x000fe20005745670 */
[----:B------:R-:W-:-:S12]  /*9f00*/  IMAD.U32 R21, RZ, RZ, UR4 ;  /* 0x00000004ff157e24 */ /* 0x000fd8000f8e00ff */
[----:B--2---:R-:W0:Y:S01]  /*9f10*/  @!P2 LDC R15, c[0x0][0x374] ;  /* 0x0000dd00ff0fab82 */ /* 0x004e220000000800 */
[----:B------:R-:W-:-:S07]  /*9f20*/  @!P2 LOP3.LUT R21, R21, 0x1, RZ, 0xc0, !PT ;  /* 0x000000011515a812 */ /* 0x000fce00078ec0ff */
[----:B------:R-:W1:Y:S08]  /*9f30*/  @!P2 LDC R14, c[0x0][0x370] ;  /* 0x0000dc00ff0eab82 */ /* 0x000e700000000800 */
[----:B---34-:R-:W2:Y:S01]  /*9f40*/  @!P2 LDC.64 R12, c[0x0][0x3b8] ;  /* 0x0000ee00ff0cab82 */ /* 0x018ea20000000a00 */
[----:B0-----:R-:W-:-:S04]  /*9f50*/  @!P2 IMAD R15, R21, R15, RZ ;  /* 0x0000000f150fa224 */ /* 0x001fc800078e02ff */
[----:B-1----:R-:W-:-:S05]  /*9f60*/  @!P2 IMAD R14, R15, R14, RZ ;  /* 0x0000000e0f0ea224 */ /* 0x002fca00078e02ff */
[----:B------:R-:W-:-:S05]  /*9f70*/  @!P2 SHF.L.U32 R14, R14, 0x1, RZ ;  /* 0x000000010e0ea819 */ /* 0x000fca00000006ff */
[----:B--2---:R-:W-:Y:S01]  /*9f80*/  @!P2 IMAD.WIDE R12, R14, 0x4, R12 ;  /* 0x000000040e0ca825 */ /* 0x004fe200078e020c */
[----:B------:R-:W-:-:S05]  /*9f90*/  MOV R14, UR7 ;  /* 0x00000007000e7c02 */ /* 0x000fca0008000f00 */
[----:B------:R-:W-:-:S05]  /*9fa0*/  @!P2 IMAD.WIDE.U32 R12, R14, 0x8, R12 ;  /* 0x000000080e0ca825 */ /* 0x000fca00078e000c */
[----:B------:R0:W2:Y:S01]  /*9fb0*/  @!P2 LDG.E.64 R14, desc[UR14][R12.64] ;  /* 0x0000000e0c0ea981 */ /* 0x0000a2000c1e1b00 */
[----:B------:R-:W-:Y:S01]  /*9fc0*/  UIADD3 UR12, UPT, UPT, UR5, 0x1, URZ ;  /* 0x00000001050c7890 */ /* 0x000fe2000fffe0ff */
[----:B------:R-:W-:Y:S01]  /*9fd0*/  IMAD.U32 R28, RZ, RZ, UR4 ;  /* 0x00000004ff1c7e24 */ /* 0x000fe2000f8e00ff */
        /* <DEDUP_REMOVED lines=11> */
[----:B-1----:R-:W-:Y:S01]  /*a090*/  @!P5 IMAD R13, R22, R13, RZ ;  /* 0x0000000d160dd224 */ /* 0x002fe200078e02ff */
[----:B------:R-:W-:-:S04]  /*a0a0*/  UIADD3 UR12, UPT, UPT, UR5, 0x3, URZ ;  /* 0x00000003050c7890 */ /* 0x000fc8000fffe0ff */
[----:B------:R-:W-:Y:S02]  /*a0b0*/  @!P5 SHF.L.U32 R13, R13, 0x1, RZ ;  /* 0x000000010d0dd819 */ /* 0x000fe400000006ff */
[----:B------:R-:W-:-:S03]  /*a0c0*/  ISETP.NE.OR P4, PT, R21, RZ, !P4 ;  /* 0x000000ff1500720c */ /* 0x000fc60006785670 */
        /* <DEDUP_REMOVED lines=8> */
[----:B0-----:R-:W-:-:S05]  /*a150*/  IMAD.U32 R26, RZ, RZ, UR4 ;  /* 0x00000004ff1a7e24 */ /* 0x001fca000f8e00ff */
[----:B------:R-:W-:Y:S02]  /*a160*/  @!P4 LOP3.LUT R26, R26, 0x1, RZ, 0xc0, !PT ;  /* 0x000000011a1ac812 */ /* 0x000fe400078ec0ff */
[----:B------:R-:W0:Y:S08]  /*a170*/  @!P4 LDC R27, c[0x0][0x374] ;  /* 0x0000dd00ff1bcb82 */ /* 0x000e300000000800 */
[----:B------:R-:W4:Y:S08]  /*a180*/  @!P4 LDC R22, c[0x0][0x370] ;  /* 0x0000dc00ff16cb82 */ /* 0x000f300000000800 */
[----:B------:R-:W1:Y:S01]  /*a190*/  @!P1 LDC R13, c[0x0][0x374] ;  /* 0x0000dd00ff0d9b82 */ /* 0x000e620000000800 */
[----:B0-----:R-:W-:Y:S01]  /*a1a0*/  @!P4 IMAD R27, R26, R27, RZ ;  /* 0x0000001b1a1bc224 */ /* 0x001fe200078e02ff */
[----:B------:R-:W-:-:S04]  /*a1b0*/  MOV R26, UR4 ;  /* 0x00000004001a7c02 */ /* 0x000fc80008000f00 */
[----:B------:R-:W-:Y:S01]  /*a1c0*/  @!P1 LOP3.LUT R26, R26, 0x1, RZ, 0xc0, !PT ;  /* 0x000000011a1a9812 */ /* 0x000fe200078ec0ff */
[----:B----4-:R-:W-:-:S05]  /*a1d0*/  @!P4 IMAD R22, R27, R22, RZ ;  /* 0x000000161b16c224 */ /* 0x010fca00078e02ff */
[----:B------:R-:W-:Y:S01]  /*a1e0*/  @!P4 SHF.L.U32 R22, R22, 0x1, RZ ;  /* 0x000000011616c819 */ /* 0x000fe200000006ff */
[----:B-1----:R-:W-:Y:S02]  /*a1f0*/  @!P1 IMAD R13, R26, R13, RZ ;  /* 0x0000000d1a0d9224 */ /* 0x002fe400078e02ff */
[----:B------:R-:W0:Y:S01]  /*a200*/  @!P4 LDC.64 R26, c[0x0][0x3b8] ;  /* 0x0000ee00ff1acb82 */ /* 0x000e220000000a00 */
[----:B------:R-:W-:Y:S01]  /*a210*/  ISETP.NE.AND P3, PT, R12, UR12, PT ;  /* 0x0000000c0c007c0c */ /* 0x000fe2000bf65270 */
[----:B0-----:R-:W-:-:S04]  /*a220*/  @!P4 IMAD.WIDE R26, R22, 0x4, R26 ;  /* 0x00000004161ac825 */ /* 0x001fc800078e021a */
[----:B------:R-:W-:-:S04]  /*a230*/  IMAD.U32 R22, RZ, RZ, UR18 ;  /* 0x00000012ff167e24 */ /* 0x000fc8000f8e00ff */
[----:B------:R-:W-:-:S06]  /*a240*/  @!P4 IMAD.WIDE.U32 R26, R22, 0x8, R26 ;  /* 0x00000008161ac825 */ /* 0x000fcc00078e001a */
[----:B------:R-:W4:Y:S01]  /*a250*/  @!P4 LDG.E.64 R26, desc[UR14][R26.64] ;  /* 0x0000000e1a1ac981 */ /* 0x000f22000c1e1b00 */
[----:B------:R-:W-:Y:S01]  /*a260*/  ISETP.NE.OR P3, PT, R21, RZ, !P3 ;  /* 0x000000ff1500720c */ /* 0x000fe20005f65670 */
[----:B--2---:R-:W-:Y:S02]  /*a270*/  @!P2 FADD.FTZ R24, R24, R14 ;  /* 0x0000000e1818a221 */ /* 0x004fe40000010000 */
[----:B------:R-:W0:Y:S02]  /*a280*/  @!P1 LDC R14, c[0x0][0x370] ;  /* 0x0000dc00ff0e9b82 */ /* 0x000e240000000800 */
[----:B0-----:R-:W-:-:S05]  /*a290*/  @!P1 IMAD R13, R13, R14, RZ ;  /* 0x0000000e0d0d9224 */ /* 0x001fca00078e02ff */
[----:B------:R-:W-:-:S05]  /*a2a0*/  @!P1 SHF.L.U32 R13, R13, 0x1, RZ ;  /* 0x000000010d0d9819 */ /* 0x000fca00000006ff */
[----:B------:R-:W-:Y:S01]  /*a2b0*/  @!P1 IMAD.WIDE R30, R13, 0x4, R30 ;  /* 0x000000040d1e9825 */ /* 0x000fe200078e021e */
[----:B------:R-:W-:-:S05]  /*a2c0*/  MOV R13, UR17 ;  /* 0x00000011000d7c02 */ /* 0x000fca0008000f00 */
[----:B------:R-:W-:Y:S02]  /*a2d0*/  @!P1 IMAD.WIDE.U32 R30, R13, 0x8, R30 ;  /* 0x000000080d1e9825 */ /* 0x000fe400078e001e */
[----:B------:R-:W0:Y:S02]  /*a2e0*/  @!P3 LDC R13, c[0x0][0x374] ;  /* 0x0000dd00ff0dbb82 */ /* 0x000e240000000800 */
[----:B------:R-:W-:Y:S02]  /*a2f0*/  IMAD.U32 R14, RZ, RZ, UR4 ;  /* 0x00000004ff0e7e24 */ /* 0x000fe4000f8e00ff */
[----:B------:R-:W-:Y:S01]  /*a300*/  @!P2 FADD.FTZ R25, R25, R15 ;  /* 0x0000000f1919a221 */ /* 0x000fe20000010000 */
[----:B------:R-:W2:Y:S02]  /*a310*/  @!P1 LDG.E.64 R30, desc[UR14][R30.64] ;  /* 0x0000000e1e1e9981 */ /* 0x000ea4000c1e1b00 */
[----:B------:R-:W-:-:S05]  /*a320*/  @!P3 LOP3.LUT R14, R14, 0x1, RZ, 0xc0, !PT ;  /* 0x000000010e0eb812 */ /* 0x000fca00078ec0ff */
[----:B0-----:R-:W-:Y:S02]  /*a330*/  @!P3 IMAD R13, R14, R13, RZ ;  /* 0x0000000d0e0db224 */ /* 0x001fe400078e02ff */
[----:B------:R-:W0:Y:S02]  /*a340*/  @!P3 LDC R14, c[0x0][0x370] ;  /* 0x0000dc00ff0ebb82 */ /* 0x000e240000000800 */
[----:B0-----:R-:W-:-:S06]  /*a350*/  @!P3 IMAD R13, R13, R14, RZ ;  /* 0x0000000e0d0db224 */ /* 0x001fcc00078e02ff */
[----:B------:R-:W0:Y:S01]  /*a360*/  @!P3 LDC.64 R14, c[0x0][0x3b8] ;  /* 0x0000ee00ff0ebb82 */ /* 0x000e220000000a00 */
[----:B------:R-:W-:-:S05]  /*a370*/  @!P3 SHF.L.U32 R13, R13, 0x1, RZ ;  /* 0x000000010d0db819 */ /* 0x000fca00000006ff */
        /* <DEDUP_REMOVED lines=18> */
[----:B------:R-:W-:Y:S01]  /*a4a0*/  IMAD.U32 R27, RZ, RZ, UR4 ;  /* 0x00000004ff1b7e24 */ /* 0x000fe2000f8e00ff */
[----:B------:R-:W-:Y:S02]  /*a4b0*/  ISETP.NE.AND P4, PT, R12, UR12, PT ;  /* 0x0000000c0c007c0c */ /* 0x000fe4000bf85270 */
[----:B------:R-:W-:Y:S02]  /*a4c0*/  MOV R12, UR4 ;  /* 0x00000004000c7c02 */ /* 0x000fe40008000f00 */
        /* <DEDUP_REMOVED lines=10> */
[----:B0-----:R-:W-:-:S02]  /*a570*/  @!P5 IMAD R22, R26, R27, RZ ;  /* 0x0000001b1a16d224 */ /* 0x001fc400078e02ff */
[----:B------:R-:W-:Y:S01]  /*a580*/  IMAD.U32 R27, RZ, RZ, UR4 ;  /* 0x00000004ff1b7e24 */ /* 0x000fe2000f8e00ff */
[----:B------:R-:W-:-:S04]  /*a590*/  MOV R26, UR21 ;  /* 0x00000015001a7c02 */ /* 0x000fc80008000f00 */
        /* <DEDUP_REMOVED lines=9> */
[----:B-1----:R-:W-:-:S05]  /*a630*/  @!P4 IMAD R22, R28, R29, RZ ;  /* 0x0000001d1c16c224 */ /* 0x002fca00078e02ff */
[----:B------:R-:W-:Y:S01]  /*a640*/  @!P4 SHF.L.U32 R22, R22, 0x1, RZ ;  /* 0x000000011616c819 */ /* 0x000fe200000006ff */
[----:B--2---:R-:W-:Y:S01]  /*a650*/  @!P1 FADD.FTZ R24, R24, R30 ;  /* 0x0000001e18189221 */ /* 0x004fe20000010000 */
[----:B------:R-:W-:-:S04]  /*a660*/  IMAD.U32 R30, RZ, RZ, UR20 ;  /* 0x00000014ff1e7e24 */ /* 0x000fc8000f8e00ff */
        /* <DEDUP_REMOVED lines=32> */
.L_x_4318:
        /* <DEDUP_REMOVED lines=9> */
[----:B---34-:R-:W-:Y:S01]  /*a900*/  IMAD.U32 R12, RZ, RZ, UR4 ;  /* 0x00000004ff0c7e24 */ /* 0x018fe2000f8e00ff */
[----:B0-----:R-:W-:-:S04]  /*a910*/  ISETP.NE.AND P2, PT, R28, UR5, PT ;  /* 0x000000051c007c0c */ /* 0x001fc8000bf45270 */
[----:B------:R-:W-:-:S13]  /*a920*/  ISETP.NE.OR P2, PT, R21, RZ, !P2 ;  /* 0x000000ff1500720c */ /* 0x000fda0005745670 */
[----:B-1----:R-:W0:Y:S01]  /*a930*/  @!P2 LDC R14, c[0x0][0x374] ;  /* 0x0000dd00ff0eab82 */ /* 0x002e220000000800 */
[----:B------:R-:W-:Y:S01]  /*a940*/  @!P2 LOP3.LUT R12, R12, 0x1, RZ, 0xc0, !PT ;  /* 0x000000010c0ca812 */ /* 0x000fe200078ec0ff */
[----:B--2---:R-:W1:Y:S06]  /*a950*/  @!P2 S2R R15, SR_CTAID.Y ;  /* 0x00000000000fa919 */ /* 0x004e6c0000002600 */
[----:B------:R-:W2:Y:S01]  /*a960*/  @!P2 LDC R22, c[0x0][0x370] ;  /* 0x0000dc00ff16ab82 */ /* 0x000ea20000000800 */
[----:B0-----:R-:W-:-:S04]  /*a970*/  @!P2 IMAD R12, R12, R14, RZ ;  /* 0x0000000e0c0ca224 */ /* 0x001fc800078e02ff */
[----:B--2---:R-:W-:-:S03]  /*a980*/  @!P2 IMAD R22, R12, R22, RZ ;  /* 0x000000160c16a224 */ /* 0x004fc600078e02ff */
[----:B------:R-:W0:Y:S01]  /*a990*/  @!P2 LDC.64 R12, c[0x0][0x3b8] ;  /* 0x0000ee00ff0cab82 */ /* 0x000e220000000a00 */
[----:B-1----:R-:W-:Y:S01]  /*a9a0*/  @!P2 IMAD R15, R14, UR5, R15 ;  /* 0x000000050e0fac24 */ /* 0x002fe2000f8e020f */
[----:B------:R-:W-:-:S05]  /*a9b0*/  @!P2 SHF.L.U32 R22, R22, 0x1, RZ ;  /* 0x000000011616a819 */ /* 0x000fca00000006ff */
        /* <DEDUP_REMOVED lines=14> */
[----:B---3--:R-:W-:Y:S02]  /*aaa0*/  @!P1 IMAD R26, R26, R14, RZ ;  /* 0x0000000e1a1a9224 */ /* 0x008fe400078e02ff */
[----:B0-----:R-:W-:Y:S02]  /*aab0*/  @!P1 IMAD.IADD R12, R12, 0x1, R15 ;  /* 0x000000010c0c9824 */ /* 0x001fe400078e020f */
[----:B------:R-:W0:Y:S01]  /*aac0*/  @!P1 LDC.64 R14, c[0x0][0x3b8] ;  /* 0x0000ee00ff0e9b82 */ /* 0x000e220000000a00 */
[----:B------:R-:W-:-:S05]  /*aad0*/  @!P1 SHF.L.U32 R26, R26, 0x1, RZ ;  /* 0x000000011a1a9819 */ /* 0x000fca00000006ff */
        /* <DEDUP_REMOVED lines=17> */
[----:B------:R-:W0:Y:S01]  /*abf0*/  @!P3 LDC.64 R12, c[0x0][0x3b8] ;  /* 0x0000ee00ff0cbb82 */ /* 0x000e220000000a00 */
[----:B------:R-:W-:-:S04]  /*ac00*/  @!P3 IMAD.SHL.U32 R27, R27, 0x2, RZ ;  /* 0x000000021b1bb824 */ /* 0x000fc800078e00ff */
[----:B0-----:R-:W-:-:S03]  /*ac10*/  @!P3 IMAD.WIDE R12, R27, 0x4, R12 ;  /* 0x000000041b0cb825 */ /* 0x001fc600078e020c */
[----:B------:R-:W0:Y:S01]  /*ac20*/  @!P2 LDC R27, c[0x0][0x374] ;  /* 0x0000dd00ff1bab82 */ /* 0x000e220000000800 */
[----:B--2---:R-:W-:Y:S01]  /*ac30*/  @!P1 FADD.FTZ R24, R24, R14 ;  /* 0x0000000e18189221 */ /* 0x004fe20000010000 */
[----:B-1----:R-:W-:Y:S02]  /*ac40*/  @!P3 IMAD R14, R22, UR7, R26 ;  /* 0x00000007160ebc24 */ /* 0x002fe4000f8e021a */
[----:B------:R-:W-:-:S04]  /*ac50*/  @!P1 FADD.FTZ R25, R25, R15 ;  /* 0x0000000f19199221 */ /* 0x000fc80000010000 */
[----:B------:R-:W1:Y:S01]  /*ac60*/  @!P2 LDC R26, c[0x0][0x370] ;  /* 0x0000dc00ff1aab82 */ /* 0x000e620000000800 */
[----:B------:R-:W2:Y:S01]  /*ac70*/  @!P2 S2R R22, SR_CTAID.Y ;  /* 0x000000000016a919 */ /* 0x000ea20000002600 */
[----:B------:R-:W-:Y:S01]  /*ac80*/  @!P3 IMAD.WIDE.U32 R14, R14, 0x8, R12 ;  /* 0x000000080e0eb825 */ /* 0x000fe200078e000c */
[----:B------:R-:W-:-:S04]  /*ac90*/  MOV R12, UR4 ;  /* 0x00000004000c7c02 */ /* 0x000fc80008000f00 */
[----:B------:R-:W-:Y:S01]  /*aca0*/  @!P2 LOP3.LUT R12, R12, 0x1, RZ, 0xc0, !PT ;  /* 0x000000010c0ca812 */ /* 0x000fe200078ec0ff */
[----:B------:R-:W3:Y:S04]  /*acb0*/  @!P3 LDG.E.64 R14, desc[UR14][R14.64] ;  /* 0x0000000e0e0eb981 */ /* 0x000ee8000c1e1b00 */
        /* <DEDUP_REMOVED lines=13> */
.L_x_4320:
[----:B------:R-:W0:Y:S02]  /*ad90*/  LDCU UR7, c[0x0][0x370] ;  /* 0x00006e00ff0777ac */ /* 0x000e240008000800 */
[----:B0-----:R-:W-:-:S09]  /*ada0*/  ULOP3.LUT UP0, UR7, UR7, 0x3, URZ, 0xc0, !UPT ;  /* 0x0000000307077892 */ /* 0x001fd2000f80c0ff */
[----:B------:R-:W-:Y:S05]  /*adb0*/  BRA.U !UP0, `(.L_x_4314) ;  /* 0x0000000108fc7547 */ /* 0x000fea000b800000 */
[----:B------:R-:W-:-:S09]  /*adc0*/  UISETP.NE.AND UP0, UPT, UR7, 0x1, UPT ;  /* 0x000000010700788c */ /* 0x000fd2000bf05270 */
[----:B------:R-:W-:Y:S05]  /*add0*/  BRA.U !UP0, `(.L_x_4321) ;  /* 0x0000000108987547 */ /* 0x000fea000b800000 */
[----:B------:R-:W0:Y:S01]  /*ade0*/  S2R R22, SR_CTAID.X ;  /* 0x0000000000167919 */ /* 0x000e220000002500 */
[----:B------:R-:W-:Y:S01]  /*adf0*/  IMAD.U32 R13, RZ, RZ, UR4 ;  /* 0x00000004ff0d7e24 */ /* 0x000fe2000f8e00ff */
[----:B0-----:R-:W-:-:S04]  /*ae00*/  ISETP.NE.AND P1, PT, R22, UR5, PT ;  /* 0x0000000516007c0c */ /* 0x001fc8000bf25270 */
[----:B------:R-:W-:-:S13]  /*ae10*/  ISETP.NE.OR P1, PT, R21, RZ, !P1 ;  /* 0x000000ff1500720c */ /* 0x000fda0004f25670 */
[----:B-1----:R-:W0:Y:S01]  /*ae20*/  @!P1 S2R R14, SR_CTAID.Y ;  /* 0x00000000000e9919 */ /* 0x002e220000002600 */
[----:B---34-:R-:W2:Y:S01]  /*ae30*/  @!P1 LDC R12, c[0x0][0x374] ;  /* 0x0000dd00ff0c9b82 */ /* 0x018ea20000000800 */
[----:B------:R-:W-:-:S05]  /*ae40*/  @!P1 LOP3.LUT R13, R13, 0x1, RZ, 0xc0, !PT ;  /* 0x000000010d0d9812 */ /* 0x000fca00078ec0ff */
[----:B--2---:R-:W-:Y:S02]  /*ae50*/  @!P1 IMAD R15, R13, R12, RZ ;  /* 0x0000000c0d0f9224 */ /* 0x004fe400078e02ff */
[----:B0-----:R-:W-:Y:S02]  /*ae60*/  @!P1 IMAD R14, R12, UR5, R14 ;  /* 0x000000050c0e9c24 */ /* 0x001fe4000f8e020e */
[----:B------:R-:W0:Y:S02]  /*ae70*/  @!P1 LDC R12, c[0x0][0x370] ;  /* 0x0000dc00ff0c9b82 */ /* 0x000e240000000800 */
[----:B0-----:R-:W-:-:S06]  /*ae80*/  @!P1 IMAD R15, R15, R12, RZ ;  /* 0x0000000c0f0f9224 */ /* 0x001fcc00078e02ff */
[----:B------:R-:W0:Y:S01]  /*ae90*/  @!P1 LDC.64 R12, c[0x0][0x3b8] ;  /* 0x0000ee00ff0c9b82 */ /* 0x000e220000000a00 */
        /* <DEDUP_REMOVED lines=15> */
[----:B------:R-:W-:-:S04]  /*af90*/  @!P2 IMAD R15, R15, UR5, R15 ;  /* 0x000000050f0fac24 */ /* 0x000fc8000f8e020f */
[----:B0-----:R-:W-:Y:S02]  /*afa0*/  @!P2 IMAD.IADD R14, R15, 0x1, R14 ;  /* 0x000000010f0ea824 */ /* 0x001fe400078e020e */
[----:B--2---:R-:W-:Y:S02]  /*afb0*/  @!P2 IMAD R15, R13, R12, RZ ;  /* 0x0000000c0d0fa224 */ /* 0x004fe400078e02ff */
[----:B------:R-:W0:Y:S03]  /*afc0*/  @!P2 LDC.64 R12, c[0x0][0x3b8] ;  /* 0x0000ee00ff0cab82 */ /* 0x000e260000000a00 */
[----:B------:R-:W-:-:S05]  /*afd0*/  @!P2 SHF.L.U32 R15, R15, 0x1, RZ ;  /* 0x000000010f0fa819 */ /* 0x000fca00000006ff */
[----:B0-----:R-:W-:-:S04]  /*afe0*/  @!P2 IMAD.WIDE R12, R15, 0x4, R12 ;  /* 0x000000040f0ca825 */ /* 0x001fc800078e020c */
[----:B------:R-:W-:-:S06]  /*aff0*/  @!P2 IMAD.WIDE.U32 R12, R14, 0x8, R12 ;  /* 0x000000080e0ca825 */ /* 0x000fcc00078e000c */
[----:B------:R-:W2:Y:S01]  /*b000*/  @!P2 LDG.E.64 R12, desc[UR14][R12.64] ;  /* 0x0000000e0c0ca981 */ /* 0x000ea2000c1e1b00 */
[----:B------:R-:W-:Y:S01]  /*b010*/  UIADD3 UR5, UPT, UPT, UR5, 0x2, URZ ;  /* 0x0000000205057890 */ /* 0x000fe2000fffe0ff */
[----:B--2---:R-:W-:Y:S01]  /*b020*/  @!P2 FADD.FTZ R24, R24, R12 ;  /* 0x0000000c1818a221 */ /* 0x004fe20000010000 */
[----:B------:R-:W-:-:S10]  /*b030*/  @!P2 FADD.FTZ R25, R25, R13 ;  /* 0x0000000d1919a221 */ /* 0x000fd40000010000 */
.L_x_4321:
        /* <DEDUP_REMOVED lines=8> */
[----:B-1----:R-:W0:Y:S01]  /*b0c0*/  S2R R14, SR_CTAID.Y ;  /* 0x00000000000e7919 */ /* 0x002e220000002600 */
[----:B------:R-:W0:Y:S01]  /*b0d0*/  LDC R13, c[0x0][0x374] ;  /* 0x0000dd00ff0d7b82 */ /* 0x000e220000000800 */
[----:B------:R-:W-:-:S07]  /*b0e0*/  ULOP3.LUT UR7, UR4, 0x1, URZ, 0xc0, !UPT ;  /* 0x0000000104077892 */ /* 0x000fce000f8ec0ff */
[----:B------:R-:W1:Y:S08]  /*b0f0*/  LDC R12, c[0x0][0x370] ;  /* 0x0000dc00ff0c7b82 */ /* 0x000e700000000800 */
[----:B------:R-:W3:Y:S01]  /*b100*/  LDC.64 R26, c[0x0][0x3b8] ;  /* 0x0000ee00ff1a7b82 */ /* 0x000ee20000000a00 */
[C---:B0-----:R-:W-:Y:S02]  /*b110*/  IMAD R14, R13.reuse, UR5, R14 ;  /* 0x000000050d0e7c24 */ /* 0x041fe4000f8e020e */
[----:B------:R-:W-:-:S04]  /*b120*/  IMAD R13, R13, UR7, RZ ;  /* 0x000000070d0d7c24 */ /* 0x000fc8000f8e02ff */
[----:B-1----:R-:W-:-:S05]  /*b130*/  IMAD R12, R13, R12, RZ ;  /* 0x0000000c0d0c7224 */ /* 0x002fca00078e02ff */
[----:B------:R-:W-:-:S05]  /*b140*/  SHF.L.U32 R12, R12, 0x1, RZ ;  /* 0x000000010c0c7819 */ /* 0x000fca00000006ff */
[----:B---3--:R-:W-:-:S04]  /*b150*/  IMAD.WIDE R12, R12, 0x4, R26 ;  /* 0x000000040c0c7825 */ /* 0x008fc800078e021a */
[----:B------:R-:W-:-:S06]  /*b160*/  IMAD.WIDE.U32 R12, R14, 0x8, R12 ;  /* 0x000000080e0c7825 */ /* 0x000fcc00078e000c */
[----:B------:R-:W3:Y:S02]  /*b170*/  LDG.E.64 R12, desc[UR14][R12.64] ;  /* 0x0000000e0c0c7981 */ /* 0x000ee4000c1e1b00 */
[----:B---3--:R-:W-:Y:S01]  /*b180*/  FADD.FTZ R24, R24, R12 ;  /* 0x0000000c18187221 */ /* 0x008fe20000010000 */
[----:B------:R-:W-:-:S07]  /*b190*/  FADD.FTZ R25, R25, R13 ;  /* 0x0000000d19197221 */ /* 0x000fce0000010000 */
.L_x_4322:
[----:B------:R-:W-:Y:S05]  /*b1a0*/  BSYNC.RECONVERGENT B0 ;  /* 0x0000000000007941 */ /* 0x000fea0003800200 */
.L_x_4314:
[----:B------:R-:W2:Y:S01]  /*b1b0*/  LDL R22, [R1+0x3d4] ;  /* 0x0003d40001167983 */ /* 0x000ea20000100800 */
[----:B-----5:R-:W-:Y:S01]  /*b1c0*/  LOP3.LUT P2, RZ, R3, 0x4000000, RZ, 0xc0, !PT ;  /* 0x0400000003ff7812 */ /* 0x020fe2000784c0ff */
[----:B------:R-:W2:Y:S01]  /*b1d0*/  S2UR UR7, SR_CgaCtaId ;  /* 0x00000000000779c3 */ /* 0x000ea20000008800 */
[----:B------:R-:W2:Y:S01]  /*b1e0*/  LDCU UR10, c[0x0][0x414] ;  /* 0x00008280ff0a77ac */ /* 0x000ea20008000800 */
[----:B------:R-:W-:Y:S01]  /*b1f0*/  ISETP.NE.AND P1, PT, R21, RZ, PT ;  /* 0x000000ff1500720c */ /* 0x000fe20003f25270 */
[----:B01----:R-:W-:Y:S01]  /*b200*/  IMAD.U32 R14, RZ, RZ, UR9 ;  /* 0x00000009ff0e7e24 */ /* 0x003fe2000f8e00ff */
[----:B------:R-:W-:-:S04]  /*b210*/  UMOV UR5, 0x400 ;  /* 0x0000040000057882 */ /* 0x000fc80000000000 */
[----:B------:R-:W0:Y:S08]  /*b220*/  LDC.64 R26, c[0x0][0x3a0] ;  /* 0x0000e800ff1a7b82 */ /* 0x000e300000000a00 */
[----:B---34-:R-:W1:Y:S01]  /*b230*/  @P2 LDC.64 R12, c[0x0][0x388] ;  /* 0x0000e200ff0c2b82 */ /* 0x018e620000000a00 */
[----:B--2---:R-:W-:Y:S01]  /*b240*/  @P2 FMUL.FTZ R15, R25, UR10 ;  /* 0x0000000a190f2c20 */ /* 0x004fe20008410000 */
[----:B------:R-:W-:-:S09]  /*b250*/  ULEA UR5, UR7, UR5, 0x18 ;  /* 0x0000000507057291 */ /* 0x000fd2000f8ec0ff */
[----:B------:R-:W-:Y:S01]  /*b260*/  @!P1 STS.64 [UR5+0xc0], R24 ;  /* 0x0000c018ff009988 */ /* 0x000fe20008000a05 */
[----:B-1----:R-:W-:-:S04]  /*b270*/  @P2 IMAD.WIDE R12, R14, 0x8, R12 ;  /* 0x000000080e0c2825 */ /* 0x002fc800078e020c */
[----:B------:R-:W-:-:S05]  /*b280*/  @P2 FMUL.FTZ R14, R24, UR10 ;  /* 0x0000000a180e2c20 */ /* 0x000fca0008410000 */
[----:B------:R1:W-:Y:S01]  /*b290*/  @P2 STG.E.64 desc[UR14][R12.64], R14 ;  /* 0x0000000e0c002986 */ /* 0x0003e2000c101b0e */
[----:B------:R-:W-:Y:S08]  /*b2a0*/  BAR.SYNC.DEFER_BLOCKING 0x0 ;  /* 0x0000000000007b1d */ /* 0x000ff00000010000 */
[----:B-1----:R-:W1:Y:S01]  /*b2b0*/  LDC.64 R14, c[0x0][0x398] ;  /* 0x0000e600ff0e7b82 */ /* 0x002e620000000a00 */
[----:B------:R-:W2:Y:S02]  /*b2c0*/  LDS.64 R12, [UR5+0xc0] ;  /* 0x0000c005ff0c7984 */ /* 0x000ea40008000a00 */
[----:B--2---:R-:W-:-:S05]  /*b2d0*/  FMUL.FTZ R12, R12, UR10 ;  /* 0x0000000a0c0c7c20 */ /* 0x004fca0008410000 */
[----:B------:R-:W-:-:S13]  /*b2e0*/  R2UR UR5, R12 ;  /* 0x000000000c0572ca */ /* 0x000fda00000e0000 */
[----:B------:R-:W-:-:S05]  /*b2f0*/  MOV R24, UR5 ;  /* 0x0000000500187c02 */ /* 0x000fca0008000f00 */
[----:B------:R-:W-:-:S04]  /*b300*/  FMUL.FTZ R24, R24, UR5 ;  /* 0x0000000518187c20 */ /* 0x000fc80008410000 */
[----:B------:R-:W-:Y:S01]  /*b310*/  FFMA.FTZ R24, R13, UR10, -R24 ;  /* 0x0000000a0d187c23 */ /* 0x000fe20008010818 */
[----:B------:R-:W2:Y:S01]  /*b320*/  LDCU.U8 UR10, c[0x0][0x3fc] ;  /* 0x00007f80ff0a77ac */ /* 0x000ea20008000000 */
[----:B------:R-:W-:-:S04]  /*b330*/  LOP3.LUT R45, R22, 0xffff, RZ, 0xc0, !PT ;  /* 0x0000ffff162d7812 */ /* 0x000fc800078ec0ff */
[----:B------:R-:W-:-:S05]  /*b340*/  IADD3 R12, PT, PT, R45, UR6, RZ ;  /* 0x000000062d0c7c10 */ /* 0x000fca000fffe0ff */
[----:B-1----:R-:W-:-:S04]  /*b350*/  IMAD.WIDE R14, R12, 0x2, R14 ;  /* 0x000000020c0e7825 */ /* 0x002fc800078e020e */
[----:B0-----:R-:W-:Y:S01]  /*b360*/  IMAD.WIDE R12, R12, 0x2, R26 ;  /* 0x000000020c0c7825 */ /* 0x001fe200078e021a */
[----:B------:R-:W3:Y:S04]  /*b370*/  LDG.E.U16 R21, desc[UR14][R14.64] ;  /* 0x0000000e0e157981 */ /* 0x000ee8000c1e1500 */
[----:B------:R-:W4:Y:S04]  /*b380*/  LDG.E.U16 R22, desc[UR14][R12.64+0x2] ;  /* 0x0000020e0c167981 */ /* 0x000f28000c1e1500 */
[----:B------:R-:W4:Y:S04]  /*b390*/  LDG.E.U16 R14, desc[UR14][R14.64+0x2] ;  /* 0x0000020e0e0e7981 */ /* 0x000f28000c1e1500 */
[----:B------:R3:W4:Y:S01]  /*b3a0*/  LDG.E.U16 R15, desc[UR14][R12.64] ;  /* 0x0000000e0c0f7981 */ /* 0x000722000c1e1500 */
[----:B------:R-:W-:-:S13]  /*b3b0*/  FSETP.GTU.FTZ.AND P1, PT, R24, RZ, PT ;  /* 0x000000ff1800720b */ /* 0x000fda0003f3c000 */
[----:B------:R-:W-:-:S05]  /*b3c0*/  VOTEU.ANY UP0, P1 ;  /* 0x0000000000ff7886 */ /* 0x000fca0000800100 */
[----:B------:R-:W0:Y:S01]  /*b3d0*/  @UP0 LDCU UR6, c[0x0][0x3a8] ;  /* 0x00007500ff0607ac */ /* 0x000e220008000800 */
[----:B------:R-:W-:-:S13]  /*b3e0*/  PLOP3.LUT P1, PT, PT, PT, UP0, 0x80, 0x8 ;  /* 0x000000000008781c */ /* 0x000fda0003f2f008 */
[----:B0-----:R-:W-:-:S06]  /*b3f0*/  @P1 FADD.FTZ R24, R24, UR6 ;  /* 0x0000000618181e21 */ /* 0x001fcc0008010000 */
[----:B------:R-:W0:Y:S01]  /*b400*/  @P1 MUFU.RSQ R24, R24 ;  /* 0x0000001800181308 */ /* 0x000e220000001400 */
[----:B--2---:R-:W-:Y:S01]  /*b410*/  UISETP.NE.AND UP1, UPT, UR10, URZ, UPT ;  /* 0x000000ff0a00728c */ /* 0x004fe2000bf25270 */
[----:B------:R-:W-:Y:S01]  /*b420*/  UMOV UR6, 0x3f800000 ;  /* 0x3f80000000067882 */ /* 0x000fe20000000000 */
[----:B0-----:R-:W-:-:S13]  /*b430*/  @P1 R2UR UR7, R24 ;  /* 0x00000000180712ca */ /* 0x001fda00000e0000 */
[----:B------:R-:W-:Y:S01]  /*b440*/  @UP0 UMOV UR6, UR7 ;  /* 0x0000000700060c82 */ /* 0x000fe20008000000 */
[----:B---3--:R-:W-:Y:S02]  /*b450*/  IMAD.U32 R12, R21, 0x10000, RZ ;  /* 0x00010000150c7824 */ /* 0x008fe400078e00ff */
[----:B----4-:R-:W-:Y:S01]  /*b460*/  IMAD.U32 R22, R22, 0x10000, RZ ;  /* 0x0001000016167824 */ /* 0x010fe200078e00ff */
[----:B------:R-:W-:Y:S02]  /*b470*/  SHF.L.U32 R13, R14, 0x10, RZ ;  /* 0x000000100e0d7819 */ /* 0x000fe400000006ff */
[----:B------:R-:W-:Y:S01]  /*b480*/  SHF.L.U32 R21, R15, 0x10, RZ ;  /* 0x000000100f157819 */ /* 0x000fe200000006ff */
[----:B------:R-:W-:Y:S06]  /*b490*/  BRA.U !UP1, `(.L_x_4323) ;  /* 0x00000009092c7547 */ /* 0x000fec000b800000 */
[----:B------:R-:W-:Y:S01]  /*b4a0*/  HFMA2 R23, -RZ, RZ, 0, 0 ;  /* 0x00000000ff177431 */ /* 0x000fe200000001ff */
[----:B------:R-:W0:Y:S01]  /*b4b0*/  LDCU.64 UR16, c[0x0][0x3e0] ;  /* 0x00007c00ff1077ac */ /* 0x000e220008000a00 */
[----:B------:R-:W1:Y:S01]  /*b4c0*/  LDCU.64 UR10, c[0x0][0x380] ;  /* 0x00007000ff0a77ac */ /* 0x000e620008000a00 */
[----:B------:R-:W2:Y:S04]  /*b4d0*/  LDCU.64 UR12, c[0x0][0x3e8] ;  /* 0x00007d00ff0c77ac */ /* 0x000ea80008000a00 */
.L_x_4332:
[----:B012---:R-:W-:-:S05]  /*b4e0*/  LEA R14, R23, UR8, 0x3 ;  /* 0x00000008170e7c11 */ /* 0x007fca000f8e18ff */
[----:B---3-5:R3:W5:Y:S04]  /*b4f0*/  LDL.128 R4, [R14+0x10] ;  /* 0x000010000e047983 */ /* 0x0287680000100c00 */
[----:B------:R3:W5:Y:S01]  /*b500*/  LDL.128 R16, [R14] ;  /* 0x000000000e107983 */ /* 0x0007620000100c00 */
[C---:B------:R-:W-:Y:S01]  /*b510*/  LEA R15, R23.reuse, R2, 0x3 ;  /* 0x00000002170f7211 */ /* 0x040fe200078e18ff */
[----:B------:R-:W-:Y:S01]  /*b520*/  VIADD R23, R23, 0x4 ;  /* 0x0000000417177836 */ /* 0x000fe20000000000 */
[----:B------:R-:W-:Y:S02]  /*b530*/  BSSY.RECONVERGENT B0, `(.L_x_4324) ;  /* 0x000002b000007945 */ /* 0x000fe40003800200 */
[C---:B--2---:R-:W-:Y:S01]  /*b540*/  ISETP.GE.U32.AND P3, PT, R15.reuse, UR12, PT ;  /* 0x0000000c0f007c0c */ /* 0x044fe2000bf66070 */
[----:B------:R-:W-:Y:S01]  /*b550*/  VIADD R0, R15, 0x18 ;  /* 0x000000180f007836 */ /* 0x000fe20000000000 */
[----:B------:R-:W-:-:S02]  /*b560*/  SHF.R.S32.HI R36, RZ, 0x1f, R15 ;  /* 0x0000001fff247819 */ /* 0x000fc4000001140f */
[C---:B------:R-:W-:Y:S02]  /*b570*/  IADD3 R26, PT, PT, R15.reuse, 0x8, RZ ;  /* 0x000000080f1a7810 */ /* 0x040fe40007ffe0ff */
[----:B------:R-:W-:Y:S02]  /*b580*/  ISETP.GE.AND.EX P3, PT, R36, UR13, PT, P3 ;  /* 0x0000000d24007c0c */ /* 0x000fe4000bf66330 */
[----:B------:R-:W-:Y:S02]  /*b590*/  IADD3 R24, PT, PT, R15, 0x10, RZ ;  /* 0x000000100f187810 */ /* 0x000fe40007ffe0ff */
[----:B------:R-:W-:Y:S02]  /*b5a0*/  ISETP.GE.U32.AND P1, PT, R26, UR12, PT ;  /* 0x0000000c1a007c0c */ /* 0x000fe4000bf26070 */
[----:B------:R-:W-:Y:S02]  /*b5b0*/  ISETP.GE.U32.AND P4, PT, R24, UR12, PT ;  /* 0x0000000c18007c0c */ /* 0x000fe4000bf86070 */
[----:B------:R-:W-:-:S02]  /*b5c0*/  ISETP.GE.U32.AND P2, PT, R0, UR12, PT ;  /* 0x0000000c00007c0c */ /* 0x000fc4000bf46070 */
[----:B------:R-:W-:Y:S02]  /*b5d0*/  SHF.R.S32.HI R27, RZ, 0x1f, R26 ;  /* 0x0000001fff1b7819 */ /* 0x000fe4000001141a */
[----:B------:R-:W-:Y:S02]  /*b5e0*/  SHF.R.S32.HI R25, RZ, 0x1f, R24 ;  /* 0x0000001fff197819 */ /* 0x000fe40000011418 */
[----:B------:R-:W-:Y:S02]  /*b5f0*/  SHF.R.S32.HI R20, RZ, 0x1f, R0 ;  /* 0x0000001fff147819 */ /* 0x000fe40000011400 */
[----:B------:R-:W-:Y:S02]  /*b600*/  ISETP.NE.AND P5, PT, R23, 0x40, PT ;  /* 0x000000401700780c */ /* 0x000fe40003fa5270 */
[----:B------:R-:W-:Y:S02]  /*b610*/  ISETP.GE.AND.EX P1, PT, R27, UR13, PT, P1 ;  /* 0x0000000d1b007c0c */ /* 0x000fe4000bf26310 */
[----:B------:R-:W-:-:S02]  /*b620*/  ISETP.GE.AND.EX P4, PT, R25, UR13, PT, P4 ;  /* 0x0000000d19007c0c */ /* 0x000fc4000bf86340 */
        /* <DEDUP_REMOVED lines=12> */
[----:B------:R-:W-:Y:S01]  /*b6f0*/  FMUL.FTZ R32, R29, -1.4426950216293334961 ;  /* 0xbfb8aa3b1d207820 */ /* 0x000fe20000410000 */
[----:B------:R-:W-:-:S04]  /*b700*/  MOV R17, R11 ;  /* 0x0000000b00117202 */ /* 0x000fc80000000f00 */
[----:B------:R-:W0:Y:S01]  /*b710*/  MUFU.EX2 R14, R14 ;  /* 0x0000000e000e7308 */ /* 0x000e220000000800 */
[----:B------:R-:W-:-:S04]  /*b720*/  IMAD.WIDE.U32 R16, R15, UR16, R16 ;  /* 0x000000100f107c25 */ /* 0x000fc8000f8e0010 */
[----:B------:R-:W-:-:S03]  /*b730*/  IMAD.IADD R15, R17, 0x1, R35 ;  /* 0x00000001110f7824 */ /* 0x000fc600078e0223 */
[----:B------:R-:W2:Y:S01]  /*b740*/  MUFU.EX2 R32, R32 ;  /* 0x0000002000207308 */ /* 0x000ea20000000800 */
[----:B0-----:R-:W-:Y:S01]  /*b750*/  FADD.FTZ R30, R14, 1 ;  /* 0x3f8000000e1e7421 */ /* 0x001fe20000010000 */
[----:B-1----:R-:W-:-:S06]  /*b760*/  LEA R14, P3, R16, UR10, 0x2 ;  /* 0x0000000a100e7c11 */ /* 0x002fcc000f8610ff */
[----:B------:R-:W0:Y:S01]  /*b770*/  MUFU.RCP R31, R30 ;  /* 0x0000001e001f7308 */ /* 0x000e220000001000 */
[----:B------:R-:W-:Y:S01]  /*b780*/  LEA.HI.X R15, R16, UR11, R15, 0x2, P3 ;  /* 0x0000000b100f7c11 */ /* 0x000fe200098f140f */
[----:B--2---:R-:W-:-:S06]  /*b790*/  FADD.FTZ R33, R32, 1 ;  /* 0x3f80000020217421 */ /* 0x004fcc0000010000 */
[----:B------:R-:W1:Y:S01]  /*b7a0*/  MUFU.RCP R34, R33 ;  /* 0x0000002100227308 */ /* 0x000e620000001000 */
[----:B0-----:R-:W-:Y:S01]  /*b7b0*/  FMUL.FTZ R16, R28, R31 ;  /* 0x0000001f1c107220 */ /* 0x001fe20000410000 */
[----:B-1----:R-:W-:-:S05]  /*b7c0*/  FMUL.FTZ R17, R29, R34 ;  /* 0x000000221d117220 */ /* 0x002fca0000410000 */
[----:B------:R2:W-:Y:S02]  /*b7d0*/  STG.E.64 desc[UR14][R14.64], R16 ;  /* 0x000000100e007986 */ /* 0x0005e4000c101b0e */
.L_x_4325:
[----:B01----:R-:W-:Y:S05]  /*b7e0*/  BSYNC.RECONVERGENT B0 ;  /* 0x0000000000007941 */ /* 0x003fea0003800200 */
.L_x_4324:
[----:B------:R-:W-:Y:S04]  /*b7f0*/  BSSY.RECONVERGENT B0, `(.L_x_4326) ;  /* 0x000001b000007945 */ /* 0x000fe80003800200 */
[----:B------:R-:W-:Y:S05]  /*b800*/  @P1 BRA `(.L_x_4327) ;  /* 0x0000000000641947 */ /* 0x000fea0003800000 */
[----:B-----5:R-:W-:Y:S01]  /*b810*/  FADD.FTZ R18, R18, -UR5 ;  /* 0x8000000512127e21 */ /* 0x020fe20008010000 */
[----:B------:R-:W-:Y:S01]  /*b820*/  FADD.FTZ R19, R19, -UR5 ;  /* 0x8000000513137e21 */ /* 0x000fe20008010000 */
[----:B------:R-:W-:Y:S01]  /*b830*/  IMAD R27, R27, UR16, RZ ;  /* 0x000000101b1b7c24 */ /* 0x000fe2000f8e02ff */
[----:B--2---:R-:W-:Y:S01]  /*b840*/  MOV R15, R11 ;  /* 0x0000000b000f7202 */ /* 0x004fe20000000f00 */
[----:B------:R-:W-:Y:S01]  /*b850*/  FMUL.FTZ R18, R18, UR6 ;  /* 0x0000000612127c20 */ /* 0x000fe20008410000 */
[----:B------:R-:W-:Y:S01]  /*b860*/  FMUL.FTZ R19, R19, UR6 ;  /* 0x0000000613137c20 */ /* 0x000fe20008410000 */
[----:B------:R-:W-:Y:S02]  /*b870*/  IMAD R29, R26, UR17, R27 ;  /* 0x000000111a1d7c24 */ /* 0x000fe4000f8e021b */
[----:B------:R-:W-:Y:S01]  /*b880*/  FFMA.FTZ R31, R12, R18, R21 ;  /* 0x000000120c1f7223 */ /* 0x000fe20000010015 */
        /* <DEDUP_REMOVED lines=8> */
[----:B------:R-:W-:-:S04]  /*b910*/  IMAD.WIDE.U32 R26, R26, UR16, R14 ;  /* 0x000000101a1a7c25 */ /* 0x000fc8000f8e000e */
[----:B-1----:R-:W-:Y:S01]  /*b920*/  FADD.FTZ R28, R17, 1 ;  /* 0x3f800000111c7421 */ /* 0x002fe20000010000 */
[----:B------:R-:W-:Y:S01]  /*b930*/  IMAD.IADD R15, R27, 0x1, R29 ;  /* 0x000000011b0f7824 */ /* 0x000fe200078e021d */
[C---:B------:R-:W-:Y:S02]  /*b940*/  LEA R14, P1, R26.reuse, UR10, 0x2 ;  /* 0x0000000a1a0e7c11 */ /* 0x040fe4000f8210ff */
[----:B------:R-:W1:Y:S02]  /*b950*/  MUFU.RCP R19, R28 ;  /* 0x0000001c00137308 */ /* 0x000e640000001000 */
[----:B------:R-:W-:Y:S01]  /*b960*/  LEA.HI.X R15, R26, UR11, R15, 0x2, P1 ;  /* 0x0000000b1a0f7c11 */ /* 0x000fe200088f140f */
[----:B0-----:R-:W-:Y:S01]  /*b970*/  FMUL.FTZ R18, R31, R16 ;  /* 0x000000101f127220 */ /* 0x001fe20000410000 */
[----:B-1----:R-:W-:-:S05]  /*b980*/  FMUL.FTZ R19, R30, R19 ;  /* 0x000000131e137220 */ /* 0x002fca0000410000 */
[----:B------:R0:W-:Y:S02]  /*b990*/  STG.E.64 desc[UR14][R14.64], R18 ;  /* 0x000000120e007986 */ /* 0x0001e4000c101b0e */
.L_x_4327:
[----:B------:R-:W-:Y:S05]  /*b9a0*/  BSYNC.RECONVERGENT B0 ;  /* 0x0000000000007941 */ /* 0x000fea0003800200 */
.L_x_4326:
[----:B------:R-:W-:Y:S04]  /*b9b0*/  BSSY.RECONVERGENT B0, `(.L_x_4328) ;  /* 0x000001b000007945 */ /* 0x000fe80003800200 */
[----:B------:R-:W-:Y:S05]  /*b9c0*/  @P4 BRA `(.L_x_4329) ;  /* 0x0000000000644947 */ /* 0x000fea0003800000 */
[----:B-----5:R-:W-:Y:S01]  /*b9d0*/  FADD.FTZ R4, R4, -UR5 ;  /* 0x8000000504047e21 */ /* 0x020fe20008010000 */
[----:B------:R-:W-:Y:S01]  /*b9e0*/  FADD.FTZ R5, R5, -UR5 ;  /* 0x8000000505057e21 */ /* 0x000fe20008010000 */
[----:B------:R-:W-:Y:S02]  /*b9f0*/  IMAD R25, R25, UR16, RZ ;  /* 0x0000001019197c24 */ /* 0x000fe4000f8e02ff */
[----:B------:R-:W-:Y:S01]  /*ba00*/  FMUL.FTZ R4, R4, UR6 ;  /* 0x0000000604047c20 */ /* 0x000fe20008410000 */
[----:B------:R-:W-:Y:S01]  /*ba10*/  FMUL.FTZ R5, R5, UR6 ;  /* 0x0000000605057c20 */ /* 0x000fe20008410000 */
[----:B------:R-:W-:Y:S02]  /*ba20*/  IMAD R25, R24, UR17, R25 ;  /* 0x0000001118197c24 */ /* 0x000fe4000f8e0219 */
[----:B0-----:R-:W-:Y:S01]  /*ba30*/  FFMA.FTZ R19, R12, R4, R21 ;  /* 0x000000040c137223 */ /* 0x001fe20000010015 */
[----:B------:R-:W-:Y:S01]  /*ba40*/  FFMA.FTZ R27, R13, R5, R22 ;  /* 0x000000050d1b7223 */ /* 0x000fe20000010016 */
[----:B------:R-:W-:-:S02]  /*ba50*/  MOV R4, R8 ;  /* 0x0000000800047202 */ /* 0x000fc40000000f00 */
[----:B--2---:R-:W-:Y:S01]  /*ba60*/  FMUL.FTZ R14, R19, -1.4426950216293334961 ;  /* 0xbfb8aa3b130e7820 */ /* 0x004fe20000410000 */
[----:B------:R-:W-:Y:S01]  /*ba70*/  FMUL.FTZ R17, R27, -1.4426950216293334961 ;  /* 0xbfb8aa3b1b117820 */ /* 0x000fe20000410000 */
[----:B------:R-:W-:-:S04]  /*ba80*/  MOV R5, R11 ;  /* 0x0000000b00057202 */ /* 0x000fc80000000f00 */
[----:B------:R-:W0:Y:S01]  /*ba90*/  MUFU.EX2 R14, R14 ;  /* 0x0000000e000e7308 */ /* 0x000e220000000800 */
[----:B------:R-:W-:-:S04]  /*baa0*/  IMAD.WIDE.U32 R4, R24, UR16, R4 ;  /* 0x0000001018047c25 */ /* 0x000fc8000f8e0004 */
[----:B------:R-:W-:-:S03]  /*bab0*/  IMAD.IADD R5, R5, 0x1, R25 ;  /* 0x0000000105057824 */ /* 0x000fc600078e0219 */
        /* <DEDUP_REMOVED lines=10> */
.L_x_4329:
[----:B------:R-:W-:Y:S05]  /*bb60*/  BSYNC.RECONVERGENT B0 ;  /* 0x0000000000007941 */ /* 0x000fea0003800200 */
.L_x_4328:
[----:B------:R-:W-:Y:S04]  /*bb70*/  BSSY.RECONVERGENT B0, `(.L_x_4330) ;  /* 0x000001b000007945 */ /* 0x000fe80003800200 */
[----:B------:R-:W-:Y:S05]  /*bb80*/  @P2 BRA `(.L_x_4331) ;  /* 0x0000000000642947 */ /* 0x000fea0003800000 */
[----:B-----5:R-:W-:Y:S01]  /*bb90*/  FADD.FTZ R6, R6, -UR5 ;  /* 0x8000000506067e21 */ /* 0x020fe20008010000 */
[----:B------:R-:W-:Y:S01]  /*bba0*/  FADD.FTZ R7, R7, -UR5 ;  /* 0x8000000507077e21 */ /* 0x000fe20008010000 */
[----:B-1----:R-:W-:Y:S02]  /*bbb0*/  MOV R4, R8 ;  /* 0x0000000800047202 */ /* 0x002fe40000000f00 */
[----:B------:R-:W-:Y:S01]  /*bbc0*/  FMUL.FTZ R6, R6, UR6 ;  /* 0x0000000606067c20 */ /* 0x000fe20008410000 */
[----:B------:R-:W-:Y:S01]  /*bbd0*/  FMUL.FTZ R7, R7, UR6 ;  /* 0x0000000607077c20 */ /* 0x000fe20008410000 */
[----:B------:R-:W-:Y:S02]  /*bbe0*/  MOV R5, R11 ;  /* 0x0000000b00057202 */ /* 0x000fe40000000f00 */
[----:B--2---:R-:W-:Y:S01]  /*bbf0*/  FFMA.FTZ R17, R12, R6, R21 ;  /* 0x000000060c117223 */ /* 0x004fe20000010015 */
[----:B0-----:R-:W-:Y:S01]  /*bc00*/  FFMA.FTZ R19, R13, R7, R22 ;  /* 0x000000070d137223 */ /* 0x001fe20000010016 */
[----:B------:R-:W-:-:S02]  /*bc10*/  IMAD R7, R20, UR16, RZ ;  /* 0x0000001014077c24 */ /* 0x000fc4000f8e02ff */
[----:B------:R-:W-:Y:S01]  /*bc20*/  FMUL.FTZ R6, R17, -1.4426950216293334961 ;  /* 0xbfb8aa3b11067820 */ /* 0x000fe20000410000 */
[----:B------:R-:W-:Y:S01]  /*bc30*/  FMUL.FTZ R15, R19, -1.4426950216293334961 ;  /* 0xbfb8aa3b130f7820 */ /* 0x000fe20000410000 */
[C---:B------:R-:W-:Y:S02]  /*bc40*/  IMAD R7, R0.reuse, UR17, R7 ;  /* 0x0000001100077c24 */ /* 0x040fe4000f8e0207 */
[----:B------:R-:W-:Y:S02]  /*bc50*/  IMAD.WIDE.U32 R4, R0, UR16, R4 ;  /* 0x0000001000047c25 */ /* 0x000fe4000f8e0004 */
[----:B------:R-:W0:Y:S02]  /*bc60*/  MUFU.EX2 R6, R6 ;  /* 0x0000000600067308 */ /* 0x000e240000000800 */
[----:B------:R-:W-:-:S06]  /*bc70*/  IMAD.IADD R5, R5, 0x1, R7 ;  /* 0x0000000105057824 */ /* 0x000fcc00078e0207 */
        /* <DEDUP_REMOVED lines=10> */
.L_x_4331:
[----:B------:R-:W-:Y:S05]  /*bd20*/  BSYNC.RECONVERGENT B0 ;  /* 0x0000000000007941 */ /* 0x000fea0003800200 */
.L_x_4330:
[----:B------:R-:W-:Y:S05]  /*bd30*/  @P5 BRA `(.L_x_4332) ;  /* 0xfffffff400e85947 */ /* 0x000fea000383ffff */
[----:B------:R-:W-:Y:S05]  /*bd40*/  BRA `(.L_x_4333) ;  /* 0x00000064009c7947 */ /* 0x000fea0003800000 */
.L_x_4323:
        /* <DEDUP_REMOVED lines=14> */
[----:B------:R-:W-:-:S04]  /*be30*/  IMAD R24, R2, UR13, R24 ;  /* 0x0000000d02187c24 */ /* 0x000fc8000f8e0218 */
[----:B------:R-:W-:Y:S01]  /*be40*/  IMAD.IADD R15, R15, 0x1, R24 ;  /* 0x000000010f0f7824 */ /* 0x000fe200078e0218 */
[----:B-1----:R-:W-:-:S04]  /*be50*/  LEA R24, P1, R14, UR16, 0x2 ;  /* 0x000000100e187c11 */ /* 0x002fc8000f8210ff */
[----:B------:R-:W-:Y:S01]  /*be60*/  LEA.HI.X R25, R14, UR17, R15, 0x2, P1 ;  /* 0x000000110e197c11 */ /* 0x000fe200088f140f */
[----:B------:R-:W-:Y:S01]  /*be70*/  FMUL.FTZ R14, R20, UR6 ;  /* 0x00000006140e7c20 */ /* 0x000fe20008410000 */
[----:B------:R-:W-:-:S03]  /*be80*/  FMUL.FTZ R15, R17, UR6 ;  /* 0x00000006110f7c20 */ /* 0x000fc60008410000 */
[----:B------:R-:W-:Y:S01]  /*be90*/  FFMA.FTZ R14, R12, R14, R21 ;  /* 0x0000000e0c0e7223 */ /* 0x000fe20000010015 */
[----:B------:R-:W-:-:S05]  /*bea0*/  FFMA.FTZ R15, R13, R15, R22 ;  /* 0x0000000f0d0f7223 */ /* 0x000fca0000010016 */
[----:B------:R0:W-:Y:S02]  /*beb0*/  STG.E.64 desc[UR14][R24.64], R14 ;  /* 0x0000000e18007986 */ /* 0x0001e4000c101b0e */
.L_x_4335:
[----:B------:R-:W-:Y:S05]  /*bec0*/  BSYNC.RECONVERGENT B0 ;  /* 0x0000000000007941 */ /* 0x000fea0003800200 */
.L_x_4334:
[----:B------:R-:W-:Y:S01]  /*bed0*/  IADD3 R20, PT, PT, R2, 0x8, RZ ;  /* 0x0000000802147810 */ /* 0x000fe20007ffe0ff */
[----:B------:R-:W-:Y:S03]  /*bee0*/  BSSY.RECONVERGENT B0, `(.L_x_4336) ;  /* 0x0000018000007945 */ /* 0x000fe60003800200 */
[----:B------:R-:W-:Y:S02]  /*bef0*/  ISETP.GE.U32.AND P1, PT, R20, UR10, PT ;  /* 0x0000000a14007c0c */ /* 0x000fe4000bf26070 */
[----:B0-----:R-:W-:-:S04]  /*bf00*/  SHF.R.S32.HI R14, RZ, 0x1f, R20 ;  /* 0x0000001fff0e7819 */ /* 0x001fc80000011414 */
[----:B------:R-:W-:-:S13]  /*bf10*/  ISETP.GE.AND.EX P1, PT, R14, UR11, PT, P1 ;  /* 0x0000000b0e007c0c */ /* 0x000fda000bf26310 */
[----:B------:R-:W-:Y:S05]  /*bf20*/  @P1 BRA `(.L_x_4337) ;  /* 0x00000000004c1947 */ /* 0x000fea0003800000 */
        /* <DEDUP_REMOVED lines=16> */
[----:B------:R-:W-:Y:S01]  /*c030*/  FFMA.FTZ R14, R12, R14, R21 ;  /* 0x0000000e0c0e7223 */ /* 0x000fe20000010015 */
[----:B------:R-:W-:-:S05]  /*c040*/  FFMA.FTZ R15, R13, R15, R22 ;  /* 0x0000000f0d0f7223 */ /* 0x000fca0000010016 */
[----:B------:R0:W-:Y:S02]  /*c050*/  STG.E.64 desc[UR14][R24.64], R14 ;  /* 0x0000000e18007986 */ /* 0x0001e4000c101b0e */
.L_x_4337:
[----:B------:R-:W-:Y:S05]  /*c060*/  BSYNC.RECONVERGENT B0 ;  /* 0x0000000000007941 */ /* 0x000fea0003800200 */
.L_x_4336:
        /* <DEDUP_REMOVED lines=25> */
.L_x_4339:
[----:B------:R-:W-:Y:S05]  /*c200*/  BSYNC.RECONVERGENT B0 ;  /* 0x0000000000007941 */ /* 0x000fea0003800200 */
.L_x_4338:
[----:B------:R-:W-:Y:S01]  /*c210*/  VIADD R20, R2, 0x18 ;  /* 0x0000001802147836 */ /* 0x000fe20000000000 */
[----:B------:R-:W-:Y:S04]  /*c220*/  BSSY.RECONVERGENT B0, `(.L_x_4340) ;  /* 0x0000018000007945 */ /* 0x000fe80003800200 */
        /* <DEDUP_REMOVED lines=23> */
.L_x_4341:
[----:B------:R-:W-:Y:S05]  /*c3a0*/  BSYNC.RECONVERGENT B0 ;  /* 0x0000000000007941 */ /* 0x000fea0003800200 */
.L_x_4340:
        /* <DEDUP_REMOVED lines=25> */
.L_x_4343:
[----:B------:R-:W-:Y:S05]  /*c540*/  BSYNC.RECONVERGENT B0 ;  /* 0x0000000000007941 */ /* 0x000fea0003800200 */
.L_x_4342:
        /* <DEDUP_REMOVED lines=25> */
.L_x_4345:
[----:B------:R-:W-:Y:S05]  /*c6e0*/  BSYNC.RECONVERGENT B0 ;  /* 0x0000000000007941 */ /* 0x000fea0003800200 */
.L_x_4344:
        /* <DEDUP_REMOVED lines=25> */
.L_x_4347:
[----:B------:R-:W-:Y:S05]  /*c880*/  BSYNC.RECONVERGENT B0 ;  /* 0x0000000000007941 */ /* 0x000fea0003800200 */
.L_x_4346:
[C---:B0-----:R-:W-:Y:S01]  /*c890*/  IADD3 R25, PT, PT, R2.reuse, 0x38, RZ ;  /* 0x0000003802197810 */ /* 0x041fe20007ffe0ff */
[----:B------:R-:W-:Y:S01]  /*c8a0*/  BSSY.RECONVERGENT B0, `(.L_x_4348) ;  /* 0x000001c000007945 */ /* 0x000fe20003800200 */
[----:B------:R-:W-:Y:S02]  /*c8b0*/  IADD3 R17, PT, PT, R2, 0x40, RZ ;  /* 0x0000004002117810 */ /* 0x000fe40007ffe0ff */
        /* <DEDUP_REMOVED lines=26> */
.L_x_4349:
[----:B------:R-:W-:Y:S05]  /*ca60*/  BSYNC.RECONVERGENT B0 ;  /* 0x0000000000007941 */ /* 0x000fea0003800200 */
.L_x_4348:
[----:B------:R-:W-:Y:S01]  /*ca70*/  BSSY.RECONVERGENT B0, `(.L_x_4350) ;  /* 0x0000016000007945 */ /* 0x000fe20003800200 */
[C---:B------:R-:W-:Y:S01]  /*ca80*/  VIADD R26, R2.reuse, 0x48 ;  /* 0x00000048021a7836 */ /* 0x040fe20000000000 */
[----:B------:R-:W-:Y:S02]  /*ca90*/  IADD3 R28, PT, PT, R2, 0x50, RZ ;  /* 0x00000050021c7810 */ /* 0x000fe40007ffe0ff */
        /* <DEDUP_REMOVED lines=9> */
[----:B------:R-:W-:Y:S01]  /*cb30*/  IMAD R20, R17, UR13, R20 ;  /* 0x0000000d11147c24 */ /* 0x000fe2000f8e0214 */
[----:B0-----:R-:W-:-:S04]  /*cb40*/  LEA R24, P1, R14, UR16, 0x2 ;  /* 0x000000100e187c11 */ /* 0x001fc8000f8210ff */
[----:B------:R-:W-:Y:S01]  /*cb50*/  IADD3 R20, PT, PT, R15, R20, RZ ;  /* 0x000000140f147210 */ /* 0x000fe20007ffe0ff */
[----:B------:R-:W-:-:S03]  /*cb60*/  FMUL.FTZ R15, R33, UR6 ;  /* 0x00000006210f7c20 */ /* 0x000fc60008410000 */
[----:B------:R-:W-:Y:S01]  /*cb70*/  LEA.HI.X R25, R14, UR17, R20, 0x2, P1 ;  /* 0x000000110e197c11 */ /* 0x000fe200088f1414 */
[----:B------:R-:W-:Y:S01]  /*cb80*/  FFMA.FTZ R15, R13, R15, R22 ;  /* 0x0000000f0d0f7223 */ /* 0x000fe20000010016 */
[----:B--2---:R-:W-:-:S04]  /*cb90*/  FADD.FTZ R14, R27, -UR5 ;  /* 0x800000051b0e7e21 */ /* 0x004fc80008010000 */
[----:B------:R-:W-:-:S04]  /*cba0*/  FMUL.FTZ R14, R14, UR6 ;  /* 0x000000060e0e7c20 */ /* 0x000fc80008410000 */
[----:B------:R-:W-:-:S05]  /*cbb0*/  FFMA.FTZ R14, R12, R14, R21 ;  /* 0x0000000e0c0e7223 */ /* 0x000fca0000010015 */
[----:B------:R1:W-:Y:S02]  /*cbc0*/  STG.E.64 desc[UR14][R24.64], R14 ;  /* 0x0000000e18007986 */ /* 0x0003e4000c101b0e */
.L_x_4351:
[----:B------:R-:W-:Y:S05]  /*cbd0*/  BSYNC.RECONVERGENT B0 ;  /* 0x0000000000007941 */ /* 0x000fea0003800200 */
.L_x_4350:
[----:B------:R-:W-:Y:S01]  /*cbe0*/  ISETP.GE.U32.AND P4, PT, R26, UR10, PT ;  /* 0x0000000a1a007c0c */ /* 0x000fe2000bf86070 */
[C---:B01----:R-:W-:Y:S01]  /*cbf0*/  VIADD R14, R2.reuse, 0x60 ;  /* 0x00000060020e7836 */ /* 0x043fe20000000000 */
[----:B------:R-:W-:Y:S01]  /*cc00*/  SHF.R.S32.HI R24, RZ, 0x1f, R26 ;  /* 0x0000001fff187819 */ /* 0x000fe2000001141a */
        /* <DEDUP_REMOVED lines=18> */
[----:B------:R-:W0:Y:S01]  /*cd30*/  LDCU.64 UR12, c[0x0][0x3e0] ;  /* 0x00007c00ff0c77ac */ /* 0x000e220008000a00 */
[----:B------:R-:W-:Y:S02]  /*cd40*/  IMAD.MOV.U32 R25, RZ, RZ, R11 ;  /* 0x000000ffff197224 */ /* 0x000fe400078e000b */
[----:B------:R-:W-:Y:S01]  /*cd50*/  FADD.FTZ R32, R32, -UR5 ;  /* 0x8000000520207e21 */ /* 0x000fe20008010000 */
[----:B------:R-:W1:Y:S01]  /*cd60*/  LDCU.64 UR16, c[0x0][0x380] ;  /* 0x00007000ff1077ac */ /* 0x000e620008000a00 */
        /* <DEDUP_REMOVED lines=9> */
[----:B--2---:R-:W-:-:S04]  /*ce00*/  FADD.FTZ R24, R33, -UR5 ;  /* 0x8000000521187e21 */ /* 0x004fc80008010000 */
[----:B------:R-:W-:-:S04]  /*ce10*/  FMUL.FTZ R24, R24, UR6 ;  /* 0x0000000618187c20 */ /* 0x000fc80008410000 */
[----:B------:R-:W-:-:S05]  /*ce20*/  FFMA.FTZ R24, R12, R24, R21 ;  /* 0x000000180c187223 */ /* 0x000fca0000010015 */
[----:B------:R0:W-:Y:S02]  /*ce30*/  STG.E.64 desc[UR14][R26.64], R24 ;  /* 0x000000181a007986 */ /* 0x0001e4000c101b0e */
.L_x_4353:
[----:B------:R-:W-:Y:S05]  /*ce40*/  BSYNC.RECONVERGENT B0 ;  /* 0x0000000000007941 */ /* 0x000fea0003800200 */
.L_x_4352:
[----:B------:R-:W-:Y:S04]  /*ce50*/  BSSY.RECONVERGENT B0, `(.L_x_4354) ;  /* 0x0000013000007945 */ /* 0x000fe80003800200 */
[----:B------:R-:W-:Y:S05]  /*ce60*/  @P1 BRA `(.L_x_4355) ;  /* 0x0000000000441947 */ /* 0x000fea0003800000 */
[----:B------:R-:W1:Y:S01]  /*ce70*/  LDCU.64 UR12, c[0x0][0x3e0] ;  /* 0x00007c00ff0c77ac */ /* 0x000e620008000a00 */
[----:B0-----:R-:W-:Y:S01]  /*ce80*/  MOV R26, R8 ;  /* 0x00000008001a7202 */ /* 0x001fe20000000f00 */
[----:B------:R-:W-:Y:S02]  /*ce90*/  IMAD.MOV.U32 R27, RZ, RZ, R11 ;  /* 0x000000ffff1b7224 */ /* 0x000fe400078e000b */
[----:B------:R-:W-:Y:S01]  /*cea0*/  FADD.FTZ R36, R36, -UR5 ;  /* 0x8000000524247e21 */ /* 0x000fe20008010000 */
[----:B------:R-:W0:Y:S01]  /*ceb0*/  LDCU.64 UR16, c[0x0][0x380] ;  /* 0x00007000ff1077ac */ /* 0x000e220008000a00 */
[----:B------:R-:W-:Y:S01]  /*cec0*/  FADD.FTZ R34, R34, -UR5 ;  /* 0x8000000522227e21 */ /* 0x000fe20008010000 */
[----:B-1----:R-:W-:Y:S02]  /*ced0*/  IMAD R24, R31, UR12, RZ ;  /* 0x0000000c1f187c24 */ /* 0x002fe4000f8e02ff */
[----:B------:R-:W-:-:S04]  /*cee0*/  IMAD.WIDE.U32 R26, R28, UR12, R26 ;  /* 0x0000000c1c1a7c25 */ /* 0x000fc8000f8e001a */
[----:B------:R-:W-:-:S05]  /*cef0*/  IMAD R24, R28, UR13, R24 ;  /* 0x0000000d1c187c24 */ /* 0x000fca000f8e0218 */
[----:B------:R-:W-:Y:S01]  /*cf00*/  IADD3 R25, PT, PT, R27, R24, RZ ;  /* 0x000000181b197210 */ /* 0x000fe20007ffe0ff */
[----:B------:R-:W-:Y:S01]  /*cf10*/  FMUL.FTZ R27, R34, UR6 ;  /* 0x00000006221b7c20 */ /* 0x000fe20008410000 */
[----:B0-----:R-:W-:-:S03]  /*cf20*/  LEA R24, P1, R26, UR16, 0x2 ;  /* 0x000000101a187c11 */ /* 0x001fc6000f8210ff */
[----:B------:R-:W-:Y:S01]  /*cf30*/  FFMA.FTZ R27, R13, R27, R22 ;  /* 0x0000001b0d1b7223 */ /* 0x000fe20000010016 */
[----:B------:R-:W-:Y:S01]  /*cf40*/  LEA.HI.X R25, R26, UR17, R25, 0x2, P1 ;  /* 0x000000111a197c11 */ /* 0x000fe200088f1419 */
[----:B------:R-:W-:-:S04]  /*cf50*/  FMUL.FTZ R26, R36, UR6 ;  /* 0x00000006241a7c20 */ /* 0x000fc80008410000 */
[----:B------:R-:W-:-:S05]  /*cf60*/  FFMA.FTZ R26, R12, R26, R21 ;  /* 0x0000001a0c1a7223 */ /* 0x000fca0000010015 */
[----:B------:R1:W-:Y:S02]  /*cf70*/  STG.E.64 desc[UR14][R24.64], R26 ;  /* 0x0000001a18007986 */ /* 0x0003e4000c101b0e */
.L_x_4355:
[----:B------:R-:W-:Y:S05]  /*cf80*/  BSYNC.RECONVERGENT B0 ;  /* 0x0000000000007941 */ /* 0x000fea0003800200 */
.L_x_4354:
[----:B------:R-:W-:Y:S01]  /*cf90*/  BSSY.RECONVERGENT B0, `(.L_x_4356) ;  /* 0x0000016000007945 */ /* 0x000fe20003800200 */
[C---:B------:R-:W-:Y:S01]  /*cfa0*/  IADD3 R31, PT, PT, R2.reuse, 0x70, RZ ;  /* 0x00000070021f7810 */ /* 0x040fe20007ffe0ff */
[----:B------:R-:W-:Y:S02]  /*cfb0*/  VIADD R28, R2, 0x78 ;  /* 0x00000078021c7836 */ /* 0x000fe40000000000 */
[----:B------:R-:W-:Y:S05]  /*cfc0*/  @P5 BRA `(.L_x_4357) ;  /* 0x0000000000485947 */ /* 0x000fea0003800000 */
[----:B------:R-:W2:Y:S01]  /*cfd0*/  LDL.LU R32, [R1+0x3c4] ;  /* 0x0003c40001207983 */ /* 0x000ea20000300800 */
[----:B------:R-:W3:Y:S01]  /*cfe0*/  LDCU.64 UR12, c[0x0][0x3e0] ;  /* 0x00007c00ff0c77ac */ /* 0x000ee20008000a00 */
[----:B01----:R-:W-:Y:S01]  /*cff0*/  MOV R26, R8 ;  /* 0x00000008001a7202 */ /* 0x003fe20000000f00 */
[----:B------:R-:W-:Y:S01]  /*d000*/  FADD.FTZ R35, R35, -UR5 ;  /* 0x8000000523237e21 */ /* 0x000fe20008010000 */
[----:B------:R-:W-:Y:S01]  /*d010*/  MOV R27, R11 ;  /* 0x0000000b001b7202 */ /* 0x000fe20000000f00 */
[----:B------:R-:W0:Y:S01]  /*d020*/  LDCU.64 UR16, c[0x0][0x380] ;  /* 0x00007000ff1077ac */ /* 0x000e220008000a00 */
[----:B---3--:R-:W-:Y:S02]  /*d030*/  IMAD R24, R30, UR12, RZ ;  /* 0x0000000c1e187c24 */ /* 0x008fe4000f8e02ff */
[----:B------:R-:W-:-:S04]  /*d040*/  IMAD.WIDE.U32 R26, R29, UR12, R26 ;  /* 0x0000000c1d1a7c25 */ /* 0x000fc8000f8e001a */
[----:B------:R-:W-:-:S04]  /*d050*/  IMAD R24, R29, UR13, R24 ;  /* 0x0000000d1d187c24 */ /* 0x000fc8000f8e0218 */
[----:B------:R-:W-:Y:S01]  /*d060*/  IMAD.IADD R25, R27, 0x1, R24 ;  /* 0x000000011b197824 */ /* 0x000fe200078e0218 */
[----:B0-----:R-:W-:Y:S01]  /*d070*/  LEA R24, P1, R26, UR16, 0x2 ;  /* 0x000000101a187c11 */ /* 0x001fe2000f8210ff */
[----:B------:R-:W-:-:S03]  /*d080*/  FMUL.FTZ R27, R35, UR6 ;  /* 0x00000006231b7c20 */ /* 0x000fc60008410000 */
[----:B------:R-:W-:Y:S01]  /*d090*/  LEA.HI.X R25, R26, UR17, R25, 0x2, P1 ;  /* 0x000000111a197c11 */ /* 0x000fe200088f1419 */
[----:B------:R-:W-:Y:S01]  /*d0a0*/  FFMA.FTZ R27, R13, R27, R22 ;  /* 0x0000001b0d1b7223 */ /* 0x000fe20000010016 */
[----:B--2---:R-:W-:-:S04]  /*d0b0*/  FADD.FTZ R26, R32, -UR5 ;  /* 0x80000005201a7e21 */ /* 0x004fc80008010000 */
[----:B------:R-:W-:-:S04]  /*d0c0*/  FMUL.FTZ R26, R26, UR6 ;  /* 0x000000061a1a7c20 */ /* 0x000fc80008410000 */
[----:B------:R-:W-:-:S05]  /*d0d0*/  FFMA.FTZ R26, R12, R26, R21 ;  /* 0x0000001a0c1a7223 */ /* 0x000fca0000010015 */
[----:B------:R2:W-:Y:S02]  /*d0e0*/  STG.E.64 desc[UR14][R24.64], R26 ;  /* 0x0000001a18007986 */ /* 0x0005e4000c101b0e */
.L_x_4357:
[----:B------:R-:W-:Y:S05]  /*d0f0*/  BSYNC.RECONVERGENT B0 ;  /* 0x0000000000007941 */ /* 0x000fea0003800200 */
.L_x_4356:
[----:B------:R-:W-:Y:S04]  /*d100*/  BSSY.RECONVERGENT B0, `(.L_x_4358) ;  /* 0x0000014000007945 */ /* 0x000fe80003800200 */
[----:B------:R-:W-:Y:S05]  /*d110*/  @P2 BRA `(.L_x_4359) ;  /* 0x0000000000482947 */ /* 0x000fea0003800000 */
[----:B------:R-:W3:Y:S01]  /*d120*/  LDL.LU R29, [R1+0x3c8] ;  /* 0x0003c800011d7983 */ /* 0x000ee20000300800 */
[----:B------:R-:W4:Y:S01]  /*d130*/  LDCU.64 UR12, c[0x0][0x3e0] ;  /* 0x00007c00ff0c77ac */ /* 0x000f220008000a00 */
[----:B012---:R-:W-:Y:S01]  /*d140*/  MOV R24, R8 ;  /* 0x0000000800187202 */ /* 0x007fe20000000f00 */
[----:B------:R-:W-:Y:S01]  /*d150*/  FADD.FTZ R23, R23, -UR5 ;  /* 0x8000000517177e21 */ /* 0x000fe20008010000 */
[----:B------:R-:W-:Y:S01]  /*d160*/  MOV R25, R11 ;  /* 0x0000000b00197202 */ /* 0x000fe20000000f00 */
[----:B------:R-:W0:Y:S02]  /*d170*/  LDCU.64 UR16, c[0x0][0x380] ;  /* 0x00007000ff1077ac */ /* 0x000e240008000a00 */
[----:B------:R-:W-:Y:S01]  /*d180*/  FMUL.FTZ R23, R23, UR6 ;  /* 0x0000000617177c20 */ /* 0x000fe20008410000 */
[----:B----4-:R-:W-:Y:S02]  /*d190*/  IMAD R17, R17, UR12, RZ ;  /* 0x0000000c11117c24 */ /* 0x010fe4000f8e02ff */
[----:B------:R-:W-:-:S04]  /*d1a0*/  IMAD.WIDE.U32 R24, R14, UR12, R24 ;  /* 0x0000000c0e187c25 */ /* 0x000fc8000f8e0018 */
[----:B------:R-:W-:Y:S01]  /*d1b0*/  IMAD R17, R14, UR13, R17 ;  /* 0x0000000d0e117c24 */ /* 0x000fe2000f8e0211 */
[----:B0-----:R-:W-:-:S03]  /*d1c0*/  LEA R26, P1, R24, UR16, 0x2 ;  /* 0x00000010181a7c11 */ /* 0x001fc6000f8210ff */
[----:B------:R-:W-:Y:S02]  /*d1d0*/  IMAD.IADD R17, R25, 0x1, R17 ;  /* 0x0000000119117824 */ /* 0x000fe400078e0211 */
[----:B------:R-:W-:-:S03]  /*d1e0*/  FFMA.FTZ R25, R13, R23, R22 ;  /* 0x000000170d197223 */ /* 0x000fc60000010016 */
[----:B------:R-:W-:Y:S01]  /*d1f0*/  LEA.HI.X R27, R24, UR17, R17, 0x2, P1 ;  /* 0x00000011181b7c11 */ /* 0x000fe200088f1411 */
[----:B---3--:R-:W-:-:S04]  /*d200*/  FADD.FTZ R14, R29, -UR5 ;  /* 0x800000051d0e7e21 */ /* 0x008fc80008010000 */
[----:B------:R-:W-:-:S04]  /*d210*/  FMUL.FTZ R14, R14, UR6 ;  /* 0x000000060e0e7c20 */ /* 0x000fc80008410000 */
[----:B------:R-:W-:-:S05]  /*d220*/  FFMA.FTZ R24, R12, R14, R21 ;  /* 0x0000000e0c187223 */ /* 0x000fca0000010015 */
[----:B------:R3:W-:Y:S02]  /*d230*/  STG.E.64 desc[UR14][R26.64], R24 ;  /* 0x000000181a007986 */ /* 0x0007e4000c101b0e */
.L_x_4359:
[----:B------:R-:W-:Y:S05]  /*d240*/  BSYNC.RECONVERGENT B0 ;  /* 0x0000000000007941 */ /* 0x000fea0003800200 */
.L_x_4358:
[----:B------:R-:W-:Y:S04]  /*d250*/  BSSY.RECONVERGENT B0, `(.L_x_4360) ;  /* 0x0000014000007945 */ /* 0x000fe80003800200 */
[----:B------:R-:W-:Y:S05]  /*d260*/  @P3 BRA `(.L_x_4361) ;  /* 0x0000000000483947 */ /* 0x000fea0003800000 */
[----:B------:R-:W4:Y:S01]  /*d270*/  LDL.LU R17, [R1+0x3cc] ;  /* 0x0003cc0001117983 */ /* 0x000f220000300800 */
[----:B------:R-:W5:Y:S01]  /*d280*/  LDCU.64 UR12, c[0x0][0x3e0] ;  /* 0x00007c00ff0c77ac */ /* 0x000f620008000a00 */
[----:B0123--:R-:W-:Y:S01]  /*d290*/  MOV R24, R8 ;  /* 0x0000000800187202 */ /* 0x00ffe20000000f00 */
[----:B------:R-:W-:Y:S01]  /*d2a0*/  FADD.FTZ R16, R16, -UR5 ;  /* 0x8000000510107e21 */ /* 0x000fe20008010000 */
[----:B------:R-:W-:Y:S01]  /*d2b0*/  MOV R25, R11 ;  /* 0x0000000b00197202 */ /* 0x000fe20000000f00 */
[----:B------:R-:W0:Y:S01]  /*d2c0*/  LDCU.64 UR16, c[0x0][0x380] ;  /* 0x00007000ff1077ac */ /* 0x000e220008000a00 */
[----:B-----5:R-:W-:Y:S02]  /*d2d0*/  IMAD R14, R20, UR12, RZ ;  /* 0x0000000c140e7c24 */ /* 0x020fe4000f8e02ff */
[----:B------:R-:W-:Y:S01]  /*d2e0*/  FMUL.FTZ R20, R16, UR6 ;  /* 0x0000000610147c20 */ /* 0x000fe20008410000 */
[----:B------:R-:W-:-:S04]  /*d2f0*/  IMAD.WIDE.U32 R24, R15, UR12, R24 ;  /* 0x0000000c0f187c25 */ /* 0x000fc8000f8e0018 */
[----:B------:R-:W-:-:S04]  /*d300*/  IMAD R14, R15, UR13, R14 ;  /* 0x0000000d0f0e7c24 */ /* 0x000fc8000f8e020e */
[----:B------:R-:W-:Y:S01]  /*d310*/  IMAD.IADD R15, R25, 0x1, R14 ;  /* 0x00000001190f7824 */ /* 0x000fe200078e020e */
[----:B0-----:R-:W-:-:S04]  /*d320*/  LEA R14, P1, R24, UR16, 0x2 ;  /* 0x00000010180e7c11 */ /* 0x001fc8000f8210ff */
[----:B------:R-:W-:Y:S01]  /*d330*/  LEA.HI.X R15, R24, UR17, R15, 0x2, P1 ;  /* 0x00000011180f7c11 */ /* 0x000fe200088f140f */
[----:B----4-:R-:W-:-:S04]  /*d340*/  FADD.FTZ R17, R17, -UR5 ;  /* 0x8000000511117e21 */ /* 0x010fc80008010000 */
[----:B------:R-:W-:-:S04]  /*d350*/  FMUL.FTZ R17, R17, UR6 ;  /* 0x0000000611117c20 */ /* 0x000fc80008410000 */
[----:B------:R-:W-:Y:S01]  /*d360*/  FFMA.FTZ R16, R12, R17, R21 ;  /* 0x000000110c107223 */ /* 0x000fe20000010015 */
[----:B------:R-:W-:-:S05]  /*d370*/  FFMA.FTZ R17, R13, R20, R22 ;  /* 0x000000140d117223 */ /* 0x000fca0000010016 */
[----:B------:R4:W-:Y:S02]  /*d380*/  STG.E.64 desc[UR14][R14.64], R16 ;  /* 0x000000100e007986 */ /* 0x0009e4000c101b0e */
.L_x_4361:
[----:B------:R-:W-:Y:S05]  /*d390*/  BSYNC.RECONVERGENT B0 ;  /* 0x0000000000007941 */ /* 0x000fea0003800200 */
.L_x_4360:
        /* <DEDUP_REMOVED lines=23> */
[----:B------:R-:W0:Y:S01]  /*d510*/  LDCU.64 UR12, c[0x0][0x3e0] ;  /* 0x00007c00ff0c77ac */ /* 0x000e220008000a00 */
[----:B------:R-:W-:Y:S01]  /*d520*/  MOV R25, R11 ;  /* 0x0000000b00197202 */ /* 0x000fe20000000f00 */
[----:B------:R-:W-:Y:S01]  /*d530*/  FADD.FTZ R0, R0, -UR5 ;  /* 0x8000000500007e21 */ /* 0x000fe20008010000 */
[----:B------:R-:W1:Y:S03]  /*d540*/  LDCU.64 UR16, c[0x0][0x380] ;  /* 0x00007000ff1077ac */ /* 0x000e660008000a00 */
[----:B------:R-:W-:Y:S01]  /*d550*/  FMUL.FTZ R0, R0, UR6 ;  /* 0x0000000600007c20 */ /* 0x000fe20008410000 */
[----:B0-----:R-:W-:Y:S02]  /*d560*/  IMAD R26, R24, UR12, RZ ;  /* 0x0000000c181a7c24 */ /* 0x001fe4000f8e02ff */
[----:B------:R-:W-:-:S02]  /*d570*/  IMAD.MOV.U32 R24, RZ, RZ, R8 ;  /* 0x000000ffff187224 */ /* 0x000fc400078e0008 */
[C---:B------:R-:W-:Y:S02]  /*d580*/  IMAD R26, R31.reuse, UR13, R26 ;  /* 0x0000000d1f1a7c24 */ /* 0x040fe4000f8e021a */
[----:B------:R-:W-:-:S05]  /*d590*/  IMAD.WIDE.U32 R24, R31, UR12, R24 ;  /* 0x0000000c1f187c25 */ /* 0x000fca000f8e0018 */
[----:B------:R-:W-:Y:S02]  /*d5a0*/  IADD3 R25, PT, PT, R25, R26, RZ ;  /* 0x0000001a19197210 */ /* 0x000fe40007ffe0ff */
[----:B-1----:R-:W-:-:S04]  /*d5b0*/  LEA R26, P4, R24, UR16, 0x2 ;  /* 0x00000010181a7c11 */ /* 0x002fc8000f8810ff */
[----:B------:R-:W-:Y:S01]  /*d5c0*/  LEA.HI.X R27, R24, UR17, R25, 0x2, P4 ;  /* 0x00000011181b7c11 */ /* 0x000fe2000a0f1419 */
[----:B------:R-:W-:Y:S01]  /*d5d0*/  FFMA.FTZ R25, R13, R0, R22 ;  /* 0x000000000d197223 */ /* 0x000fe20000010016 */
[----:B--2---:R-:W-:-:S04]  /*d5e0*/  FADD.FTZ R24, R33, -UR5 ;  /* 0x8000000521187e21 */ /* 0x004fc80008010000 */
[----:B------:R-:W-:-:S04]  /*d5f0*/  FMUL.FTZ R24, R24, UR6 ;  /* 0x0000000618187c20 */ /* 0x000fc80008410000 */
[----:B------:R-:W-:-:S05]  /*d600*/  FFMA.FTZ R24, R12, R24, R21 ;  /* 0x000000180c187223 */ /* 0x000fca0000010015 */
[----:B------:R0:W-:Y:S02]  /*d610*/  STG.E.64 desc[UR14][R26.64], R24 ;  /* 0x000000181a007986 */ /* 0x0001e4000c101b0e */
.L_x_4363:
[----:B------:R-:W-:Y:S05]  /*d620*/  BSYNC.RECONVERGENT B0 ;  /* 0x0000000000007941 */ /* 0x000fea0003800200 */
.L_x_4362:
[----:B------:R-:W-:Y:S04]  /*d630*/  BSSY.RECONVERGENT B0, `(.L_x_4364) ;  /* 0x0000014000007945 */ /* 0x000fe80003800200 */
[----:B------:R-:W-:Y:S05]  /*d640*/  @P1 BRA `(.L_x_4365) ;  /* 0x0000000000481947 */ /* 0x000fea0003800000 */
[----:B0-----:R-:W2:Y:S01]  /*d650*/  LDL.LU R26, [R1+0x3c0] ;  /* 0x0003c000011a7983 */ /* 0x001ea20000300800 */
[----:B------:R-:W0:Y:S01]  /*d660*/  LDCU.64 UR12, c[0x0][0x3e0] ;  /* 0x00007c00ff0c77ac */ /* 0x000e220008000a00 */
[----:B------:R-:W-:Y:S01]  /*d670*/  MOV R25, R11 ;  /* 0x0000000b00197202 */ /* 0x000fe20000000f00 */
[----:B------:R-:W-:Y:S02]  /*d680*/  IMAD.MOV.U32 R24, RZ, RZ, R8 ;  /* 0x000000ffff187224 */ /* 0x000fe400078e0008 */
[----:B------:R-:W-:Y:S01]  /*d690*/  FADD.FTZ R40, R40, -UR5 ;  /* 0x8000000528287e21 */ /* 0x000fe20008010000 */
[----:B------:R-:W1:Y:S03]  /*d6a0*/  LDCU.64 UR16, c[0x0][0x380] ;  /* 0x00007000ff1077ac */ /* 0x000e660008000a00 */
[----:B------:R-:W-:-:S04]  /*d6b0*/  FMUL.FTZ R27, R40, UR6 ;  /* 0x00000006281b7c20 */ /* 0x000fc80008410000 */
[----:B------:R-:W-:Y:S01]  /*d6c0*/  FFMA.FTZ R27, R13, R27, R22 ;  /* 0x0000001b0d1b7223 */ /* 0x000fe20000010016 */
[----:B0-----:R-:W-:-:S04]  /*d6d0*/  IMAD R0, R29, UR12, RZ ;  /* 0x0000000c1d007c24 */ /* 0x001fc8000f8e02ff */
[C---:B------:R-:W-:Y:S02]  /*d6e0*/  IMAD R0, R28.reuse, UR13, R0 ;  /* 0x0000000d1c007c24 */ /* 0x040fe4000f8e0200 */
[----:B------:R-:W-:-:S05]  /*d6f0*/  IMAD.WIDE.U32 R28, R28, UR12, R24 ;  /* 0x0000000c1c1c7c25 */ /* 0x000fca000f8e0018 */
[----:B------:R-:W-:Y:S02]  /*d700*/  IADD3 R0, PT, PT, R29, R0, RZ ;  /* 0x000000001d007210 */ /* 0x000fe40007ffe0ff */
[----:B-1----:R-:W-:-:S04]  /*d710*/  LEA R24, P1, R28, UR16, 0x2 ;  /* 0x000000101c187c11 */ /* 0x002fc8000f8210ff */
[----:B------:R-:W-:Y:S01]  /*d720*/  LEA.HI.X R25, R28, UR17, R0, 0x2, P1 ;  /* 0x000000111c197c11 */ /* 0x000fe200088f1400 */
[----:B--2---:R-:W-:-:S04]  /*d730*/  FADD.FTZ R0, R26, -UR5 ;  /* 0x800000051a007e21 */ /* 0x004fc80008010000 */
[----:B------:R-:W-:-:S04]  /*d740*/  FMUL.FTZ R0, R0, UR6 ;  /* 0x0000000600007c20 */ /* 0x000fc80008410000 */
[----:B------:R-:W-:-:S05]  /*d750*/  FFMA.FTZ R26, R12, R0, R21 ;  /* 0x000000000c1a7223 */ /* 0x000fca0000010015 */
[----:B------:R1:W-:Y:S02]  /*d760*/  STG.E.64 desc[UR14][R24.64], R26 ;  /* 0x0000001a18007986 */ /* 0x0003e4000c101b0e */
.L_x_4365:
[----:B------:R-:W-:Y:S05]  /*d770*/  BSYNC.RECONVERGENT B0 ;  /* 0x0000000000007941 */ /* 0x000fea0003800200 */
.L_x_4364:
[----:B------:R-:W-:Y:S04]  /*d780*/  BSSY.RECONVERGENT B0, `(.L_x_4366) ;  /* 0x0000014000007945 */ /* 0x000fe80003800200 */
[----:B------:R-:W-:Y:S05]  /*d790*/  @P5 BRA `(.L_x_4367) ;  /* 0x0000000000485947 */ /* 0x000fea0003800000 */
[----:B------:R-:W2:Y:S01]  /*d7a0*/  LDL.LU R28, [R1+0x3b8] ;  /* 0x0003b800011c7983 */ /* 0x000ea20000300800 */
[----:B------:R-:W3:Y:S01]  /*d7b0*/  LDCU.64 UR12, c[0x0][0x3e0] ;  /* 0x00007c00ff0c77ac */ /* 0x000ee20008000a00 */
[----:B01----:R-:W-:Y:S01]  /*d7c0*/  MOV R27, R11 ;  /* 0x0000000b001b7202 */ /* 0x003fe20000000f00 */
[----:B------:R-:W-:Y:S02]  /*d7d0*/  IMAD.MOV.U32 R26, RZ, RZ, R8 ;  /* 0x000000ffff1a7224 */ /* 0x000fe400078e0008 */
[----:B------:R-:W-:Y:S01]  /*d7e0*/  FADD.FTZ R41, R41, -UR5 ;  /* 0x8000000529297e21 */ /* 0x000fe20008010000 */
[----:B------:R-:W0:Y:S01]  /*d7f0*/  LDCU.64 UR16, c[0x0][0x380] ;  /* 0x00007000ff1077ac */ /* 0x000e220008000a00 */
[----:B---3--:R-:W-:Y:S02]  /*d800*/  IMAD R0, R32, UR12, RZ ;  /* 0x0000000c20007c24 */ /* 0x008fe4000f8e02ff */
        /* <DEDUP_REMOVED lines=11> */
.L_x_4367:
[----:B------:R-:W-:Y:S05]  /*d8c0*/  BSYNC.RECONVERGENT B0 ;  /* 0x0000000000007941 */ /* 0x000fea0003800200 */
.L_x_4366:
        /* <DEDUP_REMOVED lines=10> */
[----:B------:R-:W-:Y:S01]  /*d970*/  IMAD R0, R16, UR13, R0 ;  /* 0x0000000d10007c24 */ /* 0x000fe2000f8e0200 */
[----:B0-----:R-:W-:-:S04]  /*d980*/  LEA R24, P1, R26, UR16, 0x2 ;  /* 0x000000101a187c11 */ /* 0x001fc8000f8210ff */
[----:B------:R-:W-:Y:S01]  /*d990*/  IADD3 R0, PT, PT, R27, R0, RZ ;  /* 0x000000001b007210 */ /* 0x000fe20007ffe0ff */
[----:B------:R-:W-:-:S03]  /*d9a0*/  FMUL.FTZ R27, R43, UR6 ;  /* 0x000000062b1b7c20 */ /* 0x000fc60008410000 */
[----:B------:R-:W-:Y:S01]  /*d9b0*/  LEA.HI.X R25, R26, UR17, R0, 0x2, P1 ;  /* 0x000000111a197c11 */ /* 0x000fe200088f1400 */
[----:B------:R-:W-:Y:S01]  /*d9c0*/  FFMA.FTZ R27, R13, R27, R22 ;  /* 0x0000001b0d1b7223 */ /* 0x000fe20000010016 */
[----:B---3--:R-:W-:-:S04]  /*d9d0*/  FADD.FTZ R0, R28, -UR5 ;  /* 0x800000051c007e21 */ /* 0x008fc80008010000 */
[----:B------:R-:W-:-:S04]  /*d9e0*/  FMUL.FTZ R0, R0, UR6 ;  /* 0x0000000600007c20 */ /* 0x000fc80008410000 */
[----:B------:R-:W-:-:S05]  /*d9f0*/  FFMA.FTZ R26, R12, R0, R21 ;  /* 0x000000000c1a7223 */ /* 0x000fca0000010015 */
[----:B------:R3:W-:Y:S02]  /*da00*/  STG.E.64 desc[UR14][R24.64], R26 ;  /* 0x0000001a18007986 */ /* 0x0007e4000c101b0e */
.L_x_4369:
[----:B------:R-:W-:Y:S05]  /*da10*/  BSYNC.RECONVERGENT B0 ;  /* 0x0000000000007941 */ /* 0x000fea0003800200 */
.L_x_4368:
[----:B------:R-:W-:Y:S04]  /*da20*/  BSSY.RECONVERGENT B0, `(.L_x_4370) ;  /* 0x0000014000007945 */ /* 0x000fe80003800200 */
[----:B------:R-:W-:Y:S05]  /*da30*/  @P3 BRA `(.L_x_4371) ;  /* 0x0000000000483947 */ /* 0x000fea0003800000 */
[----:B------:R-:W4:Y:S01]  /*da40*/  LDL.LU R20, [R1+0x3a8] ;  /* 0x0003a80001147983 */ /* 0x000f220000300800 */
[----:B------:R-:W5:Y:S01]  /*da50*/  LDCU.64 UR12, c[0x0][0x3e0] ;  /* 0x00007c00ff0c77ac */ /* 0x000f620008000a00 */
[----:B0123--:R-:W-:Y:S01]  /*da60*/  MOV R25, R11 ;  /* 0x0000000b00197202 */ /* 0x00ffe20000000f00 */
[----:B------:R-:W-:Y:S02]  /*da70*/  IMAD.MOV.U32 R24, RZ, RZ, R8 ;  /* 0x000000ffff187224 */ /* 0x000fe400078e0008 */
[----:B------:R-:W-:Y:S01]  /*da80*/  FADD.FTZ R42, R42, -UR5 ;  /* 0x800000052a2a7e21 */ /* 0x000fe20008010000 */
[----:B------:R-:W0:Y:S01]  /*da90*/  LDCU.64 UR16, c[0x0][0x380] ;  /* 0x00007000ff1077ac */ /* 0x000e220008000a00 */
[----:B-----5:R-:W-:Y:S02]  /*daa0*/  IMAD R0, R23, UR12, RZ ;  /* 0x0000000c17007c24 */ /* 0x020fe4000f8e02ff */
[----:B------:R-:W-:-:S04]  /*dab0*/  IMAD.WIDE.U32 R24, R17, UR12, R24 ;  /* 0x0000000c11187c25 */ /* 0x000fc8000f8e0018 */
[----:B------:R-:W-:Y:S01]  /*dac0*/  IMAD R0, R17, UR13, R0 ;  /* 0x0000000d11007c24 */ /* 0x000fe2000f8e0200 */
[----:B0-----:R-:W-:-:S04]  /*dad0*/  LEA R16, P1, R24, UR16, 0x2 ;  /* 0x0000001018107c11 */ /* 0x001fc8000f8210ff */
[----:B------:R-:W-:Y:S01]  /*dae0*/  IADD3 R0, PT, PT, R25, R0, RZ ;  /* 0x0000000019007210 */ /* 0x000fe20007ffe0ff */
[----:B------:R-:W-:-:S03]  /*daf0*/  FMUL.FTZ R25, R42, UR6 ;  /* 0x000000062a197c20 */ /* 0x000fc60008410000 */
[----:B------:R-:W-:Y:S01]  /*db00*/  LEA.HI.X R17, R24, UR17, R0, 0x2, P1 ;  /* 0x0000001118117c11 */ /* 0x000fe200088f1400 */
[----:B------:R-:W-:Y:S01]  /*db10*/  FFMA.FTZ R25, R13, R25, R22 ;  /* 0x000000190d197223 */ /* 0x000fe20000010016 */
[----:B----4-:R-:W-:-:S04]  /*db20*/  FADD.FTZ R0, R20, -UR5 ;  /* 0x8000000514007e21 */ /* 0x010fc80008010000 */
[----:B------:R-:W-:-:S04]  /*db30*/  FMUL.FTZ R0, R0, UR6 ;  /* 0x0000000600007c20 */ /* 0x000fc80008410000 */
[----:B------:R-:W-:-:S05]  /*db40*/  FFMA.FTZ R24, R12, R0, R21 ;  /* 0x000000000c187223 */ /* 0x000fca0000010015 */
[----:B------:R4:W-:Y:S02]  /*db50*/  STG.E.64 desc[UR14][R16.64], R24 ;  /* 0x0000001810007986 */ /* 0x0009e4000c101b0e */
.L_x_4371:
[----:B------:R-:W-:Y:S05]  /*db60*/  BSYNC.RECONVERGENT B0 ;  /* 0x0000000000007941 */ /* 0x000fea0003800200 */
.L_x_4370:
        /* <DEDUP_REMOVED lines=41> */
.L_x_4373:
[----:B------:R-:W-:Y:S05]  /*de00*/  BSYNC.RECONVERGENT B0 ;  /* 0x0000000000007941 */ /* 0x000fea0003800200 */
.L_x_4372:
        /* <DEDUP_REMOVED lines=21> */
.L_x_4375:
[----:B------:R-:W-:Y:S05]  /*df60*/  BSYNC.RECONVERGENT B0 ;  /* 0x0000000000007941 */ /* 0x000fea0003800200 */
.L_x_4374:
[----:B------:R-:W-:Y:S04]  /*df70*/  BSSY.RECONVERGENT B0, `(.L_x_4376) ;  /* 0x0000015000007945 */ /* 0x000fe80003800200 */
[----:B------:R-:W-:Y:S05]  /*df80*/  @P5 BRA `(.L_x_4377) ;  /* 0x00000000004c5947 */ /* 0x000fea0003800000 */
[----:B0-----:R-:W2:Y:S01]  /*df90*/  LDL.LU R27, [R1+0x394] ;  /* 0x00039400011b7983 */ /* 0x001ea20000300800 */
[----:B------:R-:W0:Y:S03]  /*dfa0*/  LDCU.64 UR12, c[0x0][0x3e0] ;  /* 0x00007c00ff0c77ac */ /* 0x000e260008000a00 */
[----:B------:R-:W3:Y:S01]  /*dfb0*/  LDL.LU R26, [R1+0x390] ;  /* 0x00039000011a7983 */ /* 0x000ee20000300800 */
[----:B------:R-:W4:Y:S01]  /*dfc0*/  LDCU.64 UR16, c[0x0][0x380] ;  /* 0x00007000ff1077ac */ /* 0x000f220008000a00 */
[----:B-1----:R-:W-:Y:S01]  /*dfd0*/  MOV R24, R8 ;  /* 0x0000000800187202 */ /* 0x002fe20000000f00 */
[----:B------:R-:W-:Y:S02]  /*dfe0*/  IMAD.MOV.U32 R25, RZ, RZ, R11 ;  /* 0x000000ffff197224 */ /* 0x000fe400078e000b */
[----:B0-----:R-:W-:Y:S02]  /*dff0*/  IMAD R14, R30, UR12, RZ ;  /* 0x0000000c1e0e7c24 */ /* 0x001fe4000f8e02ff */
[----:B------:R-:W-:-:S04]  /*e000*/  IMAD.WIDE.U32 R24, R29, UR12, R24 ;  /* 0x0000000c1d187c25 */ /* 0x000fc8000f8e0018 */
[----:B------:R-:W-:-:S05]  /*e010*/  IMAD R14, R29, UR13, R14 ;  /* 0x0000000d1d0e7c24 */ /* 0x000fca000f8e020e */
[----:B------:R-:W-:Y:S02]  /*e020*/  IADD3 R15, PT, PT, R25, R14, RZ ;  /* 0x0000000e190f7210 */ /* 0x000fe40007ffe0ff */
[----:B----4-:R-:W-:-:S04]  /*e030*/  LEA R14, P1, R24, UR16, 0x2 ;  /* 0x00000010180e7c11 */ /* 0x010fc8000f8210ff */
        /* <DEDUP_REMOVED lines=8> */
.L_x_4377:
[----:B------:R-:W-:Y:S05]  /*e0c0*/  BSYNC.RECONVERGENT B0 ;  /* 0x0000000000007941 */ /* 0x000fea0003800200 */
.L_x_4376:
[----:B------:R-:W-:Y:S04]  /*e0d0*/  BSSY.RECONVERGENT B0, `(.L_x_4378) ;  /* 0x0000015000007945 */ /* 0x000fe80003800200 */
[----:B------:R-:W-:Y:S05]  /*e0e0*/  @P2 BRA `(.L_x_4379) ;  /* 0x00000000004c2947 */ /* 0x000fea0003800000 */
[----:B0-----:R-:W3:Y:S01]  /*e0f0*/  LDL.LU R27, [R1+0x38c] ;  /* 0x00038c00011b7983 */ /* 0x001ee20000300800 */
[----:B------:R-:W0:Y:S03]  /*e100*/  LDCU.64 UR12, c[0x0][0x3e0] ;  /* 0x00007c00ff0c77ac */ /* 0x000e260008000a00 */
[----:B------:R-:W4:Y:S01]  /*e110*/  LDL.LU R26, [R1+0x388] ;  /* 0x00038800011a7983 */ /* 0x000f220000300800 */
[----:B------:R-:W5:Y:S01]  /*e120*/  LDCU.64 UR16, c[0x0][0x380] ;  /* 0x00007000ff1077ac */ /* 0x000f620008000a00 */
[----:B-12---:R-:W-:Y:S01]  /*e130*/  MOV R14, R8 ;  /* 0x00000008000e7202 */ /* 0x006fe20000000f00 */
[----:B------:R-:W-:Y:S02]  /*e140*/  IMAD.MOV.U32 R15, RZ, RZ, R11 ;  /* 0x000000ffff0f7224 */ /* 0x000fe400078e000b */
[----:B0-----:R-:W-:Y:S02]  /*e150*/  IMAD R23, R23, UR12, RZ ;  /* 0x0000000c17177c24 */ /* 0x001fe4000f8e02ff */
[----:B------:R-:W-:-:S04]  /*e160*/  IMAD.WIDE.U32 R24, R17, UR12, R14 ;  /* 0x0000000c11187c25 */ /* 0x000fc8000f8e000e */
[----:B------:R-:W-:Y:S01]  /*e170*/  IMAD R23, R17, UR13, R23 ;  /* 0x0000000d11177c24 */ /* 0x000fe2000f8e0217 */
[----:B-----5:R-:W-:-:S04]  /*e180*/  LEA R14, P1, R24, UR16, 0x2 ;  /* 0x00000010180e7c11 */ /* 0x020fc8000f8210ff */
[----:B------:R-:W-:-:S04]  /*e190*/  IADD3 R23, PT, PT, R25, R23, RZ ;  /* 0x0000001719177210 */ /* 0x000fc80007ffe0ff */
[----:B------:R-:W-:Y:S01]  /*e1a0*/  LEA.HI.X R15, R24, UR17, R23, 0x2, P1 ;  /* 0x00000011180f7c11 */ /* 0x000fe200088f1417 */
[----:B---3--:R-:W-:Y:S01]  /*e1b0*/  FADD.FTZ R17, R27, -UR5 ;  /* 0x800000051b117e21 */ /* 0x008fe20008010000 */
[----:B----4-:R-:W-:-:S03]  /*e1c0*/  FADD.FTZ R23, R26, -UR5 ;  /* 0x800000051a177e21 */ /* 0x010fc60008010000 */
[----:B------:R-:W-:Y:S01]  /*e1d0*/  FMUL.FTZ R17, R17, UR6 ;  /* 0x0000000611117c20 */ /* 0x000fe20008410000 */
[----:B------:R-:W-:-:S03]  /*e1e0*/  FMUL.FTZ R23, R23, UR6 ;  /* 0x0000000617177c20 */ /* 0x000fc60008410000 */
[----:B------:R-:W-:Y:S01]  /*e1f0*/  FFMA.FTZ R24, R12, R17, R21 ;  /* 0x000000110c187223 */ /* 0x000fe20000010015 */
[----:B------:R-:W-:-:S05]  /*e200*/  FFMA.FTZ R25, R13, R23, R22 ;  /* 0x000000170d197223 */ /* 0x000fca0000010016 */
[----:B------:R3:W-:Y:S02]  /*e210*/  STG.E.64 desc[UR14][R14.64], R24 ;  /* 0x000000180e007986 */ /* 0x0007e4000c101b0e */
.L_x_4379:
[----:B------:R-:W-:Y:S05]  /*e220*/  BSYNC.RECONVERGENT B0 ;  /* 0x0000000000007941 */ /* 0x000fea0003800200 */
.L_x_4378:
[----:B------:R-:W-:Y:S04]  /*e230*/  BSSY.RECONVERGENT B0, `(.L_x_4380) ;  /* 0x0000015000007945 */ /* 0x000fe80003800200 */
[----:B------:R-:W-:Y:S05]  /*e240*/  @P3 BRA `(.L_x_4381) ;  /* 0x00000000004c3947 */ /* 0x000fea0003800000 */
[----:B0-----:R-:W4:Y:S01]  /*e250*/  LDL.LU R26, [R1+0x384] ;  /* 0x00038400011a7983 */ /* 0x001f220000300800 */
[----:B------:R-:W0:Y:S03]  /*e260*/  LDCU.64 UR12, c[0x0][0x3e0] ;  /* 0x00007c00ff0c77ac */ /* 0x000e260008000a00 */
[----:B------:R-:W5:Y:S01]  /*e270*/  LDL.LU R23, [R1+0x380] ;  /* 0x0003800001177983 */ /* 0x000f620000300800 */
[----:B------:R-:W0:Y:S01]  /*e280*/  LDCU.64 UR16, c[0x0][0x380] ;  /* 0x00007000ff1077ac */ /* 0x000e220008000a00 */
[----:B-123--:R-:W-:Y:S01]  /*e290*/  MOV R14, R8 ;  /* 0x00000008000e7202 */ /* 0x00efe20000000f00 */
[----:B------:R-:W-:Y:S02]  /*e2a0*/  IMAD.MOV.U32 R15, RZ, RZ, R11 ;  /* 0x000000ffff0f7224 */ /* 0x000fe400078e000b */
[----:B0-----:R-:W-:Y:S02]  /*e2b0*/  IMAD R17, R28, UR12, RZ ;  /* 0x0000000c1c117c24 */ /* 0x001fe4000f8e02ff */
[----:B------:R-:W-:-:S04]  /*e2c0*/  IMAD.WIDE.U32 R14, R20, UR12, R14 ;  /* 0x0000000c140e7c25 */ /* 0x000fc8000f8e000e */
[----:B------:R-:W-:Y:S01]  /*e2d0*/  IMAD R17, R20, UR13, R17 ;  /* 0x0000000d14117c24 */ /* 0x000fe2000f8e0211 */
[----:B------:R-:W-:-:S04]  /*e2e0*/  LEA R24, P1, R14, UR16, 0x2 ;  /* 0x000000100e187c11 */ /* 0x000fc8000f8210ff */
[----:B------:R-:W-:-:S04]  /*e2f0*/  IADD3 R17, PT, PT, R15, R17, RZ ;  /* 0x000000110f117210 */ /* 0x000fc80007ffe0ff */
[----:B------:R-:W-:Y:S01]  /*e300*/  LEA.HI.X R25, R14, UR17, R17, 0x2, P1 ;  /* 0x000000110e197c11 */ /* 0x000fe200088f1411 */
[----:B----4-:R-:W-:Y:S01]  /*e310*/  FADD.FTZ R14, R26, -UR5 ;  /* 0x800000051a0e7e21 */ /* 0x010fe20008010000 */
[----:B-----5:R-:W-:-:S03]  /*e320*/  FADD.FTZ R15, R23, -UR5 ;  /* 0x80000005170f7e21 */ /* 0x020fc60008010000 */
[----:B------:R-:W-:Y:S01]  /*e330*/  FMUL.FTZ R14, R14, UR6 ;  /* 0x000000060e0e7c20 */ /* 0x000fe20008410000 */
[----:B------:R-:W-:-:S03]  /*e340*/  FMUL.FTZ R15, R15, UR6 ;  /* 0x000000060f0f7c20 */ /* 0x000fc60008410000 */
[----:B------:R-:W-:Y:S01]  /*e350*/  FFMA.FTZ R14, R12, R14, R21 ;  /* 0x0000000e0c0e7223 */ /* 0x000fe20000010015 */
[----:B------:R-:W-:-:S05]  /*e360*/  FFMA.FTZ R15, R13, R15, R22 ;  /* 0x0000000f0d0f7223 */ /* 0x000fca0000010016 */
[----:B------:R4:W-:Y:S02]  /*e370*/  STG.E.64 desc[UR14][R24.64], R14 ;  /* 0x0000000e18007986 */ /* 0x0009e4000c101b0e */
.L_x_4381:
[----:B------:R-:W-:Y:S05]  /*e380*/  BSYNC.RECONVERGENT B0 ;  /* 0x0000000000007941 */ /* 0x000fea0003800200 */
.L_x_4380:
        /* <DEDUP_REMOVED lines=41> */
.L_x_4383:
[----:B------:R-:W-:Y:S05]  /*e620*/  BSYNC.RECONVERGENT B0 ;  /* 0x0000000000007941 */ /* 0x000fea0003800200 */
.L_x_4382:
        /* <DEDUP_REMOVED lines=21> */
.L_x_4385:
[----:B------:R-:W-:Y:S05]  /*e780*/  BSYNC.RECONVERGENT B0 ;  /* 0x0000000000007941 */ /* 0x000fea0003800200 */
.L_x_4384:
[----:B------:R-:W-:Y:S04]  /*e790*/  BSSY.RECONVERGENT B0, `(.L_x_4386) ;  /* 0x0000015000007945 */ /* 0x000fe80003800200 */
[----:B------:R-:W-:Y:S05]  /*e7a0*/  @P5 BRA `(.L_x_4387) ;  /* 0x00000000004c5947 */ /* 0x000fea0003800000 */
[----:B------:R-:W2:Y:S01]  /*e7b0*/  LDL.LU R31, [R1+0x36c] ;  /* 0x00036c00011f7983 */ /* 0x000ea20000300800 */
[----:B------:R-:W3:Y:S03]  /*e7c0*/  LDCU.64 UR12, c[0x0][0x3e0] ;  /* 0x00007c00ff0c77ac */ /* 0x000ee60008000a00 */
[----:B------:R-:W4:Y:S01]  /*e7d0*/  LDL.LU R16, [R1+0x368] ;  /* 0x0003680001107983 */ /* 0x000f220000300800 */
[----:B------:R-:W5:Y:S01]  /*e7e0*/  LDCU.64 UR16, c[0x0][0x380] ;  /* 0x00007000ff1077ac */ /* 0x000f620008000a00 */
[----:B01----:R-:W-:Y:S02]  /*e7f0*/  MOV R26, R8 ;  /* 0x00000008001a7202 */ /* 0x003fe40000000f00 */
[----:B------:R-:W-:Y:S01]  /*e800*/  MOV R27, R11 ;  /* 0x0000000b001b7202 */ /* 0x000fe20000000f00 */
[----:B---3--:R-:W-:Y:S02]  /*e810*/  IMAD R0, R30, UR12, RZ ;  /* 0x0000000c1e007c24 */ /* 0x008fe4000f8e02ff */
[----:B------:R-:W-:-:S04]  /*e820*/  IMAD.WIDE.U32 R26, R29, UR12, R26 ;  /* 0x0000000c1d1a7c25 */ /* 0x000fc8000f8e001a */
[----:B------:R-:W-:Y:S01]  /*e830*/  IMAD R0, R29, UR13, R0 ;  /* 0x0000000d1d007c24 */ /* 0x000fe2000f8e0200 */
[----:B-----5:R-:W-:-:S03]  /*e840*/  LEA R24, P1, R26, UR16, 0x2 ;  /* 0x000000101a187c11 */ /* 0x020fc6000f8210ff */
[----:B------:R-:W-:-:S05]  /*e850*/  IMAD.IADD R0, R27, 0x1, R0 ;  /* 0x000000011b007824 */ /* 0x000fca00078e0200 */
[----:B------:R-:W-:Y:S01]  /*e860*/  LEA.HI.X R25, R26, UR17, R0, 0x2, P1 ;  /* 0x000000111a197c11 */ /* 0x000fe200088f1400 */
[----:B--2---:R-:W-:Y:S01]  /*e870*/  FADD.FTZ R0, R31, -UR5 ;  /* 0x800000051f007e21 */ /* 0x004fe20008010000 */
[----:B----4-:R-:W-:-:S03]  /*e880*/  FADD.FTZ R16, R16, -UR5 ;  /* 0x8000000510107e21 */ /* 0x010fc60008010000 */
[----:B------:R-:W-:Y:S01]  /*e890*/  FMUL.FTZ R0, R0, UR6 ;  /* 0x0000000600007c20 */ /* 0x000fe20008410000 */
[----:B------:R-:W-:-:S03]  /*e8a0*/  FMUL.FTZ R16, R16, UR6 ;  /* 0x0000000610107c20 */ /* 0x000fc60008410000 */
[----:B------:R-:W-:Y:S01]  /*e8b0*/  FFMA.FTZ R26, R12, R0, R21 ;  /* 0x000000000c1a7223 */ /* 0x000fe20000010015 */
[----:B------:R-:W-:-:S05]  /*e8c0*/  FFMA.FTZ R27, R13, R16, R22 ;  /* 0x000000100d1b7223 */ /* 0x000fca0000010016 */
[----:B------:R2:W-:Y:S02]  /*e8d0*/  STG.E.64 desc[UR14][R24.64], R26 ;  /* 0x0000001a18007986 */ /* 0x0005e4000c101b0e */
.L_x_4387:
[----:B------:R-:W-:Y:S05]  /*e8e0*/  BSYNC.RECONVERGENT B0 ;  /* 0x0000000000007941 */ /* 0x000fea0003800200 */
.L_x_4386:
[----:B------:R-:W-:Y:S04]  /*e8f0*/  BSSY.RECONVERGENT B0, `(.L_x_4388) ;  /* 0x0000015000007945 */ /* 0x000fe80003800200 */
[----:B------:R-:W-:Y:S05]  /*e900*/  @P2 BRA `(.L_x_4389) ;  /* 0x00000000004c2947 */ /* 0x000fea0003800000 */
[----:B012---:R-:W2:Y:S01]  /*e910*/  LDL.LU R27, [R1+0x364] ;  /* 0x00036400011b7983 */ /* 0x007ea20000300800 */
[----:B------:R-:W0:Y:S03]  /*e920*/  LDCU.64 UR12, c[0x0][0x3e0] ;  /* 0x00007c00ff0c77ac */ /* 0x000e260008000a00 */
[----:B------:R-:W3:Y:S01]  /*e930*/  LDL.LU R26, [R1+0x360] ;  /* 0x00036000011a7983 */ /* 0x000ee20000300800 */
[----:B------:R-:W1:Y:S01]  /*e940*/  LDCU.64 UR16, c[0x0][0x380] ;  /* 0x00007000ff1077ac */ /* 0x000e620008000a00 */
[----:B------:R-:W-:Y:S02]  /*e950*/  MOV R24, R8 ;  /* 0x0000000800187202 */ /* 0x000fe40000000f00 */
[----:B------:R-:W-:Y:S01]  /*e960*/  MOV R25, R11 ;  /* 0x0000000b00197202 */ /* 0x000fe20000000f00 */
[----:B0-----:R-:W-:Y:S02]  /*e970*/  IMAD R0, R23, UR12, RZ ;  /* 0x0000000c17007c24 */ /* 0x001fe4000f8e02ff */
[----:B------:R-:W-:-:S04]  /*e980*/  IMAD.WIDE.U32 R24, R17, UR12, R24 ;  /* 0x0000000c11187c25 */ /* 0x000fc8000f8e0018 */
[----:B------:R-:W-:Y:S01]  /*e990*/  IMAD R0, R17, UR13, R0 ;  /* 0x0000000d11007c24 */ /* 0x000fe2000f8e0200 */
[----:B-1----:R-:W-:-:S03]  /*e9a0*/  LEA R16, P1, R24, UR16, 0x2 ;  /* 0x0000001018107c11 */ /* 0x002fc6000f8210ff */
        /* <DEDUP_REMOVED lines=9> */
.L_x_4389:
[----:B------:R-:W-:Y:S05]  /*ea40*/  BSYNC.RECONVERGENT B0 ;  /* 0x0000000000007941 */ /* 0x000fea0003800200 */
.L_x_4388:
[----:B------:R-:W-:Y:S04]  /*ea50*/  BSSY.RECONVERGENT B0, `(.L_x_4390) ;  /* 0x0000015000007945 */ /* 0x000fe80003800200 */
[----:B------:R-:W-:Y:S05]  /*ea60*/  @P3 BRA `(.L_x_4391) ;  /* 0x00000000004c3947 */ /* 0x000fea0003800000 */
[----:B012---:R-:W2:Y:S01]  /*ea70*/  LDL.LU R26, [R1+0x35c] ;  /* 0x00035c00011a7983 */ /* 0x007ea20000300800 */
[----:B------:R-:W0:Y:S03]  /*ea80*/  LDCU.64 UR12, c[0x0][0x3e0] ;  /* 0x00007c00ff0c77ac */ /* 0x000e260008000a00 */
[----:B------:R-:W4:Y:S01]  /*ea90*/  LDL.LU R23, [R1+0x358] ;  /* 0x0003580001177983 */ /* 0x000f220000300800 */
[----:B------:R-:W1:Y:S01]  /*eaa0*/  LDCU.64 UR16, c[0x0][0x380] ;  /* 0x00007000ff1077ac */ /* 0x000e620008000a00 */
[----:B---3--:R-:W-:Y:S02]  /*eab0*/  MOV R16, R8 ;  /* 0x0000000800107202 */ /* 0x008fe40000000f00 */
        /* <DEDUP_REMOVED lines=14> */
.L_x_4391:
[----:B------:R-:W-:Y:S05]  /*eba0*/  BSYNC.RECONVERGENT B0 ;  /* 0x0000000000007941 */ /* 0x000fea0003800200 */
.L_x_4390:
[----:B------:R-:W-:Y:S01]  /*ebb0*/  ISETP.GE.U32.AND P4, PT, R15, UR10, PT ;  /* 0x0000000a0f007c0c */ /* 0x000fe2000bf86070 */
[C---:B---34-:R-:W-:Y:S01]  /*ebc0*/  VIADD R17, R2.reuse, 0x108 ;  /* 0x0000010802117836 */ /* 0x058fe20000000000 */
[----:B012---:R-:W-:Y:S01]  /*ebd0*/  SHF.R.S32.HI R26, RZ, 0x1f, R15 ;  /* 0x0000001fff1a7819 */ /* 0x007fe2000001140f */
        /* <DEDUP_REMOVED lines=38> */
.L_x_4393:
[----:B------:R-:W-:Y:S05]  /*ee40*/  BSYNC.RECONVERGENT B0 ;  /* 0x0000000000007941 */ /* 0x000fea0003800200 */
.L_x_4392:
        /* <DEDUP_REMOVED lines=21> */
.L_x_4395:
[----:B------:R-:W-:Y:S05]  /*efa0*/  BSYNC.RECONVERGENT B0 ;  /* 0x0000000000007941 */ /* 0x000fea0003800200 */
.L_x_4394:
        /* <DEDUP_REMOVED lines=21> */
.L_x_4397:
[----:B------:R-:W-:Y:S05]  /*f100*/  BSYNC.RECONVERGENT B0 ;  /* 0x0000000000007941 */ /* 0x000fea0003800200 */
.L_x_4396:
[----:B------:R-:W-:Y:S04]  /*f110*/  BSSY.RECONVERGENT B0, `(.L_x_4398) ;  /* 0x0000015000007945 */ /* 0x000fe80003800200 */
[----:B------:R-:W-:Y:S05]  /*f120*/  @P2 BRA `(.L_x_4399) ;  /* 0x00000000004c2947 */ /* 0x000fea0003800000 */
[----:B-12---:R-:W2:Y:S01]  /*f130*/  LDL.LU R14, [R1+0x33c] ;  /* 0x00033c00010e7983 */ /* 0x006ea20000300800 */
[----:B------:R-:W1:Y:S03]  /*f140*/  LDCU.64 UR12, c[0x0][0x3e0] ;  /* 0x00007c00ff0c77ac */ /* 0x000e660008000a00 */
[----:B0-----:R-:W3:Y:S01]  /*f150*/  LDL.LU R26, [R1+0x338] ;  /* 0x00033800011a7983 */ /* 0x001ee20000300800 */
[----:B------:R-:W0:Y:S01]  /*f160*/  LDCU.64 UR16, c[0x0][0x380] ;  /* 0x00007000ff1077ac */ /* 0x000e220008000a00 */
[----:B------:R-:W-:Y:S01]  /*f170*/  MOV R15, R11 ;  /* 0x0000000b000f7202 */ /* 0x000fe20000000f00 */
[----:B-1----:R-:W-:-:S04]  /*f180*/  IMAD R20, R20, UR12, RZ ;  /* 0x0000000c14147c24 */ /* 0x002fc8000f8e02ff */
[----:B------:R-:W-:Y:S02]  /*f190*/  IMAD R20, R0, UR13, R20 ;  /* 0x0000000d00147c24 */ /* 0x000fe4000f8e0214 */
[----:B--2---:R-:W-:Y:S01]  /*f1a0*/  FADD.FTZ R24, R14, -UR5 ;  /* 0x800000050e187e21 */ /* 0x004fe20008010000 */
[----:B------:R-:W-:-:S03]  /*f1b0*/  IMAD.MOV.U32 R14, RZ, RZ, R8 ;  /* 0x000000ffff0e7224 */ /* 0x000fc600078e0008 */
[----:B------:R-:W-:Y:S01]  /*f1c0*/  FMUL.FTZ R24, R24, UR6 ;  /* 0x0000000618187c20 */ /* 0x000fe20008410000 */
[----:B------:R-:W-:-:S04]  /*f1d0*/  IMAD.WIDE.U32 R14, R0, UR12, R14 ;  /* 0x0000000c000e7c25 */ /* 0x000fc8000f8e000e */
[----:B---3--:R-:W-:Y:S01]  /*f1e0*/  FADD.FTZ R0, R26, -UR5 ;  /* 0x800000051a007e21 */ /* 0x008fe20008010000 */
[----:B------:R-:W-:Y:S01]  /*f1f0*/  FFMA.FTZ R28, R12, R24, R21 ;  /* 0x000000180c1c7223 */ /* 0x000fe20000010015 */
[----:B0-----:R-:W-:Y:S02]  /*f200*/  LEA R26, P1, R14, UR16, 0x2 ;  /* 0x000000100e1a7c11 */ /* 0x001fe4000f8210ff */
[----:B------:R-:W-:Y:S01]  /*f210*/  FMUL.FTZ R0, R0, UR6 ;  /* 0x0000000600007c20 */ /* 0x000fe20008410000 */
[----:B------:R-:W-:-:S03]  /*f220*/  IADD3 R20, PT, PT, R15, R20, RZ ;  /* 0x000000140f147210 */ /* 0x000fc60007ffe0ff */
[----:B------:R-:W-:Y:S01]  /*f230*/  FFMA.FTZ R29, R13, R0, R22 ;  /* 0x000000000d1d7223 */ /* 0x000fe20000010016 */
[----:B------:R-:W-:-:S05]  /*f240*/  LEA.HI.X R27, R14, UR17, R20, 0x2, P1 ;  /* 0x000000110e1b7c11 */ /* 0x000fca00088f1414 */
[----:B------:R3:W-:Y:S02]  /*f250*/  STG.E.64 desc[UR14][R26.64], R28 ;  /* 0x0000001c1a007986 */ /* 0x0007e4000c101b0e */
.L_x_4399:
[----:B------:R-:W-:Y:S05]  /*f260*/  BSYNC.RECONVERGENT B0 ;  /* 0x0000000000007941 */ /* 0x000fea0003800200 */
.L_x_4398:
[----:B------:R-:W-:Y:S04]  /*f270*/  BSSY.RECONVERGENT B0, `(.L_x_4400) ;  /* 0x0000015000007945 */ /* 0x000fe80003800200 */
[----:B------:R-:W-:Y:S05]  /*f280*/  @P3 BRA `(.L_x_4401) ;  /* 0x00000000004c3947 */ /* 0x000fea0003800000 */
[----:B------:R-:W4:Y:S01]  /*f290*/  LDL.LU R0, [R1+0x334] ;  /* 0x0003340001007983 */ /* 0x000f220000300800 */
[----:B------:R-:W5:Y:S03]  /*f2a0*/  LDCU.64 UR12, c[0x0][0x3e0] ;  /* 0x00007c00ff0c77ac */ /* 0x000f660008000a00 */
[----:B------:R-:W4:Y:S01]  /*f2b0*/  LDL.LU R20, [R1+0x330] ;  /* 0x0003300001147983 */ /* 0x000f220000300800 */
[----:B------:R-:W0:Y:S01]  /*f2c0*/  LDCU.64 UR16, c[0x0][0x380] ;  /* 0x00007000ff1077ac */ /* 0x000e220008000a00 */
[----:B-12---:R-:W-:Y:S01]  /*f2d0*/  MOV R15, R11 ;  /* 0x0000000b000f7202 */ /* 0x006fe20000000f00 */
[----:B------:R-:W-:Y:S02]  /*f2e0*/  IMAD.MOV.U32 R14, RZ, RZ, R8 ;  /* 0x000000ffff0e7224 */ /* 0x000fe400078e0008 */
[----:B-----5:R-:W-:Y:S02]  /*f2f0*/  IMAD R23, R23, UR12, RZ ;  /* 0x0000000c17177c24 */ /* 0x020fe4000f8e02ff */
[----:B------:R-:W-:-:S04]  /*f300*/  IMAD.WIDE.U32 R14, R17, UR12, R14 ;  /* 0x0000000c110e7c25 */ /* 0x000fc8000f8e000e */
[----:B------:R-:W-:Y:S01]  /*f310*/  IMAD R23, R17, UR13, R23 ;  /* 0x0000000d11177c24 */ /* 0x000fe2000f8e0217 */
[----:B0--3--:R-:W-:-:S04]  /*f320*/  LEA R26, P1, R14, UR16, 0x2 ;  /* 0x000000100e1a7c11 */ /* 0x009fc8000f8210ff */
[----:B------:R-:W-:-:S04]  /*f330*/  IADD3 R23, PT, PT, R15, R23, RZ ;  /* 0x000000170f177210 */ /* 0x000fc80007ffe0ff */
[----:B------:R-:W-:Y:S01]  /*f340*/  LEA.HI.X R27, R14, UR17, R23, 0x2, P1 ;  /* 0x000000110e1b7c11 */ /* 0x000fe200088f1417 */
[----:B----4-:R-:W-:Y:S01]  /*f350*/  FADD.FTZ R0, R0, -UR5 ;  /* 0x8000000500007e21 */ /* 0x010fe20008010000 */
[----:B------:R-:W-:-:S03]  /*f360*/  FADD.FTZ R17, R20, -UR5 ;  /* 0x8000000514117e21 */ /* 0x000fc60008010000 */
[----:B------:R-:W-:Y:S01]  /*f370*/  FMUL.FTZ R0, R0, UR6 ;  /* 0x0000000600007c20 */ /* 0x000fe20008410000 */
[----:B------:R-:W-:-:S03]  /*f380*/  FMUL.FTZ R17, R17, UR6 ;  /* 0x0000000611117c20 */ /* 0x000fc60008410000 */
[----:B------:R-:W-:Y:S01]  /*f390*/  FFMA.FTZ R28, R12, R0, R21 ;  /* 0x000000000c1c7223 */ /* 0x000fe20000010015 */
[----:B------:R-:W-:-:S05]  /*f3a0*/  FFMA.FTZ R29, R13, R17, R22 ;  /* 0x000000110d1d7223 */ /* 0x000fca0000010016 */
[----:B------:R4:W-:Y:S02]  /*f3b0*/  STG.E.64 desc[UR14][R26.64], R28 ;  /* 0x0000001c1a007986 */ /* 0x0009e4000c101b0e */
.L_x_4401:
[----:B------:R-:W-:Y:S05]  /*f3c0*/  BSYNC.RECONVERGENT B0 ;  /* 0x0000000000007941 */ /* 0x000fea0003800200 */
.L_x_4400:
[----:B------:R-:W-:Y:S01]  /*f3d0*/  ISETP.GE.U32.AND P4, PT, R16, UR10, PT ;  /* 0x0000000a10007c0c */ /* 0x000fe2000bf86070 */
[C---:B------:R-:W-:Y:S01]  /*f3e0*/  VIADD R23, R2.reuse, 0x120 ;  /* 0x0000012002177836 */ /* 0x040fe20000000000 */
[----:B------:R-:W-:Y:S01]  /*f3f0*/  SHF.R.S32.HI R17, RZ, 0x1f, R16 ;  /* 0x0000001fff117819 */ /* 0x000fe20000011410 */
[----:B------:R-:W-:Y:S01]  /*f400*/  BSSY.RECONVERGENT B0, `(.L_x_4402) ;  /* 0x0000026000007945 */ /* 0x000fe20003800200 */
[C---:B------:R-:W-:Y:S01]  /*f410*/  IADD3 R0, PT, PT, R2.reuse, 0x128, RZ ;  /* 0x0000012802007810 */ /* 0x040fe20007ffe0ff */
[C---:B01234-:R-:W-:Y:S01]  /*f420*/  VIADD R27, R2.reuse, 0x138 ;  /* 0x00000138021b7836 */ /* 0x05ffe20000000000 */
        /* <DEDUP_REMOVED lines=35> */
.L_x_4403:
[----:B------:R-:W-:Y:S05]  /*f660*/  BSYNC.RECONVERGENT B0 ;  /* 0x0000000000007941 */ /* 0x000fea0003800200 */
.L_x_4402:
[----:B------:R-:W-:Y:S04]  /*f670*/  BSSY.RECONVERGENT B0, `(.L_x_4404) ;  /* 0x0000015000007945 */ /* 0x000fe80003800200 */
[----:B------:R-:W-:Y:S05]  /*f680*/  @P1 BRA `(.L_x_4405) ;  /* 0x00000000004c1947 */ /* 0x000fea0003800000 */
[----:B0-----:R-:W2:Y:S01]  /*f690*/  LDL.LU R16, [R1+0x324] ;  /* 0x0003240001107983 */ /* 0x001ea20000300800 */
[----:B------:R-:W0:Y:S03]  /*f6a0*/  LDCU.64 UR12, c[0x0][0x3e0] ;  /* 0x00007c00ff0c77ac */ /* 0x000e260008000a00 */
[----:B------:R-:W3:Y:S01]  /*f6b0*/  LDL.LU R29, [R1+0x320] ;  /* 0x00032000011d7983 */ /* 0x000ee20000300800 */
[----:B------:R-:W1:Y:S01]  /*f6c0*/  LDCU.64 UR16, c[0x0][0x380] ;  /* 0x00007000ff1077ac */ /* 0x000e620008000a00 */
[----:B------:R-:W-:Y:S02]  /*f6d0*/  IMAD.MOV.U32 R17, RZ, RZ, R11 ;  /* 0x000000ffff117224 */ /* 0x000fe400078e000b */
[----:B0-----:R-:W-:-:S04]  /*f6e0*/  IMAD R30, R30, UR12, RZ ;  /* 0x0000000c1e1e7c24 */ /* 0x001fc8000f8e02ff */
[----:B------:R-:W-:Y:S02]  /*f6f0*/  IMAD R30, R25, UR13, R30 ;  /* 0x0000000d191e7c24 */ /* 0x000fe4000f8e021e */
[----:B--2---:R-:W-:Y:S01]  /*f700*/  FADD.FTZ R28, R16, -UR5 ;  /* 0x80000005101c7e21 */ /* 0x004fe20008010000 */
[----:B------:R-:W-:-:S05]  /*f710*/  MOV R16, R8 ;  /* 0x0000000800107202 */ /* 0x000fca0000000f00 */
[----:B------:R-:W-:-:S04]  /*f720*/  IMAD.WIDE.U32 R16, R25, UR12, R16 ;  /* 0x0000000c19107c25 */ /* 0x000fc8000f8e0010 */
[----:B---3--:R-:W-:Y:S01]  /*f730*/  FADD.FTZ R25, R29, -UR5 ;  /* 0x800000051d197e21 */ /* 0x008fe20008010000 */
[----:B------:R-:W-:Y:S01]  /*f740*/  FMUL.FTZ R29, R28, UR6 ;  /* 0x000000061c1d7c20 */ /* 0x000fe20008410000 */
[----:B-1----:R-:W-:Y:S02]  /*f750*/  LEA R28, P1, R16, UR16, 0x2 ;  /* 0x00000010101c7c11 */ /* 0x002fe4000f8210ff */
[----:B------:R-:W-:Y:S01]  /*f760*/  FMUL.FTZ R25, R25, UR6 ;  /* 0x0000000619197c20 */ /* 0x000fe20008410000 */
[----:B------:R-:W-:Y:S01]  /*f770*/  IADD3 R17, PT, PT, R17, R30, RZ ;  /* 0x0000001e11117210 */ /* 0x000fe20007ffe0ff */
[----:B------:R-:W-:Y:S02]  /*f780*/  FFMA.FTZ R30, R12, R29, R21 ;  /* 0x0000001d0c1e7223 */ /* 0x000fe40000010015 */
[----:B------:R-:W-:Y:S01]  /*f790*/  FFMA.FTZ R31, R13, R25, R22 ;  /* 0x000000190d1f7223 */ /* 0x000fe20000010016 */
[----:B------:R-:W-:-:S05]  /*f7a0*/  LEA.HI.X R29, R16, UR17, R17, 0x2, P1 ;  /* 0x00000011101d7c11 */ /* 0x000fca00088f1411 */
[----:B------:R1:W-:Y:S02]  /*f7b0*/  STG.E.64 desc[UR14][R28.64], R30 ;  /* 0x0000001e1c007986 */ /* 0x0003e4000c101b0e */
.L_x_4405:
[----:B------:R-:W-:Y:S05]  /*f7c0*/  BSYNC.RECONVERGENT B0 ;  /* 0x0000000000007941 */ /* 0x000fea0003800200 */
.L_x_4404:
[----:B------:R-:W-:Y:S04]  /*f7d0*/  BSSY.RECONVERGENT B0, `(.L_x_4406) ;  /* 0x0000015000007945 */ /* 0x000fe80003800200 */
[----:B------:R-:W-:Y:S05]  /*f7e0*/  @P5 BRA `(.L_x_4407) ;  /* 0x00000000004c5947 */ /* 0x000fea0003800000 */
[----:B0-----:R-:W2:Y:S01]  /*f7f0*/  LDL.LU R16, [R1+0x31c] ;  /* 0x00031c0001107983 */ /* 0x001ea20000300800 */
[----:B------:R-:W0:Y:S03]  /*f800*/  LDCU.64 UR12, c[0x0][0x3e0] ;  /* 0x00007c00ff0c77ac */ /* 0x000e260008000a00 */
[----:B-1----:R-:W3:Y:S01]  /*f810*/  LDL.LU R28, [R1+0x318] ;  /* 0x00031800011c7983 */ /* 0x002ee20000300800 */
[----:B------:R-:W1:Y:S01]  /*f820*/  LDCU.64 UR16, c[0x0][0x380] ;  /* 0x00007000ff1077ac */ /* 0x000e620008000a00 */
[----:B------:R-:W-:Y:S02]  /*f830*/  IMAD.MOV.U32 R17, RZ, RZ, R11 ;  /* 0x000000ffff117224 */ /* 0x000fe400078e000b */
[----:B0-----:R-:W-:-:S04]  /*f840*/  IMAD R26, R26, UR12, RZ ;  /* 0x0000000c1a1a7c24 */ /* 0x001fc8000f8e02ff */
[----:B------:R-:W-:Y:S02]  /*f850*/  IMAD R26, R23, UR13, R26 ;  /* 0x0000000d171a7c24 */ /* 0x000fe4000f8e021a */
[----:B--2---:R-:W-:Y:S01]  /*f860*/  FADD.FTZ R25, R16, -UR5 ;  /* 0x8000000510197e21 */ /* 0x004fe20008010000 */
[----:B------:R-:W-:-:S03]  /*f870*/  MOV R16, R8 ;  /* 0x0000000800107202 */ /* 0x000fc60000000f00 */
[----:B------:R-:W-:Y:S02]  /*f880*/  FMUL.FTZ R25, R25, UR6 ;  /* 0x0000000619197c20 */ /* 0x000fe40008410000 */
[----:B------:R-:W-:-:S04]  /*f890*/  IMAD.WIDE.U32 R16, R23, UR12, R16 ;  /* 0x0000000c17107c25 */ /* 0x000fc8000f8e0010 */
[----:B---3--:R-:W-:Y:S01]  /*f8a0*/  FADD.FTZ R23, R28, -UR5 ;  /* 0x800000051c177e21 */ /* 0x008fe20008010000 */
[----:B------:R-:W-:Y:S01]  /*f8b0*/  FFMA.FTZ R30, R12, R25, R21 ;  /* 0x000000190c1e7223 */ /* 0x000fe20000010015 */
[----:B-1----:R-:W-:Y:S02]  /*f8c0*/  LEA R28, P1, R16, UR16, 0x2 ;  /* 0x00000010101c7c11 */ /* 0x002fe4000f8210ff */
[----:B------:R-:W-:Y:S01]  /*f8d0*/  FMUL.FTZ R23, R23, UR6 ;  /* 0x0000000617177c20 */ /* 0x000fe20008410000 */
[----:B------:R-:W-:-:S03]  /*f8e0*/  IADD3 R26, PT, PT, R17, R26, RZ ;  /* 0x0000001a111a7210 */ /* 0x000fc60007ffe0ff */
[----:B------:R-:W-:Y:S01]  /*f8f0*/  FFMA.FTZ R31, R13, R23, R22 ;  /* 0x000000170d1f7223 */ /* 0x000fe20000010016 */
[----:B------:R-:W-:-:S05]  /*f900*/  LEA.HI.X R29, R16, UR17, R26, 0x2, P1 ;  /* 0x00000011101d7c11 */ /* 0x000fca00088f141a */
[----:B------:R2:W-:Y:S02]  /*f910*/  STG.E.64 desc[UR14][R28.64], R30 ;  /* 0x0000001e1c007986 */ /* 0x0005e4000c101b0e */
.L_x_4407:
[----:B------:R-:W-:Y:S05]  /*f920*/  BSYNC.RECONVERGENT B0 ;  /* 0x0000000000007941 */ /* 0x000fea0003800200 */
.L_x_4406:
[----:B------:R-:W-:Y:S04]  /*f930*/  BSSY.RECONVERGENT B0, `(.L_x_4408) ;  /* 0x0000015000007945 */ /* 0x000fe80003800200 */
[----:B------:R-:W-:Y:S05]  /*f940*/  @P2 BRA `(.L_x_4409) ;  /* 0x00000000004c2947 */ /* 0x000fea0003800000 */
[----:B0-----:R-:W3:Y:S01]  /*f950*/  LDL.LU R16, [R1+0x314] ;  /* 0x0003140001107983 */ /* 0x001ee20000300800 */
[----:B------:R-:W0:Y:S03]  /*f960*/  LDCU.64 UR12, c[0x0][0x3e0] ;  /* 0x00007c00ff0c77ac */ /* 0x000e260008000a00 */
[----:B------:R-:W4:Y:S01]  /*f970*/  LDL.LU R25, [R1+0x310] ;  /* 0x0003100001197983 */ /* 0x000f220000300800 */
[----:B------:R-:W5:Y:S01]  /*f980*/  LDCU.64 UR16, c[0x0][0x380] ;  /* 0x00007000ff1077ac */ /* 0x000f620008000a00 */
[----:B------:R-:W-:Y:S02]  /*f990*/  IMAD.MOV.U32 R17, RZ, RZ, R11 ;  /* 0x000000ffff117224 */ /* 0x000fe400078e000b */
[----:B0-----:R-:W-:-:S04]  /*f9a0*/  IMAD R15, R15, UR12, RZ ;  /* 0x0000000c0f0f7c24 */ /* 0x001fc8000f8e02ff */
[----:B------:R-:W-:Y:S02]  /*f9b0*/  IMAD R15, R0, UR13, R15 ;  /* 0x0000000d000f7c24 */ /* 0x000fe4000f8e020f */
[----:B---3--:R-:W-:Y:S01]  /*f9c0*/  FADD.FTZ R23, R16, -UR5 ;  /* 0x8000000510177e21 */ /* 0x008fe20008010000 */
[----:B------:R-:W-:-:S03]  /*f9d0*/  MOV R16, R8 ;  /* 0x0000000800107202 */ /* 0x000fc60000000f00 */
[----:B------:R-:W-:Y:S02]  /*f9e0*/  FMUL.FTZ R23, R23, UR6 ;  /* 0x0000000617177c20 */ /* 0x000fe40008410000 */
[----:B------:R-:W-:-:S04]  /*f9f0*/  IMAD.WIDE.U32 R16, R0, UR12, R16 ;  /* 0x0000000c00107c25 */ /* 0x000fc8000f8e0010 */
[----:B----4-:R-:W-:Y:S01]  /*fa00*/  FADD.FTZ R0, R25, -UR5 ;  /* 0x8000000519007e21 */ /* 0x010fe20008010000 */
[----:B-12---:R-:W-:Y:S01]  /*fa10*/  FFMA.FTZ R30, R12, R23, R21 ;  /* 0x000000170c1e7223 */ /* 0x006fe20000010015 */
[----:B-----5:R-:W-:Y:S02]  /*fa20*/  LEA R28, P1, R16, UR16, 0x2 ;  /* 0x00000010101c7c11 */ /* 0x020fe4000f8210ff */
[----:B------:R-:W-:Y:S01]  /*fa30*/  FMUL.FTZ R0, R0, UR6 ;  /* 0x0000000600007c20 */ /* 0x000fe20008410000 */
[----:B------:R-:W-:-:S03]  /*fa40*/  IADD3 R15, PT, PT, R17, R15, RZ ;  /* 0x0000000f110f7210 */ /* 0x000fc60007ffe0ff */
[----:B------:R-:W-:Y:S01]  /*fa50*/  FFMA.FTZ R31, R13, R0, R22 ;  /* 0x000000000d1f7223 */ /* 0x000fe20000010016 */
[----:B------:R-:W-:-:S05]  /*fa60*/  LEA.HI.X R29, R16, UR17, R15, 0x2, P1 ;  /* 0x00000011101d7c11 */ /* 0x000fca00088f140f */
[----:B------:R3:W-:Y:S02]  /*fa70*/  STG.E.64 desc[UR14][R28.64], R30 ;  /* 0x0000001e1c007986 */ /* 0x0007e4000c101b0e */
.L_x_4409:
[----:B------:R-:W-:Y:S05]  /*fa80*/  BSYNC.RECONVERGENT B0 ;  /* 0x0000000000007941 */ /* 0x000fea0003800200 */
.L_x_4408:
[----:B------:R-:W-:Y:S04]  /*fa90*/  BSSY.RECONVERGENT B0, `(.L_x_4410) ;  /* 0x0000015000007945 */ /* 0x000fe80003800200 */
[----:B------:R-:W-:Y:S05]  /*faa0*/  @P3 BRA `(.L_x_4411) ;  /* 0x00000000004c3947 */ /* 0x000fea0003800000 */
[----:B------:R-:W4:Y:S01]  /*fab0*/  LDL.LU R0, [R1+0x304] ;  /* 0x0003040001007983 */ /* 0x000f220000300800 */
[----:B------:R-:W5:Y:S03]  /*fac0*/  LDCU.64 UR12, c[0x0][0x3e0] ;  /* 0x00007c00ff0c77ac */ /* 0x000f660008000a00 */
[----:B------:R-:W2:Y:S01]  /*fad0*/  LDL.LU R15, [R1+0x300] ;  /* 0x00030000010f7983 */ /* 0x000ea20000300800 */
[----:B------:R-:W1:Y:S01]  /*fae0*/  LDCU.64 UR16, c[0x0][0x380] ;  /* 0x00007000ff1077ac */ /* 0x000e620008000a00 */
[----:B0-----:R-:W-:Y:S01]  /*faf0*/  MOV R16, R8 ;  /* 0x0000000800107202 */ /* 0x001fe20000000f00 */
[----:B------:R-:W-:Y:S02]  /*fb00*/  IMAD.MOV.U32 R17, RZ, RZ, R11 ;  /* 0x000000ffff117224 */ /* 0x000fe400078e000b */
[----:B-----5:R-:W-:Y:S02]  /*fb10*/  IMAD R20, R20, UR12, RZ ;  /* 0x0000000c14147c24 */ /* 0x020fe4000f8e02ff */
[----:B------:R-:W-:-:S04]  /*fb20*/  IMAD.WIDE.U32 R16, R14, UR12, R16 ;  /* 0x0000000c0e107c25 */ /* 0x000fc8000f8e0010 */
[----:B------:R-:W-:Y:S01]  /*fb30*/  IMAD R20, R14, UR13, R20 ;  /* 0x0000000d0e147c24 */ /* 0x000fe2000f8e0214 */
[----:B-1----:R-:W-:-:S04]  /*fb40*/  LEA R14, P1, R16, UR16, 0x2 ;  /* 0x00000010100e7c11 */ /* 0x002fc8000f8210ff */
[----:B------:R-:W-:Y:S01]  /*fb50*/  IADD3 R20, PT, PT, R17, R20, RZ ;  /* 0x0000001411147210 */ /* 0x000fe20007ffe0ff */
[----:B----4-:R-:W-:Y:S01]  /*fb60*/  FADD.FTZ R0, R0, -UR5 ;  /* 0x8000000500007e21 */ /* 0x010fe20008010000 */
[----:B--2---:R-:W-:-:S03]  /*fb70*/  FADD.FTZ R15, R15, -UR5 ;  /* 0x800000050f0f7e21 */ /* 0x004fc60008010000 */
[----:B------:R-:W-:Y:S01]  /*fb80*/  FMUL.FTZ R0, R0, UR6 ;  /* 0x0000000600007c20 */ /* 0x000fe20008410000 */
[----:B---3--:R-:W-:-:S03]  /*fb90*/  FMUL.FTZ R29, R15, UR6 ;  /* 0x000000060f1d7c20 */ /* 0x008fc60008410000 */
[----:B------:R-:W-:Y:S01]  /*fba0*/  FFMA.FTZ R28, R12, R0, R21 ;  /* 0x000000000c1c7223 */ /* 0x000fe20000010015 */
[----:B------:R-:W-:Y:S01]  /*fbb0*/  LEA.HI.X R15, R16, UR17, R20, 0x2, P1 ;  /* 0x00000011100f7c11 */ /* 0x000fe200088f1414 */
[----:B------:R-:W-:-:S05]  /*fbc0*/  FFMA.FTZ R29, R13, R29, R22 ;  /* 0x0000001d0d1d7223 */ /* 0x000fca0000010016 */
[----:B------:R4:W-:Y:S02]  /*fbd0*/  STG.E.64 desc[UR14][R14.64], R28 ;  /* 0x0000001c0e007986 */ /* 0x0009e4000c101b0e */
.L_x_4411:
[----:B------:R-:W-:Y:S05]  /*fbe0*/  BSYNC.RECONVERGENT B0 ;  /* 0x0000000000007941 */ /* 0x000fea0003800200 */
.L_x_4410:
        /* <DEDUP_REMOVED lines=27> */
[----:B0-----:R-:W-:Y:S02]  /*fda0*/  IMAD R28, R28, UR12, RZ ;  /* 0x0000000c1c1c7c24 */ /* 0x001fe4000f8e02ff */
[----:B--2---:R-:W-:Y:S01]  /*fdb0*/  FADD.FTZ R29, R16, -UR5 ;  /* 0x80000005101d7e21 */ /* 0x004fe20008010000 */
[----:B------:R-:W-:Y:S01]  /*fdc0*/  MOV R16, R8 ;  /* 0x0000000800107202 */ /* 0x000fe20000000f00 */
[----:B---3--:R-:W-:-:S02]  /*fdd0*/  FADD.FTZ R30, R30, -UR5 ;  /* 0x800000051e1e7e21 */ /* 0x008fc40008010000 */
[----:B------:R-:W-:Y:S02]  /*fde0*/  FMUL.FTZ R29, R29, UR6 ;  /* 0x000000061d1d7c20 */ /* 0x000fe40008410000 */
[----:B------:R-:W-:-:S04]  /*fdf0*/  IMAD.WIDE.U32 R16, R27, UR12, R16 ;  /* 0x0000000c1b107c25 */ /* 0x000fc8000f8e0010 */
[----:B------:R-:W-:Y:S01]  /*fe00*/  FMUL.FTZ R31, R30, UR6 ;  /* 0x000000061e1f7c20 */ /* 0x000fe20008410000 */
[----:B------:R-:W-:Y:S01]  /*fe10*/  FFMA.FTZ R30, R12, R29, R21 ;  /* 0x0000001d0c1e7223 */ /* 0x000fe20000010015 */
[----:B------:R-:W-:Y:S01]  /*fe20*/  IMAD R27, R27, UR13, R28 ;  /* 0x0000000d1b1b7c24 */ /* 0x000fe2000f8e021c */
[----:B-1----:R-:W-:Y:S01]  /*fe30*/  LEA R28, P4, R16, UR16, 0x2 ;  /* 0x00000010101c7c11 */ /* 0x002fe2000f8810ff */
[----:B------:R-:W-:Y:S02]  /*fe40*/  FFMA.FTZ R31, R13, R31, R22 ;  /* 0x0000001f0d1f7223 */ /* 0x000fe40000010016 */
[----:B------:R-:W-:-:S05]  /*fe50*/  IMAD.IADD R27, R17, 0x1, R27 ;  /* 0x00000001111b7824 */ /* 0x000fca00078e021b */
[----:B------:R-:W-:-:S05]  /*fe60*/  LEA.HI.X R29, R16, UR17, R27, 0x2, P4 ;  /* 0x00000011101d7c11 */ /* 0x000fca000a0f141b */
[----:B------:R0:W-:Y:S02]  /*fe70*/  STG.E.64 desc[UR14][R28.64], R30 ;  /* 0x0000001e1c007986 */ /* 0x0001e4000c101b0e */
.L_x_4413:
[----:B------:R-:W-:Y:S05]  /*fe80*/  BSYNC.RECONVERGENT B0 ;  /* 0x0000000000007941 */ /* 0x000fea0003800200 */
.L_x_4412:
        /* <DEDUP_REMOVED lines=10> */
[----:B------:R-:W-:-:S03]  /*ff30*/  MOV R16, R8 ;  /* 0x0000000800107202 */ /* 0x000fc60000000f00 */
[----:B------:R-:W-:Y:S02]  /*ff40*/  FMUL.FTZ R27, R27, UR6 ;  /* 0x000000061b1b7c20 */ /* 0x000fe40008410000 */
[----:B------:R-:W-:-:S04]  /*ff50*/  IMAD.WIDE.U32 R16, R24, UR12, R16 ;  /* 0x0000000c18107c25 */ /* 0x000fc8000f8e0010 */
[----:B---3--:R-:W-:Y:S01]  /*ff60*/  FADD.FTZ R24, R28, -UR5 ;  /* 0x800000051c187e21 */ /* 0x008fe20008010000 */
[----:B------:R-:W-:Y:S01]  /*ff70*/  FFMA.FTZ R30, R12, R27, R21 ;  /* 0x0000001b0c1e7223 */ /* 0x000fe20000010015 */
[----:B------:R-:W-:Y:S01]  /*ff80*/  IMAD.IADD R33, R17, 0x1, R33 ;  /* 0x0000000111217824 */ /* 0x000fe200078e0221 */
[----:B0-----:R-:W-:Y:S01]  /*ff90*/  LEA R28, P1, R16, UR16, 0x2 ;  /* 0x00000010101c7c11 */ /* 0x001fe2000f8210ff */
[----:B------:R-:W-:-:S03]  /*ffa0*/  FMUL.FTZ R24, R24, UR6 ;  /* 0x0000000618187c20 */ /* 0x000fc60008410000 */
[----:B------:R-:W-:Y:S01]  /*ffb0*/  LEA.HI.X R29, R16, UR17, R33, 0x2, P1 ;  /* 0x00000011101d7c11 */ /* 0x000fe200088f1421 */
[----:B------:R-:W-:-:S05]  /*ffc0*/  FFMA.FTZ R31, R13, R24, R22 ;  /* 0x000000180d1f7223 */ /* 0x000fca0000010016 */
[----:B------:R1:W-:Y:S03]  /*ffd0*/  STG.E.64 desc[UR14][R28.64], R30 ;  /* 0x0000001e1c007986 */ /* 0x0003e6000c101b0e */
.L_x_4415:
[----:B------:R-:W-:Y:S05]  /*ffe0*/  BSYNC.RECONVERGENT B0 ;  /* 0x0000000000007941 */ /* 0x000fea0003800200 */
.L_x_4414:
[----:B------:R-:W-:Y:S04]  /*fff0*/  BSSY.RECONVERGENT B0, `(.L_x_4416) ;  /* 0x0000015000007945 */ /* 0x000fe80003800200 */
[----:B------:R-:W-:Y:S05]  /*10000*/  @P5 BRA `(.L_x_4417) ;  /* 0x00000000004c5947 */ /* 0x000fea0003800000 */
[----:B------:R-:W2:Y:S01]  /*10010*/  LDL.LU R16, [R1+0x2ec] ;  /* 0x0002ec0001107983 */ /* 0x000ea20000300800 */
[----:B------:R-:W3:Y:S03]  /*10020*/  LDCU.64 UR12, c[0x0][0x3e0] ;  /* 0x00007c00ff0c77ac */ /* 0x000ee60008000a00 */
[----:B------:R-:W4:Y:S01]  /*10030*/  LDL.LU R27, [R1+0x2e8] ;  /* 0x0002e800011b7983 */ /* 0x000f220000300800 */
[----:B------:R-:W5:Y:S01]  /*10040*/  LDCU.64 UR16, c[0x0][0x380] ;  /* 0x00007000ff1077ac */ /* 0x000f620008000a00 */
[----:B------:R-:W-:Y:S01]  /*10050*/  MOV R17, R11 ;  /* 0x0000000b00117202 */ /* 0x000fe20000000f00 */
[----:B---3--:R-:W-:-:S04]  /*10060*/  IMAD R32, R32, UR12, RZ ;  /* 0x0000000c20207c24 */ /* 0x008fc8000f8e02ff */
[----:B------:R-:W-:Y:S02]  /*10070*/  IMAD R32, R23, UR13, R32 ;  /* 0x0000000d17207c24 */ /* 0x000fe4000f8e0220 */
[----:B--2---:R-:W-:Y:S01]  /*10080*/  FADD.FTZ R24, R16, -UR5 ;  /* 0x8000000510187e21 */ /* 0x004fe20008010000 */
[----:B------:R-:W-:-:S03]  /*10090*/  MOV R16, R8 ;  /* 0x0000000800107202 */ /* 0x000fc60000000f00 */
[----:B------:R-:W-:Y:S02]  /*100a0*/  FMUL.FTZ R24, R24, UR6 ;  /* 0x0000000618187c20 */ /* 0x000fe40008410000 */
[----:B------:R-:W-:-:S04]  /*100b0*/  IMAD.WIDE.U32 R16, R23, UR12, R16 ;  /* 0x0000000c17107c25 */ /* 0x000fc8000f8e0010 */
[----:B----4-:R-:W-:Y:S01]  /*100c0*/  FADD.FTZ R23, R27, -UR5 ;  /* 0x800000051b177e21 */ /* 0x010fe20008010000 */
[----:B01----:R-:W-:Y:S01]  /*100d0*/  FFMA.FTZ R30, R12, R24, R21 ;  /* 0x000000180c1e7223 */ /* 0x003fe20000010015 */
[----:B------:R-:W-:Y:S01]  /*100e0*/  IMAD.IADD R32, R17, 0x1, R32 ;  /* 0x0000000111207824 */ /* 0x000fe200078e0220 */
[----:B-----5:R-:W-:Y:S01]  /*100f0*/  LEA R28, P1, R16, UR16, 0x2 ;  /* 0x00000010101c7c11 */ /* 0x020fe2000f8210ff */
[----:B------:R-:W-:-:S03]  /*10100*/  FMUL.FTZ R23, R23, UR6 ;  /* 0x0000000617177c20 */ /* 0x000fc60008410000 */
[----:B------:R-:W-:Y:S01]  /*10110*/  LEA.HI.X R29, R16, UR17, R32, 0x2, P1 ;  /* 0x00000011101d7c11 */ /* 0x000fe200088f1420 */
[----:B------:R-:W-:-:S05]  /*10120*/  FFMA.FTZ R31, R13, R23, R22 ;  /* 0x000000170d1f7223 */ /* 0x000fca0000010016 */
[----:B------:R2:W-:Y:S03]  /*10130*/  STG.E.64 desc[UR14][R28.64], R30 ;  /* 0x0000001e1c007986 */ /* 0x0005e6000c101b0e */
.L_x_4417:
[----:B------:R-:W-:Y:S05]  /*10140*/  BSYNC.RECONVERGENT B0 ;  /* 0x0000000000007941 */ /* 0x000fea0003800200 */
.L_x_4416:
[----:B------:R-:W-:Y:S04]  /*10150*/  BSSY.RECONVERGENT B0, `(.L_x_4418) ;  /* 0x0000015000007945 */ /* 0x000fe80003800200 */
[----:B------:R-:W-:Y:S05]  /*10160*/  @P2 BRA `(.L_x_4419) ;  /* 0x00000000004c2947 */ /* 0x000fea0003800000 */
[----:B------:R-:W3:Y:S01]  /*10170*/  LDL.LU R16, [R1+0x2dc] ;  /* 0x0002dc0001107983 */ /* 0x000ee20000300800 */
[----:B------:R-:W4:Y:S03]  /*10180*/  LDCU.64 UR12, c[0x0][0x3e0] ;  /* 0x00007c00ff0c77ac */ /* 0x000f260008000a00 */
[----:B------:R-:W5:Y:S01]  /*10190*/  LDL.LU R24, [R1+0x2d8] ;  /* 0x0002d80001187983 */ /* 0x000f620000300800 */
        /* <DEDUP_REMOVED lines=8> */
[----:B-----5:R-:W-:Y:S01]  /*10220*/  FADD.FTZ R0, R24, -UR5 ;  /* 0x8000000518007e21 */ /* 0x020fe20008010000 */
[----:B012---:R-:W-:Y:S01]  /*10230*/  FFMA.FTZ R30, R12, R23, R21 ;  /* 0x000000170c1e7223 */ /* 0x007fe20000010015 */
[----:B------:R-:W-:Y:S02]  /*10240*/  LEA R28, P1, R16, UR16, 0x2 ;  /* 0x00000010101c7c11 */ /* 0x000fe4000f8210ff */
[----:B------:R-:W-:Y:S01]  /*10250*/  FMUL.FTZ R0, R0, UR6 ;  /* 0x0000000600007c20 */ /* 0x000fe20008410000 */
[----:B------:R-:W-:-:S03]  /*10260*/  IADD3 R15, PT, PT, R17, R15, RZ ;  /* 0x0000000f110f7210 */ /* 0x000fc60007ffe0ff */
[----:B------:R-:W-:Y:S01]  /*10270*/  FFMA.FTZ R31, R13, R0, R22 ;  /* 0x000000000d1f7223 */ /* 0x000fe20000010016 */
[----:B------:R-:W-:-:S05]  /*10280*/  LEA.HI.X R29, R16, UR17, R15, 0x2, P1 ;  /* 0x00000011101d7c11 */ /* 0x000fca00088f140f */
[----:B------:R3:W-:Y:S02]  /*10290*/  STG.E.64 desc[UR14][R28.64], R30 ;  /* 0x0000001e1c007986 */ /* 0x0007e4000c101b0e */
.L_x_4419:
[----:B------:R-:W-:Y:S05]  /*102a0*/  BSYNC.RECONVERGENT B0 ;  /* 0x0000000000007941 */ /* 0x000fea0003800200 */
.L_x_4418:
[----:B------:R-:W-:Y:S04]  /*102b0*/  BSSY.RECONVERGENT B0, `(.L_x_4420) ;  /* 0x0000015000007945 */ /* 0x000fe80003800200 */
[----:B------:R-:W-:Y:S05]  /*102c0*/  @P3 BRA `(.L_x_4421) ;  /* 0x00000000004c3947 */ /* 0x000fea0003800000 */
[----:B------:R-:W4:Y:S01]  /*102d0*/  LDL.LU R0, [R1+0x2d4] ;  /* 0x0002d40001007983 */ /* 0x000f220000300800 */
[----:B------:R-:W5:Y:S03]  /*102e0*/  LDCU.64 UR12, c[0x0][0x3e0] ;  /* 0x00007c00ff0c77ac */ /* 0x000f660008000a00 */
[----:B------:R-:W2:Y:S01]  /*102f0*/  LDL.LU R15, [R1+0x2d0] ;  /* 0x0002d000010f7983 */ /* 0x000ea20000300800 */
[----:B------:R-:W0:Y:S01]  /*10300*/  LDCU.64 UR16, c[0x0][0x380] ;  /* 0x00007000ff1077ac */ /* 0x000e220008000a00 */
[----:B------:R-:W-:Y:S01]  /*10310*/  MOV R17, R11 ;  /* 0x0000000b00117202 */ /* 0x000fe20000000f00 */
[----:B------:R-:W-:Y:S02]  /*10320*/  IMAD.MOV.U32 R16, RZ, RZ, R8 ;  /* 0x000000ffff107224 */ /* 0x000fe400078e0008 */
[----:B-----5:R-:W-:Y:S02]  /*10330*/  IMAD R20, R20, UR12, RZ ;  /* 0x0000000c14147c24 */ /* 0x020fe4000f8e02ff */
[----:B------:R-:W-:-:S04]  /*10340*/  IMAD.WIDE.U32 R16, R14, UR12, R16 ;  /* 0x0000000c0e107c25 */ /* 0x000fc8000f8e0010 */
[----:B------:R-:W-:Y:S01]  /*10350*/  IMAD R20, R14, UR13, R20 ;  /* 0x0000000d0e147c24 */ /* 0x000fe2000f8e0214 */
[----:B0-----:R-:W-:-:S04]  /*10360*/  LEA R14, P1, R16, UR16, 0x2 ;  /* 0x00000010100e7c11 */ /* 0x001fc8000f8210ff */
[----:B------:R-:W-:Y:S01]  /*10370*/  IADD3 R20, PT, PT, R17, R20, RZ ;  /* 0x0000001411147210 */ /* 0x000fe20007ffe0ff */
[----:B----4-:R-:W-:Y:S01]  /*10380*/  FADD.FTZ R0, R0, -UR5 ;  /* 0x8000000500007e21 */ /* 0x010fe20008010000 */
[----:B--2---:R-:W-:-:S03]  /*10390*/  FADD.FTZ R15, R15, -UR5 ;  /* 0x800000050f0f7e21 */ /* 0x004fc60008010000 */
[----:B------:R-:W-:Y:S01]  /*103a0*/  FMUL.FTZ R0, R0, UR6 ;  /* 0x0000000600007c20 */ /* 0x000fe20008410000 */
[----:B-1-3--:R-:W-:-:S03]  /*103b0*/  FMUL.FTZ R29, R15, UR6 ;  /* 0x000000060f1d7c20 */ /* 0x00afc60008410000 */
[----:B------:R-:W-:Y:S01]  /*103c0*/  FFMA.FTZ R28, R12, R0, R21 ;  /* 0x000000000c1c7223 */ /* 0x000fe20000010015 */
[----:B------:R-:W-:Y:S01]  /*103d0*/  LEA.HI.X R15, R16, UR17, R20, 0x2, P1 ;  /* 0x00000011100f7c11 */ /* 0x000fe200088f1414 */
[----:B------:R-:W-:-:S05]  /*103e0*/  FFMA.FTZ R29, R13, R29, R22 ;  /* 0x0000001d0d1d7223 */ /* 0x000fca0000010016 */
[----:B------:R4:W-:Y:S02]  /*103f0*/  STG.E.64 desc[UR14][R14.64], R28 ;  /* 0x0000001c0e007986 */ /* 0x0009e4000c101b0e */
.L_x_4421:
[----:B------:R-:W-:Y:S05]  /*10400*/  BSYNC.RECONVERGENT B0 ;  /* 0x0000000000007941 */ /* 0x000fea0003800200 */
.L_x_4420:
[----:B------:R-:W-:Y:S01]  /*10410*/  ISETP.GE.U32.AND P4, PT, R26, UR10, PT ;  /* 0x0000000a1a007c0c */ /* 0x000fe2000bf86070 */
[C---:B------:R-:W-:Y:S01]  /*10420*/  VIADD R0, R2.reuse, 0x178 ;  /* 0x0000017802007836 */ /* 0x040fe20000000000 */
[----:B01234-:R-:W-:Y:S01]  /*10430*/  SHF.R.S32.HI R28, RZ, 0x1f, R26 ;  /* 0x0000001fff1c7819 */ /* 0x01ffe2000001141a */
        /* <DEDUP_REMOVED lines=25> */
[----:B--2---:R-:W-:Y:S01]  /*105d0*/  FADD.FTZ R29, R16, -UR5 ;  /* 0x80000005101d7e21 */ /* 0x004fe20008010000 */
[----:B------:R-:W-:-:S02]  /*105e0*/  IMAD.MOV.U32 R16, RZ, RZ, R8 ;  /* 0x000000ffff107224 */ /* 0x000fc400078e0008 */
[----:B---3--:R-:W-:Y:S02]  /*105f0*/  FADD.FTZ R30, R30, -UR5 ;  /* 0x800000051e1e7e21 */ /* 0x008fe40008010000 */
[----:B------:R-:W-:-:S04]  /*10600*/  IMAD.WIDE.U32 R16, R26, UR12, R16 ;  /* 0x0000000c1a107c25 */ /* 0x000fc8000f8e0010 */
[----:B------:R-:W-:Y:S01]  /*10610*/  FMUL.FTZ R29, R29, UR6 ;  /* 0x000000061d1d7c20 */ /* 0x000fe20008410000 */
[----:B------:R-:W-:Y:S01]  /*10620*/  FMUL.FTZ R31, R30, UR6 ;  /* 0x000000061e1f7c20 */ /* 0x000fe20008410000 */
[----:B------:R-:W-:Y:S01]  /*10630*/  IMAD R26, R26, UR13, R28 ;  /* 0x0000000d1a1a7c24 */ /* 0x000fe2000f8e021c */
[----:B-1----:R-:W-:Y:S01]  /*10640*/  LEA R28, P4, R16, UR16, 0x2 ;  /* 0x00000010101c7c11 */ /* 0x002fe2000f8810ff */
[----:B------:R-:W-:Y:S01]  /*10650*/  FFMA.FTZ R30, R12, R29, R21 ;  /* 0x0000001d0c1e7223 */ /* 0x000fe20000010015 */
[----:B------:R-:W-:Y:S02]  /*10660*/  FFMA.FTZ R31, R13, R31, R22 ;  /* 0x0000001f0d1f7223 */ /* 0x000fe40000010016 */
[----:B------:R-:W-:-:S04]  /*10670*/  IADD3 R26, PT, PT, R17, R26, RZ ;  /* 0x0000001a111a7210 */ /* 0x000fc80007ffe0ff */
[----:B------:R-:W-:-:S05]  /*10680*/  LEA.HI.X R29, R16, UR17, R26, 0x2, P4 ;  /* 0x00000011101d7c11 */ /* 0x000fca000a0f141a */
[----:B------:R0:W-:Y:S02]  /*10690*/  STG.E.64 desc[UR14][R28.64], R30 ;  /* 0x0000001e1c007986 */ /* 0x0001e4000c101b0e */
.L_x_4423:
[----:B------:R-:W-:Y:S05]  /*106a0*/  BSYNC.RECONVERGENT B0 ;  /* 0x0000000000007941 */ /* 0x000fea0003800200 */
.L_x_4422:
        /* <DEDUP_REMOVED lines=21> */
.L_x_4425:
[----:B------:R-:W-:Y:S05]  /*10800*/  BSYNC.RECONVERGENT B0 ;  /* 0x0000000000007941 */ /* 0x000fea0003800200 */
.L_x_4424:
        /* <DEDUP_REMOVED lines=21> */
.L_x_4427:
[----:B------:R-:W-:Y:S05]  /*10960*/  BSYNC.RECONVERGENT B0 ;  /* 0x0000000000007941 */ /* 0x000fea0003800200 */
.L_x_4426:
        /* <DEDUP_REMOVED lines=21> */
.L_x_4429:
[----:B------:R-:W-:Y:S05]  /*10ac0*/  BSYNC.RECONVERGENT B0 ;  /* 0x0000000000007941 */ /* 0x000fea0003800200 */
.L_x_4428:
        /* <DEDUP_REMOVED lines=21> */
.L_x_4431:
[----:B------:R-:W-:Y:S05]  /*10c20*/  BSYNC.RECONVERGENT B0 ;  /* 0x0000000000007941 */ /* 0x000fea0003800200 */
.L_x_4430:
[----:B------:R-:W-:Y:S01]  /*10c30*/  ISETP.GE.U32.AND P4, PT, R24, UR10, PT ;  /* 0x0000000a18007c0c */ /* 0x000fe2000bf86070 */
[C---:B------:R-:W-:Y:S01]  /*10c40*/  VIADD R0, R2.reuse, 0x1a0 ;  /* 0x000001a002007836 */ /* 0x040fe20000000000 */
[----:B------:R-:W-:Y:S01]  /*10c50*/  SHF.R.S32.HI R25, RZ, 0x1f, R24 ;  /* 0x0000001fff197819 */ /* 0x000fe20000011418 */
[----:B------:R-:W-:Y:S01]  /*10c60*/  BSSY.RECONVERGENT B0, `(.L_x_4432) ;  /* 0x0000026000007945 */ /* 0x000fe20003800200 */
[C---:B------:R-:W-:Y:S02]  /*10c70*/  IADD3 R23, PT, PT, R2.reuse, 0x198, RZ ;  /* 0x0000019802177810 */ /* 0x040fe40007ffe0ff */
[----:B------:R-:W-:Y:S02]  /*10c80*/  ISETP.GE.AND.EX P4, PT, R25, UR11, PT, P4 ;  /* 0x0000000b19007c0c */ /* 0x000fe4000bf86340 */
[----:B----4-:R-:W-:Y:S02]  /*10c90*/  IADD3 R14, PT, PT, R2, 0x1a8, RZ ;  /* 0x000001a8020e7810 */ /* 0x010fe40007ffe0ff */
[----:B------:R-:W-:-:S02]  /*10ca0*/  ISETP.GE.U32.AND P1, PT, R27, UR10, PT ;  /* 0x0000000a1b007c0c */ /* 0x000fc4000bf26070 */
[----:B------:R-:W-:Y:S02]  /*10cb0*/  ISETP.GE.U32.AND P5, PT, R23, UR10, PT ;  /* 0x0000000a17007c0c */ /* 0x000fe4000bfa6070 */
[----:B------:R-:W-:Y:S02]  /*10cc0*/  ISETP.GE.U32.AND P2, PT, R0, UR10, PT ;  /* 0x0000000a00007c0c */ /* 0x000fe4000bf46070 */
[----:B------:R-:W-:Y:S02]  /*10cd0*/  ISETP.GE.U32.AND P3, PT, R14, UR10, PT ;  /* 0x0000000a0e007c0c */ /* 0x000fe4000bf66070 */
[----:B------:R-:W-:Y:S02]  /*10ce0*/  SHF.R.S32.HI R32, RZ, 0x1f, R27 ;  /* 0x0000001fff207819 */ /* 0x000fe4000001141b */
[----:B0123--:R-:W-:Y:S02]  /*10cf0*/  SHF.R.S32.HI R31, RZ, 0x1f, R23 ;  /* 0x0000001fff1f7819 */ /* 0x00ffe40000011417 */
        /* <DEDUP_REMOVED lines=23> */
[----:B------:R-:W-:Y:S01]  /*10e70*/  FFMA.FTZ R28, R12, R28, R21 ;  /* 0x0000001c0c1c7223 */ /* 0x000fe20000010015 */
[----:B------:R-:W-:Y:S01]  /*10e80*/  IADD3 R25, PT, PT, R17, R25, RZ ;  /* 0x0000001911197210 */ /* 0x000fe20007ffe0ff */
[----:B------:R-:W-:-:S03]  /*10e90*/  FFMA.FTZ R29, R13, R29, R22 ;  /* 0x0000001d0d1d7223 */ /* 0x000fc60000010016 */
[----:B------:R-:W-:-:S05]  /*10ea0*/  LEA.HI.X R25, R16, UR17, R25, 0x2, P4 ;  /* 0x0000001110197c11 */ /* 0x000fca000a0f1419 */
[----:B------:R0:W-:Y:S02]  /*10eb0*/  STG.E.64 desc[UR14][R24.64], R28 ;  /* 0x0000001c18007986 */ /* 0x0001e4000c101b0e */
.L_x_4433:
[----:B------:R-:W-:Y:S05]  /*10ec0*/  BSYNC.RECONVERGENT B0 ;  /* 0x0000000000007941 */ /* 0x000fea0003800200 */
.L_x_4432:
        /* <DEDUP_REMOVED lines=15> */
[----:B------:R-:W-:Y:S01]  /*10fc0*/  FFMA.FTZ R28, R12, R28, R21 ;  /* 0x0000001c0c1c7223 */ /* 0x000fe20000010015 */
[----:B0-----:R-:W-:Y:S02]  /*10fd0*/  LEA R24, P1, R16, UR16, 0x2 ;  /* 0x0000001010187c11 */ /* 0x001fe4000f8210ff */
[----:B------:R-:W-:Y:S01]  /*10fe0*/  FFMA.FTZ R29, R13, R29, R22 ;  /* 0x0000001d0d1d7223 */ /* 0x000fe20000010016 */
[----:B------:R-:W-:-:S04]  /*10ff0*/  IADD3 R32, PT, PT, R17, R32, RZ ;  /* 0x0000002011207210 */ /* 0x000fc80007ffe0ff */
[----:B------:R-:W-:-:S05]  /*11000*/  LEA.HI.X R25, R16, UR17, R32, 0x2, P1 ;  /* 0x0000001110197c11 */ /* 0x000fca00088f1420 */
[----:B------:R1:W-:Y:S02]  /*11010*/  STG.E.64 desc[UR14][R24.64], R28 ;  /* 0x0000001c18007986 */ /* 0x0003e4000c101b0e */
.L_x_4435:
[----:B------:R-:W-:Y:S05]  /*11020*/  BSYNC.RECONVERGENT B0 ;  /* 0x0000000000007941 */ /* 0x000fea0003800200 */
.L_x_4434:
        /* <DEDUP_REMOVED lines=14> */
[----:B------:R-:W-:Y:S01]  /*11110*/  FFMA.FTZ R28, R12, R28, R21 ;  /* 0x0000001c0c1c7223 */ /* 0x000fe20000010015 */
[----:B------:R-:W-:Y:S01]  /*11120*/  IMAD.IADD R31, R17, 0x1, R31 ;  /* 0x00000001111f7824 */ /* 0x000fe200078e021f */
[----:B0-----:R-:W-:Y:S01]  /*11130*/  LEA R24, P1, R16, UR16, 0x2 ;  /* 0x0000001010187c11 */ /* 0x001fe2000f8210ff */
[----:B------:R-:W-:-:S03]  /*11140*/  FMUL.FTZ R23, R23, UR6 ;  /* 0x0000000617177c20 */ /* 0x000fc60008410000 */
[----:B------:R-:W-:Y:S01]  /*11150*/  LEA.HI.X R25, R16, UR17, R31, 0x2, P1 ;  /* 0x0000001110197c11 */ /* 0x000fe200088f141f */
[----:B------:R-:W-:-:S05]  /*11160*/  FFMA.FTZ R29, R13, R23, R22 ;  /* 0x000000170d1d7223 */ /* 0x000fca0000010016 */
[----:B------:R2:W-:Y:S03]  /*11170*/  STG.E.64 desc[UR14][R24.64], R28 ;  /* 0x0000001c18007986 */ /* 0x0005e6000c101b0e */
.L_x_4437:
[----:B------:R-:W-:Y:S05]  /*11180*/  BSYNC.RECONVERGENT B0 ;  /* 0x0000000000007941 */ /* 0x000fea0003800200 */
.L_x_4436:
        /* <DEDUP_REMOVED lines=14> */
[----:B------:R-:W-:Y:S01]  /*11270*/  FFMA.FTZ R28, R12, R23, R21 ;  /* 0x000000170c1c7223 */ /* 0x000fe20000010015 */
[----:B0-----:R-:W-:Y:S02]  /*11280*/  LEA R24, P1, R16, UR16, 0x2 ;  /* 0x0000001010187c11 */ /* 0x001fe4000f8210ff */
[----:B------:R-:W-:Y:S01]  /*11290*/  FMUL.FTZ R0, R0, UR6 ;  /* 0x0000000600007c20 */ /* 0x000fe20008410000 */
[----:B------:R-:W-:-:S03]  /*112a0*/  IADD3 R15, PT, PT, R17, R15, RZ ;  /* 0x0000000f110f7210 */ /* 0x000fc60007ffe0ff */
[----:B------:R-:W-:Y:S01]  /*112b0*/  FFMA.FTZ R29, R13, R0, R22 ;  /* 0x000000000d1d7223 */ /* 0x000fe20000010016 */
[----:B------:R-:W-:-:S05]  /*112c0*/  LEA.HI.X R25, R16, UR17, R15, 0x2, P1 ;  /* 0x0000001110197c11 */ /* 0x000fca00088f140f */
[----:B------:R3:W-:Y:S02]  /*112d0*/  STG.E.64 desc[UR14][R24.64], R28 ;  /* 0x0000001c18007986 */ /* 0x0007e4000c101b0e */
.L_x_4439:
[----:B------:R-:W-:Y:S05]  /*112e0*/  BSYNC.RECONVERGENT B0 ;  /* 0x0000000000007941 */ /* 0x000fea0003800200 */
.L_x_4438:
[----:B------:R-:W-:Y:S04]  /*112f0*/  BSSY.RECONVERGENT B0, `(.L_x_4440) ;  /* 0x0000015000007945 */ /* 0x000fe80003800200 */
[----:B------:R-:W-:Y:S05]  /*11300*/  @P3 BRA `(.L_x_4441) ;  /* 0x00000000004c3947 */ /* 0x000fea0003800000 */
[----:B------:R-:W4:Y:S01]  /*11310*/  LDL.LU R0, [R1+0x25c] ;  /* 0x00025c0001007983 */ /* 0x000f220000300800 */
[----:B------:R-:W5:Y:S03]  /*11320*/  LDCU.64 UR12, c[0x0][0x3e0] ;  /* 0x00007c00ff0c77ac */ /* 0x000f660008000a00 */
[----:B0123--:R-:W2:Y:S01]  /*11330*/  LDL.LU R24, [R1+0x258] ;  /* 0x0002580001187983 */ /* 0x00fea20000300800 */
        /* <DEDUP_REMOVED lines=11> */
[----:B------:R-:W-:-:S03]  /*113f0*/  FMUL.FTZ R25, R15, UR6 ;  /* 0x000000060f197c20 */ /* 0x000fc60008410000 */
[----:B------:R-:W-:Y:S01]  /*11400*/  FFMA.FTZ R24, R12, R0, R21 ;  /* 0x000000000c187223 */ /* 0x000fe20000010015 */
[----:B------:R-:W-:Y:S01]  /*11410*/  LEA.HI.X R15, R16, UR17, R23, 0x2, P1 ;  /* 0x00000011100f7c11 */ /* 0x000fe200088f1417 */
[----:B------:R-:W-:-:S05]  /*11420*/  FFMA.FTZ R25, R13, R25, R22 ;  /* 0x000000190d197223 */ /* 0x000fca0000010016 */
[----:B------:R4:W-:Y:S02]  /*11430*/  STG.E.64 desc[UR14][R14.64], R24 ;  /* 0x000000180e007986 */ /* 0x0009e4000c101b0e */
.L_x_4441:
[----:B------:R-:W-:Y:S05]  /*11440*/  BSYNC.RECONVERGENT B0 ;  /* 0x0000000000007941 */ /* 0x000fea0003800200 */
.L_x_4440:
        /* <DEDUP_REMOVED lines=41> */
.L_x_4443:
[----:B------:R-:W-:Y:S05]  /*116e0*/  BSYNC.RECONVERGENT B0 ;  /* 0x0000000000007941 */ /* 0x000fea0003800200 */
.L_x_4442:
        /* <DEDUP_REMOVED lines=14> */
[----:B------:R-:W-:Y:S01]  /*117d0*/  FFMA.FTZ R28, R12, R28, R21 ;  /* 0x0000001c0c1c7223 */ /* 0x000fe20000010015 */
[----:B-1----:R-:W-:Y:S02]  /*117e0*/  LEA R26, P1, R24, UR16, 0x2 ;  /* 0x00000010181a7c11 */ /* 0x002fe4000f8210ff */
[----:B------:R-:W-:Y:S01]  /*117f0*/  IADD3 R29, PT, PT, R25, R29, RZ ;  /* 0x0000001d191d7210 */ /* 0x000fe20007ffe0ff */
[----:B------:R-:W-:-:S03]  /*11800*/  FMUL.FTZ R25, R27, UR6 ;  /* 0x000000061b197c20 */ /* 0x000fc60008410000 */
[----:B------:R-:W-:Y:S01]  /*11810*/  LEA.HI.X R27, R24, UR17, R29, 0x2, P1 ;  /* 0x00000011181b7c11 */ /* 0x000fe200088f141d */
[----:B------:R-:W-:-:S05]  /*11820*/  FFMA.FTZ R29, R13, R25, R22 ;  /* 0x000000190d1d7223 */ /* 0x000fca0000010016 */
[----:B------:R0:W-:Y:S02]  /*11830*/  STG.E.64 desc[UR14][R26.64], R28 ;  /* 0x0000001c1a007986 */ /* 0x0001e4000c101b0e */
.L_x_4445:
[----:B------:R-:W-:Y:S05]  /*11840*/  BSYNC.RECONVERGENT B0 ;  /* 0x0000000000007941 */ /* 0x000fea0003800200 */
.L_x_4444:
        /* <DEDUP_REMOVED lines=16> */
[----:B-1----:R-:W-:Y:S01]  /*11950*/  LEA R26, P1, R24, UR16, 0x2 ;  /* 0x00000010181a7c11 */ /* 0x002fe2000f8210ff */
[----:B------:R-:W-:-:S03]  /*11960*/  FMUL.FTZ R23, R23, UR6 ;  /* 0x0000000617177c20 */ /* 0x000fc60008410000 */
[----:B------:R-:W-:Y:S01]  /*11970*/  LEA.HI.X R27, R24, UR17, R27, 0x2, P1 ;  /* 0x00000011181b7c11 */ /* 0x000fe200088f141b */
[----:B------:R-:W-:-:S05]  /*11980*/  FFMA.FTZ R29, R13, R23, R22 ;  /* 0x000000170d1d7223 */ /* 0x000fca0000010016 */
[----:B------:R0:W-:Y:S03]  /*11990*/  STG.E.64 desc[UR14][R26.64], R28 ;  /* 0x0000001c1a007986 */ /* 0x0001e6000c101b0e */
.L_x_4447:
[----:B------:R-:W-:Y:S05]  /*119a0*/  BSYNC.RECONVERGENT B0 ;  /* 0x0000000000007941 */ /* 0x000fea0003800200 */
.L_x_4446:
        /* <DEDUP_REMOVED lines=21> */
.L_x_4449:
[----:B------:R-:W-:Y:S05]  /*11b00*/  BSYNC.RECONVERGENT B0 ;  /* 0x0000000000007941 */ /* 0x000fea0003800200 */
.L_x_4448:
[----:B------:R-:W-:Y:S04]  /*11b10*/  BSSY.RECONVERGENT B0, `(.L_x_4450) ;  /* 0x0000015000007945 */ /* 0x000fe80003800200 */
[----:B------:R-:W-:Y:S05]  /*11b20*/  @P3 BRA `(.L_x_4451) ;  /* 0x00000000004c3947 */ /* 0x000fea0003800000 */
[----:B------:R-:W5:Y:S01]  /*11b30*/  LDL.LU R0, [R1+0x22c] ;  /* 0x00022c0001007983 */ /* 0x000f620000300800 */
[----:B------:R-:W1:Y:S03]  /*11b40*/  LDCU.64 UR12, c[0x0][0x3e0] ;  /* 0x00007c00ff0c77ac */ /* 0x000e660008000a00 */
[----:B0---4-:R-:W4:Y:S01]  /*11b50*/  LDL.LU R26, [R1+0x228] ;  /* 0x00022800011a7983 */ /* 0x011f220000300800 */
[----:B------:R-:W0:Y:S01]  /*11b60*/  LDCU.64 UR16, c[0x0][0x380] ;  /* 0x00007000ff1077ac */ /* 0x000e220008000a00 */
[----:B-123--:R-:W-:Y:S01]  /*11b70*/  MOV R25, R11 ;  /* 0x0000000b00197202 */ /* 0x00efe20000000f00 */
[----:B------:R-:W-:Y:S02]  /*11b80*/  IMAD.MOV.U32 R24, RZ, RZ, R8 ;  /* 0x000000ffff187224 */ /* 0x000fe400078e0008 */
[----:B------:R-:W-:Y:S02]  /*11b90*/  IMAD R15, R16, UR12, RZ ;  /* 0x0000000c100f7c24 */ /* 0x000fe4000f8e02ff */
[----:B------:R-:W-:-:S04]  /*11ba0*/  IMAD.WIDE.U32 R24, R14, UR12, R24 ;  /* 0x0000000c0e187c25 */ /* 0x000fc8000f8e0018 */
[----:B------:R-:W-:Y:S01]  /*11bb0*/  IMAD R23, R14, UR13, R15 ;  /* 0x0000000d0e177c24 */ /* 0x000fe2000f8e020f */
[----:B0-----:R-:W-:-:S04]  /*11bc0*/  LEA R14, P1, R24, UR16, 0x2 ;  /* 0x00000010180e7c11 */ /* 0x001fc8000f8210ff */
[----:B------:R-:W-:Y:S01]  /*11bd0*/  IADD3 R23, PT, PT, R25, R23, RZ ;  /* 0x0000001719177210 */ /* 0x000fe20007ffe0ff */
[----:B-----5:R-:W-:Y:S01]  /*11be0*/  FADD.FTZ R0, R0, -UR5 ;  /* 0x8000000500007e21 */ /* 0x020fe20008010000 */
[----:B----4-:R-:W-:-:S03]  /*11bf0*/  FADD.FTZ R15, R26, -UR5 ;  /* 0x800000051a0f7e21 */ /* 0x010fc60008010000 */
[----:B------:R-:W-:Y:S01]  /*11c00*/  FMUL.FTZ R0, R0, UR6 ;  /* 0x0000000600007c20 */ /* 0x000fe20008410000 */
[----:B------:R-:W-:-:S03]  /*11c10*/  FMUL.FTZ R27, R15, UR6 ;  /* 0x000000060f1b7c20 */ /* 0x000fc60008410000 */
[----:B------:R-:W-:Y:S01]  /*11c20*/  FFMA.FTZ R26, R12, R0, R21 ;  /* 0x000000000c1a7223 */ /* 0x000fe20000010015 */
[----:B------:R-:W-:Y:S01]  /*11c30*/  LEA.HI.X R15, R24, UR17, R23, 0x2, P1 ;  /* 0x00000011180f7c11 */ /* 0x000fe200088f1417 */
[----:B------:R-:W-:-:S05]  /*11c40*/  FFMA.FTZ R27, R13, R27, R22 ;  /* 0x0000001b0d1b7223 */ /* 0x000fca0000010016 */
[----:B------:R0:W-:Y:S02]  /*11c50*/  STG.E.64 desc[UR14][R14.64], R26 ;  /* 0x0000001a0e007986 */ /* 0x0001e4000c101b0e */
.L_x_4451:
[----:B------:R-:W-:Y:S05]  /*11c60*/  BSYNC.RECONVERGENT B0 ;  /* 0x0000000000007941 */ /* 0x000fea0003800200 */
.L_x_4450:
[----:B------:R-:W-:Y:S01]  /*11c70*/  ISETP.GE.U32.AND P4, PT, R17, UR10, PT ;  /* 0x0000000a11007c0c */ /* 0x000fe2000bf86070 */
[C---:B------:R-:W-:Y:S01]  /*11c80*/  VIADD R23, R2.reuse, 0x1f0 ;  /* 0x000001f002177836 */ /* 0x040fe20000000000 */
[----:B0-----:R-:W-:Y:S01]  /*11c90*/  SHF.R.S32.HI R14, RZ, 0x1f, R17 ;  /* 0x0000001fff0e7819 */ /* 0x001fe20000011411 */
[----:B------:R-:W-:Y:S01]  /*11ca0*/  BSSY.RECONVERGENT B0, `(.L_x_4452) ;  /* 0x0000022000007945 */ /* 0x000fe20003800200 */
[----:B------:R-:W-:Y:S02]  /*11cb0*/  IADD3 R0, PT, PT, R2, 0x1e8, RZ ;  /* 0x000001e802007810 */ /* 0x000fe40007ffe0ff */
        /* <DEDUP_REMOVED lines=8> */
[----:B-123--:R-:W-:-:S02]  /*11d40*/  SHF.R.S32.HI R28, RZ, 0x1f, R23 ;  /* 0x0000001fff1c7819 */ /* 0x00efc40000011417 */
        /* <DEDUP_REMOVED lines=19> */
[----:B-1----:R-:W-:-:S03]  /*11e80*/  LEA R16, P4, R14, UR16, 0x2 ;  /* 0x000000100e107c11 */ /* 0x002fc6000f8810ff */
[----:B------:R-:W-:-:S05]  /*11e90*/  IMAD.IADD R17, R15, 0x1, R17 ;  /* 0x000000010f117824 */ /* 0x000fca00078e0211 */
[----:B------:R-:W-:-:S05]  /*11ea0*/  LEA.HI.X R17, R14, UR17, R17, 0x2, P4 ;  /* 0x000000110e117c11 */ /* 0x000fca000a0f1411 */
[----:B------:R0:W-:Y:S02]  /*11eb0*/  STG.E.64 desc[UR14][R16.64], R24 ;  /* 0x0000001810007986 */ /* 0x0001e4000c101b0e */
.L_x_4453:
[----:B------:R-:W-:Y:S05]  /*11ec0*/  BSYNC.RECONVERGENT B0 ;  /* 0x0000000000007941 */ /* 0x000fea0003800200 */
.L_x_4452:
        /* <DEDUP_REMOVED lines=19> */
.L_x_4455:
[----:B------:R-:W-:Y:S05]  /*12000*/  BSYNC.RECONVERGENT B0 ;  /* 0x0000000000007941 */ /* 0x000fea0003800200 */
.L_x_4454:
[----:B------:R-:W-:Y:S04]  /*12010*/  BSSY.RECONVERGENT B0, `(.L_x_4456) ;  /* 0x0000013000007945 */ /* 0x000fe80003800200 */
[----:B------:R-:W-:Y:S05]  /*12020*/  @P5 BRA `(.L_x_4457) ;  /* 0x0000000000445947 */ /* 0x000fea0003800000 */
[----:B------:R-:W2:Y:S01]  /*12030*/  LDCU.64 UR12, c[0x0][0x3e0] ;  /* 0x00007c00ff0c77ac */ /* 0x000ea20008000a00 */
[----:B------:R-:W-:Y:S01]  /*12040*/  MOV R15, R11 ;  /* 0x0000000b000f7202 */ /* 0x000fe20000000f00 */
[----:B------:R-:W-:Y:S02]  /*12050*/  IMAD.MOV.U32 R14, RZ, RZ, R8 ;  /* 0x000000ffff0e7224 */ /* 0x000fe400078e0008 */
[----:B------:R-:W-:Y:S01]  /*12060*/  FADD.FTZ R38, R38, -UR5 ;  /* 0x8000000526267e21 */ /* 0x000fe20008010000 */
[----:B------:R-:W3:Y:S01]  /*12070*/  LDCU.64 UR16, c[0x0][0x380] ;  /* 0x00007000ff1077ac */ /* 0x000ee20008000a00 */
[----:B------:R-:W-:Y:S02]  /*12080*/  FADD.FTZ R5, R5, -UR5 ;  /* 0x8000000505057e21 */ /* 0x000fe40008010000 */
[----:B01----:R-:W-:Y:S02]  /*12090*/  FMUL.FTZ R16, R38, UR6 ;  /* 0x0000000626107c20 */ /* 0x003fe40008410000 */
[----:B------:R-:W-:-:S02]  /*120a0*/  FMUL.FTZ R17, R5, UR6 ;  /* 0x0000000605117c20 */ /* 0x000fc40008410000 */
[----:B------:R-:W-:Y:S02]  /*120b0*/  FFMA.FTZ R16, R12, R16, R21 ;  /* 0x000000100c107223 */ /* 0x000fe40000010015 */
        /* <DEDUP_REMOVED lines=8> */
.L_x_4457:
[----:B------:R-:W-:Y:S05]  /*12140*/  BSYNC.RECONVERGENT B0 ;  /* 0x0000000000007941 */ /* 0x000fea0003800200 */
.L_x_4456:
        /* <DEDUP_REMOVED lines=10> */
[----:B01----:R-:W-:Y:S02]  /*121f0*/  FFMA.FTZ R16, R12, R19, R21 ;  /* 0x000000130c107223 */ /* 0x003fe40000010015 */
        /* <DEDUP_REMOVED lines=8> */
.L_x_4459:
[----:B------:R-:W-:Y:S05]  /*12280*/  BSYNC.RECONVERGENT B0 ;  /* 0x0000000000007941 */ /* 0x000fea0003800200 */
.L_x_4458:
[----:B------:R-:W-:Y:S04]  /*12290*/  BSSY.RECONVERGENT B0, `(.L_x_4333) ;  /* 0x0000012000007945 */ /* 0x000fe80003800200 */
[----:B------:R-:W-:Y:S05]  /*122a0*/  @P3 BRA `(.L_x_4460) ;  /* 0x0000000000403947 */ /* 0x000fea0003800000 */
[----:B------:R-:W4:Y:S01]  /*122b0*/  LDCU.64 UR10, c[0x0][0x3e0] ;  /* 0x00007c00ff0a77ac */ /* 0x000f220008000a00 */
[----:B------:R-:W-:Y:S01]  /*122c0*/  MOV R9, R11 ;  /* 0x0000000b00097202 */ /* 0x000fe20000000f00 */
[----:B------:R-:W-:Y:S01]  /*122d0*/  FADD.FTZ R18, R18, -UR5 ;  /* 0x8000000512127e21 */ /* 0x000fe20008010000 */
[----:B------:R-:W-:Y:S01]  /*122e0*/  FADD.FTZ R7, R7, -UR5 ;  /* 0x8000000507077e21 */ /* 0x000fe20008010000 */
[----:B------:R-:W2:Y:S02]  /*122f0*/  LDCU.64 UR12, c[0x0][0x380] ;  /* 0x00007000ff0c77ac */ /* 0x000ea40008000a00 */
[----:B------:R-:W-:Y:S01]  /*12300*/  FMUL.FTZ R18, R18, UR6 ;  /* 0x0000000612127c20 */ /* 0x000fe20008410000 */
[----:B------:R-:W-:-:S03]  /*12310*/  FMUL.FTZ R7, R7, UR6 ;  /* 0x0000000607077c20 */ /* 0x000fc60008410000 */
[----:B------:R-:W-:Y:S01]  /*12320*/  FFMA.FTZ R6, R12, R18, R21 ;  /* 0x000000120c067223 */ /* 0x000fe20000010015 */
[----:B------:R-:W-:Y:S01]  /*12330*/  FFMA.FTZ R7, R13, R7, R22 ;  /* 0x000000070d077223 */ /* 0x000fe20000010016 */
[----:B----4-:R-:W-:Y:S02]  /*12340*/  IMAD R29, R29, UR10, RZ ;  /* 0x0000000a1d1d7c24 */ /* 0x010fe4000f8e02ff */
[----:B------:R-:W-:-:S04]  /*12350*/  IMAD.WIDE.U32 R8, R26, UR10, R8 ;  /* 0x0000000a1a087c25 */ /* 0x000fc8000f8e0008 */
[----:B------:R-:W-:Y:S01]  /*12360*/  IMAD R29, R26, UR11, R29 ;  /* 0x0000000b1a1d7c24 */ /* 0x000fe2000f8e021d */
[----:B--2---:R-:W-:-:S04]  /*12370*/  LEA R4, P1, R8, UR12, 0x2 ;  /* 0x0000000c08047c11 */ /* 0x004fc8000f8210ff */
[----:B------:R-:W-:-:S04]  /*12380*/  IADD3 R29, PT, PT, R9, R29, RZ ;  /* 0x0000001d091d7210 */ /* 0x000fc80007ffe0ff */
[----:B------:R-:W-:-:S05]  /*12390*/  LEA.HI.X R5, R8, UR13, R29, 0x2, P1 ;  /* 0x0000000d08057c11 */ /* 0x000fca00088f141d */
[----:B------:R4:W-:Y:S02]  /*123a0*/  STG.E.64 desc[UR14][R4.64], R6 ;  /* 0x0000000604007986 */ /* 0x0009e4000c101b0e */
.L_x_4460:
[----:B------:R-:W-:Y:S05]  /*123b0*/  BSYNC.RECONVERGENT B0 ;  /* 0x0000000000007941 */ /* 0x000fea0003800200 */
.L_x_4333:
        /* <DEDUP_REMOVED lines=9> */
.L_x_4462:
        /* <DEDUP_REMOVED lines=11> */
.L_x_4947:


//--------------------- .text._Z35group_norm_nhwc_fwd_one_pass_kernelI11Fp32IOFp16WLi64ELi160ELi640EEv26Group_norm_nhwc_fwd_params --------------------------
	.section	.text._Z35group_norm_nhwc_fwd_one_pass_kernelI11Fp32IOFp16WLi64ELi160ELi640EEv26Group_norm_nhwc_fwd_params,"ax",@progbits
	.align	128
        .global         _Z35group_norm_nhwc_fwd_one_pass_kernelI11Fp32IOFp16WLi64ELi160ELi640EEv26Group_norm_nhwc_fwd_params
        .type           _Z35group_norm_nhwc_fwd_one_pass_kernelI11Fp32IOFp16WLi64ELi160ELi640EEv26Group_norm_nhwc_fwd_params,@function
        .size           _Z35group_norm_nhwc_fwd_one_pass_kernelI11Fp32IOFp16WLi64ELi160ELi640EEv26Group_norm_nhwc_fwd_params,(.L_x_4948 - _Z35group_norm_nhwc_fwd_one_pass_kernelI11Fp32IOFp16WLi64ELi160ELi640EEv26Group_norm_nhwc_fwd_params)
        .other          _Z35group_norm_nhwc_fwd_one_pass_kernelI11Fp32IOFp16WLi64ELi160ELi640EEv26Group_norm_nhwc_fwd_params,@"STO_CUDA_ENTRY STV_DEFAULT"
_Z35group_norm_nhwc_fwd_one_pass_kernelI11Fp32IOFp16WLi64ELi160ELi640EEv26Group_norm_nhwc_fwd_params:
.text._Z35group_norm_nhwc_fwd_one_pass_kernelI11Fp32IOFp16WLi64ELi160ELi640EEv26Group_norm_nhwc_fwd_params:
        /* <DEDUP_REMOVED lines=46> */
.L_x_4506:
        /* <DEDUP_REMOVED lines=243> */
.L_x_4464:
[----:B------:R-:W-:Y:S05]  /*1210*/  BSYNC.RECONVERGENT B0 ;  /* 0x0000000000007941 */ /* 0x000fea0003800200 */
.L_x_4463:
        /* <DEDUP_REMOVED lines=56> */
.L_x_4466:
[----:B------:R-:W-:Y:S05]  /*15a0*/  BSYNC.RECONVERGENT B0 ;  /* 0x0000000000007941 */ /* 0x000fea0003800200 */
.L_x_4465:
        /* <DEDUP_REMOVED lines=33> */
.L_x_4469:
[----:B------:R-:W2:Y:S04]  /*17c0*/  LDG.E.STRONG.GPU R23, desc[UR16][R20.64] ;  /* 0x0000001014177981 */ /* 0x000ea8000c1ef900 */
[----:B--2---:R-:W-:Y:S01]  /*17d0*/  CCTL.IVALL ;  /* 0x00000000ff00798f */ /* 0x004fe20002000000 */
[----:B------:R-:W-:Y:S05]  /*17e0*/  YIELD ;  /* 0x0000000000007946 */ /* 0x000fea0003800000 */
[----:B------:R-:W-:-:S13]  /*17f0*/  ISETP.NE.AND P4, PT, R23, R22, PT ;  /* 0x000000161700720c */ /* 0x000fda0003f85270 */
[----:B------:R-:W-:Y:S05]  /*1800*/  @P4 BRA `(.L_x_4469) ;  /* 0xfffffffc00ec4947 */ /* 0x000fea000383ffff */
.L_x_4468:
        /* <DEDUP_REMOVED lines=15> */
.L_x_4471:
        /* <DEDUP_REMOVED lines=91> */
.L_x_4470:
        /* <DEDUP_REMOVED lines=52> */
.L_x_4472:
        /* <DEDUP_REMOVED lines=28> */
.L_x_4473:
        /* <DEDUP_REMOVED lines=13> */
.L_x_4474:
[----:B------:R-:W-:Y:S05]  /*2480*/  BSYNC.RECONVERGENT B0 ;  /* 0x0000000000007941 */ /* 0x000fea0003800200 */
.L_x_4467:
        /* <DEDUP_REMOVED lines=73> */
.L_x_4478:
[----:B------:R-:W-:Y:S05]  /*2920*/  BSYNC.RECONVERGENT B1 ;  /* 0x0000000000017941 */ /* 0x000fea0003800200 */
.L_x_4477:
        /* <DEDUP_REMOVED lines=19> */
.L_x_4480:
[----:B------:R-:W-:Y:S05]  /*2a60*/  BSYNC.RECONVERGENT B1 ;  /* 0x0000000000017941 */ /* 0x000fea0003800200 */
.L_x_4479:
        /* <DEDUP_REMOVED lines=32> */
.L_x_4482:
[----:B------:R-:W-:Y:S05]  /*2c70*/  BSYNC.RECONVERGENT B1 ;  /* 0x0000000000017941 */ /* 0x000fea0003800200 */
.L_x_4481:
        /* <DEDUP_REMOVED lines=19> */
.L_x_4484:
[----:B------:R-:W-:Y:S05]  /*2db0*/  BSYNC.RECONVERGENT B1 ;  /* 0x0000000000017941 */ /* 0x000fea0003800200 */
.L_x_4483:
        /* <DEDUP_REMOVED lines=19> */
.L_x_4486:
[----:B------:R-:W-:Y:S05]  /*2ef0*/  BSYNC.RECONVERGENT B1 ;  /* 0x0000000000017941 */ /* 0x000fea0003800200 */
.L_x_4485:
        /* <DEDUP_REMOVED lines=19> */
.L_x_4488:
[----:B------:R-:W-:Y:S05]  /*3030*/  BSYNC.RECONVERGENT B1 ;  /* 0x0000000000017941 */ /* 0x000fea0003800200 */
.L_x_4487:
        /* <DEDUP_REMOVED lines=19> */
.L_x_4490:
[----:B------:R-:W-:Y:S05]  /*3170*/  BSYNC.RECONVERGENT B1 ;  /* 0x0000000000017941 */ /* 0x000fea0003800200 */
.L_x_4489:
        /* <DEDUP_REMOVED lines=18> */
.L_x_4476:
        /* <DEDUP_REMOVED lines=36> */
.L_x_4493:
[----:B------:R-:W-:Y:S05]  /*34e0*/  BSYNC.RECONVERGENT B1 ;  /* 0x0000000000017941 */ /* 0x000fea0003800200 */
.L_x_4492:
        /* <DEDUP_REMOVED lines=29> */
.L_x_4495:
[----:B------:R-:W-:Y:S05]  /*36c0*/  BSYNC.RECONVERGENT B1 ;  /* 0x0000000000017941 */ /* 0x000fea0003800200 */
.L_x_4494:
        /* <DEDUP_REMOVED lines=42> */
.L_x_4497:
[----:B------:R-:W-:Y:S05]  /*3970*/  BSYNC.RECONVERGENT B1 ;  /* 0x0000000000017941 */ /* 0x000fea0003800200 */
.L_x_4496:
        /* <DEDUP_REMOVED lines=29> */
.L_x_4499:
[----:B------:R-:W-:Y:S05]  /*3b50*/  BSYNC.RECONVERGENT B1 ;  /* 0x0000000000017941 */ /* 0x000fea0003800200 */
.L_x_4498:
        /* <DEDUP_REMOVED lines=29> */
.L_x_4501:
[----:B------:R-:W-:Y:S05]  /*3d30*/  BSYNC.RECONVERGENT B1 ;  /* 0x0000000000017941 */ /* 0x000fea0003800200 */
.L_x_4500:
        /* <DEDUP_REMOVED lines=29> */
.L_x_4503:
[----:B------:R-:W-:Y:S05]  /*3f10*/  BSYNC.RECONVERGENT B1 ;  /* 0x0000000000017941 */ /* 0x000fea0003800200 */
.L_x_4502:
        /* <DEDUP_REMOVED lines=29> */
.L_x_4505:
[----:B------:R-:W-:Y:S05]  /*40f0*/  BSYNC.RECONVERGENT B1 ;  /* 0x0000000000017941 */ /* 0x000fea0003800200 */
.L_x_4504:
        /* <DEDUP_REMOVED lines=27> */
.L_x_4491:
[----:B------:R-:W-:Y:S05]  /*42b0*/  BSYNC.RECONVERGENT B0 ;  /* 0x0000000000007941 */ /* 0x000fea0003800200 */
.L_x_4475:
        /* <DEDUP_REMOVED lines=8> */
.L_x_4507:
        /* <DEDUP_REMOVED lines=12> */
.L_x_4948:


//--------------------- .text._Z35group_norm_nhwc_fwd_one_pass_kernelI11Fp32IOFp16WLi128ELi160ELi640EEv26Group_norm_nhwc_fwd_params --------------------------
	.section	.text._Z35group_norm_nhwc_fwd_one_pass_kernelI11Fp32IOFp16WLi128ELi160ELi640EEv26Group_norm_nhwc_fwd_params,"ax",@progbits
	.align	128
        .global         _Z35group_norm_nhwc_fwd_one_pass_kernelI11Fp32IOFp16WLi128ELi160ELi640EEv26Group_norm_nhwc_fwd_params
        .type           _Z35group_norm_nhwc_fwd_one_pass_kernelI11Fp32IOFp16WLi128ELi160ELi640EEv26Group_norm_nhwc_fwd_params,@function
        .size           _Z35group_norm_nhwc_fwd_one_pass_kernelI11Fp32IOFp16WLi128ELi160ELi640EEv26Group_norm_nhwc_fwd_params,(.L_x_4949 - _Z35group_norm_nhwc_fwd_one_pass_kernelI11Fp32IOFp16WLi128ELi160ELi640EEv26Group_norm_nhwc_fwd_params)
        .other          _Z35group_norm_nhwc_fwd_one_pass_kernelI11Fp32IOFp16WLi128ELi160ELi640EEv26Group_norm_nhwc_fwd_params,@"STO_CUDA_ENTRY STV_DEFAULT"
_Z35group_norm_nhwc_fwd_one_pass_kernelI11Fp32IOFp16WLi128ELi160ELi640EEv26Group_norm_nhwc_fwd_params:
.text._Z35group_norm_nhwc_fwd_one_pass_kernelI11Fp32IOFp16WLi128ELi160ELi640EEv26Group_norm_nhwc_fwd_params:
        /* <DEDUP_REMOVED lines=43> */
.L_x_4583:
        /* <DEDUP_REMOVED lines=398> */
.L_x_4509:
[----:B------:R-:W-:Y:S05]  /*1b90*/  BSYNC.RECONVERGENT B0 ;  /* 0x0000000000007941 */ /* 0x000fea0003800200 */
.L_x_4508:
        /* <DEDUP_REMOVED lines=54> */
.L_x_4511:
[----:B------:R-:W-:Y:S05]  /*1f00*/  BSYNC.RECONVERGENT B0 ;  /* 0x0000000000007941 */ /* 0x000fea0003800200 */
.L_x_4510:
        /* <DEDUP_REMOVED lines=27> */
.L_x_4514:
[----:B------:R-:W3:Y:S04]  /*20c0*/  LDG.E.STRONG.GPU R30, desc[UR6][R28.64] ;  /* 0x000000061c1e7981 */ /* 0x000ee8000c1ef900 */
[----:B---3--:R-:W-:Y:S01]  /*20d0*/  CCTL.IVALL ;  /* 0x00000000ff00798f */ /* 0x008fe20002000000 */
[----:B------:R-:W-:Y:S05]  /*20e0*/  YIELD ;  /* 0x0000000000007946 */ /* 0x000fea0003800000 */
[----:B------:R-:W-:-:S13]  /*20f0*/  ISETP.NE.AND P1, PT, R30, R37, PT ;  /* 0x000000251e00720c */ /* 0x000fda0003f25270 */
[----:B------:R-:W-:Y:S05]  /*2100*/  @P1 BRA `(.L_x_4514) ;  /* 0xfffffffc00ec1947 */ /* 0x000fea000383ffff */
.L_x_4513:
        /* <DEDUP_REMOVED lines=16> */
.L_x_4516:
        /* <DEDUP_REMOVED lines=62> */
.L_x_4515:
        /* <DEDUP_REMOVED lines=38> */
.L_x_4517:
        /* <DEDUP_REMOVED lines=19> */
.L_x_4518:
        /* <DEDUP_REMOVED lines=9> */
.L_x_4519:
[----:B------:R-:W-:Y:S05]  /*2a10*/  BSYNC.RECONVERGENT B0 ;  /* 0x0000000000007941 */ /* 0x000fea0003800200 */
.L_x_4512:
        /* <DEDUP_REMOVED lines=41> */
[----:B0-----:R-:W-:Y:S01]  /*2cb0*/  SHF.R.S32.HI R38, RZ, 0x1f, R31 ;  /* 0x0000001fff267819 */ /* 0x001fe2000001141f */
[----:B--2---:R-:W-:Y:S01]  /*2cc0*/  HADD2.F32 R32, -RZ, R64.H0_H0 ;  /* 0x20000040ff207230 */ /* 0x004fe20000004100 */
[----:B------:R-:W-:Y:S01]  /*2cd0*/  SHF.R.S32.HI R64, RZ, 0x1f, R83 ;  /* 0x0000001fff407819 */ /* 0x000fe20000011453 */
[----:B---3--:R-:W-:Y:S02]  /*2ce0*/  HADD2.F32 R33, -RZ, R66.H0_H0 ;  /* 0x20000042ff217230 */ /* 0x008fe40000004100 */
[----:B-----5:R-:W-:Y:S02]  /*2cf0*/  HADD2.F32 R35, -RZ, R68.H0_H0 ;  /* 0x20000044ff237230 */ /* 0x020fe40000004100 */
[----:B------:R-:W-:Y:S01]  /*2d00*/  HADD2.F32 R34, -RZ, R70.H0_H0 ;  /* 0x20000046ff227230 */ /* 0x000fe20000004100 */
        /* <DEDUP_REMOVED lines=24> */
.L_x_4523:
[----:B------:R-:W-:Y:S05]  /*2e90*/  BSYNC.RECONVERGENT B1 ;  /* 0x0000000000017941 */ /* 0x000fea0003800200 */
.L_x_4522:
        /* <DEDUP_REMOVED lines=27> */
.L_x_4525:
[----:B------:R-:W-:Y:S05]  /*3050*/  BSYNC.RECONVERGENT B1 ;  /* 0x0000000000017941 */ /* 0x000fea0003800200 */
.L_x_4524:
        /* <DEDUP_REMOVED lines=19> */
.L_x_4527:
[----:B------:R-:W-:Y:S05]  /*3190*/  BSYNC.RECONVERGENT B1 ;  /* 0x0000000000017941 */ /* 0x000fea0003800200 */
.L_x_4526:
        /* <DEDUP_REMOVED lines=21> */
.L_x_4529:
[----:B------:R-:W-:Y:S05]  /*32f0*/  BSYNC.RECONVERGENT B1 ;  /* 0x0000000000017941 */ /* 0x000fea0003800200 */
.L_x_4528:
        /* <DEDUP_REMOVED lines=19> */
.L_x_4531:
[----:B------:R-:W-:Y:S05]  /*3430*/  BSYNC.RECONVERGENT B1 ;  /* 0x0000000000017941 */ /* 0x000fea0003800200 */
.L_x_4530:
        /* <DEDUP_REMOVED lines=34> */
.L_x_4533:
[----:B------:R-:W-:Y:S05]  /*3660*/  BSYNC.RECONVERGENT B1 ;  /* 0x0000000000017941 */ /* 0x000fea0003800200 */
.L_x_4532:
        /* <DEDUP_REMOVED lines=19> */
.L_x_4535:
[----:B------:R-:W-:Y:S05]  /*37a0*/  BSYNC.RECONVERGENT B1 ;  /* 0x0000000000017941 */ /* 0x000fea0003800200 */
.L_x_4534:
        /* <DEDUP_REMOVED lines=19> */
.L_x_4537:
[----:B------:R-:W-:Y:S05]  /*38e0*/  BSYNC.RECONVERGENT B1 ;  /* 0x0000000000017941 */ /* 0x000fea0003800200 */
.L_x_4536:
        /* <DEDUP_REMOVED lines=19> */
.L_x_4539:
[----:B------:R-:W-:Y:S05]  /*3a20*/  BSYNC.RECONVERGENT B1 ;  /* 0x0000000000017941 */ /* 0x000fea0003800200 */
.L_x_4538:
        /* <DEDUP_REMOVED lines=19> */
.L_x_4541:
[----:B------:R-:W-:Y:S05]  /*3b60*/  BSYNC.RECONVERGENT B1 ;  /* 0x0000000000017941 */ /* 0x000fea0003800200 */
.L_x_4540:
        /* <DEDUP_REMOVED lines=32> */
.L_x_4543:
[----:B------:R-:W-:Y:S05]  /*3d70*/  BSYNC.RECONVERGENT B1 ;  /* 0x0000000000017941 */ /* 0x000fea0003800200 */
.L_x_4542:
        /* <DEDUP_REMOVED lines=19> */
.L_x_4545:
[----:B------:R-:W-:Y:S05]  /*3eb0*/  BSYNC.RECONVERGENT B1 ;  /* 0x0000000000017941 */ /* 0x000fea0003800200 */
.L_x_4544:
        /* <DEDUP_REMOVED lines=19> */
.L_x_4547:
[----:B------:R-:W-:Y:S05]  /*3ff0*/  BSYNC.RECONVERGENT B1 ;  /* 0x0000000000017941 */ /* 0x000fea0003800200 */
.L_x_4546:
        /* <DEDUP_REMOVED lines=19> */
.L_x_4549:
[----:B------:R-:W-:Y:S05]  /*4130*/  BSYNC.RECONVERGENT B1 ;  /* 0x0000000000017941 */ /* 0x000fea0003800200 */
.L_x_4548:
        /* <DEDUP_REMOVED lines=19> */
.L_x_4551:
[----:B------:R-:W-:Y:S05]  /*4270*/  BSYNC.RECONVERGENT B1 ;  /* 0x0000000000017941 */ /* 0x000fea0003800200 */
.L_x_4550:
        /* <DEDUP_REMOVED lines=18> */
.L_x_4521:
        /* <DEDUP_REMOVED lines=33> */
.L_x_4554:
[----:B------:R-:W-:Y:S05]  /*45b0*/  BSYNC.RECONVERGENT B1 ;  /* 0x0000000000017941 */ /* 0x000fea0003800200 */
.L_x_4553:
        /* <DEDUP_REMOVED lines=35> */
.L_x_4556:
[----:B------:R-:W-:Y:S05]  /*47f0*/  BSYNC.RECONVERGENT B1 ;  /* 0x0000000000017941 */ /* 0x000fea0003800200 */
.L_x_4555:
        /* <DEDUP_REMOVED lines=29> */
.L_x_4558:
[----:B------:R-:W-:Y:S05]  /*49d0*/  BSYNC.RECONVERGENT B1 ;  /* 0x0000000000017941 */ /* 0x000fea0003800200 */
.L_x_4557:
        /* <DEDUP_REMOVED lines=31> */
.L_x_4560:
[----:B------:R-:W-:Y:S05]  /*4bd0*/  BSYNC.RECONVERGENT B1 ;  /* 0x0000000000017941 */ /* 0x000fea0003800200 */
.L_x_4559:
        /* <DEDUP_REMOVED lines=29> */
.L_x_4562:
[----:B------:R-:W-:Y:S05]  /*4db0*/  BSYNC.RECONVERGENT B1 ;  /* 0x0000000000017941 */ /* 0x000fea0003800200 */
.L_x_4561:
        /* <DEDUP_REMOVED lines=44> */
.L_x_4564:
[----:B------:R-:W-:Y:S05]  /*5080*/  BSYNC.RECONVERGENT B1 ;  /* 0x0000000000017941 */ /* 0x000fea0003800200 */
.L_x_4563:
        /* <DEDUP_REMOVED lines=29> */
.L_x_4566:
[----:B------:R-:W-:Y:S05]  /*5260*/  BSYNC.RECONVERGENT B1 ;  /* 0x0000000000017941 */ /* 0x000fea0003800200 */
.L_x_4565:
        /* <DEDUP_REMOVED lines=29> */
.L_x_4568:
[----:B------:R-:W-:Y:S05]  /*5440*/  BSYNC.RECONVERGENT B1 ;  /* 0x0000000000017941 */ /* 0x000fea0003800200 */
.L_x_4567:
        /* <DEDUP_REMOVED lines=29> */
.L_x_4570:
[----:B------:R-:W-:Y:S05]  /*5620*/  BSYNC.RECONVERGENT B1 ;  /* 0x0000000000017941 */ /* 0x000fea0003800200 */
.L_x_4569:
        /* <DEDUP_REMOVED lines=29> */
.L_x_4572:
[----:B------:R-:W-:Y:S05]  /*5800*/  BSYNC.RECONVERGENT B1 ;  /* 0x0000000000017941 */ /* 0x000fea0003800200 */
.L_x_4571:
        /* <DEDUP_REMOVED lines=42> */
.L_x_4574:
[----:B------:R-:W-:Y:S05]  /*5ab0*/  BSYNC.RECONVERGENT B1 ;  /* 0x0000000000017941 */ /* 0x000fea0003800200 */
.L_x_4573:
        /* <DEDUP_REMOVED lines=29> */
.L_x_4576:
[----:B------:R-:W-:Y:S05]  /*5c90*/  BSYNC.RECONVERGENT B1 ;  /* 0x0000000000017941 */ /* 0x000fea0003800200 */
.L_x_4575:
        /* <DEDUP_REMOVED lines=29> */
.L_x_4578:
[----:B------:R-:W-:Y:S05]  /*5e70*/  BSYNC.RECONVERGENT B1 ;  /* 0x0000000000017941 */ /* 0x000fea0003800200 */
.L_x_4577:
        /* <DEDUP_REMOVED lines=29> */
.L_x_4580:
[----:B------:R-:W-:Y:S05]  /*6050*/  BSYNC.RECONVERGENT B1 ;  /* 0x0000000000017941 */ /* 0x000fea0003800200 */
.L_x_4579:
        /* <DEDUP_REMOVED lines=29> */
.L_x_4582:
[----:B------:R-:W-:Y:S05]  /*6230*/  BSYNC.RECONVERGENT B1 ;  /* 0x0000000000017941 */ /* 0x000fea0003800200 */
.L_x_4581:
        /* <DEDUP_REMOVED lines=27> */
.L_x_4552:
[----:B------:R-:W-:Y:S05]  /*63f0*/  BSYNC.RECONVERGENT B0 ;  /* 0x0000000000007941 */ /* 0x000fea0003800200 */
.L_x_4520:
        /* <DEDUP_REMOVED lines=8> */
.L_x_4584:
        /* <DEDUP_REMOVED lines=16> */
.L_x_4949:


//--------------------- .text._Z35group_norm_nhwc_fwd_one_pass_kernelI11Fp32IOFp16WLi256ELi160ELi640EEv26Group_norm_nhwc_fwd_params --------------------------
	.section	.text._Z35group_norm_nhwc_fwd_one_pass_kernelI11Fp32IOFp16WLi256ELi160ELi640EEv26Group_norm_nhwc_fwd_params,"ax",@progbits
	.align	128
        .global         _Z35group_norm_nhwc_fwd_one_pass_kernelI11Fp32IOFp16WLi256ELi160ELi640EEv26Group_norm_nhwc_fwd_params
        .type           _Z35group_norm_nhwc_fwd_one_pass_kernelI11Fp32IOFp16WLi256ELi160ELi640EEv26Group_norm_nhwc_fwd_params,@function
        .size           _Z35group_norm_nhwc_fwd_one_pass_kernelI11Fp32IOFp16WLi256ELi160ELi640EEv26Group_norm_nhwc_fwd_params,(.L_x_4950 - _Z35group_norm_nhwc_fwd_one_pass_kernelI11Fp32IOFp16WLi256ELi160ELi640EEv26Group_norm_nhwc_fwd_params)
        .other          _Z35group_norm_nhwc_fwd_one_pass_kernelI11Fp32IOFp16WLi256ELi160ELi640EEv26Group_norm_nhwc_fwd_params,@"STO_CUDA_ENTRY STV_DEFAULT"
_Z35group_norm_nhwc_fwd_one_pass_kernelI11Fp32IOFp16WLi256ELi160ELi640EEv26Group_norm_nhwc_fwd_params:
.text._Z35group_norm_nhwc_fwd_one_pass_kernelI11Fp32IOFp16WLi256ELi160ELi640EEv26Group_norm_nhwc_fwd_params:
        /* <DEDUP_REMOVED lines=26> */
.L_x_4724:
        /* <DEDUP_REMOVED lines=760> */
.L_x_4586:
[----:B------:R-:W-:Y:S05]  /*3120*/  BSYNC.RECONVERGENT B0 ;  /* 0x0000000000007941 */ /* 0x000fea0003800200 */
.L_x_4585:
        /* <DEDUP_REMOVED lines=54> */
.L_x_4588:
[----:B------:R-:W-:Y:S05]  /*3490*/  BSYNC.RECONVERGENT B0 ;  /* 0x0000000000007941 */ /* 0x000fea0003800200 */
.L_x_4587:
        /* <DEDUP_REMOVED lines=30> */
.L_x_4591:
        /* <DEDUP_REMOVED lines=10> */
.L_x_4590:
        /* <DEDUP_REMOVED lines=18> */
.L_x_4593:
        /* <DEDUP_REMOVED lines=145> */
.L_x_4592:
        /* <DEDUP_REMOVED lines=78> */
.L_x_4594:
        /* <DEDUP_REMOVED lines=42> */
.L_x_4595:
        /* <DEDUP_REMOVED lines=21> */
.L_x_4596:
[----:B------:R-:W-:Y:S05]  /*4a20*/  BSYNC.RECONVERGENT B0 ;  /* 0x0000000000007941 */ /* 0x000fea0003800200 */
.L_x_4589:
        /* <DEDUP_REMOVED lines=78> */
.L_x_4600:
[----:B------:R-:W-:Y:S05]  /*4f10*/  BSYNC.RECONVERGENT B1 ;  /* 0x0000000000017941 */ /* 0x000fea0003800200 */
.L_x_4599:
        /* <DEDUP_REMOVED lines=19> */
.L_x_4602:
[----:B------:R-:W-:Y:S05]  /*5050*/  BSYNC.RECONVERGENT B1 ;  /* 0x0000000000017941 */ /* 0x000fea0003800200 */
.L_x_4601:
        /* <DEDUP_REMOVED lines=41> */
.L_x_4604:
[----:B------:R-:W-:Y:S05]  /*52f0*/  BSYNC.RECONVERGENT B1 ;  /* 0x0000000000017941 */ /* 0x000fea0003800200 */
.L_x_4603:
        /* <DEDUP_REMOVED lines=21> */
.L_x_4606:
[----:B------:R-:W-:Y:S05]  /*5450*/  BSYNC.RECONVERGENT B1 ;  /* 0x0000000000017941 */ /* 0x000fea0003800200 */
.L_x_4605:
        /* <DEDUP_REMOVED lines=19> */
.L_x_4608:
[----:B------:R-:W-:Y:S05]  /*5590*/  BSYNC.RECONVERGENT B1 ;  /* 0x0000000000017941 */ /* 0x000fea0003800200 */
.L_x_4607:
        /* <DEDUP_REMOVED lines=19> */
.L_x_4610:
[----:B------:R-:W-:Y:S05]  /*56d0*/  BSYNC.RECONVERGENT B1 ;  /* 0x0000000000017941 */ /* 0x000fea0003800200 */
.L_x_4609:
        /* <DEDUP_REMOVED lines=19> */
.L_x_4612:
[----:B------:R-:W-:Y:S05]  /*5810*/  BSYNC.RECONVERGENT B1 ;  /* 0x0000000000017941 */ /* 0x000fea0003800200 */
.L_x_4611:
        /* <DEDUP_REMOVED lines=19> */
.L_x_4614:
[----:B------:R-:W-:Y:S05]  /*5950*/  BSYNC.RECONVERGENT B1 ;  /* 0x0000000000017941 */ /* 0x000fea0003800200 */
.L_x_4613:
        /* <DEDUP_REMOVED lines=43> */
.L_x_4616:
[----:B------:R-:W-:Y:S05]  /*5c10*/  BSYNC.RECONVERGENT B1 ;  /* 0x0000000000017941 */ /* 0x000fea0003800200 */
.L_x_4615:
        /* <DEDUP_REMOVED lines=19> */
.L_x_4618:
[----:B------:R-:W-:Y:S05]  /*5d50*/  BSYNC.RECONVERGENT B1 ;  /* 0x0000000000017941 */ /* 0x000fea0003800200 */
.L_x_4617:
        /* <DEDUP_REMOVED lines=19> */
.L_x_4620:
[----:B------:R-:W-:Y:S05]  /*5e90*/  BSYNC.RECONVERGENT B1 ;  /* 0x0000000000017941 */ /* 0x000fea0003800200 */
.L_x_4619:
        /* <DEDUP_REMOVED lines=19> */
.L_x_4622:
[----:B------:R-:W-:Y:S05]  /*5fd0*/  BSYNC.RECONVERGENT B1 ;  /* 0x0000000000017941 */ /* 0x000fea0003800200 */
.L_x_4621:
        /* <DEDUP_REMOVED lines=19> */
.L_x_4624:
[----:B------:R-:W-:Y:S05]  /*6110*/  BSYNC.RECONVERGENT B1 ;  /* 0x0000000000017941 */ /* 0x000fea0003800200 */
.L_x_4623:
        /* <DEDUP_REMOVED lines=19> */
.L_x_4626:
[----:B------:R-:W-:Y:S05]  /*6250*/  BSYNC.RECONVERGENT B1 ;  /* 0x0000000000017941 */ /* 0x000fea0003800200 */
.L_x_4625:
        /* <DEDUP_REMOVED lines=43> */
.L_x_4628:
[----:B------:R-:W-:Y:S05]  /*6510*/  BSYNC.RECONVERGENT B1 ;  /* 0x0000000000017941 */ /* 0x000fea0003800200 */
.L_x_4627:
        /* <DEDUP_REMOVED lines=19> */
.L_x_4630:
[----:B------:R-:W-:Y:S05]  /*6650*/  BSYNC.RECONVERGENT B1 ;  /* 0x0000000000017941 */ /* 0x000fea0003800200 */
.L_x_4629:
        /* <DEDUP_REMOVED lines=19> */
.L_x_4632:
[----:B------:R-:W-:Y:S05]  /*6790*/  BSYNC.RECONVERGENT B1 ;  /* 0x0000000000017941 */ /* 0x000fea0003800200 */
.L_x_4631:
        /* <DEDUP_REMOVED lines=19> */
.L_x_4634:
[----:B------:R-:W-:Y:S05]  /*68d0*/  BSYNC.RECONVERGENT B1 ;  /* 0x0000000000017941 */ /* 0x000fea0003800200 */
.L_x_4633:
        /* <DEDUP_REMOVED lines=19> */
.L_x_4636:
[----:B------:R-:W-:Y:S05]  /*6a10*/  BSYNC.RECONVERGENT B1 ;  /* 0x0000000000017941 */ /* 0x000fea0003800200 */
.L_x_4635:
        /* <DEDUP_REMOVED lines=19> */
.L_x_4638:
[----:B------:R-:W-:Y:S05]  /*6b50*/  BSYNC.RECONVERGENT B1 ;  /* 0x0000000000017941 */ /* 0x000fea0003800200 */
.L_x_4637:
        /* <DEDUP_REMOVED lines=43> */
.L_x_4640:
[----:B------:R-:W-:Y:S05]  /*6e10*/  BSYNC.RECONVERGENT B1 ;  /* 0x0000000000017941 */ /* 0x000fea0003800200 */
.L_x_4639:
        /* <DEDUP_REMOVED lines=19> */
.L_x_4642:
[----:B------:R-:W-:Y:S05]  /*6f50*/  BSYNC.RECONVERGENT B1 ;  /* 0x0000000000017941 */ /* 0x000fea0003800200 */
.L_x_4641:
        /* <DEDUP_REMOVED lines=19> */
.L_x_4644:
[----:B------:R-:W-:Y:S05]  /*7090*/  BSYNC.RECONVERGENT B1 ;  /* 0x0000000000017941 */ /* 0x000fea0003800200 */
.L_x_4643:
        /* <DEDUP_REMOVED lines=19> */
.L_x_4646:
[----:B------:R-:W-:Y:S05]  /*71d0*/  BSYNC.RECONVERGENT B1 ;  /* 0x0000000000017941 */ /* 0x000fea0003800200 */
.L_x_4645:
        /* <DEDUP_REMOVED lines=19> */
.L_x_4648:
[----:B------:R-:W-:Y:S05]  /*7310*/  BSYNC.RECONVERGENT B1 ;  /* 0x0000000000017941 */ /* 0x000fea0003800200 */
.L_x_4647:
        /* <DEDUP_REMOVED lines=19> */
.L_x_4650:
[----:B------:R-:W-:Y:S05]  /*7450*/  BSYNC.RECONVERGENT B1 ;  /* 0x0000000000017941 */ /* 0x000fea0003800200 */
.L_x_4649:
        /* <DEDUP_REMOVED lines=41> */
.L_x_4652:
[----:B------:R-:W-:Y:S05]  /*76f0*/  BSYNC.RECONVERGENT B1 ;  /* 0x0000000000017941 */ /* 0x000fea0003800200 */
.L_x_4651:
        /* <DEDUP_REMOVED lines=19> */
.L_x_4654:
[----:B------:R-:W-:Y:S05]  /*7830*/  BSYNC.RECONVERGENT B1 ;  /* 0x0000000000017941 */ /* 0x000fea0003800200 */
.L_x_4653:
        /* <DEDUP_REMOVED lines=19> */
.L_x_4656:
[----:B------:R-:W-:Y:S05]  /*7970*/  BSYNC.RECONVERGENT B1 ;  /* 0x0000000000017941 */ /* 0x000fea0003800200 */
.L_x_4655:
        /* <DEDUP_REMOVED lines=19> */
.L_x_4658:
[----:B------:R-:W-:Y:S05]  /*7ab0*/  BSYNC.RECONVERGENT B1 ;  /* 0x0000000000017941 */ /* 0x000fea0003800200 */
.L_x_4657:
        /* <DEDUP_REMOVED lines=19> */
.L_x_4660:
[----:B------:R-:W-:Y:S05]  /*7bf0*/  BSYNC.RECONVERGENT B1 ;  /* 0x0000000000017941 */ /* 0x000fea0003800200 */
.L_x_4659:
        /* <DEDUP_REMOVED lines=18> */
.L_x_4598:
        /* <DEDUP_REMOVED lines=42> */
.L_x_4663:
[----:B------:R-:W-:Y:S05]  /*7fc0*/  BSYNC.RECONVERGENT B1 ;  /* 0x0000000000017941 */ /* 0x000fea0003800200 */
.L_x_4662:
        /* <DEDUP_REMOVED lines=29> */
.L_x_4665:
[----:B------:R-:W-:Y:S05]  /*81a0*/  BSYNC.RECONVERGENT B1 ;  /* 0x0000000000017941 */ /* 0x000fea0003800200 */
.L_x_4664:
        /* <DEDUP_REMOVED lines=51> */
.L_x_4667:
[----:B------:R-:W-:Y:S05]  /*84e0*/  BSYNC.RECONVERGENT B1 ;  /* 0x0000000000017941 */ /* 0x000fea0003800200 */
.L_x_4666:
        /* <DEDUP_REMOVED lines=31> */
.L_x_4669:
[----:B------:R-:W-:Y:S05]  /*86e0*/  BSYNC.RECONVERGENT B1 ;  /* 0x0000000000017941 */ /* 0x000fea0003800200 */
.L_x_4668:
        /* <DEDUP_REMOVED lines=29> */
.L_x_4671:
[----:B------:R-:W-:Y:S05]  /*88c0*/  BSYNC.RECONVERGENT B1 ;  /* 0x0000000000017941 */ /* 0x000fea0003800200 */
.L_x_4670:
        /* <DEDUP_REMOVED lines=29> */
.L_x_4673:
[----:B------:R-:W-:Y:S05]  /*8aa0*/  BSYNC.RECONVERGENT B1 ;  /* 0x0000000000017941 */ /* 0x000fea0003800200 */
.L_x_4672:
        /* <DEDUP_REMOVED lines=29> */
.L_x_4675:
[----:B------:R-:W-:Y:S05]  /*8c80*/  BSYNC.RECONVERGENT B1 ;  /* 0x0000000000017941 */ /* 0x000fea0003800200 */
.L_x_4674:
        /* <DEDUP_REMOVED lines=29> */
.L_x_4677:
[----:B------:R-:W-:Y:S05]  /*8e60*/  BSYNC.RECONVERGENT B1 ;  /* 0x0000000000017941 */ /* 0x000fea0003800200 */
.L_x_4676:
        /* <DEDUP_REMOVED lines=53> */
.L_x_4679:
[----:B------:R-:W-:Y:S05]  /*91c0*/  BSYNC.RECONVERGENT B1 ;  /* 0x0000000000017941 */ /* 0x000fea0003800200 */
.L_x_4678:
        /* <DEDUP_REMOVED lines=29> */
.L_x_4681:
[----:B------:R-:W-:Y:S05]  /*93a0*/  BSYNC.RECONVERGENT B1 ;  /* 0x0000000000017941 */ /* 0x000fea0003800200 */
.L_x_4680:
        /* <DEDUP_REMOVED lines=29> */
.L_x_4683:
[----:B------:R-:W-:Y:S05]  /*9580*/  BSYNC.RECONVERGENT B1 ;  /* 0x0000000000017941 */ /* 0x000fea0003800200 */
.L_x_4682:
        /* <DEDUP_REMOVED lines=29> */
.L_x_4685:
[----:B------:R-:W-:Y:S05]  /*9760*/  BSYNC.RECONVERGENT B1 ;  /* 0x0000000000017941 */ /* 0x000fea0003800200 */
.L_x_4684:
        /* <DEDUP_REMOVED lines=29> */
.L_x_4687:
[----:B------:R-:W-:Y:S05]  /*9940*/  BSYNC.RECONVERGENT B1 ;  /* 0x0000000000017941 */ /* 0x000fea0003800200 */
.L_x_4686:
        /* <DEDUP_REMOVED lines=29> */
.L_x_4689:
[----:B------:R-:W-:Y:S05]  /*9b20*/  BSYNC.RECONVERGENT B1 ;  /* 0x0000000000017941 */ /* 0x000fea0003800200 */
.L_x_4688:
        /* <DEDUP_REMOVED lines=53> */
.L_x_4691:
[----:B------:R-:W-:Y:S05]  /*9e80*/  BSYNC.RECONVERGENT B1 ;  /* 0x0000000000017941 */ /* 0x000fea0003800200 */
.L_x_4690:
        /* <DEDUP_REMOVED lines=29> */
.L_x_4693:
[----:B------:R-:W-:Y:S05]  /*a060*/  BSYNC.RECONVERGENT B1 ;  /* 0x0000000000017941 */ /* 0x000fea0003800200 */
.L_x_4692:
        /* <DEDUP_REMOVED lines=29> */
.L_x_4695:
[----:B------:R-:W-:Y:S05]  /*a240*/  BSYNC.RECONVERGENT B1 ;  /* 0x0000000000017941 */ /* 0x000fea0003800200 */
.L_x_4694:
        /* <DEDUP_REMOVED lines=29> */
.L_x_4697:
[----:B------:R-:W-:Y:S05]  /*a420*/  BSYNC.RECONVERGENT B1 ;  /* 0x0000000000017941 */ /* 0x000fea0003800200 */
.L_x_4696:
        /* <DEDUP_REMOVED lines=29> */
.L_x_4699:
[----:B------:R-:W-:Y:S05]  /*a600*/  BSYNC.RECONVERGENT B1 ;  /* 0x0000000000017941 */ /* 0x000fea0003800200 */
.L_x_4698:
        /* <DEDUP_REMOVED lines=29> */
.L_x_4701:
[----:B------:R-:W-:Y:S05]  /*a7e0*/  BSYNC.RECONVERGENT B1 ;  /* 0x0000000000017941 */ /* 0x000fea0003800200 */
.L_x_4700:
        /* <DEDUP_REMOVED lines=53> */
.L_x_4703:
[----:B------:R-:W-:Y:S05]  /*ab40*/  BSYNC.RECONVERGENT B1 ;  /* 0x0000000000017941 */ /* 0x000fea0003800200 */
.L_x_4702:
        /* <DEDUP_REMOVED lines=29> */
.L_x_4705:
[----:B------:R-:W-:Y:S05]  /*ad20*/  BSYNC.RECONVERGENT B1 ;  /* 0x0000000000017941 */ /* 0x000fea0003800200 */
.L_x_4704:
        /* <DEDUP_REMOVED lines=29> */
.L_x_4707:
[----:B------:R-:W-:Y:S05]  /*af00*/  BSYNC.RECONVERGENT B1 ;  /* 0x0000000000017941 */ /* 0x000fea0003800200 */
.L_x_4706:
        /* <DEDUP_REMOVED lines=29> */
.L_x_4709:
[----:B------:R-:W-:Y:S05]  /*b0e0*/  BSYNC.RECONVERGENT B1 ;  /* 0x0000000000017941 */ /* 0x000fea0003800200 */
.L_x_4708:
        /* <DEDUP_REMOVED lines=29> */
.L_x_4711:
[----:B------:R-:W-:Y:S05]  /*b2c0*/  BSYNC.RECONVERGENT B1 ;  /* 0x0000000000017941 */ /* 0x000fea0003800200 */
.L_x_4710:
        /* <DEDUP_REMOVED lines=29> */
.L_x_4713:
[----:B------:R-:W-:Y:S05]  /*b4a0*/  BSYNC.RECONVERGENT B1 ;  /* 0x0000000000017941 */ /* 0x000fea0003800200 */
.L_x_4712:
        /* <DEDUP_REMOVED lines=51> */
.L_x_4715:
[----:B------:R-:W-:Y:S05]  /*b7e0*/  BSYNC.RECONVERGENT B1 ;  /* 0x0000000000017941 */ /* 0x000fea0003800200 */
.L_x_4714:
        /* <DEDUP_REMOVED lines=29> */
.L_x_4717:
[----:B------:R-:W-:Y:S05]  /*b9c0*/  BSYNC.RECONVERGENT B1 ;  /* 0x0000000000017941 */ /* 0x000fea0003800200 */
.L_x_4716:
        /* <DEDUP_REMOVED lines=29> */
.L_x_4719:
[----:B------:R-:W-:Y:S05]  /*bba0*/  BSYNC.RECONVERGENT B1 ;  /* 0x0000000000017941 */ /* 0x000fea0003800200 */
.L_x_4718:
        /* <DEDUP_REMOVED lines=29> */
.L_x_4721:
[----:B------:R-:W-:Y:S05]  /*bd80*/  BSYNC.RECONVERGENT B1 ;  /* 0x0000000000017941 */ /* 0x000fea0003800200 */
.L_x_4720:
        /* <DEDUP_REMOVED lines=29> */
.L_x_4723:
[----:B------:R-:W-:Y:S05]  /*bf60*/  BSYNC.RECONVERGENT B1 ;  /* 0x0000000000017941 */ /* 0x000fea0003800200 */
.L_x_4722:
        /* <DEDUP_REMOVED lines=27> */
.L_x_4661:
[----:B------:R-:W-:Y:S05]  /*c120*/  BSYNC.RECONVERGENT B0 ;  /* 0x0000000000007941 */ /* 0x000fea0003800200 */
.L_x_4597:
        /* <DEDUP_REMOVED lines=9> */
.L_x_4725:
        /* <DEDUP_REMOVED lines=12> */
.L_x_4950:


//--------------------- .text._Z35group_norm_nhwc_fwd_one_pass_kernelI11Fp32IOFp16WLi512ELi160ELi640EEv26Group_norm_nhwc_fwd_params --------------------------
	.section	.text._Z35group_norm_nhwc_fwd_one_pass_kernelI11Fp32IOFp16WLi512ELi160ELi640EEv26Group_norm_nhwc_fwd_params,"ax",@progbits
	.align	128
        .global         _Z35group_norm_nhwc_fwd_one_pass_kernelI11Fp32IOFp16WLi512ELi160ELi640EEv26Group_norm_nhwc_fwd_params
        .type           _Z35group_norm_nhwc_fwd_one_pass_kernelI11Fp32IOFp16WLi512ELi160ELi640EEv26Group_norm_nhwc_fwd_params,@function
        .size           _Z35group_norm_nhwc_fwd_one_pass_kernelI11Fp32IOFp16WLi512ELi160ELi640EEv26Group_norm_nhwc_fwd_params,(.L_x_4951 - _Z35group_norm_nhwc_fwd_one_pass_kernelI11Fp32IOFp16WLi512ELi160ELi640EEv26Group_norm_nhwc_fwd_params)
        .other          _Z35group_norm_nhwc_fwd_one_pass_kernelI11Fp32IOFp16WLi512ELi160ELi640EEv26Group_norm_nhwc_fwd_params,@"STO_CUDA_ENTRY STV_DEFAULT"
_Z35group_norm_nhwc_fwd_one_pass_kernelI11Fp32IOFp16WLi512ELi160ELi640EEv26Group_norm_nhwc_fwd_params:
.text._Z35group_norm_nhwc_fwd_one_pass_kernelI11Fp32IOFp16WLi512ELi160ELi640EEv26Group_norm_nhwc_fwd_params:
        /* <DEDUP_REMOVED lines=37> */
.L_x_4877:
        /* <DEDUP_REMOVED lines=2380> */
.L_x_4727:
[----:B------:R-:W-:Y:S05]  /*9710*/  BSYNC.RECONVERGENT B0 ;  /* 0x0000000000007941 */ /* 0x000fea0003800200 */
.L_x_4726:
        /* <DEDUP_REMOVED lines=55> */
.L_x_4729:
[----:B------:R-:W-:Y:S05]  /*9a90*/  BSYNC.RECONVERGENT B0 ;  /* 0x0000000000007941 */ /* 0x000fea0003800200 */
.L_x_4728:
        /* <DEDUP_REMOVED lines=38> */
.L_x_4733:
        /* <DEDUP_REMOVED lines=12> */
.L_x_4732:
[----:B------:R-:W-:Y:S05]  /*9dc0*/  BSYNC.RECONVERGENT B0 ;  /* 0x0000000000007941 */ /* 0x000fea0003800200 */
.L_x_4731:
        /* <DEDUP_REMOVED lines=17> */
.L_x_4735:
        /* <DEDUP_REMOVED lines=153> */
.L_x_4734:
        /* <DEDUP_REMOVED lines=82> */
.L_x_4736:
        /* <DEDUP_REMOVED lines=43> */
.L_x_4737:
        /* <DEDUP_REMOVED lines=22> */
.L_x_4738:
[----:B------:R-:W-:Y:S05]  /*b1a0*/  BSYNC.RECONVERGENT B0 ;  /* 0x0000000000007941 */ /* 0x000fea0003800200 */
.L_x_4730:
        /* <DEDUP_REMOVED lines=42> */
[----:B---3--:R-:W-:Y:S02]  /*b450*/  HADD2.F32 R12, -RZ, R21.H0_H0 ;  /* 0x20000015ff0c7230 */ /* 0x008fe40000004100 */
[----:B----4-:R-:W-:Y:S02]  /*b460*/  HADD2.F32 R22, -RZ, R22.H0_H0 ;  /* 0x20000016ff167230 */ /* 0x010fe40000004100 */
[----:B------:R-:W-:Y:S02]  /*b470*/  HADD2.F32 R13, -RZ, R14.H0_H0 ;  /* 0x2000000eff0d7230 */ /* 0x000fe40000004100 */
[----:B------:R-:W-:Y:S01]  /*b480*/  HADD2.F32 R21, -RZ, R15.H0_H0 ;  /* 0x2000000fff157230 */ /* 0x000fe20000004100 */
[----:B------:R-:W-:Y:S06]  /*b490*/  BRA.U !UP1, `(.L_x_4739) ;  /* 0x00000009092c7547 */ /* 0x000fec000b800000 */
[----:B------:R-:W-:Y:S01]  /*b4a0*/  IMAD.MOV.U32 R23, RZ, RZ, RZ ;  /* 0x000000ffff177224 */ /* 0x000fe200078e00ff */
[----:B------:R-:W0:Y:S01]  /*b4b0*/  LDCU.64 UR16, c[0x0][0x3e0] ;  /* 0x00007c00ff1077ac */ /* 0x000e220008000a00 */
[----:B------:R-:W1:Y:S01]  /*b4c0*/  LDCU.64 UR10, c[0x0][0x380] ;  /* 0x00007000ff0a77ac */ /* 0x000e620008000a00 */
[----:B------:R-:W2:Y:S04]  /*b4d0*/  LDCU.64 UR12, c[0x0][0x3e8] ;  /* 0x00007d00ff0c77ac */ /* 0x000ea80008000a00 */
.L_x_4748:
[----:B012---:R-:W-:-:S05]  /*b4e0*/  LEA R14, R23, UR8, 0x3 ;  /* 0x00000008170e7c11 */ /* 0x007fca000f8e18ff */
[----:B---3-5:R3:W5:Y:S04]  /*b4f0*/  LDL.128 R4, [R14+0x10] ;  /* 0x000010000e047983 */ /* 0x0287680000100c00 */
[----:B------:R3:W5:Y:S01]  /*b500*/  LDL.128 R16, [R14] ;  /* 0x000000000e107983 */ /* 0x0007620000100c00 */
[C---:B------:R-:W-:Y:S01]  /*b510*/  LEA R15, R23.reuse, R2, 0x3 ;  /* 0x00000002170f7211 */ /* 0x040fe200078e18ff */
[----:B------:R-:W-:Y:S01]  /*b520*/  BSSY.RECONVERGENT B0, `(.L_x_4740) ;  /* 0x000002c000007945 */ /* 0x000fe20003800200 */
[----:B------:R-:W-:Y:S02]  /*b530*/  IADD3 R23, PT, PT, R23, 0x4, RZ ;  /* 0x0000000417177810 */ /* 0x000fe40007ffe0ff */
        /* <DEDUP_REMOVED lines=42> */
.L_x_4741:
[----:B01----:R-:W-:Y:S05]  /*b7e0*/  BSYNC.RECONVERGENT B0 ;  /* 0x0000000000007941 */ /* 0x003fea0003800200 */
.L_x_4740:
        /* <DEDUP_REMOVED lines=16> */
[----:B------:R-:W-:-:S04]  /*b8f0*/  IMAD.MOV.U32 R14, RZ, RZ, R8 ;  /* 0x000000ffff0e7224 */ /* 0x000fc800078e0008 */
[----:B------:R-:W-:Y:S02]  /*b900*/  IMAD.WIDE.U32 R26, R26, UR16, R14 ;  /* 0x000000101a1a7c25 */ /* 0x000fe4000f8e000e */
[----:B------:R-:W0:Y:S02]  /*b910*/  MUFU.RCP R16, R16 ;  /* 0x0000001000107308 */ /* 0x000e240000001000 */
[----:B-1----:R-:W-:Y:S01]  /*b920*/  FADD.FTZ R28, R17, 1 ;  /* 0x3f800000111c7421 */ /* 0x002fe20000010000 */
[----:B------:R-:W-:Y:S02]  /*b930*/  IADD3 R15, PT, PT, R27, R29, RZ ;  /* 0x0000001d1b0f7210 */ /* 0x000fe40007ffe0ff */
[----:B------:R-:W-:-:S03]  /*b940*/  LEA R14, P1, R26, UR10, 0x2 ;  /* 0x0000000a1a0e7c11 */ /* 0x000fc6000f8210ff */
[----:B------:R-:W1:Y:S01]  /*b950*/  MUFU.RCP R19, R28 ;  /* 0x0000001c00137308 */ /* 0x000e620000001000 */
[----:B------:R-:W-:Y:S01]  /*b960*/  LEA.HI.X R15, R26, UR11, R15, 0x2, P1 ;  /* 0x0000000b1a0f7c11 */ /* 0x000fe200088f140f */
[----:B0-----:R-:W-:Y:S01]  /*b970*/  FMUL.FTZ R18, R31, R16 ;  /* 0x000000101f127220 */ /* 0x001fe20000410000 */
[----:B-1----:R-:W-:-:S05]  /*b980*/  FMUL.FTZ R19, R30, R19 ;  /* 0x000000131e137220 */ /* 0x002fca0000410000 */
[----:B------:R0:W-:Y:S02]  /*b990*/  STG.E.64 desc[UR14][R14.64], R18 ;  /* 0x000000120e007986 */ /* 0x0001e4000c101b0e */
.L_x_4743:
[----:B------:R-:W-:Y:S05]  /*b9a0*/  BSYNC.RECONVERGENT B0 ;  /* 0x0000000000007941 */ /* 0x000fea0003800200 */
.L_x_4742:
        /* <DEDUP_REMOVED lines=10> */
[----:B------:R-:W-:Y:S01]  /*ba50*/  MOV R5, R11 ;  /* 0x0000000b00057202 */ /* 0x000fe20000000f00 */
[----:B------:R-:W-:-:S02]  /*ba60*/  IMAD.MOV.U32 R4, RZ, RZ, R8 ;  /* 0x000000ffff047224 */ /* 0x000fc400078e0008 */
[----:B--2---:R-:W-:Y:S01]  /*ba70*/  FMUL.FTZ R14, R19, -1.4426950216293334961 ;  /* 0xbfb8aa3b130e7820 */ /* 0x004fe20000410000 */
        /* <DEDUP_REMOVED lines=14> */
.L_x_4745:
[----:B------:R-:W-:Y:S05]  /*bb60*/  BSYNC.RECONVERGENT B0 ;  /* 0x0000000000007941 */ /* 0x000fea0003800200 */
.L_x_4744:
[----:B------:R-:W-:Y:S04]  /*bb70*/  BSSY.RECONVERGENT B0, `(.L_x_4746) ;  /* 0x000001b000007945 */ /* 0x000fe80003800200 */
[----:B------:R-:W-:Y:S05]  /*bb80*/  @P2 BRA `(.L_x_4747) ;  /* 0x0000000000642947 */ /* 0x000fea0003800000 */
[----:B-----5:R-:W-:Y:S01]  /*bb90*/  FADD.FTZ R6, R6, -UR5 ;  /* 0x8000000506067e21 */ /* 0x020fe20008010000 */
[----:B------:R-:W-:Y:S01]  /*bba0*/  FADD.FTZ R7, R7, -UR5 ;  /* 0x8000000507077e21 */ /* 0x000fe20008010000 */
[----:B-1----:R-:W-:Y:S01]  /*bbb0*/  MOV R5, R11 ;  /* 0x0000000b00057202 */ /* 0x002fe20000000f00 */
[----:B------:R-:W-:Y:S02]  /*bbc0*/  IMAD.MOV.U32 R4, RZ, RZ, R8 ;  /* 0x000000ffff047224 */ /* 0x000fe400078e0008 */
[----:B------:R-:W-:Y:S01]  /*bbd0*/  FMUL.FTZ R6, R6, UR6 ;  /* 0x0000000606067c20 */ /* 0x000fe20008410000 */
[----:B------:R-:W-:Y:S01]  /*bbe0*/  FMUL.FTZ R7, R7, UR6 ;  /* 0x0000000607077c20 */ /* 0x000fe20008410000 */
[----:B------:R-:W-:-:S04]  /*bbf0*/  IMAD.WIDE.U32 R4, R0, UR16, R4 ;  /* 0x0000001000047c25 */ /* 0x000fc8000f8e0004 */
[----:B--2---:R-:W-:Y:S01]  /*bc00*/  FFMA.FTZ R17, R12, R6, R21 ;  /* 0x000000060c117223 */ /* 0x004fe20000010015 */
[----:B0-----:R-:W-:Y:S01]  /*bc10*/  FFMA.FTZ R19, R13, R7, R22 ;  /* 0x000000070d137223 */ /* 0x001fe20000010016 */
[----:B------:R-:W-:Y:S02]  /*bc20*/  IMAD R7, R20, UR16, RZ ;  /* 0x0000001014077c24 */ /* 0x000fe4000f8e02ff */
[----:B------:R-:W-:Y:S01]  /*bc30*/  FMUL.FTZ R6, R17, -1.4426950216293334961 ;  /* 0xbfb8aa3b11067820 */ /* 0x000fe20000410000 */
[----:B------:R-:W-:Y:S01]  /*bc40*/  FMUL.FTZ R15, R19, -1.4426950216293334961 ;  /* 0xbfb8aa3b130f7820 */ /* 0x000fe20000410000 */
[----:B------:R-:W-:-:S04]  /*bc50*/  IMAD R7, R0, UR17, R7 ;  /* 0x0000001100077c24 */ /* 0x000fc8000f8e0207 */
        /* <DEDUP_REMOVED lines=12> */
.L_x_4747:
[----:B------:R-:W-:Y:S05]  /*bd20*/  BSYNC.RECONVERGENT B0 ;  /* 0x0000000000007941 */ /* 0x000fea0003800200 */
.L_x_4746:
[----:B------:R-:W-:Y:S05]  /*bd30*/  @P5 BRA `(.L_x_4748) ;  /* 0xfffffff400e85947 */ /* 0x000fea000383ffff */
[----:B------:R-:W-:Y:S05]  /*bd40*/  BRA `(.L_x_4749) ;  /* 0x00000064009c7947 */ /* 0x000fea0003800000 */
.L_x_4739:
        /* <DEDUP_REMOVED lines=11> */
[----:B------:R-:W-:Y:S01]  /*be00*/  FADD.FTZ R17, R17, -UR5 ;  /* 0x8000000511117e21 */ /* 0x000fe20008010000 */
[----:B0-----:R-:W-:Y:S02]  /*be10*/  IMAD R24, R24, UR12, RZ ;  /* 0x0000000c18187c24 */ /* 0x001fe4000f8e02ff */
[----:B------:R-:W-:-:S04]  /*be20*/  IMAD.WIDE.U32 R14, R2, UR12, R14 ;  /* 0x0000000c020e7c25 */ /* 0x000fc8000f8e000e */
[----:B------:R-:W-:-:S05]  /*be30*/  IMAD R24, R2, UR13, R24 ;  /* 0x0000000d02187c24 */ /* 0x000fca000f8e0218 */
[----:B------:R-:W-:Y:S02]  /*be40*/  IADD3 R15, PT, PT, R15, R24, RZ ;  /* 0x000000180f0f7210 */ /* 0x000fe40007ffe0ff */
[----:B-1----:R-:W-:-:S04]  /*be50*/  LEA R24, P1, R14, UR16, 0x2 ;  /* 0x000000100e187c11 */ /* 0x002fc8000f8210ff */
[----:B------:R-:W-:Y:S01]  /*be60*/  LEA.HI.X R25, R14, UR17, R15, 0x2, P1 ;  /* 0x000000110e197c11 */ /* 0x000fe200088f140f */
[----:B------:R-:W-:Y:S01]  /*be70*/  FMUL.FTZ R14, R20, UR6 ;  /* 0x00000006140e7c20 */ /* 0x000fe20008410000 */
[----:B------:R-:W-:-:S03]  /*be80*/  FMUL.FTZ R15, R17, UR6 ;  /* 0x00000006110f7c20 */ /* 0x000fc60008410000 */
[----:B------:R-:W-:Y:S01]  /*be90*/  FFMA.FTZ R14, R12, R14, R21 ;  /* 0x0000000e0c0e7223 */ /* 0x000fe20000010015 */
[----:B------:R-:W-:-:S05]  /*bea0*/  FFMA.FTZ R15, R13, R15, R22 ;  /* 0x0000000f0d0f7223 */ /* 0x000fca0000010016 */
[----:B------:R0:W-:Y:S02]  /*beb0*/  STG.E.64 desc[UR14][R24.64], R14 ;  /* 0x0000000e18007986 */ /* 0x0001e4000c101b0e */
.L_x_4751:
[----:B------:R-:W-:Y:S05]  /*bec0*/  BSYNC.RECONVERGENT B0 ;  /* 0x0000000000007941 */ /* 0x000fea0003800200 */
.L_x_4750:
        /* <DEDUP_REMOVED lines=25> */
.L_x_4753:
[----:B------:R-:W-:Y:S05]  /*c060*/  BSYNC.RECONVERGENT B0 ;  /* 0x0000000000007941 */ /* 0x000fea0003800200 */
.L_x_4752:
        /* <DEDUP_REMOVED lines=25> */
.L_x_4755:
[----:B------:R-:W-:Y:S05]  /*c200*/  BSYNC.RECONVERGENT B0 ;  /* 0x0000000000007941 */ /* 0x000fea0003800200 */
.L_x_4754:
        /* <DEDUP_REMOVED lines=25> */
.L_x_4757:
[----:B------:R-:W-:Y:S05]  /*c3a0*/  BSYNC.RECONVERGENT B0 ;  /* 0x0000000000007941 */ /* 0x000fea0003800200 */
.L_x_4756:
        /* <DEDUP_REMOVED lines=25> */
.L_x_4759:
[----:B------:R-:W-:Y:S05]  /*c540*/  BSYNC.RECONVERGENT B0 ;  /* 0x0000000000007941 */ /* 0x000fea0003800200 */
.L_x_4758:
        /* <DEDUP_REMOVED lines=25> */
.L_x_4761:
[----:B------:R-:W-:Y:S05]  /*c6e0*/  BSYNC.RECONVERGENT B0 ;  /* 0x0000000000007941 */ /* 0x000fea0003800200 */
.L_x_4760:
        /* <DEDUP_REMOVED lines=25> */
.L_x_4763:
[----:B------:R-:W-:Y:S05]  /*c880*/  BSYNC.RECONVERGENT B0 ;  /* 0x0000000000007941 */ /* 0x000fea0003800200 */
.L_x_4762:
[C---:B0-----:R-:W-:Y:S01]  /*c890*/  VIADD R25, R2.reuse, 0x38 ;  /* 0x0000003802197836 */ /* 0x041fe20000000000 */
[----:B------:R-:W-:Y:S01]  /*c8a0*/  IADD3 R17, PT, PT, R2, 0x40, RZ ;  /* 0x0000004002117810 */ /* 0x000fe20007ffe0ff */
[----:B------:R-:W-:Y:S03]  /*c8b0*/  BSSY.RECONVERGENT B0, `(.L_x_4764) ;  /* 0x000001b000007945 */ /* 0x000fe60003800200 */
        /* <DEDUP_REMOVED lines=26> */
.L_x_4765:
[----:B------:R-:W-:Y:S05]  /*ca60*/  BSYNC.RECONVERGENT B0 ;  /* 0x0000000000007941 */ /* 0x000fea0003800200 */
.L_x_4764:
[----:B------:R-:W-:Y:S01]  /*ca70*/  BSSY.RECONVERGENT B0, `(.L_x_4766) ;  /* 0x0000016000007945 */ /* 0x000fe20003800200 */
[C---:B------:R-:W-:Y:S01]  /*ca80*/  IADD3 R26, PT, PT, R2.reuse, 0x48, RZ ;  /* 0x00000048021a7810 */ /* 0x040fe20007ffe0ff */
[----:B------:R-:W-:Y:S02]  /*ca90*/  VIADD R28, R2, 0x50 ;  /* 0x00000050021c7836 */ /* 0x000fe40000000000 */
[----:B------:R-:W-:Y:S05]  /*caa0*/  @P2 BRA `(.L_x_4767) ;  /* 0x0000000000482947 */ /* 0x000fea0003800000 */
[----:B------:R-:W2:Y:S01]  /*cab0*/  LDL.LU R27, [R1+0x308] ;  /* 0x00030800011b7983 */ /* 0x000ea20000300800 */
[----:B------:R-:W1:Y:S01]  /*cac0*/  LDCU.64 UR12, c[0x0][0x3e0] ;  /* 0x00007c00ff0c77ac */ /* 0x000e620008000a00 */
[----:B0-----:R-:W-:Y:S01]  /*cad0*/  MOV R14, R8 ;  /* 0x00000008000e7202 */ /* 0x001fe20000000f00 */
[----:B------:R-:W-:Y:S01]  /*cae0*/  FADD.FTZ R33, R33, -UR5 ;  /* 0x8000000521217e21 */ /* 0x000fe20008010000 */
[----:B------:R-:W-:Y:S01]  /*caf0*/  MOV R15, R11 ;  /* 0x0000000b000f7202 */ /* 0x000fe20000000f00 */
[----:B------:R-:W0:Y:S01]  /*cb00*/  LDCU.64 UR16, c[0x0][0x380] ;  /* 0x00007000ff1077ac */ /* 0x000e220008000a00 */
[----:B-1----:R-:W-:Y:S02]  /*cb10*/  IMAD R20, R20, UR12, RZ ;  /* 0x0000000c14147c24 */ /* 0x002fe4000f8e02ff */
[----:B------:R-:W-:-:S04]  /*cb20*/  IMAD.WIDE.U32 R14, R17, UR12, R14 ;  /* 0x0000000c110e7c25 */ /* 0x000fc8000f8e000e */
[----:B------:R-:W-:Y:S01]  /*cb30*/  IMAD R20, R17, UR13, R20 ;  /* 0x0000000d11147c24 */ /* 0x000fe2000f8e0214 */
[----:B0-----:R-:W-:-:S03]  /*cb40*/  LEA R24, P1, R14, UR16, 0x2 ;  /* 0x000000100e187c11 */ /* 0x001fc6000f8210ff */
[----:B------:R-:W-:Y:S02]  /*cb50*/  IMAD.IADD R20, R15, 0x1, R20 ;  /* 0x000000010f147824 */ /* 0x000fe400078e0214 */
[----:B------:R-:W-:-:S03]  /*cb60*/  FMUL.FTZ R15, R33, UR6 ;  /* 0x00000006210f7c20 */ /* 0x000fc60008410000 */
[----:B------:R-:W-:Y:S01]  /*cb70*/  LEA.HI.X R25, R14, UR17, R20, 0x2, P1 ;  /* 0x000000110e197c11 */ /* 0x000fe200088f1414 */
[----:B------:R-:W-:Y:S01]  /*cb80*/  FFMA.FTZ R15, R13, R15, R22 ;  /* 0x0000000f0d0f7223 */ /* 0x000fe20000010016 */
[----:B--2---:R-:W-:-:S04]  /*cb90*/  FADD.FTZ R14, R27, -UR5 ;  /* 0x800000051b0e7e21 */ /* 0x004fc80008010000 */
[----:B------:R-:W-:-:S04]  /*cba0*/  FMUL.FTZ R14, R14, UR6 ;  /* 0x000000060e0e7c20 */ /* 0x000fc80008410000 */
[----:B------:R-:W-:-:S05]  /*cbb0*/  FFMA.FTZ R14, R12, R14, R21 ;  /* 0x0000000e0c0e7223 */ /* 0x000fca0000010015 */
[----:B------:R1:W-:Y:S02]  /*cbc0*/  STG.E.64 desc[UR14][R24.64], R14 ;  /* 0x0000000e18007986 */ /* 0x0003e4000c101b0e */
.L_x_4767:
[----:B------:R-:W-:Y:S05]  /*cbd0*/  BSYNC.RECONVERGENT B0 ;  /* 0x0000000000007941 */ /* 0x000fea0003800200 */
.L_x_4766:
        /* <DEDUP_REMOVED lines=22> */
[----:B------:R-:W-:Y:S01]  /*cd40*/  MOV R25, R11 ;  /* 0x0000000b00197202 */ /* 0x000fe20000000f00 */
[----:B------:R-:W-:Y:S01]  /*cd50*/  FADD.FTZ R32, R32, -UR5 ;  /* 0x8000000520207e21 */ /* 0x000fe20008010000 */
[----:B------:R-:W1:Y:S01]  /*cd60*/  LDCU.64 UR16, c[0x0][0x380] ;  /* 0x00007000ff1077ac */ /* 0x000e620008000a00 */
[----:B0-----:R-:W-:Y:S01]  /*cd70*/  IMAD R27, R24, UR12, RZ ;  /* 0x0000000c181b7c24 */ /* 0x001fe2000f8e02ff */
[----:B------:R-:W-:-:S03]  /*cd80*/  MOV R24, R8 ;  /* 0x0000000800187202 */ /* 0x000fc60000000f00 */
[C---:B------:R-:W-:Y:S02]  /*cd90*/  IMAD R27, R26.reuse, UR13, R27 ;  /* 0x0000000d1a1b7c24 */ /* 0x040fe4000f8e021b */
[----:B------:R-:W-:-:S04]  /*cda0*/  IMAD.WIDE.U32 R24, R26, UR12, R24 ;  /* 0x0000000c1a187c25 */ /* 0x000fc8000f8e0018 */
[----:B------:R-:W-:Y:S01]  /*cdb0*/  IMAD.IADD R27, R25, 0x1, R27 ;  /* 0x00000001191b7824 */ /* 0x000fe200078e021b */
[----:B-1----:R-:W-:Y:S01]  /*cdc0*/  LEA R26, P4, R24, UR16, 0x2 ;  /* 0x00000010181a7c11 */ /* 0x002fe2000f8810ff */
[----:B------:R-:W-:-:S03]  /*cdd0*/  FMUL.FTZ R25, R32, UR6 ;  /* 0x0000000620197c20 */ /* 0x000fc60008410000 */
[----:B------:R-:W-:Y:S01]  /*cde0*/  LEA.HI.X R27, R24, UR17, R27, 0x2, P4 ;  /* 0x00000011181b7c11 */ /* 0x000fe2000a0f141b */
[----:B------:R-:W-:Y:S01]  /*cdf0*/  FFMA.FTZ R25, R13, R25, R22 ;  /* 0x000000190d197223 */ /* 0x000fe20000010016 */
[----:B--2---:R-:W-:-:S04]  /*ce00*/  FADD.FTZ R24, R33, -UR5 ;  /* 0x8000000521187e21 */ /* 0x004fc80008010000 */
[----:B------:R-:W-:-:S04]  /*ce10*/  FMUL.FTZ R24, R24, UR6 ;  /* 0x0000000618187c20 */ /* 0x000fc80008410000 */
[----:B------:R-:W-:-:S05]  /*ce20*/  FFMA.FTZ R24, R12, R24, R21 ;  /* 0x000000180c187223 */ /* 0x000fca0000010015 */
[----:B------:R0:W-:Y:S02]  /*ce30*/  STG.E.64 desc[UR14][R26.64], R24 ;  /* 0x000000181a007986 */ /* 0x0001e4000c101b0e */
.L_x_4769:
[----:B------:R-:W-:Y:S05]  /*ce40*/  BSYNC.RECONVERGENT B0 ;  /* 0x0000000000007941 */ /* 0x000fea0003800200 */
.L_x_4768:
        /* <DEDUP_REMOVED lines=8> */
[----:B-1----:R-:W-:Y:S02]  /*ced0*/  IMAD R24, R31, UR12, RZ ;  /* 0x0000000c1f187c24 */ /* 0x002fe4000f8e02ff */
[----:B------:R-:W-:-:S04]  /*cee0*/  IMAD.WIDE.U32 R26, R28, UR12, R26 ;  /* 0x0000000c1c1a7c25 */ /* 0x000fc8000f8e001a */
[----:B------:R-:W-:-:S04]  /*cef0*/  IMAD R24, R28, UR13, R24 ;  /* 0x0000000d1c187c24 */ /* 0x000fc8000f8e0218 */
[----:B------:R-:W-:Y:S01]  /*cf00*/  IMAD.IADD R25, R27, 0x1, R24 ;  /* 0x000000011b197824 */ /* 0x000fe200078e0218 */
[----:B0-----:R-:W-:Y:S01]  /*cf10*/  LEA R24, P1, R26, UR16, 0x2 ;  /* 0x000000101a187c11 */ /* 0x001fe2000f8210ff */
[----:B------:R-:W-:-:S03]  /*cf20*/  FMUL.FTZ R27, R34, UR6 ;  /* 0x00000006221b7c20 */ /* 0x000fc60008410000 */
[----:B------:R-:W-:Y:S01]  /*cf30*/  LEA.HI.X R25, R26, UR17, R25, 0x2, P1 ;  /* 0x000000111a197c11 */ /* 0x000fe200088f1419 */
[----:B------:R-:W-:Y:S01]  /*cf40*/  FMUL.FTZ R26, R36, UR6 ;  /* 0x00000006241a7c20 */ /* 0x000fe20008410000 */
[----:B------:R-:W-:-:S03]  /*cf50*/  FFMA.FTZ R27, R13, R27, R22 ;  /* 0x0000001b0d1b7223 */ /* 0x000fc60000010016 */
[----:B------:R-:W-:-:S05]  /*cf60*/  FFMA.FTZ R26, R12, R26, R21 ;  /* 0x0000001a0c1a7223 */ /* 0x000fca0000010015 */
[----:B------:R1:W-:Y:S02]  /*cf70*/  STG.E.64 desc[UR14][R24.64], R26 ;  /* 0x0000001a18007986 */ /* 0x0003e4000c101b0e */
.L_x_4771:
[----:B------:R-:W-:Y:S05]  /*cf80*/  BSYNC.RECONVERGENT B0 ;  /* 0x0000000000007941 */ /* 0x000fea0003800200 */
.L_x_4770:
[----:B------:R-:W-:Y:S01]  /*cf90*/  BSSY.RECONVERGENT B0, `(.L_x_4772) ;  /* 0x0000016000007945 */ /* 0x000fe20003800200 */
[C---:B------:R-:W-:Y:S02]  /*cfa0*/  IADD3 R31, PT, PT, R2.reuse, 0x70, RZ ;  /* 0x00000070021f7810 */ /* 0x040fe40007ffe0ff */
[----:B------:R-:W-:Y:S01]  /*cfb0*/  IADD3 R28, PT, PT, R2, 0x78, RZ ;  /* 0x00000078021c7810 */ /* 0x000fe20007ffe0ff */
[----:B------:R-:W-:Y:S06]  /*cfc0*/  @P5 BRA `(.L_x_4773) ;  /* 0x0000000000485947 */ /* 0x000fec0003800000 */
        /* <DEDUP_REMOVED lines=8> */
[----:B------:R-:W-:-:S05]  /*d050*/  IMAD R24, R29, UR13, R24 ;  /* 0x0000000d1d187c24 */ /* 0x000fca000f8e0218 */
[----:B------:R-:W-:Y:S01]  /*d060*/  IADD3 R25, PT, PT, R27, R24, RZ ;  /* 0x000000181b197210 */ /* 0x000fe20007ffe0ff */
[----:B------:R-:W-:Y:S01]  /*d070*/  FMUL.FTZ R27, R35, UR6 ;  /* 0x00000006231b7c20 */ /* 0x000fe20008410000 */
[----:B0-----:R-:W-:-:S03]  /*d080*/  LEA R24, P1, R26, UR16, 0x2 ;  /* 0x000000101a187c11 */ /* 0x001fc6000f8210ff */
[----:B------:R-:W-:Y:S01]  /*d090*/  FFMA.FTZ R27, R13, R27, R22 ;  /* 0x0000001b0d1b7223 */ /* 0x000fe20000010016 */
[----:B------:R-:W-:Y:S01]  /*d0a0*/  LEA.HI.X R25, R26, UR17, R25, 0x2, P1 ;  /* 0x000000111a197c11 */ /* 0x000fe200088f1419 */
[----:B--2---:R-:W-:-:S04]  /*d0b0*/  FADD.FTZ R26, R32, -UR5 ;  /* 0x80000005201a7e21 */ /* 0x004fc80008010000 */
[----:B------:R-:W-:-:S04]  /*d0c0*/  FMUL.FTZ R26, R26, UR6 ;  /* 0x000000061a1a7c20 */ /* 0x000fc80008410000 */
[----:B------:R-:W-:-:S05]  /*d0d0*/  FFMA.FTZ R26, R12, R26, R21 ;  /* 0x0000001a0c1a7223 */ /* 0x000fca0000010015 */
[----:B------:R2:W-:Y:S02]  /*d0e0*/  STG.E.64 desc[UR14][R24.64], R26 ;  /* 0x0000001a18007986 */ /* 0x0005e4000c101b0e */
.L_x_4773:
[----:B------:R-:W-:Y:S05]  /*d0f0*/  BSYNC.RECONVERGENT B0 ;  /* 0x0000000000007941 */ /* 0x000fea0003800200 */
.L_x_4772:
[----:B------:R-:W-:Y:S04]  /*d100*/  BSSY.RECONVERGENT B0, `(.L_x_4774) ;  /* 0x0000014000007945 */ /* 0x000fe80003800200 */
[----:B------:R-:W-:Y:S05]  /*d110*/  @P2 BRA `(.L_x_4775) ;  /* 0x0000000000482947 */ /* 0x000fea0003800000 */
[----:B------:R-:W3:Y:S01]  /*d120*/  LDL.LU R29, [R1+0x3c8] ;  /* 0x0003c800011d7983 */ /* 0x000ee20000300800 */
[----:B------:R-:W4:Y:S01]  /*d130*/  LDCU.64 UR12, c[0x0][0x3e0] ;  /* 0x00007c00ff0c77ac */ /* 0x000f220008000a00 */
[----:B012---:R-:W-:Y:S01]  /*d140*/  MOV R25, R11 ;  /* 0x0000000b00197202 */ /* 0x007fe20000000f00 */
[----:B------:R-:W-:Y:S02]  /*d150*/  IMAD.MOV.U32 R24, RZ, RZ, R8 ;  /* 0x000000ffff187224 */ /* 0x000fe400078e0008 */
[----:B------:R-:W-:Y:S01]  /*d160*/  FADD.FTZ R23, R23, -UR5 ;  /* 0x8000000517177e21 */ /* 0x000fe20008010000 */
[----:B------:R-:W0:Y:S03]  /*d170*/  LDCU.64 UR16, c[0x0][0x380] ;  /* 0x00007000ff1077ac */ /* 0x000e260008000a00 */
[----:B------:R-:W-:Y:S01]  /*d180*/  FMUL.FTZ R23, R23, UR6 ;  /* 0x0000000617177c20 */ /* 0x000fe20008410000 */
[----:B----4-:R-:W-:-:S02]  /*d190*/  IMAD R17, R17, UR12, RZ ;  /* 0x0000000c11117c24 */ /* 0x010fc4000f8e02ff */
[----:B------:R-:W-:-:S04]  /*d1a0*/  IMAD.WIDE.U32 R24, R14, UR12, R24 ;  /* 0x0000000c0e187c25 */ /* 0x000fc8000f8e0018 */
[----:B------:R-:W-:Y:S01]  /*d1b0*/  IMAD R17, R14, UR13, R17 ;  /* 0x0000000d0e117c24 */ /* 0x000fe2000f8e0211 */
[----:B0-----:R-:W-:-:S04]  /*d1c0*/  LEA R26, P1, R24, UR16, 0x2 ;  /* 0x00000010181a7c11 */ /* 0x001fc8000f8210ff */
[----:B------:R-:W-:Y:S01]  /*d1d0*/  IADD3 R17, PT, PT, R25, R17, RZ ;  /* 0x0000001119117210 */ /* 0x000fe20007ffe0ff */
[----:B------:R-:W-:-:S03]  /*d1e0*/  FFMA.FTZ R25, R13, R23, R22 ;  /* 0x000000170d197223 */ /* 0x000fc60000010016 */
[----:B------:R-:W-:Y:S01]  /*d1f0*/  LEA.HI.X R27, R24, UR17, R17, 0x2, P1 ;  /* 0x00000011181b7c11 */ /* 0x000fe200088f1411 */
[----:B---3--:R-:W-:-:S04]  /*d200*/  FADD.FTZ R14, R29, -UR5 ;  /* 0x800000051d0e7e21 */ /* 0x008fc80008010000 */
[----:B------:R-:W-:-:S04]  /*d210*/  FMUL.FTZ R14, R14, UR6 ;  /* 0x000000060e0e7c20 */ /* 0x000fc80008410000 */
[----:B------:R-:W-:-:S05]  /*d220*/  FFMA.FTZ R24, R12, R14, R21 ;  /* 0x0000000e0c187223 */ /* 0x000fca0000010015 */
[----:B------:R3:W-:Y:S02]  /*d230*/  STG.E.64 desc[UR14][R26.64], R24 ;  /* 0x000000181a007986 */ /* 0x0007e4000c101b0e */
.L_x_4775:
[----:B------:R-:W-:Y:S05]  /*d240*/  BSYNC.RECONVERGENT B0 ;  /* 0x0000000000007941 */ /* 0x000fea0003800200 */
.L_x_4774:
        /* <DEDUP_REMOVED lines=9> */
[----:B------:R-:W-:Y:S01]  /*d2e0*/  FMUL.FTZ R20, R16, UR6 ;  /* 0x0000000610147c20 */ /* 0x000fe20008410000 */
[----:B------:R-:W-:-:S04]  /*d2f0*/  IMAD.WIDE.U32 R24, R15, UR12, R24 ;  /* 0x0000000c0f187c25 */ /* 0x000fc8000f8e0018 */
[----:B------:R-:W-:-:S05]  /*d300*/  IMAD R14, R15, UR13, R14 ;  /* 0x0000000d0f0e7c24 */ /* 0x000fca000f8e020e */
[----:B------:R-:W-:Y:S02]  /*d310*/  IADD3 R15, PT, PT, R25, R14, RZ ;  /* 0x0000000e190f7210 */ /* 0x000fe40007ffe0ff */
[----:B0-----:R-:W-:-:S04]  /*d320*/  LEA R14, P1, R24, UR16, 0x2 ;  /* 0x00000010180e7c11 */ /* 0x001fc8000f8210ff */
[----:B------:R-:W-:Y:S01]  /*d330*/  LEA.HI.X R15, R24, UR17, R15, 0x2, P1 ;  /* 0x00000011180f7c11 */ /* 0x000fe200088f140f */
[----:B----4-:R-:W-:-:S04]  /*d340*/  FADD.FTZ R17, R17, -UR5 ;  /* 0x8000000511117e21 */ /* 0x010fc80008010000 */
[----:B------:R-:W-:-:S04]  /*d350*/  FMUL.FTZ R17, R17, UR6 ;  /* 0x0000000611117c20 */ /* 0x000fc80008410000 */
[----:B------:R-:W-:Y:S01]  /*d360*/  FFMA.FTZ R16, R12, R17, R21 ;  /* 0x000000110c107223 */ /* 0x000fe20000010015 */
[----:B------:R-:W-:-:S05]  /*d370*/  FFMA.FTZ R17, R13, R20, R22 ;  /* 0x000000140d117223 */ /* 0x000fca0000010016 */
[----:B------:R4:W-:Y:S02]  /*d380*/  STG.E.64 desc[UR14][R14.64], R16 ;  /* 0x000000100e007986 */ /* 0x0009e4000c101b0e */
.L_x_4777:
[----:B------:R-:W-:Y:S05]  /*d390*/  BSYNC.RECONVERGENT B0 ;  /* 0x0000000000007941 */ /* 0x000fea0003800200 */
.L_x_4776:
        /* <DEDUP_REMOVED lines=24> */
[----:B------:R-:W-:Y:S02]  /*d520*/  IMAD.MOV.U32 R25, RZ, RZ, R11 ;  /* 0x000000ffff197224 */ /* 0x000fe400078e000b */
[----:B------:R-:W-:Y:S01]  /*d530*/  FADD.FTZ R0, R0, -UR5 ;  /* 0x8000000500007e21 */ /* 0x000fe20008010000 */
[----:B------:R-:W1:Y:S03]  /*d540*/  LDCU.64 UR16, c[0x0][0x380] ;  /* 0x00007000ff1077ac */ /* 0x000e660008000a00 */
[----:B------:R-:W-:Y:S01]  /*d550*/  FMUL.FTZ R0, R0, UR6 ;  /* 0x0000000600007c20 */ /* 0x000fe20008410000 */
[----:B0-----:R-:W-:Y:S01]  /*d560*/  IMAD R26, R24, UR12, RZ ;  /* 0x0000000c181a7c24 */ /* 0x001fe2000f8e02ff */
[----:B------:R-:W-:-:S03]  /*d570*/  MOV R24, R8 ;  /* 0x0000000800187202 */ /* 0x000fc60000000f00 */
        /* <DEDUP_REMOVED lines=10> */
.L_x_4779:
[----:B------:R-:W-:Y:S05]  /*d620*/  BSYNC.RECONVERGENT B0 ;  /* 0x0000000000007941 */ /* 0x000fea0003800200 */
.L_x_4778:
        /* <DEDUP_REMOVED lines=20> */
.L_x_4781:
[----:B------:R-:W-:Y:S05]  /*d770*/  BSYNC.RECONVERGENT B0 ;  /* 0x0000000000007941 */ /* 0x000fea0003800200 */
.L_x_4780:
        /* <DEDUP_REMOVED lines=20> */
.L_x_4783:
[----:B------:R-:W-:Y:S05]  /*d8c0*/  BSYNC.RECONVERGENT B0 ;  /* 0x0000000000007941 */ /* 0x000fea0003800200 */
.L_x_4782:
        /* <DEDUP_REMOVED lines=20> */
.L_x_4785:
[----:B------:R-:W-:Y:S05]  /*da10*/  BSYNC.RECONVERGENT B0 ;  /* 0x0000000000007941 */ /* 0x000fea0003800200 */
.L_x_4784:
        /* <DEDUP_REMOVED lines=20> */
.L_x_4787:
[----:B------:R-:W-:Y:S05]  /*db60*/  BSYNC.RECONVERGENT B0 ;  /* 0x0000000000007941 */ /* 0x000fea0003800200 */
.L_x_4786:
[----:B------:R-:W-:Y:S01]  /*db70*/  ISETP.GE.U32.AND P4, PT, R15, UR10, PT ;  /* 0x0000000a0f007c0c */ /* 0x000fe2000bf86070 */
[C---:B----4-:R-:W-:Y:S01]  /*db80*/  VIADD R17, R2.reuse, 0xb0 ;  /* 0x000000b002117836 */ /* 0x050fe20000000000 */
[----:B0123--:R-:W-:Y:S01]  /*db90*/  SHF.R.S32.HI R24, RZ, 0x1f, R15 ;  /* 0x0000001fff187819 */ /* 0x00ffe2000001140f */
        /* <DEDUP_REMOVED lines=38> */
.L_x_4789:
[----:B------:R-:W-:Y:S05]  /*de00*/  BSYNC.RECONVERGENT B0 ;  /* 0x0000000000007941 */ /* 0x000fea0003800200 */
.L_x_4788:
[----:B------:R-:W-:Y:S04]  /*de10*/  BSSY.RECONVERGENT B0, `(.L_x_4790) ;  /* 0x0000015000007945 */ /* 0x000fe80003800200 */
[----:B------:R-:W-:Y:S05]  /*de20*/  @P1 BRA `(.L_x_4791) ;  /* 0x00000000004c1947 */ /* 0x000fea0003800000 */
[----:B0-----:R-:W2:Y:S01]  /*de30*/  LDL.LU R27, [R1+0x39c] ;  /* 0x00039c00011b7983 */ /* 0x001ea20000300800 */
        /* <DEDUP_REMOVED lines=18> */
.L_x_4791:
[----:B------:R-:W-:Y:S05]  /*df60*/  BSYNC.RECONVERGENT B0 ;  /* 0x0000000000007941 */ /* 0x000fea0003800200 */
.L_x_4790:
[----:B------:R-:W-:Y:S04]  /*df70*/  BSSY.RECONVERGENT B0, `(.L_x_4792) ;  /* 0x0000015000007945 */ /* 0x000fe80003800200 */
[----:B------:R-:W-:Y:S05]  /*df80*/  @P5 BRA `(.L_x_4793) ;  /* 0x00000000004c5947 */ /* 0x000fea0003800000 */
[----:B0-----:R-:W2:Y:S01]  /*df90*/  LDL.LU R27, [R1+0x394] ;  /* 0x00039400011b7983 */ /* 0x001ea20000300800 */
[----:B------:R-:W0:Y:S03]  /*dfa0*/  LDCU.64 UR12, c[0x0][0x3e0] ;  /* 0x00007c00ff0c77ac */ /* 0x000e260008000a00 */
[----:B------:R-:W3:Y:S01]  /*dfb0*/  LDL.LU R26, [R1+0x390] ;  /* 0x00039000011a7983 */ /* 0x000ee20000300800 */
[----:B------:R-:W4:Y:S01]  /*dfc0*/  LDCU.64 UR16, c[0x0][0x380] ;  /* 0x00007000ff1077ac */ /* 0x000f220008000a00 */
[----:B-1----:R-:W-:Y:S02]  /*dfd0*/  MOV R24, R8 ;  /* 0x0000000800187202 */ /* 0x002fe40000000f00 */
[----:B------:R-:W-:Y:S01]  /*dfe0*/  MOV R25, R11 ;  /* 0x0000000b00197202 */ /* 0x000fe20000000f00 */
[----:B0-----:R-:W-:Y:S02]  /*dff0*/  IMAD R14, R30, UR12, RZ ;  /* 0x0000000c1e0e7c24 */ /* 0x001fe4000f8e02ff */
[----:B------:R-:W-:-:S04]  /*e000*/  IMAD.WIDE.U32 R24, R29, UR12, R24 ;  /* 0x0000000c1d187c25 */ /* 0x000fc8000f8e0018 */
[----:B------:R-:W-:-:S04]  /*e010*/  IMAD R14, R29, UR13, R14 ;  /* 0x0000000d1d0e7c24 */ /* 0x000fc8000f8e020e */
[----:B------:R-:W-:Y:S01]  /*e020*/  IMAD.IADD R15, R25, 0x1, R14 ;  /* 0x00000001190f7824 */ /* 0x000fe200078e020e */
        /* <DEDUP_REMOVED lines=9> */
.L_x_4793:
[----:B------:R-:W-:Y:S05]  /*e0c0*/  BSYNC.RECONVERGENT B0 ;  /* 0x0000000000007941 */ /* 0x000fea0003800200 */
.L_x_4792:
[----:B------:R-:W-:Y:S04]  /*e0d0*/  BSSY.RECONVERGENT B0, `(.L_x_4794) ;  /* 0x0000015000007945 */ /* 0x000fe80003800200 */
[----:B------:R-:W-:Y:S05]  /*e0e0*/  @P2 BRA `(.L_x_4795) ;  /* 0x00000000004c2947 */ /* 0x000fea0003800000 */
[----:B0-----:R-:W3:Y:S01]  /*e0f0*/  LDL.LU R27, [R1+0x38c] ;  /* 0x00038c00011b7983 */ /* 0x001ee20000300800 */
[----:B------:R-:W0:Y:S03]  /*e100*/  LDCU.64 UR12, c[0x0][0x3e0] ;  /* 0x00007c00ff0c77ac */ /* 0x000e260008000a00 */
[----:B------:R-:W4:Y:S01]  /*e110*/  LDL.LU R26, [R1+0x388] ;  /* 0x00038800011a7983 */ /* 0x000f220000300800 */
[----:B------:R-:W5:Y:S01]  /*e120*/  LDCU.64 UR16, c[0x0][0x380] ;  /* 0x00007000ff1077ac */ /* 0x000f620008000a00 */
[----:B-12---:R-:W-:Y:S02]  /*e130*/  MOV R14, R8 ;  /* 0x00000008000e7202 */ /* 0x006fe40000000f00 */
[----:B------:R-:W-:Y:S01]  /*e140*/  MOV R15, R11 ;  /* 0x0000000b000f7202 */ /* 0x000fe20000000f00 */
[----:B0-----:R-:W-:Y:S02]  /*e150*/  IMAD R23, R23, UR12, RZ ;  /* 0x0000000c17177c24 */ /* 0x001fe4000f8e02ff */
[----:B------:R-:W-:-:S04]  /*e160*/  IMAD.WIDE.U32 R24, R17, UR12, R14 ;  /* 0x0000000c11187c25 */ /* 0x000fc8000f8e000e */
[----:B------:R-:W-:Y:S01]  /*e170*/  IMAD R23, R17, UR13, R23 ;  /* 0x0000000d11177c24 */ /* 0x000fe2000f8e0217 */
[----:B-----5:R-:W-:-:S03]  /*e180*/  LEA R14, P1, R24, UR16, 0x2 ;  /* 0x00000010180e7c11 */ /* 0x020fc6000f8210ff */
[----:B------:R-:W-:-:S05]  /*e190*/  IMAD.IADD R23, R25, 0x1, R23 ;  /* 0x0000000119177824 */ /* 0x000fca00078e0217 */
        /* <DEDUP_REMOVED lines=8> */
.L_x_4795:
[----:B------:R-:W-:Y:S05]  /*e220*/  BSYNC.RECONVERGENT B0 ;  /* 0x0000000000007941 */ /* 0x000fea0003800200 */
.L_x_4794:
[----:B------:R-:W-:Y:S04]  /*e230*/  BSSY.RECONVERGENT B0, `(.L_x_4796) ;  /* 0x0000015000007945 */ /* 0x000fe80003800200 */
[----:B------:R-:W-:Y:S05]  /*e240*/  @P3 BRA `(.L_x_4797) ;  /* 0x00000000004c3947 */ /* 0x000fea0003800000 */
[----:B0-----:R-:W4:Y:S01]  /*e250*/  LDL.LU R26, [R1+0x384] ;  /* 0x00038400011a7983 */ /* 0x001f220000300800 */
[----:B------:R-:W0:Y:S03]  /*e260*/  LDCU.64 UR12, c[0x0][0x3e0] ;  /* 0x00007c00ff0c77ac */ /* 0x000e260008000a00 */
[----:B------:R-:W5:Y:S01]  /*e270*/  LDL.LU R23, [R1+0x380] ;  /* 0x0003800001177983 */ /* 0x000f620000300800 */
[----:B------:R-:W0:Y:S01]  /*e280*/  LDCU.64 UR16, c[0x0][0x380] ;  /* 0x00007000ff1077ac */ /* 0x000e220008000a00 */
[----:B-123--:R-:W-:Y:S02]  /*e290*/  MOV R14, R8 ;  /* 0x00000008000e7202 */ /* 0x00efe40000000f00 */
[----:B------:R-:W-:Y:S01]  /*e2a0*/  MOV R15, R11 ;  /* 0x0000000b000f7202 */ /* 0x000fe20000000f00 */
[----:B0-----:R-:W-:Y:S02]  /*e2b0*/  IMAD R17, R28, UR12, RZ ;  /* 0x0000000c1c117c24 */ /* 0x001fe4000f8e02ff */
[----:B------:R-:W-:-:S04]  /*e2c0*/  IMAD.WIDE.U32 R14, R20, UR12, R14 ;  /* 0x0000000c140e7c25 */ /* 0x000fc8000f8e000e */
[----:B------:R-:W-:Y:S01]  /*e2d0*/  IMAD R17, R20, UR13, R17 ;  /* 0x0000000d14117c24 */ /* 0x000fe2000f8e0211 */
[----:B------:R-:W-:-:S03]  /*e2e0*/  LEA R24, P1, R14, UR16, 0x2 ;  /* 0x000000100e187c11 */ /* 0x000fc6000f8210ff */
[----:B------:R-:W-:-:S05]  /*e2f0*/  IMAD.IADD R17, R15, 0x1, R17 ;  /* 0x000000010f117824 */ /* 0x000fca00078e0211 */
        /* <DEDUP_REMOVED lines=8> */
.L_x_4797:
[----:B------:R-:W-:Y:S05]  /*e380*/  BSYNC.RECONVERGENT B0 ;  /* 0x0000000000007941 */ /* 0x000fea0003800200 */
.L_x_4796:
        /* <DEDUP_REMOVED lines=41> */
.L_x_4799:
[----:B------:R-:W-:Y:S05]  /*e620*/  BSYNC.RECONVERGENT B0 ;  /* 0x0000000000007941 */ /* 0x000fea0003800200 */
.L_x_4798:
        /* <DEDUP_REMOVED lines=21> */
.L_x_4801:
[----:B------:R-:W-:Y:S05]  /*e780*/  BSYNC.RECONVERGENT B0 ;  /* 0x0000000000007941 */ /* 0x000fea0003800200 */
.L_x_4800:
[----:B------:R-:W-:Y:S04]  /*e790*/  BSSY.RECONVERGENT B0, `(.L_x_4802) ;  /* 0x0000015000007945 */ /* 0x000fe80003800200 */
[----:B------:R-:W-:Y:S05]  /*e7a0*/  @P5 BRA `(.L_x_4803) ;  /* 0x00000000004c5947 */ /* 0x000fea0003800000 */
[----:B------:R-:W2:Y:S01]  /*e7b0*/  LDL.LU R31, [R1+0x36c] ;  /* 0x00036c00011f7983 */ /* 0x000ea20000300800 */
[----:B------:R-:W3:Y:S03]  /*e7c0*/  LDCU.64 UR12, c[0x0][0x3e0] ;  /* 0x00007c00ff0c77ac */ /* 0x000ee60008000a00 */
[----:B------:R-:W4:Y:S01]  /*e7d0*/  LDL.LU R16, [R1+0x368] ;  /* 0x0003680001107983 */ /* 0x000f220000300800 */
[----:B------:R-:W5:Y:S01]  /*e7e0*/  LDCU.64 UR16, c[0x0][0x380] ;  /* 0x00007000ff1077ac */ /* 0x000f620008000a00 */
[----:B01----:R-:W-:Y:S01]  /*e7f0*/  MOV R27, R11 ;  /* 0x0000000b001b7202 */ /* 0x003fe20000000f00 */
[----:B------:R-:W-:Y:S02]  /*e800*/  IMAD.MOV.U32 R26, RZ, RZ, R8 ;  /* 0x000000ffff1a7224 */ /* 0x000fe400078e0008 */
[----:B---3--:R-:W-:Y:S02]  /*e810*/  IMAD R0, R30, UR12, RZ ;  /* 0x0000000c1e007c24 */ /* 0x008fe4000f8e02ff */
[----:B------:R-:W-:-:S04]  /*e820*/  IMAD.WIDE.U32 R26, R29, UR12, R26 ;  /* 0x0000000c1d1a7c25 */ /* 0x000fc8000f8e001a */
[----:B------:R-:W-:Y:S01]  /*e830*/  IMAD R0, R29, UR13, R0 ;  /* 0x0000000d1d007c24 */ /* 0x000fe2000f8e0200 */
[----:B-----5:R-:W-:-:S04]  /*e840*/  LEA R24, P1, R26, UR16, 0x2 ;  /* 0x000000101a187c11 */ /* 0x020fc8000f8210ff */
[----:B------:R-:W-:-:S04]  /*e850*/  IADD3 R0, PT, PT, R27, R0, RZ ;  /* 0x000000001b007210 */ /* 0x000fc80007ffe0ff */
        /* <DEDUP_REMOVED lines=8> */
.L_x_4803:
[----:B------:R-:W-:Y:S05]  /*e8e0*/  BSYNC.RECONVERGENT B0 ;  /* 0x0000000000007941 */ /* 0x000fea0003800200 */
.L_x_4802:
[----:B------:R-:W-:Y:S04]  /*e8f0*/  BSSY.RECONVERGENT B0, `(.L_x_4804) ;  /* 0x0000015000007945 */ /* 0x000fe80003800200 */
[----:B------:R-:W-:Y:S05]  /*e900*/  @P2 BRA `(.L_x_4805) ;  /* 0x00000000004c2947 */ /* 0x000fea0003800000 */
[----:B012---:R-:W2:Y:S01]  /*e910*/  LDL.LU R27, [R1+0x364] ;  /* 0x00036400011b7983 */ /* 0x007ea20000300800 */
        /* <DEDUP_REMOVED lines=18> */
.L_x_4805:
[----:B------:R-:W-:Y:S05]  /*ea40*/  BSYNC.RECONVERGENT B0 ;  /* 0x0000000000007941 */ /* 0x000fea0003800200 */
.L_x_4804:
[----:B------:R-:W-:Y:S04]  /*ea50*/  BSSY.RECONVERGENT B0, `(.L_x_4806) ;  /* 0x0000015000007945 */ /* 0x000fe80003800200 */
[----:B------:R-:W-:Y:S05]  /*ea60*/  @P3 BRA `(.L_x_4807) ;  /* 0x00000000004c3947 */ /* 0x000fea0003800000 */
[----:B012---:R-:W2:Y:S01]  /*ea70*/  LDL.LU R26, [R1+0x35c] ;  /* 0x00035c00011a7983 */ /* 0x007ea20000300800 */
[----:B------:R-:W0:Y:S03]  /*ea80*/  LDCU.64 UR12, c[0x0][0x3e0] ;  /* 0x00007c00ff0c77ac */ /* 0x000e260008000a00 */
[----:B------:R-:W4:Y:S01]  /*ea90*/  LDL.LU R23, [R1+0x358] ;  /* 0x0003580001177983 */ /* 0x000f220000300800 */
[----:B------:R-:W1:Y:S01]  /*eaa0*/  LDCU.64 UR16, c[0x0][0x380] ;  /* 0x00007000ff1077ac */ /* 0x000e620008000a00 */
[----:B---3--:R-:W-:Y:S01]  /*eab0*/  MOV R17, R11 ;  /* 0x0000000b00117202 */ /* 0x008fe20000000f00 */
        /* <DEDUP_REMOVED lines=14> */
.L_x_4807:
[----:B------:R-:W-:Y:S05]  /*eba0*/  BSYNC.RECONVERGENT B0 ;  /* 0x0000000000007941 */ /* 0x000fea0003800200 */
.L_x_4806:
[----:B------:R-:W-:Y:S01]  /*ebb0*/  ISETP.GE.U32.AND P4, PT, R15, UR10, PT ;  /* 0x0000000a0f007c0c */ /* 0x000fe2000bf86070 */
[C---:B01234-:R-:W-:Y:S01]  /*ebc0*/  VIADD R24, R2.reuse, 0xf8 ;  /* 0x000000f802187836 */ /* 0x05ffe20000000000 */
[----:B------:R-:W-:Y:S01]  /*ebd0*/  SHF.R.S32.HI R26, RZ, 0x1f, R15 ;  /* 0x0000001fff1a7819 */ /* 0x000fe2000001140f */
        /* <DEDUP_REMOVED lines=38> */
.L_x_4809:
[----:B------:R-:W-:Y:S05]  /*ee40*/  BSYNC.RECONVERGENT B0 ;  /* 0x0000000000007941 */ /* 0x000fea0003800200 */
.L_x_4808:
        /* <DEDUP_REMOVED lines=21> */
.L_x_4811:
[----:B------:R-:W-:Y:S05]  /*efa0*/  BSYNC.RECONVERGENT B0 ;  /* 0x0000000000007941 */ /* 0x000fea0003800200 */
.L_x_4810:
        /* <DEDUP_REMOVED lines=21> */
.L_x_4813:
[----:B------:R-:W-:Y:S05]  /*f100*/  BSYNC.RECONVERGENT B0 ;  /* 0x0000000000007941 */ /* 0x000fea0003800200 */
.L_x_4812:
[----:B------:R-:W-:Y:S04]  /*f110*/  BSSY.RECONVERGENT B0, `(.L_x_4814) ;  /* 0x0000015000007945 */ /* 0x000fe80003800200 */
[----:B------:R-:W-:Y:S05]  /*f120*/  @P2 BRA `(.L_x_4815) ;  /* 0x00000000004c2947 */ /* 0x000fea0003800000 */
[----:B-12---:R-:W2:Y:S01]  /*f130*/  LDL.LU R14, [R1+0x33c] ;  /* 0x00033c00010e7983 */ /* 0x006ea20000300800 */
        /* <DEDUP_REMOVED lines=18> */
.L_x_4815:
[----:B------:R-:W-:Y:S05]  /*f260*/  BSYNC.RECONVERGENT B0 ;  /* 0x0000000000007941 */ /* 0x000fea0003800200 */
.L_x_4814:
        /* <DEDUP_REMOVED lines=21> */
.L_x_4817:
[----:B------:R-:W-:Y:S05]  /*f3c0*/  BSYNC.RECONVERGENT B0 ;  /* 0x0000000000007941 */ /* 0x000fea0003800200 */
.L_x_4816:
[----:B------:R-:W-:Y:S01]  /*f3d0*/  ISETP.GE.U32.AND P4, PT, R16, UR10, PT ;  /* 0x0000000a10007c0c */ /* 0x000fe2000bf86070 */
[C---:B------:R-:W-:Y:S01]  /*f3e0*/  VIADD R0, R2.reuse, 0x128 ;  /* 0x0000012802007836 */ /* 0x040fe20000000000 */
[----:B------:R-:W-:Y:S01]  /*f3f0*/  SHF.R.S32.HI R17, RZ, 0x1f, R16 ;  /* 0x0000001fff117819 */ /* 0x000fe20000011410 */
[----:B------:R-:W-:Y:S01]  /*f400*/  BSSY.RECONVERGENT B0, `(.L_x_4818) ;  /* 0x0000026000007945 */ /* 0x000fe20003800200 */
[C---:B------:R-:W-:Y:S02]  /*f410*/  IADD3 R23, PT, PT, R2.reuse, 0x120, RZ ;  /* 0x0000012002177810 */ /* 0x040fe40007ffe0ff */
[----:B------:R-:W-:Y:S02]  /*f420*/  ISETP.GE.AND.EX P4, PT, R17, UR11, PT, P4 ;  /* 0x0000000b11007c0c */ /* 0x000fe4000bf86340 */
[----:B-12---:R-:W-:Y:S02]  /*f430*/  IADD3 R14, PT, PT, R2, 0x130, RZ ;  /* 0x00000130020e7810 */ /* 0x006fe40007ffe0ff */
[----:B------:R-:W-:-:S02]  /*f440*/  ISETP.GE.U32.AND P1, PT, R25, UR10, PT ;  /* 0x0000000a19007c0c */ /* 0x000fc4000bf26070 */
[----:B------:R-:W-:Y:S02]  /*f450*/  ISETP.GE.U32.AND P5, PT, R23, UR10, PT ;  /* 0x0000000a17007c0c */ /* 0x000fe4000bfa6070 */
[----:B------:R-:W-:Y:S02]  /*f460*/  ISETP.GE.U32.AND P2, PT, R0, UR10, PT ;  /* 0x0000000a00007c0c */ /* 0x000fe4000bf46070 */
[----:B------:R-:W-:Y:S02]  /*f470*/  ISETP.GE.U32.AND P3, PT, R14, UR10, PT ;  /* 0x0000000a0e007c0c */ /* 0x000fe4000bf66070 */
[----:B------:R-:W-:Y:S02]  /*f480*/  SHF.R.S32.HI R30, RZ, 0x1f, R25 ;  /* 0x0000001fff1e7819 */ /* 0x000fe40000011419 */
[----:B0--34-:R-:W-:Y:S02]  /*f490*/  SHF.R.S32.HI R26, RZ, 0x1f, R23 ;  /* 0x0000001fff1a7819 */ /* 0x019fe40000011417 */
        /* <DEDUP_REMOVED lines=28> */
.L_x_4819:
[----:B------:R-:W-:Y:S05]  /*f660*/  BSYNC.RECONVERGENT B0 ;  /* 0x0000000000007941 */ /* 0x000fea0003800200 */
.L_x_4818:
        /* <DEDUP_REMOVED lines=21> */
.L_x_4821:
[----:B------:R-:W-:Y:S05]  /*f7c0*/  BSYNC.RECONVERGENT B0 ;  /* 0x0000000000007941 */ /* 0x000fea0003800200 */
.L_x_4820:
        /* <DEDUP_REMOVED lines=21> */
.L_x_4823:
[----:B------:R-:W-:Y:S05]  /*f920*/  BSYNC.RECONVERGENT B0 ;  /* 0x0000000000007941 */ /* 0x000fea0003800200 */
.L_x_4822:
[----:B------:R-:W-:Y:S04]  /*f930*/  BSSY.RECONVERGENT B0, `(.L_x_4824) ;  /* 0x0000015000007945 */ /* 0x000fe80003800200 */
[----:B------:R-:W-:Y:S05]  /*f940*/  @P2 BRA `(.L_x_4825) ;  /* 0x00000000004c2947 */ /* 0x000fea0003800000 */
[----:B0-----:R-:W3:Y:S01]  /*f950*/  LDL.LU R16, [R1+0x314] ;  /* 0x0003140001107983 */ /* 0x001ee20000300800 */
[----:B------:R-:W0:Y:S03]  /*f960*/  LDCU.64 UR12, c[0x0][0x3e0] ;  /* 0x00007c00ff0c77ac */ /* 0x000e260008000a00 */
[----:B------:R-:W4:Y:S01]  /*f970*/  LDL.LU R25, [R1+0x310] ;  /* 0x0003100001197983 */ /* 0x000f220000300800 */
[----:B------:R-:W5:Y:S01]  /*f980*/  LDCU.64 UR16, c[0x0][0x380] ;  /* 0x00007000ff1077ac */ /* 0x000f620008000a00 */
[----:B------:R-:W-:Y:S01]  /*f990*/  MOV R17, R11 ;  /* 0x0000000b00117202 */ /* 0x000fe20000000f00 */
        /* <DEDUP_REMOVED lines=14> */
.L_x_4825:
[----:B------:R-:W-:Y:S05]  /*fa80*/  BSYNC.RECONVERGENT B0 ;  /* 0x0000000000007941 */ /* 0x000fea0003800200 */
.L_x_4824:
        /* <DEDUP_REMOVED lines=21> */
.L_x_4827:
[----:B------:R-:W-:Y:S05]  /*fbe0*/  BSYNC.RECONVERGENT B0 ;  /* 0x0000000000007941 */ /* 0x000fea0003800200 */
.L_x_4826:
        /* <DEDUP_REMOVED lines=41> */
.L_x_4829:
[----:B------:R-:W-:Y:S05]  /*fe80*/  BSYNC.RECONVERGENT B0 ;  /* 0x0000000000007941 */ /* 0x000fea0003800200 */
.L_x_4828:
        /* <DEDUP_REMOVED lines=21> */
.L_x_4831:
[----:B------:R-:W-:Y:S05]  /*ffe0*/  BSYNC.RECONVERGENT B0 ;  /* 0x0000000000007941 */ /* 0x000fea0003800200 */
.L_x_4830:
        /* <DEDUP_REMOVED lines=21> */
.L_x_4833:
[----:B------:R-:W-:Y:S05]  /*10140*/  BSYNC.RECONVERGENT B0 ;  /* 0x0000000000007941 */ /* 0x000fea0003800200 */
.L_x_4832:
        /* <DEDUP_REMOVED lines=21> */
.L_x_4835:
[----:B------:R-:W-:Y:S05]  /*102a0*/  BSYNC.RECONVERGENT B0 ;  /* 0x0000000000007941 */ /* 0x000fea0003800200 */
.L_x_4834:
        /* <DEDUP_REMOVED lines=21> */
.L_x_4837:
[----:B------:R-:W-:Y:S05]  /*10400*/  BSYNC.RECONVERGENT B0 ;  /* 0x0000000000007941 */ /* 0x000fea0003800200 */
.L_x_4836:
        /* <DEDUP_REMOVED lines=41> */
.L_x_4839:
[----:B------:R-:W-:Y:S05]  /*106a0*/  BSYNC.RECONVERGENT B0 ;  /* 0x0000000000007941 */ /* 0x000fea0003800200 */
.L_x_4838:
        /* <DEDUP_REMOVED lines=21> */
.L_x_4841:
[----:B------:R-:W-:Y:S05]  /*10800*/  BSYNC.RECONVERGENT B0 ;  /* 0x0000000000007941 */ /* 0x000fea0003800200 */
.L_x_4840:
        /* <DEDUP_REMOVED lines=21> */
.L_x_4843:
[----:B------:R-:W-:Y:S05]  /*10960*/  BSYNC.RECONVERGENT B0 ;  /* 0x0000000000007941 */ /* 0x000fea0003800200 */
.L_x_4842:
        /* <DEDUP_REMOVED lines=21> */
.L_x_4845:
[----:B------:R-:W-:Y:S05]  /*10ac0*/  BSYNC.RECONVERGENT B0 ;  /* 0x0000000000007941 */ /* 0x000fea0003800200 */
.L_x_4844:
        /* <DEDUP_REMOVED lines=21> */
.L_x_4847:
[----:B------:R-:W-:Y:S05]  /*10c20*/  BSYNC.RECONVERGENT B0 ;  /* 0x0000000000007941 */ /* 0x000fea0003800200 */
.L_x_4846:
        /* <DEDUP_REMOVED lines=41> */
.L_x_4849:
[----:B------:R-:W-:Y:S05]  /*10ec0*/  BSYNC.RECONVERGENT B0 ;  /* 0x0000000000007941 */ /* 0x000fea0003800200 */
.L_x_4848:
        /* <DEDUP_REMOVED lines=21> */
.L_x_4851:
[----:B------:R-:W-:Y:S05]  /*11020*/  BSYNC.RECONVERGENT B0 ;  /* 0x0000000000007941 */ /* 0x000fea0003800200 */
.L_x_4850:
        /* <DEDUP_REMOVED lines=21> */
.L_x_4853:
[----:B------:R-:W-:Y:S05]  /*11180*/  BSYNC.RECONVERGENT B0 ;  /* 0x0000000000007941 */ /* 0x000fea0003800200 */
.L_x_4852:
        /* <DEDUP_REMOVED lines=21> */
.L_x_4855:
[----:B------:R-:W-:Y:S05]  /*112e0*/  BSYNC.RECONVERGENT B0 ;  /* 0x0000000000007941 */ /* 0x000fea0003800200 */
.L_x_4854:
        /* <DEDUP_REMOVED lines=21> */
.L_x_4857:
[----:B------:R-:W-:Y:S05]  /*11440*/  BSYNC.RECONVERGENT B0 ;  /* 0x0000000000007941 */ /* 0x000fea0003800200 */
.L_x_4856:
        /* <DEDUP_REMOVED lines=41> */
.L_x_4859:
[----:B------:R-:W-:Y:S05]  /*116e0*/  BSYNC.RECONVERGENT B0 ;  /* 0x0000000000007941 */ /* 0x000fea0003800200 */
.L_x_4858:
        /* <DEDUP_REMOVED lines=21> */
.L_x_4861:
[----:B------:R-:W-:Y:S05]  /*11840*/  BSYNC.RECONVERGENT B0 ;  /* 0x0000000000007941 */ /* 0x000fea0003800200 */
.L_x_4860:
        /* <DEDUP_REMOVED lines=21> */
.L_x_4863:
[----:B------:R-:W-:Y:S05]  /*119a0*/  BSYNC.RECONVERGENT B0 ;  /* 0x0000000000007941 */ /* 0x000fea0003800200 */
.L_x_4862:
        /* <DEDUP_REMOVED lines=21> */
.L_x_4865:
[----:B------:R-:W-:Y:S05]  /*11b00*/  BSYNC.RECONVERGENT B0 ;  /* 0x0000000000007941 */ /* 0x000fea0003800200 */
.L_x_4864:
        /* <DEDUP_REMOVED lines=21> */
.L_x_4867:
[----:B------:R-:W-:Y:S05]  /*11c60*/  BSYNC.RECONVERGENT B0 ;  /* 0x0000000000007941 */ /* 0x000fea0003800200 */
.L_x_4866:
        /* <DEDUP_REMOVED lines=37> */
.L_x_4869:
[----:B------:R-:W-:Y:S05]  /*11ec0*/  BSYNC.RECONVERGENT B0 ;  /* 0x0000000000007941 */ /* 0x000fea0003800200 */
.L_x_4868:
        /* <DEDUP_REMOVED lines=19> */
.L_x_4871:
[----:B------:R-:W-:Y:S05]  /*12000*/  BSYNC.RECONVERGENT B0 ;  /* 0x0000000000007941 */ /* 0x000fea0003800200 */
.L_x_4870:
        /* <DEDUP_REMOVED lines=19> */
.L_x_4873:
[----:B------:R-:W-:Y:S05]  /*12140*/  BSYNC.RECONVERGENT B0 ;  /* 0x0000000000007941 */ /* 0x000fea0003800200 */
.L_x_4872:
        /* <DEDUP_REMOVED lines=19> */
.L_x_4875:
[----:B------:R-:W-:Y:S05]  /*12280*/  BSYNC.RECONVERGENT B0 ;  /* 0x0000000000007941 */ /* 0x000fea0003800200 */
.L_x_4874:
        /* <DEDUP_REMOVED lines=18> */
.L_x_4876:
[----:B------:R-:W-:Y:S05]  /*123b0*/  BSYNC.RECONVERGENT B0 ;  /* 0x0000000000007941 */ /* 0x000fea0003800200 */
.L_x_4749:
        /* <DEDUP_REMOVED lines=9> */
.L_x_4878:
        /* <DEDUP_REMOVED lines=11> */
.L_x_4951:


//--------------------- .nv.shared.reserved.0     --------------------------
	.section	.nv.shared.reserved.0,"aw",@nobits
	.weak		__nv_reservedSMEM_offset_0_alias
	.size		__nv_reservedSMEM_offset_0_alias, 0, 64
	.other		__nv_reservedSMEM_offset_0_alias,@"STO_CUDA_RESERVED_SHARED STV_DEFAULT"
__nv_reservedSMEM_offset_0_alias:
	.zero		0
	.zero		64


//--------------------- .nv.global                --------------------------
	.section	.nv.global,"aw",@nobits
.nv.global:
	.type		_ZN62_INTERNAL_fe989378_31_group_norm_nhwc_one_pass_160_cu_f4b18ab16thrust24THRUST_300001_SM_1000_NS12placeholders2_5E,@object
	.size		_ZN62_INTERNAL_fe989378_31_group_norm_nhwc_one_pass_160_cu_f4b18ab16thrust24THRUST_300001_SM_1000_NS12placeholders2_5E,(_ZN62_INTERNAL_fe989378_31_group_norm_nhwc_one_pass_160_cu_f4b18ab14cuda3std3__45__cpo6cbeginE - _ZN62_INTERNAL_fe989378_31_group_norm_nhwc_one_pass_160_cu_f4b18ab16thrust24THRUST_300001_SM_1000_NS12placeholders2_5E)
_ZN62_INTERNAL_fe989378_31_group_norm_nhwc_one_pass_160_cu_f4b18ab16thrust24THRUST_300001_SM_1000_NS12placeholders2_5E:
	.zero		1
	.type		_ZN62_INTERNAL_fe989378_31_group_norm_nhwc_one_pass_160_cu_f4b18ab14cuda3std3__45__cpo6cbeginE,@object
	.size		_ZN62_INTERNAL_fe989378_31_group_norm_nhwc_one_pass_160_cu_f4b18ab14cuda3std3__45__cpo6cbeginE,(_ZN62_INTERNAL_fe989378_31_group_norm_nhwc_one_pass_160_cu_f4b18ab14cuda3std6ranges3__45__cpo6cbeginE - _ZN62_INTERNAL_fe989378_31_group_norm_nhwc_one_pass_160_cu_f4b18ab14cuda3std3__45__cpo6cbeginE)
_ZN62_INTERNAL_fe989378_31_group_norm_nhwc_one_pass_160_cu_f4b18ab14cuda3std3__45__cpo6cbeginE:
	.zero		1
	.type		_ZN62_INTERNAL_fe989378_31_group_norm_nhwc_one_pass_160_cu_f4b18ab14cuda3std6ranges3__45__cpo6cbeginE,@object
	.size		_ZN62_INTERNAL_fe989378_31_group_norm_nhwc_one_pass_160_cu_f4b18ab14cuda3std6ranges3__45__cpo6cbeginE,(_ZN62_INTERNAL_fe989378_31_group_norm_nhwc_one_pass_160_cu_f4b18ab14cuda3std3__48in_placeE - _ZN62_INTERNAL_fe989378_31_group_norm_nhwc_one_pass_160_cu_f4b18ab14cuda3std6ranges3__45__cpo6cbeginE)
_ZN62_INTERNAL_fe989378_31_group_norm_nhwc_one_pass_160_cu_f4b18ab14cuda3std6ranges3__45__cpo6cbeginE:
	.zero		1
	.type		_ZN62_INTERNAL_fe989378_31_group_norm_nhwc_one_pass_160_cu_f4b18ab14cuda3std3__48in_placeE,@object
	.size		_ZN62_INTERNAL_fe989378_31_group_norm_nhwc_one_pass_160_cu_f4b18ab14cuda3std3__48in_placeE,(_ZN62_INTERNAL_fe989378_31_group_norm_nhwc_one_pass_160_cu_f4b18ab14cuda3std6ranges3__45__cpo4sizeE - _ZN62_INTERNAL_fe989378_31_group_norm_nhwc_one_pass_160_cu_f4b18ab14cuda3std3__48in_placeE)
_ZN62_INTERNAL_fe989378_31_group_norm_nhwc_one_pass_160_cu_f4b18ab14cuda3std3__48in_placeE:
	.zero		1
	.type		_ZN62_INTERNAL_fe989378_31_group_norm_nhwc_one_pass_160_cu_f4b18ab14cuda3std6ranges3__45__cpo4sizeE,@object
	.size		_ZN62_INTERNAL_fe989378_31_group_norm_nhwc_one_pass_160_cu_f4b18ab14cuda3std6ranges3__45__cpo4sizeE,(_ZN62_INTERNAL_fe989378_31_group_norm_nhwc_one_pass_160_cu_f4b18ab16thrust24THRUST_300001_SM_1000_NS12placeholders2_9E - _ZN62_INTERNAL_fe989378_31_group_norm_nhwc_one_pass_160_cu_f4b18ab14cuda3std6ranges3__45__cpo4sizeE)
_ZN62_INTERNAL_fe989378_31_group_norm_nhwc_one_pass_160_cu_f4b18ab14cuda3std6ranges3__45__cpo4sizeE:
	.zero		1
	.type		_ZN62_INTERNAL_fe989378_31_group_norm_nhwc_one_pass_160_cu_f4b18ab16thrust24THRUST_300001_SM_1000_NS12placeholders2_9E,@object
	.size		_ZN62_INTERNAL_fe989378_31_group_norm_nhwc_one_pass_160_cu_f4b18ab16thrust24THRUST_300001_SM_1000_NS12placeholders2_9E,(_ZN62_INTERNAL_fe989378_31_group_norm_nhwc_one_pass_160_cu_f4b18ab14cuda3std3__45__cpo7crbeginE - _ZN62_INTERNAL_fe989378_31_group_norm_nhwc_one_pass_160_cu_f4b18ab16thrust24THRUST_300001_SM_1000_NS12placeholders2_9E)
_ZN62_INTERNAL_fe989378_31_group_norm_nhwc_one_pass_160_cu_f4b18ab16thrust24THRUST_300001_SM_1000_NS12placeholders2_9E:
	.zero		1
	.type		_ZN62_INTERNAL_fe989378_31_group_norm_nhwc_one_pass_160_cu_f4b18ab14cuda3std3__45__cpo7crbeginE,@object
	.size		_ZN62_INTERNAL_fe989378_31_group_norm_nhwc_one_pass_160_cu_f4b18ab14cuda3std3__45__cpo7crbeginE,(_ZN62_INTERNAL_fe989378_31_group_norm_nhwc_one_pass_160_cu_f4b18ab14cuda3std6ranges3__45__cpo4nextE - _ZN62_INTERNAL_fe989378_31_group_norm_nhwc_one_pass_160_cu_f4b18ab14cuda3std3__45__cpo7crbeginE)
_ZN62_INTERNAL_fe989378_31_group_norm_nhwc_one_pass_160_cu_f4b18ab14cuda3std3__45__cpo7crbeginE:
	.zero		1
	.type		_ZN62_INTERNAL_fe989378_31_group_norm_nhwc_one_pass_160_cu_f4b18ab14cuda3std6ranges3__45__cpo4nextE,@object
	.size		_ZN62_INTERNAL_fe989378_31_group_norm_nhwc_one_pass_160_cu_f4b18ab14cuda3std6ranges3__45__cpo4nextE,(_ZN62_INTERNAL_fe989378_31_group_norm_nhwc_one_pass_160_cu_f4b18ab14cuda3std6ranges3__45__cpo4swapE - _ZN62_INTERNAL_fe989378_31_group_norm_nhwc_one_pass_160_cu_f4b18ab14cuda3std6ranges3__45__cpo4nextE)
_ZN62_INTERNAL_fe989378_31_group_norm_nhwc_one_pass_160_cu_f4b18ab14cuda3std6ranges3__45__cpo4nextE:
	.zero		1
	.type		_ZN62_INTERNAL_fe989378_31_group_norm_nhwc_one_pass_160_cu_f4b18ab14cuda3std6ranges3__45__cpo4swapE,@object
	.size		_ZN62_INTERNAL_fe989378_31_group_norm_nhwc_one_pass_160_cu_f4b18ab14cuda3std6ranges3__45__cpo4swapE,(_ZN62_INTERNAL_fe989378_31_group_norm_nhwc_one_pass_160_cu_f4b18ab16thrust24THRUST_300001_SM_1000_NS12placeholders2_1E - _ZN62_INTERNAL_fe989378_31_group_norm_nhwc_one_pass_160_cu_f4b18ab14cuda3std6ranges3__45__cpo4swapE)
_ZN62_INTERNAL_fe989378_31_group_norm_nhwc_one_pass_160_cu_f4b18ab14cuda3std6ranges3__45__cpo4swapE:
	.zero		1
	.type		_ZN62_INTERNAL_fe989378_31_group_norm_nhwc_one_pass_160_cu_f4b18ab16thrust24THRUST_300001_SM_1000_NS12placeholders2_1E,@object
	.size		_ZN62_INTERNAL_fe989378_31_group_norm_nhwc_one_pass_160_cu_f4b18ab16thrust24THRUST_300001_SM_1000_NS12placeholders2_1E,(_ZN62_INTERNAL_fe989378_31_group_norm_nhwc_one_pass_160_cu_f4b18ab16thrust24THRUST_300001_SM_1000_NS12placeholders2_3E - _ZN62_INTERNAL_fe989378_31_group_norm_nhwc_one_pass_160_cu_f4b18ab16thrust24THRUST_300001_SM_1000_NS12placeholders2_1E)
_ZN62_INTERNAL_fe989378_31_group_norm_nhwc_one_pass_160_cu_f4b18ab16thrust24THRUST_300001_SM_1000_NS12placeholders2_1E:
	.zero		1
	.type		_ZN62_INTERNAL_fe989378_31_group_norm_nhwc_one_pass_160_cu_f4b18ab16thrust24THRUST_300001_SM_1000_NS12placeholders2_3E,@object
	.size		_ZN62_INTERNAL_fe989378_31_group_norm_nhwc_one_pass_160_cu_f4b18ab16thrust24THRUST_300001_SM_1000_NS12placeholders2_3E,(_ZN62_INTERNAL_fe989378_31_group_norm_nhwc_one_pass_160_cu_f4b18ab14cuda3std3__45__cpo5beginE - _ZN62_INTERNAL_fe989378_31_group_norm_nhwc_one_pass_160_cu_f4b18ab16thrust24THRUST_300001_SM_1000_NS12placeholders2_3E)
_ZN62_INTERNAL_fe989378_31_group_norm_nhwc_one_pass_160_cu_f4b18ab16thrust24THRUST_300001_SM_1000_NS12placeholders2_3E:
	.zero		1
	.type		_ZN62_INTERNAL_fe989378_31_group_norm_nhwc_one_pass_160_cu_f4b18ab14cuda3std3__45__cpo5beginE,@object
	.size		_ZN62_INTERNAL_fe989378_31_group_norm_nhwc_one_pass_160_cu_f4b18ab14cuda3std3__45__cpo5beginE,(_ZN62_INTERNAL_fe989378_31_group_norm_nhwc_one_pass_160_cu_f4b18ab14cuda3std6ranges3__45__cpo5beginE - _ZN62_INTERNAL_fe989378_31_group_norm_nhwc_one_pass_160_cu_f4b18ab14cuda3std3__45__cpo5beginE)
_ZN62_INTERNAL_fe989378_31_group_norm_nhwc_one_pass_160_cu_f4b18ab14cuda3std3__45__cpo5beginE:
	.zero		1
	.type		_ZN62_INTERNAL_fe989378_31_group_norm_nhwc_one_pass_160_cu_f4b18ab14cuda3std6ranges3__45__cpo5beginE,@object
	.size		_ZN62_INTERNAL_fe989378_31_group_norm_nhwc_one_pass_160_cu_f4b18ab14cuda3std6ranges3__45__cpo5beginE,(_ZN62_INTERNAL_fe989378_31_group_norm_nhwc_one_pass_160_cu_f4b18ab14cuda3std3__464_GLOBAL__N__fe989378_31_group_norm_nhwc_one_pass_160_cu_f4b18ab16ignoreE - _ZN62_INTERNAL_fe989378_31_group_norm_nhwc_one_pass_160_cu_f4b18ab14cuda3std6ranges3__45__cpo5beginE)
_ZN62_INTERNAL_fe989378_31_group_norm_nhwc_one_pass_160_cu_f4b18ab14cuda3std6ranges3__45__cpo5beginE:
	.zero		1
	.type		_ZN62_INTERNAL_fe989378_31_group_norm_nhwc_one_pass_160_cu_f4b18ab14cuda3std3__464_GLOBAL__N__fe989378_31_group_norm_nhwc_one_pass_160_cu_f4b18ab16ignoreE,@object
	.size		_ZN62_INTERNAL_fe989378_31_group_norm_nhwc_one_pass_160_cu_f4b18ab14cuda3std3__464_GLOBAL__N__fe989378_31_group_norm_nhwc_one_pass_160_cu_f4b18ab16ignoreE,(_ZN62_INTERNAL_fe989378_31_group_norm_nhwc_one_pass_160_cu_f4b18ab14cuda3std6ranges3__45__cpo4dataE - _ZN62_INTERNAL_fe989378_31_group_norm_nhwc_one_pass_160_cu_f4b18ab14cuda3std3__464_GLOBAL__N__fe989378_31_group_norm_nhwc_one_pass_160_cu_f4b18ab16ignoreE)
_ZN62_INTERNAL_fe989378_31_group_norm_nhwc_one_pass_160_cu_f4b18ab14cuda3std3__464_GLOBAL__N__fe989378_31_group_norm_nhwc_one_pass_160_cu_f4b18ab16ignoreE:
	.zero		1
	.type		_ZN62_INTERNAL_fe989378_31_group_norm_nhwc_one_pass_160_cu_f4b18ab14cuda3std6ranges3__45__cpo4dataE,@object
	.size		_ZN62_INTERNAL_fe989378_31_group_norm_nhwc_one_pass_160_cu_f4b18ab14cuda3std6ranges3__45__cpo4dataE,(_ZN62_INTERNAL_fe989378_31_group_norm_nhwc_one_pass_160_cu_f4b18ab16thrust24THRUST_300001_SM_1000_NS12placeholders2_7E - _ZN62_INTERNAL_fe989378_31_group_norm_nhwc_one_pass_160_cu_f4b18ab14cuda3std6ranges3__45__cpo4dataE)
_ZN62_INTERNAL_fe989378_31_group_norm_nhwc_one_pass_160_cu_f4b18ab14cuda3std6ranges3__45__cpo4dataE:
	.zero		1
	.type		_ZN62_INTERNAL_fe989378_31_group_norm_nhwc_one_pass_160_cu_f4b18ab16thrust24THRUST_300001_SM_1000_NS12placeholders2_7E,@object
	.size		_ZN62_INTERNAL_fe989378_31_group_norm_nhwc_one_pass_160_cu_f4b18ab16thrust24THRUST_300001_SM_1000_NS12placeholders2_7E,(_ZN62_INTERNAL_fe989378_31_group_norm_nhwc_one_pass_160_cu_f4b18ab14cuda3std3__45__cpo6rbeginE - _ZN62_INTERNAL_fe989378_31_group_norm_nhwc_one_pass_160_cu_f4b18ab16thrust24THRUST_300001_SM_1000_NS12placeholders2_7E)
_ZN62_INTERNAL_fe989378_31_group_norm_nhwc_one_pass_160_cu_f4b18ab16thrust24THRUST_300001_SM_1000_NS12placeholders2_7E:
	.zero		1
	.type		_ZN62_INTERNAL_fe989378_31_group_norm_nhwc_one_pass_160_cu_f4b18ab14cuda3std3__45__cpo6rbeginE,@object
	.size		_ZN62_INTERNAL_fe989378_31_group_norm_nhwc_one_pass_160_cu_f4b18ab14cuda3std3__45__cpo6rbeginE,(_ZN62_INTERNAL_fe989378_31_group_norm_nhwc_one_pass_160_cu_f4b18ab14cuda3std6ranges3__45__cpo7advanceE - _ZN62_INTERNAL_fe989378_31_group_norm_nhwc_one_pass_160_cu_f4b18ab14cuda3std3__45__cpo6rbeginE)
_ZN62_INTERNAL_fe989378_31_group_norm_nhwc_one_pass_160_cu_f4b18ab14cuda3std3__45__cpo6rbeginE:
	.zero		1
	.type		_ZN62_INTERNAL_fe989378_31_group_norm_nhwc_one_pass_160_cu_f4b18ab14cuda3std6ranges3__45__cpo7advanceE,@object
	.size		_ZN62_INTERNAL_fe989378_31_group_norm_nhwc_one_pass_160_cu_f4b18ab14cuda3std6ranges3__45__cpo7advanceE,(_ZN62_INTERNAL_fe989378_31_group_norm_nhwc_one_pass_160_cu_f4b18ab14cuda3std3__47nulloptE - _ZN62_INTERNAL_fe989378_31_group_norm_nhwc_one_pass_160_cu_f4b18ab14cuda3std6ranges3__45__cpo7advanceE)
_ZN62_INTERNAL_fe989378_31_group_norm_nhwc_one_pass_160_cu_f4b18ab14cuda3std6ranges3__45__cpo7advanceE:
	.zero		1
	.type		_ZN62_INTERNAL_fe989378_31_group_norm_nhwc_one_pass_160_cu_f4b18ab14cuda3std3__47nulloptE,@object
	.size		_ZN62_INTERNAL_fe989378_31_group_norm_nhwc_one_pass_160_cu_f4b18ab14cuda3std3__47nulloptE,(_ZN62_INTERNAL_fe989378_31_group_norm_nhwc_one_pass_160_cu_f4b18ab14cuda3std6ranges3__45__cpo8distanceE - _ZN62_INTERNAL_fe989378_31_group_norm_nhwc_one_pass_160_cu_f4b18ab14cuda3std3__47nulloptE)
_ZN62_INTERNAL_fe989378_31_group_norm_nhwc_one_pass_160_cu_f4b18ab14cuda3std3__47nulloptE:
	.zero		1
	.type		_ZN62_INTERNAL_fe989378_31_group_norm_nhwc_one_pass_160_cu_f4b18ab14cuda3std6ranges3__45__cpo8distanceE,@object
	.size		_ZN62_INTERNAL_fe989378_31_group_norm_nhwc_one_pass_160_cu_f4b18ab14cuda3std6ranges3__45__cpo8distanceE,(_ZN62_INTERNAL_fe989378_31_group_norm_nhwc_one_pass_160_cu_f4b18ab16thrust24THRUST_300001_SM_1000_NS12placeholders2_6E - _ZN62_INTERNAL_fe989378_31_group_norm_nhwc_one_pass_160_cu_f4b18ab14cuda3std6ranges3__45__cpo8distanceE)
_ZN62_INTERNAL_fe989378_31_group_norm_nhwc_one_pass_160_cu_f4b18ab14cuda3std6ranges3__45__cpo8distanceE:
	.zero		1
	.type		_ZN62_INTERNAL_fe989378_31_group_norm_nhwc_one_pass_160_cu_f4b18ab16thrust24THRUST_300001_SM_1000_NS12placeholders2_6E,@object
	.size		_ZN62_INTERNAL_fe989378_31_group_norm_nhwc_one_pass_160_cu_f4b18ab16thrust24THRUST_300001_SM_1000_NS12placeholders2_6E,(_ZN62_INTERNAL_fe989378_31_group_norm_nhwc_one_pass_160_cu_f4b18ab14cuda3std3__45__cpo4cendE - _ZN62_INTERNAL_fe989378_31_group_norm_nhwc_one_pass_160_cu_f4b18ab16thrust24THRUST_300001_SM_1000_NS12placeholders2_6E)
_ZN62_INTERNAL_fe989378_31_group_norm_nhwc_one_pass_160_cu_f4b18ab16thrust24THRUST_300001_SM_1000_NS12placeholders2_6E:
	.zero		1
	.type		_ZN62_INTERNAL_fe989378_31_group_norm_nhwc_one_pass_160_cu_f4b18ab14cuda3std3__45__cpo4cendE,@object
	.size		_ZN62_INTERNAL_fe989378_31_group_norm_nhwc_one_pass_160_cu_f4b18ab14cuda3std3__45__cpo4cendE,(_ZN62_INTERNAL_fe989378_31_group_norm_nhwc_one_pass_160_cu_f4b18ab14cuda3std6ranges3__45__cpo4cendE - _ZN62_INTERNAL_fe989378_31_group_norm_nhwc_one_pass_160_cu_f4b18ab14cuda3std3__45__cpo4cendE)
_ZN62_INTERNAL_fe989378_31_group_norm_nhwc_one_pass_160_cu_f4b18ab14cuda3std3__45__cpo4cendE:
	.zero		1
	.type		_ZN62_INTERNAL_fe989378_31_group_norm_nhwc_one_pass_160_cu_f4b18ab14cuda3std6ranges3__45__cpo4cendE,@object
	.size		_ZN62_INTERNAL_fe989378_31_group_norm_nhwc_one_pass_160_cu_f4b18ab14cuda3std6ranges3__45__cpo4cendE,(_ZN62_INTERNAL_fe989378_31_group_norm_nhwc_one_pass_160_cu_f4b18ab14cuda3std3__420unreachable_sentinelE - _ZN62_INTERNAL_fe989378_31_group_norm_nhwc_one_pass_160_cu_f4b18ab14cuda3std6ranges3__45__cpo4cendE)
_ZN62_INTERNAL_fe989378_31_group_norm_nhwc_one_pass_160_cu_f4b18ab14cuda3std6ranges3__45__cpo4cendE:
	.zero		1
	.type		_ZN62_INTERNAL_fe989378_31_group_norm_nhwc_one_pass_160_cu_f4b18ab14cuda3std3__420unreachable_sentinelE,@object
	.size		_ZN62_INTERNAL_fe989378_31_group_norm_nhwc_one_pass_160_cu_f4b18ab14cuda3std3__420unreachable_sentinelE,(_ZN62_INTERNAL_fe989378_31_group_norm_nhwc_one_pass_160_cu_f4b18ab14cuda3std6ranges3__45__cpo5ssizeE - _ZN62_INTERNAL_fe989378_31_group_norm_nhwc_one_pass_160_cu_f4b18ab14cuda3std3__420unreachable_sentinelE)
_ZN62_INTERNAL_fe989378_31_group_norm_nhwc_one_pass_160_cu_f4b18ab14cuda3std3__420unreachable_sentinelE:
	.zero		1
	.type		_ZN62_INTERNAL_fe989378_31_group_norm_nhwc_one_pass_160_cu_f4b18ab14cuda3std6ranges3__45__cpo5ssizeE,@object
	.size		_ZN62_INTERNAL_fe989378_31_group_norm_nhwc_one_pass_160_cu_f4b18ab14cuda3std6ranges3__45__cpo5ssizeE,(_ZN62_INTERNAL_fe989378_31_group_norm_nhwc_one_pass_160_cu_f4b18ab16thrust24THRUST_300001_SM_1000_NS12placeholders3_10E - _ZN62_INTERNAL_fe989378_31_group_norm_nhwc_one_pass_160_cu_f4b18ab14cuda3std6ranges3__45__cpo5ssizeE)
_ZN62_INTERNAL_fe989378_31_group_norm_nhwc_one_pass_160_cu_f4b18ab14cuda3std6ranges3__45__cpo5ssizeE:
	.zero		1
	.type		_ZN62_INTERNAL_fe989378_31_group_norm_nhwc_one_pass_160_cu_f4b18ab16thrust24THRUST_300001_SM_1000_NS12placeholders3_10E,@object
	.size		_ZN62_INTERNAL_fe989378_31_group_norm_nhwc_one_pass_160_cu_f4b18ab16thrust24THRUST_300001_SM_1000_NS12placeholders3_10E,(_ZN62_INTERNAL_fe989378_31_group_norm_nhwc_one_pass_160_cu_f4b18ab14cuda3std3__45__cpo5crendE - _ZN62_INTERNAL_fe989378_31_group_norm_nhwc_one_pass_160_cu_f4b18ab16thrust24THRUST_300001_SM_1000_NS12placeholders3_10E)
_ZN62_INTERNAL_fe989378_31_group_norm_nhwc_one_pass_160_cu_f4b18ab16thrust24THRUST_300001_SM_1000_NS12placeholders3_10E:
	.zero		1
	.type		_ZN62_INTERNAL_fe989378_31_group_norm_nhwc_one_pass_160_cu_f4b18ab14cuda3std3__45__cpo5crendE,@object
	.size		_ZN62_INTERNAL_fe989378_31_group_norm_nhwc_one_pass_160_cu_f4b18ab14cuda3std3__45__cpo5crendE,(_ZN62_INTERNAL_fe989378_31_group_norm_nhwc_one_pass_160_cu_f4b18ab14cuda3std6ranges3__45__cpo4prevE - _ZN62_INTERNAL_fe989378_31_group_norm_nhwc_one_pass_160_cu_f4b18ab14cuda3std3__45__cpo5crendE)
_ZN62_INTERNAL_fe989378_31_group_norm_nhwc_one_pass_160_cu_f4b18ab14cuda3std3__45__cpo5crendE:
	.zero		1
	.type		_ZN62_INTERNAL_fe989378_31_group_norm_nhwc_one_pass_160_cu_f4b18ab14cuda3std6ranges3__45__cpo4prevE,@object
	.size		_ZN62_INTERNAL_fe989378_31_group_norm_nhwc_one_pass_160_cu_f4b18ab14cuda3std6ranges3__45__cpo4prevE,(_ZN62_INTERNAL_fe989378_31_group_norm_nhwc_one_pass_160_cu_f4b18ab14cuda3std6ranges3__45__cpo9iter_moveE - _ZN62_INTERNAL_fe989378_31_group_norm_nhwc_one_pass_160_cu_f4b18ab14cuda3std6ranges3__45__cpo4prevE)
_ZN62_INTERNAL_fe989378_31_group_norm_nhwc_one_pass_160_cu_f4b18ab14cuda3std6ranges3__45__cpo4prevE:
	.zero		1
	.type		_ZN62_INTERNAL_fe989378_31_group_norm_nhwc_one_pass_160_cu_f4b18ab14cuda3std6ranges3__45__cpo9iter_moveE,@object
	.size		_ZN62_INTERNAL_fe989378_31_group_norm_nhwc_one_pass_160_cu_f4b18ab14cuda3std6ranges3__45__cpo9iter_moveE,(_ZN62_INTERNAL_fe989378_31_group_norm_nhwc_one_pass_160_cu_f4b18ab16thrust24THRUST_300001_SM_1000_NS12placeholders2_2E - _ZN62_INTERNAL_fe989378_31_group_norm_nhwc_one_pass_160_cu_f4b18ab14cuda3std6ranges3__45__cpo9iter_moveE)
_ZN62_INTERNAL_fe989378_31_group_norm_nhwc_one_pass_160_cu_f4b18ab14cuda3std6ranges3__45__cpo9iter_moveE:
	.zero		1
	.type		_ZN62_INTERNAL_fe989378_31_group_norm_nhwc_one_pass_160_cu_f4b18ab16thrust24THRUST_300001_SM_1000_NS12placeholders2_2E,@object
	.size		_ZN62_INTERNAL_fe989378_31_group_norm_nhwc_one_pass_160_cu_f4b18ab16thrust24THRUST_300001_SM_1000_NS12placeholders2_2E,(_ZN62_INTERNAL_fe989378_31_group_norm_nhwc_one_pass_160_cu_f4b18ab16thrust24THRUST_300001_SM_1000_NS12placeholders2_4E - _ZN62_INTERNAL_fe989378_31_group_norm_nhwc_one_pass_160_cu_f4b18ab16thrust24THRUST_300001_SM_1000_NS12placeholders2_2E)
_ZN62_INTERNAL_fe989378_31_group_norm_nhwc_one_pass_160_cu_f4b18ab16thrust24THRUST_300001_SM_1000_NS12placeholders2_2E:
	.zero		1
	.type		_ZN62_INTERNAL_fe989378_31_group_norm_nhwc_one_pass_160_cu_f4b18ab16thrust24THRUST_300001_SM_1000_NS12placeholders2_4E,@object
	.size		_ZN62_INTERNAL_fe989378_31_group_norm_nhwc_one_pass_160_cu_f4b18ab16thrust24THRUST_300001_SM_1000_NS12placeholders2_4E,(_ZN62_INTERNAL_fe989378_31_group_norm_nhwc_one_pass_160_cu_f4b18ab14cuda3std3__45__cpo3endE - _ZN62_INTERNAL_fe989378_31_group_norm_nhwc_one_pass_160_cu_f4b18ab16thrust24THRUST_300001_SM_1000_NS12placeholders2_4E)
_ZN62_INTERNAL_fe989378_31_group_norm_nhwc_one_pass_160_cu_f4b18ab16thrust24THRUST_300001_SM_1000_NS12placeholders2_4E:
	.zero		1
	.type		_ZN62_INTERNAL_fe989378_31_group_norm_nhwc_one_pass_160_cu_f4b18ab14cuda3std3__45__cpo3endE,@object
	.size		_ZN62_INTERNAL_fe989378_31_group_norm_nhwc_one_pass_160_cu_f4b18ab14cuda3std3__45__cpo3endE,(_ZN62_INTERNAL_fe989378_31_group_norm_nhwc_one_pass_160_cu_f4b18ab14cuda3std6ranges3__45__cpo3endE - _ZN62_INTERNAL_fe989378_31_group_norm_nhwc_one_pass_160_cu_f4b18ab14cuda3std3__45__cpo3endE)
_ZN62_INTERNAL_fe989378_31_group_norm_nhwc_one_pass_160_cu_f4b18ab14cuda3std3__45__cpo3endE:
	.zero		1
	.type		_ZN62_INTERNAL_fe989378_31_group_norm_nhwc_one_pass_160_cu_f4b18ab14cuda3std6ranges3__45__cpo3endE,@object
	.size		_ZN62_INTERNAL_fe989378_31_group_norm_nhwc_one_pass_160_cu_f4b18ab14cuda3std6ranges3__45__cpo3endE,(_ZN62_INTERNAL_fe989378_31_group_norm_nhwc_one_pass_160_cu_f4b18ab14cuda3std3__419piecewise_constructE - _ZN62_INTERNAL_fe989378_31_group_norm_nhwc_one_pass_160_cu_f4b18ab14cuda3std6ranges3__45__cpo3endE)
_ZN62_INTERNAL_fe989378_31_group_norm_nhwc_one_pass_160_cu_f4b18ab14cuda3std6ranges3__45__cpo3endE:
	.zero		1
	.type		_ZN62_INTERNAL_fe989378_31_group_norm_nhwc_one_pass_160_cu_f4b18ab14cuda3std3__419piecewise_constructE,@object
	.size		_ZN62_INTERNAL_fe989378_31_group_norm_nhwc_one_pass_160_cu_f4b18ab14cuda3std3__419piecewise_constructE,(_ZN62_INTERNAL_fe989378_31_group_norm_nhwc_one_pass_160_cu_f4b18ab14cuda3std6ranges3__45__cpo5cdataE - _ZN62_INTERNAL_fe989378_31_group_norm_nhwc_one_pass_160_cu_f4b18ab14cuda3std3__419piecewise_constructE)
_ZN62_INTERNAL_fe989378_31_group_norm_nhwc_one_pass_160_cu_f4b18ab14cuda3std3__419piecewise_constructE:
	.zero		1
	.type		_ZN62_INTERNAL_fe989378_31_group_norm_nhwc_one_pass_160_cu_f4b18ab14cuda3std6ranges3__45__cpo5cdataE,@object
	.size		_ZN62_INTERNAL_fe989378_31_group_norm_nhwc_one_pass_160_cu_f4b18ab14cuda3std6ranges3__45__cpo5cdataE,(_ZN62_INTERNAL_fe989378_31_group_norm_nhwc_one_pass_160_cu_f4b18ab16thrust24THRUST_300001_SM_1000_NS12placeholders2_8E - _ZN62_INTERNAL_fe989378_31_group_norm_nhwc_one_pass_160_cu_f4b18ab14cuda3std6ranges3__45__cpo5cdataE)
_ZN62_INTERNAL_fe989378_31_group_norm_nhwc_one_pass_160_cu_f4b18ab14cuda3std6ranges3__45__cpo5cdataE:
	.zero		1
	.type		_ZN62_INTERNAL_fe989378_31_group_norm_nhwc_one_pass_160_cu_f4b18ab16thrust24THRUST_300001_SM_1000_NS12placeholders2_8E,@object
	.size		_ZN62_INTERNAL_fe989378_31_group_norm_nhwc_one_pass_160_cu_f4b18ab16thrust24THRUST_300001_SM_1000_NS12placeholders2_8E,(_ZN62_INTERNAL_fe989378_31_group_norm_nhwc_one_pass_160_cu_f4b18ab14cuda3std3__45__cpo4rendE - _ZN62_INTERNAL_fe989378_31_group_norm_nhwc_one_pass_160_cu_f4b18ab16thrust24THRUST_300001_SM_1000_NS12placeholders2_8E)
_ZN62_INTERNAL_fe989378_31_group_norm_nhwc_one_pass_160_cu_f4b18ab16thrust24THRUST_300001_SM_1000_NS12placeholders2_8E:
	.zero		1
	.type		_ZN62_INTERNAL_fe989378_31_group_norm_nhwc_one_pass_160_cu_f4b18ab14cuda3std3__45__cpo4rendE,@object
	.size		_ZN62_INTERNAL_fe989378_31_group_norm_nhwc_one_pass_160_cu_f4b18ab14cuda3std3__45__cpo4rendE,(_ZN62_INTERNAL_fe989378_31_group_norm_nhwc_one_pass_160_cu_f4b18ab14cuda3std6ranges3__45__cpo9iter_swapE - _ZN62_INTERNAL_fe989378_31_group_norm_nhwc_one_pass_160_cu_f4b18ab14cuda3std3__45__cpo4rendE)
_ZN62_INTERNAL_fe989378_31_group_norm_nhwc_one_pass_160_cu_f4b18ab14cuda3std3__45__cpo4rendE:
	.zero		1
	.type		_ZN62_INTERNAL_fe989378_31_group_norm_nhwc_one_pass_160_cu_f4b18ab14cuda3std6ranges3__45__cpo9iter_swapE,@object
	.size		_ZN62_INTERNAL_fe989378_31_group_norm_nhwc_one_pass_160_cu_f4b18ab14cuda3std6ranges3__45__cpo9iter_swapE,(_ZN62_INTERNAL_fe989378_31_group_norm_nhwc_one_pass_160_cu_f4b18ab14cuda3std3__48unexpectE - _ZN62_INTERNAL_fe989378_31_group_norm_nhwc_one_pass_160_cu_f4b18ab14cuda3std6ranges3__45__cpo9iter_swapE)
_ZN62_INTERNAL_fe989378_31_group_norm_nhwc_one_pass_160_cu_f4b18ab14cuda3std6ranges3__45__cpo9iter_swapE:
	.zero		1
	.type		_ZN62_INTERNAL_fe989378_31_group_norm_nhwc_one_pass_160_cu_f4b18ab14cuda3std3__48unexpectE,@object
	.size		_ZN62_INTERNAL_fe989378_31_group_norm_nhwc_one_pass_160_cu_f4b18ab14cuda3std3__48unexpectE,(_ZN62_INTERNAL_fe989378_31_group_norm_nhwc_one_pass_160_cu_f4b18ab16thrust24THRUST_300001_SM_1000_NS6system6detail10sequential3seqE - _ZN62_INTERNAL_fe989378_31_group_norm_nhwc_one_pass_160_cu_f4b18ab14cuda3std3__48unexpectE)
_ZN62_INTERNAL_fe989378_31_group_norm_nhwc_one_pass_160_cu_f4b18ab14cuda3std3__48unexpectE:
	.zero		1
	.type		_ZN62_INTERNAL_fe989378_31_group_norm_nhwc_one_pass_160_cu_f4b18ab16thrust24THRUST_300001_SM_1000_NS6system6detail10sequential3seqE,@object
	.size		_ZN62_INTERNAL_fe989378_31_group_norm_nhwc_one_pass_160_cu_f4b18ab16thrust24THRUST_300001_SM_1000_NS6system6detail10sequential3seqE,(.L_29 - _ZN62_INTERNAL_fe989378_31_group_norm_nhwc_one_pass_160_cu_f4b18ab16thrust24THRUST_300001_SM_1000_NS6system6detail10sequential3seqE)
_ZN62_INTERNAL_fe989378_31_group_norm_nhwc_one_pass_160_cu_f4b18ab16thrust24THRUST_300001_SM_1000_NS6system6detail10sequential3seqE:
	.zero		1
.L_29:


//--------------------- .nv.shared._Z35group_norm_nhwc_bwd_one_pass_kernelI11Bf16IOFp32WLi64ELi160ELi640EEv26Group_norm_nhwc_bwd_params --------------------------
	.section	.nv.shared._Z35group_norm_nhwc_bwd_one_pass_kernelI11Bf16IOFp32WLi64ELi160ELi640EEv26Group_norm_nhwc_bwd_params,"aw",@nobits
	.sectionflags	@""
	.align	16
.nv.shared._Z35group_norm_nhwc_bwd_one_pass_kernelI11Bf16IOFp32WLi64ELi160ELi640EEv26Group_norm_nhwc_bwd_params:
	.zero		11472


//--------------------- .nv.shared._Z35group_norm_nhwc_bwd_one_pass_kernelI11Bf16IOFp32WLi128ELi160ELi640EEv26Group_norm_nhwc_bwd_params --------------------------
	.section	.nv.shared._Z35group_norm_nhwc_bwd_one_pass_kernelI11Bf16IOFp32WLi128ELi160ELi640EEv26Group_norm_nhwc_bwd_params,"aw",@nobits
	.sectionflags	@""
	.align	16
.nv.shared._Z35group_norm_nhwc_bwd_one_pass_kernelI11Bf16IOFp32WLi128ELi160ELi640EEv26Group_norm_nhwc_bwd_params:
	.zero		11472


//--------------------- .nv.shared._Z35group_norm_nhwc_bwd_one_pass_kernelI11Bf16IOFp32WLi256ELi160ELi640EEv26Group_norm_nhwc_bwd_params --------------------------
	.section	.nv.shared._Z35group_norm_nhwc_bwd_one_pass_kernelI11Bf16IOFp32WLi256ELi160ELi640EEv26Group_norm_nhwc_bwd_params,"aw",@nobits
	.sectionflags	@""
	.align	16
.nv.shared._Z35group_norm_nhwc_bwd_one_pass_kernelI11Bf16IOFp32WLi256ELi160ELi640EEv26Group_norm_nhwc_bwd_params:
	.zero		11472


//--------------------- .nv.shared._Z35group_norm_nhwc_bwd_one_pass_kernelI11Bf16IOFp32WLi512ELi160ELi640EEv26Group_norm_nhwc_bwd_params --------------------------
	.section	.nv.shared._Z35group_norm_nhwc_bwd_one_pass_kernelI11Bf16IOFp32WLi512ELi160ELi640EEv26Group_norm_nhwc_bwd_params,"aw",@nobits
	.sectionflags	@""
	.align	16
.nv.shared._Z35group_norm_nhwc_bwd_one_pass_kernelI11Bf16IOFp32WLi512ELi160ELi640EEv26Group_norm_nhwc_bwd_params:
	.zero		11472


//--------------------- .nv.shared._Z35group_norm_nhwc_bwd_one_pass_kernelI11Bf16IOBf16WLi64ELi160ELi640EEv26Group_norm_nhwc_bwd_params --------------------------
	.section	.nv.shared._Z35group_norm_nhwc_bwd_one_pass_kernelI11Bf16IOBf16WLi64ELi160ELi640EEv26Group_norm_nhwc_bwd_params,"aw",@nobits
	.sectionflags	@""
	.align	16
.nv.shared._Z35group_norm_nhwc_bwd_one_pass_kernelI11Bf16IOBf16WLi64ELi160ELi640EEv26Group_norm_nhwc_bwd_params:
	.zero		11472


//--------------------- .nv.shared._Z35group_norm_nhwc_bwd_one_pass_kernelI11Bf16IOBf16WLi128ELi160ELi640EEv26Group_norm_nhwc_bwd_params --------------------------
	.section	.nv.shared._Z35group_norm_nhwc_bwd_one_pass_kernelI11Bf16IOBf16WLi128ELi160ELi640EEv26Group_norm_nhwc_bwd_params,"aw",@nobits
	.sectionflags	@""
	.align	16
.nv.shared._Z35group_norm_nhwc_bwd_one_pass_kernelI11Bf16IOBf16WLi128ELi160ELi640EEv26Group_norm_nhwc_bwd_params:
	.zero		11472


//--------------------- .nv.shared._Z35group_norm_nhwc_bwd_one_pass_kernelI11Bf16IOBf16WLi256ELi160ELi640EEv26Group_norm_nhwc_bwd_params --------------------------
	.section	.nv.shared._Z35group_norm_nhwc_bwd_one_pass_kernelI11Bf16IOBf16WLi256ELi160ELi640EEv26Group_norm_nhwc_bwd_params,"aw",@nobits
	.sectionflags	@""
	.align	16
.nv.shared._Z35group_norm_nhwc_bwd_one_pass_kernelI11Bf16IOBf16WLi256ELi160ELi640EEv26Group_norm_nhwc_bwd_params:
	.zero		11472


//--------------------- .nv.shared._Z35group_norm_nhwc_bwd_one_pass_kernelI11Bf16IOBf16WLi512ELi160ELi640EEv26Group_norm_nhwc_bwd_params --------------------------
	.section	.nv.shared._Z35group_norm_nhwc_bwd_one_pass_kernelI11Bf16IOBf16WLi512ELi160ELi640EEv26Group_norm_nhwc_bwd_params,"aw",@nobits
	.sectionflags	@""
	.align	16
.nv.shared._Z35group_norm_nhwc_bwd_one_pass_kernelI11Bf16IOBf16WLi512ELi160ELi640EEv26Group_norm_nhwc_bwd_params:
	.zero		11472


//--------------------- .nv.shared._Z35group_norm_nhwc_bwd_one_pass_kernelI11Bf16IOFp16WLi64ELi160ELi640EEv26Group_norm_nhwc_bwd_params --------------------------
	.section	.nv.shared._Z35group_norm_nhwc_bwd_one_pass_kernelI11Bf16IOFp16WLi64ELi160ELi640EEv26Group_norm_nhwc_bwd_params,"aw",@nobits
	.sectionflags	@""
	.align	16
.nv.shared._Z35group_norm_nhwc_bwd_one_pass_kernelI11Bf16IOFp16WLi64ELi160ELi640EEv26Group_norm_nhwc_bwd_params:
	.zero		11472


//--------------------- .nv.shared._Z35group_norm_nhwc_bwd_one_pass_kernelI11Bf16IOFp16WLi128ELi160ELi640EEv26Group_norm_nhwc_bwd_params --------------------------
	.section	.nv.shared._Z35group_norm_nhwc_bwd_one_pass_kernelI11Bf16IOFp16WLi128ELi160ELi640EEv26Group_norm_nhwc_bwd_params,"aw",@nobits
	.sectionflags	@""
	.align	16
.nv.shared._Z35group_norm_nhwc_bwd_one_pass_kernelI11Bf16IOFp16WLi128ELi160ELi640EEv26Group_norm_nhwc_bwd_params:
	.zero		11472


//--------------------- .nv.shared._Z35group_norm_nhwc_bwd_one_pass_kernelI11Bf16IOFp16WLi256ELi160ELi640EEv26Group_norm_nhwc_bwd_params --------------------------
	.section	.nv.shared._Z35group_norm_nhwc_bwd_one_pass_kernelI11Bf16IOFp16WLi256ELi160ELi640EEv26Group_norm_nhwc_bwd_params,"aw",@nobits
	.sectionflags	@""
	.align	16
.nv.shared._Z35group_norm_nhwc_bwd_one_pass_kernelI11Bf16IOFp16WLi256ELi160ELi640EEv26Group_norm_nhwc_bwd_params:
	.zero		11472


//--------------------- .nv.shared._Z35group_norm_nhwc_bwd_one_pass_kernelI11Bf16IOFp16WLi512ELi160ELi640EEv26Group_norm_nhwc_bwd_params --------------------------
	.section	.nv.shared._Z35group_norm_nhwc_bwd_one_pass_kernelI11Bf16IOFp16WLi512ELi160ELi640EEv26Group_norm_nhwc_bwd_params,"aw",@nobits
	.sectionflags	@""
	.align	16
.nv.shared._Z35group_norm_nhwc_bwd_one_pass_kernelI11Bf16IOFp16WLi512ELi160ELi640EEv26Group_norm_nhwc_bwd_params:
	.zero		11472


//--------------------- .nv.shared._Z35group_norm_nhwc_bwd_one_pass_kernelI11Fp16IOFp32WLi64ELi160ELi640EEv26Group_norm_nhwc_bwd_params --------------------------
	.section	.nv.shared._Z35group_norm_nhwc_bwd_one_pass_kernelI11Fp16IOFp32WLi64ELi160ELi640EEv26Group_norm_nhwc_bwd_params,"aw",@nobits
	.sectionflags	@""
	.align	16
.nv.shared._Z35group_norm_nhwc_bwd_one_pass_kernelI11Fp16IOFp32WLi64ELi160ELi640EEv26Group_norm_nhwc_bwd_params:
	.zero		11472


//--------------------- .nv.shared._Z35group_norm_nhwc_bwd_one_pass_kernelI11Fp16IOFp32WLi128ELi160ELi640EEv26Group_norm_nhwc_bwd_params --------------------------
	.section	.nv.shared._Z35group_norm_nhwc_bwd_one_pass_kernelI11Fp16IOFp32WLi128ELi160ELi640EEv26Group_norm_nhwc_bwd_params,"aw",@nobits
	.sectionflags	@""
	.align	16
.nv.shared._Z35group_norm_nhwc_bwd_one_pass_kernelI11Fp16IOFp32WLi128ELi160ELi640EEv26Group_norm_nhwc_bwd_params:
	.zero		11472


//--------------------- .nv.shared._Z35group_norm_nhwc_bwd_one_pass_kernelI11Fp16IOFp32WLi256ELi160ELi640EEv26Group_norm_nhwc_bwd_params --------------------------
	.section	.nv.shared._Z35group_norm_nhwc_bwd_one_pass_kernelI11Fp16IOFp32WLi256ELi160ELi640EEv26Group_norm_nhwc_bwd_params,"aw",@nobits
	.sectionflags	@""
	.align	16
.nv.shared._Z35group_norm_nhwc_bwd_one_pass_kernelI11Fp16IOFp32WLi256ELi160ELi640EEv26Group_norm_nhwc_bwd_params:
	.zero		11472


//--------------------- .nv.shared._Z35group_norm_nhwc_bwd_one_pass_kernelI11Fp16IOFp32WLi512ELi160ELi640EEv26Group_norm_nhwc_bwd_params --------------------------
	.section	.nv.shared._Z35group_norm_nhwc_bwd_one_pass_kernelI11Fp16IOFp32WLi512ELi160ELi640EEv26Group_norm_nhwc_bwd_params,"aw",@nobits
	.sectionflags	@""
	.align	16
.nv.shared._Z35group_norm_nhwc_bwd_one_pass_kernelI11Fp16IOFp32WLi512ELi160ELi640EEv26Group_norm_nhwc_bwd_params:
	.zero		11472


//--------------------- .nv.shared._Z35group_norm_nhwc_bwd_one_pass_kernelI11Fp16IOBf16WLi64ELi160ELi640EEv26Group_norm_nhwc_bwd_params --------------------------
	.section	.nv.shared._Z35group_norm_nhwc_bwd_one_pass_kernelI11Fp16IOBf16WLi64ELi160ELi640EEv26Group_norm_nhwc_bwd_params,"aw",@nobits
	.sectionflags	@""
	.align	16
.nv.shared._Z35group_norm_nhwc_bwd_one_pass_kernelI11Fp16IOBf16WLi64ELi160ELi640EEv26Group_norm_nhwc_bwd_params:
	.zero		11472


//--------------------- .nv.shared._Z35group_norm_nhwc_bwd_one_pass_kernelI11Fp16IOBf16WLi128ELi160ELi640EEv26Group_norm_nhwc_bwd_params --------------------------
	.section	.nv.shared._Z35group_norm_nhwc_bwd_one_pass_kernelI11Fp16IOBf16WLi128ELi160ELi640EEv26Group_norm_nhwc_bwd_params,"aw",@nobits
	.sectionflags	@""
	.align	16
.nv.shared._Z35group_norm_nhwc_bwd_one_pass_kernelI11Fp16IOBf16WLi128ELi160ELi640EEv26Group_norm_nhwc_bwd_params:
	.zero		11472


//--------------------- .nv.shared._Z35group_norm_nhwc_bwd_one_pass_kernelI11Fp16IOBf16WLi256ELi160ELi640EEv26Group_norm_nhwc_bwd_params --------------------------
	.section	.nv.shared._Z35group_norm_nhwc_bwd_one_pass_kernelI11Fp16IOBf16WLi256ELi160ELi640EEv26Group_norm_nhwc_bwd_params,"aw",@nobits
	.sectionflags	@""
	.align	16
.nv.shared._Z35group_norm_nhwc_bwd_one_pass_kernelI11Fp16IOBf16WLi256ELi160ELi640EEv26Group_norm_nhwc_bwd_params:
	.zero		11472


//--------------------- .nv.shared._Z35group_norm_nhwc_bwd_one_pass_kernelI11Fp16IOBf16WLi512ELi160ELi640EEv26Group_norm_nhwc_bwd_params --------------------------
	.section	.nv.shared._Z35group_norm_nhwc_bwd_one_pass_kernelI11Fp16IOBf16WLi512ELi160ELi640EEv26Group_norm_nhwc_bwd_params,"aw",@nobits
	.sectionflags	@""
	.align	16
.nv.shared._Z35group_norm_nhwc_bwd_one_pass_kernelI11Fp16IOBf16WLi512ELi160ELi640EEv26Group_norm_nhwc_bwd_params:
	.zero		11472


//--------------------- .nv.shared._Z35group_norm_nhwc_bwd_one_pass_kernelI11Fp16IOFp16WLi64ELi160ELi640EEv26Group_norm_nhwc_bwd_params --------------------------
	.section	.nv.shared._Z35group_norm_nhwc_bwd_one_pass_kernelI11Fp16IOFp16WLi64ELi160ELi640EEv26Group_norm_nhwc_bwd_params,"aw",@nobits
	.sectionflags	@""
	.align	16
.nv.shared._Z35group_norm_nhwc_bwd_one_pass_kernelI11Fp16IOFp16WLi64ELi160ELi640EEv26Group_norm_nhwc_bwd_params:
	.zero		11472


//--------------------- .nv.shared._Z35group_norm_nhwc_bwd_one_pass_kernelI11Fp16IOFp16WLi128ELi160ELi640EEv26Group_norm_nhwc_bwd_params --------------------------
	.section	.nv.shared._Z35group_norm_nhwc_bwd_one_pass_kernelI11Fp16IOFp16WLi128ELi160ELi640EEv26Group_norm_nhwc_bwd_params,"aw",@nobits
	.sectionflags	@""
	.align	16
.nv.shared._Z35group_norm_nhwc_bwd_one_pass_kernelI11Fp16IOFp16WLi128ELi160ELi640EEv26Group_norm_nhwc_bwd_params:
	.zero		11472


//--------------------- .nv.shared._Z35group_norm_nhwc_bwd_one_pass_kernelI11Fp16IOFp16WLi256ELi160ELi640EEv26Group_norm_nhwc_bwd_params --------------------------
	.section	.nv.shared._Z35group_norm_nhwc_bwd_one_pass_kernelI11Fp16IOFp16WLi256ELi160ELi640EEv26Group_norm_nhwc_bwd_params,"aw",@nobits
	.sectionflags	@""
	.align	16
.nv.shared._Z35group_norm_nhwc_bwd_one_pass_kernelI11Fp16IOFp16WLi256ELi160ELi640EEv26Group_norm_nhwc_bwd_params:
	.zero		11472


//--------------------- .nv.shared._Z35group_norm_nhwc_bwd_one_pass_kernelI11Fp16IOFp16WLi512ELi160ELi640EEv26Group_norm_nhwc_bwd_params --------------------------
	.section	.nv.shared._Z35group_norm_nhwc_bwd_one_pass_kernelI11Fp16IOFp16WLi512ELi160ELi640EEv26Group_norm_nhwc_bwd_params,"aw",@nobits
	.sectionflags	@""
	.align	16
.nv.shared._Z35group_norm_nhwc_bwd_one_pass_kernelI11Fp16IOFp16WLi512ELi160ELi640EEv26Group_norm_nhwc_bwd_params:
	.zero		11472


//--------------------- .nv.shared._Z35group_norm_nhwc_bwd_one_pass_kernelI11Fp32IOFp32WLi64ELi160ELi640EEv26Group_norm_nhwc_bwd_params --------------------------
	.section	.nv.shared._Z35group_norm_nhwc_bwd_one_pass_kernelI11Fp32IOFp32WLi64ELi160ELi640EEv26Group_norm_nhwc_bwd_params,"aw",@nobits
	.sectionflags	@""
	.align	16
.nv.shared._Z35group_norm_nhwc_bwd_one_pass_kernelI11Fp32IOFp32WLi64ELi160ELi640EEv26Group_norm_nhwc_bwd_params:
	.zero		11472


//--------------------- .nv.shared._Z35group_norm_nhwc_bwd_one_pass_kernelI11Fp32IOFp32WLi128ELi160ELi640EEv26Group_norm_nhwc_bwd_params --------------------------
	.section	.nv.shared._Z35group_norm_nhwc_bwd_one_pass_kernelI11Fp32IOFp32WLi128ELi160ELi640EEv26Group_norm_nhwc_bwd_params,"aw",@nobits
	.sectionflags	@""
	.align	16
.nv.shared._Z35group_norm_nhwc_bwd_one_pass_kernelI11Fp32IOFp32WLi128ELi160ELi640EEv26Group_norm_nhwc_bwd_params:
	.zero		11472


//--------------------- .nv.shared._Z35group_norm_nhwc_bwd_one_pass_kernelI11Fp32IOFp32WLi256ELi160ELi640EEv26Group_norm_nhwc_bwd_params --------------------------
	.section	.nv.shared._Z35group_norm_nhwc_bwd_one_pass_kernelI11Fp32IOFp32WLi256ELi160ELi640EEv26Group_norm_nhwc_bwd_params,"aw",@nobits
	.sectionflags	@""
	.align	16
.nv.shared._Z35group_norm_nhwc_bwd_one_pass_kernelI11Fp32IOFp32WLi256ELi160ELi640EEv26Group_norm_nhwc_bwd_params:
	.zero		11472


//--------------------- .nv.shared._Z35group_norm_nhwc_bwd_one_pass_kernelI11Fp32IOFp32WLi512ELi160ELi640EEv26Group_norm_nhwc_bwd_params --------------------------
	.section	.nv.shared._Z35group_norm_nhwc_bwd_one_pass_kernelI11Fp32IOFp32WLi512ELi160ELi640EEv26Group_norm_nhwc_bwd_params,"aw",@nobits
	.sectionflags	@""
	.align	16
.nv.shared._Z35group_norm_nhwc_bwd_one_pass_kernelI11Fp32IOFp32WLi512ELi160ELi640EEv26Group_norm_nhwc_bwd_params:
	.zero		11472


//--------------------- .nv.shared._Z35group_norm_nhwc_bwd_one_pass_kernelI11Fp32IOBf16WLi64ELi160ELi640EEv26Group_norm_nhwc_bwd_params --------------------------
	.section	.nv.shared._Z35group_norm_nhwc_bwd_one_pass_kernelI11Fp32IOBf16WLi64ELi160ELi640EEv26Group_norm_nhwc_bwd_params,"aw",@nobits
	.sectionflags	@""
	.align	16
.nv.shared._Z35group_norm_nhwc_bwd_one_pass_kernelI11Fp32IOBf16WLi64ELi160ELi640EEv26Group_norm_nhwc_bwd_params:
	.zero		11472


//--------------------- .nv.shared._Z35group_norm_nhwc_bwd_one_pass_kernelI11Fp32IOBf16WLi128ELi160ELi640EEv26Group_norm_nhwc_bwd_params --------------------------
	.section	.nv.shared._Z35group_norm_nhwc_bwd_one_pass_kernelI11Fp32IOBf16WLi128ELi160ELi640EEv26Group_norm_nhwc_bwd_params,"aw",@nobits
	.sectionflags	@""
	.align	16
.nv.shared._Z35group_norm_nhwc_bwd_one_pass_kernelI11Fp32IOBf16WLi128ELi160ELi640EEv26Group_norm_nhwc_bwd_params:
	.zero		11472


//--------------------- .nv.shared._Z35group_norm_nhwc_bwd_one_pass_kernelI11Fp32IOBf16WLi256ELi160ELi640EEv26Group_norm_nhwc_bwd_params --------------------------
	.section	.nv.shared._Z35group_norm_nhwc_bwd_one_pass_kernelI11Fp32IOBf16WLi256ELi160ELi640EEv26Group_norm_nhwc_bwd_params,"aw",@nobits
	.sectionflags	@""
	.align	16
.nv.shared._Z35group_norm_nhwc_bwd_one_pass_kernelI11Fp32IOBf16WLi256ELi160ELi640EEv26Group_norm_nhwc_bwd_params:
	.zero		11472


//--------------------- .nv.shared._Z35group_norm_nhwc_bwd_one_pass_kernelI11Fp32IOBf16WLi512ELi160ELi640EEv26Group_norm_nhwc_bwd_params --------------------------
	.section	.nv.shared._Z35group_norm_nhwc_bwd_one_pass_kernelI11Fp32IOBf16WLi512ELi160ELi640EEv26Group_norm_nhwc_bwd_params,"aw",@nobits
	.sectionflags	@""
	.align	16
.nv.shared._Z35group_norm_nhwc_bwd_one_pass_kernelI11Fp32IOBf16WLi512ELi160ELi640EEv26Group_norm_nhwc_bwd_params:
	.zero		11472


//--------------------- .nv.shared._Z35group_norm_nhwc_bwd_one_pass_kernelI11Fp32IOFp16WLi64ELi160ELi640EEv26Group_norm_nhwc_bwd_params --------------------------
	.section	.nv.shared._Z35group_norm_nhwc_bwd_one_pass_kernelI11Fp32IOFp16WLi64ELi160ELi640EEv26Group_norm_nhwc_bwd_params,"aw",@nobits
	.sectionflags	@""
	.align	16
.nv.shared._Z35group_norm_nhwc_bwd_one_pass_kernelI11Fp32IOFp16WLi64ELi160ELi640EEv26Group_norm_nhwc_bwd_params:
	.zero		11472


//--------------------- .nv.shared._Z35group_norm_nhwc_bwd_one_pass_kernelI11Fp32IOFp16WLi128ELi160ELi640EEv26Group_norm_nhwc_bwd_params --------------------------
	.section	.nv.shared._Z35group_norm_nhwc_bwd_one_pass_kernelI11Fp32IOFp16WLi128ELi160ELi640EEv26Group_norm_nhwc_bwd_params,"aw",@nobits
	.sectionflags	@""
	.align	16
.nv.shared._Z35group_norm_nhwc_bwd_one_pass_kernelI11Fp32IOFp16WLi128ELi160ELi640EEv26Group_norm_nhwc_bwd_params:
	.zero		11472


//--------------------- .nv.shared._Z35group_norm_nhwc_bwd_one_pass_kernelI11Fp32IOFp16WLi256ELi160ELi640EEv26Group_norm_nhwc_bwd_params --------------------------
	.section	.nv.shared._Z35group_norm_nhwc_bwd_one_pass_kernelI11Fp32IOFp16WLi256ELi160ELi640EEv26Group_norm_nhwc_bwd_params,"aw",@nobits
	.sectionflags	@""
	.align	16
.nv.shared._Z35group_norm_nhwc_bwd_one_pass_kernelI11Fp32IOFp16WLi256ELi160ELi640EEv26Group_norm_nhwc_bwd_params:
	.zero		11472


//--------------------- .nv.shared._Z35group_norm_nhwc_bwd_one_pass_kernelI11Fp32IOFp16WLi512ELi160ELi640EEv26Group_norm_nhwc_bwd_params --------------------------
	.section	.nv.shared._Z35group_norm_nhwc_bwd_one_pass_kernelI11Fp32IOFp16WLi512ELi160ELi640EEv26Group_norm_nhwc_bwd_params,"aw",@nobits
	.sectionflags	@""
	.align	16
.nv.shared._Z35group_norm_nhwc_bwd_one_pass_kernelI11Fp32IOFp16WLi512ELi160ELi640EEv26Group_norm_nhwc_bwd_params:
	.zero		11472


//--------------------- .nv.shared._Z35group_norm_nhwc_fwd_one_pass_kernelI11Bf16IOFp32WLi64ELi160ELi640EEv26Group_norm_nhwc_fwd_params --------------------------
	.section	.nv.shared._Z35group_norm_nhwc_fwd_one_pass_kernelI11Bf16IOFp32WLi64ELi160ELi640EEv26Group_norm_nhwc_fwd_params,"aw",@nobits
	.sectionflags	@""
	.align	8
.nv.shared._Z35group_norm_nhwc_fwd_one_pass_kernelI11Bf16IOFp32WLi64ELi160ELi640EEv26Group_norm_nhwc_fwd_params:
	.zero		1224


//--------------------- .nv.shared._Z35group_norm_nhwc_fwd_one_pass_kernelI11Bf16IOFp32WLi128ELi160ELi640EEv26Group_norm_nhwc_fwd_params --------------------------
	.section	.nv.shared._Z35group_norm_nhwc_fwd_one_pass_kernelI11Bf16IOFp32WLi128ELi160ELi640EEv26Group_norm_nhwc_fwd_params,"aw",@nobits
	.sectionflags	@""
	.align	8
.nv.shared._Z35group_norm_nhwc_fwd_one_pass_kernelI11Bf16IOFp32WLi128ELi160ELi640EEv26Group_norm_nhwc_fwd_params:
	.zero		1224


//--------------------- .nv.shared._Z35group_norm_nhwc_fwd_one_pass_kernelI11Bf16IOFp32WLi256ELi160ELi640EEv26Group_norm_nhwc_fwd_params --------------------------
	.section	.nv.shared._Z35group_norm_nhwc_fwd_one_pass_kernelI11Bf16IOFp32WLi256ELi160ELi640EEv26Group_norm_nhwc_fwd_params,"aw",@nobits
	.sectionflags	@""
	.align	8
.nv.shared._Z35group_norm_nhwc_fwd_one_pass_kernelI11Bf16IOFp32WLi256ELi160ELi640EEv26Group_norm_nhwc_fwd_params:
	.zero		1224


//--------------------- .nv.shared._Z35group_norm_nhwc_fwd_one_pass_kernelI11Bf16IOFp32WLi512ELi160ELi640EEv26Group_norm_nhwc_fwd_params --------------------------
	.section	.nv.shared._Z35group_norm_nhwc_fwd_one_pass_kernelI11Bf16IOFp32WLi512ELi160ELi640EEv26Group_norm_nhwc_fwd_params,"aw",@nobits
	.sectionflags	@""
	.align	8
.nv.shared._Z35group_norm_nhwc_fwd_one_pass_kernelI11Bf16IOFp32WLi512ELi160ELi640EEv26Group_norm_nhwc_fwd_params:
	.zero		1224


//--------------------- .nv.shared._Z35group_norm_nhwc_fwd_one_pass_kernelI11Bf16IOBf16WLi64ELi160ELi640EEv26Group_norm_nhwc_fwd_params --------------------------
	.section	.nv.shared._Z35group_norm_nhwc_fwd_one_pass_kernelI11Bf16IOBf16WLi64ELi160ELi640EEv26Group_norm_nhwc_fwd_params,"aw",@nobits
	.sectionflags	@""
	.align	8
.nv.shared._Z35group_norm_nhwc_fwd_one_pass_kernelI11Bf16IOBf16WLi64ELi160ELi640EEv26Group_norm_nhwc_fwd_params:
	.zero		1224


//--------------------- .nv.shared._Z35group_norm_nhwc_fwd_one_pass_kernelI11Bf16IOBf16WLi128ELi160ELi640EEv26Group_norm_nhwc_fwd_params --------------------------
	.section	.nv.shared._Z35group_norm_nhwc_fwd_one_pass_kernelI11Bf16IOBf16WLi128ELi160ELi640EEv26Group_norm_nhwc_fwd_params,"aw",@nobits
	.sectionflags	@""
	.align	8
.nv.shared._Z35group_norm_nhwc_fwd_one_pass_kernelI11Bf16IOBf16WLi128ELi160ELi640EEv26Group_norm_nhwc_fwd_params:
	.zero		1224


//--------------------- .nv.shared._Z35group_norm_nhwc_fwd_one_pass_kernelI11Bf16IOBf16WLi256ELi160ELi640EEv26Group_norm_nhwc_fwd_params --------------------------
	.section	.nv.shared._Z35group_norm_nhwc_fwd_one_pass_kernelI11Bf16IOBf16WLi256ELi160ELi640EEv26Group_norm_nhwc_fwd_params,"aw",@nobits
	.sectionflags	@""
	.align	8
.nv.shared._Z35group_norm_nhwc_fwd_one_pass_kernelI11Bf16IOBf16WLi256ELi160ELi640EEv26Group_norm_nhwc_fwd_params:
	.zero		1224


//--------------------- .nv.shared._Z35group_norm_nhwc_fwd_one_pass_kernelI11Bf16IOBf16WLi512ELi160ELi640EEv26Group_norm_nhwc_fwd_params --------------------------
	.section	.nv.shared._Z35group_norm_nhwc_fwd_one_pass_kernelI11Bf16IOBf16WLi512ELi160ELi640EEv26Group_norm_nhwc_fwd_params,"aw",@nobits
	.sectionflags	@""
	.align	8
.nv.shared._Z35group_norm_nhwc_fwd_one_pass_kernelI11Bf16IOBf16WLi512ELi160ELi640EEv26Group_norm_nhwc_fwd_params:
	.zero		1224


//--------------------- .nv.shared._Z35group_norm_nhwc_fwd_one_pass_kernelI11Bf16IOFp16WLi64ELi160ELi640EEv26Group_norm_nhwc_fwd_params --------------------------
	.section	.nv.shared._Z35group_norm_nhwc_fwd_one_pass_kernelI11Bf16IOFp16WLi64ELi160ELi640EEv26Group_norm_nhwc_fwd_params,"aw",@nobits
	.sectionflags	@""
	.align	8
.nv.shared._Z35group_norm_nhwc_fwd_one_pass_kernelI11Bf16IOFp16WLi64ELi160ELi640EEv26Group_norm_nhwc_fwd_params:
	.zero		1224


//--------------------- .nv.shared._Z35group_norm_nhwc_fwd_one_pass_kernelI11Bf16IOFp16WLi128ELi160ELi640EEv26Group_norm_nhwc_fwd_params --------------------------
	.section	.nv.shared._Z35group_norm_nhwc_fwd_one_pass_kernelI11Bf16IOFp16WLi128ELi160ELi640EEv26Group_norm_nhwc_fwd_params,"aw",@nobits
	.sectionflags	@""
	.align	8
.nv.shared._Z35group_norm_nhwc_fwd_one_pass_kernelI11Bf16IOFp16WLi128ELi160ELi640EEv26Group_norm_nhwc_fwd_params:
	.zero		1224


//--------------------- .nv.shared._Z35group_norm_nhwc_fwd_one_pass_kernelI11Bf16IOFp16WLi256ELi160ELi640EEv26Group_norm_nhwc_fwd_params --------------------------
	.section	.nv.shared._Z35group_norm_nhwc_fwd_one_pass_kernelI11Bf16IOFp16WLi256ELi160ELi640EEv26Group_norm_nhwc_fwd_params,"aw",@nobits
	.sectionflags	@""
	.align	8
.nv.shared._Z35group_norm_nhwc_fwd_one_pass_kernelI11Bf16IOFp16WLi256ELi160ELi640EEv26Group_norm_nhwc_fwd_params:
	.zero		1224


//--------------------- .nv.shared._Z35group_norm_nhwc_fwd_one_pass_kernelI11Bf16IOFp16WLi512ELi160ELi640EEv26Group_norm_nhwc_fwd_params --------------------------
	.section	.nv.shared._Z35group_norm_nhwc_fwd_one_pass_kernelI11Bf16IOFp16WLi512ELi160ELi640EEv26Group_norm_nhwc_fwd_params,"aw",@nobits
	.sectionflags	@""
	.align	8
.nv.shared._Z35group_norm_nhwc_fwd_one_pass_kernelI11Bf16IOFp16WLi512ELi160ELi640EEv26Group_norm_nhwc_fwd_params:
	.zero		1224


//--------------------- .nv.shared._Z35group_norm_nhwc_fwd_one_pass_kernelI11Fp16IOFp32WLi64ELi160ELi640EEv26Group_norm_nhwc_fwd_params --------------------------
	.section	.nv.shared._Z35group_norm_nhwc_fwd_one_pass_kernelI11Fp16IOFp32WLi64ELi160ELi640EEv26Group_norm_nhwc_fwd_params,"aw",@nobits
	.sectionflags	@""
	.align	8
.nv.shared._Z35group_norm_nhwc_fwd_one_pass_kernelI11Fp16IOFp32WLi64ELi160ELi640EEv26Group_norm_nhwc_fwd_params:
	.zero		1224


//--------------------- .nv.shared._Z35group_norm_nhwc_fwd_one_pass_kernelI11Fp16IOFp32WLi128ELi160ELi640EEv26Group_norm_nhwc_fwd_params --------------------------
	.section	.nv.shared._Z35group_norm_nhwc_fwd_one_pass_kernelI11Fp16IOFp32WLi128ELi160ELi640EEv26Group_norm_nhwc_fwd_params,"aw",@nobits
	.sectionflags	@""
	.align	8
.nv.shared._Z35group_norm_nhwc_fwd_one_pass_kernelI11Fp16IOFp32WLi128ELi160ELi640EEv26Group_norm_nhwc_fwd_params:
	.zero		1224


//--------------------- .nv.shared._Z35group_norm_nhwc_fwd_one_pass_kernelI11Fp16IOFp32WLi256ELi160ELi640EEv26Group_norm_nhwc_fwd_params --------------------------
	.section	.nv.shared._Z35group_norm_nhwc_fwd_one_pass_kernelI11Fp16IOFp32WLi256ELi160ELi640EEv26Group_norm_nhwc_fwd_params,"aw",@nobits
	.sectionflags	@""
	.align	8
.nv.shared._Z35group_norm_nhwc_fwd_one_pass_kernelI11Fp16IOFp32WLi256ELi160ELi640EEv26Group_norm_nhwc_fwd_params:
	.zero		1224


//--------------------- .nv.shared._Z35group_norm_nhwc_fwd_one_pass_kernelI11Fp16IOFp32WLi512ELi160ELi640EEv26Group_norm_nhwc_fwd_params --------------------------
	.section	.nv.shared._Z35group_norm_nhwc_fwd_one_pass_kernelI11Fp16IOFp32WLi512ELi160ELi640EEv26Group_norm_nhwc_fwd_params,"aw",@nobits
	.sectionflags	@""
	.align	8
.nv.shared._Z35group_norm_nhwc_fwd_one_pass_kernelI11Fp16IOFp32WLi512ELi160ELi640EEv26Group_norm_nhwc_fwd_params:
	.zero		1224


//--------------------- .nv.shared._Z35group_norm_nhwc_fwd_one_pass_kernelI11Fp16IOBf16WLi64ELi160ELi640EEv26Group_norm_nhwc_fwd_params --------------------------
	.section	.nv.shared._Z35group_norm_nhwc_fwd_one_pass_kernelI11Fp16IOBf16WLi64ELi160ELi640EEv26Group_norm_nhwc_fwd_params,"aw",@nobits
	.sectionflags	@""
	.align	8
.nv.shared._Z35group_norm_nhwc_fwd_one_pass_kernelI11Fp16IOBf16WLi64ELi160ELi640EEv26Group_norm_nhwc_fwd_params:
	.zero		1224


//--------------------- .nv.shared._Z35group_norm_nhwc_fwd_one_pass_kernelI11Fp16IOBf16WLi128ELi160ELi640EEv26Group_norm_nhwc_fwd_params --------------------------
	.section	.nv.shared._Z35group_norm_nhwc_fwd_one_pass_kernelI11Fp16IOBf16WLi128ELi160ELi640EEv26Group_norm_nhwc_fwd_params,"aw",@nobits
	.sectionflags	@""
	.align	8
.nv.shared._Z35group_norm_nhwc_fwd_one_pass_kernelI11Fp16IOBf16WLi128ELi160ELi640EEv26Group_norm_nhwc_fwd_params:
	.zero		1224


//--------------------- .nv.shared._Z35group_norm_nhwc_fwd_one_pass_kernelI11Fp16IOBf16WLi256ELi160ELi640EEv26Group_norm_nhwc_fwd_params --------------------------
	.section	.nv.shared._Z35group_norm_nhwc_fwd_one_pass_kernelI11Fp16IOBf16WLi256ELi160ELi640EEv26Group_norm_nhwc_fwd_params,"aw",@nobits
	.sectionflags	@""
	.align	8
.nv.shared._Z35group_norm_nhwc_fwd_one_pass_kernelI11Fp16IOBf16WLi256ELi160ELi640EEv26Group_norm_nhwc_fwd_params:
	.zero		1224


//--------------------- .nv.shared._Z35group_norm_nhwc_fwd_one_pass_kernelI11Fp16IOBf16WLi512ELi160ELi640EEv26Group_norm_nhwc_fwd_params --------------------------
	.section	.nv.shared._Z35group_norm_nhwc_fwd_one_pass_kernelI11Fp16IOBf16WLi512ELi160ELi640EEv26Group_norm_nhwc_fwd_params,"aw",@nobits
	.sectionflags	@""
	.align	8
.nv.shared._Z35group_norm_nhwc_fwd_one_pass_kernelI11Fp16IOBf16WLi512ELi160ELi640EEv26Group_norm_nhwc_fwd_params:
	.zero		1224


//--------------------- .nv.shared._Z35group_norm_nhwc_fwd_one_pass_kernelI11Fp16IOFp16WLi64ELi160ELi640EEv26Group_norm_nhwc_fwd_params --------------------------
	.section	.nv.shared._Z35group_norm_nhwc_fwd_one_pass_kernelI11Fp16IOFp16WLi64ELi160ELi640EEv26Group_norm_nhwc_fwd_params,"aw",@nobits
	.sectionflags	@""
	.align	8
.nv.shared._Z35group_norm_nhwc_fwd_one_pass_kernelI11Fp16IOFp16WLi64ELi160ELi640EEv26Group_norm_nhwc_fwd_params:
	.zero		1224


//--------------------- .nv.shared._Z35group_norm_nhwc_fwd_one_pass_kernelI11Fp16IOFp16WLi128ELi160ELi640EEv26Group_norm_nhwc_fwd_params --------------------------
	.section	.nv.shared._Z35group_norm_nhwc_fwd_one_pass_kernelI11Fp16IOFp16WLi128ELi160ELi640EEv26Group_norm_nhwc_fwd_params,"aw",@nobits
	.sectionflags	@""
	.align	8
.nv.shared._Z35group_norm_nhwc_fwd_one_pass_kernelI11Fp16IOFp16WLi128ELi160ELi640EEv26Group_norm_nhwc_fwd_params:
	.zero		1224


//--------------------- .nv.shared._Z35group_norm_nhwc_fwd_one_pass_kernelI11Fp16IOFp16WLi256ELi160ELi640EEv26Group_norm_nhwc_fwd_params --------------------------
	.section	.nv.shared._Z35group_norm_nhwc_fwd_one_pass_kernelI11Fp16IOFp16WLi256ELi160ELi640EEv26Group_norm_nhwc_fwd_params,"aw",@nobits
	.sectionflags	@""
	.align	8
.nv.shared._Z35group_norm_nhwc_fwd_one_pass_kernelI11Fp16IOFp16WLi256ELi160ELi640EEv26Group_norm_nhwc_fwd_params:
	.zero		1224


//--------------------- .nv.shared._Z35group_norm_nhwc_fwd_one_pass_kernelI11Fp16IOFp16WLi512ELi160ELi640EEv26Group_norm_nhwc_fwd_params --------------------------
	.section	.nv.shared._Z35group_norm_nhwc_fwd_one_pass_kernelI11Fp16IOFp16WLi512ELi160ELi640EEv26Group_norm_nhwc_fwd_params,"aw",@nobits
	.sectionflags	@""
	.align	8
.nv.shared._Z35group_norm_nhwc_fwd_one_pass_kernelI11Fp16IOFp16WLi512ELi160ELi640EEv26Group_norm_nhwc_fwd_params:
	.zero		1224


//--------------------- .nv.shared._Z35group_norm_nhwc_fwd_one_pass_kernelI11Fp32IOFp32WLi64ELi160ELi640EEv26Group_norm_nhwc_fwd_params --------------------------
	.section	.nv.shared._Z35group_norm_nhwc_fwd_one_pass_kernelI11Fp32IOFp32WLi64ELi160ELi640EEv26Group_norm_nhwc_fwd_params,"aw",@nobits
	.sectionflags	@""
	.align	8
.nv.shared._Z35group_norm_nhwc_fwd_one_pass_kernelI11Fp32IOFp32WLi64ELi160ELi640EEv26Group_norm_nhwc_fwd_params:
	.zero		1224


//--------------------- .nv.shared._Z35group_norm_nhwc_fwd_one_pass_kernelI11Fp32IOFp32WLi128ELi160ELi640EEv26Group_norm_nhwc_fwd_params --------------------------
	.section	.nv.shared._Z35group_norm_nhwc_fwd_one_pass_kernelI11Fp32IOFp32WLi128ELi160ELi640EEv26Group_norm_nhwc_fwd_params,"aw",@nobits
	.sectionflags	@""
	.align	8
.nv.shared._Z35group_norm_nhwc_fwd_one_pass_kernelI11Fp32IOFp32WLi128ELi160ELi640EEv26Group_norm_nhwc_fwd_params:
	.zero		1224


//--------------------- .nv.shared._Z35group_norm_nhwc_fwd_one_pass_kernelI11Fp32IOFp32WLi256ELi160ELi640EEv26Group_norm_nhwc_fwd_params --------------------------
	.section	.nv.shared._Z35group_norm_nhwc_fwd_one_pass_kernelI11Fp32IOFp32WLi256ELi160ELi640EEv26Group_norm_nhwc_fwd_params,"aw",@nobits
	.sectionflags	@""
	.align	8
.nv.shared._Z35group_norm_nhwc_fwd_one_pass_kernelI11Fp32IOFp32WLi256ELi160ELi640EEv26Group_norm_nhwc_fwd_params:
	.zero		1224


//--------------------- .nv.shared._Z35group_norm_nhwc_fwd_one_pass_kernelI11Fp32IOFp32WLi512ELi160ELi640EEv26Group_norm_nhwc_fwd_params --------------------------
	.section	.nv.shared._Z35group_norm_nhwc_fwd_one_pass_kernelI11Fp32IOFp32WLi512ELi160ELi640EEv26Group_norm_nhwc_fwd_params,"aw",@nobits
	.sectionflags	@""
	.align	8
.nv.shared._Z35group_norm_nhwc_fwd_one_pass_kernelI11Fp32IOFp32WLi512ELi160ELi640EEv26Group_norm_nhwc_fwd_params:
	.zero		1224


//--------------------- .nv.shared._Z35group_norm_nhwc_fwd_one_pass_kernelI11Fp32IOBf16WLi64ELi160ELi640EEv26Group_norm_nhwc_fwd_params --------------------------
	.section	.nv.shared._Z35group_norm_nhwc_fwd_one_pass_kernelI11Fp32IOBf16WLi64ELi160ELi640EEv26Group_norm_nhwc_fwd_params,"aw",@nobits
	.sectionflags	@""
	.align	8
.nv.shared._Z35group_norm_nhwc_fwd_one_pass_kernelI11Fp32IOBf16WLi64ELi160ELi640EEv26Group_norm_nhwc_fwd_params:
	.zero		1224


//--------------------- .nv.shared._Z35group_norm_nhwc_fwd_one_pass_kernelI11Fp32IOBf16WLi128ELi160ELi640EEv26Group_norm_nhwc_fwd_params --------------------------
	.section	.nv.shared._Z35group_norm_nhwc_fwd_one_pass_kernelI11Fp32IOBf16WLi128ELi160ELi640EEv26Group_norm_nhwc_fwd_params,"aw",@nobits
	.sectionflags	@""
	.align	8
.nv.shared._Z35group_norm_nhwc_fwd_one_pass_kernelI11Fp32IOBf16WLi128ELi160ELi640EEv26Group_norm_nhwc_fwd_params:
	.zero		1224


//--------------------- .nv.shared._Z35group_norm_nhwc_fwd_one_pass_kernelI11Fp32IOBf16WLi256ELi160ELi640EEv26Group_norm_nhwc_fwd_params --------------------------
	.section	.nv.shared._Z35group_norm_nhwc_fwd_one_pass_kernelI11Fp32IOBf16WLi256ELi160ELi640EEv26Group_norm_nhwc_fwd_params,"aw",@nobits
	.sectionflags	@""
	.align	8
.nv.shared._Z35group_norm_nhwc_fwd_one_pass_kernelI11Fp32IOBf16WLi256ELi160ELi640EEv26Group_norm_nhwc_fwd_params:
	.zero		1224


//--------------------- .nv.shared._Z35group_norm_nhwc_fwd_one_pass_kernelI11Fp32IOBf16WLi512ELi160ELi640EEv26Group_norm_nhwc_fwd_params --------------------------
	.section	.nv.shared._Z35group_norm_nhwc_fwd_one_pass_kernelI11Fp32IOBf16WLi512ELi160ELi640EEv26Group_norm_nhwc_fwd_params,"aw",@nobits
	.sectionflags	@""
	.align	8
.nv.shared._Z35group_norm_nhwc_fwd_one_pass_kernelI11Fp32IOBf16WLi512ELi160ELi640EEv26Group_norm_nhwc_fwd_params:
	.zero		1224


//--------------------- .nv.shared._Z35group_norm_nhwc_fwd_one_pass_kernelI11Fp32IOFp16WLi64ELi160ELi640EEv26Group_norm_nhwc_fwd_params --------------------------
	.section	.nv.shared._Z35group_norm_nhwc_fwd_one_pass_kernelI11Fp32IOFp16WLi64ELi160ELi640EEv26Group_norm_nhwc_fwd_params,"aw",@nobits
	.sectionflags	@""
	.align	8
.nv.shared._Z35group_norm_nhwc_fwd_one_pass_kernelI11Fp32IOFp16WLi64ELi160ELi640EEv26Group_norm_nhwc_fwd_params:
	.zero		1224


//--------------------- .nv.shared._Z35group_norm_nhwc_fwd_one_pass_kernelI11Fp32IOFp16WLi128ELi160ELi640EEv26Group_norm_nhwc_fwd_params --------------------------
	.section	.nv.shared._Z35group_norm_nhwc_fwd_one_pass_kernelI11Fp32IOFp16WLi128ELi160ELi640EEv26Group_norm_nhwc_fwd_params,"aw",@nobits
	.sectionflags	@""
	.align	8
.nv.shared._Z35group_norm_nhwc_fwd_one_pass_kernelI11Fp32IOFp16WLi128ELi160ELi640EEv26Group_norm_nhwc_fwd_params:
	.zero		1224


//--------------------- .nv.shared._Z35group_norm_nhwc_fwd_one_pass_kernelI11Fp32IOFp16WLi256ELi160ELi640EEv26Group_norm_nhwc_fwd_params --------------------------
	.section	.nv.shared._Z35group_norm_nhwc_fwd_one_pass_kernelI11Fp32IOFp16WLi256ELi160ELi640EEv26Group_norm_nhwc_fwd_params,"aw",@nobits
	.sectionflags	@""
	.align	8
.nv.shared._Z35group_norm_nhwc_fwd_one_pass_kernelI11Fp32IOFp16WLi256ELi160ELi640EEv26Group_norm_nhwc_fwd_params:
	.zero		1224


//--------------------- .nv.shared._Z35group_norm_nhwc_fwd_one_pass_kernelI11Fp32IOFp16WLi512ELi160ELi640EEv26Group_norm_nhwc_fwd_params --------------------------
	.section	.nv.shared._Z35group_norm_nhwc_fwd_one_pass_kernelI11Fp32IOFp16WLi512ELi160ELi640EEv26Group_norm_nhwc_fwd_params,"aw",@nobits
	.sectionflags	@""
	.align	8
.nv.shared._Z35group_norm_nhwc_fwd_one_pass_kernelI11Fp32IOFp16WLi512ELi160ELi640EEv26Group_norm_nhwc_fwd_params:
	.zero		1224


//--------------------- .nv.constant0._ZN3cub18CUB_300001_SM_10006detail11EmptyKernelIvEEvv --------------------------
	.section	.nv.constant0._ZN3cub18CUB_300001_SM_10006detail11EmptyKernelIvEEvv,"a",@progbits
	.sectionflags	@""
	.align	4
.nv.constant0._ZN3cub18CUB_300001_SM_10006detail11EmptyKernelIvEEvv:
	.zero		896


//--------------------- .nv.constant0._Z35group_norm_nhwc_bwd_one_pass_kernelI11Bf16IOFp32WLi64ELi160ELi640EEv26Group_norm_nhwc_bwd_params --------------------------
	.section	.nv.constant0._Z35group_norm_nhwc_bwd_one_pass_kernelI11Bf16IOFp32WLi64ELi160ELi640EEv26Group_norm_nhwc_bwd_params,"a",@progbits
	.sectionflags	@""
	.align	4
.nv.constant0._Z35group_norm_nhwc_bwd_one_pass_kernelI11Bf16IOFp32WLi64ELi160ELi640EEv26Group_norm_nhwc_bwd_params:
	.zero		1080


//--------------------- .nv.constant0._Z35group_norm_nhwc_bwd_one_pass_kernelI11Bf16IOFp32WLi128ELi160ELi640EEv26Group_norm_nhwc_bwd_params --------------------------
	.section	.nv.constant0._Z35group_norm_nhwc_bwd_one_pass_kernelI11Bf16IOFp32WLi128ELi160ELi640EEv26Group_norm_nhwc_bwd_params,"a",@progbits
	.sectionflags	@""
	.align	4
.nv.constant0._Z35group_norm_nhwc_bwd_one_pass_kernelI11Bf16IOFp32WLi128ELi160ELi640EEv26Group_norm_nhwc_bwd_params:
	.zero		1080


//--------------------- .nv.constant0._Z35group_norm_nhwc_bwd_one_pass_kernelI11Bf16IOFp32WLi256ELi160ELi640EEv26Group_norm_nhwc_bwd_params --------------------------
	.section	.nv.constant0._Z35group_norm_nhwc_bwd_one_pass_kernelI11Bf16IOFp32WLi256ELi160ELi640EEv26Group_norm_nhwc_bwd_params,"a",@progbits
	.sectionflags	@""
	.align	4
.nv.constant0._Z35group_norm_nhwc_bwd_one_pass_kernelI11Bf16IOFp32WLi256ELi160ELi640EEv26Group_norm_nhwc_bwd_params:
	.zero		1080


//--------------------- .nv.constant0._Z35group_norm_nhwc_bwd_one_pass_kernelI11Bf16IOFp32WLi512ELi160ELi640EEv26Group_norm_nhwc_bwd_params --------------------------
	.section	.nv.constant0._Z35group_norm_nhwc_bwd_one_pass_kernelI11Bf16IOFp32WLi512ELi160ELi640EEv26Group_norm_nhwc_bwd_params,"a",@progbits
	.sectionflags	@""
	.align	4
.nv.constant0._Z35group_norm_nhwc_bwd_one_pass_kernelI11Bf16IOFp32WLi512ELi160ELi640EEv26Group_norm_nhwc_bwd_params:
	.zero		1080


//--------------------- .nv.constant0._Z35group_norm_nhwc_bwd_one_pass_kernelI11Bf16IOBf16WLi64ELi160ELi640EEv26Group_norm_nhwc_bwd_params --------------------------
	.section	.nv.constant0._Z35group_norm_nhwc_bwd_one_pass_kernelI11Bf16IOBf16WLi64ELi160ELi640EEv26Group_norm_nhwc_bwd_params,"a",@progbits
	.sectionflags	@""
	.align	4
.nv.constant0._Z35group_norm_nhwc_bwd_one_pass_kernelI11Bf16IOBf16WLi64ELi160ELi640EEv26Group_norm_nhwc_bwd_params:
	.zero		1080


//--------------------- .nv.constant0._Z35group_norm_nhwc_bwd_one_pass_kernelI11Bf16IOBf16WLi128ELi160ELi640EEv26Group_norm_nhwc_bwd_params --------------------------
	.section	.nv.constant0._Z35group_norm_nhwc_bwd_one_pass_kernelI11Bf16IOBf16WLi128ELi160ELi640EEv26Group_norm_nhwc_bwd_params,"a",@progbits
	.sectionflags	@""
	.align	4
.nv.constant0._Z35group_norm_nhwc_bwd_one_pass_kernelI11Bf16IOBf16WLi128ELi160ELi640EEv26Group_norm_nhwc_bwd_params:
	.zero		1080


//--------------------- .nv.constant0._Z35group_norm_nhwc_bwd_one_pass_kernelI11Bf16IOBf16WLi256ELi160ELi640EEv26Group_norm_nhwc_bwd_params --------------------------
	.section	.nv.constant0._Z35group_norm_nhwc_bwd_one_pass_kernelI11Bf16IOBf16WLi256ELi160ELi640EEv26Group_norm_nhwc_bwd_params,"a",@progbits
	.sectionflags	@""
	.align	4
.nv.constant0._Z35group_norm_nhwc_bwd_one_pass_kernelI11Bf16IOBf16WLi256ELi160ELi640EEv26Group_norm_nhwc_bwd_params:
	.zero		1080


//--------------------- .nv.constant0._Z35group_norm_nhwc_bwd_one_pass_kernelI11Bf16IOBf16WLi512ELi160ELi640EEv26Group_norm_nhwc_bwd_params --------------------------
	.section	.nv.constant0._Z35group_norm_nhwc_bwd_one_pass_kernelI11Bf16IOBf16WLi512ELi160ELi640EEv26Group_norm_nhwc_bwd_params,"a",@progbits
	.sectionflags	@""
	.align	4
.nv.constant0._Z35group_norm_nhwc_bwd_one_pass_kernelI11Bf16IOBf16WLi512ELi160ELi640EEv26Group_norm_nhwc_bwd_params:
	.zero		1080


//--------------------- .nv.constant0._Z35group_norm_nhwc_bwd_one_pass_kernelI11Bf16IOFp16WLi64ELi160ELi640EEv26Group_norm_nhwc_bwd_params --------------------------
	.section	.nv.constant0._Z35group_norm_nhwc_bwd_one_pass_kernelI11Bf16IOFp16WLi64ELi160ELi640EEv26Group_norm_nhwc_bwd_params,"a",@progbits
	.sectionflags	@""
	.align	4
.nv.constant0._Z35group_norm_nhwc_bwd_one_pass_kernelI11Bf16IOFp16WLi64ELi160ELi640EEv26Group_norm_nhwc_bwd_params:
	.zero		1080


//--------------------- .nv.constant0._Z35group_norm_nhwc_bwd_one_pass_kernelI11Bf16IOFp16WLi128ELi160ELi640EEv26Group_norm_nhwc_bwd_params --------------------------
	.section	.nv.constant0._Z35group_norm_nhwc_bwd_one_pass_kernelI11Bf16IOFp16WLi128ELi160ELi640EEv26Group_norm_nhwc_bwd_params,"a",@progbits
	.sectionflags	@""
	.align	4
.nv.constant0._Z35group_norm_nhwc_bwd_one_pass_kernelI11Bf16IOFp16WLi128ELi160ELi640EEv26Group_norm_nhwc_bwd_params:
	.zero		1080


//--------------------- .nv.constant0._Z35group_norm_nhwc_bwd_one_pass_kernelI11Bf16IOFp16WLi256ELi160ELi640EEv26Group_norm_nhwc_bwd_params --------------------------
	.section	.nv.constant0._Z35group_norm_nhwc_bwd_one_pass_kernelI11Bf16IOFp16WLi256ELi160ELi640EEv26Group_norm_nhwc_bwd_params,"a",@progbits
	.sectionflags	@""
	.align	4
.nv.constant0._Z35group_norm_nhwc_bwd_one_pass_kernelI11Bf16IOFp16WLi256ELi160ELi640EEv26Group_norm_nhwc_bwd_params:
	.zero		1080


//--------------------- .nv.constant0._Z35group_norm_nhwc_bwd_one_pass_kernelI11Bf16IOFp16WLi512ELi160ELi640EEv26Group_norm_nhwc_bwd_params --------------------------
	.section	.nv.constant0._Z35group_norm_nhwc_bwd_one_pass_kernelI11Bf16IOFp16WLi512ELi160ELi640EEv26Group_norm_nhwc_bwd_params,"a",@progbits
	.sectionflags	@""
	.align	4
.nv.constant0._Z35group_norm_nhwc_bwd_one_pass_kernelI11Bf16IOFp16WLi512ELi160ELi640EEv26Group_norm_nhwc_bwd_params:
	.zero		1080


//--------------------- .nv.constant0._Z35group_norm_nhwc_bwd_one_pass_kernelI11Fp16IOFp32WLi64ELi160ELi640EEv26Group_norm_nhwc_bwd_params --------------------------
	.section	.nv.constant0._Z35group_norm_nhwc_bwd_one_pass_kernelI11Fp16IOFp32WLi64ELi160ELi640EEv26Group_norm_nhwc_bwd_params,"a",@progbits
	.sectionflags	@""
	.align	4
.nv.constant0._Z35group_norm_nhwc_bwd_one_pass_kernelI11Fp16IOFp32WLi64ELi160ELi640EEv26Group_norm_nhwc_bwd_params:
	.zero		1080


//--------------------- .nv.constant0._Z35group_norm_nhwc_bwd_one_pass_kernelI11Fp16IOFp32WLi128ELi160ELi640EEv26Group_norm_nhwc_bwd_params --------------------------
	.section	.nv.constant0._Z35group_norm_nhwc_bwd_one_pass_kernelI11Fp16IOFp32WLi128ELi160ELi640EEv26Group_norm_nhwc_bwd_params,"a",@progbits
	.sectionflags	@""
	.align	4
.nv.constant0._Z35group_norm_nhwc_bwd_one_pass_kernelI11Fp16IOFp32WLi128ELi160ELi640EEv26Group_norm_nhwc_bwd_params:
	.zero		1080


//--------------------- .nv.constant0._Z35group_norm_nhwc_bwd_one_pass_kernelI11Fp16IOFp32WLi256ELi160ELi640EEv26Group_norm_nhwc_bwd_params --------------------------
	.section	.nv.constant0._Z35group_norm_nhwc_bwd_one_pass_kernelI11Fp16IOFp32WLi256ELi160ELi640EEv26Group_norm_nhwc_bwd_params,"a",@progbits
	.sectionflags	@""
	.align	4
.nv.constant0._Z35group_norm_nhwc_bwd_one_pass_kernelI11Fp16IOFp32WLi256ELi160ELi640EEv26Group_norm_nhwc_bwd_params:
	.zero		1080


//--------------------- .nv.constant0._Z35group_norm_nhwc_bwd_one_pass_kernelI11Fp16IOFp32WLi512ELi160ELi640EEv26Group_norm_nhwc_bwd_params --------------------------
	.section	.nv.constant0._Z35group_norm_nhwc_bwd_one_pass_kernelI11Fp16IOFp32WLi512ELi160ELi640EEv26Group_norm_nhwc_bwd_params,"a",@progbits
	.sectionflags	@""
	.align	4
.nv.constant0._Z35group_norm_nhwc_bwd_one_pass_kernelI11Fp16IOFp32WLi512ELi160ELi640EEv26Group_norm_nhwc_bwd_params:
	.zero		1080


//--------------------- .nv.constant0._Z35group_norm_nhwc_bwd_one_pass_kernelI11Fp16IOBf16WLi64ELi160ELi640EEv26Group_norm_nhwc_bwd_params --------------------------
	.section	.nv.constant0._Z35group_norm_nhwc_bwd_one_pass_kernelI11Fp16IOBf16WLi64ELi160ELi640EEv26Group_norm_nhwc_bwd_params,"a",@progbits
	.sectionflags	@""
	.align	4
.nv.constant0._Z35group_norm_nhwc_bwd_one_pass_kernelI11Fp16IOBf16WLi64ELi160ELi640EEv26Group_norm_nhwc_bwd_params:
	.zero		1080


//--------------------- .nv.constant0._Z35group_norm_nhwc_bwd_one_pass_kernelI11Fp16IOBf16WLi128ELi160ELi640EEv26Group_norm_nhwc_bwd_params --------------------------
	.section	.nv.constant0._Z35group_norm_nhwc_bwd_one_pass_kernelI11Fp16IOBf16WLi128ELi160ELi640EEv26Group_norm_nhwc_bwd_params,"a",@progbits
	.sectionflags	@""
	.align	4
.nv.constant0._Z35group_norm_nhwc_bwd_one_pass_kernelI11Fp16IOBf16WLi128ELi160ELi640EEv26Group_norm_nhwc_bwd_params:
	.zero		1080


//--------------------- .nv.constant0._Z35group_norm_nhwc_bwd_one_pass_kernelI11Fp16IOBf16WLi256ELi160ELi640EEv26Group_norm_nhwc_bwd_params --------------------------
	.section	.nv.constant0._Z35group_norm_nhwc_bwd_one_pass_kernelI11Fp16IOBf16WLi256ELi160ELi640EEv26Group_norm_nhwc_bwd_params,"a",@progbits
	.sectionflags	@""
	.align	4
.nv.constant0._Z35group_norm_nhwc_bwd_one_pass_kernelI11Fp16IOBf16WLi256ELi160ELi640EEv26Group_norm_nhwc_bwd_params:
	.zero		1080


//--------------------- .nv.constant0._Z35group_norm_nhwc_bwd_one_pass_kernelI11Fp16IOBf16WLi512ELi160ELi640EEv26Group_norm_nhwc_bwd_params --------------------------
	.section	.nv.constant0._Z35group_norm_nhwc_bwd_one_pass_kernelI11Fp16IOBf16WLi512ELi160ELi640EEv26Group_norm_nhwc_bwd_params,"a",@progbits
	.sectionflags	@""
	.align	4
.nv.constant0._Z35group_norm_nhwc_bwd_one_pass_kernelI11Fp16IOBf16WLi512ELi160ELi640EEv26Group_norm_nhwc_bwd_params:
	.zero		1080


//--------------------- .nv.constant0._Z35group_norm_nhwc_bwd_one_pass_kernelI11Fp16IOFp16WLi64ELi160ELi640EEv26Group_norm_nhwc_bwd_params --------------------------
	.section	.nv.constant0._Z35group_norm_nhwc_bwd_one_pass_kernelI11Fp16IOFp16WLi64ELi160ELi640EEv26Group_norm_nhwc_bwd_params,"a",@progbits
	.sectionflags	@""
	.align	4
.nv.constant0._Z35group_norm_nhwc_bwd_one_pass_kernelI11Fp16IOFp16WLi64ELi160ELi640EEv26Group_norm_nhwc_bwd_params:
	.zero		1080


//--------------------- .nv.constant0._Z35group_norm_nhwc_bwd_one_pass_kernelI11Fp16IOFp16WLi128ELi160ELi640EEv26Group_norm_nhwc_bwd_params --------------------------
	.section	.nv.constant0._Z35group_norm_nhwc_bwd_one_pass_kernelI11Fp16IOFp16WLi128ELi160ELi640EEv26Group_norm_nhwc_bwd_params,"a",@progbits
	.sectionflags	@""
	.align	4
.nv.constant0._Z35group_norm_nhwc_bwd_one_pass_kernelI11Fp16IOFp16WLi128ELi160ELi640EEv26Group_norm_nhwc_bwd_params:
	.zero		1080


//--------------------- .nv.constant0._Z35group_norm_nhwc_bwd_one_pass_kernelI11Fp16IOFp16WLi256ELi160ELi640EEv26Group_norm_nhwc_bwd_params --------------------------
	.section	.nv.constant0._Z35group_norm_nhwc_bwd_one_pass_kernelI11Fp16IOFp16WLi256ELi160ELi640EEv26Group_norm_nhwc_bwd_params,"a",@progbits
	.sectionflags	@""
	.align	4
.nv.constant0._Z35group_norm_nhwc_bwd_one_pass_kernelI11Fp16IOFp16WLi256ELi160ELi640EEv26Group_norm_nhwc_bwd_params:
	.zero		1080


//--------------------- .nv.constant0._Z35group_norm_nhwc_bwd_one_pass_kernelI11Fp16IOFp16WLi512ELi160ELi640EEv26Group_norm_nhwc_bwd_params --------------------------
	.section	.nv.constant0._Z35group_norm_nhwc_bwd_one_pass_kernelI11Fp16IOFp16WLi512ELi160ELi640EEv26Group_norm_nhwc_bwd_params,"a",@progbits
	.sectionflags	@""
	.align	4
.nv.constant0._Z35group_norm_nhwc_bwd_one_pass_kernelI11Fp16IOFp16WLi512ELi160ELi640EEv26Group_norm_nhwc_bwd_params:
	.zero		1080


//--------------------- .nv.constant0._Z35group_norm_nhwc_bwd_one_pass_kernelI11Fp32IOFp32WLi64ELi160ELi640EEv26Group_norm_nhwc_bwd_params --------------------------
	.section	.nv.constant0._Z35group_norm_nhwc_bwd_one_pass_kernelI11Fp32IOFp32WLi64ELi160ELi640EEv26Group_norm_nhwc_bwd_params,"a",@progbits
	.sectionflags	@""
	.align	4
.nv.constant0._Z35group_norm_nhwc_bwd_one_pass_kernelI11Fp32IOFp32WLi64ELi160ELi640EEv26Group_norm_nhwc_bwd_params:
	.zero		1080


//--------------------- .nv.constant0._Z35group_norm_nhwc_bwd_one_pass_kernelI11Fp32IOFp32WLi128ELi160ELi640EEv26Group_norm_nhwc_bwd_params --------------------------
	.section	.nv.constant0._Z35group_norm_nhwc_bwd_one_pass_kernelI11Fp32IOFp32WLi128ELi160ELi640EEv26Group_norm_nhwc_bwd_params,"a",@progbits
	.sectionflags	@""
	.align	4
.nv.constant0._Z35group_norm_nhwc_bwd_one_pass_kernelI11Fp32IOFp32WLi128ELi160ELi640EEv26Group_norm_nhwc_bwd_params:
	.zero		1080


//--------------------- .nv.constant0._Z35group_norm_nhwc_bwd_one_pass_kernelI11Fp32IOFp32WLi256ELi160ELi640EEv26Group_norm_nhwc_bwd_params --------------------------
	.section	.nv.constant0._Z35group_norm_nhwc_bwd_one_pass_kernelI11Fp32IOFp32WLi256ELi160ELi640EEv26Group_norm_nhwc_bwd_params,"a",@progbits
	.sectionflags	@""
	.align	4
.nv.constant0._Z35group_norm_nhwc_bwd_one_pass_kernelI11Fp32IOFp32WLi256ELi160ELi640EEv26Group_norm_nhwc_bwd_params:
	.zero		1080


//--------------------- .nv.constant0._Z35group_norm_nhwc_bwd_one_pass_kernelI11Fp32IOFp32WLi512ELi160ELi640EEv26Group_norm_nhwc_bwd_params --------------------------
	.section	.nv.constant0._Z35group_norm_nhwc_bwd_one_pass_kernelI11Fp32IOFp32WLi512ELi160ELi640EEv26Group_norm_nhwc_bwd_params,"a",@progbits
	.sectionflags	@""
	.align	4
.nv.constant0._Z35group_norm_nhwc_bwd_one_pass_kernelI11Fp32IOFp32WLi512ELi160ELi640EEv26Group_norm_nhwc_bwd_params:
	.zero		1080


//--------------------- .nv.constant0._Z35group_norm_nhwc_bwd_one_pass_kernelI11Fp32IOBf16WLi64ELi160ELi640EEv26Group_norm_nhwc_bwd_params --------------------------
	.section	.nv.constant0._Z35group_norm_nhwc_bwd_one_pass_kernelI11Fp32IOBf16WLi64ELi160ELi640EEv26Group_norm_nhwc_bwd_params,"a",@progbits
	.sectionflags	@""
	.align	4
.nv.constant0._Z35group_norm_nhwc_bwd_one_pass_kernelI11Fp32IOBf16WLi64ELi160ELi640EEv26Group_norm_nhwc_bwd_params:
	.zero		1080


//--------------------- .nv.constant0._Z35group_norm_nhwc_bwd_one_pass_kernelI11Fp32IOBf16WLi128ELi160ELi640EEv26Group_norm_nhwc_bwd_params --------------------------
	.section	.nv.constant0._Z35group_norm_nhwc_bwd_one_pass_kernelI11Fp32IOBf16WLi128ELi160ELi640EEv26Group_norm_nhwc_bwd_params,"a",@progbits
	.sectionflags	@""
	.align	4
.nv.constant0._Z35group_norm_nhwc_bwd_one_pass_kernelI11Fp32IOBf16WLi128ELi160ELi640EEv26Group_norm_nhwc_bwd_params:
	.zero		1080


//--------------------- .nv.constant0._Z35group_norm_nhwc_bwd_one_pass_kernelI11Fp32IOBf16WLi256ELi160ELi640EEv26Group_norm_nhwc_bwd_params --------------------------
	.section	.nv.constant0._Z35group_norm_nhwc_bwd_one_pass_kernelI11Fp32IOBf16WLi256ELi160ELi640EEv26Group_norm_nhwc_bwd_params,"a",@progbits
	.sectionflags	@""
	.align	4
.nv.constant0._Z35group_norm_nhwc_bwd_one_pass_kernelI11Fp32IOBf16WLi256ELi160ELi640EEv26Group_norm_nhwc_bwd_params:
	.zero		1080


//--------------------- .nv.constant0._Z35group_norm_nhwc_bwd_one_pass_kernelI11Fp32IOBf16WLi512ELi160ELi640EEv26Group_norm_nhwc_bwd_params --------------------------
	.section	.nv.constant0._Z35group_norm_nhwc_bwd_one_pass_kernelI11Fp32IOBf16WLi512ELi160ELi640EEv26Group_norm_nhwc_bwd_params,"a",@progbits
	.sectionflags	@""
	.align	4
.nv.constant0._Z35group_norm_nhwc_bwd_one_pass_kernelI11Fp32IOBf16WLi512ELi160ELi640EEv26Group_norm_nhwc_bwd_params:
	.zero		1080


//--------------------- .nv.constant0._Z35group_norm_nhwc_bwd_one_pass_kernelI11Fp32IOFp16WLi64ELi160ELi640EEv26Group_norm_nhwc_bwd_params --------------------------
	.section	.nv.constant0._Z35group_norm_nhwc_bwd_one_pass_kernelI11Fp32IOFp16WLi64ELi160ELi640EEv26Group_norm_nhwc_bwd_params,"a",@progbits
	.sectionflags	@""
	.align	4
.nv.constant0._Z35group_norm_nhwc_bwd_one_pass_kernelI11Fp32IOFp16WLi64ELi160ELi640EEv26Group_norm_nhwc_bwd_params:
	.zero		1080


//--------------------- .nv.constant0._Z35group_norm_nhwc_bwd_one_pass_kernelI11Fp32IOFp16WLi128ELi160ELi640EEv26Group_norm_nhwc_bwd_params --------------------------
	.section	.nv.constant0._Z35group_norm_nhwc_bwd_one_pass_kernelI11Fp32IOFp16WLi128ELi160ELi640EEv26Group_norm_nhwc_bwd_params,"a",@progbits
	.sectionflags	@""
	.align	4
.nv.constant0._Z35group_norm_nhwc_bwd_one_pass_kernelI11Fp32IOFp16WLi128ELi160ELi640EEv26Group_norm_nhwc_bwd_params:
	.zero		1080


//--------------------- .nv.constant0._Z35group_norm_nhwc_bwd_one_pass_kernelI11Fp32IOFp16WLi256ELi160ELi640EEv26Group_norm_nhwc_bwd_params --------------------------
	.section	.nv.constant0._Z35group_norm_nhwc_bwd_one_pass_kernelI11Fp32IOFp16WLi256ELi160ELi640EEv26Group_norm_nhwc_bwd_params,"a",@progbits
	.sectionflags	@""
	.align	4
.nv.constant0._Z35group_norm_nhwc_bwd_one_pass_kernelI11Fp32IOFp16WLi256ELi160ELi640EEv26Group_norm_nhwc_bwd_params:
	.zero		1080


//--------------------- .nv.constant0._Z35group_norm_nhwc_bwd_one_pass_kernelI11Fp32IOFp16WLi512ELi160ELi640EEv26Group_norm_nhwc_bwd_params --------------------------
	.section	.nv.constant0._Z35group_norm_nhwc_bwd_one_pass_kernelI11Fp32IOFp16WLi512ELi160ELi640EEv26Group_norm_nhwc_bwd_params,"a",@progbits
	.sectionflags	@""
	.align	4
.nv.constant0._Z35group_norm_nhwc_bwd_one_pass_kernelI11Fp32IOFp16WLi512ELi160ELi640EEv26Group_norm_nhwc_bwd_params:
	.zero		1080


//--------------------- .nv.constant0._Z35group_norm_nhwc_fwd_one_pass_kernelI11Bf16IOFp32WLi64ELi160ELi640EEv26Group_norm_nhwc_fwd_params --------------------------
	.section	.nv.constant0._Z35group_norm_nhwc_fwd_one_pass_kernelI11Bf16IOFp32WLi64ELi160ELi640EEv26Group_norm_nhwc_fwd_params,"a",@progbits
	.sectionflags	@""
	.align	4
.nv.constant0._Z35group_norm_nhwc_fwd_one_pass_kernelI11Bf16IOFp32WLi64ELi160ELi640EEv26Group_norm_nhwc_fwd_params:
	.zero		1056


//--------------------- .nv.constant0._Z35group_norm_nhwc_fwd_one_pass_kernelI11Bf16IOFp32WLi128ELi160ELi640EEv26Group_norm_nhwc_fwd_params --------------------------
	.section	.nv.constant0._Z35group_norm_nhwc_fwd_one_pass_kernelI11Bf16IOFp32WLi128ELi160ELi640EEv26Group_norm_nhwc_fwd_params,"a",@progbits
	.sectionflags	@""
	.align	4
.nv.constant0._Z35group_norm_nhwc_fwd_one_pass_kernelI11Bf16IOFp32WLi128ELi160ELi640EEv26Group_norm_nhwc_fwd_params:
	.zero		1056


//--------------------- .nv.constant0._Z35group_norm_nhwc_fwd_one_pass_kernelI11Bf16IOFp32WLi256ELi160ELi640EEv26Group_norm_nhwc_fwd_params --------------------------
	.section	.nv.constant0._Z35group_norm_nhwc_fwd_one_pass_kernelI11Bf16IOFp32WLi256ELi160ELi640EEv26Group_norm_nhwc_fwd_params,"a",@progbits
	.sectionflags	@""
	.align	4
.nv.constant0._Z35group_norm_nhwc_fwd_one_pass_kernelI11Bf16IOFp32WLi256ELi160ELi640EEv26Group_norm_nhwc_fwd_params:
	.zero		1056


//--------------------- .nv.constant0._Z35group_norm_nhwc_fwd_one_pass_kernelI11Bf16IOFp32WLi512ELi160ELi640EEv26Group_norm_nhwc_fwd_params --------------------------
	.section	.nv.constant0._Z35group_norm_nhwc_fwd_one_pass_kernelI11Bf16IOFp32WLi512ELi160ELi640EEv26Group_norm_nhwc_fwd_params,"a",@progbits
	.sectionflags	@""
	.align	4
.nv.constant0._Z35group_norm_nhwc_fwd_one_pass_kernelI11Bf16IOFp32WLi512ELi160ELi640EEv26Group_norm_nhwc_fwd_params:
	.zero		1056


//--------------------- .nv.constant0._Z35group_norm_nhwc_fwd_one_pass_kernelI11Bf16IOBf16WLi64ELi160ELi640EEv26Group_norm_nhwc_fwd_params --------------------------
	.section	.nv.constant0._Z35group_norm_nhwc_fwd_one_pass_kernelI11Bf16IOBf16WLi64ELi160ELi640EEv26Group_norm_nhwc_fwd_params,"a",@progbits
	.sectionflags	@""
	.align	4
.nv.constant0._Z35group_norm_nhwc_fwd_one_pass_kernelI11Bf16IOBf16WLi64ELi160ELi640EEv26Group_norm_nhwc_fwd_params:
	.zero		1056


//--------------------- .nv.constant0._Z35group_norm_nhwc_fwd_one_pass_kernelI11Bf16IOBf16WLi128ELi160ELi640EEv26Group_norm_nhwc_fwd_params --------------------------
	.section	.nv.constant0._Z35group_norm_nhwc_fwd_one_pass_kernelI11Bf16IOBf16WLi128ELi160ELi640EEv26Group_norm_nhwc_fwd_params,"a",@progbits
	.sectionflags	@""
	.align	4
.nv.constant0._Z35group_norm_nhwc_fwd_one_pass_kernelI11Bf16IOBf16WLi128ELi160ELi640EEv26Group_norm_nhwc_fwd_params:
	.zero		1056


//--------------------- .nv.constant0._Z35group_norm_nhwc_fwd_one_pass_kernelI11Bf16IOBf16WLi256ELi160ELi640EEv26Group_norm_nhwc_fwd_params --------------------------
	.section	.nv.constant0._Z35group_norm_nhwc_fwd_one_pass_kernelI11Bf16IOBf16WLi256ELi160ELi640EEv26Group_norm_nhwc_fwd_params,"a",@progbits
	.sectionflags	@""
	.align	4
.nv.constant0._Z35group_norm_nhwc_fwd_one_pass_kernelI11Bf16IOBf16WLi256ELi160ELi640EEv26Group_norm_nhwc_fwd_params:
	.zero		1056


//--------------------- .nv.constant0._Z35group_norm_nhwc_fwd_one_pass_kernelI11Bf16IOBf16WLi512ELi160ELi640EEv26Group_norm_nhwc_fwd_params --------------------------
	.section	.nv.constant0._Z35group_norm_nhwc_fwd_one_pass_kernelI11Bf16IOBf16WLi512ELi160ELi640EEv26Group_norm_nhwc_fwd_params,"a",@progbits
	.sectionflags	@""
	.align	4
.nv.constant0._Z35group_norm_nhwc_fwd_one_pass_kernelI11Bf16IOBf16WLi512ELi160ELi640EEv26Group_norm_nhwc_fwd_params:
	.zero		1056


//--------------------- .nv.constant0._Z35group_norm_nhwc_fwd_one_pass_kernelI11Bf16IOFp16WLi64ELi160ELi640EEv26Group_norm_nhwc_fwd_params --------------------------
	.section	.nv.constant0._Z35group_norm_nhwc_fwd_one_pass_kernelI11Bf16IOFp16WLi64ELi160ELi640EEv26Group_norm_nhwc_fwd_params,"a",@progbits
	.sectionflags	@""
	.align	4
.nv.constant0._Z35group_norm_nhwc_fwd_one_pass_kernelI11Bf16IOFp16WLi64ELi160ELi640EEv26Group_norm_nhwc_fwd_params:
	.zero		1056


//--------------------- .nv.constant0._Z35group_norm_nhwc_fwd_one_pass_kernelI11Bf16IOFp16WLi128ELi160ELi640EEv26Group_norm_nhwc_fwd_params --------------------------
	.section	.nv.constant0._Z35group_norm_nhwc_fwd_one_pass_kernelI11Bf16IOFp16WLi128ELi160ELi640EEv26Group_norm_nhwc_fwd_params,"a",@progbits
	.sectionflags	@""
	.align	4
.nv.constant0._Z35group_norm_nhwc_fwd_one_pass_kernelI11Bf16IOFp16WLi128ELi160ELi640EEv26Group_norm_nhwc_fwd_params:
	.zero		1056


//--------------------- .nv.constant0._Z35group_norm_nhwc_fwd_one_pass_kernelI11Bf16IOFp16WLi256ELi160ELi640EEv26Group_norm_nhwc_fwd_params --------------------------
	.section	.nv.constant0._Z35group_norm_nhwc_fwd_one_pass_kernelI11Bf16IOFp16WLi256ELi160ELi640EEv26Group_norm_nhwc_fwd_params,"a",@progbits
	.sectionflags	@""
	.align	4
.nv.constant0._Z35group_norm_nhwc_fwd_one_pass_kernelI11Bf16IOFp16WLi256ELi160ELi640EEv26Group_norm_nhwc_fwd_params:
	.zero		1056


//--------------------- .nv.constant0._Z35group_norm_nhwc_fwd_one_pass_kernelI11Bf16IOFp16WLi512ELi160ELi640EEv26Group_norm_nhwc_fwd_params --------------------------
	.section	.nv.constant0._Z35group_norm_nhwc_fwd_one_pass_kernelI11Bf16IOFp16WLi512ELi160ELi640EEv26Group_norm_nhwc_fwd_params,"a",@progbits
	.sectionflags	@""
	.align	4
.nv.constant0._Z35group_norm_nhwc_fwd_one_pass_kernelI11Bf16IOFp16WLi512ELi160ELi640EEv26Group_norm_nhwc_fwd_params:
	.zero		1056


//--------------------- .nv.constant0._Z35group_norm_nhwc_fwd_one_pass_kernelI11Fp16IOFp32WLi64ELi160ELi640EEv26Group_norm_nhwc_fwd_params --------------------------
	.section	.nv.constant0._Z35group_norm_nhwc_fwd_one_pass_kernelI11Fp16IOFp32WLi64ELi160ELi640EEv26Group_norm_nhwc_fwd_params,"a",@progbits
	.sectionflags	@""
	.align	4
.nv.constant0._Z35group_norm_nhwc_fwd_one_pass_kernelI11Fp16IOFp32WLi64ELi160ELi640EEv26Group_norm_nhwc_fwd_params:
	.zero		1056


//--------------------- .nv.constant0._Z35group_norm_nhwc_fwd_one_pass_kernelI11Fp16IOFp32WLi128ELi160ELi640EEv26Group_norm_nhwc_fwd_params --------------------------
	.section	.nv.constant0._Z35group_norm_nhwc_fwd_one_pass_kernelI11Fp16IOFp32WLi128ELi160ELi640EEv26Group_norm_nhwc_fwd_params,"a",@progbits
	.sectionflags	@""
	.align	4
.nv.constant0._Z35group_norm_nhwc_fwd_one_pass_kernelI11Fp16IOFp32WLi128ELi160ELi640EEv26Group_norm_nhwc_fwd_params:
	.zero		1056


//--------------------- .nv.constant0._Z35group_norm_nhwc_fwd_one_pass_kernelI11Fp16IOFp32WLi256ELi160ELi640EEv26Group_norm_nhwc_fwd_params --------------------------
	.section	.nv.constant0._Z35group_norm_nhwc_fwd_one_pass_kernelI11Fp16IOFp32WLi256ELi160ELi640EEv26Group_norm_nhwc_fwd_params,"a",@progbits
	.sectionflags	@""
	.align	4
.nv.constant0._Z35group_norm_nhwc_fwd_one_pass_kernelI11Fp16IOFp32WLi256ELi160ELi640EEv26Group_norm_nhwc_fwd_params:
	.zero		1056


//--------------------- .nv.constant0._Z35group_norm_nhwc_fwd_one_pass_kernelI11Fp16IOFp32WLi512ELi160ELi640EEv26Group_norm_nhwc_fwd_params --------------------------
	.section	.nv.constant0._Z35group_norm_nhwc_fwd_one_pass_kernelI11Fp16IOFp32WLi512ELi160ELi640EEv26Group_norm_nhwc_fwd_params,"a",@progbits
	.sectionflags	@""
	.align	4
.nv.constant0._Z35group_norm_nhwc_fwd_one_pass_kernelI11Fp16IOFp32WLi512ELi160ELi640EEv26Group_norm_nhwc_fwd_params:
	.zero		1056


//--------------------- .nv.constant0._Z35group_norm_nhwc_fwd_one_pass_kernelI11Fp16IOBf16WLi64ELi160ELi640EEv26Group_norm_nhwc_fwd_params --------------------------
	.section	.nv.constant0._Z35group_norm_nhwc_fwd_one_pass_kernelI11Fp16IOBf16WLi64ELi160ELi640EEv26Group_norm_nhwc_fwd_params,"a",@progbits
	.sectionflags	@""
	.align	4
.nv.constant0._Z35group_norm_nhwc_fwd_one_pass_kernelI11Fp16IOBf16WLi64ELi160ELi640EEv26Group_norm_nhwc_fwd_params:
	.zero		1056


//--------------------- .nv.constant0._Z35group_norm_nhwc_fwd_one_pass_kernelI11Fp16IOBf16WLi128ELi160ELi640EEv26Group_norm_nhwc_fwd_params --------------------------
	.section	.nv.constant0._Z35group_norm_nhwc_fwd_one_pass_kernelI11Fp16IOBf16WLi128ELi160ELi640EEv26Group_norm_nhwc_fwd_params,"a",@progbits
	.sectionflags	@""
	.align	4
.nv.constant0._Z35group_norm_nhwc_fwd_one_pass_kernelI11Fp16IOBf16WLi128ELi160ELi640EEv26Group_norm_nhwc_fwd_params:
	.zero		1056


//--------------------- .nv.constant0._Z35group_norm_nhwc_fwd_one_pass_kernelI11Fp16IOBf16WLi256ELi160ELi640EEv26Group_norm_nhwc_fwd_params --------------------------
	.section	.nv.constant0._Z35group_norm_nhwc_fwd_one_pass_kernelI11Fp16IOBf16WLi256ELi160ELi640EEv26Group_norm_nhwc_fwd_params,"a",@progbits
	.sectionflags	@""
	.align	4
.nv.constant0._Z35group_norm_nhwc_fwd_one_pass_kernelI11Fp16IOBf16WLi256ELi160ELi640EEv26Group_norm_nhwc_fwd_params:
	.zero		1056


//--------------------- .nv.constant0._Z35group_norm_nhwc_fwd_one_pass_kernelI11Fp16IOBf16WLi512ELi160ELi640EEv26Group_norm_nhwc_fwd_params --------------------------
	.section	.nv.constant0._Z35group_norm_nhwc_fwd_one_pass_kernelI11Fp16IOBf16WLi512ELi160ELi640EEv26Group_norm_nhwc_fwd_params,"a",@progbits
	.sectionflags	@""
	.align	4
.nv.constant0._Z35group_norm_nhwc_fwd_one_pass_kernelI11Fp16IOBf16WLi512ELi160ELi640EEv26Group_norm_nhwc_fwd_params:
	.zero		1056


//--------------------- .nv.constant0._Z35group_norm_nhwc_fwd_one_pass_kernelI11Fp16IOFp16WLi64ELi160ELi640EEv26Group_norm_nhwc_fwd_params --------------------------
	.section	.nv.constant0._Z35group_norm_nhwc_fwd_one_pass_kernelI11Fp16IOFp16WLi64ELi160ELi640EEv26Group_norm_nhwc_fwd_params,"a",@progbits
	.sectionflags	@""
	.align	4
.nv.constant0._Z35group_norm_nhwc_fwd_one_pass_kernelI11Fp16IOFp16WLi64ELi160ELi640EEv26Group_norm_nhwc_fwd_params:
	.zero		1056


//--------------------- .nv.constant0._Z35group_norm_nhwc_fwd_one_pass_kernelI11Fp16IOFp16WLi128ELi160ELi640EEv26Group_norm_nhwc_fwd_params --------------------------
	.section	.nv.constant0._Z35group_norm_nhwc_fwd_one_pass_kernelI11Fp16IOFp16WLi128ELi160ELi640EEv26Group_norm_nhwc_fwd_params,"a",@progbits
	.sectionflags	@""
	.align	4
.nv.constant0._Z35group_norm_nhwc_fwd_one_pass_kernelI11Fp16IOFp16WLi128ELi160ELi640EEv26Group_norm_nhwc_fwd_params:
	.zero		1056


//--------------------- .nv.constant0._Z35group_norm_nhwc_fwd_one_pass_kernelI11Fp16IOFp16WLi256ELi160ELi640EEv26Group_norm_nhwc_fwd_params --------------------------
	.section	.nv.constant0._Z35group_norm_nhwc_fwd_one_pass_kernelI11Fp16IOFp16WLi256ELi160ELi640EEv26Group_norm_nhwc_fwd_params,"a",@progbits
	.sectionflags	@""
	.align	4
.nv.constant0._Z35group_norm_nhwc_fwd_one_pass_kernelI11Fp16IOFp16WLi256ELi160ELi640EEv26Group_norm_nhwc_fwd_params:
	.zero		1056


//--------------------- .nv.constant0._Z35group_norm_nhwc_fwd_one_pass_kernelI11Fp16IOFp16WLi512ELi160ELi640EEv26Group_norm_nhwc_fwd_params --------------------------
	.section	.nv.constant0._Z35group_norm_nhwc_fwd_one_pass_kernelI11Fp16IOFp16WLi512ELi160ELi640EEv26Group_norm_nhwc_fwd_params,"a",@progbits
	.sectionflags	@""
	.align	4
.nv.constant0._Z35group_norm_nhwc_fwd_one_pass_kernelI11Fp16IOFp16WLi512ELi160ELi640EEv26Group_norm_nhwc_fwd_params:
	.zero		1056


//--------------------- .nv.constant0._Z35group_norm_nhwc_fwd_one_pass_kernelI11Fp32IOFp32WLi64ELi160ELi640EEv26Group_norm_nhwc_fwd_params --------------------------
	.section	.nv.constant0._Z35group_norm_nhwc_fwd_one_pass_kernelI11Fp32IOFp32WLi64ELi160ELi640EEv26Group_norm_nhwc_fwd_params,"a",@progbits
	.sectionflags	@""
	.align	4
.nv.constant0._Z35group_norm_nhwc_fwd_one_pass_kernelI11Fp32IOFp32WLi64ELi160ELi640EEv26Group_norm_nhwc_fwd_params:
	.zero		1056


//--------------------- .nv.constant0._Z35group_norm_nhwc_fwd_one_pass_kernelI11Fp32IOFp32WLi128ELi160ELi640EEv26Group_norm_nhwc_fwd_params --------------------------
	.section	.nv.constant0._Z35group_norm_nhwc_fwd_one_pass_kernelI11Fp32IOFp32WLi128ELi160ELi640EEv26Group_norm_nhwc_fwd_params,"a",@progbits
	.sectionflags	@""
	.align	4
.nv.constant0._Z35group_norm_nhwc_fwd_one_pass_kernelI11Fp32IOFp32WLi128ELi160ELi640EEv26Group_norm_nhwc_fwd_params:
	.zero		1056


//--------------------- .nv.constant0._Z35group_norm_nhwc_fwd_one_pass_kernelI11Fp32IOFp32WLi256ELi160ELi640EEv26Group_norm_nhwc_fwd_params --------------------------
	.section	.nv.constant0._Z35group_norm_nhwc_fwd_one_pass_kernelI11Fp32IOFp32WLi256ELi160ELi640EEv26Group_norm_nhwc_fwd_params,"a",@progbits
	.sectionflags	@""
	.align	4
.nv.constant0._Z35group_norm_nhwc_fwd_one_pass_kernelI11Fp32IOFp32WLi256ELi160ELi640EEv26Group_norm_nhwc_fwd_params:
	.zero		1056


//--------------------- .nv.constant0._Z35group_norm_nhwc_fwd_one_pass_kernelI11Fp32IOFp32WLi512ELi160ELi640EEv26Group_norm_nhwc_fwd_params --------------------------
	.section	.nv.constant0._Z35group_norm_nhwc_fwd_one_pass_kernelI11Fp32IOFp32WLi512ELi160ELi640EEv26Group_norm_nhwc_fwd_params,"a",@progbits
	.sectionflags	@""
	.align	4
.nv.constant0._Z35group_norm_nhwc_fwd_one_pass_kernelI11Fp32IOFp32WLi512ELi160ELi640EEv26Group_norm_nhwc_fwd_params:
	.zero		1056


//--------------------- .nv.constant0._Z35group_norm_nhwc_fwd_one_pass_kernelI11Fp32IOBf16WLi64ELi160ELi640EEv26Group_norm_nhwc_fwd_params --------------------------
	.section	.nv.constant0._Z35group_norm_nhwc_fwd_one_pass_kernelI11Fp32IOBf16WLi64ELi160ELi640EEv26Group_norm_nhwc_fwd_params,"a",@progbits
	.sectionflags	@""
	.align	4
.nv.constant0._Z35group_norm_nhwc_fwd_one_pass_kernelI11Fp32IOBf16WLi64ELi160ELi640EEv26Group_norm_nhwc_fwd_params:
	.zero		1056


//--------------------- .nv.constant0._Z35group_norm_nhwc_fwd_one_pass_kernelI11Fp32IOBf16WLi128ELi160ELi640EEv26Group_norm_nhwc_fwd_params --------------------------
	.section	.nv.constant0._Z35group_norm_nhwc_fwd_one_pass_kernelI11Fp32IOBf16WLi128ELi160ELi640EEv26Group_norm_nhwc_fwd_params,"a",@progbits
	.sectionflags	@""
	.align	4
.nv.constant0._Z35group_norm_nhwc_fwd_one_pass_kernelI11Fp32IOBf16WLi128ELi160ELi640EEv26Group_norm_nhwc_fwd_params:
	.zero		1056


//--------------------- .nv.constant0._Z35group_norm_nhwc_fwd_one_pass_kernelI11Fp32IOBf16WLi256ELi160ELi640EEv26Group_norm_nhwc_fwd_params --------------------------
	.section	.nv.constant0._Z35group_norm_nhwc_fwd_one_pass_kernelI11Fp32IOBf16WLi256ELi160ELi640EEv26Group_norm_nhwc_fwd_params,"a",@progbits
	.sectionflags	@""
	.align	4
.nv.constant0._Z35group_norm_nhwc_fwd_one_pass_kernelI11Fp32IOBf16WLi256ELi160ELi640EEv26Group_norm_nhwc_fwd_params:
	.zero		1056


//--------------------- .nv.constant0._Z35group_norm_nhwc_fwd_one_pass_kernelI11Fp32IOBf16WLi512ELi160ELi640EEv26Group_norm_nhwc_fwd_params --------------------------
	.section	.nv.constant0._Z35group_norm_nhwc_fwd_one_pass_kernelI11Fp32IOBf16WLi512ELi160ELi640EEv26Group_norm_nhwc_fwd_params,"a",@progbits
	.sectionflags	@""
	.align	4
.nv.constant0._Z35group_norm_nhwc_fwd_one_pass_kernelI11Fp32IOBf16WLi512ELi160ELi640EEv26Group_norm_nhwc_fwd_params:
	.zero		1056


//--------------------- .nv.constant0._Z35group_norm_nhwc_fwd_one_pass_kernelI11Fp32IOFp16WLi64ELi160ELi640EEv26Group_norm_nhwc_fwd_params --------------------------
	.section	.nv.constant0._Z35group_norm_nhwc_fwd_one_pass_kernelI11Fp32IOFp16WLi64ELi160ELi640EEv26Group_norm_nhwc_fwd_params,"a",@progbits
	.sectionflags	@""
	.align	4
.nv.constant0._Z35group_norm_nhwc_fwd_one_pass_kernelI11Fp32IOFp16WLi64ELi160ELi640EEv26Group_norm_nhwc_fwd_params:
	.zero		1056


//--------------------- .nv.constant0._Z35group_norm_nhwc_fwd_one_pass_kernelI11Fp32IOFp16WLi128ELi160ELi640EEv26Group_norm_nhwc_fwd_params --------------------------
	.section	.nv.constant0._Z35group_norm_nhwc_fwd_one_pass_kernelI11Fp32IOFp16WLi128ELi160ELi640EEv26Group_norm_nhwc_fwd_params,"a",@progbits
	.sectionflags	@""
	.align	4
.nv.constant0._Z35group_norm_nhwc_fwd_one_pass_kernelI11Fp32IOFp16WLi128ELi160ELi640EEv26Group_norm_nhwc_fwd_params:
	.zero		1056


//--------------------- .nv.constant0._Z35group_norm_nhwc_fwd_one_pass_kernelI11Fp32IOFp16WLi256ELi160ELi640EEv26Group_norm_nhwc_fwd_params --------------------------
	.section	.nv.constant0._Z35group_norm_nhwc_fwd_one_pass_kernelI11Fp32IOFp16WLi256ELi160ELi640EEv26Group_norm_nhwc_fwd_params,"a",@progbits
	.sectionflags	@""
	.align	4
.nv.constant0._Z35group_norm_nhwc_fwd_one_pass_kernelI11Fp32IOFp16WLi256ELi160ELi640EEv26Group_norm_nhwc_fwd_params:
	.zero		1056


//--------------------- .nv.constant0._Z35group_norm_nhwc_fwd_one_pass_kernelI11Fp32IOFp16WLi512ELi160ELi640EEv26Group_norm_nhwc_fwd_params --------------------------
	.section	.nv.constant0._Z35group_norm_nhwc_fwd_one_pass_kernelI11Fp32IOFp16WLi512ELi160ELi640EEv26Group_norm_nhwc_fwd_params,"a",@progbits
	.sectionflags	@""
	.align	4
.nv.constant0._Z35group_norm_nhwc_fwd_one_pass_kernelI11Fp32IOFp16WLi512ELi160ELi640EEv26Group_norm_nhwc_fwd_params:
	.zero		1056


//--------------------- SYMBOLS --------------------------

	.type		.nv.reservedSmem.offset0,@object
	.size		.nv.reservedSmem.offset0,0x4
	.type		.nv.reservedSmem.cap,@object
	.size		.nv.reservedSmem.cap,0x4
